	.target	sm_80

	.elftype	@"ET_EXEC"


//--------------------- .note.nv.tkinfo           --------------------------
	.section	.note.nv.tkinfo,"",@"SHT_NOTE"
	.sectionflags	@"SHF_NOTE_NV_TKINFO"
	.tkinfo
        /*0018*/ 	.word	0x00000002
        /*0030*/ 	.string	""
        /*0030*/ 	.string	"ptxas"
        /*0030*/ 	.string	"Cuda compilation tools, release 13.0, V13.0.88"
        /*0030*/ 	.string	"Build cuda_13.0.r13.0/compiler.36424714_0"
        /*0030*/ 	.string	"-arch sm_80 -m 64 "



//--------------------- .note.nv.cuinfo           --------------------------
	.section	.note.nv.cuinfo,"",@"SHT_NOTE"
	.sectionflags	@"SHF_NOTE_NV_CUINFO"
        /*0018*/ 	.short	0x0002
        /*001a*/ 	.short	0x0050
        /*001c*/ 	.short	0x0082
	.zero		2


//--------------------- .nv.info                  --------------------------
	.section	.nv.info,"",@"SHT_CUDA_INFO"
	.align	4


	//----- nvinfo : EIATTR_REGCOUNT
	.align		4
        /*0000*/ 	.byte	0x04, 0x2f
        /*0002*/ 	.short	(.L_45 - .L_44)
	.align		4
.L_44:
        /*0004*/ 	.word	index@(_ZN3cub17CUB_300001_SM_8006detail11EmptyKernelIvEEvv)
        /*0008*/ 	.word	0x00000004


	//----- nvinfo : EIATTR_FRAME_SIZE
	.align		4
.L_45:
        /*000c*/ 	.byte	0x04, 0x11
        /*000e*/ 	.short	(.L_47 - .L_46)
	.align		4
.L_46:
        /*0010*/ 	.word	index@(_ZN3cub17CUB_300001_SM_8006detail11EmptyKernelIvEEvv)
        /*0014*/ 	.word	0x00000000


	//----- nvinfo : EIATTR_REGCOUNT
	.align		4
.L_47:
        /*0018*/ 	.byte	0x04, 0x2f
        /*001a*/ 	.short	(.L_49 - .L_48)
	.align		4
.L_48:
        /*001c*/ 	.word	index@(_ZN4vllm3moe10topkGatingILi1ELi1ELi4ELi4ELi32EifLNS0_11ScoringFuncE0EEEvPKT5_PKbPfiPT4_PiiiibPKf)
        /*0020*/ 	.word	0x00000020


	//----- nvinfo : EIATTR_FRAME_SIZE
	.align		4
.L_49:
        /*0024*/ 	.byte	0x04, 0x11
        /*0026*/ 	.short	(.L_51 - .L_50)
	.align		4
.L_50:
        /*0028*/ 	.word	index@(_ZN4vllm3moe10topkGatingILi1ELi1ELi4ELi4ELi32EifLNS0_11ScoringFuncE0EEEvPKT5_PKbPfiPT4_PiiiibPKf)
        /*002c*/ 	.word	0x00000000


	//----- nvinfo : EIATTR_REGCOUNT
	.align		4
.L_51:
        /*0030*/ 	.byte	0x04, 0x2f
        /*0032*/ 	.short	(.L_53 - .L_52)
	.align		4
.L_52:
        /*0034*/ 	.word	index@(_ZN4vllm3moe10topkGatingILi2ELi2ELi4ELi8ELi32EifLNS0_11ScoringFuncE0EEEvPKT5_PKbPfiPT4_PiiiibPKf)
        /*0038*/ 	.word	0x00000020


	//----- nvinfo : EIATTR_FRAME_SIZE
	.align		4
.L_53:
        /*003c*/ 	.byte	0x04, 0x11
        /*003e*/ 	.short	(.L_55 - .L_54)
	.align		4
.L_54:
        /*0040*/ 	.word	index@(_ZN4vllm3moe10topkGatingILi2ELi2ELi4ELi8ELi32EifLNS0_11ScoringFuncE0EEEvPKT5_PKbPfiPT4_PiiiibPKf)
        /*0044*/ 	.word	0x00000000


	//----- nvinfo : EIATTR_REGCOUNT
	.align		4
.L_55:
        /*0048*/ 	.byte	0x04, 0x2f
        /*004a*/ 	.short	(.L_57 - .L_56)
	.align		4
.L_56:
        /*004c*/ 	.word	index@(_ZN4vllm3moe10topkGatingILi4ELi4ELi4ELi16ELi32EifLNS0_11ScoringFuncE0EEEvPKT5_PKbPfiPT4_PiiiibPKf)
        /*0050*/ 	.word	0x00000020


	//----- nvinfo : EIATTR_FRAME_SIZE
	.align		4
.L_57:
        /*0054*/ 	.byte	0x04, 0x11
        /*0056*/ 	.short	(.L_59 - .L_58)
	.align		4
.L_58:
        /*0058*/ 	.word	index@(_ZN4vllm3moe10topkGatingILi4ELi4ELi4ELi16ELi32EifLNS0_11ScoringFuncE0EEEvPKT5_PKbPfiPT4_PiiiibPKf)
        /*005c*/ 	.word	0x00000000


	//----- nvinfo : EIATTR_REGCOUNT
	.align		4
.L_59:
        /*0060*/ 	.byte	0x04, 0x2f
        /*0062*/ 	.short	(.L_61 - .L_60)
	.align		4
.L_60:
        /*0064*/ 	.word	index@(_ZN4vllm3moe10topkGatingILi4ELi8ELi4ELi16ELi32EifLNS0_11ScoringFuncE0EEEvPKT5_PKbPfiPT4_PiiiibPKf)
        /*0068*/ 	.word	0x00000020


	//----- nvinfo : EIATTR_FRAME_SIZE
	.align		4
.L_61:
        /*006c*/ 	.byte	0x04, 0x11
        /*006e*/ 	.short	(.L_63 - .L_62)
	.align		4
.L_62:
        /*0070*/ 	.word	index@(_ZN4vllm3moe10topkGatingILi4ELi8ELi4ELi16ELi32EifLNS0_11ScoringFuncE0EEEvPKT5_PKbPfiPT4_PiiiibPKf)
        /*0074*/ 	.word	0x00000010


	//----- nvinfo : EIATTR_REGCOUNT
	.align		4
.L_63:
        /*0078*/ 	.byte	0x04, 0x2f
        /*007a*/ 	.short	(.L_65 - .L_64)
	.align		4
.L_64:
        /*007c*/ 	.word	index@(_ZN4vllm3moe10topkGatingILi4ELi16ELi4ELi16ELi32EifLNS0_11ScoringFuncE0EEEvPKT5_PKbPfiPT4_PiiiibPKf)
        /*0080*/ 	.word	0x0000001e


	//----- nvinfo : EIATTR_FRAME_SIZE
	.align		4
.L_65:
        /*0084*/ 	.byte	0x04, 0x11
        /*0086*/ 	.short	(.L_67 - .L_66)
	.align		4
.L_66:
        /*0088*/ 	.word	index@($__internal_197_$__cuda_sm70_shflsync_bfly_p)
        /*008c*/ 	.word	0x00000000


	//----- nvinfo : EIATTR_FRAME_SIZE
	.align		4
.L_67:
        /*0090*/ 	.byte	0x04, 0x11
        /*0092*/ 	.short	(.L_69 - .L_68)
	.align		4
.L_68:
        /*0094*/ 	.word	index@(_ZN4vllm3moe10topkGatingILi4ELi16ELi4ELi16ELi32EifLNS0_11ScoringFuncE0EEEvPKT5_PKbPfiPT4_PiiiibPKf)
        /*0098*/ 	.word	0x00000010


	//----- nvinfo : EIATTR_REGCOUNT
	.align		4
.L_69:
        /*009c*/ 	.byte	0x04, 0x2f
        /*009e*/ 	.short	(.L_71 - .L_70)
	.align		4
.L_70:
        /*00a0*/ 	.word	index@(_ZN4vllm3moe10topkGatingILi4ELi32ELi4ELi16ELi32EifLNS0_11ScoringFuncE0EEEvPKT5_PKbPfiPT4_PiiiibPKf)
        /*00a4*/ 	.word	0x0000001b


	//----- nvinfo : EIATTR_FRAME_SIZE
	.align		4
.L_71:
        /*00a8*/ 	.byte	0x04, 0x11
        /*00aa*/ 	.short	(.L_73 - .L_72)
	.align		4
.L_72:
        /*00ac*/ 	.word	index@($__internal_196_$__cuda_sm70_shflsync_bfly_p)
        /*00b0*/ 	.word	0x00000000


	//----- nvinfo : EIATTR_FRAME_SIZE
	.align		4
.L_73:
        /*00b4*/ 	.byte	0x04, 0x11
        /*00b6*/ 	.short	(.L_75 - .L_74)
	.align		4
.L_74:
        /*00b8*/ 	.word	index@(_ZN4vllm3moe10topkGatingILi4ELi32ELi4ELi16ELi32EifLNS0_11ScoringFuncE0EEEvPKT5_PKbPfiPT4_PiiiibPKf)
        /*00bc*/ 	.word	0x00000010


	//----- nvinfo : EIATTR_REGCOUNT
	.align		4
.L_75:
        /*00c0*/ 	.byte	0x04, 0x2f
        /*00c2*/ 	.short	(.L_77 - .L_76)
	.align		4
.L_76:
        /*00c4*/ 	.word	index@(_ZN4vllm3moe10topkGatingILi4ELi64ELi4ELi16ELi32EifLNS0_11ScoringFuncE0EEEvPKT5_PKbPfiPT4_PiiiibPKf)
        /*00c8*/ 	.word	0x0000001b


	//----- nvinfo : EIATTR_FRAME_SIZE
	.align		4
.L_77:
        /*00cc*/ 	.byte	0x04, 0x11
        /*00ce*/ 	.short	(.L_79 - .L_78)
	.align		4
.L_78:
        /*00d0*/ 	.word	index@($__internal_195_$__cuda_sm70_shflsync_bfly_p)
        /*00d4*/ 	.word	0x00000000


	//----- nvinfo : EIATTR_FRAME_SIZE
	.align		4
.L_79:
        /*00d8*/ 	.byte	0x04, 0x11
        /*00da*/ 	.short	(.L_81 - .L_80)
	.align		4
.L_80:
        /*00dc*/ 	.word	index@(_ZN4vllm3moe10topkGatingILi4ELi64ELi4ELi16ELi32EifLNS0_11ScoringFuncE0EEEvPKT5_PKbPfiPT4_PiiiibPKf)
        /*00e0*/ 	.word	0x00000010


	//----- nvinfo : EIATTR_REGCOUNT
	.align		4
.L_81:
        /*00e4*/ 	.byte	0x04, 0x2f
        /*00e6*/ 	.short	(.L_83 - .L_82)
	.align		4
.L_82:
        /*00e8*/ 	.word	index@(_ZN4vllm3moe10topkGatingILi4ELi128ELi4ELi16ELi32EifLNS0_11ScoringFuncE0EEEvPKT5_PKbPfiPT4_PiiiibPKf)
        /*00ec*/ 	.word	0x0000001b


	//----- nvinfo : EIATTR_FRAME_SIZE
	.align		4
.L_83:
        /*00f0*/ 	.byte	0x04, 0x11
        /*00f2*/ 	.short	(.L_85 - .L_84)
	.align		4
.L_84:
        /*00f4*/ 	.word	index@($__internal_194_$__cuda_sm70_shflsync_bfly_p)
        /*00f8*/ 	.word	0x00000000


	//----- nvinfo : EIATTR_FRAME_SIZE
	.align		4
.L_85:
        /*00fc*/ 	.byte	0x04, 0x11
        /*00fe*/ 	.short	(.L_87 - .L_86)
	.align		4
.L_86:
        /*0100*/ 	.word	index@(_ZN4vllm3moe10topkGatingILi4ELi128ELi4ELi16ELi32EifLNS0_11ScoringFuncE0EEEvPKT5_PKbPfiPT4_PiiiibPKf)
        /*0104*/ 	.word	0x00000010


	//----- nvinfo : EIATTR_REGCOUNT
	.align		4
.L_87:
        /*0108*/ 	.byte	0x04, 0x2f
        /*010a*/ 	.short	(.L_89 - .L_88)
	.align		4
.L_88:
        /*010c*/ 	.word	index@(_ZN4vllm3moe10topkGatingILi8ELi256ELi4ELi16ELi32EifLNS0_11ScoringFuncE0EEEvPKT5_PKbPfiPT4_PiiiibPKf)
        /*0110*/ 	.word	0x00000020


	//----- nvinfo : EIATTR_FRAME_SIZE
	.align		4
.L_89:
        /*0114*/ 	.byte	0x04, 0x11
        /*0116*/ 	.short	(.L_91 - .L_90)
	.align		4
.L_90:
        /*0118*/ 	.word	index@($__internal_193_$__cuda_sm70_shflsync_bfly_p)
        /*011c*/ 	.word	0x00000000


	//----- nvinfo : EIATTR_FRAME_SIZE
	.align		4
.L_91:
        /*0120*/ 	.byte	0x04, 0x11
        /*0122*/ 	.short	(.L_93 - .L_92)
	.align		4
.L_92:
        /*0124*/ 	.word	index@(_ZN4vllm3moe10topkGatingILi8ELi256ELi4ELi16ELi32EifLNS0_11ScoringFuncE0EEEvPKT5_PKbPfiPT4_PiiiibPKf)
        /*0128*/ 	.word	0x00000020


	//----- nvinfo : EIATTR_REGCOUNT
	.align		4
.L_93:
        /*012c*/ 	.byte	0x04, 0x2f
        /*012e*/ 	.short	(.L_95 - .L_94)
	.align		4
.L_94:
        /*0130*/ 	.word	index@(_ZN4vllm3moe10topkGatingILi16ELi512ELi4ELi16ELi32EifLNS0_11ScoringFuncE0EEEvPKT5_PKbPfiPT4_PiiiibPKf)
        /*0134*/ 	.word	0x00000028


	//----- nvinfo : EIATTR_FRAME_SIZE
	.align		4
.L_95:
        /*0138*/ 	.byte	0x04, 0x11
        /*013a*/ 	.short	(.L_97 - .L_96)
	.align		4
.L_96:
        /*013c*/ 	.word	index@($__internal_192_$__cuda_sm70_shflsync_bfly_p)
        /*0140*/ 	.word	0x00000000


	//----- nvinfo : EIATTR_FRAME_SIZE
	.align		4
.L_97:
        /*0144*/ 	.byte	0x04, 0x11
        /*0146*/ 	.short	(.L_99 - .L_98)
	.align		4
.L_98:
        /*0148*/ 	.word	index@(_ZN4vllm3moe10topkGatingILi16ELi512ELi4ELi16ELi32EifLNS0_11ScoringFuncE0EEEvPKT5_PKbPfiPT4_PiiiibPKf)
        /*014c*/ 	.word	0x00000040


	//----- nvinfo : EIATTR_REGCOUNT
	.align		4
.L_99:
        /*0150*/ 	.byte	0x04, 0x2f
        /*0152*/ 	.short	(.L_101 - .L_100)
	.align		4
.L_100:
        /*0154*/ 	.word	index@(_ZN4vllm3moe10topkGatingILi6ELi192ELi4ELi8ELi32EifLNS0_11ScoringFuncE0EEEvPKT5_PKbPfiPT4_PiiiibPKf)
        /*0158*/ 	.word	0x00000020


	//----- nvinfo : EIATTR_FRAME_SIZE
	.align		4
.L_101:
        /*015c*/ 	.byte	0x04, 0x11
        /*015e*/ 	.short	(.L_103 - .L_102)
	.align		4
.L_102:
        /*0160*/ 	.word	index@($__internal_191_$__cuda_sm70_shflsync_bfly_p)
        /*0164*/ 	.word	0x00000000


	//----- nvinfo : EIATTR_FRAME_SIZE
	.align		4
.L_103:
        /*0168*/ 	.byte	0x04, 0x11
        /*016a*/ 	.short	(.L_105 - .L_104)
	.align		4
.L_104:
        /*016c*/ 	.word	index@(_ZN4vllm3moe10topkGatingILi6ELi192ELi4ELi8ELi32EifLNS0_11ScoringFuncE0EEEvPKT5_PKbPfiPT4_PiiiibPKf)
        /*0170*/ 	.word	0x00000018


	//----- nvinfo : EIATTR_REGCOUNT
	.align		4
.L_105:
        /*0174*/ 	.byte	0x04, 0x2f
        /*0176*/ 	.short	(.L_107 - .L_106)
	.align		4
.L_106:
        /*0178*/ 	.word	index@(_ZN4vllm3moe10topkGatingILi10ELi320ELi4ELi8ELi32EifLNS0_11ScoringFuncE0EEEvPKT5_PKbPfiPT4_PiiiibPKf)
        /*017c*/ 	.word	0x00000020


	//----- nvinfo : EIATTR_FRAME_SIZE
	.align		4
.L_107:
        /*0180*/ 	.byte	0x04, 0x11
        /*0182*/ 	.short	(.L_109 - .L_108)
	.align		4
.L_108:
        /*0184*/ 	.word	index@($__internal_190_$__cuda_sm70_shflsync_bfly_p)
        /*0188*/ 	.word	0x00000000


	//----- nvinfo : EIATTR_FRAME_SIZE
	.align		4
.L_109:
        /*018c*/ 	.byte	0x04, 0x11
        /*018e*/ 	.short	(.L_111 - .L_110)
	.align		4
.L_110:
        /*0190*/ 	.word	index@(_ZN4vllm3moe10topkGatingILi10ELi320ELi4ELi8ELi32EifLNS0_11ScoringFuncE0EEEvPKT5_PKbPfiPT4_PiiiibPKf)
        /*0194*/ 	.word	0x00000028


	//----- nvinfo : EIATTR_REGCOUNT
	.align		4
.L_111:
        /*0198*/ 	.byte	0x04, 0x2f
        /*019a*/ 	.short	(.L_113 - .L_112)
	.align		4
.L_112:
        /*019c*/ 	.word	index@(_ZN4vllm3moe10topkGatingILi12ELi384ELi4ELi8ELi32EifLNS0_11ScoringFuncE0EEEvPKT5_PKbPfiPT4_PiiiibPKf)
        /*01a0*/ 	.word	0x00000020


	//----- nvinfo : EIATTR_FRAME_SIZE
	.align		4
.L_113:
        /*01a4*/ 	.byte	0x04, 0x11
        /*01a6*/ 	.short	(.L_115 - .L_114)
	.align		4
.L_114:
        /*01a8*/ 	.word	index@($__internal_189_$__cuda_sm70_shflsync_bfly_p)
        /*01ac*/ 	.word	0x00000000


	//----- nvinfo : EIATTR_FRAME_SIZE
	.align		4
.L_115:
        /*01b0*/ 	.byte	0x04, 0x11
        /*01b2*/ 	.short	(.L_117 - .L_116)
	.align		4
.L_116:
        /*01b4*/ 	.word	index@(_ZN4vllm3moe10topkGatingILi12ELi384ELi4ELi8ELi32EifLNS0_11ScoringFuncE0EEEvPKT5_PKbPfiPT4_PiiiibPKf)
        /*01b8*/ 	.word	0x00000030


	//----- nvinfo : EIATTR_REGCOUNT
	.align		4
.L_117:
        /*01bc*/ 	.byte	0x04, 0x2f
        /*01be*/ 	.short	(.L_119 - .L_118)
	.align		4
.L_118:
        /*01c0*/ 	.word	index@(_ZN4vllm3moe10topkGatingILi14ELi448ELi4ELi8ELi32EifLNS0_11ScoringFuncE0EEEvPKT5_PKbPfiPT4_PiiiibPKf)
        /*01c4*/ 	.word	0x00000028


	//----- nvinfo : EIATTR_FRAME_SIZE
	.align		4
.L_119:
        /*01c8*/ 	.byte	0x04, 0x11
        /*01ca*/ 	.short	(.L_121 - .L_120)
	.align		4
.L_120:
        /*01cc*/ 	.word	index@($__internal_188_$__cuda_sm70_shflsync_bfly_p)
        /*01d0*/ 	.word	0x00000000


	//----- nvinfo : EIATTR_FRAME_SIZE
	.align		4
.L_121:
        /*01d4*/ 	.byte	0x04, 0x11
        /*01d6*/ 	.short	(.L_123 - .L_122)
	.align		4
.L_122:
        /*01d8*/ 	.word	index@(_ZN4vllm3moe10topkGatingILi14ELi448ELi4ELi8ELi32EifLNS0_11ScoringFuncE0EEEvPKT5_PKbPfiPT4_PiiiibPKf)
        /*01dc*/ 	.word	0x00000038


	//----- nvinfo : EIATTR_REGCOUNT
	.align		4
.L_123:
        /*01e0*/ 	.byte	0x04, 0x2f
        /*01e2*/ 	.short	(.L_125 - .L_124)
	.align		4
.L_124:
        /*01e4*/ 	.word	index@(_ZN4vllm3moe10topkGatingILi18ELi576ELi4ELi8ELi32EifLNS0_11ScoringFuncE0EEEvPKT5_PKbPfiPT4_PiiiibPKf)
        /*01e8*/ 	.word	0x00000028


	//----- nvinfo : EIATTR_FRAME_SIZE
	.align		4
.L_125:
        /*01ec*/ 	.byte	0x04, 0x11
        /*01ee*/ 	.short	(.L_127 - .L_126)
	.align		4
.L_126:
        /*01f0*/ 	.word	index@($__internal_187_$__cuda_sm70_shflsync_bfly_p)
        /*01f4*/ 	.word	0x00000000


	//----- nvinfo : EIATTR_FRAME_SIZE
	.align		4
.L_127:
        /*01f8*/ 	.byte	0x04, 0x11
        /*01fa*/ 	.short	(.L_129 - .L_128)
	.align		4
.L_128:
        /*01fc*/ 	.word	index@(_ZN4vllm3moe10topkGatingILi18ELi576ELi4ELi8ELi32EifLNS0_11ScoringFuncE0EEEvPKT5_PKbPfiPT4_PiiiibPKf)
        /*0200*/ 	.word	0x00000048


	//----- nvinfo : EIATTR_REGCOUNT
	.align		4
.L_129:
        /*0204*/ 	.byte	0x04, 0x2f
        /*0206*/ 	.short	(.L_131 - .L_130)
	.align		4
.L_130:
        /*0208*/ 	.word	index@(_ZN4vllm3moe10moeSoftmaxILi256EfEEvPKT0_PKbPfi)
        /*020c*/ 	.word	0x00000020


	//----- nvinfo : EIATTR_FRAME_SIZE
	.align		4
.L_131:
        /*0210*/ 	.byte	0x04, 0x11
        /*0212*/ 	.short	(.L_133 - .L_132)
	.align		4
.L_132:
        /*0214*/ 	.word	index@(_ZN4vllm3moe10moeSoftmaxILi256EfEEvPKT0_PKbPfi)
        /*0218*/ 	.word	0x00000000


	//----- nvinfo : EIATTR_REGCOUNT
	.align		4
.L_133:
        /*021c*/ 	.byte	0x04, 0x2f
        /*021e*/ 	.short	(.L_135 - .L_134)
	.align		4
.L_134:
        /*0220*/ 	.word	index@(_ZN4vllm3moe7moeTopKILi256EiEEvPKfPKbPfPT0_PiiiiibS3_)
        /*0224*/ 	.word	0x00000020


	//----- nvinfo : EIATTR_FRAME_SIZE
	.align		4
.L_135:
        /*0228*/ 	.byte	0x04, 0x11
        /*022a*/ 	.short	(.L_137 - .L_136)
	.align		4
.L_136:
        /*022c*/ 	.word	index@(_ZN4vllm3moe7moeTopKILi256EiEEvPKfPKbPfPT0_PiiiiibS3_)
        /*0230*/ 	.word	0x00000000


	//----- nvinfo : EIATTR_REGCOUNT
	.align		4
.L_137:
        /*0234*/ 	.byte	0x04, 0x2f
        /*0236*/ 	.short	(.L_139 - .L_138)
	.align		4
.L_138:
        /*0238*/ 	.word	index@(_ZN4vllm3moe10topkGatingILi1ELi1ELi4ELi4ELi32EjfLNS0_11ScoringFuncE0EEEvPKT5_PKbPfiPT4_PiiiibPKf)
        /*023c*/ 	.word	0x00000020


	//----- nvinfo : EIATTR_FRAME_SIZE
	.align		4
.L_139:
        /*0240*/ 	.byte	0x04, 0x11
        /*0242*/ 	.short	(.L_141 - .L_140)
	.align		4
.L_140:
        /*0244*/ 	.word	index@(_ZN4vllm3moe10topkGatingILi1ELi1ELi4ELi4ELi32EjfLNS0_11ScoringFuncE0EEEvPKT5_PKbPfiPT4_PiiiibPKf)
        /*0248*/ 	.word	0x00000000


	//----- nvinfo : EIATTR_REGCOUNT
	.align		4
.L_141:
        /*024c*/ 	.byte	0x04, 0x2f
        /*024e*/ 	.short	(.L_143 - .L_142)
	.align		4
.L_142:
        /*0250*/ 	.word	index@(_ZN4vllm3moe10topkGatingILi2ELi2ELi4ELi8ELi32EjfLNS0_11ScoringFuncE0EEEvPKT5_PKbPfiPT4_PiiiibPKf)
        /*0254*/ 	.word	0x00000020


	//----- nvinfo : EIATTR_FRAME_SIZE
	.align		4
.L_143:
        /*0258*/ 	.byte	0x04, 0x11
        /*025a*/ 	.short	(.L_145 - .L_144)
	.align		4
.L_144:
        /*025c*/ 	.word	index@(_ZN4vllm3moe10topkGatingILi2ELi2ELi4ELi8ELi32EjfLNS0_11ScoringFuncE0EEEvPKT5_PKbPfiPT4_PiiiibPKf)
        /*0260*/ 	.word	0x00000000


	//----- nvinfo : EIATTR_REGCOUNT
	.align		4
.L_145:
        /*0264*/ 	.byte	0x04, 0x2f
        /*0266*/ 	.short	(.L_147 - .L_146)
	.align		4
.L_146:
        /*0268*/ 	.word	index@(_ZN4vllm3moe10topkGatingILi4ELi4ELi4ELi16ELi32EjfLNS0_11ScoringFuncE0EEEvPKT5_PKbPfiPT4_PiiiibPKf)
        /*026c*/ 	.word	0x00000020


	//----- nvinfo : EIATTR_FRAME_SIZE
	.align		4
.L_147:
        /*0270*/ 	.byte	0x04, 0x11
        /*0272*/ 	.short	(.L_149 - .L_148)
	.align		4
.L_148:
        /*0274*/ 	.word	index@(_ZN4vllm3moe10topkGatingILi4ELi4ELi4ELi16ELi32EjfLNS0_11ScoringFuncE0EEEvPKT5_PKbPfiPT4_PiiiibPKf)
        /*0278*/ 	.word	0x00000000


	//----- nvinfo : EIATTR_REGCOUNT
	.align		4
.L_149:
        /*027c*/ 	.byte	0x04, 0x2f
        /*027e*/ 	.short	(.L_151 - .L_150)
	.align		4
.L_150:
        /*0280*/ 	.word	index@(_ZN4vllm3moe10topkGatingILi4ELi8ELi4ELi16ELi32EjfLNS0_11ScoringFuncE0EEEvPKT5_PKbPfiPT4_PiiiibPKf)
        /*0284*/ 	.word	0x00000020


	//----- nvinfo : EIATTR_FRAME_SIZE
	.align		4
.L_151:
        /*0288*/ 	.byte	0x04, 0x11
        /*028a*/ 	.short	(.L_153 - .L_152)
	.align		4
.L_152:
        /*028c*/ 	.word	index@(_ZN4vllm3moe10topkGatingILi4ELi8ELi4ELi16ELi32EjfLNS0_11ScoringFuncE0EEEvPKT5_PKbPfiPT4_PiiiibPKf)
        /*0290*/ 	.word	0x00000010


	//----- nvinfo : EIATTR_REGCOUNT
	.align		4
.L_153:
        /*0294*/ 	.byte	0x04, 0x2f
        /*0296*/ 	.short	(.L_155 - .L_154)
	.align		4
.L_154:
        /*0298*/ 	.word	index@(_ZN4vllm3moe10topkGatingILi4ELi16ELi4ELi16ELi32EjfLNS0_11ScoringFuncE0EEEvPKT5_PKbPfiPT4_PiiiibPKf)
        /*029c*/ 	.word	0x0000001e


	//----- nvinfo : EIATTR_FRAME_SIZE
	.align		4
.L_155:
        /*02a0*/ 	.byte	0x04, 0x11
        /*02a2*/ 	.short	(.L_157 - .L_156)
	.align		4
.L_156:
        /*02a4*/ 	.word	index@($__internal_186_$__cuda_sm70_shflsync_bfly_p)
        /*02a8*/ 	.word	0x00000000


	//----- nvinfo : EIATTR_FRAME_SIZE
	.align		4
.L_157:
        /*02ac*/ 	.byte	0x04, 0x11
        /*02ae*/ 	.short	(.L_159 - .L_158)
	.align		4
.L_158:
        /*02b0*/ 	.word	index@(_ZN4vllm3moe10topkGatingILi4ELi16ELi4ELi16ELi32EjfLNS0_11ScoringFuncE0EEEvPKT5_PKbPfiPT4_PiiiibPKf)
        /*02b4*/ 	.word	0x00000010


	//----- nvinfo : EIATTR_REGCOUNT
	.align		4
.L_159:
        /*02b8*/ 	.byte	0x04, 0x2f
        /*02ba*/ 	.short	(.L_161 - .L_160)
	.align		4
.L_160:
        /*02bc*/ 	.word	index@(_ZN4vllm3moe10topkGatingILi4ELi32ELi4ELi16ELi32EjfLNS0_11ScoringFuncE0EEEvPKT5_PKbPfiPT4_PiiiibPKf)
        /*02c0*/ 	.word	0x0000001b


	//----- nvinfo : EIATTR_FRAME_SIZE
	.align		4
.L_161:
        /*02c4*/ 	.byte	0x04, 0x11
        /*02c6*/ 	.short	(.L_163 - .L_162)
	.align		4
.L_162:
        /*02c8*/ 	.word	index@($__internal_185_$__cuda_sm70_shflsync_bfly_p)
        /*02cc*/ 	.word	0x00000000


	//----- nvinfo : EIATTR_FRAME_SIZE
	.align		4
.L_163:
        /*02d0*/ 	.byte	0x04, 0x11
        /*02d2*/ 	.short	(.L_165 - .L_164)
	.align		4
.L_164:
        /*02d4*/ 	.word	index@(_ZN4vllm3moe10topkGatingILi4ELi32ELi4ELi16ELi32EjfLNS0_11ScoringFuncE0EEEvPKT5_PKbPfiPT4_PiiiibPKf)
        /*02d8*/ 	.word	0x00000010


	//----- nvinfo : EIATTR_REGCOUNT
	.align		4
.L_165:
        /*02dc*/ 	.byte	0x04, 0x2f
        /*02de*/ 	.short	(.L_167 - .L_166)
	.align		4
.L_166:
        /*02e0*/ 	.word	index@(_ZN4vllm3moe10topkGatingILi4ELi64ELi4ELi16ELi32EjfLNS0_11ScoringFuncE0EEEvPKT5_PKbPfiPT4_PiiiibPKf)
        /*02e4*/ 	.word	0x0000001b


	//----- nvinfo : EIATTR_FRAME_SIZE
	.align		4
.L_167:
        /*02e8*/ 	.byte	0x04, 0x11
        /*02ea*/ 	.short	(.L_169 - .L_168)
	.align		4
.L_168:
        /*02ec*/ 	.word	index@($__internal_184_$__cuda_sm70_shflsync_bfly_p)
        /*02f0*/ 	.word	0x00000000


	//----- nvinfo : EIATTR_FRAME_SIZE
	.align		4
.L_169:
        /*02f4*/ 	.byte	0x04, 0x11
        /*02f6*/ 	.short	(.L_171 - .L_170)
	.align		4
.L_170:
        /*02f8*/ 	.word	index@(_ZN4vllm3moe10topkGatingILi4ELi64ELi4ELi16ELi32EjfLNS0_11ScoringFuncE0EEEvPKT5_PKbPfiPT4_PiiiibPKf)
        /*02fc*/ 	.word	0x00000010


	//----- nvinfo : EIATTR_REGCOUNT
	.align		4
.L_171:
        /*0300*/ 	.byte	0x04, 0x2f
        /*0302*/ 	.short	(.L_173 - .L_172)
	.align		4
.L_172:
        /*0304*/ 	.word	index@(_ZN4vllm3moe10topkGatingILi4ELi128ELi4ELi16ELi32EjfLNS0_11ScoringFuncE0EEEvPKT5_PKbPfiPT4_PiiiibPKf)
        /*0308*/ 	.word	0x0000001b


	//----- nvinfo : EIATTR_FRAME_SIZE
	.align		4
.L_173:
        /*030c*/ 	.byte	0x04, 0x11
        /*030e*/ 	.short	(.L_175 - .L_174)
	.align		4
.L_174:
        /*0310*/ 	.word	index@($__internal_183_$__cuda_sm70_shflsync_bfly_p)
        /*0314*/ 	.word	0x00000000


	//----- nvinfo : EIATTR_FRAME_SIZE
	.align		4
.L_175:
        /*0318*/ 	.byte	0x04, 0x11
        /*031a*/ 	.short	(.L_177 - .L_176)
	.align		4
.L_176:
        /*031c*/ 	.word	index@(_ZN4vllm3moe10topkGatingILi4ELi128ELi4ELi16ELi32EjfLNS0_11ScoringFuncE0EEEvPKT5_PKbPfiPT4_PiiiibPKf)
        /*0320*/ 	.word	0x00000010


	//----- nvinfo : EIATTR_REGCOUNT
	.align		4
.L_177:
        /*0324*/ 	.byte	0x04, 0x2f
        /*0326*/ 	.short	(.L_179 - .L_178)
	.align		4
.L_178:
        /*0328*/ 	.word	index@(_ZN4vllm3moe10topkGatingILi8ELi256ELi4ELi16ELi32EjfLNS0_11ScoringFuncE0EEEvPKT5_PKbPfiPT4_PiiiibPKf)
        /*032c*/ 	.word	0x00000020


	//----- nvinfo : EIATTR_FRAME_SIZE
	.align		4
.L_179:
        /*0330*/ 	.byte	0x04, 0x11
        /*0332*/ 	.short	(.L_181 - .L_180)
	.align		4
.L_180:
        /*0334*/ 	.word	index@($__internal_182_$__cuda_sm70_shflsync_bfly_p)
        /*0338*/ 	.word	0x00000000


	//----- nvinfo : EIATTR_FRAME_SIZE
	.align		4
.L_181:
        /*033c*/ 	.byte	0x04, 0x11
        /*033e*/ 	.short	(.L_183 - .L_182)
	.align		4
.L_182:
        /*0340*/ 	.word	index@(_ZN4vllm3moe10topkGatingILi8ELi256ELi4ELi16ELi32EjfLNS0_11ScoringFuncE0EEEvPKT5_PKbPfiPT4_PiiiibPKf)
        /*0344*/ 	.word	0x00000020


	//----- nvinfo : EIATTR_REGCOUNT
	.align		4
.L_183:
        /*0348*/ 	.byte	0x04, 0x2f
        /*034a*/ 	.short	(.L_185 - .L_184)
	.align		4
.L_184:
        /*034c*/ 	.word	index@(_ZN4vllm3moe10topkGatingILi16ELi512ELi4ELi16ELi32EjfLNS0_11ScoringFuncE0EEEvPKT5_PKbPfiPT4_PiiiibPKf)
        /*0350*/ 	.word	0x00000028


	//----- nvinfo : EIATTR_FRAME_SIZE
	.align		4
.L_185:
        /*0354*/ 	.byte	0x04, 0x11
        /*0356*/ 	.short	(.L_187 - .L_186)
	.align		4
.L_186:
        /*0358*/ 	.word	index@($__internal_181_$__cuda_sm70_shflsync_bfly_p)
        /*035c*/ 	.word	0x00000000


	//----- nvinfo : EIATTR_FRAME_SIZE
	.align		4
.L_187:
        /*0360*/ 	.byte	0x04, 0x11
        /*0362*/ 	.short	(.L_189 - .L_188)
	.align		4
.L_188:
        /*0364*/ 	.word	index@(_ZN4vllm3moe10topkGatingILi16ELi512ELi4ELi16ELi32EjfLNS0_11ScoringFuncE0EEEvPKT5_PKbPfiPT4_PiiiibPKf)
        /*0368*/ 	.word	0x00000040


	//----- nvinfo : EIATTR_REGCOUNT
	.align		4
.L_189:
        /*036c*/ 	.byte	0x04, 0x2f
        /*036e*/ 	.short	(.L_191 - .L_190)
	.align		4
.L_190:
        /*0370*/ 	.word	index@(_ZN4vllm3moe10topkGatingILi6ELi192ELi4ELi8ELi32EjfLNS0_11ScoringFuncE0EEEvPKT5_PKbPfiPT4_PiiiibPKf)
        /*0374*/ 	.word	0x00000020


	//----- nvinfo : EIATTR_FRAME_SIZE
	.align		4
.L_191:
        /*0378*/ 	.byte	0x04, 0x11
        /*037a*/ 	.short	(.L_193 - .L_192)
	.align		4
.L_192:
        /*037c*/ 	.word	index@($__internal_180_$__cuda_sm70_shflsync_bfly_p)
        /*0380*/ 	.word	0x00000000


	//----- nvinfo : EIATTR_FRAME_SIZE
	.align		4
.L_193:
        /*0384*/ 	.byte	0x04, 0x11
        /*0386*/ 	.short	(.L_195 - .L_194)
	.align		4
.L_194:
        /*0388*/ 	.word	index@(_ZN4vllm3moe10topkGatingILi6ELi192ELi4ELi8ELi32EjfLNS0_11ScoringFuncE0EEEvPKT5_PKbPfiPT4_PiiiibPKf)
        /*038c*/ 	.word	0x00000018


	//----- nvinfo : EIATTR_REGCOUNT
	.align		4
.L_195:
        /*0390*/ 	.byte	0x04, 0x2f
        /*0392*/ 	.short	(.L_197 - .L_196)
	.align		4
.L_196:
        /*0394*/ 	.word	index@(_ZN4vllm3moe10topkGatingILi10ELi320ELi4ELi8ELi32EjfLNS0_11ScoringFuncE0EEEvPKT5_PKbPfiPT4_PiiiibPKf)
        /*0398*/ 	.word	0x00000020


	//----- nvinfo : EIATTR_FRAME_SIZE
	.align		4
.L_197:
        /*039c*/ 	.byte	0x04, 0x11
        /*039e*/ 	.short	(.L_199 - .L_198)
	.align		4
.L_198:
        /*03a0*/ 	.word	index@($__internal_179_$__cuda_sm70_shflsync_bfly_p)
        /*03a4*/ 	.word	0x00000000


	//----- nvinfo : EIATTR_FRAME_SIZE
	.align		4
.L_199:
        /*03a8*/ 	.byte	0x04, 0x11
        /*03aa*/ 	.short	(.L_201 - .L_200)
	.align		4
.L_200:
        /*03ac*/ 	.word	index@(_ZN4vllm3moe10topkGatingILi10ELi320ELi4ELi8ELi32EjfLNS0_11ScoringFuncE0EEEvPKT5_PKbPfiPT4_PiiiibPKf)
        /*03b0*/ 	.word	0x00000028


	//----- nvinfo : EIATTR_REGCOUNT
	.align		4
.L_201:
        /*03b4*/ 	.byte	0x04, 0x2f
        /*03b6*/ 	.short	(.L_203 - .L_202)
	.align		4
.L_202:
        /*03b8*/ 	.word	index@(_ZN4vllm3moe10topkGatingILi12ELi384ELi4ELi8ELi32EjfLNS0_11ScoringFuncE0EEEvPKT5_PKbPfiPT4_PiiiibPKf)
        /*03bc*/ 	.word	0x00000020


	//----- nvinfo : EIATTR_FRAME_SIZE
	.align		4
.L_203:
        /*03c0*/ 	.byte	0x04, 0x11
        /*03c2*/ 	.short	(.L_205 - .L_204)
	.align		4
.L_204:
        /*03c4*/ 	.word	index@($__internal_178_$__cuda_sm70_shflsync_bfly_p)
        /*03c8*/ 	.word	0x00000000


	//----- nvinfo : EIATTR_FRAME_SIZE
	.align		4
.L_205:
        /*03cc*/ 	.byte	0x04, 0x11
        /*03ce*/ 	.short	(.L_207 - .L_206)
	.align		4
.L_206:
        /*03d0*/ 	.word	index@(_ZN4vllm3moe10topkGatingILi12ELi384ELi4ELi8ELi32EjfLNS0_11ScoringFuncE0EEEvPKT5_PKbPfiPT4_PiiiibPKf)
        /*03d4*/ 	.word	0x00000030


	//----- nvinfo : EIATTR_REGCOUNT
	.align		4
.L_207:
        /*03d8*/ 	.byte	0x04, 0x2f
        /*03da*/ 	.short	(.L_209 - .L_208)
	.align		4
.L_208:
        /*03dc*/ 	.word	index@(_ZN4vllm3moe10topkGatingILi14ELi448ELi4ELi8ELi32EjfLNS0_11ScoringFuncE0EEEvPKT5_PKbPfiPT4_PiiiibPKf)
        /*03e0*/ 	.word	0x00000028


	//----- nvinfo : EIATTR_FRAME_SIZE
	.align		4
.L_209:
        /*03e4*/ 	.byte	0x04, 0x11
        /*03e6*/ 	.short	(.L_211 - .L_210)
	.align		4
.L_210:
        /*03e8*/ 	.word	index@($__internal_177_$__cuda_sm70_shflsync_bfly_p)
        /*03ec*/ 	.word	0x00000000


	//----- nvinfo : EIATTR_FRAME_SIZE
	.align		4
.L_211:
        /*03f0*/ 	.byte	0x04, 0x11
        /*03f2*/ 	.short	(.L_213 - .L_212)
	.align		4
.L_212:
        /*03f4*/ 	.word	index@(_ZN4vllm3moe10topkGatingILi14ELi448ELi4ELi8ELi32EjfLNS0_11ScoringFuncE0EEEvPKT5_PKbPfiPT4_PiiiibPKf)
        /*03f8*/ 	.word	0x00000038


	//----- nvinfo : EIATTR_REGCOUNT
	.align		4
.L_213:
        /*03fc*/ 	.byte	0x04, 0x2f
        /*03fe*/ 	.short	(.L_215 - .L_214)
	.align		4
.L_214:
        /*0400*/ 	.word	index@(_ZN4vllm3moe10topkGatingILi18ELi576ELi4ELi8ELi32EjfLNS0_11ScoringFuncE0EEEvPKT5_PKbPfiPT4_PiiiibPKf)
        /*0404*/ 	.word	0x00000028


	//----- nvinfo : EIATTR_FRAME_SIZE
	.align		4
.L_215:
        /*0408*/ 	.byte	0x04, 0x11
        /*040a*/ 	.short	(.L_217 - .L_216)
	.align		4
.L_216:
        /*040c*/ 	.word	index@($__internal_176_$__cuda_sm70_shflsync_bfly_p)
        /*0410*/ 	.word	0x00000000


	//----- nvinfo : EIATTR_FRAME_SIZE
	.align		4
.L_217:
        /*0414*/ 	.byte	0x04, 0x11
        /*0416*/ 	.short	(.L_219 - .L_218)
	.align		4
.L_218:
        /*0418*/ 	.word	index@(_ZN4vllm3moe10topkGatingILi18ELi576ELi4ELi8ELi32EjfLNS0_11ScoringFuncE0EEEvPKT5_PKbPfiPT4_PiiiibPKf)
        /*041c*/ 	.word	0x00000048


	//----- nvinfo : EIATTR_REGCOUNT
	.align		4
.L_219:
        /*0420*/ 	.byte	0x04, 0x2f
        /*0422*/ 	.short	(.L_221 - .L_220)
	.align		4
.L_220:
        /*0424*/ 	.word	index@(_ZN4vllm3moe7moeTopKILi256EjEEvPKfPKbPfPT0_PiiiiibS3_)
        /*0428*/ 	.word	0x00000020


	//----- nvinfo : EIATTR_FRAME_SIZE
	.align		4
.L_221:
        /*042c*/ 	.byte	0x04, 0x11
        /*042e*/ 	.short	(.L_223 - .L_222)
	.align		4
.L_222:
        /*0430*/ 	.word	index@(_ZN4vllm3moe7moeTopKILi256EjEEvPKfPKbPfPT0_PiiiiibS3_)
        /*0434*/ 	.word	0x00000000


	//----- nvinfo : EIATTR_REGCOUNT
	.align		4
.L_223:
        /*0438*/ 	.byte	0x04, 0x2f
        /*043a*/ 	.short	(.L_225 - .L_224)
	.align		4
.L_224:
        /*043c*/ 	.word	index@(_ZN4vllm3moe10topkGatingILi1ELi1ELi4ELi4ELi32ElfLNS0_11ScoringFuncE0EEEvPKT5_PKbPfiPT4_PiiiibPKf)
        /*0440*/ 	.word	0x00000020


	//----- nvinfo : EIATTR_FRAME_SIZE
	.align		4
.L_225:
        /*0444*/ 	.byte	0x04, 0x11
        /*0446*/ 	.short	(.L_227 - .L_226)
	.align		4
.L_226:
        /*0448*/ 	.word	index@(_ZN4vllm3moe10topkGatingILi1ELi1ELi4ELi4ELi32ElfLNS0_11ScoringFuncE0EEEvPKT5_PKbPfiPT4_PiiiibPKf)
        /*044c*/ 	.word	0x00000000


	//----- nvinfo : EIATTR_REGCOUNT
	.align		4
.L_227:
        /*0450*/ 	.byte	0x04, 0x2f
        /*0452*/ 	.short	(.L_229 - .L_228)
	.align		4
.L_228:
        /*0454*/ 	.word	index@(_ZN4vllm3moe10topkGatingILi2ELi2ELi4ELi8ELi32ElfLNS0_11ScoringFuncE0EEEvPKT5_PKbPfiPT4_PiiiibPKf)
        /*0458*/ 	.word	0x00000020


	//----- nvinfo : EIATTR_FRAME_SIZE
	.align		4
.L_229:
        /*045c*/ 	.byte	0x04, 0x11
        /*045e*/ 	.short	(.L_231 - .L_230)
	.align		4
.L_230:
        /*0460*/ 	.word	index@(_ZN4vllm3moe10topkGatingILi2ELi2ELi4ELi8ELi32ElfLNS0_11ScoringFuncE0EEEvPKT5_PKbPfiPT4_PiiiibPKf)
        /*0464*/ 	.word	0x00000000


	//----- nvinfo : EIATTR_REGCOUNT
	.align		4
.L_231:
        /*0468*/ 	.byte	0x04, 0x2f
        /*046a*/ 	.short	(.L_233 - .L_232)
	.align		4
.L_232:
        /*046c*/ 	.word	index@(_ZN4vllm3moe10topkGatingILi4ELi4ELi4ELi16ELi32ElfLNS0_11ScoringFuncE0EEEvPKT5_PKbPfiPT4_PiiiibPKf)
        /*0470*/ 	.word	0x00000028


	//----- nvinfo : EIATTR_FRAME_SIZE
	.align		4
.L_233:
        /*0474*/ 	.byte	0x04, 0x11
        /*0476*/ 	.short	(.L_235 - .L_234)
	.align		4
.L_234:
        /*0478*/ 	.word	index@(_ZN4vllm3moe10topkGatingILi4ELi4ELi4ELi16ELi32ElfLNS0_11ScoringFuncE0EEEvPKT5_PKbPfiPT4_PiiiibPKf)
        /*047c*/ 	.word	0x00000000


	//----- nvinfo : EIATTR_REGCOUNT
	.align		4
.L_235:
        /*0480*/ 	.byte	0x04, 0x2f
        /*0482*/ 	.short	(.L_237 - .L_236)
	.align		4
.L_236:
        /*0484*/ 	.word	index@(_ZN4vllm3moe10topkGatingILi4ELi8ELi4ELi16ELi32ElfLNS0_11ScoringFuncE0EEEvPKT5_PKbPfiPT4_PiiiibPKf)
        /*0488*/ 	.word	0x00000020


	//----- nvinfo : EIATTR_FRAME_SIZE
	.align		4
.L_237:
        /*048c*/ 	.byte	0x04, 0x11
        /*048e*/ 	.short	(.L_239 - .L_238)
	.align		4
.L_238:
        /*0490*/ 	.word	index@(_ZN4vllm3moe10topkGatingILi4ELi8ELi4ELi16ELi32ElfLNS0_11ScoringFuncE0EEEvPKT5_PKbPfiPT4_PiiiibPKf)
        /*0494*/ 	.word	0x00000010


	//----- nvinfo : EIATTR_REGCOUNT
	.align		4
.L_239:
        /*0498*/ 	.byte	0x04, 0x2f
        /*049a*/ 	.short	(.L_241 - .L_240)
	.align		4
.L_240:
        /*049c*/ 	.word	index@(_ZN4vllm3moe10topkGatingILi4ELi16ELi4ELi16ELi32ElfLNS0_11ScoringFuncE0EEEvPKT5_PKbPfiPT4_PiiiibPKf)
        /*04a0*/ 	.word	0x0000001e


	//----- nvinfo : EIATTR_FRAME_SIZE
	.align		4
.L_241:
        /*04a4*/ 	.byte	0x04, 0x11
        /*04a6*/ 	.short	(.L_243 - .L_242)
	.align		4
.L_242:
        /*04a8*/ 	.word	index@($__internal_175_$__cuda_sm70_shflsync_bfly_p)
        /*04ac*/ 	.word	0x00000000


	//----- nvinfo : EIATTR_FRAME_SIZE
	.align		4
.L_243:
        /*04b0*/ 	.byte	0x04, 0x11
        /*04b2*/ 	.short	(.L_245 - .L_244)
	.align		4
.L_244:
        /*04b4*/ 	.word	index@(_ZN4vllm3moe10topkGatingILi4ELi16ELi4ELi16ELi32ElfLNS0_11ScoringFuncE0EEEvPKT5_PKbPfiPT4_PiiiibPKf)
        /*04b8*/ 	.word	0x00000010


	//----- nvinfo : EIATTR_REGCOUNT
	.align		4
.L_245:
        /*04bc*/ 	.byte	0x04, 0x2f
        /*04be*/ 	.short	(.L_247 - .L_246)
	.align		4
.L_246:
        /*04c0*/ 	.word	index@(_ZN4vllm3moe10topkGatingILi4ELi32ELi4ELi16ELi32ElfLNS0_11ScoringFuncE0EEEvPKT5_PKbPfiPT4_PiiiibPKf)
        /*04c4*/ 	.word	0x0000001b


	//----- nvinfo : EIATTR_FRAME_SIZE
	.align		4
.L_247:
        /*04c8*/ 	.byte	0x04, 0x11
        /*04ca*/ 	.short	(.L_249 - .L_248)
	.align		4
.L_248:
        /*04cc*/ 	.word	index@($__internal_174_$__cuda_sm70_shflsync_bfly_p)
        /*04d0*/ 	.word	0x00000000


	//----- nvinfo : EIATTR_FRAME_SIZE
	.align		4
.L_249:
        /*04d4*/ 	.byte	0x04, 0x11
        /*04d6*/ 	.short	(.L_251 - .L_250)
	.align		4
.L_250:
        /*04d8*/ 	.word	index@(_ZN4vllm3moe10topkGatingILi4ELi32ELi4ELi16ELi32ElfLNS0_11ScoringFuncE0EEEvPKT5_PKbPfiPT4_PiiiibPKf)
        /*04dc*/ 	.word	0x00000010


	//----- nvinfo : EIATTR_REGCOUNT
	.align		4
.L_251:
        /*04e0*/ 	.byte	0x04, 0x2f
        /*04e2*/ 	.short	(.L_253 - .L_252)
	.align		4
.L_252:
        /*04e4*/ 	.word	index@(_ZN4vllm3moe10topkGatingILi4ELi64ELi4ELi16ELi32ElfLNS0_11ScoringFuncE0EEEvPKT5_PKbPfiPT4_PiiiibPKf)
        /*04e8*/ 	.word	0x0000001b


	//----- nvinfo : EIATTR_FRAME_SIZE
	.align		4
.L_253:
        /*04ec*/ 	.byte	0x04, 0x11
        /*04ee*/ 	.short	(.L_255 - .L_254)
	.align		4
.L_254:
        /*04f0*/ 	.word	index@($__internal_173_$__cuda_sm70_shflsync_bfly_p)
        /*04f4*/ 	.word	0x00000000


	//----- nvinfo : EIATTR_FRAME_SIZE
	.align		4
.L_255:
        /*04f8*/ 	.byte	0x04, 0x11
        /*04fa*/ 	.short	(.L_257 - .L_256)
	.align		4
.L_256:
        /*04fc*/ 	.word	index@(_ZN4vllm3moe10topkGatingILi4ELi64ELi4ELi16ELi32ElfLNS0_11ScoringFuncE0EEEvPKT5_PKbPfiPT4_PiiiibPKf)
        /*0500*/ 	.word	0x00000010


	//----- nvinfo : EIATTR_REGCOUNT
	.align		4
.L_257:
        /*0504*/ 	.byte	0x04, 0x2f
        /*0506*/ 	.short	(.L_259 - .L_258)
	.align		4
.L_258:
        /*0508*/ 	.word	index@(_ZN4vllm3moe10topkGatingILi4ELi128ELi4ELi16ELi32ElfLNS0_11ScoringFuncE0EEEvPKT5_PKbPfiPT4_PiiiibPKf)
        /*050c*/ 	.word	0x0000001b


	//----- nvinfo : EIATTR_FRAME_SIZE
	.align		4
.L_259:
        /*0510*/ 	.byte	0x04, 0x11
        /*0512*/ 	.short	(.L_261 - .L_260)
	.align		4
.L_260:
        /*0514*/ 	.word	index@($__internal_172_$__cuda_sm70_shflsync_bfly_p)
        /*0518*/ 	.word	0x00000000


	//----- nvinfo : EIATTR_FRAME_SIZE
	.align		4
.L_261:
        /*051c*/ 	.byte	0x04, 0x11
        /*051e*/ 	.short	(.L_263 - .L_262)
	.align		4
.L_262:
        /*0520*/ 	.word	index@(_ZN4vllm3moe10topkGatingILi4ELi128ELi4ELi16ELi32ElfLNS0_11ScoringFuncE0EEEvPKT5_PKbPfiPT4_PiiiibPKf)
        /*0524*/ 	.word	0x00000010


	//----- nvinfo : EIATTR_REGCOUNT
	.align		4
.L_263:
        /*0528*/ 	.byte	0x04, 0x2f
        /*052a*/ 	.short	(.L_265 - .L_264)
	.align		4
.L_264:
        /*052c*/ 	.word	index@(_ZN4vllm3moe10topkGatingILi8ELi256ELi4ELi16ELi32ElfLNS0_11ScoringFuncE0EEEvPKT5_PKbPfiPT4_PiiiibPKf)
        /*0530*/ 	.word	0x0000001e


	//----- nvinfo : EIATTR_FRAME_SIZE
	.align		4
.L_265:
        /*0534*/ 	.byte	0x04, 0x11
        /*0536*/ 	.short	(.L_267 - .L_266)
	.align		4
.L_266:
        /*0538*/ 	.word	index@($__internal_171_$__cuda_sm70_shflsync_bfly_p)
        /*053c*/ 	.word	0x00000000


	//----- nvinfo : EIATTR_FRAME_SIZE
	.align		4
.L_267:
        /*0540*/ 	.byte	0x04, 0x11
        /*0542*/ 	.short	(.L_269 - .L_268)
	.align		4
.L_268:
        /*0544*/ 	.word	index@(_ZN4vllm3moe10topkGatingILi8ELi256ELi4ELi16ELi32ElfLNS0_11ScoringFuncE0EEEvPKT5_PKbPfiPT4_PiiiibPKf)
        /*0548*/ 	.word	0x00000020


	//----- nvinfo : EIATTR_REGCOUNT
	.align		4
.L_269:
        /*054c*/ 	.byte	0x04, 0x2f
        /*054e*/ 	.short	(.L_271 - .L_270)
	.align		4
.L_270:
        /*0550*/ 	.word	index@(_ZN4vllm3moe10topkGatingILi16ELi512ELi4ELi16ELi32ElfLNS0_11ScoringFuncE0EEEvPKT5_PKbPfiPT4_PiiiibPKf)
        /*0554*/ 	.word	0x00000028


	//----- nvinfo : EIATTR_FRAME_SIZE
	.align		4
.L_271:
        /*0558*/ 	.byte	0x04, 0x11
        /*055a*/ 	.short	(.L_273 - .L_272)
	.align		4
.L_272:
        /*055c*/ 	.word	index@($__internal_170_$__cuda_sm70_shflsync_bfly_p)
        /*0560*/ 	.word	0x00000000


	//----- nvinfo : EIATTR_FRAME_SIZE
	.align		4
.L_273:
        /*0564*/ 	.byte	0x04, 0x11
        /*0566*/ 	.short	(.L_275 - .L_274)
	.align		4
.L_274:
        /*0568*/ 	.word	index@(_ZN4vllm3moe10topkGatingILi16ELi512ELi4ELi16ELi32ElfLNS0_11ScoringFuncE0EEEvPKT5_PKbPfiPT4_PiiiibPKf)
        /*056c*/ 	.word	0x00000040


	//----- nvinfo : EIATTR_REGCOUNT
	.align		4
.L_275:
        /*0570*/ 	.byte	0x04, 0x2f
        /*0572*/ 	.short	(.L_277 - .L_276)
	.align		4
.L_276:
        /*0574*/ 	.word	index@(_ZN4vllm3moe10topkGatingILi6ELi192ELi4ELi8ELi32ElfLNS0_11ScoringFuncE0EEEvPKT5_PKbPfiPT4_PiiiibPKf)
        /*0578*/ 	.word	0x0000001d


	//----- nvinfo : EIATTR_FRAME_SIZE
	.align		4
.L_277:
        /*057c*/ 	.byte	0x04, 0x11
        /*057e*/ 	.short	(.L_279 - .L_278)
	.align		4
.L_278:
        /*0580*/ 	.word	index@($__internal_169_$__cuda_sm70_shflsync_bfly_p)
        /*0584*/ 	.word	0x00000000


	//----- nvinfo : EIATTR_FRAME_SIZE
	.align		4
.L_279:
        /*0588*/ 	.byte	0x04, 0x11
        /*058a*/ 	.short	(.L_281 - .L_280)
	.align		4
.L_280:
        /*058c*/ 	.word	index@(_ZN4vllm3moe10topkGatingILi6ELi192ELi4ELi8ELi32ElfLNS0_11ScoringFuncE0EEEvPKT5_PKbPfiPT4_PiiiibPKf)
        /*0590*/ 	.word	0x00000018


	//----- nvinfo : EIATTR_REGCOUNT
	.align		4
.L_281:
        /*0594*/ 	.byte	0x04, 0x2f
        /*0596*/ 	.short	(.L_283 - .L_282)
	.align		4
.L_282:
        /*0598*/ 	.word	index@(_ZN4vllm3moe10topkGatingILi10ELi320ELi4ELi8ELi32ElfLNS0_11ScoringFuncE0EEEvPKT5_PKbPfiPT4_PiiiibPKf)
        /*059c*/ 	.word	0x00000020


	//----- nvinfo : EIATTR_FRAME_SIZE
	.align		4
.L_283:
        /*05a0*/ 	.byte	0x04, 0x11
        /*05a2*/ 	.short	(.L_285 - .L_284)
	.align		4
.L_284:
        /*05a4*/ 	.word	index@($__internal_168_$__cuda_sm70_shflsync_bfly_p)
        /*05a8*/ 	.word	0x00000000


	//----- nvinfo : EIATTR_FRAME_SIZE
	.align		4
.L_285:
        /*05ac*/ 	.byte	0x04, 0x11
        /*05ae*/ 	.short	(.L_287 - .L_286)
	.align		4
.L_286:
        /*05b0*/ 	.word	index@(_ZN4vllm3moe10topkGatingILi10ELi320ELi4ELi8ELi32ElfLNS0_11ScoringFuncE0EEEvPKT5_PKbPfiPT4_PiiiibPKf)
        /*05b4*/ 	.word	0x00000028


	//----- nvinfo : EIATTR_REGCOUNT
	.align		4
.L_287:
        /*05b8*/ 	.byte	0x04, 0x2f
        /*05ba*/ 	.short	(.L_289 - .L_288)
	.align		4
.L_288:
        /*05bc*/ 	.word	index@(_ZN4vllm3moe10topkGatingILi12ELi384ELi4ELi8ELi32ElfLNS0_11ScoringFuncE0EEEvPKT5_PKbPfiPT4_PiiiibPKf)
        /*05c0*/ 	.word	0x00000020


	//----- nvinfo : EIATTR_FRAME_SIZE
	.align		4
.L_289:
        /*05c4*/ 	.byte	0x04, 0x11
        /*05c6*/ 	.short	(.L_291 - .L_290)
	.align		4
.L_290:
        /*05c8*/ 	.word	index@($__internal_167_$__cuda_sm70_shflsync_bfly_p)
        /*05cc*/ 	.word	0x00000000


	//----- nvinfo : EIATTR_FRAME_SIZE
	.align		4
.L_291:
        /*05d0*/ 	.byte	0x04, 0x11
        /*05d2*/ 	.short	(.L_293 - .L_292)
	.align		4
.L_292:
        /*05d4*/ 	.word	index@(_ZN4vllm3moe10topkGatingILi12ELi384ELi4ELi8ELi32ElfLNS0_11ScoringFuncE0EEEvPKT5_PKbPfiPT4_PiiiibPKf)
        /*05d8*/ 	.word	0x00000030


	//----- nvinfo : EIATTR_REGCOUNT
	.align		4
.L_293:
        /*05dc*/ 	.byte	0x04, 0x2f
        /*05de*/ 	.short	(.L_295 - .L_294)
	.align		4
.L_294:
        /*05e0*/ 	.word	index@(_ZN4vllm3moe10topkGatingILi14ELi448ELi4ELi8ELi32ElfLNS0_11ScoringFuncE0EEEvPKT5_PKbPfiPT4_PiiiibPKf)
        /*05e4*/ 	.word	0x00000028


	//----- nvinfo : EIATTR_FRAME_SIZE
	.align		4
.L_295:
        /*05e8*/ 	.byte	0x04, 0x11
        /*05ea*/ 	.short	(.L_297 - .L_296)
	.align		4
.L_296:
        /*05ec*/ 	.word	index@($__internal_166_$__cuda_sm70_shflsync_bfly_p)
        /*05f0*/ 	.word	0x00000000


	//----- nvinfo : EIATTR_FRAME_SIZE
	.align		4
.L_297:
        /*05f4*/ 	.byte	0x04, 0x11
        /*05f6*/ 	.short	(.L_299 - .L_298)
	.align		4
.L_298:
        /*05f8*/ 	.word	index@(_ZN4vllm3moe10topkGatingILi14ELi448ELi4ELi8ELi32ElfLNS0_11ScoringFuncE0EEEvPKT5_PKbPfiPT4_PiiiibPKf)
        /*05fc*/ 	.word	0x00000038


	//----- nvinfo : EIATTR_REGCOUNT
	.align		4
.L_299:
        /*0600*/ 	.byte	0x04, 0x2f
        /*0602*/ 	.short	(.L_301 - .L_300)
	.align		4
.L_300:
        /*0604*/ 	.word	index@(_ZN4vllm3moe10topkGatingILi18ELi576ELi4ELi8ELi32ElfLNS0_11ScoringFuncE0EEEvPKT5_PKbPfiPT4_PiiiibPKf)
        /*0608*/ 	.word	0x00000028


	//----- nvinfo : EIATTR_FRAME_SIZE
	.align		4
.L_301:
        /*060c*/ 	.byte	0x04, 0x11
        /*060e*/ 	.short	(.L_303 - .L_302)
	.align		4
.L_302:
        /*0610*/ 	.word	index@($__internal_165_$__cuda_sm70_shflsync_bfly_p)
        /*0614*/ 	.word	0x00000000


	//----- nvinfo : EIATTR_FRAME_SIZE
	.align		4
.L_303:
        /*0618*/ 	.byte	0x04, 0x11
        /*061a*/ 	.short	(.L_305 - .L_304)
	.align		4
.L_304:
        /*061c*/ 	.word	index@(_ZN4vllm3moe10topkGatingILi18ELi576ELi4ELi8ELi32ElfLNS0_11ScoringFuncE0EEEvPKT5_PKbPfiPT4_PiiiibPKf)
        /*0620*/ 	.word	0x00000048


	//----- nvinfo : EIATTR_REGCOUNT
	.align		4
.L_305:
        /*0624*/ 	.byte	0x04, 0x2f
        /*0626*/ 	.short	(.L_307 - .L_306)
	.align		4
.L_306:
        /*0628*/ 	.word	index@(_ZN4vllm3moe7moeTopKILi256ElEEvPKfPKbPfPT0_PiiiiibS3_)
        /*062c*/ 	.word	0x00000020


	//----- nvinfo : EIATTR_FRAME_SIZE
	.align		4
.L_307:
        /*0630*/ 	.byte	0x04, 0x11
        /*0632*/ 	.short	(.L_309 - .L_308)
	.align		4
.L_308:
        /*0634*/ 	.word	index@(_ZN4vllm3moe7moeTopKILi256ElEEvPKfPKbPfPT0_PiiiiibS3_)
        /*0638*/ 	.word	0x00000000


	//----- nvinfo : EIATTR_REGCOUNT
	.align		4
.L_309:
        /*063c*/ 	.byte	0x04, 0x2f
        /*063e*/ 	.short	(.L_311 - .L_310)
	.align		4
.L_310:
        /*0640*/ 	.word	index@(_ZN4vllm3moe10topkGatingILi1ELi1ELi4ELi2ELi32Ei6__halfLNS0_11ScoringFuncE0EEEvPKT5_PKbPfiPT4_PiiiibPKf)
        /*0644*/ 	.word	0x00000020


	//----- nvinfo : EIATTR_FRAME_SIZE
	.align		4
.L_311:
        /*0648*/ 	.byte	0x04, 0x11
        /*064a*/ 	.short	(.L_313 - .L_312)
	.align		4
.L_312:
        /*064c*/ 	.word	index@(_ZN4vllm3moe10topkGatingILi1ELi1ELi4ELi2ELi32Ei6__halfLNS0_11ScoringFuncE0EEEvPKT5_PKbPfiPT4_PiiiibPKf)
        /*0650*/ 	.word	0x00000000


	//----- nvinfo : EIATTR_REGCOUNT
	.align		4
.L_313:
        /*0654*/ 	.byte	0x04, 0x2f
        /*0656*/ 	.short	(.L_315 - .L_314)
	.align		4
.L_314:
        /*0658*/ 	.word	index@(_ZN4vllm3moe10topkGatingILi2ELi2ELi4ELi4ELi32Ei6__halfLNS0_11ScoringFuncE0EEEvPKT5_PKbPfiPT4_PiiiibPKf)
        /*065c*/ 	.word	0x00000020


	//----- nvinfo : EIATTR_FRAME_SIZE
	.align		4
.L_315:
        /*0660*/ 	.byte	0x04, 0x11
        /*0662*/ 	.short	(.L_317 - .L_316)
	.align		4
.L_316:
        /*0664*/ 	.word	index@(_ZN4vllm3moe10topkGatingILi2ELi2ELi4ELi4ELi32Ei6__halfLNS0_11ScoringFuncE0EEEvPKT5_PKbPfiPT4_PiiiibPKf)
        /*0668*/ 	.word	0x00000000


	//----- nvinfo : EIATTR_REGCOUNT
	.align		4
.L_317:
        /*066c*/ 	.byte	0x04, 0x2f
        /*066e*/ 	.short	(.L_319 - .L_318)
	.align		4
.L_318:
        /*0670*/ 	.word	index@(_ZN4vllm3moe10topkGatingILi4ELi4ELi4ELi8ELi32Ei6__halfLNS0_11ScoringFuncE0EEEvPKT5_PKbPfiPT4_PiiiibPKf)
        /*0674*/ 	.word	0x00000020


	//----- nvinfo : EIATTR_FRAME_SIZE
	.align		4
.L_319:
        /*0678*/ 	.byte	0x04, 0x11
        /*067a*/ 	.short	(.L_321 - .L_320)
	.align		4
.L_320:
        /*067c*/ 	.word	index@(_ZN4vllm3moe10topkGatingILi4ELi4ELi4ELi8ELi32Ei6__halfLNS0_11ScoringFuncE0EEEvPKT5_PKbPfiPT4_PiiiibPKf)
        /*0680*/ 	.word	0x00000000


	//----- nvinfo : EIATTR_REGCOUNT
	.align		4
.L_321:
        /*0684*/ 	.byte	0x04, 0x2f
        /*0686*/ 	.short	(.L_323 - .L_322)
	.align		4
.L_322:
        /*0688*/ 	.word	index@(_ZN4vllm3moe10topkGatingILi8ELi8ELi4ELi16ELi32Ei6__halfLNS0_11ScoringFuncE0EEEvPKT5_PKbPfiPT4_PiiiibPKf)
        /*068c*/ 	.word	0x00000028


	//----- nvinfo : EIATTR_FRAME_SIZE
	.align		4
.L_323:
        /*0690*/ 	.byte	0x04, 0x11
        /*0692*/ 	.short	(.L_325 - .L_324)
	.align		4
.L_324:
        /*0694*/ 	.word	index@(_ZN4vllm3moe10topkGatingILi8ELi8ELi4ELi16ELi32Ei6__halfLNS0_11ScoringFuncE0EEEvPKT5_PKbPfiPT4_PiiiibPKf)
        /*0698*/ 	.word	0x00000000


	//----- nvinfo : EIATTR_REGCOUNT
	.align		4
.L_325:
        /*069c*/ 	.byte	0x04, 0x2f
        /*069e*/ 	.short	(.L_327 - .L_326)
	.align		4
.L_326:
        /*06a0*/ 	.word	index@(_ZN4vllm3moe10topkGatingILi8ELi16ELi4ELi16ELi32Ei6__halfLNS0_11ScoringFuncE0EEEvPKT5_PKbPfiPT4_PiiiibPKf)
        /*06a4*/ 	.word	0x00000020


	//----- nvinfo : EIATTR_FRAME_SIZE
	.align		4
.L_327:
        /*06a8*/ 	.byte	0x04, 0x11
        /*06aa*/ 	.short	(.L_329 - .L_328)
	.align		4
.L_328:
        /*06ac*/ 	.word	index@($__internal_164_$__cuda_sm70_shflsync_bfly_p)
        /*06b0*/ 	.word	0x00000000


	//----- nvinfo : EIATTR_FRAME_SIZE
	.align		4
.L_329:
        /*06b4*/ 	.byte	0x04, 0x11
        /*06b6*/ 	.short	(.L_331 - .L_330)
	.align		4
.L_330:
        /*06b8*/ 	.word	index@(_ZN4vllm3moe10topkGatingILi8ELi16ELi4ELi16ELi32Ei6__halfLNS0_11ScoringFuncE0EEEvPKT5_PKbPfiPT4_PiiiibPKf)
        /*06bc*/ 	.word	0x00000020


	//----- nvinfo : EIATTR_REGCOUNT
	.align		4
.L_331:
        /*06c0*/ 	.byte	0x04, 0x2f
        /*06c2*/ 	.short	(.L_333 - .L_332)
	.align		4
.L_332:
        /*06c4*/ 	.word	index@(_ZN4vllm3moe10topkGatingILi8ELi32ELi4ELi16ELi32Ei6__halfLNS0_11ScoringFuncE0EEEvPKT5_PKbPfiPT4_PiiiibPKf)
        /*06c8*/ 	.word	0x0000001e


	//----- nvinfo : EIATTR_FRAME_SIZE
	.align		4
.L_333:
        /*06cc*/ 	.byte	0x04, 0x11
        /*06ce*/ 	.short	(.L_335 - .L_334)
	.align		4
.L_334:
        /*06d0*/ 	.word	index@($__internal_163_$__cuda_sm70_shflsync_bfly_p)
        /*06d4*/ 	.word	0x00000000


	//----- nvinfo : EIATTR_FRAME_SIZE
	.align		4
.L_335:
        /*06d8*/ 	.byte	0x04, 0x11
        /*06da*/ 	.short	(.L_337 - .L_336)
	.align		4
.L_336:
        /*06dc*/ 	.word	index@(_ZN4vllm3moe10topkGatingILi8ELi32ELi4ELi16ELi32Ei6__halfLNS0_11ScoringFuncE0EEEvPKT5_PKbPfiPT4_PiiiibPKf)
        /*06e0*/ 	.word	0x00000020


	//----- nvinfo : EIATTR_REGCOUNT
	.align		4
.L_337:
        /*06e4*/ 	.byte	0x04, 0x2f
        /*06e6*/ 	.short	(.L_339 - .L_338)
	.align		4
.L_338:
        /*06e8*/ 	.word	index@(_ZN4vllm3moe10topkGatingILi8ELi64ELi4ELi16ELi32Ei6__halfLNS0_11ScoringFuncE0EEEvPKT5_PKbPfiPT4_PiiiibPKf)
        /*06ec*/ 	.word	0x00000020


	//----- nvinfo : EIATTR_FRAME_SIZE
	.align		4
.L_339:
        /*06f0*/ 	.byte	0x04, 0x11
        /*06f2*/ 	.short	(.L_341 - .L_340)
	.align		4
.L_340:
        /*06f4*/ 	.word	index@($__internal_162_$__cuda_sm70_shflsync_bfly_p)
        /*06f8*/ 	.word	0x00000000


	//----- nvinfo : EIATTR_FRAME_SIZE
	.align		4
.L_341:
        /*06fc*/ 	.byte	0x04, 0x11
        /*06fe*/ 	.short	(.L_343 - .L_342)
	.align		4
.L_342:
        /*0700*/ 	.word	index@(_ZN4vllm3moe10topkGatingILi8ELi64ELi4ELi16ELi32Ei6__halfLNS0_11ScoringFuncE0EEEvPKT5_PKbPfiPT4_PiiiibPKf)
        /*0704*/ 	.word	0x00000020


	//----- nvinfo : EIATTR_REGCOUNT
	.align		4
.L_343:
        /*0708*/ 	.byte	0x04, 0x2f
        /*070a*/ 	.short	(.L_345 - .L_344)
	.align		4
.L_344:
        /*070c*/ 	.word	index@(_ZN4vllm3moe10topkGatingILi8ELi128ELi4ELi16ELi32Ei6__halfLNS0_11ScoringFuncE0EEEvPKT5_PKbPfiPT4_PiiiibPKf)
        /*0710*/ 	.word	0x0000001e


	//----- nvinfo : EIATTR_FRAME_SIZE
	.align		4
.L_345:
        /*0714*/ 	.byte	0x04, 0x11
        /*0716*/ 	.short	(.L_347 - .L_346)
	.align		4
.L_346:
        /*0718*/ 	.word	index@($__internal_161_$__cuda_sm70_shflsync_bfly_p)
        /*071c*/ 	.word	0x00000000


	//----- nvinfo : EIATTR_FRAME_SIZE
	.align		4
.L_347:
        /*0720*/ 	.byte	0x04, 0x11
        /*0722*/ 	.short	(.L_349 - .L_348)
	.align		4
.L_348:
        /*0724*/ 	.word	index@(_ZN4vllm3moe10topkGatingILi8ELi128ELi4ELi16ELi32Ei6__halfLNS0_11ScoringFuncE0EEEvPKT5_PKbPfiPT4_PiiiibPKf)
        /*0728*/ 	.word	0x00000020


	//----- nvinfo : EIATTR_REGCOUNT
	.align		4
.L_349:
        /*072c*/ 	.byte	0x04, 0x2f
        /*072e*/ 	.short	(.L_351 - .L_350)
	.align		4
.L_350:
        /*0730*/ 	.word	index@(_ZN4vllm3moe10topkGatingILi8ELi256ELi4ELi16ELi32Ei6__halfLNS0_11ScoringFuncE0EEEvPKT5_PKbPfiPT4_PiiiibPKf)
        /*0734*/ 	.word	0x00000020


	//----- nvinfo : EIATTR_FRAME_SIZE
	.align		4
.L_351:
        /*0738*/ 	.byte	0x04, 0x11
        /*073a*/ 	.short	(.L_353 - .L_352)
	.align		4
.L_352:
        /*073c*/ 	.word	index@($__internal_160_$__cuda_sm70_shflsync_bfly_p)
        /*0740*/ 	.word	0x00000000


	//----- nvinfo : EIATTR_FRAME_SIZE
	.align		4
.L_353:
        /*0744*/ 	.byte	0x04, 0x11
        /*0746*/ 	.short	(.L_355 - .L_354)
	.align		4
.L_354:
        /*0748*/ 	.word	index@(_ZN4vllm3moe10topkGatingILi8ELi256ELi4ELi16ELi32Ei6__halfLNS0_11ScoringFuncE0EEEvPKT5_PKbPfiPT4_PiiiibPKf)
        /*074c*/ 	.word	0x00000020


	//----- nvinfo : EIATTR_REGCOUNT
	.align		4
.L_355:
        /*0750*/ 	.byte	0x04, 0x2f
        /*0752*/ 	.short	(.L_357 - .L_356)
	.align		4
.L_356:
        /*0754*/ 	.word	index@(_ZN4vllm3moe10topkGatingILi16ELi512ELi4ELi16ELi32Ei6__halfLNS0_11ScoringFuncE0EEEvPKT5_PKbPfiPT4_PiiiibPKf)
        /*0758*/ 	.word	0x00000028


	//----- nvinfo : EIATTR_FRAME_SIZE
	.align		4
.L_357:
        /*075c*/ 	.byte	0x04, 0x11
        /*075e*/ 	.short	(.L_359 - .L_358)
	.align		4
.L_358:
        /*0760*/ 	.word	index@($__internal_159_$__cuda_sm70_shflsync_bfly_p)
        /*0764*/ 	.word	0x00000000


	//----- nvinfo : EIATTR_FRAME_SIZE
	.align		4
.L_359:
        /*0768*/ 	.byte	0x04, 0x11
        /*076a*/ 	.short	(.L_361 - .L_360)
	.align		4
.L_360:
        /*076c*/ 	.word	index@(_ZN4vllm3moe10topkGatingILi16ELi512ELi4ELi16ELi32Ei6__halfLNS0_11ScoringFuncE0EEEvPKT5_PKbPfiPT4_PiiiibPKf)
        /*0770*/ 	.word	0x00000040


	//----- nvinfo : EIATTR_REGCOUNT
	.align		4
.L_361:
        /*0774*/ 	.byte	0x04, 0x2f
        /*0776*/ 	.short	(.L_363 - .L_362)
	.align		4
.L_362:
        /*0778*/ 	.word	index@(_ZN4vllm3moe10topkGatingILi6ELi192ELi4ELi4ELi32Ei6__halfLNS0_11ScoringFuncE0EEEvPKT5_PKbPfiPT4_PiiiibPKf)
        /*077c*/ 	.word	0x00000020


	//----- nvinfo : EIATTR_FRAME_SIZE
	.align		4
.L_363:
        /*0780*/ 	.byte	0x04, 0x11
        /*0782*/ 	.short	(.L_365 - .L_364)
	.align		4
.L_364:
        /*0784*/ 	.word	index@($__internal_158_$__cuda_sm70_shflsync_bfly_p)
        /*0788*/ 	.word	0x00000000


	//----- nvinfo : EIATTR_FRAME_SIZE
	.align		4
.L_365:
        /*078c*/ 	.byte	0x04, 0x11
        /*078e*/ 	.short	(.L_367 - .L_366)
	.align		4
.L_366:
        /*0790*/ 	.word	index@(_ZN4vllm3moe10topkGatingILi6ELi192ELi4ELi4ELi32Ei6__halfLNS0_11ScoringFuncE0EEEvPKT5_PKbPfiPT4_PiiiibPKf)
        /*0794*/ 	.word	0x00000018


	//----- nvinfo : EIATTR_REGCOUNT
	.align		4
.L_367:
        /*0798*/ 	.byte	0x04, 0x2f
        /*079a*/ 	.short	(.L_369 - .L_368)
	.align		4
.L_368:
        /*079c*/ 	.word	index@(_ZN4vllm3moe10topkGatingILi10ELi320ELi4ELi4ELi32Ei6__halfLNS0_11ScoringFuncE0EEEvPKT5_PKbPfiPT4_PiiiibPKf)
        /*07a0*/ 	.word	0x00000020


	//----- nvinfo : EIATTR_FRAME_SIZE
	.align		4
.L_369:
        /*07a4*/ 	.byte	0x04, 0x11
        /*07a6*/ 	.short	(.L_371 - .L_370)
	.align		4
.L_370:
        /*07a8*/ 	.word	index@($__internal_157_$__cuda_sm70_shflsync_bfly_p)
        /*07ac*/ 	.word	0x00000000


	//----- nvinfo : EIATTR_FRAME_SIZE
	.align		4
.L_371:
        /*07b0*/ 	.byte	0x04, 0x11
        /*07b2*/ 	.short	(.L_373 - .L_372)
	.align		4
.L_372:
        /*07b4*/ 	.word	index@(_ZN4vllm3moe10topkGatingILi10ELi320ELi4ELi4ELi32Ei6__halfLNS0_11ScoringFuncE0EEEvPKT5_PKbPfiPT4_PiiiibPKf)
        /*07b8*/ 	.word	0x00000028


	//----- nvinfo : EIATTR_REGCOUNT
	.align		4
.L_373:
        /*07bc*/ 	.byte	0x04, 0x2f
        /*07be*/ 	.short	(.L_375 - .L_374)
	.align		4
.L_374:
        /*07c0*/ 	.word	index@(_ZN4vllm3moe10topkGatingILi12ELi384ELi4ELi4ELi32Ei6__halfLNS0_11ScoringFuncE0EEEvPKT5_PKbPfiPT4_PiiiibPKf)
        /*07c4*/ 	.word	0x00000020


	//----- nvinfo : EIATTR_FRAME_SIZE
	.align		4
.L_375:
        /*07c8*/ 	.byte	0x04, 0x11
        /*07ca*/ 	.short	(.L_377 - .L_376)
	.align		4
.L_376:
        /*07cc*/ 	.word	index@($__internal_156_$__cuda_sm70_shflsync_bfly_p)
        /*07d0*/ 	.word	0x00000000


	//----- nvinfo : EIATTR_FRAME_SIZE
	.align		4
.L_377:
        /*07d4*/ 	.byte	0x04, 0x11
        /*07d6*/ 	.short	(.L_379 - .L_378)
	.align		4
.L_378:
        /*07d8*/ 	.word	index@(_ZN4vllm3moe10topkGatingILi12ELi384ELi4ELi4ELi32Ei6__halfLNS0_11ScoringFuncE0EEEvPKT5_PKbPfiPT4_PiiiibPKf)
        /*07dc*/ 	.word	0x00000030


	//----- nvinfo : EIATTR_REGCOUNT
	.align		4
.L_379:
        /*07e0*/ 	.byte	0x04, 0x2f
        /*07e2*/ 	.short	(.L_381 - .L_380)
	.align		4
.L_380:
        /*07e4*/ 	.word	index@(_ZN4vllm3moe10topkGatingILi14ELi448ELi4ELi4ELi32Ei6__halfLNS0_11ScoringFuncE0EEEvPKT5_PKbPfiPT4_PiiiibPKf)
        /*07e8*/ 	.word	0x00000028


	//----- nvinfo : EIATTR_FRAME_SIZE
	.align		4
.L_381:
        /*07ec*/ 	.byte	0x04, 0x11
        /*07ee*/ 	.short	(.L_383 - .L_382)
	.align		4
.L_382:
        /*07f0*/ 	.word	index@($__internal_155_$__cuda_sm70_shflsync_bfly_p)
        /*07f4*/ 	.word	0x00000000


	//----- nvinfo : EIATTR_FRAME_SIZE
	.align		4
.L_383:
        /*07f8*/ 	.byte	0x04, 0x11
        /*07fa*/ 	.short	(.L_385 - .L_384)
	.align		4
.L_384:
        /*07fc*/ 	.word	index@(_ZN4vllm3moe10topkGatingILi14ELi448ELi4ELi4ELi32Ei6__halfLNS0_11ScoringFuncE0EEEvPKT5_PKbPfiPT4_PiiiibPKf)
        /*0800*/ 	.word	0x00000038


	//----- nvinfo : EIATTR_REGCOUNT
	.align		4
.L_385:
        /*0804*/ 	.byte	0x04, 0x2f
        /*0806*/ 	.short	(.L_387 - .L_386)
	.align		4
.L_386:
        /*0808*/ 	.word	index@(_ZN4vllm3moe10topkGatingILi18ELi576ELi4ELi4ELi32Ei6__halfLNS0_11ScoringFuncE0EEEvPKT5_PKbPfiPT4_PiiiibPKf)
        /*080c*/ 	.word	0x00000028


	//----- nvinfo : EIATTR_FRAME_SIZE
	.align		4
.L_387:
        /*0810*/ 	.byte	0x04, 0x11
        /*0812*/ 	.short	(.L_389 - .L_388)
	.align		4
.L_388:
        /*0814*/ 	.word	index@($__internal_154_$__cuda_sm70_shflsync_bfly_p)
        /*0818*/ 	.word	0x00000000


	//----- nvinfo : EIATTR_FRAME_SIZE
	.align		4
.L_389:
        /*081c*/ 	.byte	0x04, 0x11
        /*081e*/ 	.short	(.L_391 - .L_390)
	.align		4
.L_390:
        /*0820*/ 	.word	index@(_ZN4vllm3moe10topkGatingILi18ELi576ELi4ELi4ELi32Ei6__halfLNS0_11ScoringFuncE0EEEvPKT5_PKbPfiPT4_PiiiibPKf)
        /*0824*/ 	.word	0x00000048


	//----- nvinfo : EIATTR_REGCOUNT
	.align		4
.L_391:
        /*0828*/ 	.byte	0x04, 0x2f
        /*082a*/ 	.short	(.L_393 - .L_392)
	.align		4
.L_392:
        /*082c*/ 	.word	index@(_ZN4vllm3moe10moeSoftmaxILi256E6__halfEEvPKT0_PKbPfi)
        /*0830*/ 	.word	0x0000001e


	//----- nvinfo : EIATTR_FRAME_SIZE
	.align		4
.L_393:
        /*0834*/ 	.byte	0x04, 0x11
        /*0836*/ 	.short	(.L_395 - .L_394)
	.align		4
.L_394:
        /*0838*/ 	.word	index@(_ZN4vllm3moe10moeSoftmaxILi256E6__halfEEvPKT0_PKbPfi)
        /*083c*/ 	.word	0x00000000


	//----- nvinfo : EIATTR_REGCOUNT
	.align		4
.L_395:
        /*0840*/ 	.byte	0x04, 0x2f
        /*0842*/ 	.short	(.L_397 - .L_396)
	.align		4
.L_396:
        /*0844*/ 	.word	index@(_ZN4vllm3moe10topkGatingILi1ELi1ELi4ELi2ELi32Ej6__halfLNS0_11ScoringFuncE0EEEvPKT5_PKbPfiPT4_PiiiibPKf)
        /*0848*/ 	.word	0x00000020


	//----- nvinfo : EIATTR_FRAME_SIZE
	.align		4
.L_397:
        /*084c*/ 	.byte	0x04, 0x11
        /*084e*/ 	.short	(.L_399 - .L_398)
	.align		4
.L_398:
        /*0850*/ 	.word	index@(_ZN4vllm3moe10topkGatingILi1ELi1ELi4ELi2ELi32Ej6__halfLNS0_11ScoringFuncE0EEEvPKT5_PKbPfiPT4_PiiiibPKf)
        /*0854*/ 	.word	0x00000000


	//----- nvinfo : EIATTR_REGCOUNT
	.align		4
.L_399:
        /*0858*/ 	.byte	0x04, 0x2f
        /*085a*/ 	.short	(.L_401 - .L_400)
	.align		4
.L_400:
        /*085c*/ 	.word	index@(_ZN4vllm3moe10topkGatingILi2ELi2ELi4ELi4ELi32Ej6__halfLNS0_11ScoringFuncE0EEEvPKT5_PKbPfiPT4_PiiiibPKf)
        /*0860*/ 	.word	0x00000020


	//----- nvinfo : EIATTR_FRAME_SIZE
	.align		4
.L_401:
        /*0864*/ 	.byte	0x04, 0x11
        /*0866*/ 	.short	(.L_403 - .L_402)
	.align		4
.L_402:
        /*0868*/ 	.word	index@(_ZN4vllm3moe10topkGatingILi2ELi2ELi4ELi4ELi32Ej6__halfLNS0_11ScoringFuncE0EEEvPKT5_PKbPfiPT4_PiiiibPKf)
        /*086c*/ 	.word	0x00000000


	//----- nvinfo : EIATTR_REGCOUNT
	.align		4
.L_403:
        /*0870*/ 	.byte	0x04, 0x2f
        /*0872*/ 	.short	(.L_405 - .L_404)
	.align		4
.L_404:
        /*0874*/ 	.word	index@(_ZN4vllm3moe10topkGatingILi4ELi4ELi4ELi8ELi32Ej6__halfLNS0_11ScoringFuncE0EEEvPKT5_PKbPfiPT4_PiiiibPKf)
        /*0878*/ 	.word	0x00000020


	//----- nvinfo : EIATTR_FRAME_SIZE
	.align		4
.L_405:
        /*087c*/ 	.byte	0x04, 0x11
        /*087e*/ 	.short	(.L_407 - .L_406)
	.align		4
.L_406:
        /*0880*/ 	.word	index@(_ZN4vllm3moe10topkGatingILi4ELi4ELi4ELi8ELi32Ej6__halfLNS0_11ScoringFuncE0EEEvPKT5_PKbPfiPT4_PiiiibPKf)
        /*0884*/ 	.word	0x00000000


	//----- nvinfo : EIATTR_REGCOUNT
	.align		4
.L_407:
        /*0888*/ 	.byte	0x04, 0x2f
        /*088a*/ 	.short	(.L_409 - .L_408)
	.align		4
.L_408:
        /*088c*/ 	.word	index@(_ZN4vllm3moe10topkGatingILi8ELi8ELi4ELi16ELi32Ej6__halfLNS0_11ScoringFuncE0EEEvPKT5_PKbPfiPT4_PiiiibPKf)
        /*0890*/ 	.word	0x00000028


	//----- nvinfo : EIATTR_FRAME_SIZE
	.align		4
.L_409:
        /*0894*/ 	.byte	0x04, 0x11
        /*0896*/ 	.short	(.L_411 - .L_410)
	.align		4
.L_410:
        /*0898*/ 	.word	index@(_ZN4vllm3moe10topkGatingILi8ELi8ELi4ELi16ELi32Ej6__halfLNS0_11ScoringFuncE0EEEvPKT5_PKbPfiPT4_PiiiibPKf)
        /*089c*/ 	.word	0x00000000


	//----- nvinfo : EIATTR_REGCOUNT
	.align		4
.L_411:
        /*08a0*/ 	.byte	0x04, 0x2f
        /*08a2*/ 	.short	(.L_413 - .L_412)
	.align		4
.L_412:
        /*08a4*/ 	.word	index@(_ZN4vllm3moe10topkGatingILi8ELi16ELi4ELi16ELi32Ej6__halfLNS0_11ScoringFuncE0EEEvPKT5_PKbPfiPT4_PiiiibPKf)
        /*08a8*/ 	.word	0x00000020


	//----- nvinfo : EIATTR_FRAME_SIZE
	.align		4
.L_413:
        /*08ac*/ 	.byte	0x04, 0x11
        /*08ae*/ 	.short	(.L_415 - .L_414)
	.align		4
.L_414:
        /*08b0*/ 	.word	index@($__internal_153_$__cuda_sm70_shflsync_bfly_p)
        /*08b4*/ 	.word	0x00000000


	//----- nvinfo : EIATTR_FRAME_SIZE
	.align		4
.L_415:
        /*08b8*/ 	.byte	0x04, 0x11
        /*08ba*/ 	.short	(.L_417 - .L_416)
	.align		4
.L_416:
        /*08bc*/ 	.word	index@(_ZN4vllm3moe10topkGatingILi8ELi16ELi4ELi16ELi32Ej6__halfLNS0_11ScoringFuncE0EEEvPKT5_PKbPfiPT4_PiiiibPKf)
        /*08c0*/ 	.word	0x00000020


	//----- nvinfo : EIATTR_REGCOUNT
	.align		4
.L_417:
        /*08c4*/ 	.byte	0x04, 0x2f
        /*08c6*/ 	.short	(.L_419 - .L_418)
	.align		4
.L_418:
        /*08c8*/ 	.word	index@(_ZN4vllm3moe10topkGatingILi8ELi32ELi4ELi16ELi32Ej6__halfLNS0_11ScoringFuncE0EEEvPKT5_PKbPfiPT4_PiiiibPKf)
        /*08cc*/ 	.word	0x0000001e


	//----- nvinfo : EIATTR_FRAME_SIZE
	.align		4
.L_419:
        /*08d0*/ 	.byte	0x04, 0x11
        /*08d2*/ 	.short	(.L_421 - .L_420)
	.align		4
.L_420:
        /*08d4*/ 	.word	index@($__internal_152_$__cuda_sm70_shflsync_bfly_p)
        /*08d8*/ 	.word	0x00000000


	//----- nvinfo : EIATTR_FRAME_SIZE
	.align		4
.L_421:
        /*08dc*/ 	.byte	0x04, 0x11
        /*08de*/ 	.short	(.L_423 - .L_422)
	.align		4
.L_422:
        /*08e0*/ 	.word	index@(_ZN4vllm3moe10topkGatingILi8ELi32ELi4ELi16ELi32Ej6__halfLNS0_11ScoringFuncE0EEEvPKT5_PKbPfiPT4_PiiiibPKf)
        /*08e4*/ 	.word	0x00000020


	//----- nvinfo : EIATTR_REGCOUNT
	.align		4
.L_423:
        /*08e8*/ 	.byte	0x04, 0x2f
        /*08ea*/ 	.short	(.L_425 - .L_424)
	.align		4
.L_424:
        /*08ec*/ 	.word	index@(_ZN4vllm3moe10topkGatingILi8ELi64ELi4ELi16ELi32Ej6__halfLNS0_11ScoringFuncE0EEEvPKT5_PKbPfiPT4_PiiiibPKf)
        /*08f0*/ 	.word	0x00000020


	//----- nvinfo : EIATTR_FRAME_SIZE
	.align		4
.L_425:
        /*08f4*/ 	.byte	0x04, 0x11
        /*08f6*/ 	.short	(.L_427 - .L_426)
	.align		4
.L_426:
        /*08f8*/ 	.word	index@($__internal_151_$__cuda_sm70_shflsync_bfly_p)
        /*08fc*/ 	.word	0x00000000


	//----- nvinfo : EIATTR_FRAME_SIZE
	.align		4
.L_427:
        /*0900*/ 	.byte	0x04, 0x11
        /*0902*/ 	.short	(.L_429 - .L_428)
	.align		4
.L_428:
        /*0904*/ 	.word	index@(_ZN4vllm3moe10topkGatingILi8ELi64ELi4ELi16ELi32Ej6__halfLNS0_11ScoringFuncE0EEEvPKT5_PKbPfiPT4_PiiiibPKf)
        /*0908*/ 	.word	0x00000020


	//----- nvinfo : EIATTR_REGCOUNT
	.align		4
.L_429:
        /*090c*/ 	.byte	0x04, 0x2f
        /*090e*/ 	.short	(.L_431 - .L_430)
	.align		4
.L_430:
        /*0910*/ 	.word	index@(_ZN4vllm3moe10topkGatingILi8ELi128ELi4ELi16ELi32Ej6__halfLNS0_11ScoringFuncE0EEEvPKT5_PKbPfiPT4_PiiiibPKf)
        /*0914*/ 	.word	0x0000001e


	//----- nvinfo : EIATTR_FRAME_SIZE
	.align		4
.L_431:
        /*0918*/ 	.byte	0x04, 0x11
        /*091a*/ 	.short	(.L_433 - .L_432)
	.align		4
.L_432:
        /*091c*/ 	.word	index@($__internal_150_$__cuda_sm70_shflsync_bfly_p)
        /*0920*/ 	.word	0x00000000


	//----- nvinfo : EIATTR_FRAME_SIZE
	.align		4
.L_433:
        /*0924*/ 	.byte	0x04, 0x11
        /*0926*/ 	.short	(.L_435 - .L_434)
	.align		4
.L_434:
        /*0928*/ 	.word	index@(_ZN4vllm3moe10topkGatingILi8ELi128ELi4ELi16ELi32Ej6__halfLNS0_11ScoringFuncE0EEEvPKT5_PKbPfiPT4_PiiiibPKf)
        /*092c*/ 	.word	0x00000020


	//----- nvinfo : EIATTR_REGCOUNT
	.align		4
.L_435:
        /*0930*/ 	.byte	0x04, 0x2f
        /*0932*/ 	.short	(.L_437 - .L_436)
	.align		4
.L_436:
        /*0934*/ 	.word	index@(_ZN4vllm3moe10topkGatingILi8ELi256ELi4ELi16ELi32Ej6__halfLNS0_11ScoringFuncE0EEEvPKT5_PKbPfiPT4_PiiiibPKf)
        /*0938*/ 	.word	0x00000020


	//----- nvinfo : EIATTR_FRAME_SIZE
	.align		4
.L_437:
        /*093c*/ 	.byte	0x04, 0x11
        /*093e*/ 	.short	(.L_439 - .L_438)
	.align		4
.L_438:
        /*0940*/ 	.word	index@($__internal_149_$__cuda_sm70_shflsync_bfly_p)
        /*0944*/ 	.word	0x00000000


	//----- nvinfo : EIATTR_FRAME_SIZE
	.align		4
.L_439:
        /*0948*/ 	.byte	0x04, 0x11
        /*094a*/ 	.short	(.L_441 - .L_440)
	.align		4
.L_440:
        /*094c*/ 	.word	index@(_ZN4vllm3moe10topkGatingILi8ELi256ELi4ELi16ELi32Ej6__halfLNS0_11ScoringFuncE0EEEvPKT5_PKbPfiPT4_PiiiibPKf)
        /*0950*/ 	.word	0x00000020


	//----- nvinfo : EIATTR_REGCOUNT
	.align		4
.L_441:
        /*0954*/ 	.byte	0x04, 0x2f
        /*0956*/ 	.short	(.L_443 - .L_442)
	.align		4
.L_442:
        /*0958*/ 	.word	index@(_ZN4vllm3moe10topkGatingILi16ELi512ELi4ELi16ELi32Ej6__halfLNS0_11ScoringFuncE0EEEvPKT5_PKbPfiPT4_PiiiibPKf)
        /*095c*/ 	.word	0x00000028


	//----- nvinfo : EIATTR_FRAME_SIZE
	.align		4
.L_443:
        /*0960*/ 	.byte	0x04, 0x11
        /*0962*/ 	.short	(.L_445 - .L_444)
	.align		4
.L_444:
        /*0964*/ 	.word	index@($__internal_148_$__cuda_sm70_shflsync_bfly_p)
        /*0968*/ 	.word	0x00000000


	//----- nvinfo : EIATTR_FRAME_SIZE
	.align		4
.L_445:
        /*096c*/ 	.byte	0x04, 0x11
        /*096e*/ 	.short	(.L_447 - .L_446)
	.align		4
.L_446:
        /*0970*/ 	.word	index@(_ZN4vllm3moe10topkGatingILi16ELi512ELi4ELi16ELi32Ej6__halfLNS0_11ScoringFuncE0EEEvPKT5_PKbPfiPT4_PiiiibPKf)
        /*0974*/ 	.word	0x00000040


	//----- nvinfo : EIATTR_REGCOUNT
	.align		4
.L_447:
        /*0978*/ 	.byte	0x04, 0x2f
        /*097a*/ 	.short	(.L_449 - .L_448)
	.align		4
.L_448:
        /*097c*/ 	.word	index@(_ZN4vllm3moe10topkGatingILi6ELi192ELi4ELi4ELi32Ej6__halfLNS0_11ScoringFuncE0EEEvPKT5_PKbPfiPT4_PiiiibPKf)
        /*0980*/ 	.word	0x00000020


	//----- nvinfo : EIATTR_FRAME_SIZE
	.align		4
.L_449:
        /*0984*/ 	.byte	0x04, 0x11
        /*0986*/ 	.short	(.L_451 - .L_450)
	.align		4
.L_450:
        /*0988*/ 	.word	index@($__internal_147_$__cuda_sm70_shflsync_bfly_p)
        /*098c*/ 	.word	0x00000000


	//----- nvinfo : EIATTR_FRAME_SIZE
	.align		4
.L_451:
        /*0990*/ 	.byte	0x04, 0x11
        /*0992*/ 	.short	(.L_453 - .L_452)
	.align		4
.L_452:
        /*0994*/ 	.word	index@(_ZN4vllm3moe10topkGatingILi6ELi192ELi4ELi4ELi32Ej6__halfLNS0_11ScoringFuncE0EEEvPKT5_PKbPfiPT4_PiiiibPKf)
        /*0998*/ 	.word	0x00000018


	//----- nvinfo : EIATTR_REGCOUNT
	.align		4
.L_453:
        /*099c*/ 	.byte	0x04, 0x2f
        /*099e*/ 	.short	(.L_455 - .L_454)
	.align		4
.L_454:
        /*09a0*/ 	.word	index@(_ZN4vllm3moe10topkGatingILi10ELi320ELi4ELi4ELi32Ej6__halfLNS0_11ScoringFuncE0EEEvPKT5_PKbPfiPT4_PiiiibPKf)
        /*09a4*/ 	.word	0x00000020


	//----- nvinfo : EIATTR_FRAME_SIZE
	.align		4
.L_455:
        /*09a8*/ 	.byte	0x04, 0x11
        /*09aa*/ 	.short	(.L_457 - .L_456)
	.align		4
.L_456:
        /*09ac*/ 	.word	index@($__internal_146_$__cuda_sm70_shflsync_bfly_p)
        /*09b0*/ 	.word	0x00000000


	//----- nvinfo : EIATTR_FRAME_SIZE
	.align		4
.L_457:
        /*09b4*/ 	.byte	0x04, 0x11
        /*09b6*/ 	.short	(.L_459 - .L_458)
	.align		4
.L_458:
        /*09b8*/ 	.word	index@(_ZN4vllm3moe10topkGatingILi10ELi320ELi4ELi4ELi32Ej6__halfLNS0_11ScoringFuncE0EEEvPKT5_PKbPfiPT4_PiiiibPKf)
        /*09bc*/ 	.word	0x00000028


	//----- nvinfo : EIATTR_REGCOUNT
	.align		4
.L_459:
        /*09c0*/ 	.byte	0x04, 0x2f
        /*09c2*/ 	.short	(.L_461 - .L_460)
	.align		4
.L_460:
        /*09c4*/ 	.word	index@(_ZN4vllm3moe10topkGatingILi12ELi384ELi4ELi4ELi32Ej6__halfLNS0_11ScoringFuncE0EEEvPKT5_PKbPfiPT4_PiiiibPKf)
        /*09c8*/ 	.word	0x00000020


	//----- nvinfo : EIATTR_FRAME_SIZE
	.align		4
.L_461:
        /*09cc*/ 	.byte	0x04, 0x11
        /*09ce*/ 	.short	(.L_463 - .L_462)
	.align		4
.L_462:
        /*09d0*/ 	.word	index@($__internal_145_$__cuda_sm70_shflsync_bfly_p)
        /*09d4*/ 	.word	0x00000000


	//----- nvinfo : EIATTR_FRAME_SIZE
	.align		4
.L_463:
        /*09d8*/ 	.byte	0x04, 0x11
        /*09da*/ 	.short	(.L_465 - .L_464)
	.align		4
.L_464:
        /*09dc*/ 	.word	index@(_ZN4vllm3moe10topkGatingILi12ELi384ELi4ELi4ELi32Ej6__halfLNS0_11ScoringFuncE0EEEvPKT5_PKbPfiPT4_PiiiibPKf)
        /*09e0*/ 	.word	0x00000030


	//----- nvinfo : EIATTR_REGCOUNT
	.align		4
.L_465:
        /*09e4*/ 	.byte	0x04, 0x2f
        /*09e6*/ 	.short	(.L_467 - .L_466)
	.align		4
.L_466:
        /*09e8*/ 	.word	index@(_ZN4vllm3moe10topkGatingILi14ELi448ELi4ELi4ELi32Ej6__halfLNS0_11ScoringFuncE0EEEvPKT5_PKbPfiPT4_PiiiibPKf)
        /*09ec*/ 	.word	0x00000028


	//----- nvinfo : EIATTR_FRAME_SIZE
	.align		4
.L_467:
        /*09f0*/ 	.byte	0x04, 0x11
        /*09f2*/ 	.short	(.L_469 - .L_468)
	.align		4
.L_468:
        /*09f4*/ 	.word	index@($__internal_144_$__cuda_sm70_shflsync_bfly_p)
        /*09f8*/ 	.word	0x00000000


	//----- nvinfo : EIATTR_FRAME_SIZE
	.align		4
.L_469:
        /*09fc*/ 	.byte	0x04, 0x11
        /*09fe*/ 	.short	(.L_471 - .L_470)
	.align		4
.L_470:
        /*0a00*/ 	.word	index@(_ZN4vllm3moe10topkGatingILi14ELi448ELi4ELi4ELi32Ej6__halfLNS0_11ScoringFuncE0EEEvPKT5_PKbPfiPT4_PiiiibPKf)
        /*0a04*/ 	.word	0x00000038


	//----- nvinfo : EIATTR_REGCOUNT
	.align		4
.L_471:
        /*0a08*/ 	.byte	0x04, 0x2f
        /*0a0a*/ 	.short	(.L_473 - .L_472)
	.align		4
.L_472:
        /*0a0c*/ 	.word	index@(_ZN4vllm3moe10topkGatingILi18ELi576ELi4ELi4ELi32Ej6__halfLNS0_11ScoringFuncE0EEEvPKT5_PKbPfiPT4_PiiiibPKf)
        /*0a10*/ 	.word	0x00000028


	//----- nvinfo : EIATTR_FRAME_SIZE
	.align		4
.L_473:
        /*0a14*/ 	.byte	0x04, 0x11
        /*0a16*/ 	.short	(.L_475 - .L_474)
	.align		4
.L_474:
        /*0a18*/ 	.word	index@($__internal_143_$__cuda_sm70_shflsync_bfly_p)
        /*0a1c*/ 	.word	0x00000000


	//----- nvinfo : EIATTR_FRAME_SIZE
	.align		4
.L_475:
        /*0a20*/ 	.byte	0x04, 0x11
        /*0a22*/ 	.short	(.L_477 - .L_476)
	.align		4
.L_476:
        /*0a24*/ 	.word	index@(_ZN4vllm3moe10topkGatingILi18ELi576ELi4ELi4ELi32Ej6__halfLNS0_11ScoringFuncE0EEEvPKT5_PKbPfiPT4_PiiiibPKf)
        /*0a28*/ 	.word	0x00000048


	//----- nvinfo : EIATTR_REGCOUNT
	.align		4
.L_477:
        /*0a2c*/ 	.byte	0x04, 0x2f
        /*0a2e*/ 	.short	(.L_479 - .L_478)
	.align		4
.L_478:
        /*0a30*/ 	.word	index@(_ZN4vllm3moe10topkGatingILi1ELi1ELi4ELi2ELi32El6__halfLNS0_11ScoringFuncE0EEEvPKT5_PKbPfiPT4_PiiiibPKf)
        /*0a34*/ 	.word	0x00000020


	//----- nvinfo : EIATTR_FRAME_SIZE
	.align		4
.L_479:
        /*0a38*/ 	.byte	0x04, 0x11
        /*0a3a*/ 	.short	(.L_481 - .L_480)
	.align		4
.L_480:
        /*0a3c*/ 	.word	index@(_ZN4vllm3moe10topkGatingILi1ELi1ELi4ELi2ELi32El6__halfLNS0_11ScoringFuncE0EEEvPKT5_PKbPfiPT4_PiiiibPKf)
        /*0a40*/ 	.word	0x00000000


	//----- nvinfo : EIATTR_REGCOUNT
	.align		4
.L_481:
        /*0a44*/ 	.byte	0x04, 0x2f
        /*0a46*/ 	.short	(.L_483 - .L_482)
	.align		4
.L_482:
        /*0a48*/ 	.word	index@(_ZN4vllm3moe10topkGatingILi2ELi2ELi4ELi4ELi32El6__halfLNS0_11ScoringFuncE0EEEvPKT5_PKbPfiPT4_PiiiibPKf)
        /*0a4c*/ 	.word	0x00000020


	//----- nvinfo : EIATTR_FRAME_SIZE
	.align		4
.L_483:
        /*0a50*/ 	.byte	0x04, 0x11
        /*0a52*/ 	.short	(.L_485 - .L_484)
	.align		4
.L_484:
        /*0a54*/ 	.word	index@(_ZN4vllm3moe10topkGatingILi2ELi2ELi4ELi4ELi32El6__halfLNS0_11ScoringFuncE0EEEvPKT5_PKbPfiPT4_PiiiibPKf)
        /*0a58*/ 	.word	0x00000000


	//----- nvinfo : EIATTR_REGCOUNT
	.align		4
.L_485:
        /*0a5c*/ 	.byte	0x04, 0x2f
        /*0a5e*/ 	.short	(.L_487 - .L_486)
	.align		4
.L_486:
        /*0a60*/ 	.word	index@(_ZN4vllm3moe10topkGatingILi4ELi4ELi4ELi8ELi32El6__halfLNS0_11ScoringFuncE0EEEvPKT5_PKbPfiPT4_PiiiibPKf)
        /*0a64*/ 	.word	0x00000020


	//----- nvinfo : EIATTR_FRAME_SIZE
	.align		4
.L_487:
        /*0a68*/ 	.byte	0x04, 0x11
        /*0a6a*/ 	.short	(.L_489 - .L_488)
	.align		4
.L_488:
        /*0a6c*/ 	.word	index@(_ZN4vllm3moe10topkGatingILi4ELi4ELi4ELi8ELi32El6__halfLNS0_11ScoringFuncE0EEEvPKT5_PKbPfiPT4_PiiiibPKf)
        /*0a70*/ 	.word	0x00000000


	//----- nvinfo : EIATTR_REGCOUNT
	.align		4
.L_489:
        /*0a74*/ 	.byte	0x04, 0x2f
        /*0a76*/ 	.short	(.L_491 - .L_490)
	.align		4
.L_490:
        /*0a78*/ 	.word	index@(_ZN4vllm3moe10topkGatingILi8ELi8ELi4ELi16ELi32El6__halfLNS0_11ScoringFuncE0EEEvPKT5_PKbPfiPT4_PiiiibPKf)
        /*0a7c*/ 	.word	0x00000028


	//----- nvinfo : EIATTR_FRAME_SIZE
	.align		4
.L_491:
        /*0a80*/ 	.byte	0x04, 0x11
        /*0a82*/ 	.short	(.L_493 - .L_492)
	.align		4
.L_492:
        /*0a84*/ 	.word	index@(_ZN4vllm3moe10topkGatingILi8ELi8ELi4ELi16ELi32El6__halfLNS0_11ScoringFuncE0EEEvPKT5_PKbPfiPT4_PiiiibPKf)
        /*0a88*/ 	.word	0x00000000


	//----- nvinfo : EIATTR_REGCOUNT
	.align		4
.L_493:
        /*0a8c*/ 	.byte	0x04, 0x2f
        /*0a8e*/ 	.short	(.L_495 - .L_494)
	.align		4
.L_494:
        /*0a90*/ 	.word	index@(_ZN4vllm3moe10topkGatingILi8ELi16ELi4ELi16ELi32El6__halfLNS0_11ScoringFuncE0EEEvPKT5_PKbPfiPT4_PiiiibPKf)
        /*0a94*/ 	.word	0x00000020


	//----- nvinfo : EIATTR_FRAME_SIZE
	.align		4
.L_495:
        /*0a98*/ 	.byte	0x04, 0x11
        /*0a9a*/ 	.short	(.L_497 - .L_496)
	.align		4
.L_496:
        /*0a9c*/ 	.word	index@($__internal_142_$__cuda_sm70_shflsync_bfly_p)
        /*0aa0*/ 	.word	0x00000000


	//----- nvinfo : EIATTR_FRAME_SIZE
	.align		4
.L_497:
        /*0aa4*/ 	.byte	0x04, 0x11
        /*0aa6*/ 	.short	(.L_499 - .L_498)
	.align		4
.L_498:
        /*0aa8*/ 	.word	index@(_ZN4vllm3moe10topkGatingILi8ELi16ELi4ELi16ELi32El6__halfLNS0_11ScoringFuncE0EEEvPKT5_PKbPfiPT4_PiiiibPKf)
        /*0aac*/ 	.word	0x00000020


	//----- nvinfo : EIATTR_REGCOUNT
	.align		4
.L_499:
        /*0ab0*/ 	.byte	0x04, 0x2f
        /*0ab2*/ 	.short	(.L_501 - .L_500)
	.align		4
.L_500:
        /*0ab4*/ 	.word	index@(_ZN4vllm3moe10topkGatingILi8ELi32ELi4ELi16ELi32El6__halfLNS0_11ScoringFuncE0EEEvPKT5_PKbPfiPT4_PiiiibPKf)
        /*0ab8*/ 	.word	0x0000001e


	//----- nvinfo : EIATTR_FRAME_SIZE
	.align		4
.L_501:
        /*0abc*/ 	.byte	0x04, 0x11
        /*0abe*/ 	.short	(.L_503 - .L_502)
	.align		4
.L_502:
        /*0ac0*/ 	.word	index@($__internal_141_$__cuda_sm70_shflsync_bfly_p)
        /*0ac4*/ 	.word	0x00000000


	//----- nvinfo : EIATTR_FRAME_SIZE
	.align		4
.L_503:
        /*0ac8*/ 	.byte	0x04, 0x11
        /*0aca*/ 	.short	(.L_505 - .L_504)
	.align		4
.L_504:
        /*0acc*/ 	.word	index@(_ZN4vllm3moe10topkGatingILi8ELi32ELi4ELi16ELi32El6__halfLNS0_11ScoringFuncE0EEEvPKT5_PKbPfiPT4_PiiiibPKf)
        /*0ad0*/ 	.word	0x00000020


	//----- nvinfo : EIATTR_REGCOUNT
	.align		4
.L_505:
        /*0ad4*/ 	.byte	0x04, 0x2f
        /*0ad6*/ 	.short	(.L_507 - .L_506)
	.align		4
.L_506:
        /*0ad8*/ 	.word	index@(_ZN4vllm3moe10topkGatingILi8ELi64ELi4ELi16ELi32El6__halfLNS0_11ScoringFuncE0EEEvPKT5_PKbPfiPT4_PiiiibPKf)
        /*0adc*/ 	.word	0x0000001e


	//----- nvinfo : EIATTR_FRAME_SIZE
	.align		4
.L_507:
        /*0ae0*/ 	.byte	0x04, 0x11
        /*0ae2*/ 	.short	(.L_509 - .L_508)
	.align		4
.L_508:
        /*0ae4*/ 	.word	index@($__internal_140_$__cuda_sm70_shflsync_bfly_p)
        /*0ae8*/ 	.word	0x00000000


	//----- nvinfo : EIATTR_FRAME_SIZE
	.align		4
.L_509:
        /*0aec*/ 	.byte	0x04, 0x11
        /*0aee*/ 	.short	(.L_511 - .L_510)
	.align		4
.L_510:
        /*0af0*/ 	.word	index@(_ZN4vllm3moe10topkGatingILi8ELi64ELi4ELi16ELi32El6__halfLNS0_11ScoringFuncE0EEEvPKT5_PKbPfiPT4_PiiiibPKf)
        /*0af4*/ 	.word	0x00000020


	//----- nvinfo : EIATTR_REGCOUNT
	.align		4
.L_511:
        /*0af8*/ 	.byte	0x04, 0x2f
        /*0afa*/ 	.short	(.L_513 - .L_512)
	.align		4
.L_512:
        /*0afc*/ 	.word	index@(_ZN4vllm3moe10topkGatingILi8ELi128ELi4ELi16ELi32El6__halfLNS0_11ScoringFuncE0EEEvPKT5_PKbPfiPT4_PiiiibPKf)
        /*0b00*/ 	.word	0x0000001e


	//----- nvinfo : EIATTR_FRAME_SIZE
	.align		4
.L_513:
        /*0b04*/ 	.byte	0x04, 0x11
        /*0b06*/ 	.short	(.L_515 - .L_514)
	.align		4
.L_514:
        /*0b08*/ 	.word	index@($__internal_139_$__cuda_sm70_shflsync_bfly_p)
        /*0b0c*/ 	.word	0x00000000


	//----- nvinfo : EIATTR_FRAME_SIZE
	.align		4
.L_515:
        /*0b10*/ 	.byte	0x04, 0x11
        /*0b12*/ 	.short	(.L_517 - .L_516)
	.align		4
.L_516:
        /*0b14*/ 	.word	index@(_ZN4vllm3moe10topkGatingILi8ELi128ELi4ELi16ELi32El6__halfLNS0_11ScoringFuncE0EEEvPKT5_PKbPfiPT4_PiiiibPKf)
        /*0b18*/ 	.word	0x00000020


	//----- nvinfo : EIATTR_REGCOUNT
	.align		4
.L_517:
        /*0b1c*/ 	.byte	0x04, 0x2f
        /*0b1e*/ 	.short	(.L_519 - .L_518)
	.align		4
.L_518:
        /*0b20*/ 	.word	index@(_ZN4vllm3moe10topkGatingILi8ELi256ELi4ELi16ELi32El6__halfLNS0_11ScoringFuncE0EEEvPKT5_PKbPfiPT4_PiiiibPKf)
        /*0b24*/ 	.word	0x0000001e


	//----- nvinfo : EIATTR_FRAME_SIZE
	.align		4
.L_519:
        /*0b28*/ 	.byte	0x04, 0x11
        /*0b2a*/ 	.short	(.L_521 - .L_520)
	.align		4
.L_520:
        /*0b2c*/ 	.word	index@($__internal_138_$__cuda_sm70_shflsync_bfly_p)
        /*0b30*/ 	.word	0x00000000


	//----- nvinfo : EIATTR_FRAME_SIZE
	.align		4
.L_521:
        /*0b34*/ 	.byte	0x04, 0x11
        /*0b36*/ 	.short	(.L_523 - .L_522)
	.align		4
.L_522:
        /*0b38*/ 	.word	index@(_ZN4vllm3moe10topkGatingILi8ELi256ELi4ELi16ELi32El6__halfLNS0_11ScoringFuncE0EEEvPKT5_PKbPfiPT4_PiiiibPKf)
        /*0b3c*/ 	.word	0x00000020


	//----- nvinfo : EIATTR_REGCOUNT
	.align		4
.L_523:
        /*0b40*/ 	.byte	0x04, 0x2f
        /*0b42*/ 	.short	(.L_525 - .L_524)
	.align		4
.L_524:
        /*0b44*/ 	.word	index@(_ZN4vllm3moe10topkGatingILi16ELi512ELi4ELi16ELi32El6__halfLNS0_11ScoringFuncE0EEEvPKT5_PKbPfiPT4_PiiiibPKf)
        /*0b48*/ 	.word	0x00000028


	//----- nvinfo : EIATTR_FRAME_SIZE
	.align		4
.L_525:
        /*0b4c*/ 	.byte	0x04, 0x11
        /*0b4e*/ 	.short	(.L_527 - .L_526)
	.align		4
.L_526:
        /*0b50*/ 	.word	index@($__internal_137_$__cuda_sm70_shflsync_bfly_p)
        /*0b54*/ 	.word	0x00000000


	//----- nvinfo : EIATTR_FRAME_SIZE
	.align		4
.L_527:
        /*0b58*/ 	.byte	0x04, 0x11
        /*0b5a*/ 	.short	(.L_529 - .L_528)
	.align		4
.L_528:
        /*0b5c*/ 	.word	index@(_ZN4vllm3moe10topkGatingILi16ELi512ELi4ELi16ELi32El6__halfLNS0_11ScoringFuncE0EEEvPKT5_PKbPfiPT4_PiiiibPKf)
        /*0b60*/ 	.word	0x00000040


	//----- nvinfo : EIATTR_REGCOUNT
	.align		4
.L_529:
        /*0b64*/ 	.byte	0x04, 0x2f
        /*0b66*/ 	.short	(.L_531 - .L_530)
	.align		4
.L_530:
        /*0b68*/ 	.word	index@(_ZN4vllm3moe10topkGatingILi6ELi192ELi4ELi4ELi32El6__halfLNS0_11ScoringFuncE0EEEvPKT5_PKbPfiPT4_PiiiibPKf)
        /*0b6c*/ 	.word	0x0000001d


	//----- nvinfo : EIATTR_FRAME_SIZE
	.align		4
.L_531:
        /*0b70*/ 	.byte	0x04, 0x11
        /*0b72*/ 	.short	(.L_533 - .L_532)
	.align		4
.L_532:
        /*0b74*/ 	.word	index@($__internal_136_$__cuda_sm70_shflsync_bfly_p)
        /*0b78*/ 	.word	0x00000000


	//----- nvinfo : EIATTR_FRAME_SIZE
	.align		4
.L_533:
        /*0b7c*/ 	.byte	0x04, 0x11
        /*0b7e*/ 	.short	(.L_535 - .L_534)
	.align		4
.L_534:
        /*0b80*/ 	.word	index@(_ZN4vllm3moe10topkGatingILi6ELi192ELi4ELi4ELi32El6__halfLNS0_11ScoringFuncE0EEEvPKT5_PKbPfiPT4_PiiiibPKf)
        /*0b84*/ 	.word	0x00000018


	//----- nvinfo : EIATTR_REGCOUNT
	.align		4
.L_535:
        /*0b88*/ 	.byte	0x04, 0x2f
        /*0b8a*/ 	.short	(.L_537 - .L_536)
	.align		4
.L_536:
        /*0b8c*/ 	.word	index@(_ZN4vllm3moe10topkGatingILi10ELi320ELi4ELi4ELi32El6__halfLNS0_11ScoringFuncE0EEEvPKT5_PKbPfiPT4_PiiiibPKf)
        /*0b90*/ 	.word	0x00000020


	//----- nvinfo : EIATTR_FRAME_SIZE
	.align		4
.L_537:
        /*0b94*/ 	.byte	0x04, 0x11
        /*0b96*/ 	.short	(.L_539 - .L_538)
	.align		4
.L_538:
        /*0b98*/ 	.word	index@($__internal_135_$__cuda_sm70_shflsync_bfly_p)
        /*0b9c*/ 	.word	0x00000000


	//----- nvinfo : EIATTR_FRAME_SIZE
	.align		4
.L_539:
        /*0ba0*/ 	.byte	0x04, 0x11
        /*0ba2*/ 	.short	(.L_541 - .L_540)
	.align		4
.L_540:
        /*0ba4*/ 	.word	index@(_ZN4vllm3moe10topkGatingILi10ELi320ELi4ELi4ELi32El6__halfLNS0_11ScoringFuncE0EEEvPKT5_PKbPfiPT4_PiiiibPKf)
        /*0ba8*/ 	.word	0x00000028


	//----- nvinfo : EIATTR_REGCOUNT
	.align		4
.L_541:
        /*0bac*/ 	.byte	0x04, 0x2f
        /*0bae*/ 	.short	(.L_543 - .L_542)
	.align		4
.L_542:
        /*0bb0*/ 	.word	index@(_ZN4vllm3moe10topkGatingILi12ELi384ELi4ELi4ELi32El6__halfLNS0_11ScoringFuncE0EEEvPKT5_PKbPfiPT4_PiiiibPKf)
        /*0bb4*/ 	.word	0x00000020


	//----- nvinfo : EIATTR_FRAME_SIZE
	.align		4
.L_543:
        /*0bb8*/ 	.byte	0x04, 0x11
        /*0bba*/ 	.short	(.L_545 - .L_544)
	.align		4
.L_544:
        /*0bbc*/ 	.word	index@($__internal_134_$__cuda_sm70_shflsync_bfly_p)
        /*0bc0*/ 	.word	0x00000000


	//----- nvinfo : EIATTR_FRAME_SIZE
	.align		4
.L_545:
        /*0bc4*/ 	.byte	0x04, 0x11
        /*0bc6*/ 	.short	(.L_547 - .L_546)
	.align		4
.L_546:
        /*0bc8*/ 	.word	index@(_ZN4vllm3moe10topkGatingILi12ELi384ELi4ELi4ELi32El6__halfLNS0_11ScoringFuncE0EEEvPKT5_PKbPfiPT4_PiiiibPKf)
        /*0bcc*/ 	.word	0x00000030


	//----- nvinfo : EIATTR_REGCOUNT
	.align		4
.L_547:
        /*0bd0*/ 	.byte	0x04, 0x2f
        /*0bd2*/ 	.short	(.L_549 - .L_548)
	.align		4
.L_548:
        /*0bd4*/ 	.word	index@(_ZN4vllm3moe10topkGatingILi14ELi448ELi4ELi4ELi32El6__halfLNS0_11ScoringFuncE0EEEvPKT5_PKbPfiPT4_PiiiibPKf)
        /*0bd8*/ 	.word	0x00000028


	//----- nvinfo : EIATTR_FRAME_SIZE
	.align		4
.L_549:
        /*0bdc*/ 	.byte	0x04, 0x11
        /*0bde*/ 	.short	(.L_551 - .L_550)
	.align		4
.L_550:
        /*0be0*/ 	.word	index@($__internal_133_$__cuda_sm70_shflsync_bfly_p)
        /*0be4*/ 	.word	0x00000000


	//----- nvinfo : EIATTR_FRAME_SIZE
	.align		4
.L_551:
        /*0be8*/ 	.byte	0x04, 0x11
        /*0bea*/ 	.short	(.L_553 - .L_552)
	.align		4
.L_552:
        /*0bec*/ 	.word	index@(_ZN4vllm3moe10topkGatingILi14ELi448ELi4ELi4ELi32El6__halfLNS0_11ScoringFuncE0EEEvPKT5_PKbPfiPT4_PiiiibPKf)
        /*0bf0*/ 	.word	0x00000038


	//----- nvinfo : EIATTR_REGCOUNT
	.align		4
.L_553:
        /*0bf4*/ 	.byte	0x04, 0x2f
        /*0bf6*/ 	.short	(.L_555 - .L_554)
	.align		4
.L_554:
        /*0bf8*/ 	.word	index@(_ZN4vllm3moe10topkGatingILi18ELi576ELi4ELi4ELi32El6__halfLNS0_11ScoringFuncE0EEEvPKT5_PKbPfiPT4_PiiiibPKf)
        /*0bfc*/ 	.word	0x00000028


	//----- nvinfo : EIATTR_FRAME_SIZE
	.align		4
.L_555:
        /*0c00*/ 	.byte	0x04, 0x11
        /*0c02*/ 	.short	(.L_557 - .L_556)
	.align		4
.L_556:
        /*0c04*/ 	.word	index@($__internal_132_$__cuda_sm70_shflsync_bfly_p)
        /*0c08*/ 	.word	0x00000000


	//----- nvinfo : EIATTR_FRAME_SIZE
	.align		4
.L_557:
        /*0c0c*/ 	.byte	0x04, 0x11
        /*0c0e*/ 	.short	(.L_559 - .L_558)
	.align		4
.L_558:
        /*0c10*/ 	.word	index@(_ZN4vllm3moe10topkGatingILi18ELi576ELi4ELi4ELi32El6__halfLNS0_11ScoringFuncE0EEEvPKT5_PKbPfiPT4_PiiiibPKf)
        /*0c14*/ 	.word	0x00000048


	//----- nvinfo : EIATTR_REGCOUNT
	.align		4
.L_559:
        /*0c18*/ 	.byte	0x04, 0x2f
        /*0c1a*/ 	.short	(.L_561 - .L_560)
	.align		4
.L_560:
        /*0c1c*/ 	.word	index@(_ZN4vllm3moe10topkGatingILi1ELi1ELi4ELi2ELi32Ei13__nv_bfloat16LNS0_11ScoringFuncE0EEEvPKT5_PKbPfiPT4_PiiiibPKf)
        /*0c20*/ 	.word	0x00000020


	//----- nvinfo : EIATTR_FRAME_SIZE
	.align		4
.L_561:
        /*0c24*/ 	.byte	0x04, 0x11
        /*0c26*/ 	.short	(.L_563 - .L_562)
	.align		4
.L_562:
        /*0c28*/ 	.word	index@(_ZN4vllm3moe10topkGatingILi1ELi1ELi4ELi2ELi32Ei13__nv_bfloat16LNS0_11ScoringFuncE0EEEvPKT5_PKbPfiPT4_PiiiibPKf)
        /*0c2c*/ 	.word	0x00000000


	//----- nvinfo : EIATTR_REGCOUNT
	.align		4
.L_563:
        /*0c30*/ 	.byte	0x04, 0x2f
        /*0c32*/ 	.short	(.L_565 - .L_564)
	.align		4
.L_564:
        /*0c34*/ 	.word	index@(_ZN4vllm3moe10topkGatingILi2ELi2ELi4ELi4ELi32Ei13__nv_bfloat16LNS0_11ScoringFuncE0EEEvPKT5_PKbPfiPT4_PiiiibPKf)
        /*0c38*/ 	.word	0x00000020


	//----- nvinfo : EIATTR_FRAME_SIZE
	.align		4
.L_565:
        /*0c3c*/ 	.byte	0x04, 0x11
        /*0c3e*/ 	.short	(.L_567 - .L_566)
	.align		4
.L_566:
        /*0c40*/ 	.word	index@(_ZN4vllm3moe10topkGatingILi2ELi2ELi4ELi4ELi32Ei13__nv_bfloat16LNS0_11ScoringFuncE0EEEvPKT5_PKbPfiPT4_PiiiibPKf)
        /*0c44*/ 	.word	0x00000000


	//----- nvinfo : EIATTR_REGCOUNT
	.align		4
.L_567:
        /*0c48*/ 	.byte	0x04, 0x2f
        /*0c4a*/ 	.short	(.L_569 - .L_568)
	.align		4
.L_568:
        /*0c4c*/ 	.word	index@(_ZN4vllm3moe10topkGatingILi4ELi4ELi4ELi8ELi32Ei13__nv_bfloat16LNS0_11ScoringFuncE0EEEvPKT5_PKbPfiPT4_PiiiibPKf)
        /*0c50*/ 	.word	0x00000020


	//----- nvinfo : EIATTR_FRAME_SIZE
	.align		4
.L_569:
        /*0c54*/ 	.byte	0x04, 0x11
        /*0c56*/ 	.short	(.L_571 - .L_570)
	.align		4
.L_570:
        /*0c58*/ 	.word	index@(_ZN4vllm3moe10topkGatingILi4ELi4ELi4ELi8ELi32Ei13__nv_bfloat16LNS0_11ScoringFuncE0EEEvPKT5_PKbPfiPT4_PiiiibPKf)
        /*0c5c*/ 	.word	0x00000000


	//----- nvinfo : EIATTR_REGCOUNT
	.align		4
.L_571:
        /*0c60*/ 	.byte	0x04, 0x2f
        /*0c62*/ 	.short	(.L_573 - .L_572)
	.align		4
.L_572:
        /*0c64*/ 	.word	index@(_ZN4vllm3moe10topkGatingILi8ELi8ELi4ELi16ELi32Ei13__nv_bfloat16LNS0_11ScoringFuncE0EEEvPKT5_PKbPfiPT4_PiiiibPKf)
        /*0c68*/ 	.word	0x00000028


	//----- nvinfo : EIATTR_FRAME_SIZE
	.align		4
.L_573:
        /*0c6c*/ 	.byte	0x04, 0x11
        /*0c6e*/ 	.short	(.L_575 - .L_574)
	.align		4
.L_574:
        /*0c70*/ 	.word	index@(_ZN4vllm3moe10topkGatingILi8ELi8ELi4ELi16ELi32Ei13__nv_bfloat16LNS0_11ScoringFuncE0EEEvPKT5_PKbPfiPT4_PiiiibPKf)
        /*0c74*/ 	.word	0x00000000


	//----- nvinfo : EIATTR_REGCOUNT
	.align		4
.L_575:
        /*0c78*/ 	.byte	0x04, 0x2f
        /*0c7a*/ 	.short	(.L_577 - .L_576)
	.align		4
.L_576:
        /*0c7c*/ 	.word	index@(_ZN4vllm3moe10topkGatingILi8ELi16ELi4ELi16ELi32Ei13__nv_bfloat16LNS0_11ScoringFuncE0EEEvPKT5_PKbPfiPT4_PiiiibPKf)
        /*0c80*/ 	.word	0x00000020


	//----- nvinfo : EIATTR_FRAME_SIZE
	.align		4
.L_577:
        /*0c84*/ 	.byte	0x04, 0x11
        /*0c86*/ 	.short	(.L_579 - .L_578)
	.align		4
.L_578:
        /*0c88*/ 	.word	index@($__internal_131_$__cuda_sm70_shflsync_bfly_p)
        /*0c8c*/ 	.word	0x00000000


	//----- nvinfo : EIATTR_FRAME_SIZE
	.align		4
.L_579:
        /*0c90*/ 	.byte	0x04, 0x11
        /*0c92*/ 	.short	(.L_581 - .L_580)
	.align		4
.L_580:
        /*0c94*/ 	.word	index@(_ZN4vllm3moe10topkGatingILi8ELi16ELi4ELi16ELi32Ei13__nv_bfloat16LNS0_11ScoringFuncE0EEEvPKT5_PKbPfiPT4_PiiiibPKf)
        /*0c98*/ 	.word	0x00000020


	//----- nvinfo : EIATTR_REGCOUNT
	.align		4
.L_581:
        /*0c9c*/ 	.byte	0x04, 0x2f
        /*0c9e*/ 	.short	(.L_583 - .L_582)
	.align		4
.L_582:
        /*0ca0*/ 	.word	index@(_ZN4vllm3moe10topkGatingILi8ELi32ELi4ELi16ELi32Ei13__nv_bfloat16LNS0_11ScoringFuncE0EEEvPKT5_PKbPfiPT4_PiiiibPKf)
        /*0ca4*/ 	.word	0x0000001e


	//----- nvinfo : EIATTR_FRAME_SIZE
	.align		4
.L_583:
        /*0ca8*/ 	.byte	0x04, 0x11
        /*0caa*/ 	.short	(.L_585 - .L_584)
	.align		4
.L_584:
        /*0cac*/ 	.word	index@($__internal_130_$__cuda_sm70_shflsync_bfly_p)
        /*0cb0*/ 	.word	0x00000000


	//----- nvinfo : EIATTR_FRAME_SIZE
	.align		4
.L_585:
        /*0cb4*/ 	.byte	0x04, 0x11
        /*0cb6*/ 	.short	(.L_587 - .L_586)
	.align		4
.L_586:
        /*0cb8*/ 	.word	index@(_ZN4vllm3moe10topkGatingILi8ELi32ELi4ELi16ELi32Ei13__nv_bfloat16LNS0_11ScoringFuncE0EEEvPKT5_PKbPfiPT4_PiiiibPKf)
        /*0cbc*/ 	.word	0x00000020


	//----- nvinfo : EIATTR_REGCOUNT
	.align		4
.L_587:
        /*0cc0*/ 	.byte	0x04, 0x2f
        /*0cc2*/ 	.short	(.L_589 - .L_588)
	.align		4
.L_588:
        /*0cc4*/ 	.word	index@(_ZN4vllm3moe10topkGatingILi8ELi64ELi4ELi16ELi32Ei13__nv_bfloat16LNS0_11ScoringFuncE0EEEvPKT5_PKbPfiPT4_PiiiibPKf)
        /*0cc8*/ 	.word	0x00000020


	//----- nvinfo : EIATTR_FRAME_SIZE
	.align		4
.L_589:
        /*0ccc*/ 	.byte	0x04, 0x11
        /*0cce*/ 	.short	(.L_591 - .L_590)
	.align		4
.L_590:
        /*0cd0*/ 	.word	index@($__internal_129_$__cuda_sm70_shflsync_bfly_p)
        /*0cd4*/ 	.word	0x00000000


	//----- nvinfo : EIATTR_FRAME_SIZE
	.align		4
.L_591:
        /*0cd8*/ 	.byte	0x04, 0x11
        /*0cda*/ 	.short	(.L_593 - .L_592)
	.align		4
.L_592:
        /*0cdc*/ 	.word	index@(_ZN4vllm3moe10topkGatingILi8ELi64ELi4ELi16ELi32Ei13__nv_bfloat16LNS0_11ScoringFuncE0EEEvPKT5_PKbPfiPT4_PiiiibPKf)
        /*0ce0*/ 	.word	0x00000020


	//----- nvinfo : EIATTR_REGCOUNT
	.align		4
.L_593:
        /*0ce4*/ 	.byte	0x04, 0x2f
        /*0ce6*/ 	.short	(.L_595 - .L_594)
	.align		4
.L_594:
        /*0ce8*/ 	.word	index@(_ZN4vllm3moe10topkGatingILi8ELi128ELi4ELi16ELi32Ei13__nv_bfloat16LNS0_11ScoringFuncE0EEEvPKT5_PKbPfiPT4_PiiiibPKf)
        /*0cec*/ 	.word	0x0000001e


	//----- nvinfo : EIATTR_FRAME_SIZE
	.align		4
.L_595:
        /*0cf0*/ 	.byte	0x04, 0x11
        /*0cf2*/ 	.short	(.L_597 - .L_596)
	.align		4
.L_596:
        /*0cf4*/ 	.word	index@($__internal_128_$__cuda_sm70_shflsync_bfly_p)
        /*0cf8*/ 	.word	0x00000000


	//----- nvinfo : EIATTR_FRAME_SIZE
	.align		4
.L_597:
        /*0cfc*/ 	.byte	0x04, 0x11
        /*0cfe*/ 	.short	(.L_599 - .L_598)
	.align		4
.L_598:
        /*0d00*/ 	.word	index@(_ZN4vllm3moe10topkGatingILi8ELi128ELi4ELi16ELi32Ei13__nv_bfloat16LNS0_11ScoringFuncE0EEEvPKT5_PKbPfiPT4_PiiiibPKf)
        /*0d04*/ 	.word	0x00000020


	//----- nvinfo : EIATTR_REGCOUNT
	.align		4
.L_599:
        /*0d08*/ 	.byte	0x04, 0x2f
        /*0d0a*/ 	.short	(.L_601 - .L_600)
	.align		4
.L_600:
        /*0d0c*/ 	.word	index@(_ZN4vllm3moe10topkGatingILi8ELi256ELi4ELi16ELi32Ei13__nv_bfloat16LNS0_11ScoringFuncE0EEEvPKT5_PKbPfiPT4_PiiiibPKf)
        /*0d10*/ 	.word	0x00000020


	//----- nvinfo : EIATTR_FRAME_SIZE
	.align		4
.L_601:
        /*0d14*/ 	.byte	0x04, 0x11
        /*0d16*/ 	.short	(.L_603 - .L_602)
	.align		4
.L_602:
        /*0d18*/ 	.word	index@($__internal_127_$__cuda_sm70_shflsync_bfly_p)
        /*0d1c*/ 	.word	0x00000000


	//----- nvinfo : EIATTR_FRAME_SIZE
	.align		4
.L_603:
        /*0d20*/ 	.byte	0x04, 0x11
        /*0d22*/ 	.short	(.L_605 - .L_604)
	.align		4
.L_604:
        /*0d24*/ 	.word	index@(_ZN4vllm3moe10topkGatingILi8ELi256ELi4ELi16ELi32Ei13__nv_bfloat16LNS0_11ScoringFuncE0EEEvPKT5_PKbPfiPT4_PiiiibPKf)
        /*0d28*/ 	.word	0x00000020


	//----- nvinfo : EIATTR_REGCOUNT
	.align		4
.L_605:
        /*0d2c*/ 	.byte	0x04, 0x2f
        /*0d2e*/ 	.short	(.L_607 - .L_606)
	.align		4
.L_606:
        /*0d30*/ 	.word	index@(_ZN4vllm3moe10topkGatingILi16ELi512ELi4ELi16ELi32Ei13__nv_bfloat16LNS0_11ScoringFuncE0EEEvPKT5_PKbPfiPT4_PiiiibPKf)
        /*0d34*/ 	.word	0x00000028


	//----- nvinfo : EIATTR_FRAME_SIZE
	.align		4
.L_607:
        /*0d38*/ 	.byte	0x04, 0x11
        /*0d3a*/ 	.short	(.L_609 - .L_608)
	.align		4
.L_608:
        /*0d3c*/ 	.word	index@($__internal_126_$__cuda_sm70_shflsync_bfly_p)
        /*0d40*/ 	.word	0x00000000


	//----- nvinfo : EIATTR_FRAME_SIZE
	.align		4
.L_609:
        /*0d44*/ 	.byte	0x04, 0x11
        /*0d46*/ 	.short	(.L_611 - .L_610)
	.align		4
.L_610:
        /*0d48*/ 	.word	index@(_ZN4vllm3moe10topkGatingILi16ELi512ELi4ELi16ELi32Ei13__nv_bfloat16LNS0_11ScoringFuncE0EEEvPKT5_PKbPfiPT4_PiiiibPKf)
        /*0d4c*/ 	.word	0x00000040


	//----- nvinfo : EIATTR_REGCOUNT
	.align		4
.L_611:
        /*0d50*/ 	.byte	0x04, 0x2f
        /*0d52*/ 	.short	(.L_613 - .L_612)
	.align		4
.L_612:
        /*0d54*/ 	.word	index@(_ZN4vllm3moe10topkGatingILi6ELi192ELi4ELi4ELi32Ei13__nv_bfloat16LNS0_11ScoringFuncE0EEEvPKT5_PKbPfiPT4_PiiiibPKf)
        /*0d58*/ 	.word	0x00000020


	//----- nvinfo : EIATTR_FRAME_SIZE
	.align		4
.L_613:
        /*0d5c*/ 	.byte	0x04, 0x11
        /*0d5e*/ 	.short	(.L_615 - .L_614)
	.align		4
.L_614:
        /*0d60*/ 	.word	index@($__internal_125_$__cuda_sm70_shflsync_bfly_p)
        /*0d64*/ 	.word	0x00000000


	//----- nvinfo : EIATTR_FRAME_SIZE
	.align		4
.L_615:
        /*0d68*/ 	.byte	0x04, 0x11
        /*0d6a*/ 	.short	(.L_617 - .L_616)
	.align		4
.L_616:
        /*0d6c*/ 	.word	index@(_ZN4vllm3moe10topkGatingILi6ELi192ELi4ELi4ELi32Ei13__nv_bfloat16LNS0_11ScoringFuncE0EEEvPKT5_PKbPfiPT4_PiiiibPKf)
        /*0d70*/ 	.word	0x00000018


	//----- nvinfo : EIATTR_REGCOUNT
	.align		4
.L_617:
        /*0d74*/ 	.byte	0x04, 0x2f
        /*0d76*/ 	.short	(.L_619 - .L_618)
	.align		4
.L_618:
        /*0d78*/ 	.word	index@(_ZN4vllm3moe10topkGatingILi10ELi320ELi4ELi4ELi32Ei13__nv_bfloat16LNS0_11ScoringFuncE0EEEvPKT5_PKbPfiPT4_PiiiibPKf)
        /*0d7c*/ 	.word	0x00000020


	//----- nvinfo : EIATTR_FRAME_SIZE
	.align		4
.L_619:
        /*0d80*/ 	.byte	0x04, 0x11
        /*0d82*/ 	.short	(.L_621 - .L_620)
	.align		4
.L_620:
        /*0d84*/ 	.word	index@($__internal_124_$__cuda_sm70_shflsync_bfly_p)
        /*0d88*/ 	.word	0x00000000


	//----- nvinfo : EIATTR_FRAME_SIZE
	.align		4
.L_621:
        /*0d8c*/ 	.byte	0x04, 0x11
        /*0d8e*/ 	.short	(.L_623 - .L_622)
	.align		4
.L_622:
        /*0d90*/ 	.word	index@(_ZN4vllm3moe10topkGatingILi10ELi320ELi4ELi4ELi32Ei13__nv_bfloat16LNS0_11ScoringFuncE0EEEvPKT5_PKbPfiPT4_PiiiibPKf)
        /*0d94*/ 	.word	0x00000028


	//----- nvinfo : EIATTR_REGCOUNT
	.align		4
.L_623:
        /*0d98*/ 	.byte	0x04, 0x2f
        /*0d9a*/ 	.short	(.L_625 - .L_624)
	.align		4
.L_624:
        /*0d9c*/ 	.word	index@(_ZN4vllm3moe10topkGatingILi12ELi384ELi4ELi4ELi32Ei13__nv_bfloat16LNS0_11ScoringFuncE0EEEvPKT5_PKbPfiPT4_PiiiibPKf)
        /*0da0*/ 	.word	0x00000020


	//----- nvinfo : EIATTR_FRAME_SIZE
	.align		4
.L_625:
        /*0da4*/ 	.byte	0x04, 0x11
        /*0da6*/ 	.short	(.L_627 - .L_626)
	.align		4
.L_626:
        /*0da8*/ 	.word	index@($__internal_123_$__cuda_sm70_shflsync_bfly_p)
        /*0dac*/ 	.word	0x00000000


	//----- nvinfo : EIATTR_FRAME_SIZE
	.align		4
.L_627:
        /*0db0*/ 	.byte	0x04, 0x11
        /*0db2*/ 	.short	(.L_629 - .L_628)
	.align		4
.L_628:
        /*0db4*/ 	.word	index@(_ZN4vllm3moe10topkGatingILi12ELi384ELi4ELi4ELi32Ei13__nv_bfloat16LNS0_11ScoringFuncE0EEEvPKT5_PKbPfiPT4_PiiiibPKf)
        /*0db8*/ 	.word	0x00000030


	//----- nvinfo : EIATTR_REGCOUNT
	.align		4
.L_629:
        /*0dbc*/ 	.byte	0x04, 0x2f
        /*0dbe*/ 	.short	(.L_631 - .L_630)
	.align		4
.L_630:
        /*0dc0*/ 	.word	index@(_ZN4vllm3moe10topkGatingILi14ELi448ELi4ELi4ELi32Ei13__nv_bfloat16LNS0_11ScoringFuncE0EEEvPKT5_PKbPfiPT4_PiiiibPKf)
        /*0dc4*/ 	.word	0x00000028


	//----- nvinfo : EIATTR_FRAME_SIZE
	.align		4
.L_631:
        /*0dc8*/ 	.byte	0x04, 0x11
        /*0dca*/ 	.short	(.L_633 - .L_632)
	.align		4
.L_632:
        /*0dcc*/ 	.word	index@($__internal_122_$__cuda_sm70_shflsync_bfly_p)
        /*0dd0*/ 	.word	0x00000000


	//----- nvinfo : EIATTR_FRAME_SIZE
	.align		4
.L_633:
        /*0dd4*/ 	.byte	0x04, 0x11
        /*0dd6*/ 	.short	(.L_635 - .L_634)
	.align		4
.L_634:
        /*0dd8*/ 	.word	index@(_ZN4vllm3moe10topkGatingILi14ELi448ELi4ELi4ELi32Ei13__nv_bfloat16LNS0_11ScoringFuncE0EEEvPKT5_PKbPfiPT4_PiiiibPKf)
        /*0ddc*/ 	.word	0x00000038


	//----- nvinfo : EIATTR_REGCOUNT
	.align		4
.L_635:
        /*0de0*/ 	.byte	0x04, 0x2f
        /*0de2*/ 	.short	(.L_637 - .L_636)
	.align		4
.L_636:
        /*0de4*/ 	.word	index@(_ZN4vllm3moe10topkGatingILi18ELi576ELi4ELi4ELi32Ei13__nv_bfloat16LNS0_11ScoringFuncE0EEEvPKT5_PKbPfiPT4_PiiiibPKf)
        /*0de8*/ 	.word	0x00000028


	//----- nvinfo : EIATTR_FRAME_SIZE
	.align		4
.L_637:
        /*0dec*/ 	.byte	0x04, 0x11
        /*0dee*/ 	.short	(.L_639 - .L_638)
	.align		4
.L_638:
        /*0df0*/ 	.word	index@($__internal_121_$__cuda_sm70_shflsync_bfly_p)
        /*0df4*/ 	.word	0x00000000


	//----- nvinfo : EIATTR_FRAME_SIZE
	.align		4
.L_639:
        /*0df8*/ 	.byte	0x04, 0x11
        /*0dfa*/ 	.short	(.L_641 - .L_640)
	.align		4
.L_640:
        /*0dfc*/ 	.word	index@(_ZN4vllm3moe10topkGatingILi18ELi576ELi4ELi4ELi32Ei13__nv_bfloat16LNS0_11ScoringFuncE0EEEvPKT5_PKbPfiPT4_PiiiibPKf)
        /*0e00*/ 	.word	0x00000048


	//----- nvinfo : EIATTR_REGCOUNT
	.align		4
.L_641:
        /*0e04*/ 	.byte	0x04, 0x2f
        /*0e06*/ 	.short	(.L_643 - .L_642)
	.align		4
.L_642:
        /*0e08*/ 	.word	index@(_ZN4vllm3moe10moeSoftmaxILi256E13__nv_bfloat16EEvPKT0_PKbPfi)
        /*0e0c*/ 	.word	0x0000001d


	//----- nvinfo : EIATTR_FRAME_SIZE
	.align		4
.L_643:
        /*0e10*/ 	.byte	0x04, 0x11
        /*0e12*/ 	.short	(.L_645 - .L_644)
	.align		4
.L_644:
        /*0e14*/ 	.word	index@(_ZN4vllm3moe10moeSoftmaxILi256E13__nv_bfloat16EEvPKT0_PKbPfi)
        /*0e18*/ 	.word	0x00000000


	//----- nvinfo : EIATTR_REGCOUNT
	.align		4
.L_645:
        /*0e1c*/ 	.byte	0x04, 0x2f
        /*0e1e*/ 	.short	(.L_647 - .L_646)
	.align		4
.L_646:
        /*0e20*/ 	.word	index@(_ZN4vllm3moe10topkGatingILi1ELi1ELi4ELi2ELi32Ej13__nv_bfloat16LNS0_11ScoringFuncE0EEEvPKT5_PKbPfiPT4_PiiiibPKf)
        /*0e24*/ 	.word	0x00000020


	//----- nvinfo : EIATTR_FRAME_SIZE
	.align		4
.L_647:
        /*0e28*/ 	.byte	0x04, 0x11
        /*0e2a*/ 	.short	(.L_649 - .L_648)
	.align		4
.L_648:
        /*0e2c*/ 	.word	index@(_ZN4vllm3moe10topkGatingILi1ELi1ELi4ELi2ELi32Ej13__nv_bfloat16LNS0_11ScoringFuncE0EEEvPKT5_PKbPfiPT4_PiiiibPKf)
        /*0e30*/ 	.word	0x00000000


	//----- nvinfo : EIATTR_REGCOUNT
	.align		4
.L_649:
        /*0e34*/ 	.byte	0x04, 0x2f
        /*0e36*/ 	.short	(.L_651 - .L_650)
	.align		4
.L_650:
        /*0e38*/ 	.word	index@(_ZN4vllm3moe10topkGatingILi2ELi2ELi4ELi4ELi32Ej13__nv_bfloat16LNS0_11ScoringFuncE0EEEvPKT5_PKbPfiPT4_PiiiibPKf)
        /*0e3c*/ 	.word	0x00000020


	//----- nvinfo : EIATTR_FRAME_SIZE
	.align		4
.L_651:
        /*0e40*/ 	.byte	0x04, 0x11
        /*0e42*/ 	.short	(.L_653 - .L_652)
	.align		4
.L_652:
        /*0e44*/ 	.word	index@(_ZN4vllm3moe10topkGatingILi2ELi2ELi4ELi4ELi32Ej13__nv_bfloat16LNS0_11ScoringFuncE0EEEvPKT5_PKbPfiPT4_PiiiibPKf)
        /*0e48*/ 	.word	0x00000000


	//----- nvinfo : EIATTR_REGCOUNT
	.align		4
.L_653:
        /*0e4c*/ 	.byte	0x04, 0x2f
        /*0e4e*/ 	.short	(.L_655 - .L_654)
	.align		4
.L_654:
        /*0e50*/ 	.word	index@(_ZN4vllm3moe10topkGatingILi4ELi4ELi4ELi8ELi32Ej13__nv_bfloat16LNS0_11ScoringFuncE0EEEvPKT5_PKbPfiPT4_PiiiibPKf)
        /*0e54*/ 	.word	0x00000020


	//----- nvinfo : EIATTR_FRAME_SIZE
	.align		4
.L_655:
        /*0e58*/ 	.byte	0x04, 0x11
        /*0e5a*/ 	.short	(.L_657 - .L_656)
	.align		4
.L_656:
        /*0e5c*/ 	.word	index@(_ZN4vllm3moe10topkGatingILi4ELi4ELi4ELi8ELi32Ej13__nv_bfloat16LNS0_11ScoringFuncE0EEEvPKT5_PKbPfiPT4_PiiiibPKf)
        /*0e60*/ 	.word	0x00000000


	//----- nvinfo : EIATTR_REGCOUNT
	.align		4
.L_657:
        /*0e64*/ 	.byte	0x04, 0x2f
        /*0e66*/ 	.short	(.L_659 - .L_658)
	.align		4
.L_658:
        /*0e68*/ 	.word	index@(_ZN4vllm3moe10topkGatingILi8ELi8ELi4ELi16ELi32Ej13__nv_bfloat16LNS0_11ScoringFuncE0EEEvPKT5_PKbPfiPT4_PiiiibPKf)
        /*0e6c*/ 	.word	0x00000028


	//----- nvinfo : EIATTR_FRAME_SIZE
	.align		4
.L_659:
        /*0e70*/ 	.byte	0x04, 0x11
        /*0e72*/ 	.short	(.L_661 - .L_660)
	.align		4
.L_660:
        /*0e74*/ 	.word	index@(_ZN4vllm3moe10topkGatingILi8ELi8ELi4ELi16ELi32Ej13__nv_bfloat16LNS0_11ScoringFuncE0EEEvPKT5_PKbPfiPT4_PiiiibPKf)
        /*0e78*/ 	.word	0x00000000


	//----- nvinfo : EIATTR_REGCOUNT
	.align		4
.L_661:
        /*0e7c*/ 	.byte	0x04, 0x2f
        /*0e7e*/ 	.short	(.L_663 - .L_662)
	.align		4
.L_662:
        /*0e80*/ 	.word	index@(_ZN4vllm3moe10topkGatingILi8ELi16ELi4ELi16ELi32Ej13__nv_bfloat16LNS0_11ScoringFuncE0EEEvPKT5_PKbPfiPT4_PiiiibPKf)
        /*0e84*/ 	.word	0x00000020


	//----- nvinfo : EIATTR_FRAME_SIZE
	.align		4
.L_663:
        /*0e88*/ 	.byte	0x04, 0x11
        /*0e8a*/ 	.short	(.L_665 - .L_664)
	.align		4
.L_664:
        /*0e8c*/ 	.word	index@($__internal_120_$__cuda_sm70_shflsync_bfly_p)
        /*0e90*/ 	.word	0x00000000


	//----- nvinfo : EIATTR_FRAME_SIZE
	.align		4
.L_665:
        /*0e94*/ 	.byte	0x04, 0x11
        /*0e96*/ 	.short	(.L_667 - .L_666)
	.align		4
.L_666:
        /*0e98*/ 	.word	index@(_ZN4vllm3moe10topkGatingILi8ELi16ELi4ELi16ELi32Ej13__nv_bfloat16LNS0_11ScoringFuncE0EEEvPKT5_PKbPfiPT4_PiiiibPKf)
        /*0e9c*/ 	.word	0x00000020


	//----- nvinfo : EIATTR_REGCOUNT
	.align		4
.L_667:
        /*0ea0*/ 	.byte	0x04, 0x2f
        /*0ea2*/ 	.short	(.L_669 - .L_668)
	.align		4
.L_668:
        /*0ea4*/ 	.word	index@(_ZN4vllm3moe10topkGatingILi8ELi32ELi4ELi16ELi32Ej13__nv_bfloat16LNS0_11ScoringFuncE0EEEvPKT5_PKbPfiPT4_PiiiibPKf)
        /*0ea8*/ 	.word	0x0000001e


	//----- nvinfo : EIATTR_FRAME_SIZE
	.align		4
.L_669:
        /*0eac*/ 	.byte	0x04, 0x11
        /*0eae*/ 	.short	(.L_671 - .L_670)
	.align		4
.L_670:
        /*0eb0*/ 	.word	index@($__internal_119_$__cuda_sm70_shflsync_bfly_p)
        /*0eb4*/ 	.word	0x00000000


	//----- nvinfo : EIATTR_FRAME_SIZE
	.align		4
.L_671:
        /*0eb8*/ 	.byte	0x04, 0x11
        /*0eba*/ 	.short	(.L_673 - .L_672)
	.align		4
.L_672:
        /*0ebc*/ 	.word	index@(_ZN4vllm3moe10topkGatingILi8ELi32ELi4ELi16ELi32Ej13__nv_bfloat16LNS0_11ScoringFuncE0EEEvPKT5_PKbPfiPT4_PiiiibPKf)
        /*0ec0*/ 	.word	0x00000020


	//----- nvinfo : EIATTR_REGCOUNT
	.align		4
.L_673:
        /*0ec4*/ 	.byte	0x04, 0x2f
        /*0ec6*/ 	.short	(.L_675 - .L_674)
	.align		4
.L_674:
        /*0ec8*/ 	.word	index@(_ZN4vllm3moe10topkGatingILi8ELi64ELi4ELi16ELi32Ej13__nv_bfloat16LNS0_11ScoringFuncE0EEEvPKT5_PKbPfiPT4_PiiiibPKf)
        /*0ecc*/ 	.word	0x00000020


	//----- nvinfo : EIATTR_FRAME_SIZE
	.align		4
.L_675:
        /*0ed0*/ 	.byte	0x04, 0x11
        /*0ed2*/ 	.short	(.L_677 - .L_676)
	.align		4
.L_676:
        /*0ed4*/ 	.word	index@($__internal_118_$__cuda_sm70_shflsync_bfly_p)
        /*0ed8*/ 	.word	0x00000000


	//----- nvinfo : EIATTR_FRAME_SIZE
	.align		4
.L_677:
        /*0edc*/ 	.byte	0x04, 0x11
        /*0ede*/ 	.short	(.L_679 - .L_678)
	.align		4
.L_678:
        /*0ee0*/ 	.word	index@(_ZN4vllm3moe10topkGatingILi8ELi64ELi4ELi16ELi32Ej13__nv_bfloat16LNS0_11ScoringFuncE0EEEvPKT5_PKbPfiPT4_PiiiibPKf)
        /*0ee4*/ 	.word	0x00000020


	//----- nvinfo : EIATTR_REGCOUNT
	.align		4
.L_679:
        /*0ee8*/ 	.byte	0x04, 0x2f
        /*0eea*/ 	.short	(.L_681 - .L_680)
	.align		4
.L_680:
        /*0eec*/ 	.word	index@(_ZN4vllm3moe10topkGatingILi8ELi128ELi4ELi16ELi32Ej13__nv_bfloat16LNS0_11ScoringFuncE0EEEvPKT5_PKbPfiPT4_PiiiibPKf)
        /*0ef0*/ 	.word	0x0000001e


	//----- nvinfo : EIATTR_FRAME_SIZE
	.align		4
.L_681:
        /*0ef4*/ 	.byte	0x04, 0x11
        /*0ef6*/ 	.short	(.L_683 - .L_682)
	.align		4
.L_682:
        /*0ef8*/ 	.word	index@($__internal_117_$__cuda_sm70_shflsync_bfly_p)
        /*0efc*/ 	.word	0x00000000


	//----- nvinfo : EIATTR_FRAME_SIZE
	.align		4
.L_683:
        /*0f00*/ 	.byte	0x04, 0x11
        /*0f02*/ 	.short	(.L_685 - .L_684)
	.align		4
.L_684:
        /*0f04*/ 	.word	index@(_ZN4vllm3moe10topkGatingILi8ELi128ELi4ELi16ELi32Ej13__nv_bfloat16LNS0_11ScoringFuncE0EEEvPKT5_PKbPfiPT4_PiiiibPKf)
        /*0f08*/ 	.word	0x00000020


	//----- nvinfo : EIATTR_REGCOUNT
	.align		4
.L_685:
        /*0f0c*/ 	.byte	0x04, 0x2f
        /*0f0e*/ 	.short	(.L_687 - .L_686)
	.align		4
.L_686:
        /*0f10*/ 	.word	index@(_ZN4vllm3moe10topkGatingILi8ELi256ELi4ELi16ELi32Ej13__nv_bfloat16LNS0_11ScoringFuncE0EEEvPKT5_PKbPfiPT4_PiiiibPKf)
        /*0f14*/ 	.word	0x00000020


	//----- nvinfo : EIATTR_FRAME_SIZE
	.align		4
.L_687:
        /*0f18*/ 	.byte	0x04, 0x11
        /*0f1a*/ 	.short	(.L_689 - .L_688)
	.align		4
.L_688:
        /*0f1c*/ 	.word	index@($__internal_116_$__cuda_sm70_shflsync_bfly_p)
        /*0f20*/ 	.word	0x00000000


	//----- nvinfo : EIATTR_FRAME_SIZE
	.align		4
.L_689:
        /*0f24*/ 	.byte	0x04, 0x11
        /*0f26*/ 	.short	(.L_691 - .L_690)
	.align		4
.L_690:
        /*0f28*/ 	.word	index@(_ZN4vllm3moe10topkGatingILi8ELi256ELi4ELi16ELi32Ej13__nv_bfloat16LNS0_11ScoringFuncE0EEEvPKT5_PKbPfiPT4_PiiiibPKf)
        /*0f2c*/ 	.word	0x00000020


	//----- nvinfo : EIATTR_REGCOUNT
	.align		4
.L_691:
        /*0f30*/ 	.byte	0x04, 0x2f
        /*0f32*/ 	.short	(.L_693 - .L_692)
	.align		4
.L_692:
        /*0f34*/ 	.word	index@(_ZN4vllm3moe10topkGatingILi16ELi512ELi4ELi16ELi32Ej13__nv_bfloat16LNS0_11ScoringFuncE0EEEvPKT5_PKbPfiPT4_PiiiibPKf)
        /*0f38*/ 	.word	0x00000028


	//----- nvinfo : EIATTR_FRAME_SIZE
	.align		4
.L_693:
        /*0f3c*/ 	.byte	0x04, 0x11
        /*0f3e*/ 	.short	(.L_695 - .L_694)
	.align		4
.L_694:
        /*0f40*/ 	.word	index@($__internal_115_$__cuda_sm70_shflsync_bfly_p)
        /*0f44*/ 	.word	0x00000000


	//----- nvinfo : EIATTR_FRAME_SIZE
	.align		4
.L_695:
        /*0f48*/ 	.byte	0x04, 0x11
        /*0f4a*/ 	.short	(.L_697 - .L_696)
	.align		4
.L_696:
        /*0f4c*/ 	.word	index@(_ZN4vllm3moe10topkGatingILi16ELi512ELi4ELi16ELi32Ej13__nv_bfloat16LNS0_11ScoringFuncE0EEEvPKT5_PKbPfiPT4_PiiiibPKf)
        /*0f50*/ 	.word	0x00000040


	//----- nvinfo : EIATTR_REGCOUNT
	.align		4
.L_697:
        /*0f54*/ 	.byte	0x04, 0x2f
        /*0f56*/ 	.short	(.L_699 - .L_698)
	.align		4
.L_698:
        /*0f58*/ 	.word	index@(_ZN4vllm3moe10topkGatingILi6ELi192ELi4ELi4ELi32Ej13__nv_bfloat16LNS0_11ScoringFuncE0EEEvPKT5_PKbPfiPT4_PiiiibPKf)
        /*0f5c*/ 	.word	0x00000020


	//----- nvinfo : EIATTR_FRAME_SIZE
	.align		4
.L_699:
        /*0f60*/ 	.byte	0x04, 0x11
        /*0f62*/ 	.short	(.L_701 - .L_700)
	.align		4
.L_700:
        /*0f64*/ 	.word	index@($__internal_114_$__cuda_sm70_shflsync_bfly_p)
        /*0f68*/ 	.word	0x00000000


	//----- nvinfo : EIATTR_FRAME_SIZE
	.align		4
.L_701:
        /*0f6c*/ 	.byte	0x04, 0x11
        /*0f6e*/ 	.short	(.L_703 - .L_702)
	.align		4
.L_702:
        /*0f70*/ 	.word	index@(_ZN4vllm3moe10topkGatingILi6ELi192ELi4ELi4ELi32Ej13__nv_bfloat16LNS0_11ScoringFuncE0EEEvPKT5_PKbPfiPT4_PiiiibPKf)
        /*0f74*/ 	.word	0x00000018


	//----- nvinfo : EIATTR_REGCOUNT
	.align		4
.L_703:
        /*0f78*/ 	.byte	0x04, 0x2f
        /*0f7a*/ 	.short	(.L_705 - .L_704)
	.align		4
.L_704:
        /*0f7c*/ 	.word	index@(_ZN4vllm3moe10topkGatingILi10ELi320ELi4ELi4ELi32Ej13__nv_bfloat16LNS0_11ScoringFuncE0EEEvPKT5_PKbPfiPT4_PiiiibPKf)
        /*0f80*/ 	.word	0x00000020


	//----- nvinfo : EIATTR_FRAME_SIZE
	.align		4
.L_705:
        /*0f84*/ 	.byte	0x04, 0x11
        /*0f86*/ 	.short	(.L_707 - .L_706)
	.align		4
.L_706:
        /*0f88*/ 	.word	index@($__internal_113_$__cuda_sm70_shflsync_bfly_p)
        /*0f8c*/ 	.word	0x00000000


	//----- nvinfo : EIATTR_FRAME_SIZE
	.align		4
.L_707:
        /*0f90*/ 	.byte	0x04, 0x11
        /*0f92*/ 	.short	(.L_709 - .L_708)
	.align		4
.L_708:
        /*0f94*/ 	.word	index@(_ZN4vllm3moe10topkGatingILi10ELi320ELi4ELi4ELi32Ej13__nv_bfloat16LNS0_11ScoringFuncE0EEEvPKT5_PKbPfiPT4_PiiiibPKf)
        /*0f98*/ 	.word	0x00000028


	//----- nvinfo : EIATTR_REGCOUNT
	.align		4
.L_709:
        /*0f9c*/ 	.byte	0x04, 0x2f
        /*0f9e*/ 	.short	(.L_711 - .L_710)
	.align		4
.L_710:
        /*0fa0*/ 	.word	index@(_ZN4vllm3moe10topkGatingILi12ELi384ELi4ELi4ELi32Ej13__nv_bfloat16LNS0_11ScoringFuncE0EEEvPKT5_PKbPfiPT4_PiiiibPKf)
        /*0fa4*/ 	.word	0x00000020


	//----- nvinfo : EIATTR_FRAME_SIZE
	.align		4
.L_711:
        /*0fa8*/ 	.byte	0x04, 0x11
        /*0faa*/ 	.short	(.L_713 - .L_712)
	.align		4
.L_712:
        /*0fac*/ 	.word	index@($__internal_112_$__cuda_sm70_shflsync_bfly_p)
        /*0fb0*/ 	.word	0x00000000


	//----- nvinfo : EIATTR_FRAME_SIZE
	.align		4
.L_713:
        /*0fb4*/ 	.byte	0x04, 0x11
        /*0fb6*/ 	.short	(.L_715 - .L_714)
	.align		4
.L_714:
        /*0fb8*/ 	.word	index@(_ZN4vllm3moe10topkGatingILi12ELi384ELi4ELi4ELi32Ej13__nv_bfloat16LNS0_11ScoringFuncE0EEEvPKT5_PKbPfiPT4_PiiiibPKf)
        /*0fbc*/ 	.word	0x00000030


	//----- nvinfo : EIATTR_REGCOUNT
	.align		4
.L_715:
        /*0fc0*/ 	.byte	0x04, 0x2f
        /*0fc2*/ 	.short	(.L_717 - .L_716)
	.align		4
.L_716:
        /*0fc4*/ 	.word	index@(_ZN4vllm3moe10topkGatingILi14ELi448ELi4ELi4ELi32Ej13__nv_bfloat16LNS0_11ScoringFuncE0EEEvPKT5_PKbPfiPT4_PiiiibPKf)
        /*0fc8*/ 	.word	0x00000028


	//----- nvinfo : EIATTR_FRAME_SIZE
	.align		4
.L_717:
        /*0fcc*/ 	.byte	0x04, 0x11
        /*0fce*/ 	.short	(.L_719 - .L_718)
	.align		4
.L_718:
        /*0fd0*/ 	.word	index@($__internal_111_$__cuda_sm70_shflsync_bfly_p)
        /*0fd4*/ 	.word	0x00000000


	//----- nvinfo : EIATTR_FRAME_SIZE
	.align		4
.L_719:
        /*0fd8*/ 	.byte	0x04, 0x11
        /*0fda*/ 	.short	(.L_721 - .L_720)
	.align		4
.L_720:
        /*0fdc*/ 	.word	index@(_ZN4vllm3moe10topkGatingILi14ELi448ELi4ELi4ELi32Ej13__nv_bfloat16LNS0_11ScoringFuncE0EEEvPKT5_PKbPfiPT4_PiiiibPKf)
        /*0fe0*/ 	.word	0x00000038


	//----- nvinfo : EIATTR_REGCOUNT
	.align		4
.L_721:
        /*0fe4*/ 	.byte	0x04, 0x2f
        /*0fe6*/ 	.short	(.L_723 - .L_722)
	.align		4
.L_722:
        /*0fe8*/ 	.word	index@(_ZN4vllm3moe10topkGatingILi18ELi576ELi4ELi4ELi32Ej13__nv_bfloat16LNS0_11ScoringFuncE0EEEvPKT5_PKbPfiPT4_PiiiibPKf)
        /*0fec*/ 	.word	0x00000028


	//----- nvinfo : EIATTR_FRAME_SIZE
	.align		4
.L_723:
        /*0ff0*/ 	.byte	0x04, 0x11
        /*0ff2*/ 	.short	(.L_725 - .L_724)
	.align		4
.L_724:
        /*0ff4*/ 	.word	index@($__internal_110_$__cuda_sm70_shflsync_bfly_p)
        /*0ff8*/ 	.word	0x00000000


	//----- nvinfo : EIATTR_FRAME_SIZE
	.align		4
.L_725:
        /*0ffc*/ 	.byte	0x04, 0x11
        /*0ffe*/ 	.short	(.L_727 - .L_726)
	.align		4
.L_726:
        /*1000*/ 	.word	index@(_ZN4vllm3moe10topkGatingILi18ELi576ELi4ELi4ELi32Ej13__nv_bfloat16LNS0_11ScoringFuncE0EEEvPKT5_PKbPfiPT4_PiiiibPKf)
        /*1004*/ 	.word	0x00000048


	//----- nvinfo : EIATTR_REGCOUNT
	.align		4
.L_727:
        /*1008*/ 	.byte	0x04, 0x2f
        /*100a*/ 	.short	(.L_729 - .L_728)
	.align		4
.L_728:
        /*100c*/ 	.word	index@(_ZN4vllm3moe10topkGatingILi1ELi1ELi4ELi2ELi32El13__nv_bfloat16LNS0_11ScoringFuncE0EEEvPKT5_PKbPfiPT4_PiiiibPKf)
        /*1010*/ 	.word	0x00000020


	//----- nvinfo : EIATTR_FRAME_SIZE
	.align		4
.L_729:
        /*1014*/ 	.byte	0x04, 0x11
        /*1016*/ 	.short	(.L_731 - .L_730)
	.align		4
.L_730:
        /*1018*/ 	.word	index@(_ZN4vllm3moe10topkGatingILi1ELi1ELi4ELi2ELi32El13__nv_bfloat16LNS0_11ScoringFuncE0EEEvPKT5_PKbPfiPT4_PiiiibPKf)
        /*101c*/ 	.word	0x00000000


	//----- nvinfo : EIATTR_REGCOUNT
	.align		4
.L_731:
        /*1020*/ 	.byte	0x04, 0x2f
        /*1022*/ 	.short	(.L_733 - .L_732)
	.align		4
.L_732:
        /*1024*/ 	.word	index@(_ZN4vllm3moe10topkGatingILi2ELi2ELi4ELi4ELi32El13__nv_bfloat16LNS0_11ScoringFuncE0EEEvPKT5_PKbPfiPT4_PiiiibPKf)
        /*1028*/ 	.word	0x00000020


	//----- nvinfo : EIATTR_FRAME_SIZE
	.align		4
.L_733:
        /*102c*/ 	.byte	0x04, 0x11
        /*102e*/ 	.short	(.L_735 - .L_734)
	.align		4
.L_734:
        /*1030*/ 	.word	index@(_ZN4vllm3moe10topkGatingILi2ELi2ELi4ELi4ELi32El13__nv_bfloat16LNS0_11ScoringFuncE0EEEvPKT5_PKbPfiPT4_PiiiibPKf)
        /*1034*/ 	.word	0x00000000


	//----- nvinfo : EIATTR_REGCOUNT
	.align		4
.L_735:
        /*1038*/ 	.byte	0x04, 0x2f
        /*103a*/ 	.short	(.L_737 - .L_736)
	.align		4
.L_736:
        /*103c*/ 	.word	index@(_ZN4vllm3moe10topkGatingILi4ELi4ELi4ELi8ELi32El13__nv_bfloat16LNS0_11ScoringFuncE0EEEvPKT5_PKbPfiPT4_PiiiibPKf)
        /*1040*/ 	.word	0x00000020


	//----- nvinfo : EIATTR_FRAME_SIZE
	.align		4
.L_737:
        /*1044*/ 	.byte	0x04, 0x11
        /*1046*/ 	.short	(.L_739 - .L_738)
	.align		4
.L_738:
        /*1048*/ 	.word	index@(_ZN4vllm3moe10topkGatingILi4ELi4ELi4ELi8ELi32El13__nv_bfloat16LNS0_11ScoringFuncE0EEEvPKT5_PKbPfiPT4_PiiiibPKf)
        /*104c*/ 	.word	0x00000000


	//----- nvinfo : EIATTR_REGCOUNT
	.align		4
.L_739:
        /*1050*/ 	.byte	0x04, 0x2f
        /*1052*/ 	.short	(.L_741 - .L_740)
	.align		4
.L_740:
        /*1054*/ 	.word	index@(_ZN4vllm3moe10topkGatingILi8ELi8ELi4ELi16ELi32El13__nv_bfloat16LNS0_11ScoringFuncE0EEEvPKT5_PKbPfiPT4_PiiiibPKf)
        /*1058*/ 	.word	0x00000028


	//----- nvinfo : EIATTR_FRAME_SIZE
	.align		4
.L_741:
        /*105c*/ 	.byte	0x04, 0x11
        /*105e*/ 	.short	(.L_743 - .L_742)
	.align		4
.L_742:
        /*1060*/ 	.word	index@(_ZN4vllm3moe10topkGatingILi8ELi8ELi4ELi16ELi32El13__nv_bfloat16LNS0_11ScoringFuncE0EEEvPKT5_PKbPfiPT4_PiiiibPKf)
        /*1064*/ 	.word	0x00000000


	//----- nvinfo : EIATTR_REGCOUNT
	.align		4
.L_743:
        /*1068*/ 	.byte	0x04, 0x2f
        /*106a*/ 	.short	(.L_745 - .L_744)
	.align		4
.L_744:
        /*106c*/ 	.word	index@(_ZN4vllm3moe10topkGatingILi8ELi16ELi4ELi16ELi32El13__nv_bfloat16LNS0_11ScoringFuncE0EEEvPKT5_PKbPfiPT4_PiiiibPKf)
        /*1070*/ 	.word	0x00000020


	//----- nvinfo : EIATTR_FRAME_SIZE
	.align		4
.L_745:
        /*1074*/ 	.byte	0x04, 0x11
        /*1076*/ 	.short	(.L_747 - .L_746)
	.align		4
.L_746:
        /*1078*/ 	.word	index@($__internal_109_$__cuda_sm70_shflsync_bfly_p)
        /*107c*/ 	.word	0x00000000


	//----- nvinfo : EIATTR_FRAME_SIZE
	.align		4
.L_747:
        /*1080*/ 	.byte	0x04, 0x11
        /*1082*/ 	.short	(.L_749 - .L_748)
	.align		4
.L_748:
        /*1084*/ 	.word	index@(_ZN4vllm3moe10topkGatingILi8ELi16ELi4ELi16ELi32El13__nv_bfloat16LNS0_11ScoringFuncE0EEEvPKT5_PKbPfiPT4_PiiiibPKf)
        /*1088*/ 	.word	0x00000020


	//----- nvinfo : EIATTR_REGCOUNT
	.align		4
.L_749:
        /*108c*/ 	.byte	0x04, 0x2f
        /*108e*/ 	.short	(.L_751 - .L_750)
	.align		4
.L_750:
        /*1090*/ 	.word	index@(_ZN4vllm3moe10topkGatingILi8ELi32ELi4ELi16ELi32El13__nv_bfloat16LNS0_11ScoringFuncE0EEEvPKT5_PKbPfiPT4_PiiiibPKf)
        /*1094*/ 	.word	0x0000001e


	//----- nvinfo : EIATTR_FRAME_SIZE
	.align		4
.L_751:
        /*1098*/ 	.byte	0x04, 0x11
        /*109a*/ 	.short	(.L_753 - .L_752)
	.align		4
.L_752:
        /*109c*/ 	.word	index@($__internal_108_$__cuda_sm70_shflsync_bfly_p)
        /*10a0*/ 	.word	0x00000000


	//----- nvinfo : EIATTR_FRAME_SIZE
	.align		4
.L_753:
        /*10a4*/ 	.byte	0x04, 0x11
        /*10a6*/ 	.short	(.L_755 - .L_754)
	.align		4
.L_754:
        /*10a8*/ 	.word	index@(_ZN4vllm3moe10topkGatingILi8ELi32ELi4ELi16ELi32El13__nv_bfloat16LNS0_11ScoringFuncE0EEEvPKT5_PKbPfiPT4_PiiiibPKf)
        /*10ac*/ 	.word	0x00000020


	//----- nvinfo : EIATTR_REGCOUNT
	.align		4
.L_755:
        /*10b0*/ 	.byte	0x04, 0x2f
        /*10b2*/ 	.short	(.L_757 - .L_756)
	.align		4
.L_756:
        /*10b4*/ 	.word	index@(_ZN4vllm3moe10topkGatingILi8ELi64ELi4ELi16ELi32El13__nv_bfloat16LNS0_11ScoringFuncE0EEEvPKT5_PKbPfiPT4_PiiiibPKf)
        /*10b8*/ 	.word	0x0000001e


	//----- nvinfo : EIATTR_FRAME_SIZE
	.align		4
.L_757:
        /*10bc*/ 	.byte	0x04, 0x11
        /*10be*/ 	.short	(.L_759 - .L_758)
	.align		4
.L_758:
        /*10c0*/ 	.word	index@($__internal_107_$__cuda_sm70_shflsync_bfly_p)
        /*10c4*/ 	.word	0x00000000


	//----- nvinfo : EIATTR_FRAME_SIZE
	.align		4
.L_759:
        /*10c8*/ 	.byte	0x04, 0x11
        /*10ca*/ 	.short	(.L_761 - .L_760)
	.align		4
.L_760:
        /*10cc*/ 	.word	index@(_ZN4vllm3moe10topkGatingILi8ELi64ELi4ELi16ELi32El13__nv_bfloat16LNS0_11ScoringFuncE0EEEvPKT5_PKbPfiPT4_PiiiibPKf)
        /*10d0*/ 	.word	0x00000020


	//----- nvinfo : EIATTR_REGCOUNT
	.align		4
.L_761:
        /*10d4*/ 	.byte	0x04, 0x2f
        /*10d6*/ 	.short	(.L_763 - .L_762)
	.align		4
.L_762:
        /*10d8*/ 	.word	index@(_ZN4vllm3moe10topkGatingILi8ELi128ELi4ELi16ELi32El13__nv_bfloat16LNS0_11ScoringFuncE0EEEvPKT5_PKbPfiPT4_PiiiibPKf)
        /*10dc*/ 	.word	0x0000001e


	//----- nvinfo : EIATTR_FRAME_SIZE
	.align		4
.L_763:
        /*10e0*/ 	.byte	0x04, 0x11
        /*10e2*/ 	.short	(.L_765 - .L_764)
	.align		4
.L_764:
        /*10e4*/ 	.word	index@($__internal_106_$__cuda_sm70_shflsync_bfly_p)
        /*10e8*/ 	.word	0x00000000


	//----- nvinfo : EIATTR_FRAME_SIZE
	.align		4
.L_765:
        /*10ec*/ 	.byte	0x04, 0x11
        /*10ee*/ 	.short	(.L_767 - .L_766)
	.align		4
.L_766:
        /*10f0*/ 	.word	index@(_ZN4vllm3moe10topkGatingILi8ELi128ELi4ELi16ELi32El13__nv_bfloat16LNS0_11ScoringFuncE0EEEvPKT5_PKbPfiPT4_PiiiibPKf)
        /*10f4*/ 	.word	0x00000020


	//----- nvinfo : EIATTR_REGCOUNT
	.align		4
.L_767:
        /*10f8*/ 	.byte	0x04, 0x2f
        /*10fa*/ 	.short	(.L_769 - .L_768)
	.align		4
.L_768:
        /*10fc*/ 	.word	index@(_ZN4vllm3moe10topkGatingILi8ELi256ELi4ELi16ELi32El13__nv_bfloat16LNS0_11ScoringFuncE0EEEvPKT5_PKbPfiPT4_PiiiibPKf)
        /*1100*/ 	.word	0x0000001e


	//----- nvinfo : EIATTR_FRAME_SIZE
	.align		4
.L_769:
        /*1104*/ 	.byte	0x04, 0x11
        /*1106*/ 	.short	(.L_771 - .L_770)
	.align		4
.L_770:
        /*1108*/ 	.word	index@($__internal_105_$__cuda_sm70_shflsync_bfly_p)
        /*110c*/ 	.word	0x00000000


	//----- nvinfo : EIATTR_FRAME_SIZE
	.align		4
.L_771:
        /*1110*/ 	.byte	0x04, 0x11
        /*1112*/ 	.short	(.L_773 - .L_772)
	.align		4
.L_772:
        /*1114*/ 	.word	index@(_ZN4vllm3moe10topkGatingILi8ELi256ELi4ELi16ELi32El13__nv_bfloat16LNS0_11ScoringFuncE0EEEvPKT5_PKbPfiPT4_PiiiibPKf)
        /*1118*/ 	.word	0x00000020


	//----- nvinfo : EIATTR_REGCOUNT
	.align		4
.L_773:
        /*111c*/ 	.byte	0x04, 0x2f
        /*111e*/ 	.short	(.L_775 - .L_774)
	.align		4
.L_774:
        /*1120*/ 	.word	index@(_ZN4vllm3moe10topkGatingILi16ELi512ELi4ELi16ELi32El13__nv_bfloat16LNS0_11ScoringFuncE0EEEvPKT5_PKbPfiPT4_PiiiibPKf)
        /*1124*/ 	.word	0x00000028


	//----- nvinfo : EIATTR_FRAME_SIZE
	.align		4
.L_775:
        /*1128*/ 	.byte	0x04, 0x11
        /*112a*/ 	.short	(.L_777 - .L_776)
	.align		4
.L_776:
        /*112c*/ 	.word	index@($__internal_104_$__cuda_sm70_shflsync_bfly_p)
        /*1130*/ 	.word	0x00000000


	//----- nvinfo : EIATTR_FRAME_SIZE
	.align		4
.L_777:
        /*1134*/ 	.byte	0x04, 0x11
        /*1136*/ 	.short	(.L_779 - .L_778)
	.align		4
.L_778:
        /*1138*/ 	.word	index@(_ZN4vllm3moe10topkGatingILi16ELi512ELi4ELi16ELi32El13__nv_bfloat16LNS0_11ScoringFuncE0EEEvPKT5_PKbPfiPT4_PiiiibPKf)
        /*113c*/ 	.word	0x00000040


	//----- nvinfo : EIATTR_REGCOUNT
	.align		4
.L_779:
        /*1140*/ 	.byte	0x04, 0x2f
        /*1142*/ 	.short	(.L_781 - .L_780)
	.align		4
.L_780:
        /*1144*/ 	.word	index@(_ZN4vllm3moe10topkGatingILi6ELi192ELi4ELi4ELi32El13__nv_bfloat16LNS0_11ScoringFuncE0EEEvPKT5_PKbPfiPT4_PiiiibPKf)
        /*1148*/ 	.word	0x0000001d


	//----- nvinfo : EIATTR_FRAME_SIZE
	.align		4
.L_781:
        /*114c*/ 	.byte	0x04, 0x11
        /*114e*/ 	.short	(.L_783 - .L_782)
	.align		4
.L_782:
        /*1150*/ 	.word	index@($__internal_103_$__cuda_sm70_shflsync_bfly_p)
        /*1154*/ 	.word	0x00000000


	//----- nvinfo : EIATTR_FRAME_SIZE
	.align		4
.L_783:
        /*1158*/ 	.byte	0x04, 0x11
        /*115a*/ 	.short	(.L_785 - .L_784)
	.align		4
.L_784:
        /*115c*/ 	.word	index@(_ZN4vllm3moe10topkGatingILi6ELi192ELi4ELi4ELi32El13__nv_bfloat16LNS0_11ScoringFuncE0EEEvPKT5_PKbPfiPT4_PiiiibPKf)
        /*1160*/ 	.word	0x00000018


	//----- nvinfo : EIATTR_REGCOUNT
	.align		4
.L_785:
        /*1164*/ 	.byte	0x04, 0x2f
        /*1166*/ 	.short	(.L_787 - .L_786)
	.align		4
.L_786:
        /*1168*/ 	.word	index@(_ZN4vllm3moe10topkGatingILi10ELi320ELi4ELi4ELi32El13__nv_bfloat16LNS0_11ScoringFuncE0EEEvPKT5_PKbPfiPT4_PiiiibPKf)
        /*116c*/ 	.word	0x00000020


	//----- nvinfo : EIATTR_FRAME_SIZE
	.align		4
.L_787:
        /*1170*/ 	.byte	0x04, 0x11
        /*1172*/ 	.short	(.L_789 - .L_788)
	.align		4
.L_788:
        /*1174*/ 	.word	index@($__internal_102_$__cuda_sm70_shflsync_bfly_p)
        /*1178*/ 	.word	0x00000000


	//----- nvinfo : EIATTR_FRAME_SIZE
	.align		4
.L_789:
        /*117c*/ 	.byte	0x04, 0x11
        /*117e*/ 	.short	(.L_791 - .L_790)
	.align		4
.L_790:
        /*1180*/ 	.word	index@(_ZN4vllm3moe10topkGatingILi10ELi320ELi4ELi4ELi32El13__nv_bfloat16LNS0_11ScoringFuncE0EEEvPKT5_PKbPfiPT4_PiiiibPKf)
        /*1184*/ 	.word	0x00000028


	//----- nvinfo : EIATTR_REGCOUNT
	.align		4
.L_791:
        /*1188*/ 	.byte	0x04, 0x2f
        /*118a*/ 	.short	(.L_793 - .L_792)
	.align		4
.L_792:
        /*118c*/ 	.word	index@(_ZN4vllm3moe10topkGatingILi12ELi384ELi4ELi4ELi32El13__nv_bfloat16LNS0_11ScoringFuncE0EEEvPKT5_PKbPfiPT4_PiiiibPKf)
        /*1190*/ 	.word	0x00000020


	//----- nvinfo : EIATTR_FRAME_SIZE
	.align		4
.L_793:
        /*1194*/ 	.byte	0x04, 0x11
        /*1196*/ 	.short	(.L_795 - .L_794)
	.align		4
.L_794:
        /*1198*/ 	.word	index@($__internal_101_$__cuda_sm70_shflsync_bfly_p)
        /*119c*/ 	.word	0x00000000


	//----- nvinfo : EIATTR_FRAME_SIZE
	.align		4
.L_795:
        /*11a0*/ 	.byte	0x04, 0x11
        /*11a2*/ 	.short	(.L_797 - .L_796)
	.align		4
.L_796:
        /*11a4*/ 	.word	index@(_ZN4vllm3moe10topkGatingILi12ELi384ELi4ELi4ELi32El13__nv_bfloat16LNS0_11ScoringFuncE0EEEvPKT5_PKbPfiPT4_PiiiibPKf)
        /*11a8*/ 	.word	0x00000030


	//----- nvinfo : EIATTR_REGCOUNT
	.align		4
.L_797:
        /*11ac*/ 	.byte	0x04, 0x2f
        /*11ae*/ 	.short	(.L_799 - .L_798)
	.align		4
.L_798:
        /*11b0*/ 	.word	index@(_ZN4vllm3moe10topkGatingILi14ELi448ELi4ELi4ELi32El13__nv_bfloat16LNS0_11ScoringFuncE0EEEvPKT5_PKbPfiPT4_PiiiibPKf)
        /*11b4*/ 	.word	0x00000028


	//----- nvinfo : EIATTR_FRAME_SIZE
	.align		4
.L_799:
        /*11b8*/ 	.byte	0x04, 0x11
        /*11ba*/ 	.short	(.L_801 - .L_800)
	.align		4
.L_800:
        /*11bc*/ 	.word	index@($__internal_100_$__cuda_sm70_shflsync_bfly_p)
        /*11c0*/ 	.word	0x00000000


	//----- nvinfo : EIATTR_FRAME_SIZE
	.align		4
.L_801:
        /*11c4*/ 	.byte	0x04, 0x11
        /*11c6*/ 	.short	(.L_803 - .L_802)
	.align		4
.L_802:
        /*11c8*/ 	.word	index@(_ZN4vllm3moe10topkGatingILi14ELi448ELi4ELi4ELi32El13__nv_bfloat16LNS0_11ScoringFuncE0EEEvPKT5_PKbPfiPT4_PiiiibPKf)
        /*11cc*/ 	.word	0x00000038


	//----- nvinfo : EIATTR_REGCOUNT
	.align		4
.L_803:
        /*11d0*/ 	.byte	0x04, 0x2f
        /*11d2*/ 	.short	(.L_805 - .L_804)
	.align		4
.L_804:
        /*11d4*/ 	.word	index@(_ZN4vllm3moe10topkGatingILi18ELi576ELi4ELi4ELi32El13__nv_bfloat16LNS0_11ScoringFuncE0EEEvPKT5_PKbPfiPT4_PiiiibPKf)
        /*11d8*/ 	.word	0x00000028


	//----- nvinfo : EIATTR_FRAME_SIZE
	.align		4
.L_805:
        /*11dc*/ 	.byte	0x04, 0x11
        /*11de*/ 	.short	(.L_807 - .L_806)
	.align		4
.L_806:
        /*11e0*/ 	.word	index@($__internal_99_$__cuda_sm70_shflsync_bfly_p)
        /*11e4*/ 	.word	0x00000000


	//----- nvinfo : EIATTR_FRAME_SIZE
	.align		4
.L_807:
        /*11e8*/ 	.byte	0x04, 0x11
        /*11ea*/ 	.short	(.L_809 - .L_808)
	.align		4
.L_808:
        /*11ec*/ 	.word	index@(_ZN4vllm3moe10topkGatingILi18ELi576ELi4ELi4ELi32El13__nv_bfloat16LNS0_11ScoringFuncE0EEEvPKT5_PKbPfiPT4_PiiiibPKf)
        /*11f0*/ 	.word	0x00000048


	//----- nvinfo : EIATTR_REGCOUNT
	.align		4
.L_809:
        /*11f4*/ 	.byte	0x04, 0x2f
        /*11f6*/ 	.short	(.L_811 - .L_810)
	.align		4
.L_810:
        /*11f8*/ 	.word	index@(_ZN4vllm3moe10topkGatingILi1ELi1ELi4ELi4ELi32EifLNS0_11ScoringFuncE1EEEvPKT5_PKbPfiPT4_PiiiibPKf)
        /*11fc*/ 	.word	0x00000020


	//----- nvinfo : EIATTR_FRAME_SIZE
	.align		4
.L_811:
        /*1200*/ 	.byte	0x04, 0x11
        /*1202*/ 	.short	(.L_813 - .L_812)
	.align		4
.L_812:
        /*1204*/ 	.word	index@(_ZN4vllm3moe10topkGatingILi1ELi1ELi4ELi4ELi32EifLNS0_11ScoringFuncE1EEEvPKT5_PKbPfiPT4_PiiiibPKf)
        /*1208*/ 	.word	0x00000000


	//----- nvinfo : EIATTR_REGCOUNT
	.align		4
.L_813:
        /*120c*/ 	.byte	0x04, 0x2f
        /*120e*/ 	.short	(.L_815 - .L_814)
	.align		4
.L_814:
        /*1210*/ 	.word	index@(_ZN4vllm3moe10topkGatingILi2ELi2ELi4ELi8ELi32EifLNS0_11ScoringFuncE1EEEvPKT5_PKbPfiPT4_PiiiibPKf)
        /*1214*/ 	.word	0x00000020


	//----- nvinfo : EIATTR_FRAME_SIZE
	.align		4
.L_815:
        /*1218*/ 	.byte	0x04, 0x11
        /*121a*/ 	.short	(.L_817 - .L_816)
	.align		4
.L_816:
        /*121c*/ 	.word	index@(_ZN4vllm3moe10topkGatingILi2ELi2ELi4ELi8ELi32EifLNS0_11ScoringFuncE1EEEvPKT5_PKbPfiPT4_PiiiibPKf)
        /*1220*/ 	.word	0x00000000


	//----- nvinfo : EIATTR_REGCOUNT
	.align		4
.L_817:
        /*1224*/ 	.byte	0x04, 0x2f
        /*1226*/ 	.short	(.L_819 - .L_818)
	.align		4
.L_818:
        /*1228*/ 	.word	index@(_ZN4vllm3moe10topkGatingILi4ELi4ELi4ELi16ELi32EifLNS0_11ScoringFuncE1EEEvPKT5_PKbPfiPT4_PiiiibPKf)
        /*122c*/ 	.word	0x00000020


	//----- nvinfo : EIATTR_FRAME_SIZE
	.align		4
.L_819:
        /*1230*/ 	.byte	0x04, 0x11
        /*1232*/ 	.short	(.L_821 - .L_820)
	.align		4
.L_820:
        /*1234*/ 	.word	index@(_ZN4vllm3moe10topkGatingILi4ELi4ELi4ELi16ELi32EifLNS0_11ScoringFuncE1EEEvPKT5_PKbPfiPT4_PiiiibPKf)
        /*1238*/ 	.word	0x00000000


	//----- nvinfo : EIATTR_REGCOUNT
	.align		4
.L_821:
        /*123c*/ 	.byte	0x04, 0x2f
        /*123e*/ 	.short	(.L_823 - .L_822)
	.align		4
.L_822:
        /*1240*/ 	.word	index@(_ZN4vllm3moe10topkGatingILi4ELi8ELi4ELi16ELi32EifLNS0_11ScoringFuncE1EEEvPKT5_PKbPfiPT4_PiiiibPKf)
        /*1244*/ 	.word	0x00000020


	//----- nvinfo : EIATTR_FRAME_SIZE
	.align		4
.L_823:
        /*1248*/ 	.byte	0x04, 0x11
        /*124a*/ 	.short	(.L_825 - .L_824)
	.align		4
.L_824:
        /*124c*/ 	.word	index@(_ZN4vllm3moe10topkGatingILi4ELi8ELi4ELi16ELi32EifLNS0_11ScoringFuncE1EEEvPKT5_PKbPfiPT4_PiiiibPKf)
        /*1250*/ 	.word	0x00000010


	//----- nvinfo : EIATTR_REGCOUNT
	.align		4
.L_825:
        /*1254*/ 	.byte	0x04, 0x2f
        /*1256*/ 	.short	(.L_827 - .L_826)
	.align		4
.L_826:
        /*1258*/ 	.word	index@(_ZN4vllm3moe10topkGatingILi4ELi16ELi4ELi16ELi32EifLNS0_11ScoringFuncE1EEEvPKT5_PKbPfiPT4_PiiiibPKf)
        /*125c*/ 	.word	0x0000001e


	//----- nvinfo : EIATTR_FRAME_SIZE
	.align		4
.L_827:
        /*1260*/ 	.byte	0x04, 0x11
        /*1262*/ 	.short	(.L_829 - .L_828)
	.align		4
.L_828:
        /*1264*/ 	.word	index@($__internal_98_$__cuda_sm70_shflsync_bfly_p)
        /*1268*/ 	.word	0x00000000


	//----- nvinfo : EIATTR_FRAME_SIZE
	.align		4
.L_829:
        /*126c*/ 	.byte	0x04, 0x11
        /*126e*/ 	.short	(.L_831 - .L_830)
	.align		4
.L_830:
        /*1270*/ 	.word	index@(_ZN4vllm3moe10topkGatingILi4ELi16ELi4ELi16ELi32EifLNS0_11ScoringFuncE1EEEvPKT5_PKbPfiPT4_PiiiibPKf)
        /*1274*/ 	.word	0x00000010


	//----- nvinfo : EIATTR_REGCOUNT
	.align		4
.L_831:
        /*1278*/ 	.byte	0x04, 0x2f
        /*127a*/ 	.short	(.L_833 - .L_832)
	.align		4
.L_832:
        /*127c*/ 	.word	index@(_ZN4vllm3moe10topkGatingILi4ELi32ELi4ELi16ELi32EifLNS0_11ScoringFuncE1EEEvPKT5_PKbPfiPT4_PiiiibPKf)
        /*1280*/ 	.word	0x0000001e


	//----- nvinfo : EIATTR_FRAME_SIZE
	.align		4
.L_833:
        /*1284*/ 	.byte	0x04, 0x11
        /*1286*/ 	.short	(.L_835 - .L_834)
	.align		4
.L_834:
        /*1288*/ 	.word	index@($__internal_97_$__cuda_sm70_shflsync_bfly_p)
        /*128c*/ 	.word	0x00000000


	//----- nvinfo : EIATTR_FRAME_SIZE
	.align		4
.L_835:
        /*1290*/ 	.byte	0x04, 0x11
        /*1292*/ 	.short	(.L_837 - .L_836)
	.align		4
.L_836:
        /*1294*/ 	.word	index@(_ZN4vllm3moe10topkGatingILi4ELi32ELi4ELi16ELi32EifLNS0_11ScoringFuncE1EEEvPKT5_PKbPfiPT4_PiiiibPKf)
        /*1298*/ 	.word	0x00000010


	//----- nvinfo : EIATTR_REGCOUNT
	.align		4
.L_837:
        /*129c*/ 	.byte	0x04, 0x2f
        /*129e*/ 	.short	(.L_839 - .L_838)
	.align		4
.L_838:
        /*12a0*/ 	.word	index@(_ZN4vllm3moe10topkGatingILi4ELi64ELi4ELi16ELi32EifLNS0_11ScoringFuncE1EEEvPKT5_PKbPfiPT4_PiiiibPKf)
        /*12a4*/ 	.word	0x0000001e


	//----- nvinfo : EIATTR_FRAME_SIZE
	.align		4
.L_839:
        /*12a8*/ 	.byte	0x04, 0x11
        /*12aa*/ 	.short	(.L_841 - .L_840)
	.align		4
.L_840:
        /*12ac*/ 	.word	index@($__internal_96_$__cuda_sm70_shflsync_bfly_p)
        /*12b0*/ 	.word	0x00000000


	//----- nvinfo : EIATTR_FRAME_SIZE
	.align		4
.L_841:
        /*12b4*/ 	.byte	0x04, 0x11
        /*12b6*/ 	.short	(.L_843 - .L_842)
	.align		4
.L_842:
        /*12b8*/ 	.word	index@(_ZN4vllm3moe10topkGatingILi4ELi64ELi4ELi16ELi32EifLNS0_11ScoringFuncE1EEEvPKT5_PKbPfiPT4_PiiiibPKf)
        /*12bc*/ 	.word	0x00000010


	//----- nvinfo : EIATTR_REGCOUNT
	.align		4
.L_843:
        /*12c0*/ 	.byte	0x04, 0x2f
        /*12c2*/ 	.short	(.L_845 - .L_844)
	.align		4
.L_844:
        /*12c4*/ 	.word	index@(_ZN4vllm3moe10topkGatingILi4ELi128ELi4ELi16ELi32EifLNS0_11ScoringFuncE1EEEvPKT5_PKbPfiPT4_PiiiibPKf)
        /*12c8*/ 	.word	0x0000001d


	//----- nvinfo : EIATTR_FRAME_SIZE
	.align		4
.L_845:
        /*12cc*/ 	.byte	0x04, 0x11
        /*12ce*/ 	.short	(.L_847 - .L_846)
	.align		4
.L_846:
        /*12d0*/ 	.word	index@($__internal_95_$__cuda_sm70_shflsync_bfly_p)
        /*12d4*/ 	.word	0x00000000


	//----- nvinfo : EIATTR_FRAME_SIZE
	.align		4
.L_847:
        /*12d8*/ 	.byte	0x04, 0x11
        /*12da*/ 	.short	(.L_849 - .L_848)
	.align		4
.L_848:
        /*12dc*/ 	.word	index@(_ZN4vllm3moe10topkGatingILi4ELi128ELi4ELi16ELi32EifLNS0_11ScoringFuncE1EEEvPKT5_PKbPfiPT4_PiiiibPKf)
        /*12e0*/ 	.word	0x00000010


	//----- nvinfo : EIATTR_REGCOUNT
	.align		4
.L_849:
        /*12e4*/ 	.byte	0x04, 0x2f
        /*12e6*/ 	.short	(.L_851 - .L_850)
	.align		4
.L_850:
        /*12e8*/ 	.word	index@(_ZN4vllm3moe10topkGatingILi8ELi256ELi4ELi16ELi32EifLNS0_11ScoringFuncE1EEEvPKT5_PKbPfiPT4_PiiiibPKf)
        /*12ec*/ 	.word	0x00000020


	//----- nvinfo : EIATTR_FRAME_SIZE
	.align		4
.L_851:
        /*12f0*/ 	.byte	0x04, 0x11
        /*12f2*/ 	.short	(.L_853 - .L_852)
	.align		4
.L_852:
        /*12f4*/ 	.word	index@($__internal_94_$__cuda_sm70_shflsync_bfly_p)
        /*12f8*/ 	.word	0x00000000


	//----- nvinfo : EIATTR_FRAME_SIZE
	.align		4
.L_853:
        /*12fc*/ 	.byte	0x04, 0x11
        /*12fe*/ 	.short	(.L_855 - .L_854)
	.align		4
.L_854:
        /*1300*/ 	.word	index@(_ZN4vllm3moe10topkGatingILi8ELi256ELi4ELi16ELi32EifLNS0_11ScoringFuncE1EEEvPKT5_PKbPfiPT4_PiiiibPKf)
        /*1304*/ 	.word	0x00000020


	//----- nvinfo : EIATTR_REGCOUNT
	.align		4
.L_855:
        /*1308*/ 	.byte	0x04, 0x2f
        /*130a*/ 	.short	(.L_857 - .L_856)
	.align		4
.L_856:
        /*130c*/ 	.word	index@(_ZN4vllm3moe10topkGatingILi16ELi512ELi4ELi16ELi32EifLNS0_11ScoringFuncE1EEEvPKT5_PKbPfiPT4_PiiiibPKf)
        /*1310*/ 	.word	0x00000028


	//----- nvinfo : EIATTR_FRAME_SIZE
	.align		4
.L_857:
        /*1314*/ 	.byte	0x04, 0x11
        /*1316*/ 	.short	(.L_859 - .L_858)
	.align		4
.L_858:
        /*1318*/ 	.word	index@($__internal_93_$__cuda_sm70_shflsync_bfly_p)
        /*131c*/ 	.word	0x00000000


	//----- nvinfo : EIATTR_FRAME_SIZE
	.align		4
.L_859:
        /*1320*/ 	.byte	0x04, 0x11
        /*1322*/ 	.short	(.L_861 - .L_860)
	.align		4
.L_860:
        /*1324*/ 	.word	index@(_ZN4vllm3moe10topkGatingILi16ELi512ELi4ELi16ELi32EifLNS0_11ScoringFuncE1EEEvPKT5_PKbPfiPT4_PiiiibPKf)
        /*1328*/ 	.word	0x00000040


	//----- nvinfo : EIATTR_REGCOUNT
	.align		4
.L_861:
        /*132c*/ 	.byte	0x04, 0x2f
        /*132e*/ 	.short	(.L_863 - .L_862)
	.align		4
.L_862:
        /*1330*/ 	.word	index@(_ZN4vllm3moe10topkGatingILi6ELi192ELi4ELi8ELi32EifLNS0_11ScoringFuncE1EEEvPKT5_PKbPfiPT4_PiiiibPKf)
        /*1334*/ 	.word	0x0000001e


	//----- nvinfo : EIATTR_FRAME_SIZE
	.align		4
.L_863:
        /*1338*/ 	.byte	0x04, 0x11
        /*133a*/ 	.short	(.L_865 - .L_864)
	.align		4
.L_864:
        /*133c*/ 	.word	index@($__internal_92_$__cuda_sm70_shflsync_bfly_p)
        /*1340*/ 	.word	0x00000000


	//----- nvinfo : EIATTR_FRAME_SIZE
	.align		4
.L_865:
        /*1344*/ 	.byte	0x04, 0x11
        /*1346*/ 	.short	(.L_867 - .L_866)
	.align		4
.L_866:
        /*1348*/ 	.word	index@(_ZN4vllm3moe10topkGatingILi6ELi192ELi4ELi8ELi32EifLNS0_11ScoringFuncE1EEEvPKT5_PKbPfiPT4_PiiiibPKf)
        /*134c*/ 	.word	0x00000018


	//----- nvinfo : EIATTR_REGCOUNT
	.align		4
.L_867:
        /*1350*/ 	.byte	0x04, 0x2f
        /*1352*/ 	.short	(.L_869 - .L_868)
	.align		4
.L_868:
        /*1354*/ 	.word	index@(_ZN4vllm3moe10topkGatingILi10ELi320ELi4ELi8ELi32EifLNS0_11ScoringFuncE1EEEvPKT5_PKbPfiPT4_PiiiibPKf)
        /*1358*/ 	.word	0x00000020


	//----- nvinfo : EIATTR_FRAME_SIZE
	.align		4
.L_869:
        /*135c*/ 	.byte	0x04, 0x11
        /*135e*/ 	.short	(.L_871 - .L_870)
	.align		4
.L_870:
        /*1360*/ 	.word	index@($__internal_91_$__cuda_sm70_shflsync_bfly_p)
        /*1364*/ 	.word	0x00000000


	//----- nvinfo : EIATTR_FRAME_SIZE
	.align		4
.L_871:
        /*1368*/ 	.byte	0x04, 0x11
        /*136a*/ 	.short	(.L_873 - .L_872)
	.align		4
.L_872:
        /*136c*/ 	.word	index@(_ZN4vllm3moe10topkGatingILi10ELi320ELi4ELi8ELi32EifLNS0_11ScoringFuncE1EEEvPKT5_PKbPfiPT4_PiiiibPKf)
        /*1370*/ 	.word	0x00000028


	//----- nvinfo : EIATTR_REGCOUNT
	.align		4
.L_873:
        /*1374*/ 	.byte	0x04, 0x2f
        /*1376*/ 	.short	(.L_875 - .L_874)
	.align		4
.L_874:
        /*1378*/ 	.word	index@(_ZN4vllm3moe10topkGatingILi12ELi384ELi4ELi8ELi32EifLNS0_11ScoringFuncE1EEEvPKT5_PKbPfiPT4_PiiiibPKf)
        /*137c*/ 	.word	0x00000020


	//----- nvinfo : EIATTR_FRAME_SIZE
	.align		4
.L_875:
        /*1380*/ 	.byte	0x04, 0x11
        /*1382*/ 	.short	(.L_877 - .L_876)
	.align		4
.L_876:
        /*1384*/ 	.word	index@($__internal_90_$__cuda_sm70_shflsync_bfly_p)
        /*1388*/ 	.word	0x00000000


	//----- nvinfo : EIATTR_FRAME_SIZE
	.align		4
.L_877:
        /*138c*/ 	.byte	0x04, 0x11
        /*138e*/ 	.short	(.L_879 - .L_878)
	.align		4
.L_878:
        /*1390*/ 	.word	index@(_ZN4vllm3moe10topkGatingILi12ELi384ELi4ELi8ELi32EifLNS0_11ScoringFuncE1EEEvPKT5_PKbPfiPT4_PiiiibPKf)
        /*1394*/ 	.word	0x00000030


	//----- nvinfo : EIATTR_REGCOUNT
	.align		4
.L_879:
        /*1398*/ 	.byte	0x04, 0x2f
        /*139a*/ 	.short	(.L_881 - .L_880)
	.align		4
.L_880:
        /*139c*/ 	.word	index@(_ZN4vllm3moe10topkGatingILi14ELi448ELi4ELi8ELi32EifLNS0_11ScoringFuncE1EEEvPKT5_PKbPfiPT4_PiiiibPKf)
        /*13a0*/ 	.word	0x00000028


	//----- nvinfo : EIATTR_FRAME_SIZE
	.align		4
.L_881:
        /*13a4*/ 	.byte	0x04, 0x11
        /*13a6*/ 	.short	(.L_883 - .L_882)
	.align		4
.L_882:
        /*13a8*/ 	.word	index@($__internal_89_$__cuda_sm70_shflsync_bfly_p)
        /*13ac*/ 	.word	0x00000000


	//----- nvinfo : EIATTR_FRAME_SIZE
	.align		4
.L_883:
        /*13b0*/ 	.byte	0x04, 0x11
        /*13b2*/ 	.short	(.L_885 - .L_884)
	.align		4
.L_884:
        /*13b4*/ 	.word	index@(_ZN4vllm3moe10topkGatingILi14ELi448ELi4ELi8ELi32EifLNS0_11ScoringFuncE1EEEvPKT5_PKbPfiPT4_PiiiibPKf)
        /*13b8*/ 	.word	0x00000038


	//----- nvinfo : EIATTR_REGCOUNT
	.align		4
.L_885:
        /*13bc*/ 	.byte	0x04, 0x2f
        /*13be*/ 	.short	(.L_887 - .L_886)
	.align		4
.L_886:
        /*13c0*/ 	.word	index@(_ZN4vllm3moe10topkGatingILi18ELi576ELi4ELi8ELi32EifLNS0_11ScoringFuncE1EEEvPKT5_PKbPfiPT4_PiiiibPKf)
        /*13c4*/ 	.word	0x00000028


	//----- nvinfo : EIATTR_FRAME_SIZE
	.align		4
.L_887:
        /*13c8*/ 	.byte	0x04, 0x11
        /*13ca*/ 	.short	(.L_889 - .L_888)
	.align		4
.L_888:
        /*13cc*/ 	.word	index@($__internal_88_$__cuda_sm70_shflsync_bfly_p)
        /*13d0*/ 	.word	0x00000000


	//----- nvinfo : EIATTR_FRAME_SIZE
	.align		4
.L_889:
        /*13d4*/ 	.byte	0x04, 0x11
        /*13d6*/ 	.short	(.L_891 - .L_890)
	.align		4
.L_890:
        /*13d8*/ 	.word	index@(_ZN4vllm3moe10topkGatingILi18ELi576ELi4ELi8ELi32EifLNS0_11ScoringFuncE1EEEvPKT5_PKbPfiPT4_PiiiibPKf)
        /*13dc*/ 	.word	0x00000048


	//----- nvinfo : EIATTR_REGCOUNT
	.align		4
.L_891:
        /*13e0*/ 	.byte	0x04, 0x2f
        /*13e2*/ 	.short	(.L_893 - .L_892)
	.align		4
.L_892:
        /*13e4*/ 	.word	index@(_ZN4vllm3moe10moeSigmoidILi256EfEEvPKT0_PKbPfi)
        /*13e8*/ 	.word	0x00000014


	//----- nvinfo : EIATTR_FRAME_SIZE
	.align		4
.L_893:
        /*13ec*/ 	.byte	0x04, 0x11
        /*13ee*/ 	.short	(.L_895 - .L_894)
	.align		4
.L_894:
        /*13f0*/ 	.word	index@(_ZN4vllm3moe10moeSigmoidILi256EfEEvPKT0_PKbPfi)
        /*13f4*/ 	.word	0x00000000


	//----- nvinfo : EIATTR_REGCOUNT
	.align		4
.L_895:
        /*13f8*/ 	.byte	0x04, 0x2f
        /*13fa*/ 	.short	(.L_897 - .L_896)
	.align		4
.L_896:
        /*13fc*/ 	.word	index@(_ZN4vllm3moe10topkGatingILi1ELi1ELi4ELi4ELi32EjfLNS0_11ScoringFuncE1EEEvPKT5_PKbPfiPT4_PiiiibPKf)
        /*1400*/ 	.word	0x00000020


	//----- nvinfo : EIATTR_FRAME_SIZE
	.align		4
.L_897:
        /*1404*/ 	.byte	0x04, 0x11
        /*1406*/ 	.short	(.L_899 - .L_898)
	.align		4
.L_898:
        /*1408*/ 	.word	index@(_ZN4vllm3moe10topkGatingILi1ELi1ELi4ELi4ELi32EjfLNS0_11ScoringFuncE1EEEvPKT5_PKbPfiPT4_PiiiibPKf)
        /*140c*/ 	.word	0x00000000


	//----- nvinfo : EIATTR_REGCOUNT
	.align		4
.L_899:
        /*1410*/ 	.byte	0x04, 0x2f
        /*1412*/ 	.short	(.L_901 - .L_900)
	.align		4
.L_900:
        /*1414*/ 	.word	index@(_ZN4vllm3moe10topkGatingILi2ELi2ELi4ELi8ELi32EjfLNS0_11ScoringFuncE1EEEvPKT5_PKbPfiPT4_PiiiibPKf)
        /*1418*/ 	.word	0x00000020


	//----- nvinfo : EIATTR_FRAME_SIZE
	.align		4
.L_901:
        /*141c*/ 	.byte	0x04, 0x11
        /*141e*/ 	.short	(.L_903 - .L_902)
	.align		4
.L_902:
        /*1420*/ 	.word	index@(_ZN4vllm3moe10topkGatingILi2ELi2ELi4ELi8ELi32EjfLNS0_11ScoringFuncE1EEEvPKT5_PKbPfiPT4_PiiiibPKf)
        /*1424*/ 	.word	0x00000000


	//----- nvinfo : EIATTR_REGCOUNT
	.align		4
.L_903:
        /*1428*/ 	.byte	0x04, 0x2f
        /*142a*/ 	.short	(.L_905 - .L_904)
	.align		4
.L_904:
        /*142c*/ 	.word	index@(_ZN4vllm3moe10topkGatingILi4ELi4ELi4ELi16ELi32EjfLNS0_11ScoringFuncE1EEEvPKT5_PKbPfiPT4_PiiiibPKf)
        /*1430*/ 	.word	0x00000020


	//----- nvinfo : EIATTR_FRAME_SIZE
	.align		4
.L_905:
        /*1434*/ 	.byte	0x04, 0x11
        /*1436*/ 	.short	(.L_907 - .L_906)
	.align		4
.L_906:
        /*1438*/ 	.word	index@(_ZN4vllm3moe10topkGatingILi4ELi4ELi4ELi16ELi32EjfLNS0_11ScoringFuncE1EEEvPKT5_PKbPfiPT4_PiiiibPKf)
        /*143c*/ 	.word	0x00000000


	//----- nvinfo : EIATTR_REGCOUNT
	.align		4
.L_907:
        /*1440*/ 	.byte	0x04, 0x2f
        /*1442*/ 	.short	(.L_909 - .L_908)
	.align		4
.L_908:
        /*1444*/ 	.word	index@(_ZN4vllm3moe10topkGatingILi4ELi8ELi4ELi16ELi32EjfLNS0_11ScoringFuncE1EEEvPKT5_PKbPfiPT4_PiiiibPKf)
        /*1448*/ 	.word	0x00000020


	//----- nvinfo : EIATTR_FRAME_SIZE
	.align		4
.L_909:
        /*144c*/ 	.byte	0x04, 0x11
        /*144e*/ 	.short	(.L_911 - .L_910)
	.align		4
.L_910:
        /*1450*/ 	.word	index@(_ZN4vllm3moe10topkGatingILi4ELi8ELi4ELi16ELi32EjfLNS0_11ScoringFuncE1EEEvPKT5_PKbPfiPT4_PiiiibPKf)
        /*1454*/ 	.word	0x00000010


	//----- nvinfo : EIATTR_REGCOUNT
	.align		4
.L_911:
        /*1458*/ 	.byte	0x04, 0x2f
        /*145a*/ 	.short	(.L_913 - .L_912)
	.align		4
.L_912:
        /*145c*/ 	.word	index@(_ZN4vllm3moe10topkGatingILi4ELi16ELi4ELi16ELi32EjfLNS0_11ScoringFuncE1EEEvPKT5_PKbPfiPT4_PiiiibPKf)
        /*1460*/ 	.word	0x0000001e


	//----- nvinfo : EIATTR_FRAME_SIZE
	.align		4
.L_913:
        /*1464*/ 	.byte	0x04, 0x11
        /*1466*/ 	.short	(.L_915 - .L_914)
	.align		4
.L_914:
        /*1468*/ 	.word	index@($__internal_87_$__cuda_sm70_shflsync_bfly_p)
        /*146c*/ 	.word	0x00000000


	//----- nvinfo : EIATTR_FRAME_SIZE
	.align		4
.L_915:
        /*1470*/ 	.byte	0x04, 0x11
        /*1472*/ 	.short	(.L_917 - .L_916)
	.align		4
.L_916:
        /*1474*/ 	.word	index@(_ZN4vllm3moe10topkGatingILi4ELi16ELi4ELi16ELi32EjfLNS0_11ScoringFuncE1EEEvPKT5_PKbPfiPT4_PiiiibPKf)
        /*1478*/ 	.word	0x00000010


	//----- nvinfo : EIATTR_REGCOUNT
	.align		4
.L_917:
        /*147c*/ 	.byte	0x04, 0x2f
        /*147e*/ 	.short	(.L_919 - .L_918)
	.align		4
.L_918:
        /*1480*/ 	.word	index@(_ZN4vllm3moe10topkGatingILi4ELi32ELi4ELi16ELi32EjfLNS0_11ScoringFuncE1EEEvPKT5_PKbPfiPT4_PiiiibPKf)
        /*1484*/ 	.word	0x0000001e


	//----- nvinfo : EIATTR_FRAME_SIZE
	.align		4
.L_919:
        /*1488*/ 	.byte	0x04, 0x11
        /*148a*/ 	.short	(.L_921 - .L_920)
	.align		4
.L_920:
        /*148c*/ 	.word	index@($__internal_86_$__cuda_sm70_shflsync_bfly_p)
        /*1490*/ 	.word	0x00000000


	//----- nvinfo : EIATTR_FRAME_SIZE
	.align		4
.L_921:
        /*1494*/ 	.byte	0x04, 0x11
        /*1496*/ 	.short	(.L_923 - .L_922)
	.align		4
.L_922:
        /*1498*/ 	.word	index@(_ZN4vllm3moe10topkGatingILi4ELi32ELi4ELi16ELi32EjfLNS0_11ScoringFuncE1EEEvPKT5_PKbPfiPT4_PiiiibPKf)
        /*149c*/ 	.word	0x00000010


	//----- nvinfo : EIATTR_REGCOUNT
	.align		4
.L_923:
        /*14a0*/ 	.byte	0x04, 0x2f
        /*14a2*/ 	.short	(.L_925 - .L_924)
	.align		4
.L_924:
        /*14a4*/ 	.word	index@(_ZN4vllm3moe10topkGatingILi4ELi64ELi4ELi16ELi32EjfLNS0_11ScoringFuncE1EEEvPKT5_PKbPfiPT4_PiiiibPKf)
        /*14a8*/ 	.word	0x0000001e


	//----- nvinfo : EIATTR_FRAME_SIZE
	.align		4
.L_925:
        /*14ac*/ 	.byte	0x04, 0x11
        /*14ae*/ 	.short	(.L_927 - .L_926)
	.align		4
.L_926:
        /*14b0*/ 	.word	index@($__internal_85_$__cuda_sm70_shflsync_bfly_p)
        /*14b4*/ 	.word	0x00000000


	//----- nvinfo : EIATTR_FRAME_SIZE
	.align		4
.L_927:
        /*14b8*/ 	.byte	0x04, 0x11
        /*14ba*/ 	.short	(.L_929 - .L_928)
	.align		4
.L_928:
        /*14bc*/ 	.word	index@(_ZN4vllm3moe10topkGatingILi4ELi64ELi4ELi16ELi32EjfLNS0_11ScoringFuncE1EEEvPKT5_PKbPfiPT4_PiiiibPKf)
        /*14c0*/ 	.word	0x00000010


	//----- nvinfo : EIATTR_REGCOUNT
	.align		4
.L_929:
        /*14c4*/ 	.byte	0x04, 0x2f
        /*14c6*/ 	.short	(.L_931 - .L_930)
	.align		4
.L_930:
        /*14c8*/ 	.word	index@(_ZN4vllm3moe10topkGatingILi4ELi128ELi4ELi16ELi32EjfLNS0_11ScoringFuncE1EEEvPKT5_PKbPfiPT4_PiiiibPKf)
        /*14cc*/ 	.word	0x0000001d


	//----- nvinfo : EIATTR_FRAME_SIZE
	.align		4
.L_931:
        /*14d0*/ 	.byte	0x04, 0x11
        /*14d2*/ 	.short	(.L_933 - .L_932)
	.align		4
.L_932:
        /*14d4*/ 	.word	index@($__internal_84_$__cuda_sm70_shflsync_bfly_p)
        /*14d8*/ 	.word	0x00000000


	//----- nvinfo : EIATTR_FRAME_SIZE
	.align		4
.L_933:
        /*14dc*/ 	.byte	0x04, 0x11
        /*14de*/ 	.short	(.L_935 - .L_934)
	.align		4
.L_934:
        /*14e0*/ 	.word	index@(_ZN4vllm3moe10topkGatingILi4ELi128ELi4ELi16ELi32EjfLNS0_11ScoringFuncE1EEEvPKT5_PKbPfiPT4_PiiiibPKf)
        /*14e4*/ 	.word	0x00000010


	//----- nvinfo : EIATTR_REGCOUNT
	.align		4
.L_935:
        /*14e8*/ 	.byte	0x04, 0x2f
        /*14ea*/ 	.short	(.L_937 - .L_936)
	.align		4
.L_936:
        /*14ec*/ 	.word	index@(_ZN4vllm3moe10topkGatingILi8ELi256ELi4ELi16ELi32EjfLNS0_11ScoringFuncE1EEEvPKT5_PKbPfiPT4_PiiiibPKf)
        /*14f0*/ 	.word	0x00000020


	//----- nvinfo : EIATTR_FRAME_SIZE
	.align		4
.L_937:
        /*14f4*/ 	.byte	0x04, 0x11
        /*14f6*/ 	.short	(.L_939 - .L_938)
	.align		4
.L_938:
        /*14f8*/ 	.word	index@($__internal_83_$__cuda_sm70_shflsync_bfly_p)
        /*14fc*/ 	.word	0x00000000


	//----- nvinfo : EIATTR_FRAME_SIZE
	.align		4
.L_939:
        /*1500*/ 	.byte	0x04, 0x11
        /*1502*/ 	.short	(.L_941 - .L_940)
	.align		4
.L_940:
        /*1504*/ 	.word	index@(_ZN4vllm3moe10topkGatingILi8ELi256ELi4ELi16ELi32EjfLNS0_11ScoringFuncE1EEEvPKT5_PKbPfiPT4_PiiiibPKf)
        /*1508*/ 	.word	0x00000020


	//----- nvinfo : EIATTR_REGCOUNT
	.align		4
.L_941:
        /*150c*/ 	.byte	0x04, 0x2f
        /*150e*/ 	.short	(.L_943 - .L_942)
	.align		4
.L_942:
        /*1510*/ 	.word	index@(_ZN4vllm3moe10topkGatingILi16ELi512ELi4ELi16ELi32EjfLNS0_11ScoringFuncE1EEEvPKT5_PKbPfiPT4_PiiiibPKf)
        /*1514*/ 	.word	0x00000028


	//----- nvinfo : EIATTR_FRAME_SIZE
	.align		4
.L_943:
        /*1518*/ 	.byte	0x04, 0x11
        /*151a*/ 	.short	(.L_945 - .L_944)
	.align		4
.L_944:
        /*151c*/ 	.word	index@($__internal_82_$__cuda_sm70_shflsync_bfly_p)
        /*1520*/ 	.word	0x00000000


	//----- nvinfo : EIATTR_FRAME_SIZE
	.align		4
.L_945:
        /*1524*/ 	.byte	0x04, 0x11
        /*1526*/ 	.short	(.L_947 - .L_946)
	.align		4
.L_946:
        /*1528*/ 	.word	index@(_ZN4vllm3moe10topkGatingILi16ELi512ELi4ELi16ELi32EjfLNS0_11ScoringFuncE1EEEvPKT5_PKbPfiPT4_PiiiibPKf)
        /*152c*/ 	.word	0x00000040


	//----- nvinfo : EIATTR_REGCOUNT
	.align		4
.L_947:
        /*1530*/ 	.byte	0x04, 0x2f
        /*1532*/ 	.short	(.L_949 - .L_948)
	.align		4
.L_948:
        /*1534*/ 	.word	index@(_ZN4vllm3moe10topkGatingILi6ELi192ELi4ELi8ELi32EjfLNS0_11ScoringFuncE1EEEvPKT5_PKbPfiPT4_PiiiibPKf)
        /*1538*/ 	.word	0x0000001e


	//----- nvinfo : EIATTR_FRAME_SIZE
	.align		4
.L_949:
        /*153c*/ 	.byte	0x04, 0x11
        /*153e*/ 	.short	(.L_951 - .L_950)
	.align		4
.L_950:
        /*1540*/ 	.word	index@($__internal_81_$__cuda_sm70_shflsync_bfly_p)
        /*1544*/ 	.word	0x00000000


	//----- nvinfo : EIATTR_FRAME_SIZE
	.align		4
.L_951:
        /*1548*/ 	.byte	0x04, 0x11
        /*154a*/ 	.short	(.L_953 - .L_952)
	.align		4
.L_952:
        /*154c*/ 	.word	index@(_ZN4vllm3moe10topkGatingILi6ELi192ELi4ELi8ELi32EjfLNS0_11ScoringFuncE1EEEvPKT5_PKbPfiPT4_PiiiibPKf)
        /*1550*/ 	.word	0x00000018


	//----- nvinfo : EIATTR_REGCOUNT
	.align		4
.L_953:
        /*1554*/ 	.byte	0x04, 0x2f
        /*1556*/ 	.short	(.L_955 - .L_954)
	.align		4
.L_954:
        /*1558*/ 	.word	index@(_ZN4vllm3moe10topkGatingILi10ELi320ELi4ELi8ELi32EjfLNS0_11ScoringFuncE1EEEvPKT5_PKbPfiPT4_PiiiibPKf)
        /*155c*/ 	.word	0x00000020


	//----- nvinfo : EIATTR_FRAME_SIZE
	.align		4
.L_955:
        /*1560*/ 	.byte	0x04, 0x11
        /*1562*/ 	.short	(.L_957 - .L_956)
	.align		4
.L_956:
        /*1564*/ 	.word	index@($__internal_80_$__cuda_sm70_shflsync_bfly_p)
        /*1568*/ 	.word	0x00000000


	//----- nvinfo : EIATTR_FRAME_SIZE
	.align		4
.L_957:
        /*156c*/ 	.byte	0x04, 0x11
        /*156e*/ 	.short	(.L_959 - .L_958)
	.align		4
.L_958:
        /*1570*/ 	.word	index@(_ZN4vllm3moe10topkGatingILi10ELi320ELi4ELi8ELi32EjfLNS0_11ScoringFuncE1EEEvPKT5_PKbPfiPT4_PiiiibPKf)
        /*1574*/ 	.word	0x00000028


	//----- nvinfo : EIATTR_REGCOUNT
	.align		4
.L_959:
        /*1578*/ 	.byte	0x04, 0x2f
        /*157a*/ 	.short	(.L_961 - .L_960)
	.align		4
.L_960:
        /*157c*/ 	.word	index@(_ZN4vllm3moe10topkGatingILi12ELi384ELi4ELi8ELi32EjfLNS0_11ScoringFuncE1EEEvPKT5_PKbPfiPT4_PiiiibPKf)
        /*1580*/ 	.word	0x00000020


	//----- nvinfo : EIATTR_FRAME_SIZE
	.align		4
.L_961:
        /*1584*/ 	.byte	0x04, 0x11
        /*1586*/ 	.short	(.L_963 - .L_962)
	.align		4
.L_962:
        /*1588*/ 	.word	index@($__internal_79_$__cuda_sm70_shflsync_bfly_p)
        /*158c*/ 	.word	0x00000000


	//----- nvinfo : EIATTR_FRAME_SIZE
	.align		4
.L_963:
        /*1590*/ 	.byte	0x04, 0x11
        /*1592*/ 	.short	(.L_965 - .L_964)
	.align		4
.L_964:
        /*1594*/ 	.word	index@(_ZN4vllm3moe10topkGatingILi12ELi384ELi4ELi8ELi32EjfLNS0_11ScoringFuncE1EEEvPKT5_PKbPfiPT4_PiiiibPKf)
        /*1598*/ 	.word	0x00000030


	//----- nvinfo : EIATTR_REGCOUNT
	.align		4
.L_965:
        /*159c*/ 	.byte	0x04, 0x2f
        /*159e*/ 	.short	(.L_967 - .L_966)
	.align		4
.L_966:
        /*15a0*/ 	.word	index@(_ZN4vllm3moe10topkGatingILi14ELi448ELi4ELi8ELi32EjfLNS0_11ScoringFuncE1EEEvPKT5_PKbPfiPT4_PiiiibPKf)
        /*15a4*/ 	.word	0x00000028


	//----- nvinfo : EIATTR_FRAME_SIZE
	.align		4
.L_967:
        /*15a8*/ 	.byte	0x04, 0x11
        /*15aa*/ 	.short	(.L_969 - .L_968)
	.align		4
.L_968:
        /*15ac*/ 	.word	index@($__internal_78_$__cuda_sm70_shflsync_bfly_p)
        /*15b0*/ 	.word	0x00000000


	//----- nvinfo : EIATTR_FRAME_SIZE
	.align		4
.L_969:
        /*15b4*/ 	.byte	0x04, 0x11
        /*15b6*/ 	.short	(.L_971 - .L_970)
	.align		4
.L_970:
        /*15b8*/ 	.word	index@(_ZN4vllm3moe10topkGatingILi14ELi448ELi4ELi8ELi32EjfLNS0_11ScoringFuncE1EEEvPKT5_PKbPfiPT4_PiiiibPKf)
        /*15bc*/ 	.word	0x00000038


	//----- nvinfo : EIATTR_REGCOUNT
	.align		4
.L_971:
        /*15c0*/ 	.byte	0x04, 0x2f
        /*15c2*/ 	.short	(.L_973 - .L_972)
	.align		4
.L_972:
        /*15c4*/ 	.word	index@(_ZN4vllm3moe10topkGatingILi18ELi576ELi4ELi8ELi32EjfLNS0_11ScoringFuncE1EEEvPKT5_PKbPfiPT4_PiiiibPKf)
        /*15c8*/ 	.word	0x00000028


	//----- nvinfo : EIATTR_FRAME_SIZE
	.align		4
.L_973:
        /*15cc*/ 	.byte	0x04, 0x11
        /*15ce*/ 	.short	(.L_975 - .L_974)
	.align		4
.L_974:
        /*15d0*/ 	.word	index@($__internal_77_$__cuda_sm70_shflsync_bfly_p)
        /*15d4*/ 	.word	0x00000000


	//----- nvinfo : EIATTR_FRAME_SIZE
	.align		4
.L_975:
        /*15d8*/ 	.byte	0x04, 0x11
        /*15da*/ 	.short	(.L_977 - .L_976)
	.align		4
.L_976:
        /*15dc*/ 	.word	index@(_ZN4vllm3moe10topkGatingILi18ELi576ELi4ELi8ELi32EjfLNS0_11ScoringFuncE1EEEvPKT5_PKbPfiPT4_PiiiibPKf)
        /*15e0*/ 	.word	0x00000048


	//----- nvinfo : EIATTR_REGCOUNT
	.align		4
.L_977:
        /*15e4*/ 	.byte	0x04, 0x2f
        /*15e6*/ 	.short	(.L_979 - .L_978)
	.align		4
.L_978:
        /*15e8*/ 	.word	index@(_ZN4vllm3moe10topkGatingILi1ELi1ELi4ELi4ELi32ElfLNS0_11ScoringFuncE1EEEvPKT5_PKbPfiPT4_PiiiibPKf)
        /*15ec*/ 	.word	0x00000020


	//----- nvinfo : EIATTR_FRAME_SIZE
	.align		4
.L_979:
        /*15f0*/ 	.byte	0x04, 0x11
        /*15f2*/ 	.short	(.L_981 - .L_980)
	.align		4
.L_980:
        /*15f4*/ 	.word	index@(_ZN4vllm3moe10topkGatingILi1ELi1ELi4ELi4ELi32ElfLNS0_11ScoringFuncE1EEEvPKT5_PKbPfiPT4_PiiiibPKf)
        /*15f8*/ 	.word	0x00000000


	//----- nvinfo : EIATTR_REGCOUNT
	.align		4
.L_981:
        /*15fc*/ 	.byte	0x04, 0x2f
        /*15fe*/ 	.short	(.L_983 - .L_982)
	.align		4
.L_982:
        /*1600*/ 	.word	index@(_ZN4vllm3moe10topkGatingILi2ELi2ELi4ELi8ELi32ElfLNS0_11ScoringFuncE1EEEvPKT5_PKbPfiPT4_PiiiibPKf)
        /*1604*/ 	.word	0x00000020


	//----- nvinfo : EIATTR_FRAME_SIZE
	.align		4
.L_983:
        /*1608*/ 	.byte	0x04, 0x11
        /*160a*/ 	.short	(.L_985 - .L_984)
	.align		4
.L_984:
        /*160c*/ 	.word	index@(_ZN4vllm3moe10topkGatingILi2ELi2ELi4ELi8ELi32ElfLNS0_11ScoringFuncE1EEEvPKT5_PKbPfiPT4_PiiiibPKf)
        /*1610*/ 	.word	0x00000000


	//----- nvinfo : EIATTR_REGCOUNT
	.align		4
.L_985:
        /*1614*/ 	.byte	0x04, 0x2f
        /*1616*/ 	.short	(.L_987 - .L_986)
	.align		4
.L_986:
        /*1618*/ 	.word	index@(_ZN4vllm3moe10topkGatingILi4ELi4ELi4ELi16ELi32ElfLNS0_11ScoringFuncE1EEEvPKT5_PKbPfiPT4_PiiiibPKf)
        /*161c*/ 	.word	0x00000028


	//----- nvinfo : EIATTR_FRAME_SIZE
	.align		4
.L_987:
        /*1620*/ 	.byte	0x04, 0x11
        /*1622*/ 	.short	(.L_989 - .L_988)
	.align		4
.L_988:
        /*1624*/ 	.word	index@(_ZN4vllm3moe10topkGatingILi4ELi4ELi4ELi16ELi32ElfLNS0_11ScoringFuncE1EEEvPKT5_PKbPfiPT4_PiiiibPKf)
        /*1628*/ 	.word	0x00000000


	//----- nvinfo : EIATTR_REGCOUNT
	.align		4
.L_989:
        /*162c*/ 	.byte	0x04, 0x2f
        /*162e*/ 	.short	(.L_991 - .L_990)
	.align		4
.L_990:
        /*1630*/ 	.word	index@(_ZN4vllm3moe10topkGatingILi4ELi8ELi4ELi16ELi32ElfLNS0_11ScoringFuncE1EEEvPKT5_PKbPfiPT4_PiiiibPKf)
        /*1634*/ 	.word	0x00000020


	//----- nvinfo : EIATTR_FRAME_SIZE
	.align		4
.L_991:
        /*1638*/ 	.byte	0x04, 0x11
        /*163a*/ 	.short	(.L_993 - .L_992)
	.align		4
.L_992:
        /*163c*/ 	.word	index@(_ZN4vllm3moe10topkGatingILi4ELi8ELi4ELi16ELi32ElfLNS0_11ScoringFuncE1EEEvPKT5_PKbPfiPT4_PiiiibPKf)
        /*1640*/ 	.word	0x00000010


	//----- nvinfo : EIATTR_REGCOUNT
	.align		4
.L_993:
        /*1644*/ 	.byte	0x04, 0x2f
        /*1646*/ 	.short	(.L_995 - .L_994)
	.align		4
.L_994:
        /*1648*/ 	.word	index@(_ZN4vllm3moe10topkGatingILi4ELi16ELi4ELi16ELi32ElfLNS0_11ScoringFuncE1EEEvPKT5_PKbPfiPT4_PiiiibPKf)
        /*164c*/ 	.word	0x0000001e


	//----- nvinfo : EIATTR_FRAME_SIZE
	.align		4
.L_995:
        /*1650*/ 	.byte	0x04, 0x11
        /*1652*/ 	.short	(.L_997 - .L_996)
	.align		4
.L_996:
        /*1654*/ 	.word	index@($__internal_76_$__cuda_sm70_shflsync_bfly_p)
        /*1658*/ 	.word	0x00000000


	//----- nvinfo : EIATTR_FRAME_SIZE
	.align		4
.L_997:
        /*165c*/ 	.byte	0x04, 0x11
        /*165e*/ 	.short	(.L_999 - .L_998)
	.align		4
.L_998:
        /*1660*/ 	.word	index@(_ZN4vllm3moe10topkGatingILi4ELi16ELi4ELi16ELi32ElfLNS0_11ScoringFuncE1EEEvPKT5_PKbPfiPT4_PiiiibPKf)
        /*1664*/ 	.word	0x00000010


	//----- nvinfo : EIATTR_REGCOUNT
	.align		4
.L_999:
        /*1668*/ 	.byte	0x04, 0x2f
        /*166a*/ 	.short	(.L_1001 - .L_1000)
	.align		4
.L_1000:
        /*166c*/ 	.word	index@(_ZN4vllm3moe10topkGatingILi4ELi32ELi4ELi16ELi32ElfLNS0_11ScoringFuncE1EEEvPKT5_PKbPfiPT4_PiiiibPKf)
        /*1670*/ 	.word	0x0000001e


	//----- nvinfo : EIATTR_FRAME_SIZE
	.align		4
.L_1001:
        /*1674*/ 	.byte	0x04, 0x11
        /*1676*/ 	.short	(.L_1003 - .L_1002)
	.align		4
.L_1002:
        /*1678*/ 	.word	index@($__internal_75_$__cuda_sm70_shflsync_bfly_p)
        /*167c*/ 	.word	0x00000000


	//----- nvinfo : EIATTR_FRAME_SIZE
	.align		4
.L_1003:
        /*1680*/ 	.byte	0x04, 0x11
        /*1682*/ 	.short	(.L_1005 - .L_1004)
	.align		4
.L_1004:
        /*1684*/ 	.word	index@(_ZN4vllm3moe10topkGatingILi4ELi32ELi4ELi16ELi32ElfLNS0_11ScoringFuncE1EEEvPKT5_PKbPfiPT4_PiiiibPKf)
        /*1688*/ 	.word	0x00000010


	//----- nvinfo : EIATTR_REGCOUNT
	.align		4
.L_1005:
        /*168c*/ 	.byte	0x04, 0x2f
        /*168e*/ 	.short	(.L_1007 - .L_1006)
	.align		4
.L_1006:
        /*1690*/ 	.word	index@(_ZN4vllm3moe10topkGatingILi4ELi64ELi4ELi16ELi32ElfLNS0_11ScoringFuncE1EEEvPKT5_PKbPfiPT4_PiiiibPKf)
        /*1694*/ 	.word	0x0000001c


	//----- nvinfo : EIATTR_FRAME_SIZE
	.align		4
.L_1007:
        /*1698*/ 	.byte	0x04, 0x11
        /*169a*/ 	.short	(.L_1009 - .L_1008)
	.align		4
.L_1008:
        /*169c*/ 	.word	index@($__internal_74_$__cuda_sm70_shflsync_bfly_p)
        /*16a0*/ 	.word	0x00000000


	//----- nvinfo : EIATTR_FRAME_SIZE
	.align		4
.L_1009:
        /*16a4*/ 	.byte	0x04, 0x11
        /*16a6*/ 	.short	(.L_1011 - .L_1010)
	.align		4
.L_1010:
        /*16a8*/ 	.word	index@(_ZN4vllm3moe10topkGatingILi4ELi64ELi4ELi16ELi32ElfLNS0_11ScoringFuncE1EEEvPKT5_PKbPfiPT4_PiiiibPKf)
        /*16ac*/ 	.word	0x00000010


	//----- nvinfo : EIATTR_REGCOUNT
	.align		4
.L_1011:
        /*16b0*/ 	.byte	0x04, 0x2f
        /*16b2*/ 	.short	(.L_1013 - .L_1012)
	.align		4
.L_1012:
        /*16b4*/ 	.word	index@(_ZN4vllm3moe10topkGatingILi4ELi128ELi4ELi16ELi32ElfLNS0_11ScoringFuncE1EEEvPKT5_PKbPfiPT4_PiiiibPKf)
        /*16b8*/ 	.word	0x0000001d


	//----- nvinfo : EIATTR_FRAME_SIZE
	.align		4
.L_1013:
        /*16bc*/ 	.byte	0x04, 0x11
        /*16be*/ 	.short	(.L_1015 - .L_1014)
	.align		4
.L_1014:
        /*16c0*/ 	.word	index@($__internal_73_$__cuda_sm70_shflsync_bfly_p)
        /*16c4*/ 	.word	0x00000000


	//----- nvinfo : EIATTR_FRAME_SIZE
	.align		4
.L_1015:
        /*16c8*/ 	.byte	0x04, 0x11
        /*16ca*/ 	.short	(.L_1017 - .L_1016)
	.align		4
.L_1016:
        /*16cc*/ 	.word	index@(_ZN4vllm3moe10topkGatingILi4ELi128ELi4ELi16ELi32ElfLNS0_11ScoringFuncE1EEEvPKT5_PKbPfiPT4_PiiiibPKf)
        /*16d0*/ 	.word	0x00000010


	//----- nvinfo : EIATTR_REGCOUNT
	.align		4
.L_1017:
        /*16d4*/ 	.byte	0x04, 0x2f
        /*16d6*/ 	.short	(.L_1019 - .L_1018)
	.align		4
.L_1018:
        /*16d8*/ 	.word	index@(_ZN4vllm3moe10topkGatingILi8ELi256ELi4ELi16ELi32ElfLNS0_11ScoringFuncE1EEEvPKT5_PKbPfiPT4_PiiiibPKf)
        /*16dc*/ 	.word	0x0000001e


	//----- nvinfo : EIATTR_FRAME_SIZE
	.align		4
.L_1019:
        /*16e0*/ 	.byte	0x04, 0x11
        /*16e2*/ 	.short	(.L_1021 - .L_1020)
	.align		4
.L_1020:
        /*16e4*/ 	.word	index@($__internal_72_$__cuda_sm70_shflsync_bfly_p)
        /*16e8*/ 	.word	0x00000000


	//----- nvinfo : EIATTR_FRAME_SIZE
	.align		4
.L_1021:
        /*16ec*/ 	.byte	0x04, 0x11
        /*16ee*/ 	.short	(.L_1023 - .L_1022)
	.align		4
.L_1022:
        /*16f0*/ 	.word	index@(_ZN4vllm3moe10topkGatingILi8ELi256ELi4ELi16ELi32ElfLNS0_11ScoringFuncE1EEEvPKT5_PKbPfiPT4_PiiiibPKf)
        /*16f4*/ 	.word	0x00000020


	//----- nvinfo : EIATTR_REGCOUNT
	.align		4
.L_1023:
        /*16f8*/ 	.byte	0x04, 0x2f
        /*16fa*/ 	.short	(.L_1025 - .L_1024)
	.align		4
.L_1024:
        /*16fc*/ 	.word	index@(_ZN4vllm3moe10topkGatingILi16ELi512ELi4ELi16ELi32ElfLNS0_11ScoringFuncE1EEEvPKT5_PKbPfiPT4_PiiiibPKf)
        /*1700*/ 	.word	0x00000028


	//----- nvinfo : EIATTR_FRAME_SIZE
	.align		4
.L_1025:
        /*1704*/ 	.byte	0x04, 0x11
        /*1706*/ 	.short	(.L_1027 - .L_1026)
	.align		4
.L_1026:
        /*1708*/ 	.word	index@($__internal_71_$__cuda_sm70_shflsync_bfly_p)
        /*170c*/ 	.word	0x00000000


	//----- nvinfo : EIATTR_FRAME_SIZE
	.align		4
.L_1027:
        /*1710*/ 	.byte	0x04, 0x11
        /*1712*/ 	.short	(.L_1029 - .L_1028)
	.align		4
.L_1028:
        /*1714*/ 	.word	index@(_ZN4vllm3moe10topkGatingILi16ELi512ELi4ELi16ELi32ElfLNS0_11ScoringFuncE1EEEvPKT5_PKbPfiPT4_PiiiibPKf)
        /*1718*/ 	.word	0x00000040


	//----- nvinfo : EIATTR_REGCOUNT
	.align		4
.L_1029:
        /*171c*/ 	.byte	0x04, 0x2f
        /*171e*/ 	.short	(.L_1031 - .L_1030)
	.align		4
.L_1030:
        /*1720*/ 	.word	index@(_ZN4vllm3moe10topkGatingILi6ELi192ELi4ELi8ELi32ElfLNS0_11ScoringFuncE1EEEvPKT5_PKbPfiPT4_PiiiibPKf)
        /*1724*/ 	.word	0x0000001e


	//----- nvinfo : EIATTR_FRAME_SIZE
	.align		4
.L_1031:
        /*1728*/ 	.byte	0x04, 0x11
        /*172a*/ 	.short	(.L_1033 - .L_1032)
	.align		4
.L_1032:
        /*172c*/ 	.word	index@($__internal_70_$__cuda_sm70_shflsync_bfly_p)
        /*1730*/ 	.word	0x00000000


	//----- nvinfo : EIATTR_FRAME_SIZE
	.align		4
.L_1033:
        /*1734*/ 	.byte	0x04, 0x11
        /*1736*/ 	.short	(.L_1035 - .L_1034)
	.align		4
.L_1034:
        /*1738*/ 	.word	index@(_ZN4vllm3moe10topkGatingILi6ELi192ELi4ELi8ELi32ElfLNS0_11ScoringFuncE1EEEvPKT5_PKbPfiPT4_PiiiibPKf)
        /*173c*/ 	.word	0x00000018


	//----- nvinfo : EIATTR_REGCOUNT
	.align		4
.L_1035:
        /*1740*/ 	.byte	0x04, 0x2f
        /*1742*/ 	.short	(.L_1037 - .L_1036)
	.align		4
.L_1036:
        /*1744*/ 	.word	index@(_ZN4vllm3moe10topkGatingILi10ELi320ELi4ELi8ELi32ElfLNS0_11ScoringFuncE1EEEvPKT5_PKbPfiPT4_PiiiibPKf)
        /*1748*/ 	.word	0x00000020


	//----- nvinfo : EIATTR_FRAME_SIZE
	.align		4
.L_1037:
        /*174c*/ 	.byte	0x04, 0x11
        /*174e*/ 	.short	(.L_1039 - .L_1038)
	.align		4
.L_1038:
        /*1750*/ 	.word	index@($__internal_69_$__cuda_sm70_shflsync_bfly_p)
        /*1754*/ 	.word	0x00000000


	//----- nvinfo : EIATTR_FRAME_SIZE
	.align		4
.L_1039:
        /*1758*/ 	.byte	0x04, 0x11
        /*175a*/ 	.short	(.L_1041 - .L_1040)
	.align		4
.L_1040:
        /*175c*/ 	.word	index@(_ZN4vllm3moe10topkGatingILi10ELi320ELi4ELi8ELi32ElfLNS0_11ScoringFuncE1EEEvPKT5_PKbPfiPT4_PiiiibPKf)
        /*1760*/ 	.word	0x00000028


	//----- nvinfo : EIATTR_REGCOUNT
	.align		4
.L_1041:
        /*1764*/ 	.byte	0x04, 0x2f
        /*1766*/ 	.short	(.L_1043 - .L_1042)
	.align		4
.L_1042:
        /*1768*/ 	.word	index@(_ZN4vllm3moe10topkGatingILi12ELi384ELi4ELi8ELi32ElfLNS0_11ScoringFuncE1EEEvPKT5_PKbPfiPT4_PiiiibPKf)
        /*176c*/ 	.word	0x00000020


	//----- nvinfo : EIATTR_FRAME_SIZE
	.align		4
.L_1043:
        /*1770*/ 	.byte	0x04, 0x11
        /*1772*/ 	.short	(.L_1045 - .L_1044)
	.align		4
.L_1044:
        /*1774*/ 	.word	index@($__internal_68_$__cuda_sm70_shflsync_bfly_p)
        /*1778*/ 	.word	0x00000000


	//----- nvinfo : EIATTR_FRAME_SIZE
	.align		4
.L_1045:
        /*177c*/ 	.byte	0x04, 0x11
        /*177e*/ 	.short	(.L_1047 - .L_1046)
	.align		4
.L_1046:
        /*1780*/ 	.word	index@(_ZN4vllm3moe10topkGatingILi12ELi384ELi4ELi8ELi32ElfLNS0_11ScoringFuncE1EEEvPKT5_PKbPfiPT4_PiiiibPKf)
        /*1784*/ 	.word	0x00000030


	//----- nvinfo : EIATTR_REGCOUNT
	.align		4
.L_1047:
        /*1788*/ 	.byte	0x04, 0x2f
        /*178a*/ 	.short	(.L_1049 - .L_1048)
	.align		4
.L_1048:
        /*178c*/ 	.word	index@(_ZN4vllm3moe10topkGatingILi14ELi448ELi4ELi8ELi32ElfLNS0_11ScoringFuncE1EEEvPKT5_PKbPfiPT4_PiiiibPKf)
        /*1790*/ 	.word	0x00000028


	//----- nvinfo : EIATTR_FRAME_SIZE
	.align		4
.L_1049:
        /*1794*/ 	.byte	0x04, 0x11
        /*1796*/ 	.short	(.L_1051 - .L_1050)
	.align		4
.L_1050:
        /*1798*/ 	.word	index@($__internal_67_$__cuda_sm70_shflsync_bfly_p)
        /*179c*/ 	.word	0x00000000


	//----- nvinfo : EIATTR_FRAME_SIZE
	.align		4
.L_1051:
        /*17a0*/ 	.byte	0x04, 0x11
        /*17a2*/ 	.short	(.L_1053 - .L_1052)
	.align		4
.L_1052:
        /*17a4*/ 	.word	index@(_ZN4vllm3moe10topkGatingILi14ELi448ELi4ELi8ELi32ElfLNS0_11ScoringFuncE1EEEvPKT5_PKbPfiPT4_PiiiibPKf)
        /*17a8*/ 	.word	0x00000038


	//----- nvinfo : EIATTR_REGCOUNT
	.align		4
.L_1053:
        /*17ac*/ 	.byte	0x04, 0x2f
        /*17ae*/ 	.short	(.L_1055 - .L_1054)
	.align		4
.L_1054:
        /*17b0*/ 	.word	index@(_ZN4vllm3moe10topkGatingILi18ELi576ELi4ELi8ELi32ElfLNS0_11ScoringFuncE1EEEvPKT5_PKbPfiPT4_PiiiibPKf)
        /*17b4*/ 	.word	0x00000028


	//----- nvinfo : EIATTR_FRAME_SIZE
	.align		4
.L_1055:
        /*17b8*/ 	.byte	0x04, 0x11
        /*17ba*/ 	.short	(.L_1057 - .L_1056)
	.align		4
.L_1056:
        /*17bc*/ 	.word	index@($__internal_66_$__cuda_sm70_shflsync_bfly_p)
        /*17c0*/ 	.word	0x00000000


	//----- nvinfo : EIATTR_FRAME_SIZE
	.align		4
.L_1057:
        /*17c4*/ 	.byte	0x04, 0x11
        /*17c6*/ 	.short	(.L_1059 - .L_1058)
	.align		4
.L_1058:
        /*17c8*/ 	.word	index@(_ZN4vllm3moe10topkGatingILi18ELi576ELi4ELi8ELi32ElfLNS0_11ScoringFuncE1EEEvPKT5_PKbPfiPT4_PiiiibPKf)
        /*17cc*/ 	.word	0x00000048


	//----- nvinfo : EIATTR_REGCOUNT
	.align		4
.L_1059:
        /*17d0*/ 	.byte	0x04, 0x2f
        /*17d2*/ 	.short	(.L_1061 - .L_1060)
	.align		4
.L_1060:
        /*17d4*/ 	.word	index@(_ZN4vllm3moe10topkGatingILi1ELi1ELi4ELi2ELi32Ei6__halfLNS0_11ScoringFuncE1EEEvPKT5_PKbPfiPT4_PiiiibPKf)
        /*17d8*/ 	.word	0x00000020


	//----- nvinfo : EIATTR_FRAME_SIZE
	.align		4
.L_1061:
        /*17dc*/ 	.byte	0x04, 0x11
        /*17de*/ 	.short	(.L_1063 - .L_1062)
	.align		4
.L_1062:
        /*17e0*/ 	.word	index@(_ZN4vllm3moe10topkGatingILi1ELi1ELi4ELi2ELi32Ei6__halfLNS0_11ScoringFuncE1EEEvPKT5_PKbPfiPT4_PiiiibPKf)
        /*17e4*/ 	.word	0x00000000


	//----- nvinfo : EIATTR_REGCOUNT
	.align		4
.L_1063:
        /*17e8*/ 	.byte	0x04, 0x2f
        /*17ea*/ 	.short	(.L_1065 - .L_1064)
	.align		4
.L_1064:
        /*17ec*/ 	.word	index@(_ZN4vllm3moe10topkGatingILi2ELi2ELi4ELi4ELi32Ei6__halfLNS0_11ScoringFuncE1EEEvPKT5_PKbPfiPT4_PiiiibPKf)
        /*17f0*/ 	.word	0x00000020


	//----- nvinfo : EIATTR_FRAME_SIZE
	.align		4
.L_1065:
        /*17f4*/ 	.byte	0x04, 0x11
        /*17f6*/ 	.short	(.L_1067 - .L_1066)
	.align		4
.L_1066:
        /*17f8*/ 	.word	index@(_ZN4vllm3moe10topkGatingILi2ELi2ELi4ELi4ELi32Ei6__halfLNS0_11ScoringFuncE1EEEvPKT5_PKbPfiPT4_PiiiibPKf)
        /*17fc*/ 	.word	0x00000000


	//----- nvinfo : EIATTR_REGCOUNT
	.align		4
.L_1067:
        /*1800*/ 	.byte	0x04, 0x2f
        /*1802*/ 	.short	(.L_1069 - .L_1068)
	.align		4
.L_1068:
        /*1804*/ 	.word	index@(_ZN4vllm3moe10topkGatingILi4ELi4ELi4ELi8ELi32Ei6__halfLNS0_11ScoringFuncE1EEEvPKT5_PKbPfiPT4_PiiiibPKf)
        /*1808*/ 	.word	0x00000020


	//----- nvinfo : EIATTR_FRAME_SIZE
	.align		4
.L_1069:
        /*180c*/ 	.byte	0x04, 0x11
        /*180e*/ 	.short	(.L_1071 - .L_1070)
	.align		4
.L_1070:
        /*1810*/ 	.word	index@(_ZN4vllm3moe10topkGatingILi4ELi4ELi4ELi8ELi32Ei6__halfLNS0_11ScoringFuncE1EEEvPKT5_PKbPfiPT4_PiiiibPKf)
        /*1814*/ 	.word	0x00000000


	//----- nvinfo : EIATTR_REGCOUNT
	.align		4
.L_1071:
        /*1818*/ 	.byte	0x04, 0x2f
        /*181a*/ 	.short	(.L_1073 - .L_1072)
	.align		4
.L_1072:
        /*181c*/ 	.word	index@(_ZN4vllm3moe10topkGatingILi8ELi8ELi4ELi16ELi32Ei6__halfLNS0_11ScoringFuncE1EEEvPKT5_PKbPfiPT4_PiiiibPKf)
        /*1820*/ 	.word	0x00000028


	//----- nvinfo : EIATTR_FRAME_SIZE
	.align		4
.L_1073:
        /*1824*/ 	.byte	0x04, 0x11
        /*1826*/ 	.short	(.L_1075 - .L_1074)
	.align		4
.L_1074:
        /*1828*/ 	.word	index@(_ZN4vllm3moe10topkGatingILi8ELi8ELi4ELi16ELi32Ei6__halfLNS0_11ScoringFuncE1EEEvPKT5_PKbPfiPT4_PiiiibPKf)
        /*182c*/ 	.word	0x00000000


	//----- nvinfo : EIATTR_REGCOUNT
	.align		4
.L_1075:
        /*1830*/ 	.byte	0x04, 0x2f
        /*1832*/ 	.short	(.L_1077 - .L_1076)
	.align		4
.L_1076:
        /*1834*/ 	.word	index@(_ZN4vllm3moe10topkGatingILi8ELi16ELi4ELi16ELi32Ei6__halfLNS0_11ScoringFuncE1EEEvPKT5_PKbPfiPT4_PiiiibPKf)
        /*1838*/ 	.word	0x00000020


	//----- nvinfo : EIATTR_FRAME_SIZE
	.align		4
.L_1077:
        /*183c*/ 	.byte	0x04, 0x11
        /*183e*/ 	.short	(.L_1079 - .L_1078)
	.align		4
.L_1078:
        /*1840*/ 	.word	index@($__internal_65_$__cuda_sm70_shflsync_bfly_p)
        /*1844*/ 	.word	0x00000000


	//----- nvinfo : EIATTR_FRAME_SIZE
	.align		4
.L_1079:
        /*1848*/ 	.byte	0x04, 0x11
        /*184a*/ 	.short	(.L_1081 - .L_1080)
	.align		4
.L_1080:
        /*184c*/ 	.word	index@(_ZN4vllm3moe10topkGatingILi8ELi16ELi4ELi16ELi32Ei6__halfLNS0_11ScoringFuncE1EEEvPKT5_PKbPfiPT4_PiiiibPKf)
        /*1850*/ 	.word	0x00000020


	//----- nvinfo : EIATTR_REGCOUNT
	.align		4
.L_1081:
        /*1854*/ 	.byte	0x04, 0x2f
        /*1856*/ 	.short	(.L_1083 - .L_1082)
	.align		4
.L_1082:
        /*1858*/ 	.word	index@(_ZN4vllm3moe10topkGatingILi8ELi32ELi4ELi16ELi32Ei6__halfLNS0_11ScoringFuncE1EEEvPKT5_PKbPfiPT4_PiiiibPKf)
        /*185c*/ 	.word	0x0000001e


	//----- nvinfo : EIATTR_FRAME_SIZE
	.align		4
.L_1083:
        /*1860*/ 	.byte	0x04, 0x11
        /*1862*/ 	.short	(.L_1085 - .L_1084)
	.align		4
.L_1084:
        /*1864*/ 	.word	index@($__internal_64_$__cuda_sm70_shflsync_bfly_p)
        /*1868*/ 	.word	0x00000000


	//----- nvinfo : EIATTR_FRAME_SIZE
	.align		4
.L_1085:
        /*186c*/ 	.byte	0x04, 0x11
        /*186e*/ 	.short	(.L_1087 - .L_1086)
	.align		4
.L_1086:
        /*1870*/ 	.word	index@(_ZN4vllm3moe10topkGatingILi8ELi32ELi4ELi16ELi32Ei6__halfLNS0_11ScoringFuncE1EEEvPKT5_PKbPfiPT4_PiiiibPKf)
        /*1874*/ 	.word	0x00000020


	//----- nvinfo : EIATTR_REGCOUNT
	.align		4
.L_1087:
        /*1878*/ 	.byte	0x04, 0x2f
        /*187a*/ 	.short	(.L_1089 - .L_1088)
	.align		4
.L_1088:
        /*187c*/ 	.word	index@(_ZN4vllm3moe10topkGatingILi8ELi64ELi4ELi16ELi32Ei6__halfLNS0_11ScoringFuncE1EEEvPKT5_PKbPfiPT4_PiiiibPKf)
        /*1880*/ 	.word	0x00000020


	//----- nvinfo : EIATTR_FRAME_SIZE
	.align		4
.L_1089:
        /*1884*/ 	.byte	0x04, 0x11
        /*1886*/ 	.short	(.L_1091 - .L_1090)
	.align		4
.L_1090:
        /*1888*/ 	.word	index@($__internal_63_$__cuda_sm70_shflsync_bfly_p)
        /*188c*/ 	.word	0x00000000


	//----- nvinfo : EIATTR_FRAME_SIZE
	.align		4
.L_1091:
        /*1890*/ 	.byte	0x04, 0x11
        /*1892*/ 	.short	(.L_1093 - .L_1092)
	.align		4
.L_1092:
        /*1894*/ 	.word	index@(_ZN4vllm3moe10topkGatingILi8ELi64ELi4ELi16ELi32Ei6__halfLNS0_11ScoringFuncE1EEEvPKT5_PKbPfiPT4_PiiiibPKf)
        /*1898*/ 	.word	0x00000020


	//----- nvinfo : EIATTR_REGCOUNT
	.align		4
.L_1093:
        /*189c*/ 	.byte	0x04, 0x2f
        /*189e*/ 	.short	(.L_1095 - .L_1094)
	.align		4
.L_1094:
        /*18a0*/ 	.word	index@(_ZN4vllm3moe10topkGatingILi8ELi128ELi4ELi16ELi32Ei6__halfLNS0_11ScoringFuncE1EEEvPKT5_PKbPfiPT4_PiiiibPKf)
        /*18a4*/ 	.word	0x0000001e


	//----- nvinfo : EIATTR_FRAME_SIZE
	.align		4
.L_1095:
        /*18a8*/ 	.byte	0x04, 0x11
        /*18aa*/ 	.short	(.L_1097 - .L_1096)
	.align		4
.L_1096:
        /*18ac*/ 	.word	index@($__internal_62_$__cuda_sm70_shflsync_bfly_p)
        /*18b0*/ 	.word	0x00000000


	//----- nvinfo : EIATTR_FRAME_SIZE
	.align		4
.L_1097:
        /*18b4*/ 	.byte	0x04, 0x11
        /*18b6*/ 	.short	(.L_1099 - .L_1098)
	.align		4
.L_1098:
        /*18b8*/ 	.word	index@(_ZN4vllm3moe10topkGatingILi8ELi128ELi4ELi16ELi32Ei6__halfLNS0_11ScoringFuncE1EEEvPKT5_PKbPfiPT4_PiiiibPKf)
        /*18bc*/ 	.word	0x00000020


	//----- nvinfo : EIATTR_REGCOUNT
	.align		4
.L_1099:
        /*18c0*/ 	.byte	0x04, 0x2f
        /*18c2*/ 	.short	(.L_1101 - .L_1100)
	.align		4
.L_1100:
        /*18c4*/ 	.word	index@(_ZN4vllm3moe10topkGatingILi8ELi256ELi4ELi16ELi32Ei6__halfLNS0_11ScoringFuncE1EEEvPKT5_PKbPfiPT4_PiiiibPKf)
        /*18c8*/ 	.word	0x00000020


	//----- nvinfo : EIATTR_FRAME_SIZE
	.align		4
.L_1101:
        /*18cc*/ 	.byte	0x04, 0x11
        /*18ce*/ 	.short	(.L_1103 - .L_1102)
	.align		4
.L_1102:
        /*18d0*/ 	.word	index@($__internal_61_$__cuda_sm70_shflsync_bfly_p)
        /*18d4*/ 	.word	0x00000000


	//----- nvinfo : EIATTR_FRAME_SIZE
	.align		4
.L_1103:
        /*18d8*/ 	.byte	0x04, 0x11
        /*18da*/ 	.short	(.L_1105 - .L_1104)
	.align		4
.L_1104:
        /*18dc*/ 	.word	index@(_ZN4vllm3moe10topkGatingILi8ELi256ELi4ELi16ELi32Ei6__halfLNS0_11ScoringFuncE1EEEvPKT5_PKbPfiPT4_PiiiibPKf)
        /*18e0*/ 	.word	0x00000020


	//----- nvinfo : EIATTR_REGCOUNT
	.align		4
.L_1105:
        /*18e4*/ 	.byte	0x04, 0x2f
        /*18e6*/ 	.short	(.L_1107 - .L_1106)
	.align		4
.L_1106:
        /*18e8*/ 	.word	index@(_ZN4vllm3moe10topkGatingILi16ELi512ELi4ELi16ELi32Ei6__halfLNS0_11ScoringFuncE1EEEvPKT5_PKbPfiPT4_PiiiibPKf)
        /*18ec*/ 	.word	0x00000028


	//----- nvinfo : EIATTR_FRAME_SIZE
	.align		4
.L_1107:
        /*18f0*/ 	.byte	0x04, 0x11
        /*18f2*/ 	.short	(.L_1109 - .L_1108)
	.align		4
.L_1108:
        /*18f4*/ 	.word	index@($__internal_60_$__cuda_sm70_shflsync_bfly_p)
        /*18f8*/ 	.word	0x00000000


	//----- nvinfo : EIATTR_FRAME_SIZE
	.align		4
.L_1109:
        /*18fc*/ 	.byte	0x04, 0x11
        /*18fe*/ 	.short	(.L_1111 - .L_1110)
	.align		4
.L_1110:
        /*1900*/ 	.word	index@(_ZN4vllm3moe10topkGatingILi16ELi512ELi4ELi16ELi32Ei6__halfLNS0_11ScoringFuncE1EEEvPKT5_PKbPfiPT4_PiiiibPKf)
        /*1904*/ 	.word	0x00000040


	//----- nvinfo : EIATTR_REGCOUNT
	.align		4
.L_1111:
        /*1908*/ 	.byte	0x04, 0x2f
        /*190a*/ 	.short	(.L_1113 - .L_1112)
	.align		4
.L_1112:
        /*190c*/ 	.word	index@(_ZN4vllm3moe10topkGatingILi6ELi192ELi4ELi4ELi32Ei6__halfLNS0_11ScoringFuncE1EEEvPKT5_PKbPfiPT4_PiiiibPKf)
        /*1910*/ 	.word	0x0000001e


	//----- nvinfo : EIATTR_FRAME_SIZE
	.align		4
.L_1113:
        /*1914*/ 	.byte	0x04, 0x11
        /*1916*/ 	.short	(.L_1115 - .L_1114)
	.align		4
.L_1114:
        /*1918*/ 	.word	index@($__internal_59_$__cuda_sm70_shflsync_bfly_p)
        /*191c*/ 	.word	0x00000000


	//----- nvinfo : EIATTR_FRAME_SIZE
	.align		4
.L_1115:
        /*1920*/ 	.byte	0x04, 0x11
        /*1922*/ 	.short	(.L_1117 - .L_1116)
	.align		4
.L_1116:
        /*1924*/ 	.word	index@(_ZN4vllm3moe10topkGatingILi6ELi192ELi4ELi4ELi32Ei6__halfLNS0_11ScoringFuncE1EEEvPKT5_PKbPfiPT4_PiiiibPKf)
        /*1928*/ 	.word	0x00000018


	//----- nvinfo : EIATTR_REGCOUNT
	.align		4
.L_1117:
        /*192c*/ 	.byte	0x04, 0x2f
        /*192e*/ 	.short	(.L_1119 - .L_1118)
	.align		4
.L_1118:
        /*1930*/ 	.word	index@(_ZN4vllm3moe10topkGatingILi10ELi320ELi4ELi4ELi32Ei6__halfLNS0_11ScoringFuncE1EEEvPKT5_PKbPfiPT4_PiiiibPKf)
        /*1934*/ 	.word	0x00000020


	//----- nvinfo : EIATTR_FRAME_SIZE
	.align		4
.L_1119:
        /*1938*/ 	.byte	0x04, 0x11
        /*193a*/ 	.short	(.L_1121 - .L_1120)
	.align		4
.L_1120:
        /*193c*/ 	.word	index@($__internal_58_$__cuda_sm70_shflsync_bfly_p)
        /*1940*/ 	.word	0x00000000


	//----- nvinfo : EIATTR_FRAME_SIZE
	.align		4
.L_1121:
        /*1944*/ 	.byte	0x04, 0x11
        /*1946*/ 	.short	(.L_1123 - .L_1122)
	.align		4
.L_1122:
        /*1948*/ 	.word	index@(_ZN4vllm3moe10topkGatingILi10ELi320ELi4ELi4ELi32Ei6__halfLNS0_11ScoringFuncE1EEEvPKT5_PKbPfiPT4_PiiiibPKf)
        /*194c*/ 	.word	0x00000028


	//----- nvinfo : EIATTR_REGCOUNT
	.align		4
.L_1123:
        /*1950*/ 	.byte	0x04, 0x2f
        /*1952*/ 	.short	(.L_1125 - .L_1124)
	.align		4
.L_1124:
        /*1954*/ 	.word	index@(_ZN4vllm3moe10topkGatingILi12ELi384ELi4ELi4ELi32Ei6__halfLNS0_11ScoringFuncE1EEEvPKT5_PKbPfiPT4_PiiiibPKf)
        /*1958*/ 	.word	0x00000020


	//----- nvinfo : EIATTR_FRAME_SIZE
	.align		4
.L_1125:
        /*195c*/ 	.byte	0x04, 0x11
        /*195e*/ 	.short	(.L_1127 - .L_1126)
	.align		4
.L_1126:
        /*1960*/ 	.word	index@($__internal_57_$__cuda_sm70_shflsync_bfly_p)
        /*1964*/ 	.word	0x00000000


	//----- nvinfo : EIATTR_FRAME_SIZE
	.align		4
.L_1127:
        /*1968*/ 	.byte	0x04, 0x11
        /*196a*/ 	.short	(.L_1129 - .L_1128)
	.align		4
.L_1128:
        /*196c*/ 	.word	index@(_ZN4vllm3moe10topkGatingILi12ELi384ELi4ELi4ELi32Ei6__halfLNS0_11ScoringFuncE1EEEvPKT5_PKbPfiPT4_PiiiibPKf)
        /*1970*/ 	.word	0x00000030


	//----- nvinfo : EIATTR_REGCOUNT
	.align		4
.L_1129:
        /*1974*/ 	.byte	0x04, 0x2f
        /*1976*/ 	.short	(.L_1131 - .L_1130)
	.align		4
.L_1130:
        /*1978*/ 	.word	index@(_ZN4vllm3moe10topkGatingILi14ELi448ELi4ELi4ELi32Ei6__halfLNS0_11ScoringFuncE1EEEvPKT5_PKbPfiPT4_PiiiibPKf)
        /*197c*/ 	.word	0x00000028


	//----- nvinfo : EIATTR_FRAME_SIZE
	.align		4
.L_1131:
        /*1980*/ 	.byte	0x04, 0x11
        /*1982*/ 	.short	(.L_1133 - .L_1132)
	.align		4
.L_1132:
        /*1984*/ 	.word	index@($__internal_56_$__cuda_sm70_shflsync_bfly_p)
        /*1988*/ 	.word	0x00000000


	//----- nvinfo : EIATTR_FRAME_SIZE
	.align		4
.L_1133:
        /*198c*/ 	.byte	0x04, 0x11
        /*198e*/ 	.short	(.L_1135 - .L_1134)
	.align		4
.L_1134:
        /*1990*/ 	.word	index@(_ZN4vllm3moe10topkGatingILi14ELi448ELi4ELi4ELi32Ei6__halfLNS0_11ScoringFuncE1EEEvPKT5_PKbPfiPT4_PiiiibPKf)
        /*1994*/ 	.word	0x00000038


	//----- nvinfo : EIATTR_REGCOUNT
	.align		4
.L_1135:
        /*1998*/ 	.byte	0x04, 0x2f
        /*199a*/ 	.short	(.L_1137 - .L_1136)
	.align		4
.L_1136:
        /*199c*/ 	.word	index@(_ZN4vllm3moe10topkGatingILi18ELi576ELi4ELi4ELi32Ei6__halfLNS0_11ScoringFuncE1EEEvPKT5_PKbPfiPT4_PiiiibPKf)
        /*19a0*/ 	.word	0x00000028


	//----- nvinfo : EIATTR_FRAME_SIZE
	.align		4
.L_1137:
        /*19a4*/ 	.byte	0x04, 0x11
        /*19a6*/ 	.short	(.L_1139 - .L_1138)
	.align		4
.L_1138:
        /*19a8*/ 	.word	index@($__internal_55_$__cuda_sm70_shflsync_bfly_p)
        /*19ac*/ 	.word	0x00000000


	//----- nvinfo : EIATTR_FRAME_SIZE
	.align		4
.L_1139:
        /*19b0*/ 	.byte	0x04, 0x11
        /*19b2*/ 	.short	(.L_1141 - .L_1140)
	.align		4
.L_1140:
        /*19b4*/ 	.word	index@(_ZN4vllm3moe10topkGatingILi18ELi576ELi4ELi4ELi32Ei6__halfLNS0_11ScoringFuncE1EEEvPKT5_PKbPfiPT4_PiiiibPKf)
        /*19b8*/ 	.word	0x00000048


	//----- nvinfo : EIATTR_REGCOUNT
	.align		4
.L_1141:
        /*19bc*/ 	.byte	0x04, 0x2f
        /*19be*/ 	.short	(.L_1143 - .L_1142)
	.align		4
.L_1142:
        /*19c0*/ 	.word	index@(_ZN4vllm3moe10moeSigmoidILi256E6__halfEEvPKT0_PKbPfi)
        /*19c4*/ 	.word	0x00000012


	//----- nvinfo : EIATTR_FRAME_SIZE
	.align		4
.L_1143:
        /*19c8*/ 	.byte	0x04, 0x11
        /*19ca*/ 	.short	(.L_1145 - .L_1144)
	.align		4
.L_1144:
        /*19cc*/ 	.word	index@(_ZN4vllm3moe10moeSigmoidILi256E6__halfEEvPKT0_PKbPfi)
        /*19d0*/ 	.word	0x00000000


	//----- nvinfo : EIATTR_REGCOUNT
	.align		4
.L_1145:
        /*19d4*/ 	.byte	0x04, 0x2f
        /*19d6*/ 	.short	(.L_1147 - .L_1146)
	.align		4
.L_1146:
        /*19d8*/ 	.word	index@(_ZN4vllm3moe10topkGatingILi1ELi1ELi4ELi2ELi32Ej6__halfLNS0_11ScoringFuncE1EEEvPKT5_PKbPfiPT4_PiiiibPKf)
        /*19dc*/ 	.word	0x00000020


	//----- nvinfo : EIATTR_FRAME_SIZE
	.align		4
.L_1147:
        /*19e0*/ 	.byte	0x04, 0x11
        /*19e2*/ 	.short	(.L_1149 - .L_1148)
	.align		4
.L_1148:
        /*19e4*/ 	.word	index@(_ZN4vllm3moe10topkGatingILi1ELi1ELi4ELi2ELi32Ej6__halfLNS0_11ScoringFuncE1EEEvPKT5_PKbPfiPT4_PiiiibPKf)
        /*19e8*/ 	.word	0x00000000


	//----- nvinfo : EIATTR_REGCOUNT
	.align		4
.L_1149:
        /*19ec*/ 	.byte	0x04, 0x2f
        /*19ee*/ 	.short	(.L_1151 - .L_1150)
	.align		4
.L_1150:
        /*19f0*/ 	.word	index@(_ZN4vllm3moe10topkGatingILi2ELi2ELi4ELi4ELi32Ej6__halfLNS0_11ScoringFuncE1EEEvPKT5_PKbPfiPT4_PiiiibPKf)
        /*19f4*/ 	.word	0x00000020


	//----- nvinfo : EIATTR_FRAME_SIZE
	.align		4
.L_1151:
        /*19f8*/ 	.byte	0x04, 0x11
        /*19fa*/ 	.short	(.L_1153 - .L_1152)
	.align		4
.L_1152:
        /*19fc*/ 	.word	index@(_ZN4vllm3moe10topkGatingILi2ELi2ELi4ELi4ELi32Ej6__halfLNS0_11ScoringFuncE1EEEvPKT5_PKbPfiPT4_PiiiibPKf)
        /*1a00*/ 	.word	0x00000000


	//----- nvinfo : EIATTR_REGCOUNT
	.align		4
.L_1153:
        /*1a04*/ 	.byte	0x04, 0x2f
        /*1a06*/ 	.short	(.L_1155 - .L_1154)
	.align		4
.L_1154:
        /*1a08*/ 	.word	index@(_ZN4vllm3moe10topkGatingILi4ELi4ELi4ELi8ELi32Ej6__halfLNS0_11ScoringFuncE1EEEvPKT5_PKbPfiPT4_PiiiibPKf)
        /*1a0c*/ 	.word	0x00000020


	//----- nvinfo : EIATTR_FRAME_SIZE
	.align		4
.L_1155:
        /*1a10*/ 	.byte	0x04, 0x11
        /*1a12*/ 	.short	(.L_1157 - .L_1156)
	.align		4
.L_1156:
        /*1a14*/ 	.word	index@(_ZN4vllm3moe10topkGatingILi4ELi4ELi4ELi8ELi32Ej6__halfLNS0_11ScoringFuncE1EEEvPKT5_PKbPfiPT4_PiiiibPKf)
        /*1a18*/ 	.word	0x00000000


	//----- nvinfo : EIATTR_REGCOUNT
	.align		4
.L_1157:
        /*1a1c*/ 	.byte	0x04, 0x2f
        /*1a1e*/ 	.short	(.L_1159 - .L_1158)
	.align		4
.L_1158:
        /*1a20*/ 	.word	index@(_ZN4vllm3moe10topkGatingILi8ELi8ELi4ELi16ELi32Ej6__halfLNS0_11ScoringFuncE1EEEvPKT5_PKbPfiPT4_PiiiibPKf)
        /*1a24*/ 	.word	0x00000028


	//----- nvinfo : EIATTR_FRAME_SIZE
	.align		4
.L_1159:
        /*1a28*/ 	.byte	0x04, 0x11
        /*1a2a*/ 	.short	(.L_1161 - .L_1160)
	.align		4
.L_1160:
        /*1a2c*/ 	.word	index@(_ZN4vllm3moe10topkGatingILi8ELi8ELi4ELi16ELi32Ej6__halfLNS0_11ScoringFuncE1EEEvPKT5_PKbPfiPT4_PiiiibPKf)
        /*1a30*/ 	.word	0x00000000


	//----- nvinfo : EIATTR_REGCOUNT
	.align		4
.L_1161:
        /*1a34*/ 	.byte	0x04, 0x2f
        /*1a36*/ 	.short	(.L_1163 - .L_1162)
	.align		4
.L_1162:
        /*1a38*/ 	.word	index@(_ZN4vllm3moe10topkGatingILi8ELi16ELi4ELi16ELi32Ej6__halfLNS0_11ScoringFuncE1EEEvPKT5_PKbPfiPT4_PiiiibPKf)
        /*1a3c*/ 	.word	0x00000020


	//----- nvinfo : EIATTR_FRAME_SIZE
	.align		4
.L_1163:
        /*1a40*/ 	.byte	0x04, 0x11
        /*1a42*/ 	.short	(.L_1165 - .L_1164)
	.align		4
.L_1164:
        /*1a44*/ 	.word	index@($__internal_54_$__cuda_sm70_shflsync_bfly_p)
        /*1a48*/ 	.word	0x00000000


	//----- nvinfo : EIATTR_FRAME_SIZE
	.align		4
.L_1165:
        /*1a4c*/ 	.byte	0x04, 0x11
        /*1a4e*/ 	.short	(.L_1167 - .L_1166)
	.align		4
.L_1166:
        /*1a50*/ 	.word	index@(_ZN4vllm3moe10topkGatingILi8ELi16ELi4ELi16ELi32Ej6__halfLNS0_11ScoringFuncE1EEEvPKT5_PKbPfiPT4_PiiiibPKf)
        /*1a54*/ 	.word	0x00000020


	//----- nvinfo : EIATTR_REGCOUNT
	.align		4
.L_1167:
        /*1a58*/ 	.byte	0x04, 0x2f
        /*1a5a*/ 	.short	(.L_1169 - .L_1168)
	.align		4
.L_1168:
        /*1a5c*/ 	.word	index@(_ZN4vllm3moe10topkGatingILi8ELi32ELi4ELi16ELi32Ej6__halfLNS0_11ScoringFuncE1EEEvPKT5_PKbPfiPT4_PiiiibPKf)
        /*1a60*/ 	.word	0x0000001e


	//----- nvinfo : EIATTR_FRAME_SIZE
	.align		4
.L_1169:
        /*1a64*/ 	.byte	0x04, 0x11
        /*1a66*/ 	.short	(.L_1171 - .L_1170)
	.align		4
.L_1170:
        /*1a68*/ 	.word	index@($__internal_53_$__cuda_sm70_shflsync_bfly_p)
        /*1a6c*/ 	.word	0x00000000


	//----- nvinfo : EIATTR_FRAME_SIZE
	.align		4
.L_1171:
        /*1a70*/ 	.byte	0x04, 0x11
        /*1a72*/ 	.short	(.L_1173 - .L_1172)
	.align		4
.L_1172:
        /*1a74*/ 	.word	index@(_ZN4vllm3moe10topkGatingILi8ELi32ELi4ELi16ELi32Ej6__halfLNS0_11ScoringFuncE1EEEvPKT5_PKbPfiPT4_PiiiibPKf)
        /*1a78*/ 	.word	0x00000020


	//----- nvinfo : EIATTR_REGCOUNT
	.align		4
.L_1173:
        /*1a7c*/ 	.byte	0x04, 0x2f
        /*1a7e*/ 	.short	(.L_1175 - .L_1174)
	.align		4
.L_1174:
        /*1a80*/ 	.word	index@(_ZN4vllm3moe10topkGatingILi8ELi64ELi4ELi16ELi32Ej6__halfLNS0_11ScoringFuncE1EEEvPKT5_PKbPfiPT4_PiiiibPKf)
        /*1a84*/ 	.word	0x00000020


	//----- nvinfo : EIATTR_FRAME_SIZE
	.align		4
.L_1175:
        /*1a88*/ 	.byte	0x04, 0x11
        /*1a8a*/ 	.short	(.L_1177 - .L_1176)
	.align		4
.L_1176:
        /*1a8c*/ 	.word	index@($__internal_52_$__cuda_sm70_shflsync_bfly_p)
        /*1a90*/ 	.word	0x00000000


	//----- nvinfo : EIATTR_FRAME_SIZE
	.align		4
.L_1177:
        /*1a94*/ 	.byte	0x04, 0x11
        /*1a96*/ 	.short	(.L_1179 - .L_1178)
	.align		4
.L_1178:
        /*1a98*/ 	.word	index@(_ZN4vllm3moe10topkGatingILi8ELi64ELi4ELi16ELi32Ej6__halfLNS0_11ScoringFuncE1EEEvPKT5_PKbPfiPT4_PiiiibPKf)
        /*1a9c*/ 	.word	0x00000020


	//----- nvinfo : EIATTR_REGCOUNT
	.align		4
.L_1179:
        /*1aa0*/ 	.byte	0x04, 0x2f
        /*1aa2*/ 	.short	(.L_1181 - .L_1180)
	.align		4
.L_1180:
        /*1aa4*/ 	.word	index@(_ZN4vllm3moe10topkGatingILi8ELi128ELi4ELi16ELi32Ej6__halfLNS0_11ScoringFuncE1EEEvPKT5_PKbPfiPT4_PiiiibPKf)
        /*1aa8*/ 	.word	0x0000001e


	//----- nvinfo : EIATTR_FRAME_SIZE
	.align		4
.L_1181:
        /*1aac*/ 	.byte	0x04, 0x11
        /*1aae*/ 	.short	(.L_1183 - .L_1182)
	.align		4
.L_1182:
        /*1ab0*/ 	.word	index@($__internal_51_$__cuda_sm70_shflsync_bfly_p)
        /*1ab4*/ 	.word	0x00000000


	//----- nvinfo : EIATTR_FRAME_SIZE
	.align		4
.L_1183:
        /*1ab8*/ 	.byte	0x04, 0x11
        /*1aba*/ 	.short	(.L_1185 - .L_1184)
	.align		4
.L_1184:
        /*1abc*/ 	.word	index@(_ZN4vllm3moe10topkGatingILi8ELi128ELi4ELi16ELi32Ej6__halfLNS0_11ScoringFuncE1EEEvPKT5_PKbPfiPT4_PiiiibPKf)
        /*1ac0*/ 	.word	0x00000020


	//----- nvinfo : EIATTR_REGCOUNT
	.align		4
.L_1185:
        /*1ac4*/ 	.byte	0x04, 0x2f
        /*1ac6*/ 	.short	(.L_1187 - .L_1186)
	.align		4
.L_1186:
        /*1ac8*/ 	.word	index@(_ZN4vllm3moe10topkGatingILi8ELi256ELi4ELi16ELi32Ej6__halfLNS0_11ScoringFuncE1EEEvPKT5_PKbPfiPT4_PiiiibPKf)
        /*1acc*/ 	.word	0x00000020


	//----- nvinfo : EIATTR_FRAME_SIZE
	.align		4
.L_1187:
        /*1ad0*/ 	.byte	0x04, 0x11
        /*1ad2*/ 	.short	(.L_1189 - .L_1188)
	.align		4
.L_1188:
        /*1ad4*/ 	.word	index@($__internal_50_$__cuda_sm70_shflsync_bfly_p)
        /*1ad8*/ 	.word	0x00000000


	//----- nvinfo : EIATTR_FRAME_SIZE
	.align		4
.L_1189:
        /*1adc*/ 	.byte	0x04, 0x11
        /*1ade*/ 	.short	(.L_1191 - .L_1190)
	.align		4
.L_1190:
        /*1ae0*/ 	.word	index@(_ZN4vllm3moe10topkGatingILi8ELi256ELi4ELi16ELi32Ej6__halfLNS0_11ScoringFuncE1EEEvPKT5_PKbPfiPT4_PiiiibPKf)
        /*1ae4*/ 	.word	0x00000020


	//----- nvinfo : EIATTR_REGCOUNT
	.align		4
.L_1191:
        /*1ae8*/ 	.byte	0x04, 0x2f
        /*1aea*/ 	.short	(.L_1193 - .L_1192)
	.align		4
.L_1192:
        /*1aec*/ 	.word	index@(_ZN4vllm3moe10topkGatingILi16ELi512ELi4ELi16ELi32Ej6__halfLNS0_11ScoringFuncE1EEEvPKT5_PKbPfiPT4_PiiiibPKf)
        /*1af0*/ 	.word	0x00000028


	//----- nvinfo : EIATTR_FRAME_SIZE
	.align		4
.L_1193:
        /*1af4*/ 	.byte	0x04, 0x11
        /*1af6*/ 	.short	(.L_1195 - .L_1194)
	.align		4
.L_1194:
        /*1af8*/ 	.word	index@($__internal_49_$__cuda_sm70_shflsync_bfly_p)
        /*1afc*/ 	.word	0x00000000


	//----- nvinfo : EIATTR_FRAME_SIZE
	.align		4
.L_1195:
        /*1b00*/ 	.byte	0x04, 0x11
        /*1b02*/ 	.short	(.L_1197 - .L_1196)
	.align		4
.L_1196:
        /*1b04*/ 	.word	index@(_ZN4vllm3moe10topkGatingILi16ELi512ELi4ELi16ELi32Ej6__halfLNS0_11ScoringFuncE1EEEvPKT5_PKbPfiPT4_PiiiibPKf)
        /*1b08*/ 	.word	0x00000040


	//----- nvinfo : EIATTR_REGCOUNT
	.align		4
.L_1197:
        /*1b0c*/ 	.byte	0x04, 0x2f
        /*1b0e*/ 	.short	(.L_1199 - .L_1198)
	.align		4
.L_1198:
        /*1b10*/ 	.word	index@(_ZN4vllm3moe10topkGatingILi6ELi192ELi4ELi4ELi32Ej6__halfLNS0_11ScoringFuncE1EEEvPKT5_PKbPfiPT4_PiiiibPKf)
        /*1b14*/ 	.word	0x0000001e


	//----- nvinfo : EIATTR_FRAME_SIZE
	.align		4
.L_1199:
        /*1b18*/ 	.byte	0x04, 0x11
        /*1b1a*/ 	.short	(.L_1201 - .L_1200)
	.align		4
.L_1200:
        /*1b1c*/ 	.word	index@($__internal_48_$__cuda_sm70_shflsync_bfly_p)
        /*1b20*/ 	.word	0x00000000


	//----- nvinfo : EIATTR_FRAME_SIZE
	.align		4
.L_1201:
        /*1b24*/ 	.byte	0x04, 0x11
        /*1b26*/ 	.short	(.L_1203 - .L_1202)
	.align		4
.L_1202:
        /*1b28*/ 	.word	index@(_ZN4vllm3moe10topkGatingILi6ELi192ELi4ELi4ELi32Ej6__halfLNS0_11ScoringFuncE1EEEvPKT5_PKbPfiPT4_PiiiibPKf)
        /*1b2c*/ 	.word	0x00000018


	//----- nvinfo : EIATTR_REGCOUNT
	.align		4
.L_1203:
        /*1b30*/ 	.byte	0x04, 0x2f
        /*1b32*/ 	.short	(.L_1205 - .L_1204)
	.align		4
.L_1204:
        /*1b34*/ 	.word	index@(_ZN4vllm3moe10topkGatingILi10ELi320ELi4ELi4ELi32Ej6__halfLNS0_11ScoringFuncE1EEEvPKT5_PKbPfiPT4_PiiiibPKf)
        /*1b38*/ 	.word	0x00000020


	//----- nvinfo : EIATTR_FRAME_SIZE
	.align		4
.L_1205:
        /*1b3c*/ 	.byte	0x04, 0x11
        /*1b3e*/ 	.short	(.L_1207 - .L_1206)
	.align		4
.L_1206:
        /*1b40*/ 	.word	index@($__internal_47_$__cuda_sm70_shflsync_bfly_p)
        /*1b44*/ 	.word	0x00000000


	//----- nvinfo : EIATTR_FRAME_SIZE
	.align		4
.L_1207:
        /*1b48*/ 	.byte	0x04, 0x11
        /*1b4a*/ 	.short	(.L_1209 - .L_1208)
	.align		4
.L_1208:
        /*1b4c*/ 	.word	index@(_ZN4vllm3moe10topkGatingILi10ELi320ELi4ELi4ELi32Ej6__halfLNS0_11ScoringFuncE1EEEvPKT5_PKbPfiPT4_PiiiibPKf)
        /*1b50*/ 	.word	0x00000028


	//----- nvinfo : EIATTR_REGCOUNT
	.align		4
.L_1209:
        /*1b54*/ 	.byte	0x04, 0x2f
        /*1b56*/ 	.short	(.L_1211 - .L_1210)
	.align		4
.L_1210:
        /*1b58*/ 	.word	index@(_ZN4vllm3moe10topkGatingILi12ELi384ELi4ELi4ELi32Ej6__halfLNS0_11ScoringFuncE1EEEvPKT5_PKbPfiPT4_PiiiibPKf)
        /*1b5c*/ 	.word	0x00000020


	//----- nvinfo : EIATTR_FRAME_SIZE
	.align		4
.L_1211:
        /*1b60*/ 	.byte	0x04, 0x11
        /*1b62*/ 	.short	(.L_1213 - .L_1212)
	.align		4
.L_1212:
        /*1b64*/ 	.word	index@($__internal_46_$__cuda_sm70_shflsync_bfly_p)
        /*1b68*/ 	.word	0x00000000


	//----- nvinfo : EIATTR_FRAME_SIZE
	.align		4
.L_1213:
        /*1b6c*/ 	.byte	0x04, 0x11
        /*1b6e*/ 	.short	(.L_1215 - .L_1214)
	.align		4
.L_1214:
        /*1b70*/ 	.word	index@(_ZN4vllm3moe10topkGatingILi12ELi384ELi4ELi4ELi32Ej6__halfLNS0_11ScoringFuncE1EEEvPKT5_PKbPfiPT4_PiiiibPKf)
        /*1b74*/ 	.word	0x00000030


	//----- nvinfo : EIATTR_REGCOUNT
	.align		4
.L_1215:
        /*1b78*/ 	.byte	0x04, 0x2f
        /*1b7a*/ 	.short	(.L_1217 - .L_1216)
	.align		4
.L_1216:
        /*1b7c*/ 	.word	index@(_ZN4vllm3moe10topkGatingILi14ELi448ELi4ELi4ELi32Ej6__halfLNS0_11ScoringFuncE1EEEvPKT5_PKbPfiPT4_PiiiibPKf)
        /*1b80*/ 	.word	0x00000028


	//----- nvinfo : EIATTR_FRAME_SIZE
	.align		4
.L_1217:
        /*1b84*/ 	.byte	0x04, 0x11
        /*1b86*/ 	.short	(.L_1219 - .L_1218)
	.align		4
.L_1218:
        /*1b88*/ 	.word	index@($__internal_45_$__cuda_sm70_shflsync_bfly_p)
        /*1b8c*/ 	.word	0x00000000


	//----- nvinfo : EIATTR_FRAME_SIZE
	.align		4
.L_1219:
        /*1b90*/ 	.byte	0x04, 0x11
        /*1b92*/ 	.short	(.L_1221 - .L_1220)
	.align		4
.L_1220:
        /*1b94*/ 	.word	index@(_ZN4vllm3moe10topkGatingILi14ELi448ELi4ELi4ELi32Ej6__halfLNS0_11ScoringFuncE1EEEvPKT5_PKbPfiPT4_PiiiibPKf)
        /*1b98*/ 	.word	0x00000038


	//----- nvinfo : EIATTR_REGCOUNT
	.align		4
.L_1221:
        /*1b9c*/ 	.byte	0x04, 0x2f
        /*1b9e*/ 	.short	(.L_1223 - .L_1222)
	.align		4
.L_1222:
        /*1ba0*/ 	.word	index@(_ZN4vllm3moe10topkGatingILi18ELi576ELi4ELi4ELi32Ej6__halfLNS0_11ScoringFuncE1EEEvPKT5_PKbPfiPT4_PiiiibPKf)
        /*1ba4*/ 	.word	0x00000028


	//----- nvinfo : EIATTR_FRAME_SIZE
	.align		4
.L_1223:
        /*1ba8*/ 	.byte	0x04, 0x11
        /*1baa*/ 	.short	(.L_1225 - .L_1224)
	.align		4
.L_1224:
        /*1bac*/ 	.word	index@($__internal_44_$__cuda_sm70_shflsync_bfly_p)
        /*1bb0*/ 	.word	0x00000000


	//----- nvinfo : EIATTR_FRAME_SIZE
	.align		4
.L_1225:
        /*1bb4*/ 	.byte	0x04, 0x11
        /*1bb6*/ 	.short	(.L_1227 - .L_1226)
	.align		4
.L_1226:
        /*1bb8*/ 	.word	index@(_ZN4vllm3moe10topkGatingILi18ELi576ELi4ELi4ELi32Ej6__halfLNS0_11ScoringFuncE1EEEvPKT5_PKbPfiPT4_PiiiibPKf)
        /*1bbc*/ 	.word	0x00000048


	//----- nvinfo : EIATTR_REGCOUNT
	.align		4
.L_1227:
        /*1bc0*/ 	.byte	0x04, 0x2f
        /*1bc2*/ 	.short	(.L_1229 - .L_1228)
	.align		4
.L_1228:
        /*1bc4*/ 	.word	index@(_ZN4vllm3moe10topkGatingILi1ELi1ELi4ELi2ELi32El6__halfLNS0_11ScoringFuncE1EEEvPKT5_PKbPfiPT4_PiiiibPKf)
        /*1bc8*/ 	.word	0x00000020


	//----- nvinfo : EIATTR_FRAME_SIZE
	.align		4
.L_1229:
        /*1bcc*/ 	.byte	0x04, 0x11
        /*1bce*/ 	.short	(.L_1231 - .L_1230)
	.align		4
.L_1230:
        /*1bd0*/ 	.word	index@(_ZN4vllm3moe10topkGatingILi1ELi1ELi4ELi2ELi32El6__halfLNS0_11ScoringFuncE1EEEvPKT5_PKbPfiPT4_PiiiibPKf)
        /*1bd4*/ 	.word	0x00000000


	//----- nvinfo : EIATTR_REGCOUNT
	.align		4
.L_1231:
        /*1bd8*/ 	.byte	0x04, 0x2f
        /*1bda*/ 	.short	(.L_1233 - .L_1232)
	.align		4
.L_1232:
        /*1bdc*/ 	.word	index@(_ZN4vllm3moe10topkGatingILi2ELi2ELi4ELi4ELi32El6__halfLNS0_11ScoringFuncE1EEEvPKT5_PKbPfiPT4_PiiiibPKf)
        /*1be0*/ 	.word	0x00000020


	//----- nvinfo : EIATTR_FRAME_SIZE
	.align		4
.L_1233:
        /*1be4*/ 	.byte	0x04, 0x11
        /*1be6*/ 	.short	(.L_1235 - .L_1234)
	.align		4
.L_1234:
        /*1be8*/ 	.word	index@(_ZN4vllm3moe10topkGatingILi2ELi2ELi4ELi4ELi32El6__halfLNS0_11ScoringFuncE1EEEvPKT5_PKbPfiPT4_PiiiibPKf)
        /*1bec*/ 	.word	0x00000000


	//----- nvinfo : EIATTR_REGCOUNT
	.align		4
.L_1235:
        /*1bf0*/ 	.byte	0x04, 0x2f
        /*1bf2*/ 	.short	(.L_1237 - .L_1236)
	.align		4
.L_1236:
        /*1bf4*/ 	.word	index@(_ZN4vllm3moe10topkGatingILi4ELi4ELi4ELi8ELi32El6__halfLNS0_11ScoringFuncE1EEEvPKT5_PKbPfiPT4_PiiiibPKf)
        /*1bf8*/ 	.word	0x00000020


	//----- nvinfo : EIATTR_FRAME_SIZE
	.align		4
.L_1237:
        /*1bfc*/ 	.byte	0x04, 0x11
        /*1bfe*/ 	.short	(.L_1239 - .L_1238)
	.align		4
.L_1238:
        /*1c00*/ 	.word	index@(_ZN4vllm3moe10topkGatingILi4ELi4ELi4ELi8ELi32El6__halfLNS0_11ScoringFuncE1EEEvPKT5_PKbPfiPT4_PiiiibPKf)
        /*1c04*/ 	.word	0x00000000


	//----- nvinfo : EIATTR_REGCOUNT
	.align		4
.L_1239:
        /*1c08*/ 	.byte	0x04, 0x2f
        /*1c0a*/ 	.short	(.L_1241 - .L_1240)
	.align		4
.L_1240:
        /*1c0c*/ 	.word	index@(_ZN4vllm3moe10topkGatingILi8ELi8ELi4ELi16ELi32El6__halfLNS0_11ScoringFuncE1EEEvPKT5_PKbPfiPT4_PiiiibPKf)
        /*1c10*/ 	.word	0x00000028


	//----- nvinfo : EIATTR_FRAME_SIZE
	.align		4
.L_1241:
        /*1c14*/ 	.byte	0x04, 0x11
        /*1c16*/ 	.short	(.L_1243 - .L_1242)
	.align		4
.L_1242:
        /*1c18*/ 	.word	index@(_ZN4vllm3moe10topkGatingILi8ELi8ELi4ELi16ELi32El6__halfLNS0_11ScoringFuncE1EEEvPKT5_PKbPfiPT4_PiiiibPKf)
        /*1c1c*/ 	.word	0x00000000


	//----- nvinfo : EIATTR_REGCOUNT
	.align		4
.L_1243:
        /*1c20*/ 	.byte	0x04, 0x2f
        /*1c22*/ 	.short	(.L_1245 - .L_1244)
	.align		4
.L_1244:
        /*1c24*/ 	.word	index@(_ZN4vllm3moe10topkGatingILi8ELi16ELi4ELi16ELi32El6__halfLNS0_11ScoringFuncE1EEEvPKT5_PKbPfiPT4_PiiiibPKf)
        /*1c28*/ 	.word	0x00000020


	//----- nvinfo : EIATTR_FRAME_SIZE
	.align		4
.L_1245:
        /*1c2c*/ 	.byte	0x04, 0x11
        /*1c2e*/ 	.short	(.L_1247 - .L_1246)
	.align		4
.L_1246:
        /*1c30*/ 	.word	index@($__internal_43_$__cuda_sm70_shflsync_bfly_p)
        /*1c34*/ 	.word	0x00000000


	//----- nvinfo : EIATTR_FRAME_SIZE
	.align		4
.L_1247:
        /*1c38*/ 	.byte	0x04, 0x11
        /*1c3a*/ 	.short	(.L_1249 - .L_1248)
	.align		4
.L_1248:
        /*1c3c*/ 	.word	index@(_ZN4vllm3moe10topkGatingILi8ELi16ELi4ELi16ELi32El6__halfLNS0_11ScoringFuncE1EEEvPKT5_PKbPfiPT4_PiiiibPKf)
        /*1c40*/ 	.word	0x00000020


	//----- nvinfo : EIATTR_REGCOUNT
	.align		4
.L_1249:
        /*1c44*/ 	.byte	0x04, 0x2f
        /*1c46*/ 	.short	(.L_1251 - .L_1250)
	.align		4
.L_1250:
        /*1c48*/ 	.word	index@(_ZN4vllm3moe10topkGatingILi8ELi32ELi4ELi16ELi32El6__halfLNS0_11ScoringFuncE1EEEvPKT5_PKbPfiPT4_PiiiibPKf)
        /*1c4c*/ 	.word	0x0000001e


	//----- nvinfo : EIATTR_FRAME_SIZE
	.align		4
.L_1251:
        /*1c50*/ 	.byte	0x04, 0x11
        /*1c52*/ 	.short	(.L_1253 - .L_1252)
	.align		4
.L_1252:
        /*1c54*/ 	.word	index@($__internal_42_$__cuda_sm70_shflsync_bfly_p)
        /*1c58*/ 	.word	0x00000000


	//----- nvinfo : EIATTR_FRAME_SIZE
	.align		4
.L_1253:
        /*1c5c*/ 	.byte	0x04, 0x11
        /*1c5e*/ 	.short	(.L_1255 - .L_1254)
	.align		4
.L_1254:
        /*1c60*/ 	.word	index@(_ZN4vllm3moe10topkGatingILi8ELi32ELi4ELi16ELi32El6__halfLNS0_11ScoringFuncE1EEEvPKT5_PKbPfiPT4_PiiiibPKf)
        /*1c64*/ 	.word	0x00000020


	//----- nvinfo : EIATTR_REGCOUNT
	.align		4
.L_1255:
        /*1c68*/ 	.byte	0x04, 0x2f
        /*1c6a*/ 	.short	(.L_1257 - .L_1256)
	.align		4
.L_1256:
        /*1c6c*/ 	.word	index@(_ZN4vllm3moe10topkGatingILi8ELi64ELi4ELi16ELi32El6__halfLNS0_11ScoringFuncE1EEEvPKT5_PKbPfiPT4_PiiiibPKf)
        /*1c70*/ 	.word	0x0000001e


	//----- nvinfo : EIATTR_FRAME_SIZE
	.align		4
.L_1257:
        /*1c74*/ 	.byte	0x04, 0x11
        /*1c76*/ 	.short	(.L_1259 - .L_1258)
	.align		4
.L_1258:
        /*1c78*/ 	.word	index@($__internal_41_$__cuda_sm70_shflsync_bfly_p)
        /*1c7c*/ 	.word	0x00000000


	//----- nvinfo : EIATTR_FRAME_SIZE
	.align		4
.L_1259:
        /*1c80*/ 	.byte	0x04, 0x11
        /*1c82*/ 	.short	(.L_1261 - .L_1260)
	.align		4
.L_1260:
        /*1c84*/ 	.word	index@(_ZN4vllm3moe10topkGatingILi8ELi64ELi4ELi16ELi32El6__halfLNS0_11ScoringFuncE1EEEvPKT5_PKbPfiPT4_PiiiibPKf)
        /*1c88*/ 	.word	0x00000020


	//----- nvinfo : EIATTR_REGCOUNT
	.align		4
.L_1261:
        /*1c8c*/ 	.byte	0x04, 0x2f
        /*1c8e*/ 	.short	(.L_1263 - .L_1262)
	.align		4
.L_1262:
        /*1c90*/ 	.word	index@(_ZN4vllm3moe10topkGatingILi8ELi128ELi4ELi16ELi32El6__halfLNS0_11ScoringFuncE1EEEvPKT5_PKbPfiPT4_PiiiibPKf)
        /*1c94*/ 	.word	0x0000001e


	//----- nvinfo : EIATTR_FRAME_SIZE
	.align		4
.L_1263:
        /*1c98*/ 	.byte	0x04, 0x11
        /*1c9a*/ 	.short	(.L_1265 - .L_1264)
	.align		4
.L_1264:
        /*1c9c*/ 	.word	index@($__internal_40_$__cuda_sm70_shflsync_bfly_p)
        /*1ca0*/ 	.word	0x00000000


	//----- nvinfo : EIATTR_FRAME_SIZE
	.align		4
.L_1265:
        /*1ca4*/ 	.byte	0x04, 0x11
        /*1ca6*/ 	.short	(.L_1267 - .L_1266)
	.align		4
.L_1266:
        /*1ca8*/ 	.word	index@(_ZN4vllm3moe10topkGatingILi8ELi128ELi4ELi16ELi32El6__halfLNS0_11ScoringFuncE1EEEvPKT5_PKbPfiPT4_PiiiibPKf)
        /*1cac*/ 	.word	0x00000020


	//----- nvinfo : EIATTR_REGCOUNT
	.align		4
.L_1267:
        /*1cb0*/ 	.byte	0x04, 0x2f
        /*1cb2*/ 	.short	(.L_1269 - .L_1268)
	.align		4
.L_1268:
        /*1cb4*/ 	.word	index@(_ZN4vllm3moe10topkGatingILi8ELi256ELi4ELi16ELi32El6__halfLNS0_11ScoringFuncE1EEEvPKT5_PKbPfiPT4_PiiiibPKf)
        /*1cb8*/ 	.word	0x0000001e


	//----- nvinfo : EIATTR_FRAME_SIZE
	.align		4
.L_1269:
        /*1cbc*/ 	.byte	0x04, 0x11
        /*1cbe*/ 	.short	(.L_1271 - .L_1270)
	.align		4
.L_1270:
        /*1cc0*/ 	.word	index@($__internal_39_$__cuda_sm70_shflsync_bfly_p)
        /*1cc4*/ 	.word	0x00000000


	//----- nvinfo : EIATTR_FRAME_SIZE
	.align		4
.L_1271:
        /*1cc8*/ 	.byte	0x04, 0x11
        /*1cca*/ 	.short	(.L_1273 - .L_1272)
	.align		4
.L_1272:
        /*1ccc*/ 	.word	index@(_ZN4vllm3moe10topkGatingILi8ELi256ELi4ELi16ELi32El6__halfLNS0_11ScoringFuncE1EEEvPKT5_PKbPfiPT4_PiiiibPKf)
        /*1cd0*/ 	.word	0x00000020


	//----- nvinfo : EIATTR_REGCOUNT
	.align		4
.L_1273:
        /*1cd4*/ 	.byte	0x04, 0x2f
        /*1cd6*/ 	.short	(.L_1275 - .L_1274)
	.align		4
.L_1274:
        /*1cd8*/ 	.word	index@(_ZN4vllm3moe10topkGatingILi16ELi512ELi4ELi16ELi32El6__halfLNS0_11ScoringFuncE1EEEvPKT5_PKbPfiPT4_PiiiibPKf)
        /*1cdc*/ 	.word	0x00000028


	//----- nvinfo : EIATTR_FRAME_SIZE
	.align		4
.L_1275:
        /*1ce0*/ 	.byte	0x04, 0x11
        /*1ce2*/ 	.short	(.L_1277 - .L_1276)
	.align		4
.L_1276:
        /*1ce4*/ 	.word	index@($__internal_38_$__cuda_sm70_shflsync_bfly_p)
        /*1ce8*/ 	.word	0x00000000


	//----- nvinfo : EIATTR_FRAME_SIZE
	.align		4
.L_1277:
        /*1cec*/ 	.byte	0x04, 0x11
        /*1cee*/ 	.short	(.L_1279 - .L_1278)
	.align		4
.L_1278:
        /*1cf0*/ 	.word	index@(_ZN4vllm3moe10topkGatingILi16ELi512ELi4ELi16ELi32El6__halfLNS0_11ScoringFuncE1EEEvPKT5_PKbPfiPT4_PiiiibPKf)
        /*1cf4*/ 	.word	0x00000040


	//----- nvinfo : EIATTR_REGCOUNT
	.align		4
.L_1279:
        /*1cf8*/ 	.byte	0x04, 0x2f
        /*1cfa*/ 	.short	(.L_1281 - .L_1280)
	.align		4
.L_1280:
        /*1cfc*/ 	.word	index@(_ZN4vllm3moe10topkGatingILi6ELi192ELi4ELi4ELi32El6__halfLNS0_11ScoringFuncE1EEEvPKT5_PKbPfiPT4_PiiiibPKf)
        /*1d00*/ 	.word	0x0000001e


	//----- nvinfo : EIATTR_FRAME_SIZE
	.align		4
.L_1281:
        /*1d04*/ 	.byte	0x04, 0x11
        /*1d06*/ 	.short	(.L_1283 - .L_1282)
	.align		4
.L_1282:
        /*1d08*/ 	.word	index@($__internal_37_$__cuda_sm70_shflsync_bfly_p)
        /*1d0c*/ 	.word	0x00000000


	//----- nvinfo : EIATTR_FRAME_SIZE
	.align		4
.L_1283:
        /*1d10*/ 	.byte	0x04, 0x11
        /*1d12*/ 	.short	(.L_1285 - .L_1284)
	.align		4
.L_1284:
        /*1d14*/ 	.word	index@(_ZN4vllm3moe10topkGatingILi6ELi192ELi4ELi4ELi32El6__halfLNS0_11ScoringFuncE1EEEvPKT5_PKbPfiPT4_PiiiibPKf)
        /*1d18*/ 	.word	0x00000018


	//----- nvinfo : EIATTR_REGCOUNT
	.align		4
.L_1285:
        /*1d1c*/ 	.byte	0x04, 0x2f
        /*1d1e*/ 	.short	(.L_1287 - .L_1286)
	.align		4
.L_1286:
        /*1d20*/ 	.word	index@(_ZN4vllm3moe10topkGatingILi10ELi320ELi4ELi4ELi32El6__halfLNS0_11ScoringFuncE1EEEvPKT5_PKbPfiPT4_PiiiibPKf)
        /*1d24*/ 	.word	0x00000020


	//----- nvinfo : EIATTR_FRAME_SIZE
	.align		4
.L_1287:
        /*1d28*/ 	.byte	0x04, 0x11
        /*1d2a*/ 	.short	(.L_1289 - .L_1288)
	.align		4
.L_1288:
        /*1d2c*/ 	.word	index@($__internal_36_$__cuda_sm70_shflsync_bfly_p)
        /*1d30*/ 	.word	0x00000000


	//----- nvinfo : EIATTR_FRAME_SIZE
	.align		4
.L_1289:
        /*1d34*/ 	.byte	0x04, 0x11
        /*1d36*/ 	.short	(.L_1291 - .L_1290)
	.align		4
.L_1290:
        /*1d38*/ 	.word	index@(_ZN4vllm3moe10topkGatingILi10ELi320ELi4ELi4ELi32El6__halfLNS0_11ScoringFuncE1EEEvPKT5_PKbPfiPT4_PiiiibPKf)
        /*1d3c*/ 	.word	0x00000028


	//----- nvinfo : EIATTR_REGCOUNT
	.align		4
.L_1291:
        /*1d40*/ 	.byte	0x04, 0x2f
        /*1d42*/ 	.short	(.L_1293 - .L_1292)
	.align		4
.L_1292:
        /*1d44*/ 	.word	index@(_ZN4vllm3moe10topkGatingILi12ELi384ELi4ELi4ELi32El6__halfLNS0_11ScoringFuncE1EEEvPKT5_PKbPfiPT4_PiiiibPKf)
        /*1d48*/ 	.word	0x00000020


	//----- nvinfo : EIATTR_FRAME_SIZE
	.align		4
.L_1293:
        /*1d4c*/ 	.byte	0x04, 0x11
        /*1d4e*/ 	.short	(.L_1295 - .L_1294)
	.align		4
.L_1294:
        /*1d50*/ 	.word	index@($__internal_35_$__cuda_sm70_shflsync_bfly_p)
        /*1d54*/ 	.word	0x00000000


	//----- nvinfo : EIATTR_FRAME_SIZE
	.align		4
.L_1295:
        /*1d58*/ 	.byte	0x04, 0x11
        /*1d5a*/ 	.short	(.L_1297 - .L_1296)
	.align		4
.L_1296:
        /*1d5c*/ 	.word	index@(_ZN4vllm3moe10topkGatingILi12ELi384ELi4ELi4ELi32El6__halfLNS0_11ScoringFuncE1EEEvPKT5_PKbPfiPT4_PiiiibPKf)
        /*1d60*/ 	.word	0x00000030


	//----- nvinfo : EIATTR_REGCOUNT
	.align		4
.L_1297:
        /*1d64*/ 	.byte	0x04, 0x2f
        /*1d66*/ 	.short	(.L_1299 - .L_1298)
	.align		4
.L_1298:
        /*1d68*/ 	.word	index@(_ZN4vllm3moe10topkGatingILi14ELi448ELi4ELi4ELi32El6__halfLNS0_11ScoringFuncE1EEEvPKT5_PKbPfiPT4_PiiiibPKf)
        /*1d6c*/ 	.word	0x00000028


	//----- nvinfo : EIATTR_FRAME_SIZE
	.align		4
.L_1299:
        /*1d70*/ 	.byte	0x04, 0x11
        /*1d72*/ 	.short	(.L_1301 - .L_1300)
	.align		4
.L_1300:
        /*1d74*/ 	.word	index@($__internal_34_$__cuda_sm70_shflsync_bfly_p)
        /*1d78*/ 	.word	0x00000000


	//----- nvinfo : EIATTR_FRAME_SIZE
	.align		4
.L_1301:
        /*1d7c*/ 	.byte	0x04, 0x11
        /*1d7e*/ 	.short	(.L_1303 - .L_1302)
	.align		4
.L_1302:
        /*1d80*/ 	.word	index@(_ZN4vllm3moe10topkGatingILi14ELi448ELi4ELi4ELi32El6__halfLNS0_11ScoringFuncE1EEEvPKT5_PKbPfiPT4_PiiiibPKf)
        /*1d84*/ 	.word	0x00000038


	//----- nvinfo : EIATTR_REGCOUNT
	.align		4
.L_1303:
        /*1d88*/ 	.byte	0x04, 0x2f
        /*1d8a*/ 	.short	(.L_1305 - .L_1304)
	.align		4
.L_1304:
        /*1d8c*/ 	.word	index@(_ZN4vllm3moe10topkGatingILi18ELi576ELi4ELi4ELi32El6__halfLNS0_11ScoringFuncE1EEEvPKT5_PKbPfiPT4_PiiiibPKf)
        /*1d90*/ 	.word	0x00000028


	//----- nvinfo : EIATTR_FRAME_SIZE
	.align		4
.L_1305:
        /*1d94*/ 	.byte	0x04, 0x11
        /*1d96*/ 	.short	(.L_1307 - .L_1306)
	.align		4
.L_1306:
        /*1d98*/ 	.word	index@($__internal_33_$__cuda_sm70_shflsync_bfly_p)
        /*1d9c*/ 	.word	0x00000000


	//----- nvinfo : EIATTR_FRAME_SIZE
	.align		4
.L_1307:
        /*1da0*/ 	.byte	0x04, 0x11
        /*1da2*/ 	.short	(.L_1309 - .L_1308)
	.align		4
.L_1308:
        /*1da4*/ 	.word	index@(_ZN4vllm3moe10topkGatingILi18ELi576ELi4ELi4ELi32El6__halfLNS0_11ScoringFuncE1EEEvPKT5_PKbPfiPT4_PiiiibPKf)
        /*1da8*/ 	.word	0x00000048


	//----- nvinfo : EIATTR_REGCOUNT
	.align		4
.L_1309:
        /*1dac*/ 	.byte	0x04, 0x2f
        /*1dae*/ 	.short	(.L_1311 - .L_1310)
	.align		4
.L_1310:
        /*1db0*/ 	.word	index@(_ZN4vllm3moe10topkGatingILi1ELi1ELi4ELi2ELi32Ei13__nv_bfloat16LNS0_11ScoringFuncE1EEEvPKT5_PKbPfiPT4_PiiiibPKf)
        /*1db4*/ 	.word	0x00000020


	//----- nvinfo : EIATTR_FRAME_SIZE
	.align		4
.L_1311:
        /*1db8*/ 	.byte	0x04, 0x11
        /*1dba*/ 	.short	(.L_1313 - .L_1312)
	.align		4
.L_1312:
        /*1dbc*/ 	.word	index@(_ZN4vllm3moe10topkGatingILi1ELi1ELi4ELi2ELi32Ei13__nv_bfloat16LNS0_11ScoringFuncE1EEEvPKT5_PKbPfiPT4_PiiiibPKf)
        /*1dc0*/ 	.word	0x00000000


	//----- nvinfo : EIATTR_REGCOUNT
	.align		4
.L_1313:
        /*1dc4*/ 	.byte	0x04, 0x2f
        /*1dc6*/ 	.short	(.L_1315 - .L_1314)
	.align		4
.L_1314:
        /*1dc8*/ 	.word	index@(_ZN4vllm3moe10topkGatingILi2ELi2ELi4ELi4ELi32Ei13__nv_bfloat16LNS0_11ScoringFuncE1EEEvPKT5_PKbPfiPT4_PiiiibPKf)
        /*1dcc*/ 	.word	0x00000020


	//----- nvinfo : EIATTR_FRAME_SIZE
	.align		4
.L_1315:
        /*1dd0*/ 	.byte	0x04, 0x11
        /*1dd2*/ 	.short	(.L_1317 - .L_1316)
	.align		4
.L_1316:
        /*1dd4*/ 	.word	index@(_ZN4vllm3moe10topkGatingILi2ELi2ELi4ELi4ELi32Ei13__nv_bfloat16LNS0_11ScoringFuncE1EEEvPKT5_PKbPfiPT4_PiiiibPKf)
        /*1dd8*/ 	.word	0x00000000


	//----- nvinfo : EIATTR_REGCOUNT
	.align		4
.L_1317:
        /*1ddc*/ 	.byte	0x04, 0x2f
        /*1dde*/ 	.short	(.L_1319 - .L_1318)
	.align		4
.L_1318:
        /*1de0*/ 	.word	index@(_ZN4vllm3moe10topkGatingILi4ELi4ELi4ELi8ELi32Ei13__nv_bfloat16LNS0_11ScoringFuncE1EEEvPKT5_PKbPfiPT4_PiiiibPKf)
        /*1de4*/ 	.word	0x00000020


	//----- nvinfo : EIATTR_FRAME_SIZE
	.align		4
.L_1319:
        /*1de8*/ 	.byte	0x04, 0x11
        /*1dea*/ 	.short	(.L_1321 - .L_1320)
	.align		4
.L_1320:
        /*1dec*/ 	.word	index@(_ZN4vllm3moe10topkGatingILi4ELi4ELi4ELi8ELi32Ei13__nv_bfloat16LNS0_11ScoringFuncE1EEEvPKT5_PKbPfiPT4_PiiiibPKf)
        /*1df0*/ 	.word	0x00000000


	//----- nvinfo : EIATTR_REGCOUNT
	.align		4
.L_1321:
        /*1df4*/ 	.byte	0x04, 0x2f
        /*1df6*/ 	.short	(.L_1323 - .L_1322)
	.align		4
.L_1322:
        /*1df8*/ 	.word	index@(_ZN4vllm3moe10topkGatingILi8ELi8ELi4ELi16ELi32Ei13__nv_bfloat16LNS0_11ScoringFuncE1EEEvPKT5_PKbPfiPT4_PiiiibPKf)
        /*1dfc*/ 	.word	0x00000028


	//----- nvinfo : EIATTR_FRAME_SIZE
	.align		4
.L_1323:
        /*1e00*/ 	.byte	0x04, 0x11
        /*1e02*/ 	.short	(.L_1325 - .L_1324)
	.align		4
.L_1324:
        /*1e04*/ 	.word	index@(_ZN4vllm3moe10topkGatingILi8ELi8ELi4ELi16ELi32Ei13__nv_bfloat16LNS0_11ScoringFuncE1EEEvPKT5_PKbPfiPT4_PiiiibPKf)
        /*1e08*/ 	.word	0x00000000


	//----- nvinfo : EIATTR_REGCOUNT
	.align		4
.L_1325:
        /*1e0c*/ 	.byte	0x04, 0x2f
        /*1e0e*/ 	.short	(.L_1327 - .L_1326)
	.align		4
.L_1326:
        /*1e10*/ 	.word	index@(_ZN4vllm3moe10topkGatingILi8ELi16ELi4ELi16ELi32Ei13__nv_bfloat16LNS0_11ScoringFuncE1EEEvPKT5_PKbPfiPT4_PiiiibPKf)
        /*1e14*/ 	.word	0x00000020


	//----- nvinfo : EIATTR_FRAME_SIZE
	.align		4
.L_1327:
        /*1e18*/ 	.byte	0x04, 0x11
        /*1e1a*/ 	.short	(.L_1329 - .L_1328)
	.align		4
.L_1328:
        /*1e1c*/ 	.word	index@($__internal_32_$__cuda_sm70_shflsync_bfly_p)
        /*1e20*/ 	.word	0x00000000


	//----- nvinfo : EIATTR_FRAME_SIZE
	.align		4
.L_1329:
        /*1e24*/ 	.byte	0x04, 0x11
        /*1e26*/ 	.short	(.L_1331 - .L_1330)
	.align		4
.L_1330:
        /*1e28*/ 	.word	index@(_ZN4vllm3moe10topkGatingILi8ELi16ELi4ELi16ELi32Ei13__nv_bfloat16LNS0_11ScoringFuncE1EEEvPKT5_PKbPfiPT4_PiiiibPKf)
        /*1e2c*/ 	.word	0x00000020


	//----- nvinfo : EIATTR_REGCOUNT
	.align		4
.L_1331:
        /*1e30*/ 	.byte	0x04, 0x2f
        /*1e32*/ 	.short	(.L_1333 - .L_1332)
	.align		4
.L_1332:
        /*1e34*/ 	.word	index@(_ZN4vllm3moe10topkGatingILi8ELi32ELi4ELi16ELi32Ei13__nv_bfloat16LNS0_11ScoringFuncE1EEEvPKT5_PKbPfiPT4_PiiiibPKf)
        /*1e38*/ 	.word	0x0000001e


	//----- nvinfo : EIATTR_FRAME_SIZE
	.align		4
.L_1333:
        /*1e3c*/ 	.byte	0x04, 0x11
        /*1e3e*/ 	.short	(.L_1335 - .L_1334)
	.align		4
.L_1334:
        /*1e40*/ 	.word	index@($__internal_31_$__cuda_sm70_shflsync_bfly_p)
        /*1e44*/ 	.word	0x00000000


	//----- nvinfo : EIATTR_FRAME_SIZE
	.align		4
.L_1335:
        /*1e48*/ 	.byte	0x04, 0x11
        /*1e4a*/ 	.short	(.L_1337 - .L_1336)
	.align		4
.L_1336:
        /*1e4c*/ 	.word	index@(_ZN4vllm3moe10topkGatingILi8ELi32ELi4ELi16ELi32Ei13__nv_bfloat16LNS0_11ScoringFuncE1EEEvPKT5_PKbPfiPT4_PiiiibPKf)
        /*1e50*/ 	.word	0x00000020


	//----- nvinfo : EIATTR_REGCOUNT
	.align		4
.L_1337:
        /*1e54*/ 	.byte	0x04, 0x2f
        /*1e56*/ 	.short	(.L_1339 - .L_1338)
	.align		4
.L_1338:
        /*1e58*/ 	.word	index@(_ZN4vllm3moe10topkGatingILi8ELi64ELi4ELi16ELi32Ei13__nv_bfloat16LNS0_11ScoringFuncE1EEEvPKT5_PKbPfiPT4_PiiiibPKf)
        /*1e5c*/ 	.word	0x00000020


	//----- nvinfo : EIATTR_FRAME_SIZE
	.align		4
.L_1339:
        /*1e60*/ 	.byte	0x04, 0x11
        /*1e62*/ 	.short	(.L_1341 - .L_1340)
	.align		4
.L_1340:
        /*1e64*/ 	.word	index@($__internal_30_$__cuda_sm70_shflsync_bfly_p)
        /*1e68*/ 	.word	0x00000000


	//----- nvinfo : EIATTR_FRAME_SIZE
	.align		4
.L_1341:
        /*1e6c*/ 	.byte	0x04, 0x11
        /*1e6e*/ 	.short	(.L_1343 - .L_1342)
	.align		4
.L_1342:
        /*1e70*/ 	.word	index@(_ZN4vllm3moe10topkGatingILi8ELi64ELi4ELi16ELi32Ei13__nv_bfloat16LNS0_11ScoringFuncE1EEEvPKT5_PKbPfiPT4_PiiiibPKf)
        /*1e74*/ 	.word	0x00000020


	//----- nvinfo : EIATTR_REGCOUNT
	.align		4
.L_1343:
        /*1e78*/ 	.byte	0x04, 0x2f
        /*1e7a*/ 	.short	(.L_1345 - .L_1344)
	.align		4
.L_1344:
        /*1e7c*/ 	.word	index@(_ZN4vllm3moe10topkGatingILi8ELi128ELi4ELi16ELi32Ei13__nv_bfloat16LNS0_11ScoringFuncE1EEEvPKT5_PKbPfiPT4_PiiiibPKf)
        /*1e80*/ 	.word	0x0000001e


	//----- nvinfo : EIATTR_FRAME_SIZE
	.align		4
.L_1345:
        /*1e84*/ 	.byte	0x04, 0x11
        /*1e86*/ 	.short	(.L_1347 - .L_1346)
	.align		4
.L_1346:
        /*1e88*/ 	.word	index@($__internal_29_$__cuda_sm70_shflsync_bfly_p)
        /*1e8c*/ 	.word	0x00000000


	//----- nvinfo : EIATTR_FRAME_SIZE
	.align		4
.L_1347:
        /*1e90*/ 	.byte	0x04, 0x11
        /*1e92*/ 	.short	(.L_1349 - .L_1348)
	.align		4
.L_1348:
        /*1e94*/ 	.word	index@(_ZN4vllm3moe10topkGatingILi8ELi128ELi4ELi16ELi32Ei13__nv_bfloat16LNS0_11ScoringFuncE1EEEvPKT5_PKbPfiPT4_PiiiibPKf)
        /*1e98*/ 	.word	0x00000020


	//----- nvinfo : EIATTR_REGCOUNT
	.align		4
.L_1349:
        /*1e9c*/ 	.byte	0x04, 0x2f
        /*1e9e*/ 	.short	(.L_1351 - .L_1350)
	.align		4
.L_1350:
        /*1ea0*/ 	.word	index@(_ZN4vllm3moe10topkGatingILi8ELi256ELi4ELi16ELi32Ei13__nv_bfloat16LNS0_11ScoringFuncE1EEEvPKT5_PKbPfiPT4_PiiiibPKf)
        /*1ea4*/ 	.word	0x00000020


	//----- nvinfo : EIATTR_FRAME_SIZE
	.align		4
.L_1351:
        /*1ea8*/ 	.byte	0x04, 0x11
        /*1eaa*/ 	.short	(.L_1353 - .L_1352)
	.align		4
.L_1352:
        /*1eac*/ 	.word	index@($__internal_28_$__cuda_sm70_shflsync_bfly_p)
        /*1eb0*/ 	.word	0x00000000


	//----- nvinfo : EIATTR_FRAME_SIZE
	.align		4
.L_1353:
        /*1eb4*/ 	.byte	0x04, 0x11
        /*1eb6*/ 	.short	(.L_1355 - .L_1354)
	.align		4
.L_1354:
        /*1eb8*/ 	.word	index@(_ZN4vllm3moe10topkGatingILi8ELi256ELi4ELi16ELi32Ei13__nv_bfloat16LNS0_11ScoringFuncE1EEEvPKT5_PKbPfiPT4_PiiiibPKf)
        /*1ebc*/ 	.word	0x00000020


	//----- nvinfo : EIATTR_REGCOUNT
	.align		4
.L_1355:
        /*1ec0*/ 	.byte	0x04, 0x2f
        /*1ec2*/ 	.short	(.L_1357 - .L_1356)
	.align		4
.L_1356:
        /*1ec4*/ 	.word	index@(_ZN4vllm3moe10topkGatingILi16ELi512ELi4ELi16ELi32Ei13__nv_bfloat16LNS0_11ScoringFuncE1EEEvPKT5_PKbPfiPT4_PiiiibPKf)
        /*1ec8*/ 	.word	0x00000028


	//----- nvinfo : EIATTR_FRAME_SIZE
	.align		4
.L_1357:
        /*1ecc*/ 	.byte	0x04, 0x11
        /*1ece*/ 	.short	(.L_1359 - .L_1358)
	.align		4
.L_1358:
        /*1ed0*/ 	.word	index@($__internal_27_$__cuda_sm70_shflsync_bfly_p)
        /*1ed4*/ 	.word	0x00000000


	//----- nvinfo : EIATTR_FRAME_SIZE
	.align		4
.L_1359:
        /*1ed8*/ 	.byte	0x04, 0x11
        /*1eda*/ 	.short	(.L_1361 - .L_1360)
	.align		4
.L_1360:
        /*1edc*/ 	.word	index@(_ZN4vllm3moe10topkGatingILi16ELi512ELi4ELi16ELi32Ei13__nv_bfloat16LNS0_11ScoringFuncE1EEEvPKT5_PKbPfiPT4_PiiiibPKf)
        /*1ee0*/ 	.word	0x00000040


	//----- nvinfo : EIATTR_REGCOUNT
	.align		4
.L_1361:
        /*1ee4*/ 	.byte	0x04, 0x2f
        /*1ee6*/ 	.short	(.L_1363 - .L_1362)
	.align		4
.L_1362:
        /*1ee8*/ 	.word	index@(_ZN4vllm3moe10topkGatingILi6ELi192ELi4ELi4ELi32Ei13__nv_bfloat16LNS0_11ScoringFuncE1EEEvPKT5_PKbPfiPT4_PiiiibPKf)
        /*1eec*/ 	.word	0x0000001e


	//----- nvinfo : EIATTR_FRAME_SIZE
	.align		4
.L_1363:
        /*1ef0*/ 	.byte	0x04, 0x11
        /*1ef2*/ 	.short	(.L_1365 - .L_1364)
	.align		4
.L_1364:
        /*1ef4*/ 	.word	index@($__internal_26_$__cuda_sm70_shflsync_bfly_p)
        /*1ef8*/ 	.word	0x00000000


	//----- nvinfo : EIATTR_FRAME_SIZE
	.align		4
.L_1365:
        /*1efc*/ 	.byte	0x04, 0x11
        /*1efe*/ 	.short	(.L_1367 - .L_1366)
	.align		4
.L_1366:
        /*1f00*/ 	.word	index@(_ZN4vllm3moe10topkGatingILi6ELi192ELi4ELi4ELi32Ei13__nv_bfloat16LNS0_11ScoringFuncE1EEEvPKT5_PKbPfiPT4_PiiiibPKf)
        /*1f04*/ 	.word	0x00000018


	//----- nvinfo : EIATTR_REGCOUNT
	.align		4
.L_1367:
        /*1f08*/ 	.byte	0x04, 0x2f
        /*1f0a*/ 	.short	(.L_1369 - .L_1368)
	.align		4
.L_1368:
        /*1f0c*/ 	.word	index@(_ZN4vllm3moe10topkGatingILi10ELi320ELi4ELi4ELi32Ei13__nv_bfloat16LNS0_11ScoringFuncE1EEEvPKT5_PKbPfiPT4_PiiiibPKf)
        /*1f10*/ 	.word	0x00000020


	//----- nvinfo : EIATTR_FRAME_SIZE
	.align		4
.L_1369:
        /*1f14*/ 	.byte	0x04, 0x11
        /*1f16*/ 	.short	(.L_1371 - .L_1370)
	.align		4
.L_1370:
        /*1f18*/ 	.word	index@($__internal_25_$__cuda_sm70_shflsync_bfly_p)
        /*1f1c*/ 	.word	0x00000000


	//----- nvinfo : EIATTR_FRAME_SIZE
	.align		4
.L_1371:
        /*1f20*/ 	.byte	0x04, 0x11
        /*1f22*/ 	.short	(.L_1373 - .L_1372)
	.align		4
.L_1372:
        /*1f24*/ 	.word	index@(_ZN4vllm3moe10topkGatingILi10ELi320ELi4ELi4ELi32Ei13__nv_bfloat16LNS0_11ScoringFuncE1EEEvPKT5_PKbPfiPT4_PiiiibPKf)
        /*1f28*/ 	.word	0x00000028


	//----- nvinfo : EIATTR_REGCOUNT
	.align		4
.L_1373:
        /*1f2c*/ 	.byte	0x04, 0x2f
        /*1f2e*/ 	.short	(.L_1375 - .L_1374)
	.align		4
.L_1374:
        /*1f30*/ 	.word	index@(_ZN4vllm3moe10topkGatingILi12ELi384ELi4ELi4ELi32Ei13__nv_bfloat16LNS0_11ScoringFuncE1EEEvPKT5_PKbPfiPT4_PiiiibPKf)
        /*1f34*/ 	.word	0x00000020


	//----- nvinfo : EIATTR_FRAME_SIZE
	.align		4
.L_1375:
        /*1f38*/ 	.byte	0x04, 0x11
        /*1f3a*/ 	.short	(.L_1377 - .L_1376)
	.align		4
.L_1376:
        /*1f3c*/ 	.word	index@($__internal_24_$__cuda_sm70_shflsync_bfly_p)
        /*1f40*/ 	.word	0x00000000


	//----- nvinfo : EIATTR_FRAME_SIZE
	.align		4
.L_1377:
        /*1f44*/ 	.byte	0x04, 0x11
        /*1f46*/ 	.short	(.L_1379 - .L_1378)
	.align		4
.L_1378:
        /*1f48*/ 	.word	index@(_ZN4vllm3moe10topkGatingILi12ELi384ELi4ELi4ELi32Ei13__nv_bfloat16LNS0_11ScoringFuncE1EEEvPKT5_PKbPfiPT4_PiiiibPKf)
        /*1f4c*/ 	.word	0x00000030


	//----- nvinfo : EIATTR_REGCOUNT
	.align		4
.L_1379:
        /*1f50*/ 	.byte	0x04, 0x2f
        /*1f52*/ 	.short	(.L_1381 - .L_1380)
	.align		4
.L_1380:
        /*1f54*/ 	.word	index@(_ZN4vllm3moe10topkGatingILi14ELi448ELi4ELi4ELi32Ei13__nv_bfloat16LNS0_11ScoringFuncE1EEEvPKT5_PKbPfiPT4_PiiiibPKf)
        /*1f58*/ 	.word	0x00000028


	//----- nvinfo : EIATTR_FRAME_SIZE
	.align		4
.L_1381:
        /*1f5c*/ 	.byte	0x04, 0x11
        /*1f5e*/ 	.short	(.L_1383 - .L_1382)
	.align		4
.L_1382:
        /*1f60*/ 	.word	index@($__internal_23_$__cuda_sm70_shflsync_bfly_p)
        /*1f64*/ 	.word	0x00000000


	//----- nvinfo : EIATTR_FRAME_SIZE
	.align		4
.L_1383:
        /*1f68*/ 	.byte	0x04, 0x11
        /*1f6a*/ 	.short	(.L_1385 - .L_1384)
	.align		4
.L_1384:
        /*1f6c*/ 	.word	index@(_ZN4vllm3moe10topkGatingILi14ELi448ELi4ELi4ELi32Ei13__nv_bfloat16LNS0_11ScoringFuncE1EEEvPKT5_PKbPfiPT4_PiiiibPKf)
        /*1f70*/ 	.word	0x00000038


	//----- nvinfo : EIATTR_REGCOUNT
	.align		4
.L_1385:
        /*1f74*/ 	.byte	0x04, 0x2f
        /*1f76*/ 	.short	(.L_1387 - .L_1386)
	.align		4
.L_1386:
        /*1f78*/ 	.word	index@(_ZN4vllm3moe10topkGatingILi18ELi576ELi4ELi4ELi32Ei13__nv_bfloat16LNS0_11ScoringFuncE1EEEvPKT5_PKbPfiPT4_PiiiibPKf)
        /*1f7c*/ 	.word	0x00000028


	//----- nvinfo : EIATTR_FRAME_SIZE
	.align		4
.L_1387:
        /*1f80*/ 	.byte	0x04, 0x11
        /*1f82*/ 	.short	(.L_1389 - .L_1388)
	.align		4
.L_1388:
        /*1f84*/ 	.word	index@($__internal_22_$__cuda_sm70_shflsync_bfly_p)
        /*1f88*/ 	.word	0x00000000


	//----- nvinfo : EIATTR_FRAME_SIZE
	.align		4
.L_1389:
        /*1f8c*/ 	.byte	0x04, 0x11
        /*1f8e*/ 	.short	(.L_1391 - .L_1390)
	.align		4
.L_1390:
        /*1f90*/ 	.word	index@(_ZN4vllm3moe10topkGatingILi18ELi576ELi4ELi4ELi32Ei13__nv_bfloat16LNS0_11ScoringFuncE1EEEvPKT5_PKbPfiPT4_PiiiibPKf)
        /*1f94*/ 	.word	0x00000048


	//----- nvinfo : EIATTR_REGCOUNT
	.align		4
.L_1391:
        /*1f98*/ 	.byte	0x04, 0x2f
        /*1f9a*/ 	.short	(.L_1393 - .L_1392)
	.align		4
.L_1392:
        /*1f9c*/ 	.word	index@(_ZN4vllm3moe10moeSigmoidILi256E13__nv_bfloat16EEvPKT0_PKbPfi)
        /*1fa0*/ 	.word	0x00000012


	//----- nvinfo : EIATTR_FRAME_SIZE
	.align		4
.L_1393:
        /*1fa4*/ 	.byte	0x04, 0x11
        /*1fa6*/ 	.short	(.L_1395 - .L_1394)
	.align		4
.L_1394:
        /*1fa8*/ 	.word	index@(_ZN4vllm3moe10moeSigmoidILi256E13__nv_bfloat16EEvPKT0_PKbPfi)
        /*1fac*/ 	.word	0x00000000


	//----- nvinfo : EIATTR_REGCOUNT
	.align		4
.L_1395:
        /*1fb0*/ 	.byte	0x04, 0x2f
        /*1fb2*/ 	.short	(.L_1397 - .L_1396)
	.align		4
.L_1396:
        /*1fb4*/ 	.word	index@(_ZN4vllm3moe10topkGatingILi1ELi1ELi4ELi2ELi32Ej13__nv_bfloat16LNS0_11ScoringFuncE1EEEvPKT5_PKbPfiPT4_PiiiibPKf)
        /*1fb8*/ 	.word	0x00000020


	//----- nvinfo : EIATTR_FRAME_SIZE
	.align		4
.L_1397:
        /*1fbc*/ 	.byte	0x04, 0x11
        /*1fbe*/ 	.short	(.L_1399 - .L_1398)
	.align		4
.L_1398:
        /*1fc0*/ 	.word	index@(_ZN4vllm3moe10topkGatingILi1ELi1ELi4ELi2ELi32Ej13__nv_bfloat16LNS0_11ScoringFuncE1EEEvPKT5_PKbPfiPT4_PiiiibPKf)
        /*1fc4*/ 	.word	0x00000000


	//----- nvinfo : EIATTR_REGCOUNT
	.align		4
.L_1399:
        /*1fc8*/ 	.byte	0x04, 0x2f
        /*1fca*/ 	.short	(.L_1401 - .L_1400)
	.align		4
.L_1400:
        /*1fcc*/ 	.word	index@(_ZN4vllm3moe10topkGatingILi2ELi2ELi4ELi4ELi32Ej13__nv_bfloat16LNS0_11ScoringFuncE1EEEvPKT5_PKbPfiPT4_PiiiibPKf)
        /*1fd0*/ 	.word	0x00000020


	//----- nvinfo : EIATTR_FRAME_SIZE
	.align		4
.L_1401:
        /*1fd4*/ 	.byte	0x04, 0x11
        /*1fd6*/ 	.short	(.L_1403 - .L_1402)
	.align		4
.L_1402:
        /*1fd8*/ 	.word	index@(_ZN4vllm3moe10topkGatingILi2ELi2ELi4ELi4ELi32Ej13__nv_bfloat16LNS0_11ScoringFuncE1EEEvPKT5_PKbPfiPT4_PiiiibPKf)
        /*1fdc*/ 	.word	0x00000000


	//----- nvinfo : EIATTR_REGCOUNT
	.align		4
.L_1403:
        /*1fe0*/ 	.byte	0x04, 0x2f
        /*1fe2*/ 	.short	(.L_1405 - .L_1404)
	.align		4
.L_1404:
        /*1fe4*/ 	.word	index@(_ZN4vllm3moe10topkGatingILi4ELi4ELi4ELi8ELi32Ej13__nv_bfloat16LNS0_11ScoringFuncE1EEEvPKT5_PKbPfiPT4_PiiiibPKf)
        /*1fe8*/ 	.word	0x00000020


	//----- nvinfo : EIATTR_FRAME_SIZE
	.align		4
.L_1405:
        /*1fec*/ 	.byte	0x04, 0x11
        /*1fee*/ 	.short	(.L_1407 - .L_1406)
	.align		4
.L_1406:
        /*1ff0*/ 	.word	index@(_ZN4vllm3moe10topkGatingILi4ELi4ELi4ELi8ELi32Ej13__nv_bfloat16LNS0_11ScoringFuncE1EEEvPKT5_PKbPfiPT4_PiiiibPKf)
        /*1ff4*/ 	.word	0x00000000


	//----- nvinfo : EIATTR_REGCOUNT
	.align		4
.L_1407:
        /*1ff8*/ 	.byte	0x04, 0x2f
        /*1ffa*/ 	.short	(.L_1409 - .L_1408)
	.align		4
.L_1408:
        /*1ffc*/ 	.word	index@(_ZN4vllm3moe10topkGatingILi8ELi8ELi4ELi16ELi32Ej13__nv_bfloat16LNS0_11ScoringFuncE1EEEvPKT5_PKbPfiPT4_PiiiibPKf)
        /*2000*/ 	.word	0x00000028


	//----- nvinfo : EIATTR_FRAME_SIZE
	.align		4
.L_1409:
        /*2004*/ 	.byte	0x04, 0x11
        /*2006*/ 	.short	(.L_1411 - .L_1410)
	.align		4
.L_1410:
        /*2008*/ 	.word	index@(_ZN4vllm3moe10topkGatingILi8ELi8ELi4ELi16ELi32Ej13__nv_bfloat16LNS0_11ScoringFuncE1EEEvPKT5_PKbPfiPT4_PiiiibPKf)
        /*200c*/ 	.word	0x00000000


	//----- nvinfo : EIATTR_REGCOUNT
	.align		4
.L_1411:
        /*2010*/ 	.byte	0x04, 0x2f
        /*2012*/ 	.short	(.L_1413 - .L_1412)
	.align		4
.L_1412:
        /*2014*/ 	.word	index@(_ZN4vllm3moe10topkGatingILi8ELi16ELi4ELi16ELi32Ej13__nv_bfloat16LNS0_11ScoringFuncE1EEEvPKT5_PKbPfiPT4_PiiiibPKf)
        /*2018*/ 	.word	0x00000020


	//----- nvinfo : EIATTR_FRAME_SIZE
	.align		4
.L_1413:
        /*201c*/ 	.byte	0x04, 0x11
        /*201e*/ 	.short	(.L_1415 - .L_1414)
	.align		4
.L_1414:
        /*2020*/ 	.word	index@($__internal_21_$__cuda_sm70_shflsync_bfly_p)
        /*2024*/ 	.word	0x00000000


	//----- nvinfo : EIATTR_FRAME_SIZE
	.align		4
.L_1415:
        /*2028*/ 	.byte	0x04, 0x11
        /*202a*/ 	.short	(.L_1417 - .L_1416)
	.align		4
.L_1416:
        /*202c*/ 	.word	index@(_ZN4vllm3moe10topkGatingILi8ELi16ELi4ELi16ELi32Ej13__nv_bfloat16LNS0_11ScoringFuncE1EEEvPKT5_PKbPfiPT4_PiiiibPKf)
        /*2030*/ 	.word	0x00000020


	//----- nvinfo : EIATTR_REGCOUNT
	.align		4
.L_1417:
        /*2034*/ 	.byte	0x04, 0x2f
        /*2036*/ 	.short	(.L_1419 - .L_1418)
	.align		4
.L_1418:
        /*2038*/ 	.word	index@(_ZN4vllm3moe10topkGatingILi8ELi32ELi4ELi16ELi32Ej13__nv_bfloat16LNS0_11ScoringFuncE1EEEvPKT5_PKbPfiPT4_PiiiibPKf)
        /*203c*/ 	.word	0x0000001e


	//----- nvinfo : EIATTR_FRAME_SIZE
	.align		4
.L_1419:
        /*2040*/ 	.byte	0x04, 0x11
        /*2042*/ 	.short	(.L_1421 - .L_1420)
	.align		4
.L_1420:
        /*2044*/ 	.word	index@($__internal_20_$__cuda_sm70_shflsync_bfly_p)
        /*2048*/ 	.word	0x00000000


	//----- nvinfo : EIATTR_FRAME_SIZE
	.align		4
.L_1421:
        /*204c*/ 	.byte	0x04, 0x11
        /*204e*/ 	.short	(.L_1423 - .L_1422)
	.align		4
.L_1422:
        /*2050*/ 	.word	index@(_ZN4vllm3moe10topkGatingILi8ELi32ELi4ELi16ELi32Ej13__nv_bfloat16LNS0_11ScoringFuncE1EEEvPKT5_PKbPfiPT4_PiiiibPKf)
        /*2054*/ 	.word	0x00000020


	//----- nvinfo : EIATTR_REGCOUNT
	.align		4
.L_1423:
        /*2058*/ 	.byte	0x04, 0x2f
        /*205a*/ 	.short	(.L_1425 - .L_1424)
	.align		4
.L_1424:
        /*205c*/ 	.word	index@(_ZN4vllm3moe10topkGatingILi8ELi64ELi4ELi16ELi32Ej13__nv_bfloat16LNS0_11ScoringFuncE1EEEvPKT5_PKbPfiPT4_PiiiibPKf)
        /*2060*/ 	.word	0x00000020


	//----- nvinfo : EIATTR_FRAME_SIZE
	.align		4
.L_1425:
        /*2064*/ 	.byte	0x04, 0x11
        /*2066*/ 	.short	(.L_1427 - .L_1426)
	.align		4
.L_1426:
        /*2068*/ 	.word	index@($__internal_19_$__cuda_sm70_shflsync_bfly_p)
        /*206c*/ 	.word	0x00000000


	//----- nvinfo : EIATTR_FRAME_SIZE
	.align		4
.L_1427:
        /*2070*/ 	.byte	0x04, 0x11
        /*2072*/ 	.short	(.L_1429 - .L_1428)
	.align		4
.L_1428:
        /*2074*/ 	.word	index@(_ZN4vllm3moe10topkGatingILi8ELi64ELi4ELi16ELi32Ej13__nv_bfloat16LNS0_11ScoringFuncE1EEEvPKT5_PKbPfiPT4_PiiiibPKf)
        /*2078*/ 	.word	0x00000020


	//----- nvinfo : EIATTR_REGCOUNT
	.align		4
.L_1429:
        /*207c*/ 	.byte	0x04, 0x2f
        /*207e*/ 	.short	(.L_1431 - .L_1430)
	.align		4
.L_1430:
        /*2080*/ 	.word	index@(_ZN4vllm3moe10topkGatingILi8ELi128ELi4ELi16ELi32Ej13__nv_bfloat16LNS0_11ScoringFuncE1EEEvPKT5_PKbPfiPT4_PiiiibPKf)
        /*2084*/ 	.word	0x0000001e


	//----- nvinfo : EIATTR_FRAME_SIZE
	.align		4
.L_1431:
        /*2088*/ 	.byte	0x04, 0x11
        /*208a*/ 	.short	(.L_1433 - .L_1432)
	.align		4
.L_1432:
        /*208c*/ 	.word	index@($__internal_18_$__cuda_sm70_shflsync_bfly_p)
        /*2090*/ 	.word	0x00000000


	//----- nvinfo : EIATTR_FRAME_SIZE
	.align		4
.L_1433:
        /*2094*/ 	.byte	0x04, 0x11
        /*2096*/ 	.short	(.L_1435 - .L_1434)
	.align		4
.L_1434:
        /*2098*/ 	.word	index@(_ZN4vllm3moe10topkGatingILi8ELi128ELi4ELi16ELi32Ej13__nv_bfloat16LNS0_11ScoringFuncE1EEEvPKT5_PKbPfiPT4_PiiiibPKf)
        /*209c*/ 	.word	0x00000020


	//----- nvinfo : EIATTR_REGCOUNT
	.align		4
.L_1435:
        /*20a0*/ 	.byte	0x04, 0x2f
        /*20a2*/ 	.short	(.L_1437 - .L_1436)
	.align		4
.L_1436:
        /*20a4*/ 	.word	index@(_ZN4vllm3moe10topkGatingILi8ELi256ELi4ELi16ELi32Ej13__nv_bfloat16LNS0_11ScoringFuncE1EEEvPKT5_PKbPfiPT4_PiiiibPKf)
        /*20a8*/ 	.word	0x00000020


	//----- nvinfo : EIATTR_FRAME_SIZE
	.align		4
.L_1437:
        /*20ac*/ 	.byte	0x04, 0x11
        /*20ae*/ 	.short	(.L_1439 - .L_1438)
	.align		4
.L_1438:
        /*20b0*/ 	.word	index@($__internal_17_$__cuda_sm70_shflsync_bfly_p)
        /*20b4*/ 	.word	0x00000000


	//----- nvinfo : EIATTR_FRAME_SIZE
	.align		4
.L_1439:
        /*20b8*/ 	.byte	0x04, 0x11
        /*20ba*/ 	.short	(.L_1441 - .L_1440)
	.align		4
.L_1440:
        /*20bc*/ 	.word	index@(_ZN4vllm3moe10topkGatingILi8ELi256ELi4ELi16ELi32Ej13__nv_bfloat16LNS0_11ScoringFuncE1EEEvPKT5_PKbPfiPT4_PiiiibPKf)
        /*20c0*/ 	.word	0x00000020


	//----- nvinfo : EIATTR_REGCOUNT
	.align		4
.L_1441:
        /*20c4*/ 	.byte	0x04, 0x2f
        /*20c6*/ 	.short	(.L_1443 - .L_1442)
	.align		4
.L_1442:
        /*20c8*/ 	.word	index@(_ZN4vllm3moe10topkGatingILi16ELi512ELi4ELi16ELi32Ej13__nv_bfloat16LNS0_11ScoringFuncE1EEEvPKT5_PKbPfiPT4_PiiiibPKf)
        /*20cc*/ 	.word	0x00000028


	//----- nvinfo : EIATTR_FRAME_SIZE
	.align		4
.L_1443:
        /*20d0*/ 	.byte	0x04, 0x11
        /*20d2*/ 	.short	(.L_1445 - .L_1444)
	.align		4
.L_1444:
        /*20d4*/ 	.word	index@($__internal_16_$__cuda_sm70_shflsync_bfly_p)
        /*20d8*/ 	.word	0x00000000


	//----- nvinfo : EIATTR_FRAME_SIZE
	.align		4
.L_1445:
        /*20dc*/ 	.byte	0x04, 0x11
        /*20de*/ 	.short	(.L_1447 - .L_1446)
	.align		4
.L_1446:
        /*20e0*/ 	.word	index@(_ZN4vllm3moe10topkGatingILi16ELi512ELi4ELi16ELi32Ej13__nv_bfloat16LNS0_11ScoringFuncE1EEEvPKT5_PKbPfiPT4_PiiiibPKf)
        /*20e4*/ 	.word	0x00000040


	//----- nvinfo : EIATTR_REGCOUNT
	.align		4
.L_1447:
        /*20e8*/ 	.byte	0x04, 0x2f
        /*20ea*/ 	.short	(.L_1449 - .L_1448)
	.align		4
.L_1448:
        /*20ec*/ 	.word	index@(_ZN4vllm3moe10topkGatingILi6ELi192ELi4ELi4ELi32Ej13__nv_bfloat16LNS0_11ScoringFuncE1EEEvPKT5_PKbPfiPT4_PiiiibPKf)
        /*20f0*/ 	.word	0x0000001e


	//----- nvinfo : EIATTR_FRAME_SIZE
	.align		4
.L_1449:
        /*20f4*/ 	.byte	0x04, 0x11
        /*20f6*/ 	.short	(.L_1451 - .L_1450)
	.align		4
.L_1450:
        /*20f8*/ 	.word	index@($__internal_15_$__cuda_sm70_shflsync_bfly_p)
        /*20fc*/ 	.word	0x00000000


	//----- nvinfo : EIATTR_FRAME_SIZE
	.align		4
.L_1451:
        /*2100*/ 	.byte	0x04, 0x11
        /*2102*/ 	.short	(.L_1453 - .L_1452)
	.align		4
.L_1452:
        /*2104*/ 	.word	index@(_ZN4vllm3moe10topkGatingILi6ELi192ELi4ELi4ELi32Ej13__nv_bfloat16LNS0_11ScoringFuncE1EEEvPKT5_PKbPfiPT4_PiiiibPKf)
        /*2108*/ 	.word	0x00000018


	//----- nvinfo : EIATTR_REGCOUNT
	.align		4
.L_1453:
        /*210c*/ 	.byte	0x04, 0x2f
        /*210e*/ 	.short	(.L_1455 - .L_1454)
	.align		4
.L_1454:
        /*2110*/ 	.word	index@(_ZN4vllm3moe10topkGatingILi10ELi320ELi4ELi4ELi32Ej13__nv_bfloat16LNS0_11ScoringFuncE1EEEvPKT5_PKbPfiPT4_PiiiibPKf)
        /*2114*/ 	.word	0x00000020


	//----- nvinfo : EIATTR_FRAME_SIZE
	.align		4
.L_1455:
        /*2118*/ 	.byte	0x04, 0x11
        /*211a*/ 	.short	(.L_1457 - .L_1456)
	.align		4
.L_1456:
        /*211c*/ 	.word	index@($__internal_14_$__cuda_sm70_shflsync_bfly_p)
        /*2120*/ 	.word	0x00000000


	//----- nvinfo : EIATTR_FRAME_SIZE
	.align		4
.L_1457:
        /*2124*/ 	.byte	0x04, 0x11
        /*2126*/ 	.short	(.L_1459 - .L_1458)
	.align		4
.L_1458:
        /*2128*/ 	.word	index@(_ZN4vllm3moe10topkGatingILi10ELi320ELi4ELi4ELi32Ej13__nv_bfloat16LNS0_11ScoringFuncE1EEEvPKT5_PKbPfiPT4_PiiiibPKf)
        /*212c*/ 	.word	0x00000028


	//----- nvinfo : EIATTR_REGCOUNT
	.align		4
.L_1459:
        /*2130*/ 	.byte	0x04, 0x2f
        /*2132*/ 	.short	(.L_1461 - .L_1460)
	.align		4
.L_1460:
        /*2134*/ 	.word	index@(_ZN4vllm3moe10topkGatingILi12ELi384ELi4ELi4ELi32Ej13__nv_bfloat16LNS0_11ScoringFuncE1EEEvPKT5_PKbPfiPT4_PiiiibPKf)
        /*2138*/ 	.word	0x00000020


	//----- nvinfo : EIATTR_FRAME_SIZE
	.align		4
.L_1461:
        /*213c*/ 	.byte	0x04, 0x11
        /*213e*/ 	.short	(.L_1463 - .L_1462)
	.align		4
.L_1462:
        /*2140*/ 	.word	index@($__internal_13_$__cuda_sm70_shflsync_bfly_p)
        /*2144*/ 	.word	0x00000000


	//----- nvinfo : EIATTR_FRAME_SIZE
	.align		4
.L_1463:
        /*2148*/ 	.byte	0x04, 0x11
        /*214a*/ 	.short	(.L_1465 - .L_1464)
	.align		4
.L_1464:
        /*214c*/ 	.word	index@(_ZN4vllm3moe10topkGatingILi12ELi384ELi4ELi4ELi32Ej13__nv_bfloat16LNS0_11ScoringFuncE1EEEvPKT5_PKbPfiPT4_PiiiibPKf)
        /*2150*/ 	.word	0x00000030


	//----- nvinfo : EIATTR_REGCOUNT
	.align		4
.L_1465:
        /*2154*/ 	.byte	0x04, 0x2f
        /*2156*/ 	.short	(.L_1467 - .L_1466)
	.align		4
.L_1466:
        /*2158*/ 	.word	index@(_ZN4vllm3moe10topkGatingILi14ELi448ELi4ELi4ELi32Ej13__nv_bfloat16LNS0_11ScoringFuncE1EEEvPKT5_PKbPfiPT4_PiiiibPKf)
        /*215c*/ 	.word	0x00000028


	//----- nvinfo : EIATTR_FRAME_SIZE
	.align		4
.L_1467:
        /*2160*/ 	.byte	0x04, 0x11
        /*2162*/ 	.short	(.L_1469 - .L_1468)
	.align		4
.L_1468:
        /*2164*/ 	.word	index@($__internal_12_$__cuda_sm70_shflsync_bfly_p)
        /*2168*/ 	.word	0x00000000


	//----- nvinfo : EIATTR_FRAME_SIZE
	.align		4
.L_1469:
        /*216c*/ 	.byte	0x04, 0x11
        /*216e*/ 	.short	(.L_1471 - .L_1470)
	.align		4
.L_1470:
        /*2170*/ 	.word	index@(_ZN4vllm3moe10topkGatingILi14ELi448ELi4ELi4ELi32Ej13__nv_bfloat16LNS0_11ScoringFuncE1EEEvPKT5_PKbPfiPT4_PiiiibPKf)
        /*2174*/ 	.word	0x00000038


	//----- nvinfo : EIATTR_REGCOUNT
	.align		4
.L_1471:
        /*2178*/ 	.byte	0x04, 0x2f
        /*217a*/ 	.short	(.L_1473 - .L_1472)
	.align		4
.L_1472:
        /*217c*/ 	.word	index@(_ZN4vllm3moe10topkGatingILi18ELi576ELi4ELi4ELi32Ej13__nv_bfloat16LNS0_11ScoringFuncE1EEEvPKT5_PKbPfiPT4_PiiiibPKf)
        /*2180*/ 	.word	0x00000028


	//----- nvinfo : EIATTR_FRAME_SIZE
	.align		4
.L_1473:
        /*2184*/ 	.byte	0x04, 0x11
        /*2186*/ 	.short	(.L_1475 - .L_1474)
	.align		4
.L_1474:
        /*2188*/ 	.word	index@($__internal_11_$__cuda_sm70_shflsync_bfly_p)
        /*218c*/ 	.word	0x00000000


	//----- nvinfo : EIATTR_FRAME_SIZE
	.align		4
.L_1475:
        /*2190*/ 	.byte	0x04, 0x11
        /*2192*/ 	.short	(.L_1477 - .L_1476)
	.align		4
.L_1476:
        /*2194*/ 	.word	index@(_ZN4vllm3moe10topkGatingILi18ELi576ELi4ELi4ELi32Ej13__nv_bfloat16LNS0_11ScoringFuncE1EEEvPKT5_PKbPfiPT4_PiiiibPKf)
        /*2198*/ 	.word	0x00000048


	//----- nvinfo : EIATTR_REGCOUNT
	.align		4
.L_1477:
        /*219c*/ 	.byte	0x04, 0x2f
        /*219e*/ 	.short	(.L_1479 - .L_1478)
	.align		4
.L_1478:
        /*21a0*/ 	.word	index@(_ZN4vllm3moe10topkGatingILi1ELi1ELi4ELi2ELi32El13__nv_bfloat16LNS0_11ScoringFuncE1EEEvPKT5_PKbPfiPT4_PiiiibPKf)
        /*21a4*/ 	.word	0x00000020


	//----- nvinfo : EIATTR_FRAME_SIZE
	.align		4
.L_1479:
        /*21a8*/ 	.byte	0x04, 0x11
        /*21aa*/ 	.short	(.L_1481 - .L_1480)
	.align		4
.L_1480:
        /*21ac*/ 	.word	index@(_ZN4vllm3moe10topkGatingILi1ELi1ELi4ELi2ELi32El13__nv_bfloat16LNS0_11ScoringFuncE1EEEvPKT5_PKbPfiPT4_PiiiibPKf)
        /*21b0*/ 	.word	0x00000000


	//----- nvinfo : EIATTR_REGCOUNT
	.align		4
.L_1481:
        /*21b4*/ 	.byte	0x04, 0x2f
        /*21b6*/ 	.short	(.L_1483 - .L_1482)
	.align		4
.L_1482:
        /*21b8*/ 	.word	index@(_ZN4vllm3moe10topkGatingILi2ELi2ELi4ELi4ELi32El13__nv_bfloat16LNS0_11ScoringFuncE1EEEvPKT5_PKbPfiPT4_PiiiibPKf)
        /*21bc*/ 	.word	0x00000020


	//----- nvinfo : EIATTR_FRAME_SIZE
	.align		4
.L_1483:
        /*21c0*/ 	.byte	0x04, 0x11
        /*21c2*/ 	.short	(.L_1485 - .L_1484)
	.align		4
.L_1484:
        /*21c4*/ 	.word	index@(_ZN4vllm3moe10topkGatingILi2ELi2ELi4ELi4ELi32El13__nv_bfloat16LNS0_11ScoringFuncE1EEEvPKT5_PKbPfiPT4_PiiiibPKf)
        /*21c8*/ 	.word	0x00000000


	//----- nvinfo : EIATTR_REGCOUNT
	.align		4
.L_1485:
        /*21cc*/ 	.byte	0x04, 0x2f
        /*21ce*/ 	.short	(.L_1487 - .L_1486)
	.align		4
.L_1486:
        /*21d0*/ 	.word	index@(_ZN4vllm3moe10topkGatingILi4ELi4ELi4ELi8ELi32El13__nv_bfloat16LNS0_11ScoringFuncE1EEEvPKT5_PKbPfiPT4_PiiiibPKf)
        /*21d4*/ 	.word	0x00000020


	//----- nvinfo : EIATTR_FRAME_SIZE
	.align		4
.L_1487:
        /*21d8*/ 	.byte	0x04, 0x11
        /*21da*/ 	.short	(.L_1489 - .L_1488)
	.align		4
.L_1488:
        /*21dc*/ 	.word	index@(_ZN4vllm3moe10topkGatingILi4ELi4ELi4ELi8ELi32El13__nv_bfloat16LNS0_11ScoringFuncE1EEEvPKT5_PKbPfiPT4_PiiiibPKf)
        /*21e0*/ 	.word	0x00000000


	//----- nvinfo : EIATTR_REGCOUNT
	.align		4
.L_1489:
        /*21e4*/ 	.byte	0x04, 0x2f
        /*21e6*/ 	.short	(.L_1491 - .L_1490)
	.align		4
.L_1490:
        /*21e8*/ 	.word	index@(_ZN4vllm3moe10topkGatingILi8ELi8ELi4ELi16ELi32El13__nv_bfloat16LNS0_11ScoringFuncE1EEEvPKT5_PKbPfiPT4_PiiiibPKf)
        /*21ec*/ 	.word	0x00000028


	//----- nvinfo : EIATTR_FRAME_SIZE
	.align		4
.L_1491:
        /*21f0*/ 	.byte	0x04, 0x11
        /*21f2*/ 	.short	(.L_1493 - .L_1492)
	.align		4
.L_1492:
        /*21f4*/ 	.word	index@(_ZN4vllm3moe10topkGatingILi8ELi8ELi4ELi16ELi32El13__nv_bfloat16LNS0_11ScoringFuncE1EEEvPKT5_PKbPfiPT4_PiiiibPKf)
        /*21f8*/ 	.word	0x00000000


	//----- nvinfo : EIATTR_REGCOUNT
	.align		4
.L_1493:
        /*21fc*/ 	.byte	0x04, 0x2f
        /*21fe*/ 	.short	(.L_1495 - .L_1494)
	.align		4
.L_1494:
        /*2200*/ 	.word	index@(_ZN4vllm3moe10topkGatingILi8ELi16ELi4ELi16ELi32El13__nv_bfloat16LNS0_11ScoringFuncE1EEEvPKT5_PKbPfiPT4_PiiiibPKf)
        /*2204*/ 	.word	0x00000020


	//----- nvinfo : EIATTR_FRAME_SIZE
	.align		4
.L_1495:
        /*2208*/ 	.byte	0x04, 0x11
        /*220a*/ 	.short	(.L_1497 - .L_1496)
	.align		4
.L_1496:
        /*220c*/ 	.word	index@($__internal_10_$__cuda_sm70_shflsync_bfly_p)
        /*2210*/ 	.word	0x00000000


	//----- nvinfo : EIATTR_FRAME_SIZE
	.align		4
.L_1497:
        /*2214*/ 	.byte	0x04, 0x11
        /*2216*/ 	.short	(.L_1499 - .L_1498)
	.align		4
.L_1498:
        /*2218*/ 	.word	index@(_ZN4vllm3moe10topkGatingILi8ELi16ELi4ELi16ELi32El13__nv_bfloat16LNS0_11ScoringFuncE1EEEvPKT5_PKbPfiPT4_PiiiibPKf)
        /*221c*/ 	.word	0x00000020


	//----- nvinfo : EIATTR_REGCOUNT
	.align		4
.L_1499:
        /*2220*/ 	.byte	0x04, 0x2f
        /*2222*/ 	.short	(.L_1501 - .L_1500)
	.align		4
.L_1500:
        /*2224*/ 	.word	index@(_ZN4vllm3moe10topkGatingILi8ELi32ELi4ELi16ELi32El13__nv_bfloat16LNS0_11ScoringFuncE1EEEvPKT5_PKbPfiPT4_PiiiibPKf)
        /*2228*/ 	.word	0x0000001e


	//----- nvinfo : EIATTR_FRAME_SIZE
	.align		4
.L_1501:
        /*222c*/ 	.byte	0x04, 0x11
        /*222e*/ 	.short	(.L_1503 - .L_1502)
	.align		4
.L_1502:
        /*2230*/ 	.word	index@($__internal_9_$__cuda_sm70_shflsync_bfly_p)
        /*2234*/ 	.word	0x00000000


	//----- nvinfo : EIATTR_FRAME_SIZE
	.align		4
.L_1503:
        /*2238*/ 	.byte	0x04, 0x11
        /*223a*/ 	.short	(.L_1505 - .L_1504)
	.align		4
.L_1504:
        /*223c*/ 	.word	index@(_ZN4vllm3moe10topkGatingILi8ELi32ELi4ELi16ELi32El13__nv_bfloat16LNS0_11ScoringFuncE1EEEvPKT5_PKbPfiPT4_PiiiibPKf)
        /*2240*/ 	.word	0x00000020


	//----- nvinfo : EIATTR_REGCOUNT
	.align		4
.L_1505:
        /*2244*/ 	.byte	0x04, 0x2f
        /*2246*/ 	.short	(.L_1507 - .L_1506)
	.align		4
.L_1506:
        /*2248*/ 	.word	index@(_ZN4vllm3moe10topkGatingILi8ELi64ELi4ELi16ELi32El13__nv_bfloat16LNS0_11ScoringFuncE1EEEvPKT5_PKbPfiPT4_PiiiibPKf)
        /*224c*/ 	.word	0x0000001e


	//----- nvinfo : EIATTR_FRAME_SIZE
	.align		4
.L_1507:
        /*2250*/ 	.byte	0x04, 0x11
        /*2252*/ 	.short	(.L_1509 - .L_1508)
	.align		4
.L_1508:
        /*2254*/ 	.word	index@($__internal_8_$__cuda_sm70_shflsync_bfly_p)
        /*2258*/ 	.word	0x00000000


	//----- nvinfo : EIATTR_FRAME_SIZE
	.align		4
.L_1509:
        /*225c*/ 	.byte	0x04, 0x11
        /*225e*/ 	.short	(.L_1511 - .L_1510)
	.align		4
.L_1510:
        /*2260*/ 	.word	index@(_ZN4vllm3moe10topkGatingILi8ELi64ELi4ELi16ELi32El13__nv_bfloat16LNS0_11ScoringFuncE1EEEvPKT5_PKbPfiPT4_PiiiibPKf)
        /*2264*/ 	.word	0x00000020


	//----- nvinfo : EIATTR_REGCOUNT
	.align		4
.L_1511:
        /*2268*/ 	.byte	0x04, 0x2f
        /*226a*/ 	.short	(.L_1513 - .L_1512)
	.align		4
.L_1512:
        /*226c*/ 	.word	index@(_ZN4vllm3moe10topkGatingILi8ELi128ELi4ELi16ELi32El13__nv_bfloat16LNS0_11ScoringFuncE1EEEvPKT5_PKbPfiPT4_PiiiibPKf)
        /*2270*/ 	.word	0x0000001e


	//----- nvinfo : EIATTR_FRAME_SIZE
	.align		4
.L_1513:
        /*2274*/ 	.byte	0x04, 0x11
        /*2276*/ 	.short	(.L_1515 - .L_1514)
	.align		4
.L_1514:
        /*2278*/ 	.word	index@($__internal_7_$__cuda_sm70_shflsync_bfly_p)
        /*227c*/ 	.word	0x00000000


	//----- nvinfo : EIATTR_FRAME_SIZE
	.align		4
.L_1515:
        /*2280*/ 	.byte	0x04, 0x11
        /*2282*/ 	.short	(.L_1517 - .L_1516)
	.align		4
.L_1516:
        /*2284*/ 	.word	index@(_ZN4vllm3moe10topkGatingILi8ELi128ELi4ELi16ELi32El13__nv_bfloat16LNS0_11ScoringFuncE1EEEvPKT5_PKbPfiPT4_PiiiibPKf)
        /*2288*/ 	.word	0x00000020


	//----- nvinfo : EIATTR_REGCOUNT
	.align		4
.L_1517:
        /*228c*/ 	.byte	0x04, 0x2f
        /*228e*/ 	.short	(.L_1519 - .L_1518)
	.align		4
.L_1518:
        /*2290*/ 	.word	index@(_ZN4vllm3moe10topkGatingILi8ELi256ELi4ELi16ELi32El13__nv_bfloat16LNS0_11ScoringFuncE1EEEvPKT5_PKbPfiPT4_PiiiibPKf)
        /*2294*/ 	.word	0x0000001e


	//----- nvinfo : EIATTR_FRAME_SIZE
	.align		4
.L_1519:
        /*2298*/ 	.byte	0x04, 0x11
        /*229a*/ 	.short	(.L_1521 - .L_1520)
	.align		4
.L_1520:
        /*229c*/ 	.word	index@($__internal_6_$__cuda_sm70_shflsync_bfly_p)
        /*22a0*/ 	.word	0x00000000


	//----- nvinfo : EIATTR_FRAME_SIZE
	.align		4
.L_1521:
        /*22a4*/ 	.byte	0x04, 0x11
        /*22a6*/ 	.short	(.L_1523 - .L_1522)
	.align		4
.L_1522:
        /*22a8*/ 	.word	index@(_ZN4vllm3moe10topkGatingILi8ELi256ELi4ELi16ELi32El13__nv_bfloat16LNS0_11ScoringFuncE1EEEvPKT5_PKbPfiPT4_PiiiibPKf)
        /*22ac*/ 	.word	0x00000020


	//----- nvinfo : EIATTR_REGCOUNT
	.align		4
.L_1523:
        /*22b0*/ 	.byte	0x04, 0x2f
        /*22b2*/ 	.short	(.L_1525 - .L_1524)
	.align		4
.L_1524:
        /*22b4*/ 	.word	index@(_ZN4vllm3moe10topkGatingILi16ELi512ELi4ELi16ELi32El13__nv_bfloat16LNS0_11ScoringFuncE1EEEvPKT5_PKbPfiPT4_PiiiibPKf)
        /*22b8*/ 	.word	0x00000028


	//----- nvinfo : EIATTR_FRAME_SIZE
	.align		4
.L_1525:
        /*22bc*/ 	.byte	0x04, 0x11
        /*22be*/ 	.short	(.L_1527 - .L_1526)
	.align		4
.L_1526:
        /*22c0*/ 	.word	index@($__internal_5_$__cuda_sm70_shflsync_bfly_p)
        /*22c4*/ 	.word	0x00000000


	//----- nvinfo : EIATTR_FRAME_SIZE
	.align		4
.L_1527:
        /*22c8*/ 	.byte	0x04, 0x11
        /*22ca*/ 	.short	(.L_1529 - .L_1528)
	.align		4
.L_1528:
        /*22cc*/ 	.word	index@(_ZN4vllm3moe10topkGatingILi16ELi512ELi4ELi16ELi32El13__nv_bfloat16LNS0_11ScoringFuncE1EEEvPKT5_PKbPfiPT4_PiiiibPKf)
        /*22d0*/ 	.word	0x00000040


	//----- nvinfo : EIATTR_REGCOUNT
	.align		4
.L_1529:
        /*22d4*/ 	.byte	0x04, 0x2f
        /*22d6*/ 	.short	(.L_1531 - .L_1530)
	.align		4
.L_1530:
        /*22d8*/ 	.word	index@(_ZN4vllm3moe10topkGatingILi6ELi192ELi4ELi4ELi32El13__nv_bfloat16LNS0_11ScoringFuncE1EEEvPKT5_PKbPfiPT4_PiiiibPKf)
        /*22dc*/ 	.word	0x0000001e


	//----- nvinfo : EIATTR_FRAME_SIZE
	.align		4
.L_1531:
        /*22e0*/ 	.byte	0x04, 0x11
        /*22e2*/ 	.short	(.L_1533 - .L_1532)
	.align		4
.L_1532:
        /*22e4*/ 	.word	index@($__internal_4_$__cuda_sm70_shflsync_bfly_p)
        /*22e8*/ 	.word	0x00000000


	//----- nvinfo : EIATTR_FRAME_SIZE
	.align		4
.L_1533:
        /*22ec*/ 	.byte	0x04, 0x11
        /*22ee*/ 	.short	(.L_1535 - .L_1534)
	.align		4
.L_1534:
        /*22f0*/ 	.word	index@(_ZN4vllm3moe10topkGatingILi6ELi192ELi4ELi4ELi32El13__nv_bfloat16LNS0_11ScoringFuncE1EEEvPKT5_PKbPfiPT4_PiiiibPKf)
        /*22f4*/ 	.word	0x00000018


	//----- nvinfo : EIATTR_REGCOUNT
	.align		4
.L_1535:
        /*22f8*/ 	.byte	0x04, 0x2f
        /*22fa*/ 	.short	(.L_1537 - .L_1536)
	.align		4
.L_1536:
        /*22fc*/ 	.word	index@(_ZN4vllm3moe10topkGatingILi10ELi320ELi4ELi4ELi32El13__nv_bfloat16LNS0_11ScoringFuncE1EEEvPKT5_PKbPfiPT4_PiiiibPKf)
        /*2300*/ 	.word	0x00000020


	//----- nvinfo : EIATTR_FRAME_SIZE
	.align		4
.L_1537:
        /*2304*/ 	.byte	0x04, 0x11
        /*2306*/ 	.short	(.L_1539 - .L_1538)
	.align		4
.L_1538:
        /*2308*/ 	.word	index@($__internal_3_$__cuda_sm70_shflsync_bfly_p)
        /*230c*/ 	.word	0x00000000


	//----- nvinfo : EIATTR_FRAME_SIZE
	.align		4
.L_1539:
        /*2310*/ 	.byte	0x04, 0x11
        /*2312*/ 	.short	(.L_1541 - .L_1540)
	.align		4
.L_1540:
        /*2314*/ 	.word	index@(_ZN4vllm3moe10topkGatingILi10ELi320ELi4ELi4ELi32El13__nv_bfloat16LNS0_11ScoringFuncE1EEEvPKT5_PKbPfiPT4_PiiiibPKf)
        /*2318*/ 	.word	0x00000028


	//----- nvinfo : EIATTR_REGCOUNT
	.align		4
.L_1541:
        /*231c*/ 	.byte	0x04, 0x2f
        /*231e*/ 	.short	(.L_1543 - .L_1542)
	.align		4
.L_1542:
        /*2320*/ 	.word	index@(_ZN4vllm3moe10topkGatingILi12ELi384ELi4ELi4ELi32El13__nv_bfloat16LNS0_11ScoringFuncE1EEEvPKT5_PKbPfiPT4_PiiiibPKf)
        /*2324*/ 	.word	0x00000020


	//----- nvinfo : EIATTR_FRAME_SIZE
	.align		4
.L_1543:
        /*2328*/ 	.byte	0x04, 0x11
        /*232a*/ 	.short	(.L_1545 - .L_1544)
	.align		4
.L_1544:
        /*232c*/ 	.word	index@($__internal_2_$__cuda_sm70_shflsync_bfly_p)
        /*2330*/ 	.word	0x00000000


	//----- nvinfo : EIATTR_FRAME_SIZE
	.align		4
.L_1545:
        /*2334*/ 	.byte	0x04, 0x11
        /*2336*/ 	.short	(.L_1547 - .L_1546)
	.align		4
.L_1546:
        /*2338*/ 	.word	index@(_ZN4vllm3moe10topkGatingILi12ELi384ELi4ELi4ELi32El13__nv_bfloat16LNS0_11ScoringFuncE1EEEvPKT5_PKbPfiPT4_PiiiibPKf)
        /*233c*/ 	.word	0x00000030


	//----- nvinfo : EIATTR_REGCOUNT
	.align		4
.L_1547:
        /*2340*/ 	.byte	0x04, 0x2f
        /*2342*/ 	.short	(.L_1549 - .L_1548)
	.align		4
.L_1548:
        /*2344*/ 	.word	index@(_ZN4vllm3moe10topkGatingILi14ELi448ELi4ELi4ELi32El13__nv_bfloat16LNS0_11ScoringFuncE1EEEvPKT5_PKbPfiPT4_PiiiibPKf)
        /*2348*/ 	.word	0x00000028


	//----- nvinfo : EIATTR_FRAME_SIZE
	.align		4
.L_1549:
        /*234c*/ 	.byte	0x04, 0x11
        /*234e*/ 	.short	(.L_1551 - .L_1550)
	.align		4
.L_1550:
        /*2350*/ 	.word	index@($__internal_1_$__cuda_sm70_shflsync_bfly_p)
        /*2354*/ 	.word	0x00000000


	//----- nvinfo : EIATTR_FRAME_SIZE
	.align		4
.L_1551:
        /*2358*/ 	.byte	0x04, 0x11
        /*235a*/ 	.short	(.L_1553 - .L_1552)
	.align		4
.L_1552:
        /*235c*/ 	.word	index@(_ZN4vllm3moe10topkGatingILi14ELi448ELi4ELi4ELi32El13__nv_bfloat16LNS0_11ScoringFuncE1EEEvPKT5_PKbPfiPT4_PiiiibPKf)
        /*2360*/ 	.word	0x00000038


	//----- nvinfo : EIATTR_REGCOUNT
	.align		4
.L_1553:
        /*2364*/ 	.byte	0x04, 0x2f
        /*2366*/ 	.short	(.L_1555 - .L_1554)
	.align		4
.L_1554:
        /*2368*/ 	.word	index@(_ZN4vllm3moe10topkGatingILi18ELi576ELi4ELi4ELi32El13__nv_bfloat16LNS0_11ScoringFuncE1EEEvPKT5_PKbPfiPT4_PiiiibPKf)
        /*236c*/ 	.word	0x00000028


	//----- nvinfo : EIATTR_FRAME_SIZE
	.align		4
.L_1555:
        /*2370*/ 	.byte	0x04, 0x11
        /*2372*/ 	.short	(.L_1557 - .L_1556)
	.align		4
.L_1556:
        /*2374*/ 	.word	index@($__internal_0_$__cuda_sm70_shflsync_bfly_p)
        /*2378*/ 	.word	0x00000000


	//----- nvinfo : EIATTR_FRAME_SIZE
	.align		4
.L_1557:
        /*237c*/ 	.byte	0x04, 0x11
        /*237e*/ 	.short	(.L_1559 - .L_1558)
	.align		4
.L_1558:
        /*2380*/ 	.word	index@(_ZN4vllm3moe10topkGatingILi18ELi576ELi4ELi4ELi32El13__nv_bfloat16LNS0_11ScoringFuncE1EEEvPKT5_PKbPfiPT4_PiiiibPKf)
        /*2384*/ 	.word	0x00000048


	//----- nvinfo : EIATTR_MIN_STACK_SIZE
	.align		4
.L_1559:
        /*2388*/ 	.byte	0x04, 0x12
        /*238a*/ 	.short	(.L_1561 - .L_1560)
	.align		4
.L_1560:
        /*238c*/ 	.word	index@(_ZN4vllm3moe10topkGatingILi18ELi576ELi4ELi4ELi32El13__nv_bfloat16LNS0_11ScoringFuncE1EEEvPKT5_PKbPfiPT4_PiiiibPKf)
        /*2390*/ 	.word	0x00000048


	//----- nvinfo : EIATTR_MIN_STACK_SIZE
	.align		4
.L_1561:
        /*2394*/ 	.byte	0x04, 0x12
        /*2396*/ 	.short	(.L_1563 - .L_1562)
	.align		4
.L_1562:
        /*2398*/ 	.word	index@(_ZN4vllm3moe10topkGatingILi14ELi448ELi4ELi4ELi32El13__nv_bfloat16LNS0_11ScoringFuncE1EEEvPKT5_PKbPfiPT4_PiiiibPKf)
        /*239c*/ 	.word	0x00000038


	//----- nvinfo : EIATTR_MIN_STACK_SIZE
	.align		4
.L_1563:
        /*23a0*/ 	.byte	0x04, 0x12
        /*23a2*/ 	.short	(.L_1565 - .L_1564)
	.align		4
.L_1564:
        /*23a4*/ 	.word	index@(_ZN4vllm3moe10topkGatingILi12ELi384ELi4ELi4ELi32El13__nv_bfloat16LNS0_11ScoringFuncE1EEEvPKT5_PKbPfiPT4_PiiiibPKf)
        /*23a8*/ 	.word	0x00000030


	//----- nvinfo : EIATTR_MIN_STACK_SIZE
	.align		4
.L_1565:
        /*23ac*/ 	.byte	0x04, 0x12
        /*23ae*/ 	.short	(.L_1567 - .L_1566)
	.align		4
.L_1566:
        /*23b0*/ 	.word	index@(_ZN4vllm3moe10topkGatingILi10ELi320ELi4ELi4ELi32El13__nv_bfloat16LNS0_11ScoringFuncE1EEEvPKT5_PKbPfiPT4_PiiiibPKf)
        /*23b4*/ 	.word	0x00000028


	//----- nvinfo : EIATTR_MIN_STACK_SIZE
	.align		4
.L_1567:
        /*23b8*/ 	.byte	0x04, 0x12
        /*23ba*/ 	.short	(.L_1569 - .L_1568)
	.align		4
.L_1568:
        /*23bc*/ 	.word	index@(_ZN4vllm3moe10topkGatingILi6ELi192ELi4ELi4ELi32El13__nv_bfloat16LNS0_11ScoringFuncE1EEEvPKT5_PKbPfiPT4_PiiiibPKf)
        /*23c0*/ 	.word	0x00000018


	//----- nvinfo : EIATTR_MIN_STACK_SIZE
	.align		4
.L_1569:
        /*23c4*/ 	.byte	0x04, 0x12
        /*23c6*/ 	.short	(.L_1571 - .L_1570)
	.align		4
.L_1570:
        /*23c8*/ 	.word	index@(_ZN4vllm3moe10topkGatingILi16ELi512ELi4ELi16ELi32El13__nv_bfloat16LNS0_11ScoringFuncE1EEEvPKT5_PKbPfiPT4_PiiiibPKf)
        /*23cc*/ 	.word	0x00000040


	//----- nvinfo : EIATTR_MIN_STACK_SIZE
	.align		4
.L_1571:
        /*23d0*/ 	.byte	0x04, 0x12
        /*23d2*/ 	.short	(.L_1573 - .L_1572)
	.align		4
.L_1572:
        /*23d4*/ 	.word	index@(_ZN4vllm3moe10topkGatingILi8ELi256ELi4ELi16ELi32El13__nv_bfloat16LNS0_11ScoringFuncE1EEEvPKT5_PKbPfiPT4_PiiiibPKf)
        /*23d8*/ 	.word	0x00000020


	//----- nvinfo : EIATTR_MIN_STACK_SIZE
	.align		4
.L_1573:
        /*23dc*/ 	.byte	0x04, 0x12
        /*23de*/ 	.short	(.L_1575 - .L_1574)
	.align		4
.L_1574:
        /*23e0*/ 	.word	index@(_ZN4vllm3moe10topkGatingILi8ELi128ELi4ELi16ELi32El13__nv_bfloat16LNS0_11ScoringFuncE1EEEvPKT5_PKbPfiPT4_PiiiibPKf)
        /*23e4*/ 	.word	0x00000020


	//----- nvinfo : EIATTR_MIN_STACK_SIZE
	.align		4
.L_1575:
        /*23e8*/ 	.byte	0x04, 0x12
        /*23ea*/ 	.short	(.L_1577 - .L_1576)
	.align		4
.L_1576:
        /*23ec*/ 	.word	index@(_ZN4vllm3moe10topkGatingILi8ELi64ELi4ELi16ELi32El13__nv_bfloat16LNS0_11ScoringFuncE1EEEvPKT5_PKbPfiPT4_PiiiibPKf)
        /*23f0*/ 	.word	0x00000020


	//----- nvinfo : EIATTR_MIN_STACK_SIZE
	.align		4
.L_1577:
        /*23f4*/ 	.byte	0x04, 0x12
        /*23f6*/ 	.short	(.L_1579 - .L_1578)
	.align		4
.L_1578:
        /*23f8*/ 	.word	index@(_ZN4vllm3moe10topkGatingILi8ELi32ELi4ELi16ELi32El13__nv_bfloat16LNS0_11ScoringFuncE1EEEvPKT5_PKbPfiPT4_PiiiibPKf)
        /*23fc*/ 	.word	0x00000020


	//----- nvinfo : EIATTR_MIN_STACK_SIZE
	.align		4
.L_1579:
        /*2400*/ 	.byte	0x04, 0x12
        /*2402*/ 	.short	(.L_1581 - .L_1580)
	.align		4
.L_1580:
        /*2404*/ 	.word	index@(_ZN4vllm3moe10topkGatingILi8ELi16ELi4ELi16ELi32El13__nv_bfloat16LNS0_11ScoringFuncE1EEEvPKT5_PKbPfiPT4_PiiiibPKf)
        /*2408*/ 	.word	0x00000020


	//----- nvinfo : EIATTR_MIN_STACK_SIZE
	.align		4
.L_1581:
        /*240c*/ 	.byte	0x04, 0x12
        /*240e*/ 	.short	(.L_1583 - .L_1582)
	.align		4
.L_1582:
        /*2410*/ 	.word	index@(_ZN4vllm3moe10topkGatingILi8ELi8ELi4ELi16ELi32El13__nv_bfloat16LNS0_11ScoringFuncE1EEEvPKT5_PKbPfiPT4_PiiiibPKf)
        /*2414*/ 	.word	0x00000000


	//----- nvinfo : EIATTR_MIN_STACK_SIZE
	.align		4
.L_1583:
        /*2418*/ 	.byte	0x04, 0x12
        /*241a*/ 	.short	(.L_1585 - .L_1584)
	.align		4
.L_1584:
        /*241c*/ 	.word	index@(_ZN4vllm3moe10topkGatingILi4ELi4ELi4ELi8ELi32El13__nv_bfloat16LNS0_11ScoringFuncE1EEEvPKT5_PKbPfiPT4_PiiiibPKf)
        /*2420*/ 	.word	0x00000000


	//----- nvinfo : EIATTR_MIN_STACK_SIZE
	.align		4
.L_1585:
        /*2424*/ 	.byte	0x04, 0x12
        /*2426*/ 	.short	(.L_1587 - .L_1586)
	.align		4
.L_1586:
        /*2428*/ 	.word	index@(_ZN4vllm3moe10topkGatingILi2ELi2ELi4ELi4ELi32El13__nv_bfloat16LNS0_11ScoringFuncE1EEEvPKT5_PKbPfiPT4_PiiiibPKf)
        /*242c*/ 	.word	0x00000000


	//----- nvinfo : EIATTR_MIN_STACK_SIZE
	.align		4
.L_1587:
        /*2430*/ 	.byte	0x04, 0x12
        /*2432*/ 	.short	(.L_1589 - .L_1588)
	.align		4
.L_1588:
        /*2434*/ 	.word	index@(_ZN4vllm3moe10topkGatingILi1ELi1ELi4ELi2ELi32El13__nv_bfloat16LNS0_11ScoringFuncE1EEEvPKT5_PKbPfiPT4_PiiiibPKf)
        /*2438*/ 	.word	0x00000000


	//----- nvinfo : EIATTR_MIN_STACK_SIZE
	.align		4
.L_1589:
        /*243c*/ 	.byte	0x04, 0x12
        /*243e*/ 	.short	(.L_1591 - .L_1590)
	.align		4
.L_1590:
        /*2440*/ 	.word	index@(_ZN4vllm3moe10topkGatingILi18ELi576ELi4ELi4ELi32Ej13__nv_bfloat16LNS0_11ScoringFuncE1EEEvPKT5_PKbPfiPT4_PiiiibPKf)
        /*2444*/ 	.word	0x00000048


	//----- nvinfo : EIATTR_MIN_STACK_SIZE
	.align		4
.L_1591:
        /*2448*/ 	.byte	0x04, 0x12
        /*244a*/ 	.short	(.L_1593 - .L_1592)
	.align		4
.L_1592:
        /*244c*/ 	.word	index@(_ZN4vllm3moe10topkGatingILi14ELi448ELi4ELi4ELi32Ej13__nv_bfloat16LNS0_11ScoringFuncE1EEEvPKT5_PKbPfiPT4_PiiiibPKf)
        /*2450*/ 	.word	0x00000038


	//----- nvinfo : EIATTR_MIN_STACK_SIZE
	.align		4
.L_1593:
        /*2454*/ 	.byte	0x04, 0x12
        /*2456*/ 	.short	(.L_1595 - .L_1594)
	.align		4
.L_1594:
        /*2458*/ 	.word	index@(_ZN4vllm3moe10topkGatingILi12ELi384ELi4ELi4ELi32Ej13__nv_bfloat16LNS0_11ScoringFuncE1EEEvPKT5_PKbPfiPT4_PiiiibPKf)
        /*245c*/ 	.word	0x00000030


	//----- nvinfo : EIATTR_MIN_STACK_SIZE
	.align		4
.L_1595:
        /*2460*/ 	.byte	0x04, 0x12
        /*2462*/ 	.short	(.L_1597 - .L_1596)
	.align		4
.L_1596:
        /*2464*/ 	.word	index@(_ZN4vllm3moe10topkGatingILi10ELi320ELi4ELi4ELi32Ej13__nv_bfloat16LNS0_11ScoringFuncE1EEEvPKT5_PKbPfiPT4_PiiiibPKf)
        /*2468*/ 	.word	0x00000028


	//----- nvinfo : EIATTR_MIN_STACK_SIZE
	.align		4
.L_1597:
        /*246c*/ 	.byte	0x04, 0x12
        /*246e*/ 	.short	(.L_1599 - .L_1598)
	.align		4
.L_1598:
        /*2470*/ 	.word	index@(_ZN4vllm3moe10topkGatingILi6ELi192ELi4ELi4ELi32Ej13__nv_bfloat16LNS0_11ScoringFuncE1EEEvPKT5_PKbPfiPT4_PiiiibPKf)
        /*2474*/ 	.word	0x00000018


	//----- nvinfo : EIATTR_MIN_STACK_SIZE
	.align		4
.L_1599:
        /*2478*/ 	.byte	0x04, 0x12
        /*247a*/ 	.short	(.L_1601 - .L_1600)
	.align		4
.L_1600:
        /*247c*/ 	.word	index@(_ZN4vllm3moe10topkGatingILi16ELi512ELi4ELi16ELi32Ej13__nv_bfloat16LNS0_11ScoringFuncE1EEEvPKT5_PKbPfiPT4_PiiiibPKf)
        /*2480*/ 	.word	0x00000040


	//----- nvinfo : EIATTR_MIN_STACK_SIZE
	.align		4
.L_1601:
        /*2484*/ 	.byte	0x04, 0x12
        /*2486*/ 	.short	(.L_1603 - .L_1602)
	.align		4
.L_1602:
        /*2488*/ 	.word	index@(_ZN4vllm3moe10topkGatingILi8ELi256ELi4ELi16ELi32Ej13__nv_bfloat16LNS0_11ScoringFuncE1EEEvPKT5_PKbPfiPT4_PiiiibPKf)
        /*248c*/ 	.word	0x00000020


	//----- nvinfo : EIATTR_MIN_STACK_SIZE
	.align		4
.L_1603:
        /*2490*/ 	.byte	0x04, 0x12
        /*2492*/ 	.short	(.L_1605 - .L_1604)
	.align		4
.L_1604:
        /*2494*/ 	.word	index@(_ZN4vllm3moe10topkGatingILi8ELi128ELi4ELi16ELi32Ej13__nv_bfloat16LNS0_11ScoringFuncE1EEEvPKT5_PKbPfiPT4_PiiiibPKf)
        /*2498*/ 	.word	0x00000020


	//----- nvinfo : EIATTR_MIN_STACK_SIZE
	.align		4
.L_1605:
        /*249c*/ 	.byte	0x04, 0x12
        /*249e*/ 	.short	(.L_1607 - .L_1606)
	.align		4
.L_1606:
        /*24a0*/ 	.word	index@(_ZN4vllm3moe10topkGatingILi8ELi64ELi4ELi16ELi32Ej13__nv_bfloat16LNS0_11ScoringFuncE1EEEvPKT5_PKbPfiPT4_PiiiibPKf)
        /*24a4*/ 	.word	0x00000020


	//----- nvinfo : EIATTR_MIN_STACK_SIZE
	.align		4
.L_1607:
        /*24a8*/ 	.byte	0x04, 0x12
        /*24aa*/ 	.short	(.L_1609 - .L_1608)
	.align		4
.L_1608:
        /*24ac*/ 	.word	index@(_ZN4vllm3moe10topkGatingILi8ELi32ELi4ELi16ELi32Ej13__nv_bfloat16LNS0_11ScoringFuncE1EEEvPKT5_PKbPfiPT4_PiiiibPKf)
        /*24b0*/ 	.word	0x00000020


	//----- nvinfo : EIATTR_MIN_STACK_SIZE
	.align		4
.L_1609:
        /*24b4*/ 	.byte	0x04, 0x12
        /*24b6*/ 	.short	(.L_1611 - .L_1610)
	.align		4
.L_1610:
        /*24b8*/ 	.word	index@(_ZN4vllm3moe10topkGatingILi8ELi16ELi4ELi16ELi32Ej13__nv_bfloat16LNS0_11ScoringFuncE1EEEvPKT5_PKbPfiPT4_PiiiibPKf)
        /*24bc*/ 	.word	0x00000020


	//----- nvinfo : EIATTR_MIN_STACK_SIZE
	.align		4
.L_1611:
        /*24c0*/ 	.byte	0x04, 0x12
        /*24c2*/ 	.short	(.L_1613 - .L_1612)
	.align		4
.L_1612:
        /*24c4*/ 	.word	index@(_ZN4vllm3moe10topkGatingILi8ELi8ELi4ELi16ELi32Ej13__nv_bfloat16LNS0_11ScoringFuncE1EEEvPKT5_PKbPfiPT4_PiiiibPKf)
        /*24c8*/ 	.word	0x00000000


	//----- nvinfo : EIATTR_MIN_STACK_SIZE
	.align		4
.L_1613:
        /*24cc*/ 	.byte	0x04, 0x12
        /*24ce*/ 	.short	(.L_1615 - .L_1614)
	.align		4
.L_1614:
        /*24d0*/ 	.word	index@(_ZN4vllm3moe10topkGatingILi4ELi4ELi4ELi8ELi32Ej13__nv_bfloat16LNS0_11ScoringFuncE1EEEvPKT5_PKbPfiPT4_PiiiibPKf)
        /*24d4*/ 	.word	0x00000000


	//----- nvinfo : EIATTR_MIN_STACK_SIZE
	.align		4
.L_1615:
        /*24d8*/ 	.byte	0x04, 0x12
        /*24da*/ 	.short	(.L_1617 - .L_1616)
	.align		4
.L_1616:
        /*24dc*/ 	.word	index@(_ZN4vllm3moe10topkGatingILi2ELi2ELi4ELi4ELi32Ej13__nv_bfloat16LNS0_11ScoringFuncE1EEEvPKT5_PKbPfiPT4_PiiiibPKf)
        /*24e0*/ 	.word	0x00000000


	//----- nvinfo : EIATTR_MIN_STACK_SIZE
	.align		4
.L_1617:
        /*24e4*/ 	.byte	0x04, 0x12
        /*24e6*/ 	.short	(.L_1619 - .L_1618)
	.align		4
.L_1618:
        /*24e8*/ 	.word	index@(_ZN4vllm3moe10topkGatingILi1ELi1ELi4ELi2ELi32Ej13__nv_bfloat16LNS0_11ScoringFuncE1EEEvPKT5_PKbPfiPT4_PiiiibPKf)
        /*24ec*/ 	.word	0x00000000


	//----- nvinfo : EIATTR_MIN_STACK_SIZE
	.align		4
.L_1619:
        /*24f0*/ 	.byte	0x04, 0x12
        /*24f2*/ 	.short	(.L_1621 - .L_1620)
	.align		4
.L_1620:
        /*24f4*/ 	.word	index@(_ZN4vllm3moe10moeSigmoidILi256E13__nv_bfloat16EEvPKT0_PKbPfi)
        /*24f8*/ 	.word	0x00000000


	//----- nvinfo : EIATTR_MIN_STACK_SIZE
	.align		4
.L_1621:
        /*24fc*/ 	.byte	0x04, 0x12
        /*24fe*/ 	.short	(.L_1623 - .L_1622)
	.align		4
.L_1622:
        /*2500*/ 	.word	index@(_ZN4vllm3moe10topkGatingILi18ELi576ELi4ELi4ELi32Ei13__nv_bfloat16LNS0_11ScoringFuncE1EEEvPKT5_PKbPfiPT4_PiiiibPKf)
        /*2504*/ 	.word	0x00000048


	//----- nvinfo : EIATTR_MIN_STACK_SIZE
	.align		4
.L_1623:
        /*2508*/ 	.byte	0x04, 0x12
        /*250a*/ 	.short	(.L_1625 - .L_1624)
	.align		4
.L_1624:
        /*250c*/ 	.word	index@(_ZN4vllm3moe10topkGatingILi14ELi448ELi4ELi4ELi32Ei13__nv_bfloat16LNS0_11ScoringFuncE1EEEvPKT5_PKbPfiPT4_PiiiibPKf)
        /*2510*/ 	.word	0x00000038


	//----- nvinfo : EIATTR_MIN_STACK_SIZE
	.align		4
.L_1625:
        /*2514*/ 	.byte	0x04, 0x12
        /*2516*/ 	.short	(.L_1627 - .L_1626)
	.align		4
.L_1626:
        /*2518*/ 	.word	index@(_ZN4vllm3moe10topkGatingILi12ELi384ELi4ELi4ELi32Ei13__nv_bfloat16LNS0_11ScoringFuncE1EEEvPKT5_PKbPfiPT4_PiiiibPKf)
        /*251c*/ 	.word	0x00000030


	//----- nvinfo : EIATTR_MIN_STACK_SIZE
	.align		4
.L_1627:
        /*2520*/ 	.byte	0x04, 0x12
        /*2522*/ 	.short	(.L_1629 - .L_1628)
	.align		4
.L_1628:
        /*2524*/ 	.word	index@(_ZN4vllm3moe10topkGatingILi10ELi320ELi4ELi4ELi32Ei13__nv_bfloat16LNS0_11ScoringFuncE1EEEvPKT5_PKbPfiPT4_PiiiibPKf)
        /*2528*/ 	.word	0x00000028


	//----- nvinfo : EIATTR_MIN_STACK_SIZE
	.align		4
.L_1629:
        /*252c*/ 	.byte	0x04, 0x12
        /*252e*/ 	.short	(.L_1631 - .L_1630)
	.align		4
.L_1630:
        /*2530*/ 	.word	index@(_ZN4vllm3moe10topkGatingILi6ELi192ELi4ELi4ELi32Ei13__nv_bfloat16LNS0_11ScoringFuncE1EEEvPKT5_PKbPfiPT4_PiiiibPKf)
        /*2534*/ 	.word	0x00000018


	//----- nvinfo : EIATTR_MIN_STACK_SIZE
	.align		4
.L_1631:
        /*2538*/ 	.byte	0x04, 0x12
        /*253a*/ 	.short	(.L_1633 - .L_1632)
	.align		4
.L_1632:
        /*253c*/ 	.word	index@(_ZN4vllm3moe10topkGatingILi16ELi512ELi4ELi16ELi32Ei13__nv_bfloat16LNS0_11ScoringFuncE1EEEvPKT5_PKbPfiPT4_PiiiibPKf)
        /*2540*/ 	.word	0x00000040


	//----- nvinfo : EIATTR_MIN_STACK_SIZE
	.align		4
.L_1633:
        /*2544*/ 	.byte	0x04, 0x12
        /*2546*/ 	.short	(.L_1635 - .L_1634)
	.align		4
.L_1634:
        /*2548*/ 	.word	index@(_ZN4vllm3moe10topkGatingILi8ELi256ELi4ELi16ELi32Ei13__nv_bfloat16LNS0_11ScoringFuncE1EEEvPKT5_PKbPfiPT4_PiiiibPKf)
        /*254c*/ 	.word	0x00000020


	//----- nvinfo : EIATTR_MIN_STACK_SIZE
	.align		4
.L_1635:
        /*2550*/ 	.byte	0x04, 0x12
        /*2552*/ 	.short	(.L_1637 - .L_1636)
	.align		4
.L_1636:
        /*2554*/ 	.word	index@(_ZN4vllm3moe10topkGatingILi8ELi128ELi4ELi16ELi32Ei13__nv_bfloat16LNS0_11ScoringFuncE1EEEvPKT5_PKbPfiPT4_PiiiibPKf)
        /*2558*/ 	.word	0x00000020


	//----- nvinfo : EIATTR_MIN_STACK_SIZE
	.align		4
.L_1637:
        /*255c*/ 	.byte	0x04, 0x12
        /*255e*/ 	.short	(.L_1639 - .L_1638)
	.align		4
.L_1638:
        /*2560*/ 	.word	index@(_ZN4vllm3moe10topkGatingILi8ELi64ELi4ELi16ELi32Ei13__nv_bfloat16LNS0_11ScoringFuncE1EEEvPKT5_PKbPfiPT4_PiiiibPKf)
        /*2564*/ 	.word	0x00000020


	//----- nvinfo : EIATTR_MIN_STACK_SIZE
	.align		4
.L_1639:
        /*2568*/ 	.byte	0x04, 0x12
        /*256a*/ 	.short	(.L_1641 - .L_1640)
	.align		4
.L_1640:
        /*256c*/ 	.word	index@(_ZN4vllm3moe10topkGatingILi8ELi32ELi4ELi16ELi32Ei13__nv_bfloat16LNS0_11ScoringFuncE1EEEvPKT5_PKbPfiPT4_PiiiibPKf)
        /*2570*/ 	.word	0x00000020


	//----- nvinfo : EIATTR_MIN_STACK_SIZE
	.align		4
.L_1641:
        /*2574*/ 	.byte	0x04, 0x12
        /*2576*/ 	.short	(.L_1643 - .L_1642)
	.align		4
.L_1642:
        /*2578*/ 	.word	index@(_ZN4vllm3moe10topkGatingILi8ELi16ELi4ELi16ELi32Ei13__nv_bfloat16LNS0_11ScoringFuncE1EEEvPKT5_PKbPfiPT4_PiiiibPKf)
        /*257c*/ 	.word	0x00000020


	//----- nvinfo : EIATTR_MIN_STACK_SIZE
	.align		4
.L_1643:
        /*2580*/ 	.byte	0x04, 0x12
        /*2582*/ 	.short	(.L_1645 - .L_1644)
	.align		4
.L_1644:
        /*2584*/ 	.word	index@(_ZN4vllm3moe10topkGatingILi8ELi8ELi4ELi16ELi32Ei13__nv_bfloat16LNS0_11ScoringFuncE1EEEvPKT5_PKbPfiPT4_PiiiibPKf)
        /*2588*/ 	.word	0x00000000


	//----- nvinfo : EIATTR_MIN_STACK_SIZE
	.align		4
.L_1645:
        /*258c*/ 	.byte	0x04, 0x12
        /*258e*/ 	.short	(.L_1647 - .L_1646)
	.align		4
.L_1646:
        /*2590*/ 	.word	index@(_ZN4vllm3moe10topkGatingILi4ELi4ELi4ELi8ELi32Ei13__nv_bfloat16LNS0_11ScoringFuncE1EEEvPKT5_PKbPfiPT4_PiiiibPKf)
        /*2594*/ 	.word	0x00000000


	//----- nvinfo : EIATTR_MIN_STACK_SIZE
	.align		4
.L_1647:
        /*2598*/ 	.byte	0x04, 0x12
        /*259a*/ 	.short	(.L_1649 - .L_1648)
	.align		4
.L_1648:
        /*259c*/ 	.word	index@(_ZN4vllm3moe10topkGatingILi2ELi2ELi4ELi4ELi32Ei13__nv_bfloat16LNS0_11ScoringFuncE1EEEvPKT5_PKbPfiPT4_PiiiibPKf)
        /*25a0*/ 	.word	0x00000000


	//----- nvinfo : EIATTR_MIN_STACK_SIZE
	.align		4
.L_1649:
        /*25a4*/ 	.byte	0x04, 0x12
        /*25a6*/ 	.short	(.L_1651 - .L_1650)
	.align		4
.L_1650:
        /*25a8*/ 	.word	index@(_ZN4vllm3moe10topkGatingILi1ELi1ELi4ELi2ELi32Ei13__nv_bfloat16LNS0_11ScoringFuncE1EEEvPKT5_PKbPfiPT4_PiiiibPKf)
        /*25ac*/ 	.word	0x00000000


	//----- nvinfo : EIATTR_MIN_STACK_SIZE
	.align		4
.L_1651:
        /*25b0*/ 	.byte	0x04, 0x12
        /*25b2*/ 	.short	(.L_1653 - .L_1652)
	.align		4
.L_1652:
        /*25b4*/ 	.word	index@(_ZN4vllm3moe10topkGatingILi18ELi576ELi4ELi4ELi32El6__halfLNS0_11ScoringFuncE1EEEvPKT5_PKbPfiPT4_PiiiibPKf)
        /*25b8*/ 	.word	0x00000048


	//----- nvinfo : EIATTR_MIN_STACK_SIZE
	.align		4
.L_1653:
        /*25bc*/ 	.byte	0x04, 0x12
        /*25be*/ 	.short	(.L_1655 - .L_1654)
	.align		4
.L_1654:
        /*25c0*/ 	.word	index@(_ZN4vllm3moe10topkGatingILi14ELi448ELi4ELi4ELi32El6__halfLNS0_11ScoringFuncE1EEEvPKT5_PKbPfiPT4_PiiiibPKf)
        /*25c4*/ 	.word	0x00000038


	//----- nvinfo : EIATTR_MIN_STACK_SIZE
	.align		4
.L_1655:
        /*25c8*/ 	.byte	0x04, 0x12
        /*25ca*/ 	.short	(.L_1657 - .L_1656)
	.align		4
.L_1656:
        /*25cc*/ 	.word	index@(_ZN4vllm3moe10topkGatingILi12ELi384ELi4ELi4ELi32El6__halfLNS0_11ScoringFuncE1EEEvPKT5_PKbPfiPT4_PiiiibPKf)
        /*25d0*/ 	.word	0x00000030


	//----- nvinfo : EIATTR_MIN_STACK_SIZE
	.align		4
.L_1657:
        /*25d4*/ 	.byte	0x04, 0x12
        /*25d6*/ 	.short	(.L_1659 - .L_1658)
	.align		4
.L_1658:
        /*25d8*/ 	.word	index@(_ZN4vllm3moe10topkGatingILi10ELi320ELi4ELi4ELi32El6__halfLNS0_11ScoringFuncE1EEEvPKT5_PKbPfiPT4_PiiiibPKf)
        /*25dc*/ 	.word	0x00000028


	//----- nvinfo : EIATTR_MIN_STACK_SIZE
	.align		4
.L_1659:
        /*25e0*/ 	.byte	0x04, 0x12
        /*25e2*/ 	.short	(.L_1661 - .L_1660)
	.align		4
.L_1660:
        /*25e4*/ 	.word	index@(_ZN4vllm3moe10topkGatingILi6ELi192ELi4ELi4ELi32El6__halfLNS0_11ScoringFuncE1EEEvPKT5_PKbPfiPT4_PiiiibPKf)
        /*25e8*/ 	.word	0x00000018


	//----- nvinfo : EIATTR_MIN_STACK_SIZE
	.align		4
.L_1661:
        /*25ec*/ 	.byte	0x04, 0x12
        /*25ee*/ 	.short	(.L_1663 - .L_1662)
	.align		4
.L_1662:
        /*25f0*/ 	.word	index@(_ZN4vllm3moe10topkGatingILi16ELi512ELi4ELi16ELi32El6__halfLNS0_11ScoringFuncE1EEEvPKT5_PKbPfiPT4_PiiiibPKf)
        /*25f4*/ 	.word	0x00000040


	//----- nvinfo : EIATTR_MIN_STACK_SIZE
	.align		4
.L_1663:
        /*25f8*/ 	.byte	0x04, 0x12
        /*25fa*/ 	.short	(.L_1665 - .L_1664)
	.align		4
.L_1664:
        /*25fc*/ 	.word	index@(_ZN4vllm3moe10topkGatingILi8ELi256ELi4ELi16ELi32El6__halfLNS0_11ScoringFuncE1EEEvPKT5_PKbPfiPT4_PiiiibPKf)
        /*2600*/ 	.word	0x00000020


	//----- nvinfo : EIATTR_MIN_STACK_SIZE
	.align		4
.L_1665:
        /*2604*/ 	.byte	0x04, 0x12
        /*2606*/ 	.short	(.L_1667 - .L_1666)
	.align		4
.L_1666:
        /*2608*/ 	.word	index@(_ZN4vllm3moe10topkGatingILi8ELi128ELi4ELi16ELi32El6__halfLNS0_11ScoringFuncE1EEEvPKT5_PKbPfiPT4_PiiiibPKf)
        /*260c*/ 	.word	0x00000020


	//----- nvinfo : EIATTR_MIN_STACK_SIZE
	.align		4
.L_1667:
        /*2610*/ 	.byte	0x04, 0x12
        /*2612*/ 	.short	(.L_1669 - .L_1668)
	.align		4
.L_1668:
        /*2614*/ 	.word	index@(_ZN4vllm3moe10topkGatingILi8ELi64ELi4ELi16ELi32El6__halfLNS0_11ScoringFuncE1EEEvPKT5_PKbPfiPT4_PiiiibPKf)
        /*2618*/ 	.word	0x00000020


	//----- nvinfo : EIATTR_MIN_STACK_SIZE
	.align		4
.L_1669:
        /*261c*/ 	.byte	0x04, 0x12
        /*261e*/ 	.short	(.L_1671 - .L_1670)
	.align		4
.L_1670:
        /*2620*/ 	.word	index@(_ZN4vllm3moe10topkGatingILi8ELi32ELi4ELi16ELi32El6__halfLNS0_11ScoringFuncE1EEEvPKT5_PKbPfiPT4_PiiiibPKf)
        /*2624*/ 	.word	0x00000020


	//----- nvinfo : EIATTR_MIN_STACK_SIZE
	.align		4
.L_1671:
        /*2628*/ 	.byte	0x04, 0x12
        /*262a*/ 	.short	(.L_1673 - .L_1672)
	.align		4
.L_1672:
        /*262c*/ 	.word	index@(_ZN4vllm3moe10topkGatingILi8ELi16ELi4ELi16ELi32El6__halfLNS0_11ScoringFuncE1EEEvPKT5_PKbPfiPT4_PiiiibPKf)
        /*2630*/ 	.word	0x00000020


	//----- nvinfo : EIATTR_MIN_STACK_SIZE
	.align		4
.L_1673:
        /*2634*/ 	.byte	0x04, 0x12
        /*2636*/ 	.short	(.L_1675 - .L_1674)
	.align		4
.L_1674:
        /*2638*/ 	.word	index@(_ZN4vllm3moe10topkGatingILi8ELi8ELi4ELi16ELi32El6__halfLNS0_11ScoringFuncE1EEEvPKT5_PKbPfiPT4_PiiiibPKf)
        /*263c*/ 	.word	0x00000000


	//----- nvinfo : EIATTR_MIN_STACK_SIZE
	.align		4
.L_1675:
        /*2640*/ 	.byte	0x04, 0x12
        /*2642*/ 	.short	(.L_1677 - .L_1676)
	.align		4
.L_1676:
        /*2644*/ 	.word	index@(_ZN4vllm3moe10topkGatingILi4ELi4ELi4ELi8ELi32El6__halfLNS0_11ScoringFuncE1EEEvPKT5_PKbPfiPT4_PiiiibPKf)
        /*2648*/ 	.word	0x00000000


	//----- nvinfo : EIATTR_MIN_STACK_SIZE
	.align		4
.L_1677:
        /*264c*/ 	.byte	0x04, 0x12
        /*264e*/ 	.short	(.L_1679 - .L_1678)
	.align		4
.L_1678:
        /*2650*/ 	.word	index@(_ZN4vllm3moe10topkGatingILi2ELi2ELi4ELi4ELi32El6__halfLNS0_11ScoringFuncE1EEEvPKT5_PKbPfiPT4_PiiiibPKf)
        /*2654*/ 	.word	0x00000000


	//----- nvinfo : EIATTR_MIN_STACK_SIZE
	.align		4
.L_1679:
        /*2658*/ 	.byte	0x04, 0x12
        /*265a*/ 	.short	(.L_1681 - .L_1680)
	.align		4
.L_1680:
        /*265c*/ 	.word	index@(_ZN4vllm3moe10topkGatingILi1ELi1ELi4ELi2ELi32El6__halfLNS0_11ScoringFuncE1EEEvPKT5_PKbPfiPT4_PiiiibPKf)
        /*2660*/ 	.word	0x00000000


	//----- nvinfo : EIATTR_MIN_STACK_SIZE
	.align		4
.L_1681:
        /*2664*/ 	.byte	0x04, 0x12
        /*2666*/ 	.short	(.L_1683 - .L_1682)
	.align		4
.L_1682:
        /*2668*/ 	.word	index@(_ZN4vllm3moe10topkGatingILi18ELi576ELi4ELi4ELi32Ej6__halfLNS0_11ScoringFuncE1EEEvPKT5_PKbPfiPT4_PiiiibPKf)
        /*266c*/ 	.word	0x00000048


	//----- nvinfo : EIATTR_MIN_STACK_SIZE
	.align		4
.L_1683:
        /*2670*/ 	.byte	0x04, 0x12
        /*2672*/ 	.short	(.L_1685 - .L_1684)
	.align		4
.L_1684:
        /*2674*/ 	.word	index@(_ZN4vllm3moe10topkGatingILi14ELi448ELi4ELi4ELi32Ej6__halfLNS0_11ScoringFuncE1EEEvPKT5_PKbPfiPT4_PiiiibPKf)
        /*2678*/ 	.word	0x00000038


	//----- nvinfo : EIATTR_MIN_STACK_SIZE
	.align		4
.L_1685:
        /*267c*/ 	.byte	0x04, 0x12
        /*267e*/ 	.short	(.L_1687 - .L_1686)
	.align		4
.L_1686:
        /*2680*/ 	.word	index@(_ZN4vllm3moe10topkGatingILi12ELi384ELi4ELi4ELi32Ej6__halfLNS0_11ScoringFuncE1EEEvPKT5_PKbPfiPT4_PiiiibPKf)
        /*2684*/ 	.word	0x00000030


	//----- nvinfo : EIATTR_MIN_STACK_SIZE
	.align		4
.L_1687:
        /*2688*/ 	.byte	0x04, 0x12
        /*268a*/ 	.short	(.L_1689 - .L_1688)
	.align		4
.L_1688:
        /*268c*/ 	.word	index@(_ZN4vllm3moe10topkGatingILi10ELi320ELi4ELi4ELi32Ej6__halfLNS0_11ScoringFuncE1EEEvPKT5_PKbPfiPT4_PiiiibPKf)
        /*2690*/ 	.word	0x00000028


	//----- nvinfo : EIATTR_MIN_STACK_SIZE
	.align		4
.L_1689:
        /*2694*/ 	.byte	0x04, 0x12
        /*2696*/ 	.short	(.L_1691 - .L_1690)
	.align		4
.L_1690:
        /*2698*/ 	.word	index@(_ZN4vllm3moe10topkGatingILi6ELi192ELi4ELi4ELi32Ej6__halfLNS0_11ScoringFuncE1EEEvPKT5_PKbPfiPT4_PiiiibPKf)
        /*269c*/ 	.word	0x00000018


	//----- nvinfo : EIATTR_MIN_STACK_SIZE
	.align		4
.L_1691:
        /*26a0*/ 	.byte	0x04, 0x12
        /*26a2*/ 	.short	(.L_1693 - .L_1692)
	.align		4
.L_1692:
        /*26a4*/ 	.word	index@(_ZN4vllm3moe10topkGatingILi16ELi512ELi4ELi16ELi32Ej6__halfLNS0_11ScoringFuncE1EEEvPKT5_PKbPfiPT4_PiiiibPKf)
        /*26a8*/ 	.word	0x00000040


	//----- nvinfo : EIATTR_MIN_STACK_SIZE
	.align		4
.L_1693:
        /*26ac*/ 	.byte	0x04, 0x12
        /*26ae*/ 	.short	(.L_1695 - .L_1694)
	.align		4
.L_1694:
        /*26b0*/ 	.word	index@(_ZN4vllm3moe10topkGatingILi8ELi256ELi4ELi16ELi32Ej6__halfLNS0_11ScoringFuncE1EEEvPKT5_PKbPfiPT4_PiiiibPKf)
        /*26b4*/ 	.word	0x00000020


	//----- nvinfo : EIATTR_MIN_STACK_SIZE
	.align		4
.L_1695:
        /*26b8*/ 	.byte	0x04, 0x12
        /*26ba*/ 	.short	(.L_1697 - .L_1696)
	.align		4
.L_1696:
        /*26bc*/ 	.word	index@(_ZN4vllm3moe10topkGatingILi8ELi128ELi4ELi16ELi32Ej6__halfLNS0_11ScoringFuncE1EEEvPKT5_PKbPfiPT4_PiiiibPKf)
        /*26c0*/ 	.word	0x00000020


	//----- nvinfo : EIATTR_MIN_STACK_SIZE
	.align		4
.L_1697:
        /*26c4*/ 	.byte	0x04, 0x12
        /*26c6*/ 	.short	(.L_1699 - .L_1698)
	.align		4
.L_1698:
        /*26c8*/ 	.word	index@(_ZN4vllm3moe10topkGatingILi8ELi64ELi4ELi16ELi32Ej6__halfLNS0_11ScoringFuncE1EEEvPKT5_PKbPfiPT4_PiiiibPKf)
        /*26cc*/ 	.word	0x00000020


	//----- nvinfo : EIATTR_MIN_STACK_SIZE
	.align		4
.L_1699:
        /*26d0*/ 	.byte	0x04, 0x12
        /*26d2*/ 	.short	(.L_1701 - .L_1700)
	.align		4
.L_1700:
        /*26d4*/ 	.word	index@(_ZN4vllm3moe10topkGatingILi8ELi32ELi4ELi16ELi32Ej6__halfLNS0_11ScoringFuncE1EEEvPKT5_PKbPfiPT4_PiiiibPKf)
        /*26d8*/ 	.word	0x00000020


	//----- nvinfo : EIATTR_MIN_STACK_SIZE
	.align		4
.L_1701:
        /*26dc*/ 	.byte	0x04, 0x12
        /*26de*/ 	.short	(.L_1703 - .L_1702)
	.align		4
.L_1702:
        /*26e0*/ 	.word	index@(_ZN4vllm3moe10topkGatingILi8ELi16ELi4ELi16ELi32Ej6__halfLNS0_11ScoringFuncE1EEEvPKT5_PKbPfiPT4_PiiiibPKf)
        /*26e4*/ 	.word	0x00000020


	//----- nvinfo : EIATTR_MIN_STACK_SIZE
	.align		4
.L_1703:
        /*26e8*/ 	.byte	0x04, 0x12
        /*26ea*/ 	.short	(.L_1705 - .L_1704)
	.align		4
.L_1704:
        /*26ec*/ 	.word	index@(_ZN4vllm3moe10topkGatingILi8ELi8ELi4ELi16ELi32Ej6__halfLNS0_11ScoringFuncE1EEEvPKT5_PKbPfiPT4_PiiiibPKf)
        /*26f0*/ 	.word	0x00000000


	//----- nvinfo : EIATTR_MIN_STACK_SIZE
	.align		4
.L_1705:
        /*26f4*/ 	.byte	0x04, 0x12
        /*26f6*/ 	.short	(.L_1707 - .L_1706)
	.align		4
.L_1706:
        /*26f8*/ 	.word	index@(_ZN4vllm3moe10topkGatingILi4ELi4ELi4ELi8ELi32Ej6__halfLNS0_11ScoringFuncE1EEEvPKT5_PKbPfiPT4_PiiiibPKf)
        /*26fc*/ 	.word	0x00000000


	//----- nvinfo : EIATTR_MIN_STACK_SIZE
	.align		4
.L_1707:
        /*2700*/ 	.byte	0x04, 0x12
        /*2702*/ 	.short	(.L_1709 - .L_1708)
	.align		4
.L_1708:
        /*2704*/ 	.word	index@(_ZN4vllm3moe10topkGatingILi2ELi2ELi4ELi4ELi32Ej6__halfLNS0_11ScoringFuncE1EEEvPKT5_PKbPfiPT4_PiiiibPKf)
        /*2708*/ 	.word	0x00000000


	//----- nvinfo : EIATTR_MIN_STACK_SIZE
	.align		4
.L_1709:
        /*270c*/ 	.byte	0x04, 0x12
        /*270e*/ 	.short	(.L_1711 - .L_1710)
	.align		4
.L_1710:
        /*2710*/ 	.word	index@(_ZN4vllm3moe10topkGatingILi1ELi1ELi4ELi2ELi32Ej6__halfLNS0_11ScoringFuncE1EEEvPKT5_PKbPfiPT4_PiiiibPKf)
        /*2714*/ 	.word	0x00000000


	//----- nvinfo : EIATTR_MIN_STACK_SIZE
	.align		4
.L_1711:
        /*2718*/ 	.byte	0x04, 0x12
        /*271a*/ 	.short	(.L_1713 - .L_1712)
	.align		4
.L_1712:
        /*271c*/ 	.word	index@(_ZN4vllm3moe10moeSigmoidILi256E6__halfEEvPKT0_PKbPfi)
        /*2720*/ 	.word	0x00000000


	//----- nvinfo : EIATTR_MIN_STACK_SIZE
	.align		4
.L_1713:
        /*2724*/ 	.byte	0x04, 0x12
        /*2726*/ 	.short	(.L_1715 - .L_1714)
	.align		4
.L_1714:
        /*2728*/ 	.word	index@(_ZN4vllm3moe10topkGatingILi18ELi576ELi4ELi4ELi32Ei6__halfLNS0_11ScoringFuncE1EEEvPKT5_PKbPfiPT4_PiiiibPKf)
        /*272c*/ 	.word	0x00000048


	//----- nvinfo : EIATTR_MIN_STACK_SIZE
	.align		4
.L_1715:
        /*2730*/ 	.byte	0x04, 0x12
        /*2732*/ 	.short	(.L_1717 - .L_1716)
	.align		4
.L_1716:
        /*2734*/ 	.word	index@(_ZN4vllm3moe10topkGatingILi14ELi448ELi4ELi4ELi32Ei6__halfLNS0_11ScoringFuncE1EEEvPKT5_PKbPfiPT4_PiiiibPKf)
        /*2738*/ 	.word	0x00000038


	//----- nvinfo : EIATTR_MIN_STACK_SIZE
	.align		4
.L_1717:
        /*273c*/ 	.byte	0x04, 0x12
        /*273e*/ 	.short	(.L_1719 - .L_1718)
	.align		4
.L_1718:
        /*2740*/ 	.word	index@(_ZN4vllm3moe10topkGatingILi12ELi384ELi4ELi4ELi32Ei6__halfLNS0_11ScoringFuncE1EEEvPKT5_PKbPfiPT4_PiiiibPKf)
        /*2744*/ 	.word	0x00000030


	//----- nvinfo : EIATTR_MIN_STACK_SIZE
	.align		4
.L_1719:
        /*2748*/ 	.byte	0x04, 0x12
        /*274a*/ 	.short	(.L_1721 - .L_1720)
	.align		4
.L_1720:
        /*274c*/ 	.word	index@(_ZN4vllm3moe10topkGatingILi10ELi320ELi4ELi4ELi32Ei6__halfLNS0_11ScoringFuncE1EEEvPKT5_PKbPfiPT4_PiiiibPKf)
        /*2750*/ 	.word	0x00000028


	//----- nvinfo : EIATTR_MIN_STACK_SIZE
	.align		4
.L_1721:
        /*2754*/ 	.byte	0x04, 0x12
        /*2756*/ 	.short	(.L_1723 - .L_1722)
	.align		4
.L_1722:
        /*2758*/ 	.word	index@(_ZN4vllm3moe10topkGatingILi6ELi192ELi4ELi4ELi32Ei6__halfLNS0_11ScoringFuncE1EEEvPKT5_PKbPfiPT4_PiiiibPKf)
        /*275c*/ 	.word	0x00000018


	//----- nvinfo : EIATTR_MIN_STACK_SIZE
	.align		4
.L_1723:
        /*2760*/ 	.byte	0x04, 0x12
        /*2762*/ 	.short	(.L_1725 - .L_1724)
	.align		4
.L_1724:
        /*2764*/ 	.word	index@(_ZN4vllm3moe10topkGatingILi16ELi512ELi4ELi16ELi32Ei6__halfLNS0_11ScoringFuncE1EEEvPKT5_PKbPfiPT4_PiiiibPKf)
        /*2768*/ 	.word	0x00000040


	//----- nvinfo : EIATTR_MIN_STACK_SIZE
	.align		4
.L_1725:
        /*276c*/ 	.byte	0x04, 0x12
        /*276e*/ 	.short	(.L_1727 - .L_1726)
	.align		4
.L_1726:
        /*2770*/ 	.word	index@(_ZN4vllm3moe10topkGatingILi8ELi256ELi4ELi16ELi32Ei6__halfLNS0_11ScoringFuncE1EEEvPKT5_PKbPfiPT4_PiiiibPKf)
        /*2774*/ 	.word	0x00000020


	//----- nvinfo : EIATTR_MIN_STACK_SIZE
	.align		4
.L_1727:
        /*2778*/ 	.byte	0x04, 0x12
        /*277a*/ 	.short	(.L_1729 - .L_1728)
	.align		4
.L_1728:
        /*277c*/ 	.word	index@(_ZN4vllm3moe10topkGatingILi8ELi128ELi4ELi16ELi32Ei6__halfLNS0_11ScoringFuncE1EEEvPKT5_PKbPfiPT4_PiiiibPKf)
        /*2780*/ 	.word	0x00000020


	//----- nvinfo : EIATTR_MIN_STACK_SIZE
	.align		4
.L_1729:
        /*2784*/ 	.byte	0x04, 0x12
        /*2786*/ 	.short	(.L_1731 - .L_1730)
	.align		4
.L_1730:
        /*2788*/ 	.word	index@(_ZN4vllm3moe10topkGatingILi8ELi64ELi4ELi16ELi32Ei6__halfLNS0_11ScoringFuncE1EEEvPKT5_PKbPfiPT4_PiiiibPKf)
        /*278c*/ 	.word	0x00000020


	//----- nvinfo : EIATTR_MIN_STACK_SIZE
	.align		4
.L_1731:
        /*2790*/ 	.byte	0x04, 0x12
        /*2792*/ 	.short	(.L_1733 - .L_1732)
	.align		4
.L_1732:
        /*2794*/ 	.word	index@(_ZN4vllm3moe10topkGatingILi8ELi32ELi4ELi16ELi32Ei6__halfLNS0_11ScoringFuncE1EEEvPKT5_PKbPfiPT4_PiiiibPKf)
        /*2798*/ 	.word	0x00000020


	//----- nvinfo : EIATTR_MIN_STACK_SIZE
	.align		4
.L_1733:
        /*279c*/ 	.byte	0x04, 0x12
        /*279e*/ 	.short	(.L_1735 - .L_1734)
	.align		4
.L_1734:
        /*27a0*/ 	.word	index@(_ZN4vllm3moe10topkGatingILi8ELi16ELi4ELi16ELi32Ei6__halfLNS0_11ScoringFuncE1EEEvPKT5_PKbPfiPT4_PiiiibPKf)
        /*27a4*/ 	.word	0x00000020


	//----- nvinfo : EIATTR_MIN_STACK_SIZE
	.align		4
.L_1735:
        /*27a8*/ 	.byte	0x04, 0x12
        /*27aa*/ 	.short	(.L_1737 - .L_1736)
	.align		4
.L_1736:
        /*27ac*/ 	.word	index@(_ZN4vllm3moe10topkGatingILi8ELi8ELi4ELi16ELi32Ei6__halfLNS0_11ScoringFuncE1EEEvPKT5_PKbPfiPT4_PiiiibPKf)
        /*27b0*/ 	.word	0x00000000


	//----- nvinfo : EIATTR_MIN_STACK_SIZE
	.align		4
.L_1737:
        /*27b4*/ 	.byte	0x04, 0x12
        /*27b6*/ 	.short	(.L_1739 - .L_1738)
	.align		4
.L_1738:
        /*27b8*/ 	.word	index@(_ZN4vllm3moe10topkGatingILi4ELi4ELi4ELi8ELi32Ei6__halfLNS0_11ScoringFuncE1EEEvPKT5_PKbPfiPT4_PiiiibPKf)
        /*27bc*/ 	.word	0x00000000


	//----- nvinfo : EIATTR_MIN_STACK_SIZE
	.align		4
.L_1739:
        /*27c0*/ 	.byte	0x04, 0x12
        /*27c2*/ 	.short	(.L_1741 - .L_1740)
	.align		4
.L_1740:
        /*27c4*/ 	.word	index@(_ZN4vllm3moe10topkGatingILi2ELi2ELi4ELi4ELi32Ei6__halfLNS0_11ScoringFuncE1EEEvPKT5_PKbPfiPT4_PiiiibPKf)
        /*27c8*/ 	.word	0x00000000


	//----- nvinfo : EIATTR_MIN_STACK_SIZE
	.align		4
.L_1741:
        /*27cc*/ 	.byte	0x04, 0x12
        /*27ce*/ 	.short	(.L_1743 - .L_1742)
	.align		4
.L_1742:
        /*27d0*/ 	.word	index@(_ZN4vllm3moe10topkGatingILi1ELi1ELi4ELi2ELi32Ei6__halfLNS0_11ScoringFuncE1EEEvPKT5_PKbPfiPT4_PiiiibPKf)
        /*27d4*/ 	.word	0x00000000


	//----- nvinfo : EIATTR_MIN_STACK_SIZE
	.align		4
.L_1743:
        /*27d8*/ 	.byte	0x04, 0x12
        /*27da*/ 	.short	(.L_1745 - .L_1744)
	.align		4
.L_1744:
        /*27dc*/ 	.word	index@(_ZN4vllm3moe10topkGatingILi18ELi576ELi4ELi8ELi32ElfLNS0_11ScoringFuncE1EEEvPKT5_PKbPfiPT4_PiiiibPKf)
        /*27e0*/ 	.word	0x00000048


	//----- nvinfo : EIATTR_MIN_STACK_SIZE
	.align		4
.L_1745:
        /*27e4*/ 	.byte	0x04, 0x12
        /*27e6*/ 	.short	(.L_1747 - .L_1746)
	.align		4
.L_1746:
        /*27e8*/ 	.word	index@(_ZN4vllm3moe10topkGatingILi14ELi448ELi4ELi8ELi32ElfLNS0_11ScoringFuncE1EEEvPKT5_PKbPfiPT4_PiiiibPKf)
        /*27ec*/ 	.word	0x00000038


	//----- nvinfo : EIATTR_MIN_STACK_SIZE
	.align		4
.L_1747:
        /*27f0*/ 	.byte	0x04, 0x12
        /*27f2*/ 	.short	(.L_1749 - .L_1748)
	.align		4
.L_1748:
        /*27f4*/ 	.word	index@(_ZN4vllm3moe10topkGatingILi12ELi384ELi4ELi8ELi32ElfLNS0_11ScoringFuncE1EEEvPKT5_PKbPfiPT4_PiiiibPKf)
        /*27f8*/ 	.word	0x00000030


	//----- nvinfo : EIATTR_MIN_STACK_SIZE
	.align		4
.L_1749:
        /*27fc*/ 	.byte	0x04, 0x12
        /*27fe*/ 	.short	(.L_1751 - .L_1750)
	.align		4
.L_1750:
        /*2800*/ 	.word	index@(_ZN4vllm3moe10topkGatingILi10ELi320ELi4ELi8ELi32ElfLNS0_11ScoringFuncE1EEEvPKT5_PKbPfiPT4_PiiiibPKf)
        /*2804*/ 	.word	0x00000028


	//----- nvinfo : EIATTR_MIN_STACK_SIZE
	.align		4
.L_1751:
        /*2808*/ 	.byte	0x04, 0x12
        /*280a*/ 	.short	(.L_1753 - .L_1752)
	.align		4
.L_1752:
        /*280c*/ 	.word	index@(_ZN4vllm3moe10topkGatingILi6ELi192ELi4ELi8ELi32ElfLNS0_11ScoringFuncE1EEEvPKT5_PKbPfiPT4_PiiiibPKf)
        /*2810*/ 	.word	0x00000018


	//----- nvinfo : EIATTR_MIN_STACK_SIZE
	.align		4
.L_1753:
        /*2814*/ 	.byte	0x04, 0x12
        /*2816*/ 	.short	(.L_1755 - .L_1754)
	.align		4
.L_1754:
        /*2818*/ 	.word	index@(_ZN4vllm3moe10topkGatingILi16ELi512ELi4ELi16ELi32ElfLNS0_11ScoringFuncE1EEEvPKT5_PKbPfiPT4_PiiiibPKf)
        /*281c*/ 	.word	0x00000040


	//----- nvinfo : EIATTR_MIN_STACK_SIZE
	.align		4
.L_1755:
        /*2820*/ 	.byte	0x04, 0x12
        /*2822*/ 	.short	(.L_1757 - .L_1756)
	.align		4
.L_1756:
        /*2824*/ 	.word	index@(_ZN4vllm3moe10topkGatingILi8ELi256ELi4ELi16ELi32ElfLNS0_11ScoringFuncE1EEEvPKT5_PKbPfiPT4_PiiiibPKf)
        /*2828*/ 	.word	0x00000020


	//----- nvinfo : EIATTR_MIN_STACK_SIZE
	.align		4
.L_1757:
        /*282c*/ 	.byte	0x04, 0x12
        /*282e*/ 	.short	(.L_1759 - .L_1758)
	.align		4
.L_1758:
        /*2830*/ 	.word	index@(_ZN4vllm3moe10topkGatingILi4ELi128ELi4ELi16ELi32ElfLNS0_11ScoringFuncE1EEEvPKT5_PKbPfiPT4_PiiiibPKf)
        /*2834*/ 	.word	0x00000010


	//----- nvinfo : EIATTR_MIN_STACK_SIZE
	.align		4
.L_1759:
        /*2838*/ 	.byte	0x04, 0x12
        /*283a*/ 	.short	(.L_1761 - .L_1760)
	.align		4
.L_1760:
        /*283c*/ 	.word	index@(_ZN4vllm3moe10topkGatingILi4ELi64ELi4ELi16ELi32ElfLNS0_11ScoringFuncE1EEEvPKT5_PKbPfiPT4_PiiiibPKf)
        /*2840*/ 	.word	0x00000010


	//----- nvinfo : EIATTR_MIN_STACK_SIZE
	.align		4
.L_1761:
        /*2844*/ 	.byte	0x04, 0x12
        /*2846*/ 	.short	(.L_1763 - .L_1762)
	.align		4
.L_1762:
        /*2848*/ 	.word	index@(_ZN4vllm3moe10topkGatingILi4ELi32ELi4ELi16ELi32ElfLNS0_11ScoringFuncE1EEEvPKT5_PKbPfiPT4_PiiiibPKf)
        /*284c*/ 	.word	0x00000010


	//----- nvinfo : EIATTR_MIN_STACK_SIZE
	.align		4
.L_1763:
        /*2850*/ 	.byte	0x04, 0x12
        /*2852*/ 	.short	(.L_1765 - .L_1764)
	.align		4
.L_1764:
        /*2854*/ 	.word	index@(_ZN4vllm3moe10topkGatingILi4ELi16ELi4ELi16ELi32ElfLNS0_11ScoringFuncE1EEEvPKT5_PKbPfiPT4_PiiiibPKf)
        /*2858*/ 	.word	0x00000010


	//----- nvinfo : EIATTR_MIN_STACK_SIZE
	.align		4
.L_1765:
        /*285c*/ 	.byte	0x04, 0x12
        /*285e*/ 	.short	(.L_1767 - .L_1766)
	.align		4
.L_1766:
        /*2860*/ 	.word	index@(_ZN4vllm3moe10topkGatingILi4ELi8ELi4ELi16ELi32ElfLNS0_11ScoringFuncE1EEEvPKT5_PKbPfiPT4_PiiiibPKf)
        /*2864*/ 	.word	0x00000010


	//----- nvinfo : EIATTR_MIN_STACK_SIZE
	.align		4
.L_1767:
        /*2868*/ 	.byte	0x04, 0x12
        /*286a*/ 	.short	(.L_1769 - .L_1768)
	.align		4
.L_1768:
        /*286c*/ 	.word	index@(_ZN4vllm3moe10topkGatingILi4ELi4ELi4ELi16ELi32ElfLNS0_11ScoringFuncE1EEEvPKT5_PKbPfiPT4_PiiiibPKf)
        /*2870*/ 	.word	0x00000000


	//----- nvinfo : EIATTR_MIN_STACK_SIZE
	.align		4
.L_1769:
        /*2874*/ 	.byte	0x04, 0x12
        /*2876*/ 	.short	(.L_1771 - .L_1770)
	.align		4
.L_1770:
        /*2878*/ 	.word	index@(_ZN4vllm3moe10topkGatingILi2ELi2ELi4ELi8ELi32ElfLNS0_11ScoringFuncE1EEEvPKT5_PKbPfiPT4_PiiiibPKf)
        /*287c*/ 	.word	0x00000000


	//----- nvinfo : EIATTR_MIN_STACK_SIZE
	.align		4
.L_1771:
        /*2880*/ 	.byte	0x04, 0x12
        /*2882*/ 	.short	(.L_1773 - .L_1772)
	.align		4
.L_1772:
        /*2884*/ 	.word	index@(_ZN4vllm3moe10topkGatingILi1ELi1ELi4ELi4ELi32ElfLNS0_11ScoringFuncE1EEEvPKT5_PKbPfiPT4_PiiiibPKf)
        /*2888*/ 	.word	0x00000000


	//----- nvinfo : EIATTR_MIN_STACK_SIZE
	.align		4
.L_1773:
        /*288c*/ 	.byte	0x04, 0x12
        /*288e*/ 	.short	(.L_1775 - .L_1774)
	.align		4
.L_1774:
        /*2890*/ 	.word	index@(_ZN4vllm3moe10topkGatingILi18ELi576ELi4ELi8ELi32EjfLNS0_11ScoringFuncE1EEEvPKT5_PKbPfiPT4_PiiiibPKf)
        /*2894*/ 	.word	0x00000048


	//----- nvinfo : EIATTR_MIN_STACK_SIZE
	.align		4
.L_1775:
        /*2898*/ 	.byte	0x04, 0x12
        /*289a*/ 	.short	(.L_1777 - .L_1776)
	.align		4
.L_1776:
        /*289c*/ 	.word	index@(_ZN4vllm3moe10topkGatingILi14ELi448ELi4ELi8ELi32EjfLNS0_11ScoringFuncE1EEEvPKT5_PKbPfiPT4_PiiiibPKf)
        /*28a0*/ 	.word	0x00000038


	//----- nvinfo : EIATTR_MIN_STACK_SIZE
	.align		4
.L_1777:
        /*28a4*/ 	.byte	0x04, 0x12
        /*28a6*/ 	.short	(.L_1779 - .L_1778)
	.align		4
.L_1778:
        /*28a8*/ 	.word	index@(_ZN4vllm3moe10topkGatingILi12ELi384ELi4ELi8ELi32EjfLNS0_11ScoringFuncE1EEEvPKT5_PKbPfiPT4_PiiiibPKf)
        /*28ac*/ 	.word	0x00000030


	//----- nvinfo : EIATTR_MIN_STACK_SIZE
	.align		4
.L_1779:
        /*28b0*/ 	.byte	0x04, 0x12
        /*28b2*/ 	.short	(.L_1781 - .L_1780)
	.align		4
.L_1780:
        /*28b4*/ 	.word	index@(_ZN4vllm3moe10topkGatingILi10ELi320ELi4ELi8ELi32EjfLNS0_11ScoringFuncE1EEEvPKT5_PKbPfiPT4_PiiiibPKf)
        /*28b8*/ 	.word	0x00000028


	//----- nvinfo : EIATTR_MIN_STACK_SIZE
	.align		4
.L_1781:
        /*28bc*/ 	.byte	0x04, 0x12
        /*28be*/ 	.short	(.L_1783 - .L_1782)
	.align		4
.L_1782:
        /*28c0*/ 	.word	index@(_ZN4vllm3moe10topkGatingILi6ELi192ELi4ELi8ELi32EjfLNS0_11ScoringFuncE1EEEvPKT5_PKbPfiPT4_PiiiibPKf)
        /*28c4*/ 	.word	0x00000018


	//----- nvinfo : EIATTR_MIN_STACK_SIZE
	.align		4
.L_1783:
        /*28c8*/ 	.byte	0x04, 0x12
        /*28ca*/ 	.short	(.L_1785 - .L_1784)
	.align		4
.L_1784:
        /*28cc*/ 	.word	index@(_ZN4vllm3moe10topkGatingILi16ELi512ELi4ELi16ELi32EjfLNS0_11ScoringFuncE1EEEvPKT5_PKbPfiPT4_PiiiibPKf)
        /*28d0*/ 	.word	0x00000040


	//----- nvinfo : EIATTR_MIN_STACK_SIZE
	.align		4
.L_1785:
        /*28d4*/ 	.byte	0x04, 0x12
        /*28d6*/ 	.short	(.L_1787 - .L_1786)
	.align		4
.L_1786:
        /*28d8*/ 	.word	index@(_ZN4vllm3moe10topkGatingILi8ELi256ELi4ELi16ELi32EjfLNS0_11ScoringFuncE1EEEvPKT5_PKbPfiPT4_PiiiibPKf)
        /*28dc*/ 	.word	0x00000020


	//----- nvinfo : EIATTR_MIN_STACK_SIZE
	.align		4
.L_1787:
        /*28e0*/ 	.byte	0x04, 0x12
        /*28e2*/ 	.short	(.L_1789 - .L_1788)
	.align		4
.L_1788:
        /*28e4*/ 	.word	index@(_ZN4vllm3moe10topkGatingILi4ELi128ELi4ELi16ELi32EjfLNS0_11ScoringFuncE1EEEvPKT5_PKbPfiPT4_PiiiibPKf)
        /*28e8*/ 	.word	0x00000010


	//----- nvinfo : EIATTR_MIN_STACK_SIZE
	.align		4
.L_1789:
        /*28ec*/ 	.byte	0x04, 0x12
        /*28ee*/ 	.short	(.L_1791 - .L_1790)
	.align		4
.L_1790:
        /*28f0*/ 	.word	index@(_ZN4vllm3moe10topkGatingILi4ELi64ELi4ELi16ELi32EjfLNS0_11ScoringFuncE1EEEvPKT5_PKbPfiPT4_PiiiibPKf)
        /*28f4*/ 	.word	0x00000010


	//----- nvinfo : EIATTR_MIN_STACK_SIZE
	.align		4
.L_1791:
        /*28f8*/ 	.byte	0x04, 0x12
        /*28fa*/ 	.short	(.L_1793 - .L_1792)
	.align		4
.L_1792:
        /*28fc*/ 	.word	index@(_ZN4vllm3moe10topkGatingILi4ELi32ELi4ELi16ELi32EjfLNS0_11ScoringFuncE1EEEvPKT5_PKbPfiPT4_PiiiibPKf)
        /*2900*/ 	.word	0x00000010


	//----- nvinfo : EIATTR_MIN_STACK_SIZE
	.align		4
.L_1793:
        /*2904*/ 	.byte	0x04, 0x12
        /*2906*/ 	.short	(.L_1795 - .L_1794)
	.align		4
.L_1794:
        /*2908*/ 	.word	index@(_ZN4vllm3moe10topkGatingILi4ELi16ELi4ELi16ELi32EjfLNS0_11ScoringFuncE1EEEvPKT5_PKbPfiPT4_PiiiibPKf)
        /*290c*/ 	.word	0x00000010


	//----- nvinfo : EIATTR_MIN_STACK_SIZE
	.align		4
.L_1795:
        /*2910*/ 	.byte	0x04, 0x12
        /*2912*/ 	.short	(.L_1797 - .L_1796)
	.align		4
.L_1796:
        /*2914*/ 	.word	index@(_ZN4vllm3moe10topkGatingILi4ELi8ELi4ELi16ELi32EjfLNS0_11ScoringFuncE1EEEvPKT5_PKbPfiPT4_PiiiibPKf)
        /*2918*/ 	.word	0x00000010


	//----- nvinfo : EIATTR_MIN_STACK_SIZE
	.align		4
.L_1797:
        /*291c*/ 	.byte	0x04, 0x12
        /*291e*/ 	.short	(.L_1799 - .L_1798)
	.align		4
.L_1798:
        /*2920*/ 	.word	index@(_ZN4vllm3moe10topkGatingILi4ELi4ELi4ELi16ELi32EjfLNS0_11ScoringFuncE1EEEvPKT5_PKbPfiPT4_PiiiibPKf)
        /*2924*/ 	.word	0x00000000


	//----- nvinfo : EIATTR_MIN_STACK_SIZE
	.align		4
.L_1799:
        /*2928*/ 	.byte	0x04, 0x12
        /*292a*/ 	.short	(.L_1801 - .L_1800)
	.align		4
.L_1800:
        /*292c*/ 	.word	index@(_ZN4vllm3moe10topkGatingILi2ELi2ELi4ELi8ELi32EjfLNS0_11ScoringFuncE1EEEvPKT5_PKbPfiPT4_PiiiibPKf)
        /*2930*/ 	.word	0x00000000


	//----- nvinfo : EIATTR_MIN_STACK_SIZE
	.align		4
.L_1801:
        /*2934*/ 	.byte	0x04, 0x12
        /*2936*/ 	.short	(.L_1803 - .L_1802)
	.align		4
.L_1802:
        /*2938*/ 	.word	index@(_ZN4vllm3moe10topkGatingILi1ELi1ELi4ELi4ELi32EjfLNS0_11ScoringFuncE1EEEvPKT5_PKbPfiPT4_PiiiibPKf)
        /*293c*/ 	.word	0x00000000


	//----- nvinfo : EIATTR_MIN_STACK_SIZE
	.align		4
.L_1803:
        /*2940*/ 	.byte	0x04, 0x12
        /*2942*/ 	.short	(.L_1805 - .L_1804)
	.align		4
.L_1804:
        /*2944*/ 	.word	index@(_ZN4vllm3moe10moeSigmoidILi256EfEEvPKT0_PKbPfi)
        /*2948*/ 	.word	0x00000000


	//----- nvinfo : EIATTR_MIN_STACK_SIZE
	.align		4
.L_1805:
        /*294c*/ 	.byte	0x04, 0x12
        /*294e*/ 	.short	(.L_1807 - .L_1806)
	.align		4
.L_1806:
        /*2950*/ 	.word	index@(_ZN4vllm3moe10topkGatingILi18ELi576ELi4ELi8ELi32EifLNS0_11ScoringFuncE1EEEvPKT5_PKbPfiPT4_PiiiibPKf)
        /*2954*/ 	.word	0x00000048


	//----- nvinfo : EIATTR_MIN_STACK_SIZE
	.align		4
.L_1807:
        /*2958*/ 	.byte	0x04, 0x12
        /*295a*/ 	.short	(.L_1809 - .L_1808)
	.align		4
.L_1808:
        /*295c*/ 	.word	index@(_ZN4vllm3moe10topkGatingILi14ELi448ELi4ELi8ELi32EifLNS0_11ScoringFuncE1EEEvPKT5_PKbPfiPT4_PiiiibPKf)
        /*2960*/ 	.word	0x00000038


	//----- nvinfo : EIATTR_MIN_STACK_SIZE
	.align		4
.L_1809:
        /*2964*/ 	.byte	0x04, 0x12
        /*2966*/ 	.short	(.L_1811 - .L_1810)
	.align		4
.L_1810:
        /*2968*/ 	.word	index@(_ZN4vllm3moe10topkGatingILi12ELi384ELi4ELi8ELi32EifLNS0_11ScoringFuncE1EEEvPKT5_PKbPfiPT4_PiiiibPKf)
        /*296c*/ 	.word	0x00000030


	//----- nvinfo : EIATTR_MIN_STACK_SIZE
	.align		4
.L_1811:
        /*2970*/ 	.byte	0x04, 0x12
        /*2972*/ 	.short	(.L_1813 - .L_1812)
	.align		4
.L_1812:
        /*2974*/ 	.word	index@(_ZN4vllm3moe10topkGatingILi10ELi320ELi4ELi8ELi32EifLNS0_11ScoringFuncE1EEEvPKT5_PKbPfiPT4_PiiiibPKf)
        /*2978*/ 	.word	0x00000028


	//----- nvinfo : EIATTR_MIN_STACK_SIZE
	.align		4
.L_1813:
        /*297c*/ 	.byte	0x04, 0x12
        /*297e*/ 	.short	(.L_1815 - .L_1814)
	.align		4
.L_1814:
        /*2980*/ 	.word	index@(_ZN4vllm3moe10topkGatingILi6ELi192ELi4ELi8ELi32EifLNS0_11ScoringFuncE1EEEvPKT5_PKbPfiPT4_PiiiibPKf)
        /*2984*/ 	.word	0x00000018


	//----- nvinfo : EIATTR_MIN_STACK_SIZE
	.align		4
.L_1815:
        /*2988*/ 	.byte	0x04, 0x12
        /*298a*/ 	.short	(.L_1817 - .L_1816)
	.align		4
.L_1816:
        /*298c*/ 	.word	index@(_ZN4vllm3moe10topkGatingILi16ELi512ELi4ELi16ELi32EifLNS0_11ScoringFuncE1EEEvPKT5_PKbPfiPT4_PiiiibPKf)
        /*2990*/ 	.word	0x00000040


	//----- nvinfo : EIATTR_MIN_STACK_SIZE
	.align		4
.L_1817:
        /*2994*/ 	.byte	0x04, 0x12
        /*2996*/ 	.short	(.L_1819 - .L_1818)
	.align		4
.L_1818:
        /*2998*/ 	.word	index@(_ZN4vllm3moe10topkGatingILi8ELi256ELi4ELi16ELi32EifLNS0_11ScoringFuncE1EEEvPKT5_PKbPfiPT4_PiiiibPKf)
        /*299c*/ 	.word	0x00000020


	//----- nvinfo : EIATTR_MIN_STACK_SIZE
	.align		4
.L_1819:
        /*29a0*/ 	.byte	0x04, 0x12
        /*29a2*/ 	.short	(.L_1821 - .L_1820)
	.align		4
.L_1820:
        /*29a4*/ 	.word	index@(_ZN4vllm3moe10topkGatingILi4ELi128ELi4ELi16ELi32EifLNS0_11ScoringFuncE1EEEvPKT5_PKbPfiPT4_PiiiibPKf)
        /*29a8*/ 	.word	0x00000010


	//----- nvinfo : EIATTR_MIN_STACK_SIZE
	.align		4
.L_1821:
        /*29ac*/ 	.byte	0x04, 0x12
        /*29ae*/ 	.short	(.L_1823 - .L_1822)
	.align		4
.L_1822:
        /*29b0*/ 	.word	index@(_ZN4vllm3moe10topkGatingILi4ELi64ELi4ELi16ELi32EifLNS0_11ScoringFuncE1EEEvPKT5_PKbPfiPT4_PiiiibPKf)
        /*29b4*/ 	.word	0x00000010


	//----- nvinfo : EIATTR_MIN_STACK_SIZE
	.align		4
.L_1823:
        /*29b8*/ 	.byte	0x04, 0x12
        /*29ba*/ 	.short	(.L_1825 - .L_1824)
	.align		4
.L_1824:
        /*29bc*/ 	.word	index@(_ZN4vllm3moe10topkGatingILi4ELi32ELi4ELi16ELi32EifLNS0_11ScoringFuncE1EEEvPKT5_PKbPfiPT4_PiiiibPKf)
        /*29c0*/ 	.word	0x00000010


	//----- nvinfo : EIATTR_MIN_STACK_SIZE
	.align		4
.L_1825:
        /*29c4*/ 	.byte	0x04, 0x12
        /*29c6*/ 	.short	(.L_1827 - .L_1826)
	.align		4
.L_1826:
        /*29c8*/ 	.word	index@(_ZN4vllm3moe10topkGatingILi4ELi16ELi4ELi16ELi32EifLNS0_11ScoringFuncE1EEEvPKT5_PKbPfiPT4_PiiiibPKf)
        /*29cc*/ 	.word	0x00000010


	//----- nvinfo : EIATTR_MIN_STACK_SIZE
	.align		4
.L_1827:
        /*29d0*/ 	.byte	0x04, 0x12
        /*29d2*/ 	.short	(.L_1829 - .L_1828)
	.align		4
.L_1828:
        /*29d4*/ 	.word	index@(_ZN4vllm3moe10topkGatingILi4ELi8ELi4ELi16ELi32EifLNS0_11ScoringFuncE1EEEvPKT5_PKbPfiPT4_PiiiibPKf)
        /*29d8*/ 	.word	0x00000010


	//----- nvinfo : EIATTR_MIN_STACK_SIZE
	.align		4
.L_1829:
        /*29dc*/ 	.byte	0x04, 0x12
        /*29de*/ 	.short	(.L_1831 - .L_1830)
	.align		4
.L_1830:
        /*29e0*/ 	.word	index@(_ZN4vllm3moe10topkGatingILi4ELi4ELi4ELi16ELi32EifLNS0_11ScoringFuncE1EEEvPKT5_PKbPfiPT4_PiiiibPKf)
        /*29e4*/ 	.word	0x00000000


	//----- nvinfo : EIATTR_MIN_STACK_SIZE
	.align		4
.L_1831:
        /*29e8*/ 	.byte	0x04, 0x12
        /*29ea*/ 	.short	(.L_1833 - .L_1832)
	.align		4
.L_1832:
        /*29ec*/ 	.word	index@(_ZN4vllm3moe10topkGatingILi2ELi2ELi4ELi8ELi32EifLNS0_11ScoringFuncE1EEEvPKT5_PKbPfiPT4_PiiiibPKf)
        /*29f0*/ 	.word	0x00000000


	//----- nvinfo : EIATTR_MIN_STACK_SIZE
	.align		4
.L_1833:
        /*29f4*/ 	.byte	0x04, 0x12
        /*29f6*/ 	.short	(.L_1835 - .L_1834)
	.align		4
.L_1834:
        /*29f8*/ 	.word	index@(_ZN4vllm3moe10topkGatingILi1ELi1ELi4ELi4ELi32EifLNS0_11ScoringFuncE1EEEvPKT5_PKbPfiPT4_PiiiibPKf)
        /*29fc*/ 	.word	0x00000000


	//----- nvinfo : EIATTR_MIN_STACK_SIZE
	.align		4
.L_1835:
        /*2a00*/ 	.byte	0x04, 0x12
        /*2a02*/ 	.short	(.L_1837 - .L_1836)
	.align		4
.L_1836:
        /*2a04*/ 	.word	index@(_ZN4vllm3moe10topkGatingILi18ELi576ELi4ELi4ELi32El13__nv_bfloat16LNS0_11ScoringFuncE0EEEvPKT5_PKbPfiPT4_PiiiibPKf)
        /*2a08*/ 	.word	0x00000048


	//----- nvinfo : EIATTR_MIN_STACK_SIZE
	.align		4
.L_1837:
        /*2a0c*/ 	.byte	0x04, 0x12
        /*2a0e*/ 	.short	(.L_1839 - .L_1838)
	.align		4
.L_1838:
        /*2a10*/ 	.word	index@(_ZN4vllm3moe10topkGatingILi14ELi448ELi4ELi4ELi32El13__nv_bfloat16LNS0_11ScoringFuncE0EEEvPKT5_PKbPfiPT4_PiiiibPKf)
        /*2a14*/ 	.word	0x00000038


	//----- nvinfo : EIATTR_MIN_STACK_SIZE
	.align		4
.L_1839:
        /*2a18*/ 	.byte	0x04, 0x12
        /*2a1a*/ 	.short	(.L_1841 - .L_1840)
	.align		4
.L_1840:
        /*2a1c*/ 	.word	index@(_ZN4vllm3moe10topkGatingILi12ELi384ELi4ELi4ELi32El13__nv_bfloat16LNS0_11ScoringFuncE0EEEvPKT5_PKbPfiPT4_PiiiibPKf)
        /*2a20*/ 	.word	0x00000030


	//----- nvinfo : EIATTR_MIN_STACK_SIZE
	.align		4
.L_1841:
        /*2a24*/ 	.byte	0x04, 0x12
        /*2a26*/ 	.short	(.L_1843 - .L_1842)
	.align		4
.L_1842:
        /*2a28*/ 	.word	index@(_ZN4vllm3moe10topkGatingILi10ELi320ELi4ELi4ELi32El13__nv_bfloat16LNS0_11ScoringFuncE0EEEvPKT5_PKbPfiPT4_PiiiibPKf)
        /*2a2c*/ 	.word	0x00000028


	//----- nvinfo : EIATTR_MIN_STACK_SIZE
	.align		4
.L_1843:
        /*2a30*/ 	.byte	0x04, 0x12
        /*2a32*/ 	.short	(.L_1845 - .L_1844)
	.align		4
.L_1844:
        /*2a34*/ 	.word	index@(_ZN4vllm3moe10topkGatingILi6ELi192ELi4ELi4ELi32El13__nv_bfloat16LNS0_11ScoringFuncE0EEEvPKT5_PKbPfiPT4_PiiiibPKf)
        /*2a38*/ 	.word	0x00000018


	//----- nvinfo : EIATTR_MIN_STACK_SIZE
	.align		4
.L_1845:
        /*2a3c*/ 	.byte	0x04, 0x12
        /*2a3e*/ 	.short	(.L_1847 - .L_1846)
	.align		4
.L_1846:
        /*2a40*/ 	.word	index@(_ZN4vllm3moe10topkGatingILi16ELi512ELi4ELi16ELi32El13__nv_bfloat16LNS0_11ScoringFuncE0EEEvPKT5_PKbPfiPT4_PiiiibPKf)
        /*2a44*/ 	.word	0x00000040


	//----- nvinfo : EIATTR_MIN_STACK_SIZE
	.align		4
.L_1847:
        /*2a48*/ 	.byte	0x04, 0x12
        /*2a4a*/ 	.short	(.L_1849 - .L_1848)
	.align		4
.L_1848:
        /*2a4c*/ 	.word	index@(_ZN4vllm3moe10topkGatingILi8ELi256ELi4ELi16ELi32El13__nv_bfloat16LNS0_11ScoringFuncE0EEEvPKT5_PKbPfiPT4_PiiiibPKf)
        /*2a50*/ 	.word	0x00000020


	//----- nvinfo : EIATTR_MIN_STACK_SIZE
	.align		4
.L_1849:
        /*2a54*/ 	.byte	0x04, 0x12
        /*2a56*/ 	.short	(.L_1851 - .L_1850)
	.align		4
.L_1850:
        /*2a58*/ 	.word	index@(_ZN4vllm3moe10topkGatingILi8ELi128ELi4ELi16ELi32El13__nv_bfloat16LNS0_11ScoringFuncE0EEEvPKT5_PKbPfiPT4_PiiiibPKf)
        /*2a5c*/ 	.word	0x00000020


	//----- nvinfo : EIATTR_MIN_STACK_SIZE
	.align		4
.L_1851:
        /*2a60*/ 	.byte	0x04, 0x12
        /*2a62*/ 	.short	(.L_1853 - .L_1852)
	.align		4
.L_1852:
        /*2a64*/ 	.word	index@(_ZN4vllm3moe10topkGatingILi8ELi64ELi4ELi16ELi32El13__nv_bfloat16LNS0_11ScoringFuncE0EEEvPKT5_PKbPfiPT4_PiiiibPKf)
        /*2a68*/ 	.word	0x00000020


	//----- nvinfo : EIATTR_MIN_STACK_SIZE
	.align		4
.L_1853:
        /*2a6c*/ 	.byte	0x04, 0x12
        /*2a6e*/ 	.short	(.L_1855 - .L_1854)
	.align		4
.L_1854:
        /*2a70*/ 	.word	index@(_ZN4vllm3moe10topkGatingILi8ELi32ELi4ELi16ELi32El13__nv_bfloat16LNS0_11ScoringFuncE0EEEvPKT5_PKbPfiPT4_PiiiibPKf)
        /*2a74*/ 	.word	0x00000020


	//----- nvinfo : EIATTR_MIN_STACK_SIZE
	.align		4
.L_1855:
        /*2a78*/ 	.byte	0x04, 0x12
        /*2a7a*/ 	.short	(.L_1857 - .L_1856)
	.align		4
.L_1856:
        /*2a7c*/ 	.word	index@(_ZN4vllm3moe10topkGatingILi8ELi16ELi4ELi16ELi32El13__nv_bfloat16LNS0_11ScoringFuncE0EEEvPKT5_PKbPfiPT4_PiiiibPKf)
        /*2a80*/ 	.word	0x00000020


	//----- nvinfo : EIATTR_MIN_STACK_SIZE
	.align		4
.L_1857:
        /*2a84*/ 	.byte	0x04, 0x12
        /*2a86*/ 	.short	(.L_1859 - .L_1858)
	.align		4
.L_1858:
        /*2a88*/ 	.word	index@(_ZN4vllm3moe10topkGatingILi8ELi8ELi4ELi16ELi32El13__nv_bfloat16LNS0_11ScoringFuncE0EEEvPKT5_PKbPfiPT4_PiiiibPKf)
        /*2a8c*/ 	.word	0x00000000


	//----- nvinfo : EIATTR_MIN_STACK_SIZE
	.align		4
.L_1859:
        /*2a90*/ 	.byte	0x04, 0x12
        /*2a92*/ 	.short	(.L_1861 - .L_1860)
	.align		4
.L_1860:
        /*2a94*/ 	.word	index@(_ZN4vllm3moe10topkGatingILi4ELi4ELi4ELi8ELi32El13__nv_bfloat16LNS0_11ScoringFuncE0EEEvPKT5_PKbPfiPT4_PiiiibPKf)
        /*2a98*/ 	.word	0x00000000


	//----- nvinfo : EIATTR_MIN_STACK_SIZE
	.align		4
.L_1861:
        /*2a9c*/ 	.byte	0x04, 0x12
        /*2a9e*/ 	.short	(.L_1863 - .L_1862)
	.align		4
.L_1862:
        /*2aa0*/ 	.word	index@(_ZN4vllm3moe10topkGatingILi2ELi2ELi4ELi4ELi32El13__nv_bfloat16LNS0_11ScoringFuncE0EEEvPKT5_PKbPfiPT4_PiiiibPKf)
        /*2aa4*/ 	.word	0x00000000


	//----- nvinfo : EIATTR_MIN_STACK_SIZE
	.align		4
.L_1863:
        /*2aa8*/ 	.byte	0x04, 0x12
        /*2aaa*/ 	.short	(.L_1865 - .L_1864)
	.align		4
.L_1864:
        /*2aac*/ 	.word	index@(_ZN4vllm3moe10topkGatingILi1ELi1ELi4ELi2ELi32El13__nv_bfloat16LNS0_11ScoringFuncE0EEEvPKT5_PKbPfiPT4_PiiiibPKf)
        /*2ab0*/ 	.word	0x00000000


	//----- nvinfo : EIATTR_MIN_STACK_SIZE
	.align		4
.L_1865:
        /*2ab4*/ 	.byte	0x04, 0x12
        /*2ab6*/ 	.short	(.L_1867 - .L_1866)
	.align		4
.L_1866:
        /*2ab8*/ 	.word	index@(_ZN4vllm3moe10topkGatingILi18ELi576ELi4ELi4ELi32Ej13__nv_bfloat16LNS0_11ScoringFuncE0EEEvPKT5_PKbPfiPT4_PiiiibPKf)
        /*2abc*/ 	.word	0x00000048


	//----- nvinfo : EIATTR_MIN_STACK_SIZE
	.align		4
.L_1867:
        /*2ac0*/ 	.byte	0x04, 0x12
        /*2ac2*/ 	.short	(.L_1869 - .L_1868)
	.align		4
.L_1868:
        /*2ac4*/ 	.word	index@(_ZN4vllm3moe10topkGatingILi14ELi448ELi4ELi4ELi32Ej13__nv_bfloat16LNS0_11ScoringFuncE0EEEvPKT5_PKbPfiPT4_PiiiibPKf)
        /*2ac8*/ 	.word	0x00000038


	//----- nvinfo : EIATTR_MIN_STACK_SIZE
	.align		4
.L_1869:
        /*2acc*/ 	.byte	0x04, 0x12
        /*2ace*/ 	.short	(.L_1871 - .L_1870)
	.align		4
.L_1870:
        /*2ad0*/ 	.word	index@(_ZN4vllm3moe10topkGatingILi12ELi384ELi4ELi4ELi32Ej13__nv_bfloat16LNS0_11ScoringFuncE0EEEvPKT5_PKbPfiPT4_PiiiibPKf)
        /*2ad4*/ 	.word	0x00000030


	//----- nvinfo : EIATTR_MIN_STACK_SIZE
	.align		4
.L_1871:
        /*2ad8*/ 	.byte	0x04, 0x12
        /*2ada*/ 	.short	(.L_1873 - .L_1872)
	.align		4
.L_1872:
        /*2adc*/ 	.word	index@(_ZN4vllm3moe10topkGatingILi10ELi320ELi4ELi4ELi32Ej13__nv_bfloat16LNS0_11ScoringFuncE0EEEvPKT5_PKbPfiPT4_PiiiibPKf)
        /*2ae0*/ 	.word	0x00000028


	//----- nvinfo : EIATTR_MIN_STACK_SIZE
	.align		4
.L_1873:
        /*2ae4*/ 	.byte	0x04, 0x12
        /*2ae6*/ 	.short	(.L_1875 - .L_1874)
	.align		4
.L_1874:
        /*2ae8*/ 	.word	index@(_ZN4vllm3moe10topkGatingILi6ELi192ELi4ELi4ELi32Ej13__nv_bfloat16LNS0_11ScoringFuncE0EEEvPKT5_PKbPfiPT4_PiiiibPKf)
        /*2aec*/ 	.word	0x00000018


	//----- nvinfo : EIATTR_MIN_STACK_SIZE
	.align		4
.L_1875:
        /*2af0*/ 	.byte	0x04, 0x12
        /*2af2*/ 	.short	(.L_1877 - .L_1876)
	.align		4
.L_1876:
        /*2af4*/ 	.word	index@(_ZN4vllm3moe10topkGatingILi16ELi512ELi4ELi16ELi32Ej13__nv_bfloat16LNS0_11ScoringFuncE0EEEvPKT5_PKbPfiPT4_PiiiibPKf)
        /*2af8*/ 	.word	0x00000040


	//----- nvinfo : EIATTR_MIN_STACK_SIZE
	.align		4
.L_1877:
        /*2afc*/ 	.byte	0x04, 0x12
        /*2afe*/ 	.short	(.L_1879 - .L_1878)
	.align		4
.L_1878:
        /*2b00*/ 	.word	index@(_ZN4vllm3moe10topkGatingILi8ELi256ELi4ELi16ELi32Ej13__nv_bfloat16LNS0_11ScoringFuncE0EEEvPKT5_PKbPfiPT4_PiiiibPKf)
        /*2b04*/ 	.word	0x00000020


	//----- nvinfo : EIATTR_MIN_STACK_SIZE
	.align		4
.L_1879:
        /*2b08*/ 	.byte	0x04, 0x12
        /*2b0a*/ 	.short	(.L_1881 - .L_1880)
	.align		4
.L_1880:
        /*2b0c*/ 	.word	index@(_ZN4vllm3moe10topkGatingILi8ELi128ELi4ELi16ELi32Ej13__nv_bfloat16LNS0_11ScoringFuncE0EEEvPKT5_PKbPfiPT4_PiiiibPKf)
        /*2b10*/ 	.word	0x00000020


	//----- nvinfo : EIATTR_MIN_STACK_SIZE
	.align		4
.L_1881:
        /*2b14*/ 	.byte	0x04, 0x12
        /*2b16*/ 	.short	(.L_1883 - .L_1882)
	.align		4
.L_1882:
        /*2b18*/ 	.word	index@(_ZN4vllm3moe10topkGatingILi8ELi64ELi4ELi16ELi32Ej13__nv_bfloat16LNS0_11ScoringFuncE0EEEvPKT5_PKbPfiPT4_PiiiibPKf)
        /*2b1c*/ 	.word	0x00000020


	//----- nvinfo : EIATTR_MIN_STACK_SIZE
	.align		4
.L_1883:
        /*2b20*/ 	.byte	0x04, 0x12
        /*2b22*/ 	.short	(.L_1885 - .L_1884)
	.align		4
.L_1884:
        /*2b24*/ 	.word	index@(_ZN4vllm3moe10topkGatingILi8ELi32ELi4ELi16ELi32Ej13__nv_bfloat16LNS0_11ScoringFuncE0EEEvPKT5_PKbPfiPT4_PiiiibPKf)
        /*2b28*/ 	.word	0x00000020


	//----- nvinfo : EIATTR_MIN_STACK_SIZE
	.align		4
.L_1885:
        /*2b2c*/ 	.byte	0x04, 0x12
        /*2b2e*/ 	.short	(.L_1887 - .L_1886)
	.align		4
.L_1886:
        /*2b30*/ 	.word	index@(_ZN4vllm3moe10topkGatingILi8ELi16ELi4ELi16ELi32Ej13__nv_bfloat16LNS0_11ScoringFuncE0EEEvPKT5_PKbPfiPT4_PiiiibPKf)
        /*2b34*/ 	.word	0x00000020


	//----- nvinfo : EIATTR_MIN_STACK_SIZE
	.align		4
.L_1887:
        /*2b38*/ 	.byte	0x04, 0x12
        /*2b3a*/ 	.short	(.L_1889 - .L_1888)
	.align		4
.L_1888:
        /*2b3c*/ 	.word	index@(_ZN4vllm3moe10topkGatingILi8ELi8ELi4ELi16ELi32Ej13__nv_bfloat16LNS0_11ScoringFuncE0EEEvPKT5_PKbPfiPT4_PiiiibPKf)
        /*2b40*/ 	.word	0x00000000


	//----- nvinfo : EIATTR_MIN_STACK_SIZE
	.align		4
.L_1889:
        /*2b44*/ 	.byte	0x04, 0x12
        /*2b46*/ 	.short	(.L_1891 - .L_1890)
	.align		4
.L_1890:
        /*2b48*/ 	.word	index@(_ZN4vllm3moe10topkGatingILi4ELi4ELi4ELi8ELi32Ej13__nv_bfloat16LNS0_11ScoringFuncE0EEEvPKT5_PKbPfiPT4_PiiiibPKf)
        /*2b4c*/ 	.word	0x00000000


	//----- nvinfo : EIATTR_MIN_STACK_SIZE
	.align		4
.L_1891:
        /*2b50*/ 	.byte	0x04, 0x12
        /*2b52*/ 	.short	(.L_1893 - .L_1892)
	.align		4
.L_1892:
        /*2b54*/ 	.word	index@(_ZN4vllm3moe10topkGatingILi2ELi2ELi4ELi4ELi32Ej13__nv_bfloat16LNS0_11ScoringFuncE0EEEvPKT5_PKbPfiPT4_PiiiibPKf)
        /*2b58*/ 	.word	0x00000000


	//----- nvinfo : EIATTR_MIN_STACK_SIZE
	.align		4
.L_1893:
        /*2b5c*/ 	.byte	0x04, 0x12
        /*2b5e*/ 	.short	(.L_1895 - .L_1894)
	.align		4
.L_1894:
        /*2b60*/ 	.word	index@(_ZN4vllm3moe10topkGatingILi1ELi1ELi4ELi2ELi32Ej13__nv_bfloat16LNS0_11ScoringFuncE0EEEvPKT5_PKbPfiPT4_PiiiibPKf)
        /*2b64*/ 	.word	0x00000000


	//----- nvinfo : EIATTR_MIN_STACK_SIZE
	.align		4
.L_1895:
        /*2b68*/ 	.byte	0x04, 0x12
        /*2b6a*/ 	.short	(.L_1897 - .L_1896)
	.align		4
.L_1896:
        /*2b6c*/ 	.word	index@(_ZN4vllm3moe10moeSoftmaxILi256E13__nv_bfloat16EEvPKT0_PKbPfi)
        /*2b70*/ 	.word	0x00000000


	//----- nvinfo : EIATTR_MIN_STACK_SIZE
	.align		4
.L_1897:
        /*2b74*/ 	.byte	0x04, 0x12
        /*2b76*/ 	.short	(.L_1899 - .L_1898)
	.align		4
.L_1898:
        /*2b78*/ 	.word	index@(_ZN4vllm3moe10topkGatingILi18ELi576ELi4ELi4ELi32Ei13__nv_bfloat16LNS0_11ScoringFuncE0EEEvPKT5_PKbPfiPT4_PiiiibPKf)
        /*2b7c*/ 	.word	0x00000048


	//----- nvinfo : EIATTR_MIN_STACK_SIZE
	.align		4
.L_1899:
        /*2b80*/ 	.byte	0x04, 0x12
        /*2b82*/ 	.short	(.L_1901 - .L_1900)
	.align		4
.L_1900:
        /*2b84*/ 	.word	index@(_ZN4vllm3moe10topkGatingILi14ELi448ELi4ELi4ELi32Ei13__nv_bfloat16LNS0_11ScoringFuncE0EEEvPKT5_PKbPfiPT4_PiiiibPKf)
        /*2b88*/ 	.word	0x00000038


	//----- nvinfo : EIATTR_MIN_STACK_SIZE
	.align		4
.L_1901:
        /*2b8c*/ 	.byte	0x04, 0x12
        /*2b8e*/ 	.short	(.L_1903 - .L_1902)
	.align		4
.L_1902:
        /*2b90*/ 	.word	index@(_ZN4vllm3moe10topkGatingILi12ELi384ELi4ELi4ELi32Ei13__nv_bfloat16LNS0_11ScoringFuncE0EEEvPKT5_PKbPfiPT4_PiiiibPKf)
        /*2b94*/ 	.word	0x00000030


	//----- nvinfo : EIATTR_MIN_STACK_SIZE
	.align		4
.L_1903:
        /*2b98*/ 	.byte	0x04, 0x12
        /*2b9a*/ 	.short	(.L_1905 - .L_1904)
	.align		4
.L_1904:
        /*2b9c*/ 	.word	index@(_ZN4vllm3moe10topkGatingILi10ELi320ELi4ELi4ELi32Ei13__nv_bfloat16LNS0_11ScoringFuncE0EEEvPKT5_PKbPfiPT4_PiiiibPKf)
        /*2ba0*/ 	.word	0x00000028


	//----- nvinfo : EIATTR_MIN_STACK_SIZE
	.align		4
.L_1905:
        /*2ba4*/ 	.byte	0x04, 0x12
        /*2ba6*/ 	.short	(.L_1907 - .L_1906)
	.align		4
.L_1906:
        /*2ba8*/ 	.word	index@(_ZN4vllm3moe10topkGatingILi6ELi192ELi4ELi4ELi32Ei13__nv_bfloat16LNS0_11ScoringFuncE0EEEvPKT5_PKbPfiPT4_PiiiibPKf)
        /*2bac*/ 	.word	0x00000018


	//----- nvinfo : EIATTR_MIN_STACK_SIZE
	.align		4
.L_1907:
        /*2bb0*/ 	.byte	0x04, 0x12
        /*2bb2*/ 	.short	(.L_1909 - .L_1908)
	.align		4
.L_1908:
        /*2bb4*/ 	.word	index@(_ZN4vllm3moe10topkGatingILi16ELi512ELi4ELi16ELi32Ei13__nv_bfloat16LNS0_11ScoringFuncE0EEEvPKT5_PKbPfiPT4_PiiiibPKf)
        /*2bb8*/ 	.word	0x00000040


	//----- nvinfo : EIATTR_MIN_STACK_SIZE
	.align		4
.L_1909:
        /*2bbc*/ 	.byte	0x04, 0x12
        /*2bbe*/ 	.short	(.L_1911 - .L_1910)
	.align		4
.L_1910:
        /*2bc0*/ 	.word	index@(_ZN4vllm3moe10topkGatingILi8ELi256ELi4ELi16ELi32Ei13__nv_bfloat16LNS0_11ScoringFuncE0EEEvPKT5_PKbPfiPT4_PiiiibPKf)
        /*2bc4*/ 	.word	0x00000020


	//----- nvinfo : EIATTR_MIN_STACK_SIZE
	.align		4
.L_1911:
        /*2bc8*/ 	.byte	0x04, 0x12
        /*2bca*/ 	.short	(.L_1913 - .L_1912)
	.align		4
.L_1912:
        /*2bcc*/ 	.word	index@(_ZN4vllm3moe10topkGatingILi8ELi128ELi4ELi16ELi32Ei13__nv_bfloat16LNS0_11ScoringFuncE0EEEvPKT5_PKbPfiPT4_PiiiibPKf)
        /*2bd0*/ 	.word	0x00000020


	//----- nvinfo : EIATTR_MIN_STACK_SIZE
	.align		4
.L_1913:
        /*2bd4*/ 	.byte	0x04, 0x12
        /*2bd6*/ 	.short	(.L_1915 - .L_1914)
	.align		4
.L_1914:
        /*2bd8*/ 	.word	index@(_ZN4vllm3moe10topkGatingILi8ELi64ELi4ELi16ELi32Ei13__nv_bfloat16LNS0_11ScoringFuncE0EEEvPKT5_PKbPfiPT4_PiiiibPKf)
        /*2bdc*/ 	.word	0x00000020


	//----- nvinfo : EIATTR_MIN_STACK_SIZE
	.align		4
.L_1915:
        /*2be0*/ 	.byte	0x04, 0x12
        /*2be2*/ 	.short	(.L_1917 - .L_1916)
	.align		4
.L_1916:
        /*2be4*/ 	.word	index@(_ZN4vllm3moe10topkGatingILi8ELi32ELi4ELi16ELi32Ei13__nv_bfloat16LNS0_11ScoringFuncE0EEEvPKT5_PKbPfiPT4_PiiiibPKf)
        /*2be8*/ 	.word	0x00000020


	//----- nvinfo : EIATTR_MIN_STACK_SIZE
	.align		4
.L_1917:
        /*2bec*/ 	.byte	0x04, 0x12
        /*2bee*/ 	.short	(.L_1919 - .L_1918)
	.align		4
.L_1918:
        /*2bf0*/ 	.word	index@(_ZN4vllm3moe10topkGatingILi8ELi16ELi4ELi16ELi32Ei13__nv_bfloat16LNS0_11ScoringFuncE0EEEvPKT5_PKbPfiPT4_PiiiibPKf)
        /*2bf4*/ 	.word	0x00000020


	//----- nvinfo : EIATTR_MIN_STACK_SIZE
	.align		4
.L_1919:
        /*2bf8*/ 	.byte	0x04, 0x12
        /*2bfa*/ 	.short	(.L_1921 - .L_1920)
	.align		4
.L_1920:
        /*2bfc*/ 	.word	index@(_ZN4vllm3moe10topkGatingILi8ELi8ELi4ELi16ELi32Ei13__nv_bfloat16LNS0_11ScoringFuncE0EEEvPKT5_PKbPfiPT4_PiiiibPKf)
        /*2c00*/ 	.word	0x00000000


	//----- nvinfo : EIATTR_MIN_STACK_SIZE
	.align		4
.L_1921:
        /*2c04*/ 	.byte	0x04, 0x12
        /*2c06*/ 	.short	(.L_1923 - .L_1922)
	.align		4
.L_1922:
        /*2c08*/ 	.word	index@(_ZN4vllm3moe10topkGatingILi4ELi4ELi4ELi8ELi32Ei13__nv_bfloat16LNS0_11ScoringFuncE0EEEvPKT5_PKbPfiPT4_PiiiibPKf)
        /*2c0c*/ 	.word	0x00000000


	//----- nvinfo : EIATTR_MIN_STACK_SIZE
	.align		4
.L_1923:
        /*2c10*/ 	.byte	0x04, 0x12
        /*2c12*/ 	.short	(.L_1925 - .L_1924)
	.align		4
.L_1924:
        /*2c14*/ 	.word	index@(_ZN4vllm3moe10topkGatingILi2ELi2ELi4ELi4ELi32Ei13__nv_bfloat16LNS0_11ScoringFuncE0EEEvPKT5_PKbPfiPT4_PiiiibPKf)
        /*2c18*/ 	.word	0x00000000


	//----- nvinfo : EIATTR_MIN_STACK_SIZE
	.align		4
.L_1925:
        /*2c1c*/ 	.byte	0x04, 0x12
        /*2c1e*/ 	.short	(.L_1927 - .L_1926)
	.align		4
.L_1926:
        /*2c20*/ 	.word	index@(_ZN4vllm3moe10topkGatingILi1ELi1ELi4ELi2ELi32Ei13__nv_bfloat16LNS0_11ScoringFuncE0EEEvPKT5_PKbPfiPT4_PiiiibPKf)
        /*2c24*/ 	.word	0x00000000


	//----- nvinfo : EIATTR_MIN_STACK_SIZE
	.align		4
.L_1927:
        /*2c28*/ 	.byte	0x04, 0x12
        /*2c2a*/ 	.short	(.L_1929 - .L_1928)
	.align		4
.L_1928:
        /*2c2c*/ 	.word	index@(_ZN4vllm3moe10topkGatingILi18ELi576ELi4ELi4ELi32El6__halfLNS0_11ScoringFuncE0EEEvPKT5_PKbPfiPT4_PiiiibPKf)
        /*2c30*/ 	.word	0x00000048


	//----- nvinfo : EIATTR_MIN_STACK_SIZE
	.align		4
.L_1929:
        /*2c34*/ 	.byte	0x04, 0x12
        /*2c36*/ 	.short	(.L_1931 - .L_1930)
	.align		4
.L_1930:
        /*2c38*/ 	.word	index@(_ZN4vllm3moe10topkGatingILi14ELi448ELi4ELi4ELi32El6__halfLNS0_11ScoringFuncE0EEEvPKT5_PKbPfiPT4_PiiiibPKf)
        /*2c3c*/ 	.word	0x00000038


	//----- nvinfo : EIATTR_MIN_STACK_SIZE
	.align		4
.L_1931:
        /*2c40*/ 	.byte	0x04, 0x12
        /*2c42*/ 	.short	(.L_1933 - .L_1932)
	.align		4
.L_1932:
        /*2c44*/ 	.word	index@(_ZN4vllm3moe10topkGatingILi12ELi384ELi4ELi4ELi32El6__halfLNS0_11ScoringFuncE0EEEvPKT5_PKbPfiPT4_PiiiibPKf)
        /*2c48*/ 	.word	0x00000030


	//----- nvinfo : EIATTR_MIN_STACK_SIZE
	.align		4
.L_1933:
        /*2c4c*/ 	.byte	0x04, 0x12
        /*2c4e*/ 	.short	(.L_1935 - .L_1934)
	.align		4
.L_1934:
        /*2c50*/ 	.word	index@(_ZN4vllm3moe10topkGatingILi10ELi320ELi4ELi4ELi32El6__halfLNS0_11ScoringFuncE0EEEvPKT5_PKbPfiPT4_PiiiibPKf)
        /*2c54*/ 	.word	0x00000028


	//----- nvinfo : EIATTR_MIN_STACK_SIZE
	.align		4
.L_1935:
        /*2c58*/ 	.byte	0x04, 0x12
        /*2c5a*/ 	.short	(.L_1937 - .L_1936)
	.align		4
.L_1936:
        /*2c5c*/ 	.word	index@(_ZN4vllm3moe10topkGatingILi6ELi192ELi4ELi4ELi32El6__halfLNS0_11ScoringFuncE0EEEvPKT5_PKbPfiPT4_PiiiibPKf)
        /*2c60*/ 	.word	0x00000018


	//----- nvinfo : EIATTR_MIN_STACK_SIZE
	.align		4
.L_1937:
        /*2c64*/ 	.byte	0x04, 0x12
        /*2c66*/ 	.short	(.L_1939 - .L_1938)
	.align		4
.L_1938:
        /*2c68*/ 	.word	index@(_ZN4vllm3moe10topkGatingILi16ELi512ELi4ELi16ELi32El6__halfLNS0_11ScoringFuncE0EEEvPKT5_PKbPfiPT4_PiiiibPKf)
        /*2c6c*/ 	.word	0x00000040


	//----- nvinfo : EIATTR_MIN_STACK_SIZE
	.align		4
.L_1939:
        /*2c70*/ 	.byte	0x04, 0x12
        /*2c72*/ 	.short	(.L_1941 - .L_1940)
	.align		4
.L_1940:
        /*2c74*/ 	.word	index@(_ZN4vllm3moe10topkGatingILi8ELi256ELi4ELi16ELi32El6__halfLNS0_11ScoringFuncE0EEEvPKT5_PKbPfiPT4_PiiiibPKf)
        /*2c78*/ 	.word	0x00000020


	//----- nvinfo : EIATTR_MIN_STACK_SIZE
	.align		4
.L_1941:
        /*2c7c*/ 	.byte	0x04, 0x12
        /*2c7e*/ 	.short	(.L_1943 - .L_1942)
	.align		4
.L_1942:
        /*2c80*/ 	.word	index@(_ZN4vllm3moe10topkGatingILi8ELi128ELi4ELi16ELi32El6__halfLNS0_11ScoringFuncE0EEEvPKT5_PKbPfiPT4_PiiiibPKf)
        /*2c84*/ 	.word	0x00000020


	//----- nvinfo : EIATTR_MIN_STACK_SIZE
	.align		4
.L_1943:
        /*2c88*/ 	.byte	0x04, 0x12
        /*2c8a*/ 	.short	(.L_1945 - .L_1944)
	.align		4
.L_1944:
        /*2c8c*/ 	.word	index@(_ZN4vllm3moe10topkGatingILi8ELi64ELi4ELi16ELi32El6__halfLNS0_11ScoringFuncE0EEEvPKT5_PKbPfiPT4_PiiiibPKf)
        /*2c90*/ 	.word	0x00000020


	//----- nvinfo : EIATTR_MIN_STACK_SIZE
	.align		4
.L_1945:
        /*2c94*/ 	.byte	0x04, 0x12
        /*2c96*/ 	.short	(.L_1947 - .L_1946)
	.align		4
.L_1946:
        /*2c98*/ 	.word	index@(_ZN4vllm3moe10topkGatingILi8ELi32ELi4ELi16ELi32El6__halfLNS0_11ScoringFuncE0EEEvPKT5_PKbPfiPT4_PiiiibPKf)
        /*2c9c*/ 	.word	0x00000020


	//----- nvinfo : EIATTR_MIN_STACK_SIZE
	.align		4
.L_1947:
        /*2ca0*/ 	.byte	0x04, 0x12
        /*2ca2*/ 	.short	(.L_1949 - .L_1948)
	.align		4
.L_1948:
        /*2ca4*/ 	.word	index@(_ZN4vllm3moe10topkGatingILi8ELi16ELi4ELi16ELi32El6__halfLNS0_11ScoringFuncE0EEEvPKT5_PKbPfiPT4_PiiiibPKf)
        /*2ca8*/ 	.word	0x00000020


	//----- nvinfo : EIATTR_MIN_STACK_SIZE
	.align		4
.L_1949:
        /*2cac*/ 	.byte	0x04, 0x12
        /*2cae*/ 	.short	(.L_1951 - .L_1950)
	.align		4
.L_1950:
        /*2cb0*/ 	.word	index@(_ZN4vllm3moe10topkGatingILi8ELi8ELi4ELi16ELi32El6__halfLNS0_11ScoringFuncE0EEEvPKT5_PKbPfiPT4_PiiiibPKf)
        /*2cb4*/ 	.word	0x00000000


	//----- nvinfo : EIATTR_MIN_STACK_SIZE
	.align		4
.L_1951:
        /*2cb8*/ 	.byte	0x04, 0x12
        /*2cba*/ 	.short	(.L_1953 - .L_1952)
	.align		4
.L_1952:
        /*2cbc*/ 	.word	index@(_ZN4vllm3moe10topkGatingILi4ELi4ELi4ELi8ELi32El6__halfLNS0_11ScoringFuncE0EEEvPKT5_PKbPfiPT4_PiiiibPKf)
        /*2cc0*/ 	.word	0x00000000


	//----- nvinfo : EIATTR_MIN_STACK_SIZE
	.align		4
.L_1953:
        /*2cc4*/ 	.byte	0x04, 0x12
        /*2cc6*/ 	.short	(.L_1955 - .L_1954)
	.align		4
.L_1954:
        /*2cc8*/ 	.word	index@(_ZN4vllm3moe10topkGatingILi2ELi2ELi4ELi4ELi32El6__halfLNS0_11ScoringFuncE0EEEvPKT5_PKbPfiPT4_PiiiibPKf)
        /*2ccc*/ 	.word	0x00000000


	//----- nvinfo : EIATTR_MIN_STACK_SIZE
	.align		4
.L_1955:
        /*2cd0*/ 	.byte	0x04, 0x12
        /*2cd2*/ 	.short	(.L_1957 - .L_1956)
	.align		4
.L_1956:
        /*2cd4*/ 	.word	index@(_ZN4vllm3moe10topkGatingILi1ELi1ELi4ELi2ELi32El6__halfLNS0_11ScoringFuncE0EEEvPKT5_PKbPfiPT4_PiiiibPKf)
        /*2cd8*/ 	.word	0x00000000


	//----- nvinfo : EIATTR_MIN_STACK_SIZE
	.align		4
.L_1957:
        /*2cdc*/ 	.byte	0x04, 0x12
        /*2cde*/ 	.short	(.L_1959 - .L_1958)
	.align		4
.L_1958:
        /*2ce0*/ 	.word	index@(_ZN4vllm3moe10topkGatingILi18ELi576ELi4ELi4ELi32Ej6__halfLNS0_11ScoringFuncE0EEEvPKT5_PKbPfiPT4_PiiiibPKf)
        /*2ce4*/ 	.word	0x00000048


	//----- nvinfo : EIATTR_MIN_STACK_SIZE
	.align		4
.L_1959:
        /*2ce8*/ 	.byte	0x04, 0x12
        /*2cea*/ 	.short	(.L_1961 - .L_1960)
	.align		4
.L_1960:
        /*2cec*/ 	.word	index@(_ZN4vllm3moe10topkGatingILi14ELi448ELi4ELi4ELi32Ej6__halfLNS0_11ScoringFuncE0EEEvPKT5_PKbPfiPT4_PiiiibPKf)
        /*2cf0*/ 	.word	0x00000038


	//----- nvinfo : EIATTR_MIN_STACK_SIZE
	.align		4
.L_1961:
        /*2cf4*/ 	.byte	0x04, 0x12
        /*2cf6*/ 	.short	(.L_1963 - .L_1962)
	.align		4
.L_1962:
        /*2cf8*/ 	.word	index@(_ZN4vllm3moe10topkGatingILi12ELi384ELi4ELi4ELi32Ej6__halfLNS0_11ScoringFuncE0EEEvPKT5_PKbPfiPT4_PiiiibPKf)
        /*2cfc*/ 	.word	0x00000030


	//----- nvinfo : EIATTR_MIN_STACK_SIZE
	.align		4
.L_1963:
        /*2d00*/ 	.byte	0x04, 0x12
        /*2d02*/ 	.short	(.L_1965 - .L_1964)
	.align		4
.L_1964:
        /*2d04*/ 	.word	index@(_ZN4vllm3moe10topkGatingILi10ELi320ELi4ELi4ELi32Ej6__halfLNS0_11ScoringFuncE0EEEvPKT5_PKbPfiPT4_PiiiibPKf)
        /*2d08*/ 	.word	0x00000028


	//----- nvinfo : EIATTR_MIN_STACK_SIZE
	.align		4
.L_1965:
        /*2d0c*/ 	.byte	0x04, 0x12
        /*2d0e*/ 	.short	(.L_1967 - .L_1966)
	.align		4
.L_1966:
        /*2d10*/ 	.word	index@(_ZN4vllm3moe10topkGatingILi6ELi192ELi4ELi4ELi32Ej6__halfLNS0_11ScoringFuncE0EEEvPKT5_PKbPfiPT4_PiiiibPKf)
        /*2d14*/ 	.word	0x00000018


	//----- nvinfo : EIATTR_MIN_STACK_SIZE
	.align		4
.L_1967:
        /*2d18*/ 	.byte	0x04, 0x12
        /*2d1a*/ 	.short	(.L_1969 - .L_1968)
	.align		4
.L_1968:
        /*2d1c*/ 	.word	index@(_ZN4vllm3moe10topkGatingILi16ELi512ELi4ELi16ELi32Ej6__halfLNS0_11ScoringFuncE0EEEvPKT5_PKbPfiPT4_PiiiibPKf)
        /*2d20*/ 	.word	0x00000040


	//----- nvinfo : EIATTR_MIN_STACK_SIZE
	.align		4
.L_1969:
        /*2d24*/ 	.byte	0x04, 0x12
        /*2d26*/ 	.short	(.L_1971 - .L_1970)
	.align		4
.L_1970:
        /*2d28*/ 	.word	index@(_ZN4vllm3moe10topkGatingILi8ELi256ELi4ELi16ELi32Ej6__halfLNS0_11ScoringFuncE0EEEvPKT5_PKbPfiPT4_PiiiibPKf)
        /*2d2c*/ 	.word	0x00000020


	//----- nvinfo : EIATTR_MIN_STACK_SIZE
	.align		4
.L_1971:
        /*2d30*/ 	.byte	0x04, 0x12
        /*2d32*/ 	.short	(.L_1973 - .L_1972)
	.align		4
.L_1972:
        /*2d34*/ 	.word	index@(_ZN4vllm3moe10topkGatingILi8ELi128ELi4ELi16ELi32Ej6__halfLNS0_11ScoringFuncE0EEEvPKT5_PKbPfiPT4_PiiiibPKf)
        /*2d38*/ 	.word	0x00000020


	//----- nvinfo : EIATTR_MIN_STACK_SIZE
	.align		4
.L_1973:
        /*2d3c*/ 	.byte	0x04, 0x12
        /*2d3e*/ 	.short	(.L_1975 - .L_1974)
	.align		4
.L_1974:
        /*2d40*/ 	.word	index@(_ZN4vllm3moe10topkGatingILi8ELi64ELi4ELi16ELi32Ej6__halfLNS0_11ScoringFuncE0EEEvPKT5_PKbPfiPT4_PiiiibPKf)
        /*2d44*/ 	.word	0x00000020


	//----- nvinfo : EIATTR_MIN_STACK_SIZE
	.align		4
.L_1975:
        /*2d48*/ 	.byte	0x04, 0x12
        /*2d4a*/ 	.short	(.L_1977 - .L_1976)
	.align		4
.L_1976:
        /*2d4c*/ 	.word	index@(_ZN4vllm3moe10topkGatingILi8ELi32ELi4ELi16ELi32Ej6__halfLNS0_11ScoringFuncE0EEEvPKT5_PKbPfiPT4_PiiiibPKf)
        /*2d50*/ 	.word	0x00000020


	//----- nvinfo : EIATTR_MIN_STACK_SIZE
	.align		4
.L_1977:
        /*2d54*/ 	.byte	0x04, 0x12
        /*2d56*/ 	.short	(.L_1979 - .L_1978)
	.align		4
.L_1978:
        /*2d58*/ 	.word	index@(_ZN4vllm3moe10topkGatingILi8ELi16ELi4ELi16ELi32Ej6__halfLNS0_11ScoringFuncE0EEEvPKT5_PKbPfiPT4_PiiiibPKf)
        /*2d5c*/ 	.word	0x00000020


	//----- nvinfo : EIATTR_MIN_STACK_SIZE
	.align		4
.L_1979:
        /*2d60*/ 	.byte	0x04, 0x12
        /*2d62*/ 	.short	(.L_1981 - .L_1980)
	.align		4
.L_1980:
        /*2d64*/ 	.word	index@(_ZN4vllm3moe10topkGatingILi8ELi8ELi4ELi16ELi32Ej6__halfLNS0_11ScoringFuncE0EEEvPKT5_PKbPfiPT4_PiiiibPKf)
        /*2d68*/ 	.word	0x00000000


	//----- nvinfo : EIATTR_MIN_STACK_SIZE
	.align		4
.L_1981:
        /*2d6c*/ 	.byte	0x04, 0x12
        /*2d6e*/ 	.short	(.L_1983 - .L_1982)
	.align		4
.L_1982:
        /*2d70*/ 	.word	index@(_ZN4vllm3moe10topkGatingILi4ELi4ELi4ELi8ELi32Ej6__halfLNS0_11ScoringFuncE0EEEvPKT5_PKbPfiPT4_PiiiibPKf)
        /*2d74*/ 	.word	0x00000000


	//----- nvinfo : EIATTR_MIN_STACK_SIZE
	.align		4
.L_1983:
        /*2d78*/ 	.byte	0x04, 0x12
        /*2d7a*/ 	.short	(.L_1985 - .L_1984)
	.align		4
.L_1984:
        /*2d7c*/ 	.word	index@(_ZN4vllm3moe10topkGatingILi2ELi2ELi4ELi4ELi32Ej6__halfLNS0_11ScoringFuncE0EEEvPKT5_PKbPfiPT4_PiiiibPKf)
        /*2d80*/ 	.word	0x00000000


	//----- nvinfo : EIATTR_MIN_STACK_SIZE
	.align		4
.L_1985:
        /*2d84*/ 	.byte	0x04, 0x12
        /*2d86*/ 	.short	(.L_1987 - .L_1986)
	.align		4
.L_1986:
        /*2d88*/ 	.word	index@(_ZN4vllm3moe10topkGatingILi1ELi1ELi4ELi2ELi32Ej6__halfLNS0_11ScoringFuncE0EEEvPKT5_PKbPfiPT4_PiiiibPKf)
        /*2d8c*/ 	.word	0x00000000


	//----- nvinfo : EIATTR_MIN_STACK_SIZE
	.align		4
.L_1987:
        /*2d90*/ 	.byte	0x04, 0x12
        /*2d92*/ 	.short	(.L_1989 - .L_1988)
	.align		4
.L_1988:
        /*2d94*/ 	.word	index@(_ZN4vllm3moe10moeSoftmaxILi256E6__halfEEvPKT0_PKbPfi)
        /*2d98*/ 	.word	0x00000000


	//----- nvinfo : EIATTR_MIN_STACK_SIZE
	.align		4
.L_1989:
        /*2d9c*/ 	.byte	0x04, 0x12
        /*2d9e*/ 	.short	(.L_1991 - .L_1990)
	.align		4
.L_1990:
        /*2da0*/ 	.word	index@(_ZN4vllm3moe10topkGatingILi18ELi576ELi4ELi4ELi32Ei6__halfLNS0_11ScoringFuncE0EEEvPKT5_PKbPfiPT4_PiiiibPKf)
        /*2da4*/ 	.word	0x00000048


	//----- nvinfo : EIATTR_MIN_STACK_SIZE
	.align		4
.L_1991:
        /*2da8*/ 	.byte	0x04, 0x12
        /*2daa*/ 	.short	(.L_1993 - .L_1992)
	.align		4
.L_1992:
        /*2dac*/ 	.word	index@(_ZN4vllm3moe10topkGatingILi14ELi448ELi4ELi4ELi32Ei6__halfLNS0_11ScoringFuncE0EEEvPKT5_PKbPfiPT4_PiiiibPKf)
        /*2db0*/ 	.word	0x00000038


	//----- nvinfo : EIATTR_MIN_STACK_SIZE
	.align		4
.L_1993:
        /*2db4*/ 	.byte	0x04, 0x12
        /*2db6*/ 	.short	(.L_1995 - .L_1994)
	.align		4
.L_1994:
        /*2db8*/ 	.word	index@(_ZN4vllm3moe10topkGatingILi12ELi384ELi4ELi4ELi32Ei6__halfLNS0_11ScoringFuncE0EEEvPKT5_PKbPfiPT4_PiiiibPKf)
        /*2dbc*/ 	.word	0x00000030


	//----- nvinfo : EIATTR_MIN_STACK_SIZE
	.align		4
.L_1995:
        /*2dc0*/ 	.byte	0x04, 0x12
        /*2dc2*/ 	.short	(.L_1997 - .L_1996)
	.align		4
.L_1996:
        /*2dc4*/ 	.word	index@(_ZN4vllm3moe10topkGatingILi10ELi320ELi4ELi4ELi32Ei6__halfLNS0_11ScoringFuncE0EEEvPKT5_PKbPfiPT4_PiiiibPKf)
        /*2dc8*/ 	.word	0x00000028


	//----- nvinfo : EIATTR_MIN_STACK_SIZE
	.align		4
.L_1997:
        /*2dcc*/ 	.byte	0x04, 0x12
        /*2dce*/ 	.short	(.L_1999 - .L_1998)
	.align		4
.L_1998:
        /*2dd0*/ 	.word	index@(_ZN4vllm3moe10topkGatingILi6ELi192ELi4ELi4ELi32Ei6__halfLNS0_11ScoringFuncE0EEEvPKT5_PKbPfiPT4_PiiiibPKf)
        /*2dd4*/ 	.word	0x00000018


	//----- nvinfo : EIATTR_MIN_STACK_SIZE
	.align		4
.L_1999:
        /*2dd8*/ 	.byte	0x04, 0x12
        /*2dda*/ 	.short	(.L_2001 - .L_2000)
	.align		4
.L_2000:
        /*2ddc*/ 	.word	index@(_ZN4vllm3moe10topkGatingILi16ELi512ELi4ELi16ELi32Ei6__halfLNS0_11ScoringFuncE0EEEvPKT5_PKbPfiPT4_PiiiibPKf)
        /*2de0*/ 	.word	0x00000040


	//----- nvinfo : EIATTR_MIN_STACK_SIZE
	.align		4
.L_2001:
        /*2de4*/ 	.byte	0x04, 0x12
        /*2de6*/ 	.short	(.L_2003 - .L_2002)
	.align		4
.L_2002:
        /*2de8*/ 	.word	index@(_ZN4vllm3moe10topkGatingILi8ELi256ELi4ELi16ELi32Ei6__halfLNS0_11ScoringFuncE0EEEvPKT5_PKbPfiPT4_PiiiibPKf)
        /*2dec*/ 	.word	0x00000020


	//----- nvinfo : EIATTR_MIN_STACK_SIZE
	.align		4
.L_2003:
        /*2df0*/ 	.byte	0x04, 0x12
        /*2df2*/ 	.short	(.L_2005 - .L_2004)
	.align		4
.L_2004:
        /*2df4*/ 	.word	index@(_ZN4vllm3moe10topkGatingILi8ELi128ELi4ELi16ELi32Ei6__halfLNS0_11ScoringFuncE0EEEvPKT5_PKbPfiPT4_PiiiibPKf)
        /*2df8*/ 	.word	0x00000020


	//----- nvinfo : EIATTR_MIN_STACK_SIZE
	.align		4
.L_2005:
        /*2dfc*/ 	.byte	0x04, 0x12
        /*2dfe*/ 	.short	(.L_2007 - .L_2006)
	.align		4
.L_2006:
        /*2e00*/ 	.word	index@(_ZN4vllm3moe10topkGatingILi8ELi64ELi4ELi16ELi32Ei6__halfLNS0_11ScoringFuncE0EEEvPKT5_PKbPfiPT4_PiiiibPKf)
        /*2e04*/ 	.word	0x00000020


	//----- nvinfo : EIATTR_MIN_STACK_SIZE
	.align		4
.L_2007:
        /*2e08*/ 	.byte	0x04, 0x12
        /*2e0a*/ 	.short	(.L_2009 - .L_2008)
	.align		4
.L_2008:
        /*2e0c*/ 	.word	index@(_ZN4vllm3moe10topkGatingILi8ELi32ELi4ELi16ELi32Ei6__halfLNS0_11ScoringFuncE0EEEvPKT5_PKbPfiPT4_PiiiibPKf)
        /*2e10*/ 	.word	0x00000020


	//----- nvinfo : EIATTR_MIN_STACK_SIZE
	.align		4
.L_2009:
        /*2e14*/ 	.byte	0x04, 0x12
        /*2e16*/ 	.short	(.L_2011 - .L_2010)
	.align		4
.L_2010:
        /*2e18*/ 	.word	index@(_ZN4vllm3moe10topkGatingILi8ELi16ELi4ELi16ELi32Ei6__halfLNS0_11ScoringFuncE0EEEvPKT5_PKbPfiPT4_PiiiibPKf)
        /*2e1c*/ 	.word	0x00000020


	//----- nvinfo : EIATTR_MIN_STACK_SIZE
	.align		4
.L_2011:
        /*2e20*/ 	.byte	0x04, 0x12
        /*2e22*/ 	.short	(.L_2013 - .L_2012)
	.align		4
.L_2012:
        /*2e24*/ 	.word	index@(_ZN4vllm3moe10topkGatingILi8ELi8ELi4ELi16ELi32Ei6__halfLNS0_11ScoringFuncE0EEEvPKT5_PKbPfiPT4_PiiiibPKf)
        /*2e28*/ 	.word	0x00000000


	//----- nvinfo : EIATTR_MIN_STACK_SIZE
	.align		4
.L_2013:
        /*2e2c*/ 	.byte	0x04, 0x12
        /*2e2e*/ 	.short	(.L_2015 - .L_2014)
	.align		4
.L_2014:
        /*2e30*/ 	.word	index@(_ZN4vllm3moe10topkGatingILi4ELi4ELi4ELi8ELi32Ei6__halfLNS0_11ScoringFuncE0EEEvPKT5_PKbPfiPT4_PiiiibPKf)
        /*2e34*/ 	.word	0x00000000


	//----- nvinfo : EIATTR_MIN_STACK_SIZE
	.align		4
.L_2015:
        /*2e38*/ 	.byte	0x04, 0x12
        /*2e3a*/ 	.short	(.L_2017 - .L_2016)
	.align		4
.L_2016:
        /*2e3c*/ 	.word	index@(_ZN4vllm3moe10topkGatingILi2ELi2ELi4ELi4ELi32Ei6__halfLNS0_11ScoringFuncE0EEEvPKT5_PKbPfiPT4_PiiiibPKf)
        /*2e40*/ 	.word	0x00000000


	//----- nvinfo : EIATTR_MIN_STACK_SIZE
	.align		4
.L_2017:
        /*2e44*/ 	.byte	0x04, 0x12
        /*2e46*/ 	.short	(.L_2019 - .L_2018)
	.align		4
.L_2018:
        /*2e48*/ 	.word	index@(_ZN4vllm3moe10topkGatingILi1ELi1ELi4ELi2ELi32Ei6__halfLNS0_11ScoringFuncE0EEEvPKT5_PKbPfiPT4_PiiiibPKf)
        /*2e4c*/ 	.word	0x00000000


	//----- nvinfo : EIATTR_MIN_STACK_SIZE
	.align		4
.L_2019:
        /*2e50*/ 	.byte	0x04, 0x12
        /*2e52*/ 	.short	(.L_2021 - .L_2020)
	.align		4
.L_2020:
        /*2e54*/ 	.word	index@(_ZN4vllm3moe7moeTopKILi256ElEEvPKfPKbPfPT0_PiiiiibS3_)
        /*2e58*/ 	.word	0x00000000


	//----- nvinfo : EIATTR_MIN_STACK_SIZE
	.align		4
.L_2021:
        /*2e5c*/ 	.byte	0x04, 0x12
        /*2e5e*/ 	.short	(.L_2023 - .L_2022)
	.align		4
.L_2022:
        /*2e60*/ 	.word	index@(_ZN4vllm3moe10topkGatingILi18ELi576ELi4ELi8ELi32ElfLNS0_11ScoringFuncE0EEEvPKT5_PKbPfiPT4_PiiiibPKf)
        /*2e64*/ 	.word	0x00000048


	//----- nvinfo : EIATTR_MIN_STACK_SIZE
	.align		4
.L_2023:
        /*2e68*/ 	.byte	0x04, 0x12
        /*2e6a*/ 	.short	(.L_2025 - .L_2024)
	.align		4
.L_2024:
        /*2e6c*/ 	.word	index@(_ZN4vllm3moe10topkGatingILi14ELi448ELi4ELi8ELi32ElfLNS0_11ScoringFuncE0EEEvPKT5_PKbPfiPT4_PiiiibPKf)
        /*2e70*/ 	.word	0x00000038


	//----- nvinfo : EIATTR_MIN_STACK_SIZE
	.align		4
.L_2025:
        /*2e74*/ 	.byte	0x04, 0x12
        /*2e76*/ 	.short	(.L_2027 - .L_2026)
	.align		4
.L_2026:
        /*2e78*/ 	.word	index@(_ZN4vllm3moe10topkGatingILi12ELi384ELi4ELi8ELi32ElfLNS0_11ScoringFuncE0EEEvPKT5_PKbPfiPT4_PiiiibPKf)
        /*2e7c*/ 	.word	0x00000030


	//----- nvinfo : EIATTR_MIN_STACK_SIZE
	.align		4
.L_2027:
        /*2e80*/ 	.byte	0x04, 0x12
        /*2e82*/ 	.short	(.L_2029 - .L_2028)
	.align		4
.L_2028:
        /*2e84*/ 	.word	index@(_ZN4vllm3moe10topkGatingILi10ELi320ELi4ELi8ELi32ElfLNS0_11ScoringFuncE0EEEvPKT5_PKbPfiPT4_PiiiibPKf)
        /*2e88*/ 	.word	0x00000028


	//----- nvinfo : EIATTR_MIN_STACK_SIZE
	.align		4
.L_2029:
        /*2e8c*/ 	.byte	0x04, 0x12
        /*2e8e*/ 	.short	(.L_2031 - .L_2030)
	.align		4
.L_2030:
        /*2e90*/ 	.word	index@(_ZN4vllm3moe10topkGatingILi6ELi192ELi4ELi8ELi32ElfLNS0_11ScoringFuncE0EEEvPKT5_PKbPfiPT4_PiiiibPKf)
        /*2e94*/ 	.word	0x00000018


	//----- nvinfo : EIATTR_MIN_STACK_SIZE
	.align		4
.L_2031:
        /*2e98*/ 	.byte	0x04, 0x12
        /*2e9a*/ 	.short	(.L_2033 - .L_2032)
	.align		4
.L_2032:
        /*2e9c*/ 	.word	index@(_ZN4vllm3moe10topkGatingILi16ELi512ELi4ELi16ELi32ElfLNS0_11ScoringFuncE0EEEvPKT5_PKbPfiPT4_PiiiibPKf)
        /*2ea0*/ 	.word	0x00000040


	//----- nvinfo : EIATTR_MIN_STACK_SIZE
	.align		4
.L_2033:
        /*2ea4*/ 	.byte	0x04, 0x12
        /*2ea6*/ 	.short	(.L_2035 - .L_2034)
	.align		4
.L_2034:
        /*2ea8*/ 	.word	index@(_ZN4vllm3moe10topkGatingILi8ELi256ELi4ELi16ELi32ElfLNS0_11ScoringFuncE0EEEvPKT5_PKbPfiPT4_PiiiibPKf)
        /*2eac*/ 	.word	0x00000020


	//----- nvinfo : EIATTR_MIN_STACK_SIZE
	.align		4
.L_2035:
        /*2eb0*/ 	.byte	0x04, 0x12
        /*2eb2*/ 	.short	(.L_2037 - .L_2036)
	.align		4
.L_2036:
        /*2eb4*/ 	.word	index@(_ZN4vllm3moe10topkGatingILi4ELi128ELi4ELi16ELi32ElfLNS0_11ScoringFuncE0EEEvPKT5_PKbPfiPT4_PiiiibPKf)
        /*2eb8*/ 	.word	0x00000010


	//----- nvinfo : EIATTR_MIN_STACK_SIZE
	.align		4
.L_2037:
        /*2ebc*/ 	.byte	0x04, 0x12
        /*2ebe*/ 	.short	(.L_2039 - .L_2038)
	.align		4
.L_2038:
        /*2ec0*/ 	.word	index@(_ZN4vllm3moe10topkGatingILi4ELi64ELi4ELi16ELi32ElfLNS0_11ScoringFuncE0EEEvPKT5_PKbPfiPT4_PiiiibPKf)
        /*2ec4*/ 	.word	0x00000010


	//----- nvinfo : EIATTR_MIN_STACK_SIZE
	.align		4
.L_2039:
        /*2ec8*/ 	.byte	0x04, 0x12
        /*2eca*/ 	.short	(.L_2041 - .L_2040)
	.align		4
.L_2040:
        /*2ecc*/ 	.word	index@(_ZN4vllm3moe10topkGatingILi4ELi32ELi4ELi16ELi32ElfLNS0_11ScoringFuncE0EEEvPKT5_PKbPfiPT4_PiiiibPKf)
        /*2ed0*/ 	.word	0x00000010


	//----- nvinfo : EIATTR_MIN_STACK_SIZE
	.align		4
.L_2041:
        /*2ed4*/ 	.byte	0x04, 0x12
        /*2ed6*/ 	.short	(.L_2043 - .L_2042)
	.align		4
.L_2042:
        /*2ed8*/ 	.word	index@(_ZN4vllm3moe10topkGatingILi4ELi16ELi4ELi16ELi32ElfLNS0_11ScoringFuncE0EEEvPKT5_PKbPfiPT4_PiiiibPKf)
        /*2edc*/ 	.word	0x00000010


	//----- nvinfo : EIATTR_MIN_STACK_SIZE
	.align		4
.L_2043:
        /*2ee0*/ 	.byte	0x04, 0x12
        /*2ee2*/ 	.short	(.L_2045 - .L_2044)
	.align		4
.L_2044:
        /*2ee4*/ 	.word	index@(_ZN4vllm3moe10topkGatingILi4ELi8ELi4ELi16ELi32ElfLNS0_11ScoringFuncE0EEEvPKT5_PKbPfiPT4_PiiiibPKf)
        /*2ee8*/ 	.word	0x00000010


	//----- nvinfo : EIATTR_MIN_STACK_SIZE
	.align		4
.L_2045:
        /*2eec*/ 	.byte	0x04, 0x12
        /*2eee*/ 	.short	(.L_2047 - .L_2046)
	.align		4
.L_2046:
        /*2ef0*/ 	.word	index@(_ZN4vllm3moe10topkGatingILi4ELi4ELi4ELi16ELi32ElfLNS0_11ScoringFuncE0EEEvPKT5_PKbPfiPT4_PiiiibPKf)
        /*2ef4*/ 	.word	0x00000000


	//----- nvinfo : EIATTR_MIN_STACK_SIZE
	.align		4
.L_2047:
        /*2ef8*/ 	.byte	0x04, 0x12
        /*2efa*/ 	.short	(.L_2049 - .L_2048)
	.align		4
.L_2048:
        /*2efc*/ 	.word	index@(_ZN4vllm3moe10topkGatingILi2ELi2ELi4ELi8ELi32ElfLNS0_11ScoringFuncE0EEEvPKT5_PKbPfiPT4_PiiiibPKf)
        /*2f00*/ 	.word	0x00000000


	//----- nvinfo : EIATTR_MIN_STACK_SIZE
	.align		4
.L_2049:
        /*2f04*/ 	.byte	0x04, 0x12
        /*2f06*/ 	.short	(.L_2051 - .L_2050)
	.align		4
.L_2050:
        /*2f08*/ 	.word	index@(_ZN4vllm3moe10topkGatingILi1ELi1ELi4ELi4ELi32ElfLNS0_11ScoringFuncE0EEEvPKT5_PKbPfiPT4_PiiiibPKf)
        /*2f0c*/ 	.word	0x00000000


	//----- nvinfo : EIATTR_MIN_STACK_SIZE
	.align		4
.L_2051:
        /*2f10*/ 	.byte	0x04, 0x12
        /*2f12*/ 	.short	(.L_2053 - .L_2052)
	.align		4
.L_2052:
        /*2f14*/ 	.word	index@(_ZN4vllm3moe7moeTopKILi256EjEEvPKfPKbPfPT0_PiiiiibS3_)
        /*2f18*/ 	.word	0x00000000


	//----- nvinfo : EIATTR_MIN_STACK_SIZE
	.align		4
.L_2053:
        /*2f1c*/ 	.byte	0x04, 0x12
        /*2f1e*/ 	.short	(.L_2055 - .L_2054)
	.align		4
.L_2054:
        /*2f20*/ 	.word	index@(_ZN4vllm3moe10topkGatingILi18ELi576ELi4ELi8ELi32EjfLNS0_11ScoringFuncE0EEEvPKT5_PKbPfiPT4_PiiiibPKf)
        /*2f24*/ 	.word	0x00000048


	//----- nvinfo : EIATTR_MIN_STACK_SIZE
	.align		4
.L_2055:
        /*2f28*/ 	.byte	0x04, 0x12
        /*2f2a*/ 	.short	(.L_2057 - .L_2056)
	.align		4
.L_2056:
        /*2f2c*/ 	.word	index@(_ZN4vllm3moe10topkGatingILi14ELi448ELi4ELi8ELi32EjfLNS0_11ScoringFuncE0EEEvPKT5_PKbPfiPT4_PiiiibPKf)
        /*2f30*/ 	.word	0x00000038


	//----- nvinfo : EIATTR_MIN_STACK_SIZE
	.align		4
.L_2057:
        /*2f34*/ 	.byte	0x04, 0x12
        /*2f36*/ 	.short	(.L_2059 - .L_2058)
	.align		4
.L_2058:
        /*2f38*/ 	.word	index@(_ZN4vllm3moe10topkGatingILi12ELi384ELi4ELi8ELi32EjfLNS0_11ScoringFuncE0EEEvPKT5_PKbPfiPT4_PiiiibPKf)
        /*2f3c*/ 	.word	0x00000030


	//----- nvinfo : EIATTR_MIN_STACK_SIZE
	.align		4
.L_2059:
        /*2f40*/ 	.byte	0x04, 0x12
        /*2f42*/ 	.short	(.L_2061 - .L_2060)
	.align		4
.L_2060:
        /*2f44*/ 	.word	index@(_ZN4vllm3moe10topkGatingILi10ELi320ELi4ELi8ELi32EjfLNS0_11ScoringFuncE0EEEvPKT5_PKbPfiPT4_PiiiibPKf)
        /*2f48*/ 	.word	0x00000028


	//----- nvinfo : EIATTR_MIN_STACK_SIZE
	.align		4
.L_2061:
        /*2f4c*/ 	.byte	0x04, 0x12
        /*2f4e*/ 	.short	(.L_2063 - .L_2062)
	.align		4
.L_2062:
        /*2f50*/ 	.word	index@(_ZN4vllm3moe10topkGatingILi6ELi192ELi4ELi8ELi32EjfLNS0_11ScoringFuncE0EEEvPKT5_PKbPfiPT4_PiiiibPKf)
        /*2f54*/ 	.word	0x00000018


	//----- nvinfo : EIATTR_MIN_STACK_SIZE
	.align		4
.L_2063:
        /*2f58*/ 	.byte	0x04, 0x12
        /*2f5a*/ 	.short	(.L_2065 - .L_2064)
	.align		4
.L_2064:
        /*2f5c*/ 	.word	index@(_ZN4vllm3moe10topkGatingILi16ELi512ELi4ELi16ELi32EjfLNS0_11ScoringFuncE0EEEvPKT5_PKbPfiPT4_PiiiibPKf)
        /*2f60*/ 	.word	0x00000040


	//----- nvinfo : EIATTR_MIN_STACK_SIZE
	.align		4
.L_2065:
        /*2f64*/ 	.byte	0x04, 0x12
        /*2f66*/ 	.short	(.L_2067 - .L_2066)
	.align		4
.L_2066:
        /*2f68*/ 	.word	index@(_ZN4vllm3moe10topkGatingILi8ELi256ELi4ELi16ELi32EjfLNS0_11ScoringFuncE0EEEvPKT5_PKbPfiPT4_PiiiibPKf)
        /*2f6c*/ 	.word	0x00000020


	//----- nvinfo : EIATTR_MIN_STACK_SIZE
	.align		4
.L_2067:
        /*2f70*/ 	.byte	0x04, 0x12
        /*2f72*/ 	.short	(.L_2069 - .L_2068)
	.align		4
.L_2068:
        /*2f74*/ 	.word	index@(_ZN4vllm3moe10topkGatingILi4ELi128ELi4ELi16ELi32EjfLNS0_11ScoringFuncE0EEEvPKT5_PKbPfiPT4_PiiiibPKf)
        /*2f78*/ 	.word	0x00000010


	//----- nvinfo : EIATTR_MIN_STACK_SIZE
	.align		4
.L_2069:
        /*2f7c*/ 	.byte	0x04, 0x12
        /*2f7e*/ 	.short	(.L_2071 - .L_2070)
	.align		4
.L_2070:
        /*2f80*/ 	.word	index@(_ZN4vllm3moe10topkGatingILi4ELi64ELi4ELi16ELi32EjfLNS0_11ScoringFuncE0EEEvPKT5_PKbPfiPT4_PiiiibPKf)
        /*2f84*/ 	.word	0x00000010


	//----- nvinfo : EIATTR_MIN_STACK_SIZE
	.align		4
.L_2071:
        /*2f88*/ 	.byte	0x04, 0x12
        /*2f8a*/ 	.short	(.L_2073 - .L_2072)
	.align		4
.L_2072:
        /*2f8c*/ 	.word	index@(_ZN4vllm3moe10topkGatingILi4ELi32ELi4ELi16ELi32EjfLNS0_11ScoringFuncE0EEEvPKT5_PKbPfiPT4_PiiiibPKf)
        /*2f90*/ 	.word	0x00000010


	//----- nvinfo : EIATTR_MIN_STACK_SIZE
	.align		4
.L_2073:
        /*2f94*/ 	.byte	0x04, 0x12
        /*2f96*/ 	.short	(.L_2075 - .L_2074)
	.align		4
.L_2074:
        /*2f98*/ 	.word	index@(_ZN4vllm3moe10topkGatingILi4ELi16ELi4ELi16ELi32EjfLNS0_11ScoringFuncE0EEEvPKT5_PKbPfiPT4_PiiiibPKf)
        /*2f9c*/ 	.word	0x00000010


	//----- nvinfo : EIATTR_MIN_STACK_SIZE
	.align		4
.L_2075:
        /*2fa0*/ 	.byte	0x04, 0x12
        /*2fa2*/ 	.short	(.L_2077 - .L_2076)
	.align		4
.L_2076:
        /*2fa4*/ 	.word	index@(_ZN4vllm3moe10topkGatingILi4ELi8ELi4ELi16ELi32EjfLNS0_11ScoringFuncE0EEEvPKT5_PKbPfiPT4_PiiiibPKf)
        /*2fa8*/ 	.word	0x00000010


	//----- nvinfo : EIATTR_MIN_STACK_SIZE
	.align		4
.L_2077:
        /*2fac*/ 	.byte	0x04, 0x12
        /*2fae*/ 	.short	(.L_2079 - .L_2078)
	.align		4
.L_2078:
        /*2fb0*/ 	.word	index@(_ZN4vllm3moe10topkGatingILi4ELi4ELi4ELi16ELi32EjfLNS0_11ScoringFuncE0EEEvPKT5_PKbPfiPT4_PiiiibPKf)
        /*2fb4*/ 	.word	0x00000000


	//----- nvinfo : EIATTR_MIN_STACK_SIZE
	.align		4
.L_2079:
        /*2fb8*/ 	.byte	0x04, 0x12
        /*2fba*/ 	.short	(.L_2081 - .L_2080)
	.align		4
.L_2080:
        /*2fbc*/ 	.word	index@(_ZN4vllm3moe10topkGatingILi2ELi2ELi4ELi8ELi32EjfLNS0_11ScoringFuncE0EEEvPKT5_PKbPfiPT4_PiiiibPKf)
        /*2fc0*/ 	.word	0x00000000


	//----- nvinfo : EIATTR_MIN_STACK_SIZE
	.align		4
.L_2081:
        /*2fc4*/ 	.byte	0x04, 0x12
        /*2fc6*/ 	.short	(.L_2083 - .L_2082)
	.align		4
.L_2082:
        /*2fc8*/ 	.word	index@(_ZN4vllm3moe10topkGatingILi1ELi1ELi4ELi4ELi32EjfLNS0_11ScoringFuncE0EEEvPKT5_PKbPfiPT4_PiiiibPKf)
        /*2fcc*/ 	.word	0x00000000


	//----- nvinfo : EIATTR_MIN_STACK_SIZE
	.align		4
.L_2083:
        /*2fd0*/ 	.byte	0x04, 0x12
        /*2fd2*/ 	.short	(.L_2085 - .L_2084)
	.align		4
.L_2084:
        /*2fd4*/ 	.word	index@(_ZN4vllm3moe7moeTopKILi256EiEEvPKfPKbPfPT0_PiiiiibS3_)
        /*2fd8*/ 	.word	0x00000000


	//----- nvinfo : EIATTR_MIN_STACK_SIZE
	.align		4
.L_2085:
        /*2fdc*/ 	.byte	0x04, 0x12
        /*2fde*/ 	.short	(.L_2087 - .L_2086)
	.align		4
.L_2086:
        /*2fe0*/ 	.word	index@(_ZN4vllm3moe10moeSoftmaxILi256EfEEvPKT0_PKbPfi)
        /*2fe4*/ 	.word	0x00000000


	//----- nvinfo : EIATTR_MIN_STACK_SIZE
	.align		4
.L_2087:
        /*2fe8*/ 	.byte	0x04, 0x12
        /*2fea*/ 	.short	(.L_2089 - .L_2088)
	.align		4
.L_2088:
        /*2fec*/ 	.word	index@(_ZN4vllm3moe10topkGatingILi18ELi576ELi4ELi8ELi32EifLNS0_11ScoringFuncE0EEEvPKT5_PKbPfiPT4_PiiiibPKf)
        /*2ff0*/ 	.word	0x00000048


	//----- nvinfo : EIATTR_MIN_STACK_SIZE
	.align		4
.L_2089:
        /*2ff4*/ 	.byte	0x04, 0x12
        /*2ff6*/ 	.short	(.L_2091 - .L_2090)
	.align		4
.L_2090:
        /*2ff8*/ 	.word	index@(_ZN4vllm3moe10topkGatingILi14ELi448ELi4ELi8ELi32EifLNS0_11ScoringFuncE0EEEvPKT5_PKbPfiPT4_PiiiibPKf)
        /*2ffc*/ 	.word	0x00000038


	//----- nvinfo : EIATTR_MIN_STACK_SIZE
	.align		4
.L_2091:
        /*3000*/ 	.byte	0x04, 0x12
        /*3002*/ 	.short	(.L_2093 - .L_2092)
	.align		4
.L_2092:
        /*3004*/ 	.word	index@(_ZN4vllm3moe10topkGatingILi12ELi384ELi4ELi8ELi32EifLNS0_11ScoringFuncE0EEEvPKT5_PKbPfiPT4_PiiiibPKf)
        /*3008*/ 	.word	0x00000030


	//----- nvinfo : EIATTR_MIN_STACK_SIZE
	.align		4
.L_2093:
        /*300c*/ 	.byte	0x04, 0x12
        /*300e*/ 	.short	(.L_2095 - .L_2094)
	.align		4
.L_2094:
        /*3010*/ 	.word	index@(_ZN4vllm3moe10topkGatingILi10ELi320ELi4ELi8ELi32EifLNS0_11ScoringFuncE0EEEvPKT5_PKbPfiPT4_PiiiibPKf)
        /*3014*/ 	.word	0x00000028


	//----- nvinfo : EIATTR_MIN_STACK_SIZE
	.align		4
.L_2095:
        /*3018*/ 	.byte	0x04, 0x12
        /*301a*/ 	.short	(.L_2097 - .L_2096)
	.align		4
.L_2096:
        /*301c*/ 	.word	index@(_ZN4vllm3moe10topkGatingILi6ELi192ELi4ELi8ELi32EifLNS0_11ScoringFuncE0EEEvPKT5_PKbPfiPT4_PiiiibPKf)
        /*3020*/ 	.word	0x00000018


	//----- nvinfo : EIATTR_MIN_STACK_SIZE
	.align		4
.L_2097:
        /*3024*/ 	.byte	0x04, 0x12
        /*3026*/ 	.short	(.L_2099 - .L_2098)
	.align		4
.L_2098:
        /*3028*/ 	.word	index@(_ZN4vllm3moe10topkGatingILi16ELi512ELi4ELi16ELi32EifLNS0_11ScoringFuncE0EEEvPKT5_PKbPfiPT4_PiiiibPKf)
        /*302c*/ 	.word	0x00000040


	//----- nvinfo : EIATTR_MIN_STACK_SIZE
	.align		4
.L_2099:
        /*3030*/ 	.byte	0x04, 0x12
        /*3032*/ 	.short	(.L_2101 - .L_2100)
	.align		4
.L_2100:
        /*3034*/ 	.word	index@(_ZN4vllm3moe10topkGatingILi8ELi256ELi4ELi16ELi32EifLNS0_11ScoringFuncE0EEEvPKT5_PKbPfiPT4_PiiiibPKf)
        /*3038*/ 	.word	0x00000020


	//----- nvinfo : EIATTR_MIN_STACK_SIZE
	.align		4
.L_2101:
        /*303c*/ 	.byte	0x04, 0x12
        /*303e*/ 	.short	(.L_2103 - .L_2102)
	.align		4
.L_2102:
        /*3040*/ 	.word	index@(_ZN4vllm3moe10topkGatingILi4ELi128ELi4ELi16ELi32EifLNS0_11ScoringFuncE0EEEvPKT5_PKbPfiPT4_PiiiibPKf)
        /*3044*/ 	.word	0x00000010


	//----- nvinfo : EIATTR_MIN_STACK_SIZE
	.align		4
.L_2103:
        /*3048*/ 	.byte	0x04, 0x12
        /*304a*/ 	.short	(.L_2105 - .L_2104)
	.align		4
.L_2104:
        /*304c*/ 	.word	index@(_ZN4vllm3moe10topkGatingILi4ELi64ELi4ELi16ELi32EifLNS0_11ScoringFuncE0EEEvPKT5_PKbPfiPT4_PiiiibPKf)
        /*3050*/ 	.word	0x00000010


	//----- nvinfo : EIATTR_MIN_STACK_SIZE
	.align		4
.L_2105:
        /*3054*/ 	.byte	0x04, 0x12
        /*3056*/ 	.short	(.L_2107 - .L_2106)
	.align		4
.L_2106:
        /*3058*/ 	.word	index@(_ZN4vllm3moe10topkGatingILi4ELi32ELi4ELi16ELi32EifLNS0_11ScoringFuncE0EEEvPKT5_PKbPfiPT4_PiiiibPKf)
        /*305c*/ 	.word	0x00000010


	//----- nvinfo : EIATTR_MIN_STACK_SIZE
	.align		4
.L_2107:
        /*3060*/ 	.byte	0x04, 0x12
        /*3062*/ 	.short	(.L_2109 - .L_2108)
	.align		4
.L_2108:
        /*3064*/ 	.word	index@(_ZN4vllm3moe10topkGatingILi4ELi16ELi4ELi16ELi32EifLNS0_11ScoringFuncE0EEEvPKT5_PKbPfiPT4_PiiiibPKf)
        /*3068*/ 	.word	0x00000010


	//----- nvinfo : EIATTR_MIN_STACK_SIZE
	.align		4
.L_2109:
        /*306c*/ 	.byte	0x04, 0x12
        /*306e*/ 	.short	(.L_2111 - .L_2110)
	.align		4
.L_2110:
        /*3070*/ 	.word	index@(_ZN4vllm3moe10topkGatingILi4ELi8ELi4ELi16ELi32EifLNS0_11ScoringFuncE0EEEvPKT5_PKbPfiPT4_PiiiibPKf)
        /*3074*/ 	.word	0x00000010


	//----- nvinfo : EIATTR_MIN_STACK_SIZE
	.align		4
.L_2111:
        /*3078*/ 	.byte	0x04, 0x12
        /*307a*/ 	.short	(.L_2113 - .L_2112)
	.align		4
.L_2112:
        /*307c*/ 	.word	index@(_ZN4vllm3moe10topkGatingILi4ELi4ELi4ELi16ELi32EifLNS0_11ScoringFuncE0EEEvPKT5_PKbPfiPT4_PiiiibPKf)
        /*3080*/ 	.word	0x00000000


	//----- nvinfo : EIATTR_MIN_STACK_SIZE
	.align		4
.L_2113:
        /*3084*/ 	.byte	0x04, 0x12
        /*3086*/ 	.short	(.L_2115 - .L_2114)
	.align		4
.L_2114:
        /*3088*/ 	.word	index@(_ZN4vllm3moe10topkGatingILi2ELi2ELi4ELi8ELi32EifLNS0_11ScoringFuncE0EEEvPKT5_PKbPfiPT4_PiiiibPKf)
        /*308c*/ 	.word	0x00000000


	//----- nvinfo : EIATTR_MIN_STACK_SIZE
	.align		4
.L_2115:
        /*3090*/ 	.byte	0x04, 0x12
        /*3092*/ 	.short	(.L_2117 - .L_2116)
	.align		4
.L_2116:
        /*3094*/ 	.word	index@(_ZN4vllm3moe10topkGatingILi1ELi1ELi4ELi4ELi32EifLNS0_11ScoringFuncE0EEEvPKT5_PKbPfiPT4_PiiiibPKf)
        /*3098*/ 	.word	0x00000000


	//----- nvinfo : EIATTR_MIN_STACK_SIZE
	.align		4
.L_2117:
        /*309c*/ 	.byte	0x04, 0x12
        /*309e*/ 	.short	(.L_2119 - .L_2118)
	.align		4
.L_2118:
        /*30a0*/ 	.word	index@(_ZN3cub17CUB_300001_SM_8006detail11EmptyKernelIvEEvv)
        /*30a4*/ 	.word	0x00000000
.L_2119:


//--------------------- .nv.info._ZN4vllm3moe10topkGatingILi18ELi576ELi4ELi4ELi32El13__nv_bfloat16LNS0_11ScoringFuncE1EEEvPKT5_PKbPfiPT4_PiiiibPKf --------------------------
	.section	.nv.info._ZN4vllm3moe10topkGatingILi18ELi576ELi4ELi4ELi32El13__nv_bfloat16LNS0_11ScoringFuncE1EEEvPKT5_PKbPfiPT4_PiiiibPKf,"",@"SHT_CUDA_INFO"
	.sectionflags	@""
	.align	4


	//----- nvinfo : EIATTR_CUDA_API_VERSION
	.align		4
        /*0000*/ 	.byte	0x04, 0x37
        /*0002*/ 	.short	(.L_2121 - .L_2120)
.L_2120:
        /*0004*/ 	.word	0x00000082


	//----- nvinfo : EIATTR_SW2861232_WAR
	.align		4
.L_2121:
        /*0008*/ 	.byte	0x01, 0x35
	.zero		2


	//----- nvinfo : EIATTR_PARAM_CBANK
	.align		4
        /*000c*/ 	.byte	0x04, 0x0a
        /*000e*/ 	.short	(.L_2123 - .L_2122)
	.align		4
.L_2122:
        /*0010*/ 	.word	index@(.nv.constant0._ZN4vllm3moe10topkGatingILi18ELi576ELi4ELi4ELi32El13__nv_bfloat16LNS0_11ScoringFuncE1EEEvPKT5_PKbPfiPT4_PiiiibPKf)
        /*0014*/ 	.short	0x0160
        /*0016*/ 	.short	0x0048


	//----- nvinfo : EIATTR_CBANK_PARAM_SIZE
	.align		4
.L_2123:
        /*0018*/ 	.byte	0x03, 0x19
        /*001a*/ 	.short	0x0048


	//----- nvinfo : EIATTR_KPARAM_INFO
	.align		4
        /*001c*/ 	.byte	0x04, 0x17
        /*001e*/ 	.short	(.L_2125 - .L_2124)
.L_2124:
        /*0020*/ 	.word	0x00000000
        /*0024*/ 	.short	0x000a
        /*0026*/ 	.short	0x0040
        /*0028*/ 	.byte	0x00, 0xf0, 0x21, 0x00


	//----- nvinfo : EIATTR_KPARAM_INFO
	.align		4
.L_2125:
        /*002c*/ 	.byte	0x04, 0x17
        /*002e*/ 	.short	(.L_2127 - .L_2126)
.L_2126:
        /*0030*/ 	.word	0x00000000
        /*0034*/ 	.short	0x0009
        /*0036*/ 	.short	0x003c
        /*0038*/ 	.byte	0x00, 0xf0, 0x05, 0x00


	//----- nvinfo : EIATTR_KPARAM_INFO
	.align		4
.L_2127:
        /*003c*/ 	.byte	0x04, 0x17
        /*003e*/ 	.short	(.L_2129 - .L_2128)
.L_2128:
        /*0040*/ 	.word	0x00000000
        /*0044*/ 	.short	0x0008
        /*0046*/ 	.short	0x0038
        /*0048*/ 	.byte	0x00, 0xf0, 0x11, 0x00


	//----- nvinfo : EIATTR_KPARAM_INFO
	.align		4
.L_2129:
        /*004c*/ 	.byte	0x04, 0x17
        /*004e*/ 	.short	(.L_2131 - .L_2130)
.L_2130:
        /*0050*/ 	.word	0x00000000
        /*0054*/ 	.short	0x0007
        /*0056*/ 	.short	0x0034
        /*0058*/ 	.byte	0x00, 0xf0, 0x11, 0x00


	//----- nvinfo : EIATTR_KPARAM_INFO
	.align		4
.L_2131:
        /*005c*/ 	.byte	0x04, 0x17
        /*005e*/ 	.short	(.L_2133 - .L_2132)
.L_2132:
        /*0060*/ 	.word	0x00000000
        /*0064*/ 	.short	0x0006
        /*0066*/ 	.short	0x0030
        /*0068*/ 	.byte	0x00, 0xf0, 0x11, 0x00


	//----- nvinfo : EIATTR_KPARAM_INFO
	.align		4
.L_2133:
        /*006c*/ 	.byte	0x04, 0x17
        /*006e*/ 	.short	(.L_2135 - .L_2134)
.L_2134:
        /*0070*/ 	.word	0x00000000
        /*0074*/ 	.short	0x0005
        /*0076*/ 	.short	0x0028
        /*0078*/ 	.byte	0x00, 0xf0, 0x21, 0x00


	//----- nvinfo : EIATTR_KPARAM_INFO
	.align		4
.L_2135:
        /*007c*/ 	.byte	0x04, 0x17
        /*007e*/ 	.short	(.L_2137 - .L_2136)
.L_2136:
        /*0080*/ 	.word	0x00000000
        /*0084*/ 	.short	0x0004
        /*0086*/ 	.short	0x0020
        /*0088*/ 	.byte	0x00, 0xf0, 0x21, 0x00


	//----- nvinfo : EIATTR_KPARAM_INFO
	.align		4
.L_2137:
        /*008c*/ 	.byte	0x04, 0x17
        /*008e*/ 	.short	(.L_2139 - .L_2138)
.L_2138:
        /*0090*/ 	.word	0x00000000
        /*0094*/ 	.short	0x0003
        /*0096*/ 	.short	0x0018
        /*0098*/ 	.byte	0x00, 0xf0, 0x11, 0x00


	//----- nvinfo : EIATTR_KPARAM_INFO
	.align		4
.L_2139:
        /*009c*/ 	.byte	0x04, 0x17
        /*009e*/ 	.short	(.L_2141 - .L_2140)
.L_2140:
        /*00a0*/ 	.word	0x00000000
        /*00a4*/ 	.short	0x0002
        /*00a6*/ 	.short	0x0010
        /*00a8*/ 	.byte	0x00, 0xf0, 0x21, 0x00


	//----- nvinfo : EIATTR_KPARAM_INFO
	.align		4
.L_2141:
        /*00ac*/ 	.byte	0x04, 0x17
        /*00ae*/ 	.short	(.L_2143 - .L_2142)
.L_2142:
        /*00b0*/ 	.word	0x00000000
        /*00b4*/ 	.short	0x0001
        /*00b6*/ 	.short	0x0008
        /*00b8*/ 	.byte	0x00, 0xf0, 0x21, 0x00


	//----- nvinfo : EIATTR_KPARAM_INFO
	.align		4
.L_2143:
        /*00bc*/ 	.byte	0x04, 0x17
        /*00be*/ 	.short	(.L_2145 - .L_2144)
.L_2144:
        /*00c0*/ 	.word	0x00000000
        /*00c4*/ 	.short	0x0000
        /*00c6*/ 	.short	0x0000
        /*00c8*/ 	.byte	0x00, 0xf0, 0x21, 0x00


	//----- nvinfo : EIATTR_MAXREG_COUNT
	.align		4
.L_2145:
        /*00cc*/ 	.byte	0x03, 0x1b
        /*00ce*/ 	.short	0x00ff


	//----- nvinfo : EIATTR_MERCURY_ISA_VERSION
	.align		4
        /*00d0*/ 	.byte	0x03, 0x5f
        /*00d2*/ 	.short	0x0000


	//----- nvinfo : EIATTR_COOP_GROUP_MASK_REGIDS
	.align		4
        /*00d4*/ 	.byte	0x04, 0x29
        /*00d6*/ 	.short	(.L_2147 - .L_2146)


	//   ....[0]....
.L_2146:
        /*00d8*/ 	.word	0xffffffff


	//   ....[1]....
        /*00dc*/ 	.word	0xffffffff


	//   ....[2]....
        /*00e0*/ 	.word	0xffffffff


	//   ....[3]....
        /*00e4*/ 	.word	0xffffffff


	//   ....[4]....
        /*00e8*/ 	.word	0xffffffff


	//   ....[5]....
        /*00ec*/ 	.word	0xffffffff


	//   ....[6]....
        /*00f0*/ 	.word	0xffffffff


	//   ....[7]....
        /*00f4*/ 	.word	0xffffffff


	//   ....[8]....
        /*00f8*/ 	.word	0xffffffff


	//   ....[9]....
        /*00fc*/ 	.word	0xffffffff


	//   ....[10]....
        /*0100*/ 	.word	0xffffffff


	//   ....[11]....
        /*0104*/ 	.word	0xffffffff


	//   ....[12]....
        /*0108*/ 	.word	0xffffffff


	//   ....[13]....
        /*010c*/ 	.word	0xffffffff


	//   ....[14]....
        /*0110*/ 	.word	0xffffffff


	//   ....[15]....
        /*0114*/ 	.word	0xffffffff


	//   ....[16]....
        /*0118*/ 	.word	0xffffffff


	//   ....[17]....
        /*011c*/ 	.word	0xffffffff


	//   ....[18]....
        /*0120*/ 	.word	0xffffffff


	//   ....[19]....
        /*0124*/ 	.word	0xffffffff


	//   ....[20]....
        /*0128*/ 	.word	0xffffffff


	//   ....[21]....
        /*012c*/ 	.word	0xffffffff


	//   ....[22]....
        /*0130*/ 	.word	0xffffffff


	//   ....[23]....
        /*0134*/ 	.word	0xffffffff


	//   ....[24]....
        /*0138*/ 	.word	0xffffffff


	//   ....[25]....
        /*013c*/ 	.word	0xffffffff


	//   ....[26]....
        /*0140*/ 	.word	0xffffffff


	//   ....[27]....
        /*0144*/ 	.word	0xffffffff


	//   ....[28]....
        /*0148*/ 	.word	0xffffffff


	//   ....[29]....
        /*014c*/ 	.word	0xffffffff


	//   ....[30]....
        /*0150*/ 	.word	0xffffffff


	//   ....[31]....
        /*0154*/ 	.word	0xffffffff


	//   ....[32]....
        /*0158*/ 	.word	0xffffffff


	//   ....[33]....
        /*015c*/ 	.word	0xffffffff


	//   ....[34]....
        /*0160*/ 	.word	0xffffffff


	//   ....[35]....
        /*0164*/ 	.word	0xffffffff


	//   ....[36]....
        /*0168*/ 	.word	0xffffffff


	//   ....[37]....
        /*016c*/ 	.word	0xffffffff


	//   ....[38]....
        /*0170*/ 	.word	0xffffffff


	//   ....[39]....
        /*0174*/ 	.word	0xffffffff


	//   ....[40]....
        /*0178*/ 	.word	0xffffffff


	//   ....[41]....
        /*017c*/ 	.word	0xffffffff


	//   ....[42]....
        /*0180*/ 	.word	0xffffffff


	//   ....[43]....
        /*0184*/ 	.word	0xffffffff


	//   ....[44]....
        /*0188*/ 	.word	0xffffffff


	//   ....[45]....
        /*018c*/ 	.word	0xffffffff


	//   ....[46]....
        /*0190*/ 	.word	0xffffffff


	//   ....[47]....
        /*0194*/ 	.word	0xffffffff


	//   ....[48]....
        /*0198*/ 	.word	0xffffffff


	//   ....[49]....
        /*019c*/ 	.word	0xffffffff


	//   ....[50]....
        /*01a0*/ 	.word	0xffffffff


	//   ....[51]....
        /*01a4*/ 	.word	0xffffffff


	//   ....[52]....
        /*01a8*/ 	.word	0xffffffff


	//   ....[53]....
        /*01ac*/ 	.word	0xffffffff


	//   ....[54]....
        /*01b0*/ 	.word	0xffffffff


	//   ....[55]....
        /*01b4*/ 	.word	0xffffffff


	//   ....[56]....
        /*01b8*/ 	.word	0xffffffff


	//   ....[57]....
        /*01bc*/ 	.word	0xffffffff


	//   ....[58]....
        /*01c0*/ 	.word	0xffffffff


	//   ....[59]....
        /*01c4*/ 	.word	0xffffffff


	//----- nvinfo : EIATTR_COOP_GROUP_INSTR_OFFSETS
	.align		4
.L_2147:
        /*01c8*/ 	.byte	0x04, 0x28
        /*01ca*/ 	.short	(.L_2149 - .L_2148)


	//   ....[0]....
.L_2148:
        /*01cc*/ 	.word	0x00001340


	//   ....[1]....
        /*01d0*/ 	.word	0x00001360


	//   ....[2]....
        /*01d4*/ 	.word	0x00001370


	//   ....[3]....
        /*01d8*/ 	.word	0x00001400


	//   ....[4]....
        /*01dc*/ 	.word	0x00001420


	//   ....[5]....
        /*01e0*/ 	.word	0x00001430


	//   ....[6]....
        /*01e4*/ 	.word	0x00001490


	//   ....[7]....
        /*01e8*/ 	.word	0x000014d0


	//   ....[8]....
        /*01ec*/ 	.word	0x000014e0


	//   ....[9]....
        /*01f0*/ 	.word	0x00001580


	//   ....[10]....
        /*01f4*/ 	.word	0x00001590


	//   ....[11]....
        /*01f8*/ 	.word	0x000015a0


	//   ....[12]....
        /*01fc*/ 	.word	0x00001600


	//   ....[13]....
        /*0200*/ 	.word	0x00001640


	//   ....[14]....
        /*0204*/ 	.word	0x00001650


	//   ....[15]....
        /*0208*/ 	.word	0x00001eb0


	//   ....[16]....
        /*020c*/ 	.word	0x00001ed0


	//   ....[17]....
        /*0210*/ 	.word	0x00001ee0


	//   ....[18]....
        /*0214*/ 	.word	0x00001f70


	//   ....[19]....
        /*0218*/ 	.word	0x00001f90


	//   ....[20]....
        /*021c*/ 	.word	0x00001fa0


	//   ....[21]....
        /*0220*/ 	.word	0x00002000


	//   ....[22]....
        /*0224*/ 	.word	0x00002040


	//   ....[23]....
        /*0228*/ 	.word	0x00002050


	//   ....[24]....
        /*022c*/ 	.word	0x000020f0


	//   ....[25]....
        /*0230*/ 	.word	0x00002100


	//   ....[26]....
        /*0234*/ 	.word	0x00002110


	//   ....[27]....
        /*0238*/ 	.word	0x00002170


	//   ....[28]....
        /*023c*/ 	.word	0x000021b0


	//   ....[29]....
        /*0240*/ 	.word	0x000021c0


	//   ....[30]....
        /*0244*/ 	.word	0x00002940


	//   ....[31]....
        /*0248*/ 	.word	0x000029c0


	//   ....[32]....
        /*024c*/ 	.word	0x00002a30


	//   ....[33]....
        /*0250*/ 	.word	0x00002ab0


	//   ....[34]....
        /*0254*/ 	.word	0x00002b30


	//   ....[35]....
        /*0258*/ 	.word	0x00002bb0


	//   ....[36]....
        /*025c*/ 	.word	0x00002c30


	//   ....[37]....
        /*0260*/ 	.word	0x00002cb0


	//   ....[38]....
        /*0264*/ 	.word	0x00002d30


	//   ....[39]....
        /*0268*/ 	.word	0x00002db0


	//   ....[40]....
        /*026c*/ 	.word	0x00002e30


	//   ....[41]....
        /*0270*/ 	.word	0x00002eb0


	//   ....[42]....
        /*0274*/ 	.word	0x00002f30


	//   ....[43]....
        /*0278*/ 	.word	0x00002fb0


	//   ....[44]....
        /*027c*/ 	.word	0x00003030


	//   ....[45]....
        /*0280*/ 	.word	0x000030a0


	//   ....[46]....
        /*0284*/ 	.word	0x00003120


	//   ....[47]....
        /*0288*/ 	.word	0x00003190


	//   ....[48]....
        /*028c*/ 	.word	0x00003210


	//   ....[49]....
        /*0290*/ 	.word	0x00003290


	//   ....[50]....
        /*0294*/ 	.word	0x00003310


	//   ....[51]....
        /*0298*/ 	.word	0x00003390


	//   ....[52]....
        /*029c*/ 	.word	0x00003410


	//   ....[53]....
        /*02a0*/ 	.word	0x00003490


	//   ....[54]....
        /*02a4*/ 	.word	0x00003510


	//   ....[55]....
        /*02a8*/ 	.word	0x00003590


	//   ....[56]....
        /*02ac*/ 	.word	0x00003610


	//   ....[57]....
        /*02b0*/ 	.word	0x00003690


	//   ....[58]....
        /*02b4*/ 	.word	0x00003710


	//   ....[59]....
        /*02b8*/ 	.word	0x00003790


	//----- nvinfo : EIATTR_EXIT_INSTR_OFFSETS
	.align		4
.L_2149:
        /*02bc*/ 	.byte	0x04, 0x1c
        /*02be*/ 	.short	(.L_2151 - .L_2150)


	//   ....[0]....
.L_2150:
        /*02c0*/ 	.word	0x00000080


	//   ....[1]....
        /*02c4*/ 	.word	0x00002550


	//   ....[2]....
        /*02c8*/ 	.word	0x00002580


	//   ....[3]....
        /*02cc*/ 	.word	0x00002790


	//   ....[4]....
        /*02d0*/ 	.word	0x000028e0


	//----- nvinfo : EIATTR_MAX_THREADS
	.align		4
.L_2151:
        /*02d4*/ 	.byte	0x04, 0x05
        /*02d6*/ 	.short	(.L_2153 - .L_2152)
.L_2152:
        /*02d8*/ 	.word	0x00000080
        /*02dc*/ 	.word	0x00000001
        /*02e0*/ 	.word	0x00000001


	//----- nvinfo : EIATTR_CRS_STACK_SIZE
	.align		4
.L_2153:
        /*02e4*/ 	.byte	0x04, 0x1e
        /*02e6*/ 	.short	(.L_2155 - .L_2154)
.L_2154:
        /*02e8*/ 	.word	0x00000000
.L_2155:


//--------------------- .nv.info._ZN4vllm3moe10topkGatingILi14ELi448ELi4ELi4ELi32El13__nv_bfloat16LNS0_11ScoringFuncE1EEEvPKT5_PKbPfiPT4_PiiiibPKf --------------------------
	.section	.nv.info._ZN4vllm3moe10topkGatingILi14ELi448ELi4ELi4ELi32El13__nv_bfloat16LNS0_11ScoringFuncE1EEEvPKT5_PKbPfiPT4_PiiiibPKf,"",@"SHT_CUDA_INFO"
	.sectionflags	@""
	.align	4


	//----- nvinfo : EIATTR_CUDA_API_VERSION
	.align		4
        /*0000*/ 	.byte	0x04, 0x37
        /*0002*/ 	.short	(.L_2157 - .L_2156)
.L_2156:
        /*0004*/ 	.word	0x00000082


	//----- nvinfo : EIATTR_SW2861232_WAR
	.align		4
.L_2157:
        /*0008*/ 	.byte	0x01, 0x35
	.zero		2


	//----- nvinfo : EIATTR_PARAM_CBANK
	.align		4
        /*000c*/ 	.byte	0x04, 0x0a
        /*000e*/ 	.short	(.L_2159 - .L_2158)
	.align		4
.L_2158:
        /*0010*/ 	.word	index@(.nv.constant0._ZN4vllm3moe10topkGatingILi14ELi448ELi4ELi4ELi32El13__nv_bfloat16LNS0_11ScoringFuncE1EEEvPKT5_PKbPfiPT4_PiiiibPKf)
        /*0014*/ 	.short	0x0160
        /*0016*/ 	.short	0x0048


	//----- nvinfo : EIATTR_CBANK_PARAM_SIZE
	.align		4
.L_2159:
        /*0018*/ 	.byte	0x03, 0x19
        /*001a*/ 	.short	0x0048


	//----- nvinfo : EIATTR_KPARAM_INFO
	.align		4
        /*001c*/ 	.byte	0x04, 0x17
        /*001e*/ 	.short	(.L_2161 - .L_2160)
.L_2160:
        /*0020*/ 	.word	0x00000000
        /*0024*/ 	.short	0x000a
        /*0026*/ 	.short	0x0040
        /*0028*/ 	.byte	0x00, 0xf0, 0x21, 0x00


	//----- nvinfo : EIATTR_KPARAM_INFO
	.align		4
.L_2161:
        /*002c*/ 	.byte	0x04, 0x17
        /*002e*/ 	.short	(.L_2163 - .L_2162)
.L_2162:
        /*0030*/ 	.word	0x00000000
        /*0034*/ 	.short	0x0009
        /*0036*/ 	.short	0x003c
        /*0038*/ 	.byte	0x00, 0xf0, 0x05, 0x00


	//----- nvinfo : EIATTR_KPARAM_INFO
	.align		4
.L_2163:
        /*003c*/ 	.byte	0x04, 0x17
        /*003e*/ 	.short	(.L_2165 - .L_2164)
.L_2164:
        /*0040*/ 	.word	0x00000000
        /*0044*/ 	.short	0x0008
        /*0046*/ 	.short	0x0038
        /*0048*/ 	.byte	0x00, 0xf0, 0x11, 0x00


	//----- nvinfo : EIATTR_KPARAM_INFO
	.align		4
.L_2165:
        /*004c*/ 	.byte	0x04, 0x17
        /*004e*/ 	.short	(.L_2167 - .L_2166)
.L_2166:
        /*0050*/ 	.word	0x00000000
        /*0054*/ 	.short	0x0007
        /*0056*/ 	.short	0x0034
        /*0058*/ 	.byte	0x00, 0xf0, 0x11, 0x00


	//----- nvinfo : EIATTR_KPARAM_INFO
	.align		4
.L_2167:
        /*005c*/ 	.byte	0x04, 0x17
        /*005e*/ 	.short	(.L_2169 - .L_2168)
.L_2168:
        /*0060*/ 	.word	0x00000000
        /*0064*/ 	.short	0x0006
        /*0066*/ 	.short	0x0030
        /*0068*/ 	.byte	0x00, 0xf0, 0x11, 0x00


	//----- nvinfo : EIATTR_KPARAM_INFO
	.align		4
.L_2169:
        /*006c*/ 	.byte	0x04, 0x17
        /*006e*/ 	.short	(.L_2171 - .L_2170)
.L_2170:
        /*0070*/ 	.word	0x00000000
        /*0074*/ 	.short	0x0005
        /*0076*/ 	.short	0x0028
        /*0078*/ 	.byte	0x00, 0xf0, 0x21, 0x00


	//----- nvinfo : EIATTR_KPARAM_INFO
	.align		4
.L_2171:
        /*007c*/ 	.byte	0x04, 0x17
        /*007e*/ 	.short	(.L_2173 - .L_2172)
.L_2172:
        /*0080*/ 	.word	0x00000000
        /*0084*/ 	.short	0x0004
        /*0086*/ 	.short	0x0020
        /*0088*/ 	.byte	0x00, 0xf0, 0x21, 0x00


	//----- nvinfo : EIATTR_KPARAM_INFO
	.align		4
.L_2173:
        /*008c*/ 	.byte	0x04, 0x17
        /*008e*/ 	.short	(.L_2175 - .L_2174)
.L_2174:
        /*0090*/ 	.word	0x00000000
        /*0094*/ 	.short	0x0003
        /*0096*/ 	.short	0x0018
        /*0098*/ 	.byte	0x00, 0xf0, 0x11, 0x00


	//----- nvinfo : EIATTR_KPARAM_INFO
	.align		4
.L_2175:
        /*009c*/ 	.byte	0x04, 0x17
        /*009e*/ 	.short	(.L_2177 - .L_2176)
.L_2176:
        /*00a0*/ 	.word	0x00000000
        /*00a4*/ 	.short	0x0002
        /*00a6*/ 	.short	0x0010
        /*00a8*/ 	.byte	0x00, 0xf0, 0x21, 0x00


	//----- nvinfo : EIATTR_KPARAM_INFO
	.align		4
.L_2177:
        /*00ac*/ 	.byte	0x04, 0x17
        /*00ae*/ 	.short	(.L_2179 - .L_2178)
.L_2178:
        /*00b0*/ 	.word	0x00000000
        /*00b4*/ 	.short	0x0001
        /*00b6*/ 	.short	0x0008
        /*00b8*/ 	.byte	0x00, 0xf0, 0x21, 0x00


	//----- nvinfo : EIATTR_KPARAM_INFO
	.align		4
.L_2179:
        /*00bc*/ 	.byte	0x04, 0x17
        /*00be*/ 	.short	(.L_2181 - .L_2180)
.L_2180:
        /*00c0*/ 	.word	0x00000000
        /*00c4*/ 	.short	0x0000
        /*00c6*/ 	.short	0x0000
        /*00c8*/ 	.byte	0x00, 0xf0, 0x21, 0x00


	//----- nvinfo : EIATTR_MAXREG_COUNT
	.align		4
.L_2181:
        /*00cc*/ 	.byte	0x03, 0x1b
        /*00ce*/ 	.short	0x00ff


	//----- nvinfo : EIATTR_MERCURY_ISA_VERSION
	.align		4
        /*00d0*/ 	.byte	0x03, 0x5f
        /*00d2*/ 	.short	0x0000


	//----- nvinfo : EIATTR_COOP_GROUP_MASK_REGIDS
	.align		4
        /*00d4*/ 	.byte	0x04, 0x29
        /*00d6*/ 	.short	(.L_2183 - .L_2182)


	//   ....[0]....
.L_2182:
        /*00d8*/ 	.word	0xffffffff


	//   ....[1]....
        /*00dc*/ 	.word	0xffffffff


	//   ....[2]....
        /*00e0*/ 	.word	0xffffffff


	//   ....[3]....
        /*00e4*/ 	.word	0xffffffff


	//   ....[4]....
        /*00e8*/ 	.word	0xffffffff


	//   ....[5]....
        /*00ec*/ 	.word	0xffffffff


	//   ....[6]....
        /*00f0*/ 	.word	0xffffffff


	//   ....[7]....
        /*00f4*/ 	.word	0xffffffff


	//   ....[8]....
        /*00f8*/ 	.word	0xffffffff


	//   ....[9]....
        /*00fc*/ 	.word	0xffffffff


	//   ....[10]....
        /*0100*/ 	.word	0xffffffff


	//   ....[11]....
        /*0104*/ 	.word	0xffffffff


	//   ....[12]....
        /*0108*/ 	.word	0xffffffff


	//   ....[13]....
        /*010c*/ 	.word	0xffffffff


	//   ....[14]....
        /*0110*/ 	.word	0xffffffff


	//   ....[15]....
        /*0114*/ 	.word	0xffffffff


	//   ....[16]....
        /*0118*/ 	.word	0xffffffff


	//   ....[17]....
        /*011c*/ 	.word	0xffffffff


	//   ....[18]....
        /*0120*/ 	.word	0xffffffff


	//   ....[19]....
        /*0124*/ 	.word	0xffffffff


	//   ....[20]....
        /*0128*/ 	.word	0xffffffff


	//   ....[21]....
        /*012c*/ 	.word	0xffffffff


	//   ....[22]....
        /*0130*/ 	.word	0xffffffff


	//   ....[23]....
        /*0134*/ 	.word	0xffffffff


	//   ....[24]....
        /*0138*/ 	.word	0xffffffff


	//   ....[25]....
        /*013c*/ 	.word	0xffffffff


	//   ....[26]....
        /*0140*/ 	.word	0xffffffff


	//   ....[27]....
        /*0144*/ 	.word	0xffffffff


	//   ....[28]....
        /*0148*/ 	.word	0xffffffff


	//   ....[29]....
        /*014c*/ 	.word	0xffffffff


	//   ....[30]....
        /*0150*/ 	.word	0xffffffff


	//   ....[31]....
        /*0154*/ 	.word	0xffffffff


	//   ....[32]....
        /*0158*/ 	.word	0xffffffff


	//   ....[33]....
        /*015c*/ 	.word	0xffffffff


	//   ....[34]....
        /*0160*/ 	.word	0xffffffff


	//   ....[35]....
        /*0164*/ 	.word	0xffffffff


	//   ....[36]....
        /*0168*/ 	.word	0xffffffff


	//   ....[37]....
        /*016c*/ 	.word	0xffffffff


	//   ....[38]....
        /*0170*/ 	.word	0xffffffff


	//   ....[39]....
        /*0174*/ 	.word	0xffffffff


	//   ....[40]....
        /*0178*/ 	.word	0xffffffff


	//   ....[41]....
        /*017c*/ 	.word	0xffffffff


	//   ....[42]....
        /*0180*/ 	.word	0xffffffff


	//   ....[43]....
        /*0184*/ 	.word	0xffffffff


	//   ....[44]....
        /*0188*/ 	.word	0xffffffff


	//   ....[45]....
        /*018c*/ 	.word	0xffffffff


	//   ....[46]....
        /*0190*/ 	.word	0xffffffff


	//   ....[47]....
        /*0194*/ 	.word	0xffffffff


	//   ....[48]....
        /*0198*/ 	.word	0xffffffff


	//   ....[49]....
        /*019c*/ 	.word	0xffffffff


	//   ....[50]....
        /*01a0*/ 	.word	0xffffffff


	//   ....[51]....
        /*01a4*/ 	.word	0xffffffff


	//   ....[52]....
        /*01a8*/ 	.word	0xffffffff


	//   ....[53]....
        /*01ac*/ 	.word	0xffffffff


	//   ....[54]....
        /*01b0*/ 	.word	0xffffffff


	//   ....[55]....
        /*01b4*/ 	.word	0xffffffff


	//   ....[56]....
        /*01b8*/ 	.word	0xffffffff


	//   ....[57]....
        /*01bc*/ 	.word	0xffffffff


	//   ....[58]....
        /*01c0*/ 	.word	0xffffffff


	//   ....[59]....
        /*01c4*/ 	.word	0xffffffff


	//----- nvinfo : EIATTR_COOP_GROUP_INSTR_OFFSETS
	.align		4
.L_2183:
        /*01c8*/ 	.byte	0x04, 0x28
        /*01ca*/ 	.short	(.L_2185 - .L_2184)


	//   ....[0]....
.L_2184:
        /*01cc*/ 	.word	0x00000f80


	//   ....[1]....
        /*01d0*/ 	.word	0x00000fa0


	//   ....[2]....
        /*01d4*/ 	.word	0x00000fb0


	//   ....[3]....
        /*01d8*/ 	.word	0x00001040


	//   ....[4]....
        /*01dc*/ 	.word	0x00001060


	//   ....[5]....
        /*01e0*/ 	.word	0x00001070


	//   ....[6]....
        /*01e4*/ 	.word	0x000010d0


	//   ....[7]....
        /*01e8*/ 	.word	0x00001110


	//   ....[8]....
        /*01ec*/ 	.word	0x00001120


	//   ....[9]....
        /*01f0*/ 	.word	0x000011c0


	//   ....[10]....
        /*01f4*/ 	.word	0x000011d0


	//   ....[11]....
        /*01f8*/ 	.word	0x000011e0


	//   ....[12]....
        /*01fc*/ 	.word	0x00001240


	//   ....[13]....
        /*0200*/ 	.word	0x00001280


	//   ....[14]....
        /*0204*/ 	.word	0x00001290


	//   ....[15]....
        /*0208*/ 	.word	0x000019d0


	//   ....[16]....
        /*020c*/ 	.word	0x000019f0


	//   ....[17]....
        /*0210*/ 	.word	0x00001a00


	//   ....[18]....
        /*0214*/ 	.word	0x00001a90


	//   ....[19]....
        /*0218*/ 	.word	0x00001ab0


	//   ....[20]....
        /*021c*/ 	.word	0x00001ac0


	//   ....[21]....
        /*0220*/ 	.word	0x00001b20


	//   ....[22]....
        /*0224*/ 	.word	0x00001b60


	//   ....[23]....
        /*0228*/ 	.word	0x00001b70


	//   ....[24]....
        /*022c*/ 	.word	0x00001c10


	//   ....[25]....
        /*0230*/ 	.word	0x00001c20


	//   ....[26]....
        /*0234*/ 	.word	0x00001c30


	//   ....[27]....
        /*0238*/ 	.word	0x00001c90


	//   ....[28]....
        /*023c*/ 	.word	0x00001cd0


	//   ....[29]....
        /*0240*/ 	.word	0x00001ce0


	//   ....[30]....
        /*0244*/ 	.word	0x00002460


	//   ....[31]....
        /*0248*/ 	.word	0x000024e0


	//   ....[32]....
        /*024c*/ 	.word	0x00002550


	//   ....[33]....
        /*0250*/ 	.word	0x000025d0


	//   ....[34]....
        /*0254*/ 	.word	0x00002650


	//   ....[35]....
        /*0258*/ 	.word	0x000026d0


	//   ....[36]....
        /*025c*/ 	.word	0x00002750


	//   ....[37]....
        /*0260*/ 	.word	0x000027d0


	//   ....[38]....
        /*0264*/ 	.word	0x00002850


	//   ....[39]....
        /*0268*/ 	.word	0x000028d0


	//   ....[40]....
        /*026c*/ 	.word	0x00002950


	//   ....[41]....
        /*0270*/ 	.word	0x000029d0


	//   ....[42]....
        /*0274*/ 	.word	0x00002a50


	//   ....[43]....
        /*0278*/ 	.word	0x00002ad0


	//   ....[44]....
        /*027c*/ 	.word	0x00002b40


	//   ....[45]....
        /*0280*/ 	.word	0x00002bb0


	//   ....[46]....
        /*0284*/ 	.word	0x00002c30


	//   ....[47]....
        /*0288*/ 	.word	0x00002ca0


	//   ....[48]....
        /*028c*/ 	.word	0x00002d20


	//   ....[49]....
        /*0290*/ 	.word	0x00002da0


	//   ....[50]....
        /*0294*/ 	.word	0x00002e20


	//   ....[51]....
        /*0298*/ 	.word	0x00002ea0


	//   ....[52]....
        /*029c*/ 	.word	0x00002f20


	//   ....[53]....
        /*02a0*/ 	.word	0x00002fa0


	//   ....[54]....
        /*02a4*/ 	.word	0x00003020


	//   ....[55]....
        /*02a8*/ 	.word	0x000030a0


	//   ....[56]....
        /*02ac*/ 	.word	0x00003120


	//   ....[57]....
        /*02b0*/ 	.word	0x000031a0


	//   ....[58]....
        /*02b4*/ 	.word	0x00003220


	//   ....[59]....
        /*02b8*/ 	.word	0x00003290


	//----- nvinfo : EIATTR_EXIT_INSTR_OFFSETS
	.align		4
.L_2185:
        /*02bc*/ 	.byte	0x04, 0x1c
        /*02be*/ 	.short	(.L_2187 - .L_2186)


	//   ....[0]....
.L_2186:
        /*02c0*/ 	.word	0x00000080


	//   ....[1]....
        /*02c4*/ 	.word	0x00002070


	//   ....[2]....
        /*02c8*/ 	.word	0x000020a0


	//   ....[3]....
        /*02cc*/ 	.word	0x000022b0


	//   ....[4]....
        /*02d0*/ 	.word	0x00002400


	//----- nvinfo : EIATTR_MAX_THREADS
	.align		4
.L_2187:
        /*02d4*/ 	.byte	0x04, 0x05
        /*02d6*/ 	.short	(.L_2189 - .L_2188)
.L_2188:
        /*02d8*/ 	.word	0x00000080
        /*02dc*/ 	.word	0x00000001
        /*02e0*/ 	.word	0x00000001


	//----- nvinfo : EIATTR_CRS_STACK_SIZE
	.align		4
.L_2189:
        /*02e4*/ 	.byte	0x04, 0x1e
        /*02e6*/ 	.short	(.L_2191 - .L_2190)
.L_2190:
        /*02e8*/ 	.word	0x00000000
.L_2191:


//--------------------- .nv.info._ZN4vllm3moe10topkGatingILi12ELi384ELi4ELi4ELi32El13__nv_bfloat16LNS0_11ScoringFuncE1EEEvPKT5_PKbPfiPT4_PiiiibPKf --------------------------
	.section	.nv.info._ZN4vllm3moe10topkGatingILi12ELi384ELi4ELi4ELi32El13__nv_bfloat16LNS0_11ScoringFuncE1EEEvPKT5_PKbPfiPT4_PiiiibPKf,"",@"SHT_CUDA_INFO"
	.sectionflags	@""
	.align	4


	//----- nvinfo : EIATTR_CUDA_API_VERSION
	.align		4
        /*0000*/ 	.byte	0x04, 0x37
        /*0002*/ 	.short	(.L_2193 - .L_2192)
.L_2192:
        /*0004*/ 	.word	0x00000082


	//----- nvinfo : EIATTR_SW2861232_WAR
	.align		4
.L_2193:
        /*0008*/ 	.byte	0x01, 0x35
	.zero		2


	//----- nvinfo : EIATTR_PARAM_CBANK
	.align		4
        /*000c*/ 	.byte	0x04, 0x0a
        /*000e*/ 	.short	(.L_2195 - .L_2194)
	.align		4
.L_2194:
        /*0010*/ 	.word	index@(.nv.constant0._ZN4vllm3moe10topkGatingILi12ELi384ELi4ELi4ELi32El13__nv_bfloat16LNS0_11ScoringFuncE1EEEvPKT5_PKbPfiPT4_PiiiibPKf)
        /*0014*/ 	.short	0x0160
        /*0016*/ 	.short	0x0048


	//----- nvinfo : EIATTR_CBANK_PARAM_SIZE
	.align		4
.L_2195:
        /*0018*/ 	.byte	0x03, 0x19
        /*001a*/ 	.short	0x0048


	//----- nvinfo : EIATTR_KPARAM_INFO
	.align		4
        /*001c*/ 	.byte	0x04, 0x17
        /*001e*/ 	.short	(.L_2197 - .L_2196)
.L_2196:
        /*0020*/ 	.word	0x00000000
        /*0024*/ 	.short	0x000a
        /*0026*/ 	.short	0x0040
        /*0028*/ 	.byte	0x00, 0xf0, 0x21, 0x00


	//----- nvinfo : EIATTR_KPARAM_INFO
	.align		4
.L_2197:
        /*002c*/ 	.byte	0x04, 0x17
        /*002e*/ 	.short	(.L_2199 - .L_2198)
.L_2198:
        /*0030*/ 	.word	0x00000000
        /*0034*/ 	.short	0x0009
        /*0036*/ 	.short	0x003c
        /*0038*/ 	.byte	0x00, 0xf0, 0x05, 0x00


	//----- nvinfo : EIATTR_KPARAM_INFO
	.align		4
.L_2199:
        /*003c*/ 	.byte	0x04, 0x17
        /*003e*/ 	.short	(.L_2201 - .L_2200)
.L_2200:
        /*0040*/ 	.word	0x00000000
        /*0044*/ 	.short	0x0008
        /*0046*/ 	.short	0x0038
        /*0048*/ 	.byte	0x00, 0xf0, 0x11, 0x00


	//----- nvinfo : EIATTR_KPARAM_INFO
	.align		4
.L_2201:
        /*004c*/ 	.byte	0x04, 0x17
        /*004e*/ 	.short	(.L_2203 - .L_2202)
.L_2202:
        /*0050*/ 	.word	0x00000000
        /*0054*/ 	.short	0x0007
        /*0056*/ 	.short	0x0034
        /*0058*/ 	.byte	0x00, 0xf0, 0x11, 0x00


	//----- nvinfo : EIATTR_KPARAM_INFO
	.align		4
.L_2203:
        /*005c*/ 	.byte	0x04, 0x17
        /*005e*/ 	.short	(.L_2205 - .L_2204)
.L_2204:
        /*0060*/ 	.word	0x00000000
        /*0064*/ 	.short	0x0006
        /*0066*/ 	.short	0x0030
        /*0068*/ 	.byte	0x00, 0xf0, 0x11, 0x00


	//----- nvinfo : EIATTR_KPARAM_INFO
	.align		4
.L_2205:
        /*006c*/ 	.byte	0x04, 0x17
        /*006e*/ 	.short	(.L_2207 - .L_2206)
.L_2206:
        /*0070*/ 	.word	0x00000000
        /*0074*/ 	.short	0x0005
        /*0076*/ 	.short	0x0028
        /*0078*/ 	.byte	0x00, 0xf0, 0x21, 0x00


	//----- nvinfo : EIATTR_KPARAM_INFO
	.align		4
.L_2207:
        /*007c*/ 	.byte	0x04, 0x17
        /*007e*/ 	.short	(.L_2209 - .L_2208)
.L_2208:
        /*0080*/ 	.word	0x00000000
        /*0084*/ 	.short	0x0004
        /*0086*/ 	.short	0x0020
        /*0088*/ 	.byte	0x00, 0xf0, 0x21, 0x00


	//----- nvinfo : EIATTR_KPARAM_INFO
	.align		4
.L_2209:
        /*008c*/ 	.byte	0x04, 0x17
        /*008e*/ 	.short	(.L_2211 - .L_2210)
.L_2210:
        /*0090*/ 	.word	0x00000000
        /*0094*/ 	.short	0x0003
        /*0096*/ 	.short	0x0018
        /*0098*/ 	.byte	0x00, 0xf0, 0x11, 0x00


	//----- nvinfo : EIATTR_KPARAM_INFO
	.align		4
.L_2211:
        /*009c*/ 	.byte	0x04, 0x17
        /*009e*/ 	.short	(.L_2213 - .L_2212)
.L_2212:
        /*00a0*/ 	.word	0x00000000
        /*00a4*/ 	.short	0x0002
        /*00a6*/ 	.short	0x0010
        /*00a8*/ 	.byte	0x00, 0xf0, 0x21, 0x00


	//----- nvinfo : EIATTR_KPARAM_INFO
	.align		4
.L_2213:
        /*00ac*/ 	.byte	0x04, 0x17
        /*00ae*/ 	.short	(.L_2215 - .L_2214)
.L_2214:
        /*00b0*/ 	.word	0x00000000
        /*00b4*/ 	.short	0x0001
        /*00b6*/ 	.short	0x0008
        /*00b8*/ 	.byte	0x00, 0xf0, 0x21, 0x00


	//----- nvinfo : EIATTR_KPARAM_INFO
	.align		4
.L_2215:
        /*00bc*/ 	.byte	0x04, 0x17
        /*00be*/ 	.short	(.L_2217 - .L_2216)
.L_2216:
        /*00c0*/ 	.word	0x00000000
        /*00c4*/ 	.short	0x0000
        /*00c6*/ 	.short	0x0000
        /*00c8*/ 	.byte	0x00, 0xf0, 0x21, 0x00


	//----- nvinfo : EIATTR_MAXREG_COUNT
	.align		4
.L_2217:
        /*00cc*/ 	.byte	0x03, 0x1b
        /*00ce*/ 	.short	0x00ff


	//----- nvinfo : EIATTR_MERCURY_ISA_VERSION
	.align		4
        /*00d0*/ 	.byte	0x03, 0x5f
        /*00d2*/ 	.short	0x0000


	//----- nvinfo : EIATTR_COOP_GROUP_MASK_REGIDS
	.align		4
        /*00d4*/ 	.byte	0x04, 0x29
        /*00d6*/ 	.short	(.L_2219 - .L_2218)


	//   ....[0]....
.L_2218:
        /*00d8*/ 	.word	0xffffffff


	//   ....[1]....
        /*00dc*/ 	.word	0xffffffff


	//   ....[2]....
        /*00e0*/ 	.word	0xffffffff


	//   ....[3]....
        /*00e4*/ 	.word	0xffffffff


	//   ....[4]....
        /*00e8*/ 	.word	0xffffffff


	//   ....[5]....
        /*00ec*/ 	.word	0xffffffff


	//   ....[6]....
        /*00f0*/ 	.word	0xffffffff


	//   ....[7]....
        /*00f4*/ 	.word	0xffffffff


	//   ....[8]....
        /*00f8*/ 	.word	0xffffffff


	//   ....[9]....
        /*00fc*/ 	.word	0xffffffff


	//   ....[10]....
        /*0100*/ 	.word	0xffffffff


	//   ....[11]....
        /*0104*/ 	.word	0xffffffff


	//   ....[12]....
        /*0108*/ 	.word	0xffffffff


	//   ....[13]....
        /*010c*/ 	.word	0xffffffff


	//   ....[14]....
        /*0110*/ 	.word	0xffffffff


	//   ....[15]....
        /*0114*/ 	.word	0xffffffff


	//   ....[16]....
        /*0118*/ 	.word	0xffffffff


	//   ....[17]....
        /*011c*/ 	.word	0xffffffff


	//   ....[18]....
        /*0120*/ 	.word	0xffffffff


	//   ....[19]....
        /*0124*/ 	.word	0xffffffff


	//   ....[20]....
        /*0128*/ 	.word	0xffffffff


	//   ....[21]....
        /*012c*/ 	.word	0xffffffff


	//   ....[22]....
        /*0130*/ 	.word	0xffffffff


	//   ....[23]....
        /*0134*/ 	.word	0xffffffff


	//   ....[24]....
        /*0138*/ 	.word	0xffffffff


	//   ....[25]....
        /*013c*/ 	.word	0xffffffff


	//   ....[26]....
        /*0140*/ 	.word	0xffffffff


	//   ....[27]....
        /*0144*/ 	.word	0xffffffff


	//   ....[28]....
        /*0148*/ 	.word	0xffffffff


	//   ....[29]....
        /*014c*/ 	.word	0xffffffff


	//   ....[30]....
        /*0150*/ 	.word	0xffffffff


	//   ....[31]....
        /*0154*/ 	.word	0xffffffff


	//   ....[32]....
        /*0158*/ 	.word	0xffffffff


	//   ....[33]....
        /*015c*/ 	.word	0xffffffff


	//   ....[34]....
        /*0160*/ 	.word	0xffffffff


	//   ....[35]....
        /*0164*/ 	.word	0xffffffff


	//   ....[36]....
        /*0168*/ 	.word	0xffffffff


	//   ....[37]....
        /*016c*/ 	.word	0xffffffff


	//   ....[38]....
        /*0170*/ 	.word	0xffffffff


	//   ....[39]....
        /*0174*/ 	.word	0xffffffff


	//   ....[40]....
        /*0178*/ 	.word	0xffffffff


	//   ....[41]....
        /*017c*/ 	.word	0xffffffff


	//   ....[42]....
        /*0180*/ 	.word	0xffffffff


	//   ....[43]....
        /*0184*/ 	.word	0xffffffff


	//   ....[44]....
        /*0188*/ 	.word	0xffffffff


	//   ....[45]....
        /*018c*/ 	.word	0xffffffff


	//   ....[46]....
        /*0190*/ 	.word	0xffffffff


	//   ....[47]....
        /*0194*/ 	.word	0xffffffff


	//   ....[48]....
        /*0198*/ 	.word	0xffffffff


	//   ....[49]....
        /*019c*/ 	.word	0xffffffff


	//   ....[50]....
        /*01a0*/ 	.word	0xffffffff


	//   ....[51]....
        /*01a4*/ 	.word	0xffffffff


	//   ....[52]....
        /*01a8*/ 	.word	0xffffffff


	//   ....[53]....
        /*01ac*/ 	.word	0xffffffff


	//   ....[54]....
        /*01b0*/ 	.word	0xffffffff


	//   ....[55]....
        /*01b4*/ 	.word	0xffffffff


	//   ....[56]....
        /*01b8*/ 	.word	0xffffffff


	//   ....[57]....
        /*01bc*/ 	.word	0xffffffff


	//   ....[58]....
        /*01c0*/ 	.word	0xffffffff


	//   ....[59]....
        /*01c4*/ 	.word	0xffffffff


	//----- nvinfo : EIATTR_COOP_GROUP_INSTR_OFFSETS
	.align		4
.L_2219:
        /*01c8*/ 	.byte	0x04, 0x28
        /*01ca*/ 	.short	(.L_2221 - .L_2220)


	//   ....[0]....
.L_2220:
        /*01cc*/ 	.word	0x00000d20


	//   ....[1]....
        /*01d0*/ 	.word	0x00000d40


	//   ....[2]....
        /*01d4*/ 	.word	0x00000d50


	//   ....[3]....
        /*01d8*/ 	.word	0x00000df0


	//   ....[4]....
        /*01dc*/ 	.word	0x00000e00


	//   ....[5]....
        /*01e0*/ 	.word	0x00000e10


	//   ....[6]....
        /*01e4*/ 	.word	0x00000e70


	//   ....[7]....
        /*01e8*/ 	.word	0x00000eb0


	//   ....[8]....
        /*01ec*/ 	.word	0x00000ec0


	//   ....[9]....
        /*01f0*/ 	.word	0x00000f60


	//   ....[10]....
        /*01f4*/ 	.word	0x00000f70


	//   ....[11]....
        /*01f8*/ 	.word	0x00000f80


	//   ....[12]....
        /*01fc*/ 	.word	0x00000fe0


	//   ....[13]....
        /*0200*/ 	.word	0x00001020


	//   ....[14]....
        /*0204*/ 	.word	0x00001030


	//   ....[15]....
        /*0208*/ 	.word	0x000016b0


	//   ....[16]....
        /*020c*/ 	.word	0x000016d0


	//   ....[17]....
        /*0210*/ 	.word	0x000016e0


	//   ....[18]....
        /*0214*/ 	.word	0x00001780


	//   ....[19]....
        /*0218*/ 	.word	0x00001790


	//   ....[20]....
        /*021c*/ 	.word	0x000017a0


	//   ....[21]....
        /*0220*/ 	.word	0x00001800


	//   ....[22]....
        /*0224*/ 	.word	0x00001840


	//   ....[23]....
        /*0228*/ 	.word	0x00001850


	//   ....[24]....
        /*022c*/ 	.word	0x000018e0


	//   ....[25]....
        /*0230*/ 	.word	0x00001900


	//   ....[26]....
        /*0234*/ 	.word	0x00001910


	//   ....[27]....
        /*0238*/ 	.word	0x00001970


	//   ....[28]....
        /*023c*/ 	.word	0x000019b0


	//   ....[29]....
        /*0240*/ 	.word	0x000019c0


	//   ....[30]....
        /*0244*/ 	.word	0x00002140


	//   ....[31]....
        /*0248*/ 	.word	0x000021c0


	//   ....[32]....
        /*024c*/ 	.word	0x00002230


	//   ....[33]....
        /*0250*/ 	.word	0x000022b0


	//   ....[34]....
        /*0254*/ 	.word	0x00002330


	//   ....[35]....
        /*0258*/ 	.word	0x000023b0


	//   ....[36]....
        /*025c*/ 	.word	0x00002430


	//   ....[37]....
        /*0260*/ 	.word	0x000024b0


	//   ....[38]....
        /*0264*/ 	.word	0x00002530


	//   ....[39]....
        /*0268*/ 	.word	0x000025b0


	//   ....[40]....
        /*026c*/ 	.word	0x00002630


	//   ....[41]....
        /*0270*/ 	.word	0x000026b0


	//   ....[42]....
        /*0274*/ 	.word	0x00002730


	//   ....[43]....
        /*0278*/ 	.word	0x000027b0


	//   ....[44]....
        /*027c*/ 	.word	0x00002830


	//   ....[45]....
        /*0280*/ 	.word	0x000028a0


	//   ....[46]....
        /*0284*/ 	.word	0x00002920


	//   ....[47]....
        /*0288*/ 	.word	0x00002990


	//   ....[48]....
        /*028c*/ 	.word	0x00002a10


	//   ....[49]....
        /*0290*/ 	.word	0x00002a90


	//   ....[50]....
        /*0294*/ 	.word	0x00002b10


	//   ....[51]....
        /*0298*/ 	.word	0x00002b90


	//   ....[52]....
        /*029c*/ 	.word	0x00002c10


	//   ....[53]....
        /*02a0*/ 	.word	0x00002c90


	//   ....[54]....
        /*02a4*/ 	.word	0x00002d10


	//   ....[55]....
        /*02a8*/ 	.word	0x00002d90


	//   ....[56]....
        /*02ac*/ 	.word	0x00002e10


	//   ....[57]....
        /*02b0*/ 	.word	0x00002e90


	//   ....[58]....
        /*02b4*/ 	.word	0x00002f10


	//   ....[59]....
        /*02b8*/ 	.word	0x00002f90


	//----- nvinfo : EIATTR_EXIT_INSTR_OFFSETS
	.align		4
.L_2221:
        /*02bc*/ 	.byte	0x04, 0x1c
        /*02be*/ 	.short	(.L_2223 - .L_2222)


	//   ....[0]....
.L_2222:
        /*02c0*/ 	.word	0x00000080


	//   ....[1]....
        /*02c4*/ 	.word	0x00001d50


	//   ....[2]....
        /*02c8*/ 	.word	0x00001d80


	//   ....[3]....
        /*02cc*/ 	.word	0x00001f90


	//   ....[4]....
        /*02d0*/ 	.word	0x000020e0


	//----- nvinfo : EIATTR_MAX_THREADS
	.align		4
.L_2223:
        /*02d4*/ 	.byte	0x04, 0x05
        /*02d6*/ 	.short	(.L_2225 - .L_2224)
.L_2224:
        /*02d8*/ 	.word	0x00000080
        /*02dc*/ 	.word	0x00000001
        /*02e0*/ 	.word	0x00000001


	//----- nvinfo : EIATTR_CRS_STACK_SIZE
	.align		4
.L_2225:
        /*02e4*/ 	.byte	0x04, 0x1e
        /*02e6*/ 	.short	(.L_2227 - .L_2226)
.L_2226:
        /*02e8*/ 	.word	0x00000000
.L_2227:


//--------------------- .nv.info._ZN4vllm3moe10topkGatingILi10ELi320ELi4ELi4ELi32El13__nv_bfloat16LNS0_11ScoringFuncE1EEEvPKT5_PKbPfiPT4_PiiiibPKf --------------------------
	.section	.nv.info._ZN4vllm3moe10topkGatingILi10ELi320ELi4ELi4ELi32El13__nv_bfloat16LNS0_11ScoringFuncE1EEEvPKT5_PKbPfiPT4_PiiiibPKf,"",@"SHT_CUDA_INFO"
	.sectionflags	@""
	.align	4


	//----- nvinfo : EIATTR_CUDA_API_VERSION
	.align		4
        /*0000*/ 	.byte	0x04, 0x37
        /*0002*/ 	.short	(.L_2229 - .L_2228)
.L_2228:
        /*0004*/ 	.word	0x00000082


	//----- nvinfo : EIATTR_SW2861232_WAR
	.align		4
.L_2229:
        /*0008*/ 	.byte	0x01, 0x35
	.zero		2


	//----- nvinfo : EIATTR_PARAM_CBANK
	.align		4
        /*000c*/ 	.byte	0x04, 0x0a
        /*000e*/ 	.short	(.L_2231 - .L_2230)
	.align		4
.L_2230:
        /*0010*/ 	.word	index@(.nv.constant0._ZN4vllm3moe10topkGatingILi10ELi320ELi4ELi4ELi32El13__nv_bfloat16LNS0_11ScoringFuncE1EEEvPKT5_PKbPfiPT4_PiiiibPKf)
        /*0014*/ 	.short	0x0160
        /*0016*/ 	.short	0x0048


	//----- nvinfo : EIATTR_CBANK_PARAM_SIZE
	.align		4
.L_2231:
        /*0018*/ 	.byte	0x03, 0x19
        /*001a*/ 	.short	0x0048


	//----- nvinfo : EIATTR_KPARAM_INFO
	.align		4
        /*001c*/ 	.byte	0x04, 0x17
        /*001e*/ 	.short	(.L_2233 - .L_2232)
.L_2232:
        /*0020*/ 	.word	0x00000000
        /*0024*/ 	.short	0x000a
        /*0026*/ 	.short	0x0040
        /*0028*/ 	.byte	0x00, 0xf0, 0x21, 0x00


	//----- nvinfo : EIATTR_KPARAM_INFO
	.align		4
.L_2233:
        /*002c*/ 	.byte	0x04, 0x17
        /*002e*/ 	.short	(.L_2235 - .L_2234)
.L_2234:
        /*0030*/ 	.word	0x00000000
        /*0034*/ 	.short	0x0009
        /*0036*/ 	.short	0x003c
        /*0038*/ 	.byte	0x00, 0xf0, 0x05, 0x00


	//----- nvinfo : EIATTR_KPARAM_INFO
	.align		4
.L_2235:
        /*003c*/ 	.byte	0x04, 0x17
        /*003e*/ 	.short	(.L_2237 - .L_2236)
.L_2236:
        /*0040*/ 	.word	0x00000000
        /*0044*/ 	.short	0x0008
        /*0046*/ 	.short	0x0038
        /*0048*/ 	.byte	0x00, 0xf0, 0x11, 0x00


	//----- nvinfo : EIATTR_KPARAM_INFO
	.align		4
.L_2237:
        /*004c*/ 	.byte	0x04, 0x17
        /*004e*/ 	.short	(.L_2239 - .L_2238)
.L_2238:
        /*0050*/ 	.word	0x00000000
        /*0054*/ 	.short	0x0007
        /*0056*/ 	.short	0x0034
        /*0058*/ 	.byte	0x00, 0xf0, 0x11, 0x00


	//----- nvinfo : EIATTR_KPARAM_INFO
	.align		4
.L_2239:
        /*005c*/ 	.byte	0x04, 0x17
        /*005e*/ 	.short	(.L_2241 - .L_2240)
.L_2240:
        /*0060*/ 	.word	0x00000000
        /*0064*/ 	.short	0x0006
        /*0066*/ 	.short	0x0030
        /*0068*/ 	.byte	0x00, 0xf0, 0x11, 0x00


	//----- nvinfo : EIATTR_KPARAM_INFO
	.align		4
.L_2241:
        /*006c*/ 	.byte	0x04, 0x17
        /*006e*/ 	.short	(.L_2243 - .L_2242)
.L_2242:
        /*0070*/ 	.word	0x00000000
        /*0074*/ 	.short	0x0005
        /*0076*/ 	.short	0x0028
        /*0078*/ 	.byte	0x00, 0xf0, 0x21, 0x00


	//----- nvinfo : EIATTR_KPARAM_INFO
	.align		4
.L_2243:
        /*007c*/ 	.byte	0x04, 0x17
        /*007e*/ 	.short	(.L_2245 - .L_2244)
.L_2244:
        /*0080*/ 	.word	0x00000000
        /*0084*/ 	.short	0x0004
        /*0086*/ 	.short	0x0020
        /*0088*/ 	.byte	0x00, 0xf0, 0x21, 0x00


	//----- nvinfo : EIATTR_KPARAM_INFO
	.align		4
.L_2245:
        /*008c*/ 	.byte	0x04, 0x17
        /*008e*/ 	.short	(.L_2247 - .L_2246)
.L_2246:
        /*0090*/ 	.word	0x00000000
        /*0094*/ 	.short	0x0003
        /*0096*/ 	.short	0x0018
        /*0098*/ 	.byte	0x00, 0xf0, 0x11, 0x00


	//----- nvinfo : EIATTR_KPARAM_INFO
	.align		4
.L_2247:
        /*009c*/ 	.byte	0x04, 0x17
        /*009e*/ 	.short	(.L_2249 - .L_2248)
.L_2248:
        /*00a0*/ 	.word	0x00000000
        /*00a4*/ 	.short	0x0002
        /*00a6*/ 	.short	0x0010
        /*00a8*/ 	.byte	0x00, 0xf0, 0x21, 0x00


	//----- nvinfo : EIATTR_KPARAM_INFO
	.align		4
.L_2249:
        /*00ac*/ 	.byte	0x04, 0x17
        /*00ae*/ 	.short	(.L_2251 - .L_2250)
.L_2250:
        /*00b0*/ 	.word	0x00000000
        /*00b4*/ 	.short	0x0001
        /*00b6*/ 	.short	0x0008
        /*00b8*/ 	.byte	0x00, 0xf0, 0x21, 0x00


	//----- nvinfo : EIATTR_KPARAM_INFO
	.align		4
.L_2251:
        /*00bc*/ 	.byte	0x04, 0x17
        /*00be*/ 	.short	(.L_2253 - .L_2252)
.L_2252:
        /*00c0*/ 	.word	0x00000000
        /*00c4*/ 	.short	0x0000
        /*00c6*/ 	.short	0x0000
        /*00c8*/ 	.byte	0x00, 0xf0, 0x21, 0x00


	//----- nvinfo : EIATTR_MAXREG_COUNT
	.align		4
.L_2253:
        /*00cc*/ 	.byte	0x03, 0x1b
        /*00ce*/ 	.short	0x00ff


	//----- nvinfo : EIATTR_MERCURY_ISA_VERSION
	.align		4
        /*00d0*/ 	.byte	0x03, 0x5f
        /*00d2*/ 	.short	0x0000


	//----- nvinfo : EIATTR_COOP_GROUP_MASK_REGIDS
	.align		4
        /*00d4*/ 	.byte	0x04, 0x29
        /*00d6*/ 	.short	(.L_2255 - .L_2254)


	//   ....[0]....
.L_2254:
        /*00d8*/ 	.word	0xffffffff


	//   ....[1]....
        /*00dc*/ 	.word	0xffffffff


	//   ....[2]....
        /*00e0*/ 	.word	0xffffffff


	//   ....[3]....
        /*00e4*/ 	.word	0xffffffff


	//   ....[4]....
        /*00e8*/ 	.word	0xffffffff


	//   ....[5]....
        /*00ec*/ 	.word	0xffffffff


	//   ....[6]....
        /*00f0*/ 	.word	0xffffffff


	//   ....[7]....
        /*00f4*/ 	.word	0xffffffff


	//   ....[8]....
        /*00f8*/ 	.word	0xffffffff


	//   ....[9]....
        /*00fc*/ 	.word	0xffffffff


	//   ....[10]....
        /*0100*/ 	.word	0xffffffff


	//   ....[11]....
        /*0104*/ 	.word	0xffffffff


	//   ....[12]....
        /*0108*/ 	.word	0xffffffff


	//   ....[13]....
        /*010c*/ 	.word	0xffffffff


	//   ....[14]....
        /*0110*/ 	.word	0xffffffff


	//   ....[15]....
        /*0114*/ 	.word	0xffffffff


	//   ....[16]....
        /*0118*/ 	.word	0xffffffff


	//   ....[17]....
        /*011c*/ 	.word	0xffffffff


	//   ....[18]....
        /*0120*/ 	.word	0xffffffff


	//   ....[19]....
        /*0124*/ 	.word	0xffffffff


	//   ....[20]....
        /*0128*/ 	.word	0xffffffff


	//   ....[21]....
        /*012c*/ 	.word	0xffffffff


	//   ....[22]....
        /*0130*/ 	.word	0xffffffff


	//   ....[23]....
        /*0134*/ 	.word	0xffffffff


	//   ....[24]....
        /*0138*/ 	.word	0xffffffff


	//   ....[25]....
        /*013c*/ 	.word	0xffffffff


	//   ....[26]....
        /*0140*/ 	.word	0xffffffff


	//   ....[27]....
        /*0144*/ 	.word	0xffffffff


	//   ....[28]....
        /*0148*/ 	.word	0xffffffff


	//   ....[29]....
        /*014c*/ 	.word	0xffffffff


	//   ....[30]....
        /*0150*/ 	.word	0xffffffff


	//   ....[31]....
        /*0154*/ 	.word	0xffffffff


	//   ....[32]....
        /*0158*/ 	.word	0xffffffff


	//   ....[33]....
        /*015c*/ 	.word	0xffffffff


	//   ....[34]....
        /*0160*/ 	.word	0xffffffff


	//   ....[35]....
        /*0164*/ 	.word	0xffffffff


	//   ....[36]....
        /*0168*/ 	.word	0xffffffff


	//   ....[37]....
        /*016c*/ 	.word	0xffffffff


	//   ....[38]....
        /*0170*/ 	.word	0xffffffff


	//   ....[39]....
        /*0174*/ 	.word	0xffffffff


	//   ....[40]....
        /*0178*/ 	.word	0xffffffff


	//   ....[41]....
        /*017c*/ 	.word	0xffffffff


	//   ....[42]....
        /*0180*/ 	.word	0xffffffff


	//   ....[43]....
        /*0184*/ 	.word	0xffffffff


	//   ....[44]....
        /*0188*/ 	.word	0xffffffff


	//   ....[45]....
        /*018c*/ 	.word	0xffffffff


	//   ....[46]....
        /*0190*/ 	.word	0xffffffff


	//   ....[47]....
        /*0194*/ 	.word	0xffffffff


	//   ....[48]....
        /*0198*/ 	.word	0xffffffff


	//   ....[49]....
        /*019c*/ 	.word	0xffffffff


	//   ....[50]....
        /*01a0*/ 	.word	0xffffffff


	//   ....[51]....
        /*01a4*/ 	.word	0xffffffff


	//   ....[52]....
        /*01a8*/ 	.word	0xffffffff


	//   ....[53]....
        /*01ac*/ 	.word	0xffffffff


	//   ....[54]....
        /*01b0*/ 	.word	0xffffffff


	//   ....[55]....
        /*01b4*/ 	.word	0xffffffff


	//   ....[56]....
        /*01b8*/ 	.word	0xffffffff


	//   ....[57]....
        /*01bc*/ 	.word	0xffffffff


	//   ....[58]....
        /*01c0*/ 	.word	0xffffffff


	//   ....[59]....
        /*01c4*/ 	.word	0xffffffff


	//----- nvinfo : EIATTR_COOP_GROUP_INSTR_OFFSETS
	.align		4
.L_2255:
        /*01c8*/ 	.byte	0x04, 0x28
        /*01ca*/ 	.short	(.L_2257 - .L_2256)


	//   ....[0]....
.L_2256:
        /*01cc*/ 	.word	0x00000bc0


	//   ....[1]....
        /*01d0*/ 	.word	0x00000be0


	//   ....[2]....
        /*01d4*/ 	.word	0x00000bf0


	//   ....[3]....
        /*01d8*/ 	.word	0x00000c80


	//   ....[4]....
        /*01dc*/ 	.word	0x00000ca0


	//   ....[5]....
        /*01e0*/ 	.word	0x00000cb0


	//   ....[6]....
        /*01e4*/ 	.word	0x00000d10


	//   ....[7]....
        /*01e8*/ 	.word	0x00000d50


	//   ....[8]....
        /*01ec*/ 	.word	0x00000d60


	//   ....[9]....
        /*01f0*/ 	.word	0x00000e00


	//   ....[10]....
        /*01f4*/ 	.word	0x00000e10


	//   ....[11]....
        /*01f8*/ 	.word	0x00000e20


	//   ....[12]....
        /*01fc*/ 	.word	0x00000e80


	//   ....[13]....
        /*0200*/ 	.word	0x00000ec0


	//   ....[14]....
        /*0204*/ 	.word	0x00000ed0


	//   ....[15]....
        /*0208*/ 	.word	0x000014f0


	//   ....[16]....
        /*020c*/ 	.word	0x00001510


	//   ....[17]....
        /*0210*/ 	.word	0x00001520


	//   ....[18]....
        /*0214*/ 	.word	0x000015c0


	//   ....[19]....
        /*0218*/ 	.word	0x000015d0


	//   ....[20]....
        /*021c*/ 	.word	0x000015e0


	//   ....[21]....
        /*0220*/ 	.word	0x00001640


	//   ....[22]....
        /*0224*/ 	.word	0x00001680


	//   ....[23]....
        /*0228*/ 	.word	0x00001690


	//   ....[24]....
        /*022c*/ 	.word	0x00001720


	//   ....[25]....
        /*0230*/ 	.word	0x00001740


	//   ....[26]....
        /*0234*/ 	.word	0x00001750


	//   ....[27]....
        /*0238*/ 	.word	0x000017b0


	//   ....[28]....
        /*023c*/ 	.word	0x000017f0


	//   ....[29]....
        /*0240*/ 	.word	0x00001800


	//   ....[30]....
        /*0244*/ 	.word	0x00001f80


	//   ....[31]....
        /*0248*/ 	.word	0x00002000


	//   ....[32]....
        /*024c*/ 	.word	0x00002070


	//   ....[33]....
        /*0250*/ 	.word	0x000020f0


	//   ....[34]....
        /*0254*/ 	.word	0x00002170


	//   ....[35]....
        /*0258*/ 	.word	0x000021f0


	//   ....[36]....
        /*025c*/ 	.word	0x00002270


	//   ....[37]....
        /*0260*/ 	.word	0x000022f0


	//   ....[38]....
        /*0264*/ 	.word	0x00002370


	//   ....[39]....
        /*0268*/ 	.word	0x000023f0


	//   ....[40]....
        /*026c*/ 	.word	0x00002470


	//   ....[41]....
        /*0270*/ 	.word	0x000024f0


	//   ....[42]....
        /*0274*/ 	.word	0x00002570


	//   ....[43]....
        /*0278*/ 	.word	0x000025f0


	//   ....[44]....
        /*027c*/ 	.word	0x00002670


	//   ....[45]....
        /*0280*/ 	.word	0x000026e0


	//   ....[46]....
        /*0284*/ 	.word	0x00002760


	//   ....[47]....
        /*0288*/ 	.word	0x000027d0


	//   ....[48]....
        /*028c*/ 	.word	0x00002850


	//   ....[49]....
        /*0290*/ 	.word	0x000028d0


	//   ....[50]....
        /*0294*/ 	.word	0x00002950


	//   ....[51]....
        /*0298*/ 	.word	0x000029d0


	//   ....[52]....
        /*029c*/ 	.word	0x00002a50


	//   ....[53]....
        /*02a0*/ 	.word	0x00002ad0


	//   ....[54]....
        /*02a4*/ 	.word	0x00002b50


	//   ....[55]....
        /*02a8*/ 	.word	0x00002bd0


	//   ....[56]....
        /*02ac*/ 	.word	0x00002c50


	//   ....[57]....
        /*02b0*/ 	.word	0x00002cd0


	//   ....[58]....
        /*02b4*/ 	.word	0x00002d50


	//   ....[59]....
        /*02b8*/ 	.word	0x00002dd0


	//----- nvinfo : EIATTR_EXIT_INSTR_OFFSETS
	.align		4
.L_2257:
        /*02bc*/ 	.byte	0x04, 0x1c
        /*02be*/ 	.short	(.L_2259 - .L_2258)


	//   ....[0]....
.L_2258:
        /*02c0*/ 	.word	0x00000080


	//   ....[1]....
        /*02c4*/ 	.word	0x00001b90


	//   ....[2]....
        /*02c8*/ 	.word	0x00001bc0


	//   ....[3]....
        /*02cc*/ 	.word	0x00001dd0


	//   ....[4]....
        /*02d0*/ 	.word	0x00001f20


	//----- nvinfo : EIATTR_MAX_THREADS
	.align		4
.L_2259:
        /*02d4*/ 	.byte	0x04, 0x05
        /*02d6*/ 	.short	(.L_2261 - .L_2260)
.L_2260:
        /*02d8*/ 	.word	0x00000080
        /*02dc*/ 	.word	0x00000001
        /*02e0*/ 	.word	0x00000001


	//----- nvinfo : EIATTR_CRS_STACK_SIZE
	.align		4
.L_2261:
        /*02e4*/ 	.byte	0x04, 0x1e
        /*02e6*/ 	.short	(.L_2263 - .L_2262)
.L_2262:
        /*02e8*/ 	.word	0x00000000
.L_2263:


//--------------------- .nv.info._ZN4vllm3moe10topkGatingILi6ELi192ELi4ELi4ELi32El13__nv_bfloat16LNS0_11ScoringFuncE1EEEvPKT5_PKbPfiPT4_PiiiibPKf --------------------------
	.section	.nv.info._ZN4vllm3moe10topkGatingILi6ELi192ELi4ELi4ELi32El13__nv_bfloat16LNS0_11ScoringFuncE1EEEvPKT5_PKbPfiPT4_PiiiibPKf,"",@"SHT_CUDA_INFO"
	.sectionflags	@""
	.align	4


	//----- nvinfo : EIATTR_CUDA_API_VERSION
	.align		4
        /*0000*/ 	.byte	0x04, 0x37
        /*0002*/ 	.short	(.L_2265 - .L_2264)
.L_2264:
        /*0004*/ 	.word	0x00000082


	//----- nvinfo : EIATTR_SW2861232_WAR
	.align		4
.L_2265:
        /*0008*/ 	.byte	0x01, 0x35
	.zero		2


	//----- nvinfo : EIATTR_PARAM_CBANK
	.align		4
        /*000c*/ 	.byte	0x04, 0x0a
        /*000e*/ 	.short	(.L_2267 - .L_2266)
	.align		4
.L_2266:
        /*0010*/ 	.word	index@(.nv.constant0._ZN4vllm3moe10topkGatingILi6ELi192ELi4ELi4ELi32El13__nv_bfloat16LNS0_11ScoringFuncE1EEEvPKT5_PKbPfiPT4_PiiiibPKf)
        /*0014*/ 	.short	0x0160
        /*0016*/ 	.short	0x0048


	//----- nvinfo : EIATTR_CBANK_PARAM_SIZE
	.align		4
.L_2267:
        /*0018*/ 	.byte	0x03, 0x19
        /*001a*/ 	.short	0x0048


	//----- nvinfo : EIATTR_KPARAM_INFO
	.align		4
        /*001c*/ 	.byte	0x04, 0x17
        /*001e*/ 	.short	(.L_2269 - .L_2268)
.L_2268:
        /*0020*/ 	.word	0x00000000
        /*0024*/ 	.short	0x000a
        /*0026*/ 	.short	0x0040
        /*0028*/ 	.byte	0x00, 0xf0, 0x21, 0x00


	//----- nvinfo : EIATTR_KPARAM_INFO
	.align		4
.L_2269:
        /*002c*/ 	.byte	0x04, 0x17
        /*002e*/ 	.short	(.L_2271 - .L_2270)
.L_2270:
        /*0030*/ 	.word	0x00000000
        /*0034*/ 	.short	0x0009
        /*0036*/ 	.short	0x003c
        /*0038*/ 	.byte	0x00, 0xf0, 0x05, 0x00


	//----- nvinfo : EIATTR_KPARAM_INFO
	.align		4
.L_2271:
        /*003c*/ 	.byte	0x04, 0x17
        /*003e*/ 	.short	(.L_2273 - .L_2272)
.L_2272:
        /*0040*/ 	.word	0x00000000
        /*0044*/ 	.short	0x0008
        /*0046*/ 	.short	0x0038
        /*0048*/ 	.byte	0x00, 0xf0, 0x11, 0x00


	//----- nvinfo : EIATTR_KPARAM_INFO
	.align		4
.L_2273:
        /*004c*/ 	.byte	0x04, 0x17
        /*004e*/ 	.short	(.L_2275 - .L_2274)
.L_2274:
        /*0050*/ 	.word	0x00000000
        /*0054*/ 	.short	0x0007
        /*0056*/ 	.short	0x0034
        /*0058*/ 	.byte	0x00, 0xf0, 0x11, 0x00


	//----- nvinfo : EIATTR_KPARAM_INFO
	.align		4
.L_2275:
        /*005c*/ 	.byte	0x04, 0x17
        /*005e*/ 	.short	(.L_2277 - .L_2276)
.L_2276:
        /*0060*/ 	.word	0x00000000
        /*0064*/ 	.short	0x0006
        /*0066*/ 	.short	0x0030
        /*0068*/ 	.byte	0x00, 0xf0, 0x11, 0x00


	//----- nvinfo : EIATTR_KPARAM_INFO
	.align		4
.L_2277:
        /*006c*/ 	.byte	0x04, 0x17
        /*006e*/ 	.short	(.L_2279 - .L_2278)
.L_2278:
        /*0070*/ 	.word	0x00000000
        /*0074*/ 	.short	0x0005
        /*0076*/ 	.short	0x0028
        /*0078*/ 	.byte	0x00, 0xf0, 0x21, 0x00


	//----- nvinfo : EIATTR_KPARAM_INFO
	.align		4
.L_2279:
        /*007c*/ 	.byte	0x04, 0x17
        /*007e*/ 	.short	(.L_2281 - .L_2280)
.L_2280:
        /*0080*/ 	.word	0x00000000
        /*0084*/ 	.short	0x0004
        /*0086*/ 	.short	0x0020
        /*0088*/ 	.byte	0x00, 0xf0, 0x21, 0x00


	//----- nvinfo : EIATTR_KPARAM_INFO
	.align		4
.L_2281:
        /*008c*/ 	.byte	0x04, 0x17
        /*008e*/ 	.short	(.L_2283 - .L_2282)
.L_2282:
        /*0090*/ 	.word	0x00000000
        /*0094*/ 	.short	0x0003
        /*0096*/ 	.short	0x0018
        /*0098*/ 	.byte	0x00, 0xf0, 0x11, 0x00


	//----- nvinfo : EIATTR_KPARAM_INFO
	.align		4
.L_2283:
        /*009c*/ 	.byte	0x04, 0x17
        /*009e*/ 	.short	(.L_2285 - .L_2284)
.L_2284:
        /*00a0*/ 	.word	0x00000000
        /*00a4*/ 	.short	0x0002
        /*00a6*/ 	.short	0x0010
        /*00a8*/ 	.byte	0x00, 0xf0, 0x21, 0x00


	//----- nvinfo : EIATTR_KPARAM_INFO
	.align		4
.L_2285:
        /*00ac*/ 	.byte	0x04, 0x17
        /*00ae*/ 	.short	(.L_2287 - .L_2286)
.L_2286:
        /*00b0*/ 	.word	0x00000000
        /*00b4*/ 	.short	0x0001
        /*00b6*/ 	.short	0x0008
        /*00b8*/ 	.byte	0x00, 0xf0, 0x21, 0x00


	//----- nvinfo : EIATTR_KPARAM_INFO
	.align		4
.L_2287:
        /*00bc*/ 	.byte	0x04, 0x17
        /*00be*/ 	.short	(.L_2289 - .L_2288)
.L_2288:
        /*00c0*/ 	.word	0x00000000
        /*00c4*/ 	.short	0x0000
        /*00c6*/ 	.short	0x0000
        /*00c8*/ 	.byte	0x00, 0xf0, 0x21, 0x00


	//----- nvinfo : EIATTR_MAXREG_COUNT
	.align		4
.L_2289:
        /*00cc*/ 	.byte	0x03, 0x1b
        /*00ce*/ 	.short	0x00ff


	//----- nvinfo : EIATTR_MERCURY_ISA_VERSION
	.align		4
        /*00d0*/ 	.byte	0x03, 0x5f
        /*00d2*/ 	.short	0x0000


	//----- nvinfo : EIATTR_COOP_GROUP_MASK_REGIDS
	.align		4
        /*00d4*/ 	.byte	0x04, 0x29
        /*00d6*/ 	.short	(.L_2291 - .L_2290)


	//   ....[0]....
.L_2290:
        /*00d8*/ 	.word	0xffffffff


	//   ....[1]....
        /*00dc*/ 	.word	0xffffffff


	//   ....[2]....
        /*00e0*/ 	.word	0xffffffff


	//   ....[3]....
        /*00e4*/ 	.word	0xffffffff


	//   ....[4]....
        /*00e8*/ 	.word	0xffffffff


	//   ....[5]....
        /*00ec*/ 	.word	0xffffffff


	//   ....[6]....
        /*00f0*/ 	.word	0xffffffff


	//   ....[7]....
        /*00f4*/ 	.word	0xffffffff


	//   ....[8]....
        /*00f8*/ 	.word	0xffffffff


	//   ....[9]....
        /*00fc*/ 	.word	0xffffffff


	//   ....[10]....
        /*0100*/ 	.word	0xffffffff


	//   ....[11]....
        /*0104*/ 	.word	0xffffffff


	//   ....[12]....
        /*0108*/ 	.word	0xffffffff


	//   ....[13]....
        /*010c*/ 	.word	0xffffffff


	//   ....[14]....
        /*0110*/ 	.word	0xffffffff


	//   ....[15]....
        /*0114*/ 	.word	0xffffffff


	//   ....[16]....
        /*0118*/ 	.word	0xffffffff


	//   ....[17]....
        /*011c*/ 	.word	0xffffffff


	//   ....[18]....
        /*0120*/ 	.word	0xffffffff


	//   ....[19]....
        /*0124*/ 	.word	0xffffffff


	//   ....[20]....
        /*0128*/ 	.word	0xffffffff


	//   ....[21]....
        /*012c*/ 	.word	0xffffffff


	//   ....[22]....
        /*0130*/ 	.word	0xffffffff


	//   ....[23]....
        /*0134*/ 	.word	0xffffffff


	//   ....[24]....
        /*0138*/ 	.word	0xffffffff


	//   ....[25]....
        /*013c*/ 	.word	0xffffffff


	//   ....[26]....
        /*0140*/ 	.word	0xffffffff


	//   ....[27]....
        /*0144*/ 	.word	0xffffffff


	//   ....[28]....
        /*0148*/ 	.word	0xffffffff


	//   ....[29]....
        /*014c*/ 	.word	0xffffffff


	//   ....[30]....
        /*0150*/ 	.word	0xffffffff


	//   ....[31]....
        /*0154*/ 	.word	0xffffffff


	//   ....[32]....
        /*0158*/ 	.word	0xffffffff


	//   ....[33]....
        /*015c*/ 	.word	0xffffffff


	//   ....[34]....
        /*0160*/ 	.word	0xffffffff


	//   ....[35]....
        /*0164*/ 	.word	0xffffffff


	//   ....[36]....
        /*0168*/ 	.word	0xffffffff


	//   ....[37]....
        /*016c*/ 	.word	0xffffffff


	//   ....[38]....
        /*0170*/ 	.word	0xffffffff


	//   ....[39]....
        /*0174*/ 	.word	0xffffffff


	//   ....[40]....
        /*0178*/ 	.word	0xffffffff


	//   ....[41]....
        /*017c*/ 	.word	0xffffffff


	//   ....[42]....
        /*0180*/ 	.word	0xffffffff


	//   ....[43]....
        /*0184*/ 	.word	0xffffffff


	//   ....[44]....
        /*0188*/ 	.word	0xffffffff


	//   ....[45]....
        /*018c*/ 	.word	0xffffffff


	//   ....[46]....
        /*0190*/ 	.word	0xffffffff


	//   ....[47]....
        /*0194*/ 	.word	0xffffffff


	//   ....[48]....
        /*0198*/ 	.word	0xffffffff


	//   ....[49]....
        /*019c*/ 	.word	0xffffffff


	//   ....[50]....
        /*01a0*/ 	.word	0xffffffff


	//   ....[51]....
        /*01a4*/ 	.word	0xffffffff


	//   ....[52]....
        /*01a8*/ 	.word	0xffffffff


	//   ....[53]....
        /*01ac*/ 	.word	0xffffffff


	//   ....[54]....
        /*01b0*/ 	.word	0xffffffff


	//   ....[55]....
        /*01b4*/ 	.word	0xffffffff


	//   ....[56]....
        /*01b8*/ 	.word	0xffffffff


	//   ....[57]....
        /*01bc*/ 	.word	0xffffffff


	//   ....[58]....
        /*01c0*/ 	.word	0xffffffff


	//   ....[59]....
        /*01c4*/ 	.word	0xffffffff


	//----- nvinfo : EIATTR_COOP_GROUP_INSTR_OFFSETS
	.align		4
.L_2291:
        /*01c8*/ 	.byte	0x04, 0x28
        /*01ca*/ 	.short	(.L_2293 - .L_2292)


	//   ....[0]....
.L_2292:
        /*01cc*/ 	.word	0x000007e0


	//   ....[1]....
        /*01d0*/ 	.word	0x00000800


	//   ....[2]....
        /*01d4*/ 	.word	0x00000810


	//   ....[3]....
        /*01d8*/ 	.word	0x000008a0


	//   ....[4]....
        /*01dc*/ 	.word	0x000008c0


	//   ....[5]....
        /*01e0*/ 	.word	0x000008d0


	//   ....[6]....
        /*01e4*/ 	.word	0x00000930


	//   ....[7]....
        /*01e8*/ 	.word	0x00000970


	//   ....[8]....
        /*01ec*/ 	.word	0x00000980


	//   ....[9]....
        /*01f0*/ 	.word	0x00000a10


	//   ....[10]....
        /*01f4*/ 	.word	0x00000a30


	//   ....[11]....
        /*01f8*/ 	.word	0x00000a40


	//   ....[12]....
        /*01fc*/ 	.word	0x00000aa0


	//   ....[13]....
        /*0200*/ 	.word	0x00000ae0


	//   ....[14]....
        /*0204*/ 	.word	0x00000af0


	//   ....[15]....
        /*0208*/ 	.word	0x00000ff0


	//   ....[16]....
        /*020c*/ 	.word	0x00001010


	//   ....[17]....
        /*0210*/ 	.word	0x00001020


	//   ....[18]....
        /*0214*/ 	.word	0x000010b0


	//   ....[19]....
        /*0218*/ 	.word	0x000010d0


	//   ....[20]....
        /*021c*/ 	.word	0x000010e0


	//   ....[21]....
        /*0220*/ 	.word	0x00001140


	//   ....[22]....
        /*0224*/ 	.word	0x00001180


	//   ....[23]....
        /*0228*/ 	.word	0x00001190


	//   ....[24]....
        /*022c*/ 	.word	0x00001220


	//   ....[25]....
        /*0230*/ 	.word	0x00001240


	//   ....[26]....
        /*0234*/ 	.word	0x00001250


	//   ....[27]....
        /*0238*/ 	.word	0x000012b0


	//   ....[28]....
        /*023c*/ 	.word	0x000012f0


	//   ....[29]....
        /*0240*/ 	.word	0x00001300


	//   ....[30]....
        /*0244*/ 	.word	0x00001a70


	//   ....[31]....
        /*0248*/ 	.word	0x00001af0


	//   ....[32]....
        /*024c*/ 	.word	0x00001b60


	//   ....[33]....
        /*0250*/ 	.word	0x00001be0


	//   ....[34]....
        /*0254*/ 	.word	0x00001c60


	//   ....[35]....
        /*0258*/ 	.word	0x00001ce0


	//   ....[36]....
        /*025c*/ 	.word	0x00001d60


	//   ....[37]....
        /*0260*/ 	.word	0x00001de0


	//   ....[38]....
        /*0264*/ 	.word	0x00001e60


	//   ....[39]....
        /*0268*/ 	.word	0x00001ee0


	//   ....[40]....
        /*026c*/ 	.word	0x00001f60


	//   ....[41]....
        /*0270*/ 	.word	0x00001fe0


	//   ....[42]....
        /*0274*/ 	.word	0x00002060


	//   ....[43]....
        /*0278*/ 	.word	0x000020e0


	//   ....[44]....
        /*027c*/ 	.word	0x00002150


	//   ....[45]....
        /*0280*/ 	.word	0x000021c0


	//   ....[46]....
        /*0284*/ 	.word	0x00002240


	//   ....[47]....
        /*0288*/ 	.word	0x000022b0


	//   ....[48]....
        /*028c*/ 	.word	0x00002330


	//   ....[49]....
        /*0290*/ 	.word	0x000023b0


	//   ....[50]....
        /*0294*/ 	.word	0x00002430


	//   ....[51]....
        /*0298*/ 	.word	0x000024b0


	//   ....[52]....
        /*029c*/ 	.word	0x00002530


	//   ....[53]....
        /*02a0*/ 	.word	0x000025b0


	//   ....[54]....
        /*02a4*/ 	.word	0x00002630


	//   ....[55]....
        /*02a8*/ 	.word	0x000026b0


	//   ....[56]....
        /*02ac*/ 	.word	0x00002730


	//   ....[57]....
        /*02b0*/ 	.word	0x000027b0


	//   ....[58]....
        /*02b4*/ 	.word	0x00002830


	//   ....[59]....
        /*02b8*/ 	.word	0x000028a0


	//----- nvinfo : EIATTR_EXIT_INSTR_OFFSETS
	.align		4
.L_2293:
        /*02bc*/ 	.byte	0x04, 0x1c
        /*02be*/ 	.short	(.L_2295 - .L_2294)


	//   ....[0]....
.L_2294:
        /*02c0*/ 	.word	0x00000080


	//   ....[1]....
        /*02c4*/ 	.word	0x00001690


	//   ....[2]....
        /*02c8*/ 	.word	0x000016c0


	//   ....[3]....
        /*02cc*/ 	.word	0x000018d0


	//   ....[4]....
        /*02d0*/ 	.word	0x00001a10


	//----- nvinfo : EIATTR_MAX_THREADS
	.align		4
.L_2295:
        /*02d4*/ 	.byte	0x04, 0x05
        /*02d6*/ 	.short	(.L_2297 - .L_2296)
.L_2296:
        /*02d8*/ 	.word	0x00000080
        /*02dc*/ 	.word	0x00000001
        /*02e0*/ 	.word	0x00000001


	//----- nvinfo : EIATTR_CRS_STACK_SIZE
	.align		4
.L_2297:
        /*02e4*/ 	.byte	0x04, 0x1e
        /*02e6*/ 	.short	(.L_2299 - .L_2298)
.L_2298:
        /*02e8*/ 	.word	0x00000000
.L_2299:


//--------------------- .nv.info._ZN4vllm3moe10topkGatingILi16ELi512ELi4ELi16ELi32El13__nv_bfloat16LNS0_11ScoringFuncE1EEEvPKT5_PKbPfiPT4_PiiiibPKf --------------------------
	.section	.nv.info._ZN4vllm3moe10topkGatingILi16ELi512ELi4ELi16ELi32El13__nv_bfloat16LNS0_11ScoringFuncE1EEEvPKT5_PKbPfiPT4_PiiiibPKf,"",@"SHT_CUDA_INFO"
	.sectionflags	@""
	.align	4


	//----- nvinfo : EIATTR_CUDA_API_VERSION
	.align		4
        /*0000*/ 	.byte	0x04, 0x37
        /*0002*/ 	.short	(.L_2301 - .L_2300)
.L_2300:
        /*0004*/ 	.word	0x00000082


	//----- nvinfo : EIATTR_SW2861232_WAR
	.align		4
.L_2301:
        /*0008*/ 	.byte	0x01, 0x35
	.zero		2


	//----- nvinfo : EIATTR_PARAM_CBANK
	.align		4
        /*000c*/ 	.byte	0x04, 0x0a
        /*000e*/ 	.short	(.L_2303 - .L_2302)
	.align		4
.L_2302:
        /*0010*/ 	.word	index@(.nv.constant0._ZN4vllm3moe10topkGatingILi16ELi512ELi4ELi16ELi32El13__nv_bfloat16LNS0_11ScoringFuncE1EEEvPKT5_PKbPfiPT4_PiiiibPKf)
        /*0014*/ 	.short	0x0160
        /*0016*/ 	.short	0x0048


	//----- nvinfo : EIATTR_CBANK_PARAM_SIZE
	.align		4
.L_2303:
        /*0018*/ 	.byte	0x03, 0x19
        /*001a*/ 	.short	0x0048


	//----- nvinfo : EIATTR_KPARAM_INFO
	.align		4
        /*001c*/ 	.byte	0x04, 0x17
        /*001e*/ 	.short	(.L_2305 - .L_2304)
.L_2304:
        /*0020*/ 	.word	0x00000000
        /*0024*/ 	.short	0x000a
        /*0026*/ 	.short	0x0040
        /*0028*/ 	.byte	0x00, 0xf0, 0x21, 0x00


	//----- nvinfo : EIATTR_KPARAM_INFO
	.align		4
.L_2305:
        /*002c*/ 	.byte	0x04, 0x17
        /*002e*/ 	.short	(.L_2307 - .L_2306)
.L_2306:
        /*0030*/ 	.word	0x00000000
        /*0034*/ 	.short	0x0009
        /*0036*/ 	.short	0x003c
        /*0038*/ 	.byte	0x00, 0xf0, 0x05, 0x00


	//----- nvinfo : EIATTR_KPARAM_INFO
	.align		4
.L_2307:
        /*003c*/ 	.byte	0x04, 0x17
        /*003e*/ 	.short	(.L_2309 - .L_2308)
.L_2308:
        /*0040*/ 	.word	0x00000000
        /*0044*/ 	.short	0x0008
        /*0046*/ 	.short	0x0038
        /*0048*/ 	.byte	0x00, 0xf0, 0x11, 0x00


	//----- nvinfo : EIATTR_KPARAM_INFO
	.align		4
.L_2309:
        /*004c*/ 	.byte	0x04, 0x17
        /*004e*/ 	.short	(.L_2311 - .L_2310)
.L_2310:
        /*0050*/ 	.word	0x00000000
        /*0054*/ 	.short	0x0007
        /*0056*/ 	.short	0x0034
        /*0058*/ 	.byte	0x00, 0xf0, 0x11, 0x00


	//----- nvinfo : EIATTR_KPARAM_INFO
	.align		4
.L_2311:
        /*005c*/ 	.byte	0x04, 0x17
        /*005e*/ 	.short	(.L_2313 - .L_2312)
.L_2312:
        /*0060*/ 	.word	0x00000000
        /*0064*/ 	.short	0x0006
        /*0066*/ 	.short	0x0030
        /*0068*/ 	.byte	0x00, 0xf0, 0x11, 0x00


	//----- nvinfo : EIATTR_KPARAM_INFO
	.align		4
.L_2313:
        /*006c*/ 	.byte	0x04, 0x17
        /*006e*/ 	.short	(.L_2315 - .L_2314)
.L_2314:
        /*0070*/ 	.word	0x00000000
        /*0074*/ 	.short	0x0005
        /*0076*/ 	.short	0x0028
        /*0078*/ 	.byte	0x00, 0xf0, 0x21, 0x00


	//----- nvinfo : EIATTR_KPARAM_INFO
	.align		4
.L_2315:
        /*007c*/ 	.byte	0x04, 0x17
        /*007e*/ 	.short	(.L_2317 - .L_2316)
.L_2316:
        /*0080*/ 	.word	0x00000000
        /*0084*/ 	.short	0x0004
        /*0086*/ 	.short	0x0020
        /*0088*/ 	.byte	0x00, 0xf0, 0x21, 0x00


	//----- nvinfo : EIATTR_KPARAM_INFO
	.align		4
.L_2317:
        /*008c*/ 	.byte	0x04, 0x17
        /*008e*/ 	.short	(.L_2319 - .L_2318)
.L_2318:
        /*0090*/ 	.word	0x00000000
        /*0094*/ 	.short	0x0003
        /*0096*/ 	.short	0x0018
        /*0098*/ 	.byte	0x00, 0xf0, 0x11, 0x00


	//----- nvinfo : EIATTR_KPARAM_INFO
	.align		4
.L_2319:
        /*009c*/ 	.byte	0x04, 0x17
        /*009e*/ 	.short	(.L_2321 - .L_2320)
.L_2320:
        /*00a0*/ 	.word	0x00000000
        /*00a4*/ 	.short	0x0002
        /*00a6*/ 	.short	0x0010
        /*00a8*/ 	.byte	0x00, 0xf0, 0x21, 0x00


	//----- nvinfo : EIATTR_KPARAM_INFO
	.align		4
.L_2321:
        /*00ac*/ 	.byte	0x04, 0x17
        /*00ae*/ 	.short	(.L_2323 - .L_2322)
.L_2322:
        /*00b0*/ 	.word	0x00000000
        /*00b4*/ 	.short	0x0001
        /*00b6*/ 	.short	0x0008
        /*00b8*/ 	.byte	0x00, 0xf0, 0x21, 0x00


	//----- nvinfo : EIATTR_KPARAM_INFO
	.align		4
.L_2323:
        /*00bc*/ 	.byte	0x04, 0x17
        /*00be*/ 	.short	(.L_2325 - .L_2324)
.L_2324:
        /*00c0*/ 	.word	0x00000000
        /*00c4*/ 	.short	0x0000
        /*00c6*/ 	.short	0x0000
        /*00c8*/ 	.byte	0x00, 0xf0, 0x21, 0x00


	//----- nvinfo : EIATTR_MAXREG_COUNT
	.align		4
.L_2325:
        /*00cc*/ 	.byte	0x03, 0x1b
        /*00ce*/ 	.short	0x00ff


	//----- nvinfo : EIATTR_MERCURY_ISA_VERSION
	.align		4
        /*00d0*/ 	.byte	0x03, 0x5f
        /*00d2*/ 	.short	0x0000


	//----- nvinfo : EIATTR_COOP_GROUP_MASK_REGIDS
	.align		4
        /*00d4*/ 	.byte	0x04, 0x29
        /*00d6*/ 	.short	(.L_2327 - .L_2326)


	//   ....[0]....
.L_2326:
        /*00d8*/ 	.word	0xffffffff


	//   ....[1]....
        /*00dc*/ 	.word	0xffffffff


	//   ....[2]....
        /*00e0*/ 	.word	0xffffffff


	//   ....[3]....
        /*00e4*/ 	.word	0xffffffff


	//   ....[4]....
        /*00e8*/ 	.word	0xffffffff


	//   ....[5]....
        /*00ec*/ 	.word	0xffffffff


	//   ....[6]....
        /*00f0*/ 	.word	0xffffffff


	//   ....[7]....
        /*00f4*/ 	.word	0xffffffff


	//   ....[8]....
        /*00f8*/ 	.word	0xffffffff


	//   ....[9]....
        /*00fc*/ 	.word	0xffffffff


	//   ....[10]....
        /*0100*/ 	.word	0xffffffff


	//   ....[11]....
        /*0104*/ 	.word	0xffffffff


	//   ....[12]....
        /*0108*/ 	.word	0xffffffff


	//   ....[13]....
        /*010c*/ 	.word	0xffffffff


	//   ....[14]....
        /*0110*/ 	.word	0xffffffff


	//   ....[15]....
        /*0114*/ 	.word	0xffffffff


	//   ....[16]....
        /*0118*/ 	.word	0xffffffff


	//   ....[17]....
        /*011c*/ 	.word	0xffffffff


	//   ....[18]....
        /*0120*/ 	.word	0xffffffff


	//   ....[19]....
        /*0124*/ 	.word	0xffffffff


	//   ....[20]....
        /*0128*/ 	.word	0xffffffff


	//   ....[21]....
        /*012c*/ 	.word	0xffffffff


	//   ....[22]....
        /*0130*/ 	.word	0xffffffff


	//   ....[23]....
        /*0134*/ 	.word	0xffffffff


	//   ....[24]....
        /*0138*/ 	.word	0xffffffff


	//   ....[25]....
        /*013c*/ 	.word	0xffffffff


	//   ....[26]....
        /*0140*/ 	.word	0xffffffff


	//   ....[27]....
        /*0144*/ 	.word	0xffffffff


	//   ....[28]....
        /*0148*/ 	.word	0xffffffff


	//   ....[29]....
        /*014c*/ 	.word	0xffffffff


	//   ....[30]....
        /*0150*/ 	.word	0xffffffff


	//   ....[31]....
        /*0154*/ 	.word	0xffffffff


	//   ....[32]....
        /*0158*/ 	.word	0xffffffff


	//   ....[33]....
        /*015c*/ 	.word	0xffffffff


	//   ....[34]....
        /*0160*/ 	.word	0xffffffff


	//   ....[35]....
        /*0164*/ 	.word	0xffffffff


	//   ....[36]....
        /*0168*/ 	.word	0xffffffff


	//   ....[37]....
        /*016c*/ 	.word	0xffffffff


	//   ....[38]....
        /*0170*/ 	.word	0xffffffff


	//   ....[39]....
        /*0174*/ 	.word	0xffffffff


	//   ....[40]....
        /*0178*/ 	.word	0xffffffff


	//   ....[41]....
        /*017c*/ 	.word	0xffffffff


	//   ....[42]....
        /*0180*/ 	.word	0xffffffff


	//   ....[43]....
        /*0184*/ 	.word	0xffffffff


	//   ....[44]....
        /*0188*/ 	.word	0xffffffff


	//   ....[45]....
        /*018c*/ 	.word	0xffffffff


	//   ....[46]....
        /*0190*/ 	.word	0xffffffff


	//   ....[47]....
        /*0194*/ 	.word	0xffffffff


	//   ....[48]....
        /*0198*/ 	.word	0xffffffff


	//   ....[49]....
        /*019c*/ 	.word	0xffffffff


	//   ....[50]....
        /*01a0*/ 	.word	0xffffffff


	//   ....[51]....
        /*01a4*/ 	.word	0xffffffff


	//   ....[52]....
        /*01a8*/ 	.word	0xffffffff


	//   ....[53]....
        /*01ac*/ 	.word	0xffffffff


	//   ....[54]....
        /*01b0*/ 	.word	0xffffffff


	//   ....[55]....
        /*01b4*/ 	.word	0xffffffff


	//   ....[56]....
        /*01b8*/ 	.word	0xffffffff


	//   ....[57]....
        /*01bc*/ 	.word	0xffffffff


	//   ....[58]....
        /*01c0*/ 	.word	0xffffffff


	//   ....[59]....
        /*01c4*/ 	.word	0xffffffff


	//----- nvinfo : EIATTR_COOP_GROUP_INSTR_OFFSETS
	.align		4
.L_2327:
        /*01c8*/ 	.byte	0x04, 0x28
        /*01ca*/ 	.short	(.L_2329 - .L_2328)


	//   ....[0]....
.L_2328:
        /*01cc*/ 	.word	0x00001050


	//   ....[1]....
        /*01d0*/ 	.word	0x00001070


	//   ....[2]....
        /*01d4*/ 	.word	0x00001080


	//   ....[3]....
        /*01d8*/ 	.word	0x00001120


	//   ....[4]....
        /*01dc*/ 	.word	0x00001130


	//   ....[5]....
        /*01e0*/ 	.word	0x00001140


	//   ....[6]....
        /*01e4*/ 	.word	0x000011a0


	//   ....[7]....
        /*01e8*/ 	.word	0x000011e0


	//   ....[8]....
        /*01ec*/ 	.word	0x000011f0


	//   ....[9]....
        /*01f0*/ 	.word	0x00001280


	//   ....[10]....
        /*01f4*/ 	.word	0x000012a0


	//   ....[11]....
        /*01f8*/ 	.word	0x000012b0


	//   ....[12]....
        /*01fc*/ 	.word	0x00001310


	//   ....[13]....
        /*0200*/ 	.word	0x00001350


	//   ....[14]....
        /*0204*/ 	.word	0x00001360


	//   ....[15]....
        /*0208*/ 	.word	0x00001af0


	//   ....[16]....
        /*020c*/ 	.word	0x00001b10


	//   ....[17]....
        /*0210*/ 	.word	0x00001b20


	//   ....[18]....
        /*0214*/ 	.word	0x00001bc0


	//   ....[19]....
        /*0218*/ 	.word	0x00001bd0


	//   ....[20]....
        /*021c*/ 	.word	0x00001be0


	//   ....[21]....
        /*0220*/ 	.word	0x00001c40


	//   ....[22]....
        /*0224*/ 	.word	0x00001c80


	//   ....[23]....
        /*0228*/ 	.word	0x00001c90


	//   ....[24]....
        /*022c*/ 	.word	0x00001d20


	//   ....[25]....
        /*0230*/ 	.word	0x00001d40


	//   ....[26]....
        /*0234*/ 	.word	0x00001d50


	//   ....[27]....
        /*0238*/ 	.word	0x00001db0


	//   ....[28]....
        /*023c*/ 	.word	0x00001df0


	//   ....[29]....
        /*0240*/ 	.word	0x00001e00


	//   ....[30]....
        /*0244*/ 	.word	0x00002580


	//   ....[31]....
        /*0248*/ 	.word	0x00002600


	//   ....[32]....
        /*024c*/ 	.word	0x00002670


	//   ....[33]....
        /*0250*/ 	.word	0x000026f0


	//   ....[34]....
        /*0254*/ 	.word	0x00002770


	//   ....[35]....
        /*0258*/ 	.word	0x000027f0


	//   ....[36]....
        /*025c*/ 	.word	0x00002870


	//   ....[37]....
        /*0260*/ 	.word	0x000028f0


	//   ....[38]....
        /*0264*/ 	.word	0x00002970


	//   ....[39]....
        /*0268*/ 	.word	0x000029f0


	//   ....[40]....
        /*026c*/ 	.word	0x00002a70


	//   ....[41]....
        /*0270*/ 	.word	0x00002af0


	//   ....[42]....
        /*0274*/ 	.word	0x00002b70


	//   ....[43]....
        /*0278*/ 	.word	0x00002bf0


	//   ....[44]....
        /*027c*/ 	.word	0x00002c60


	//   ....[45]....
        /*0280*/ 	.word	0x00002ce0


	//   ....[46]....
        /*0284*/ 	.word	0x00002d60


	//   ....[47]....
        /*0288*/ 	.word	0x00002dd0


	//   ....[48]....
        /*028c*/ 	.word	0x00002e50


	//   ....[49]....
        /*0290*/ 	.word	0x00002ed0


	//   ....[50]....
        /*0294*/ 	.word	0x00002f50


	//   ....[51]....
        /*0298*/ 	.word	0x00002fd0


	//   ....[52]....
        /*029c*/ 	.word	0x00003050


	//   ....[53]....
        /*02a0*/ 	.word	0x000030d0


	//   ....[54]....
        /*02a4*/ 	.word	0x00003150


	//   ....[55]....
        /*02a8*/ 	.word	0x000031d0


	//   ....[56]....
        /*02ac*/ 	.word	0x00003250


	//   ....[57]....
        /*02b0*/ 	.word	0x000032d0


	//   ....[58]....
        /*02b4*/ 	.word	0x00003350


	//   ....[59]....
        /*02b8*/ 	.word	0x000033c0


	//----- nvinfo : EIATTR_EXIT_INSTR_OFFSETS
	.align		4
.L_2329:
        /*02bc*/ 	.byte	0x04, 0x1c
        /*02be*/ 	.short	(.L_2331 - .L_2330)


	//   ....[0]....
.L_2330:
        /*02c0*/ 	.word	0x00000080


	//   ....[1]....
        /*02c4*/ 	.word	0x00002190


	//   ....[2]....
        /*02c8*/ 	.word	0x000021c0


	//   ....[3]....
        /*02cc*/ 	.word	0x000023d0


	//   ....[4]....
        /*02d0*/ 	.word	0x00002520


	//----- nvinfo : EIATTR_MAX_THREADS
	.align		4
.L_2331:
        /*02d4*/ 	.byte	0x04, 0x05
        /*02d6*/ 	.short	(.L_2333 - .L_2332)
.L_2332:
        /*02d8*/ 	.word	0x00000080
        /*02dc*/ 	.word	0x00000001
        /*02e0*/ 	.word	0x00000001


	//----- nvinfo : EIATTR_CRS_STACK_SIZE
	.align		4
.L_2333:
        /*02e4*/ 	.byte	0x04, 0x1e
        /*02e6*/ 	.short	(.L_2335 - .L_2334)
.L_2334:
        /*02e8*/ 	.word	0x00000000
.L_2335:


//--------------------- .nv.info._ZN4vllm3moe10topkGatingILi8ELi256ELi4ELi16ELi32El13__nv_bfloat16LNS0_11ScoringFuncE1EEEvPKT5_PKbPfiPT4_PiiiibPKf --------------------------
	.section	.nv.info._ZN4vllm3moe10topkGatingILi8ELi256ELi4ELi16ELi32El13__nv_bfloat16LNS0_11ScoringFuncE1EEEvPKT5_PKbPfiPT4_PiiiibPKf,"",@"SHT_CUDA_INFO"
	.sectionflags	@""
	.align	4


	//----- nvinfo : EIATTR_CUDA_API_VERSION
	.align		4
        /*0000*/ 	.byte	0x04, 0x37
        /*0002*/ 	.short	(.L_2337 - .L_2336)
.L_2336:
        /*0004*/ 	.word	0x00000082


	//----- nvinfo : EIATTR_SW2861232_WAR
	.align		4
.L_2337:
        /*0008*/ 	.byte	0x01, 0x35
	.zero		2


	//----- nvinfo : EIATTR_PARAM_CBANK
	.align		4
        /*000c*/ 	.byte	0x04, 0x0a
        /*000e*/ 	.short	(.L_2339 - .L_2338)
	.align		4
.L_2338:
        /*0010*/ 	.word	index@(.nv.constant0._ZN4vllm3moe10topkGatingILi8ELi256ELi4ELi16ELi32El13__nv_bfloat16LNS0_11ScoringFuncE1EEEvPKT5_PKbPfiPT4_PiiiibPKf)
        /*0014*/ 	.short	0x0160
        /*0016*/ 	.short	0x0048


	//----- nvinfo : EIATTR_CBANK_PARAM_SIZE
	.align		4
.L_2339:
        /*0018*/ 	.byte	0x03, 0x19
        /*001a*/ 	.short	0x0048


	//----- nvinfo : EIATTR_KPARAM_INFO
	.align		4
        /*001c*/ 	.byte	0x04, 0x17
        /*001e*/ 	.short	(.L_2341 - .L_2340)
.L_2340:
        /*0020*/ 	.word	0x00000000
        /*0024*/ 	.short	0x000a
        /*0026*/ 	.short	0x0040
        /*0028*/ 	.byte	0x00, 0xf0, 0x21, 0x00


	//----- nvinfo : EIATTR_KPARAM_INFO
	.align		4
.L_2341:
        /*002c*/ 	.byte	0x04, 0x17
        /*002e*/ 	.short	(.L_2343 - .L_2342)
.L_2342:
        /*0030*/ 	.word	0x00000000
        /*0034*/ 	.short	0x0009
        /*0036*/ 	.short	0x003c
        /*0038*/ 	.byte	0x00, 0xf0, 0x05, 0x00


	//----- nvinfo : EIATTR_KPARAM_INFO
	.align		4
.L_2343:
        /*003c*/ 	.byte	0x04, 0x17
        /*003e*/ 	.short	(.L_2345 - .L_2344)
.L_2344:
        /*0040*/ 	.word	0x00000000
        /*0044*/ 	.short	0x0008
        /*0046*/ 	.short	0x0038
        /*0048*/ 	.byte	0x00, 0xf0, 0x11, 0x00


	//----- nvinfo : EIATTR_KPARAM_INFO
	.align		4
.L_2345:
        /*004c*/ 	.byte	0x04, 0x17
        /*004e*/ 	.short	(.L_2347 - .L_2346)
.L_2346:
        /*0050*/ 	.word	0x00000000
        /*0054*/ 	.short	0x0007
        /*0056*/ 	.short	0x0034
        /*0058*/ 	.byte	0x00, 0xf0, 0x11, 0x00


	//----- nvinfo : EIATTR_KPARAM_INFO
	.align		4
.L_2347:
        /*005c*/ 	.byte	0x04, 0x17
        /*005e*/ 	.short	(.L_2349 - .L_2348)
.L_2348:
        /*0060*/ 	.word	0x00000000
        /*0064*/ 	.short	0x0006
        /*0066*/ 	.short	0x0030
        /*0068*/ 	.byte	0x00, 0xf0, 0x11, 0x00


	//----- nvinfo : EIATTR_KPARAM_INFO
	.align		4
.L_2349:
        /*006c*/ 	.byte	0x04, 0x17
        /*006e*/ 	.short	(.L_2351 - .L_2350)
.L_2350:
        /*0070*/ 	.word	0x00000000
        /*0074*/ 	.short	0x0005
        /*0076*/ 	.short	0x0028
        /*0078*/ 	.byte	0x00, 0xf0, 0x21, 0x00


	//----- nvinfo : EIATTR_KPARAM_INFO
	.align		4
.L_2351:
        /*007c*/ 	.byte	0x04, 0x17
        /*007e*/ 	.short	(.L_2353 - .L_2352)
.L_2352:
        /*0080*/ 	.word	0x00000000
        /*0084*/ 	.short	0x0004
        /*0086*/ 	.short	0x0020
        /*0088*/ 	.byte	0x00, 0xf0, 0x21, 0x00


	//----- nvinfo : EIATTR_KPARAM_INFO
	.align		4
.L_2353:
        /*008c*/ 	.byte	0x04, 0x17
        /*008e*/ 	.short	(.L_2355 - .L_2354)
.L_2354:
        /*0090*/ 	.word	0x00000000
        /*0094*/ 	.short	0x0003
        /*0096*/ 	.short	0x0018
        /*0098*/ 	.byte	0x00, 0xf0, 0x11, 0x00


	//----- nvinfo : EIATTR_KPARAM_INFO
	.align		4
.L_2355:
        /*009c*/ 	.byte	0x04, 0x17
        /*009e*/ 	.short	(.L_2357 - .L_2356)
.L_2356:
        /*00a0*/ 	.word	0x00000000
        /*00a4*/ 	.short	0x0002
        /*00a6*/ 	.short	0x0010
        /*00a8*/ 	.byte	0x00, 0xf0, 0x21, 0x00


	//----- nvinfo : EIATTR_KPARAM_INFO
	.align		4
.L_2357:
        /*00ac*/ 	.byte	0x04, 0x17
        /*00ae*/ 	.short	(.L_2359 - .L_2358)
.L_2358:
        /*00b0*/ 	.word	0x00000000
        /*00b4*/ 	.short	0x0001
        /*00b6*/ 	.short	0x0008
        /*00b8*/ 	.byte	0x00, 0xf0, 0x21, 0x00


	//----- nvinfo : EIATTR_KPARAM_INFO
	.align		4
.L_2359:
        /*00bc*/ 	.byte	0x04, 0x17
        /*00be*/ 	.short	(.L_2361 - .L_2360)
.L_2360:
        /*00c0*/ 	.word	0x00000000
        /*00c4*/ 	.short	0x0000
        /*00c6*/ 	.short	0x0000
        /*00c8*/ 	.byte	0x00, 0xf0, 0x21, 0x00


	//----- nvinfo : EIATTR_MAXREG_COUNT
	.align		4
.L_2361:
        /*00cc*/ 	.byte	0x03, 0x1b
        /*00ce*/ 	.short	0x00ff


	//----- nvinfo : EIATTR_MERCURY_ISA_VERSION
	.align		4
        /*00d0*/ 	.byte	0x03, 0x5f
        /*00d2*/ 	.short	0x0000


	//----- nvinfo : EIATTR_COOP_GROUP_MASK_REGIDS
	.align		4
        /*00d4*/ 	.byte	0x04, 0x29
        /*00d6*/ 	.short	(.L_2363 - .L_2362)


	//   ....[0]....
.L_2362:
        /*00d8*/ 	.word	0xffffffff


	//   ....[1]....
        /*00dc*/ 	.word	0xffffffff


	//   ....[2]....
        /*00e0*/ 	.word	0xffffffff


	//   ....[3]....
        /*00e4*/ 	.word	0xffffffff


	//   ....[4]....
        /*00e8*/ 	.word	0xffffffff


	//   ....[5]....
        /*00ec*/ 	.word	0xffffffff


	//   ....[6]....
        /*00f0*/ 	.word	0xffffffff


	//   ....[7]....
        /*00f4*/ 	.word	0xffffffff


	//   ....[8]....
        /*00f8*/ 	.word	0xffffffff


	//   ....[9]....
        /*00fc*/ 	.word	0xffffffff


	//   ....[10]....
        /*0100*/ 	.word	0xffffffff


	//   ....[11]....
        /*0104*/ 	.word	0xffffffff


	//   ....[12]....
        /*0108*/ 	.word	0xffffffff


	//   ....[13]....
        /*010c*/ 	.word	0xffffffff


	//   ....[14]....
        /*0110*/ 	.word	0xffffffff


	//   ....[15]....
        /*0114*/ 	.word	0xffffffff


	//   ....[16]....
        /*0118*/ 	.word	0xffffffff


	//   ....[17]....
        /*011c*/ 	.word	0xffffffff


	//   ....[18]....
        /*0120*/ 	.word	0xffffffff


	//   ....[19]....
        /*0124*/ 	.word	0xffffffff


	//   ....[20]....
        /*0128*/ 	.word	0xffffffff


	//   ....[21]....
        /*012c*/ 	.word	0xffffffff


	//   ....[22]....
        /*0130*/ 	.word	0xffffffff


	//   ....[23]....
        /*0134*/ 	.word	0xffffffff


	//   ....[24]....
        /*0138*/ 	.word	0xffffffff


	//   ....[25]....
        /*013c*/ 	.word	0xffffffff


	//   ....[26]....
        /*0140*/ 	.word	0xffffffff


	//   ....[27]....
        /*0144*/ 	.word	0xffffffff


	//   ....[28]....
        /*0148*/ 	.word	0xffffffff


	//   ....[29]....
        /*014c*/ 	.word	0xffffffff


	//   ....[30]....
        /*0150*/ 	.word	0xffffffff


	//   ....[31]....
        /*0154*/ 	.word	0xffffffff


	//   ....[32]....
        /*0158*/ 	.word	0xffffffff


	//   ....[33]....
        /*015c*/ 	.word	0xffffffff


	//   ....[34]....
        /*0160*/ 	.word	0xffffffff


	//   ....[35]....
        /*0164*/ 	.word	0xffffffff


	//   ....[36]....
        /*0168*/ 	.word	0xffffffff


	//   ....[37]....
        /*016c*/ 	.word	0xffffffff


	//   ....[38]....
        /*0170*/ 	.word	0xffffffff


	//   ....[39]....
        /*0174*/ 	.word	0xffffffff


	//   ....[40]....
        /*0178*/ 	.word	0xffffffff


	//   ....[41]....
        /*017c*/ 	.word	0xffffffff


	//   ....[42]....
        /*0180*/ 	.word	0xffffffff


	//   ....[43]....
        /*0184*/ 	.word	0xffffffff


	//   ....[44]....
        /*0188*/ 	.word	0xffffffff


	//   ....[45]....
        /*018c*/ 	.word	0xffffffff


	//   ....[46]....
        /*0190*/ 	.word	0xffffffff


	//   ....[47]....
        /*0194*/ 	.word	0xffffffff


	//   ....[48]....
        /*0198*/ 	.word	0xffffffff


	//   ....[49]....
        /*019c*/ 	.word	0xffffffff


	//   ....[50]....
        /*01a0*/ 	.word	0xffffffff


	//   ....[51]....
        /*01a4*/ 	.word	0xffffffff


	//   ....[52]....
        /*01a8*/ 	.word	0xffffffff


	//   ....[53]....
        /*01ac*/ 	.word	0xffffffff


	//   ....[54]....
        /*01b0*/ 	.word	0xffffffff


	//   ....[55]....
        /*01b4*/ 	.word	0xffffffff


	//   ....[56]....
        /*01b8*/ 	.word	0xffffffff


	//   ....[57]....
        /*01bc*/ 	.word	0xffffffff


	//   ....[58]....
        /*01c0*/ 	.word	0xffffffff


	//   ....[59]....
        /*01c4*/ 	.word	0xffffffff


	//----- nvinfo : EIATTR_COOP_GROUP_INSTR_OFFSETS
	.align		4
.L_2363:
        /*01c8*/ 	.byte	0x04, 0x28
        /*01ca*/ 	.short	(.L_2365 - .L_2364)


	//   ....[0]....
.L_2364:
        /*01cc*/ 	.word	0x00000960


	//   ....[1]....
        /*01d0*/ 	.word	0x00000980


	//   ....[2]....
        /*01d4*/ 	.word	0x00000990


	//   ....[3]....
        /*01d8*/ 	.word	0x00000a30


	//   ....[4]....
        /*01dc*/ 	.word	0x00000a40


	//   ....[5]....
        /*01e0*/ 	.word	0x00000a50


	//   ....[6]....
        /*01e4*/ 	.word	0x00000ab0


	//   ....[7]....
        /*01e8*/ 	.word	0x00000af0


	//   ....[8]....
        /*01ec*/ 	.word	0x00000b00


	//   ....[9]....
        /*01f0*/ 	.word	0x00000b90


	//   ....[10]....
        /*01f4*/ 	.word	0x00000bb0


	//   ....[11]....
        /*01f8*/ 	.word	0x00000bc0


	//   ....[12]....
        /*01fc*/ 	.word	0x00000c20


	//   ....[13]....
        /*0200*/ 	.word	0x00000c60


	//   ....[14]....
        /*0204*/ 	.word	0x00000c70


	//   ....[15]....
        /*0208*/ 	.word	0x000011e0


	//   ....[16]....
        /*020c*/ 	.word	0x00001200


	//   ....[17]....
        /*0210*/ 	.word	0x00001210


	//   ....[18]....
        /*0214*/ 	.word	0x000012a0


	//   ....[19]....
        /*0218*/ 	.word	0x000012c0


	//   ....[20]....
        /*021c*/ 	.word	0x000012d0


	//   ....[21]....
        /*0220*/ 	.word	0x00001330


	//   ....[22]....
        /*0224*/ 	.word	0x00001370


	//   ....[23]....
        /*0228*/ 	.word	0x00001380


	//   ....[24]....
        /*022c*/ 	.word	0x00001410


	//   ....[25]....
        /*0230*/ 	.word	0x00001430


	//   ....[26]....
        /*0234*/ 	.word	0x00001440


	//   ....[27]....
        /*0238*/ 	.word	0x000014a0


	//   ....[28]....
        /*023c*/ 	.word	0x000014e0


	//   ....[29]....
        /*0240*/ 	.word	0x000014f0


	//   ....[30]....
        /*0244*/ 	.word	0x00001c70


	//   ....[31]....
        /*0248*/ 	.word	0x00001cf0


	//   ....[32]....
        /*024c*/ 	.word	0x00001d60


	//   ....[33]....
        /*0250*/ 	.word	0x00001de0


	//   ....[34]....
        /*0254*/ 	.word	0x00001e60


	//   ....[35]....
        /*0258*/ 	.word	0x00001ee0


	//   ....[36]....
        /*025c*/ 	.word	0x00001f60


	//   ....[37]....
        /*0260*/ 	.word	0x00001fe0


	//   ....[38]....
        /*0264*/ 	.word	0x00002060


	//   ....[39]....
        /*0268*/ 	.word	0x000020e0


	//   ....[40]....
        /*026c*/ 	.word	0x00002160


	//   ....[41]....
        /*0270*/ 	.word	0x000021e0


	//   ....[42]....
        /*0274*/ 	.word	0x00002260


	//   ....[43]....
        /*0278*/ 	.word	0x000022e0


	//   ....[44]....
        /*027c*/ 	.word	0x00002350


	//   ....[45]....
        /*0280*/ 	.word	0x000023d0


	//   ....[46]....
        /*0284*/ 	.word	0x00002450


	//   ....[47]....
        /*0288*/ 	.word	0x000024c0


	//   ....[48]....
        /*028c*/ 	.word	0x00002540


	//   ....[49]....
        /*0290*/ 	.word	0x000025c0


	//   ....[50]....
        /*0294*/ 	.word	0x00002640


	//   ....[51]....
        /*0298*/ 	.word	0x000026c0


	//   ....[52]....
        /*029c*/ 	.word	0x00002740


	//   ....[53]....
        /*02a0*/ 	.word	0x000027c0


	//   ....[54]....
        /*02a4*/ 	.word	0x00002840


	//   ....[55]....
        /*02a8*/ 	.word	0x000028c0


	//   ....[56]....
        /*02ac*/ 	.word	0x00002940


	//   ....[57]....
        /*02b0*/ 	.word	0x000029c0


	//   ....[58]....
        /*02b4*/ 	.word	0x00002a40


	//   ....[59]....
        /*02b8*/ 	.word	0x00002ab0


	//----- nvinfo : EIATTR_EXIT_INSTR_OFFSETS
	.align		4
.L_2365:
        /*02bc*/ 	.byte	0x04, 0x1c
        /*02be*/ 	.short	(.L_2367 - .L_2366)


	//   ....[0]....
.L_2366:
        /*02c0*/ 	.word	0x00000080


	//   ....[1]....
        /*02c4*/ 	.word	0x00001880


	//   ....[2]....
        /*02c8*/ 	.word	0x000018b0


	//   ....[3]....
        /*02cc*/ 	.word	0x00001ac0


	//   ....[4]....
        /*02d0*/ 	.word	0x00001c10


	//----- nvinfo : EIATTR_MAX_THREADS
	.align		4
.L_2367:
        /*02d4*/ 	.byte	0x04, 0x05
        /*02d6*/ 	.short	(.L_2369 - .L_2368)
.L_2368:
        /*02d8*/ 	.word	0x00000080
        /*02dc*/ 	.word	0x00000001
        /*02e0*/ 	.word	0x00000001


	//----- nvinfo : EIATTR_CRS_STACK_SIZE
	.align		4
.L_2369:
        /*02e4*/ 	.byte	0x04, 0x1e
        /*02e6*/ 	.short	(.L_2371 - .L_2370)
.L_2370:
        /*02e8*/ 	.word	0x00000000
.L_2371:


//--------------------- .nv.info._ZN4vllm3moe10topkGatingILi8ELi128ELi4ELi16ELi32El13__nv_bfloat16LNS0_11ScoringFuncE1EEEvPKT5_PKbPfiPT4_PiiiibPKf --------------------------
	.section	.nv.info._ZN4vllm3moe10topkGatingILi8ELi128ELi4ELi16ELi32El13__nv_bfloat16LNS0_11ScoringFuncE1EEEvPKT5_PKbPfiPT4_PiiiibPKf,"",@"SHT_CUDA_INFO"
	.sectionflags	@""
	.align	4


	//----- nvinfo : EIATTR_CUDA_API_VERSION
	.align		4
        /*0000*/ 	.byte	0x04, 0x37
        /*0002*/ 	.short	(.L_2373 - .L_2372)
.L_2372:
        /*0004*/ 	.word	0x00000082


	//----- nvinfo : EIATTR_SW2861232_WAR
	.align		4
.L_2373:
        /*0008*/ 	.byte	0x01, 0x35
	.zero		2


	//----- nvinfo : EIATTR_PARAM_CBANK
	.align		4
        /*000c*/ 	.byte	0x04, 0x0a
        /*000e*/ 	.short	(.L_2375 - .L_2374)
	.align		4
.L_2374:
        /*0010*/ 	.word	index@(.nv.constant0._ZN4vllm3moe10topkGatingILi8ELi128ELi4ELi16ELi32El13__nv_bfloat16LNS0_11ScoringFuncE1EEEvPKT5_PKbPfiPT4_PiiiibPKf)
        /*0014*/ 	.short	0x0160
        /*0016*/ 	.short	0x0048


	//----- nvinfo : EIATTR_CBANK_PARAM_SIZE
	.align		4
.L_2375:
        /*0018*/ 	.byte	0x03, 0x19
        /*001a*/ 	.short	0x0048


	//----- nvinfo : EIATTR_KPARAM_INFO
	.align		4
        /*001c*/ 	.byte	0x04, 0x17
        /*001e*/ 	.short	(.L_2377 - .L_2376)
.L_2376:
        /*0020*/ 	.word	0x00000000
        /*0024*/ 	.short	0x000a
        /*0026*/ 	.short	0x0040
        /*0028*/ 	.byte	0x00, 0xf0, 0x21, 0x00


	//----- nvinfo : EIATTR_KPARAM_INFO
	.align		4
.L_2377:
        /*002c*/ 	.byte	0x04, 0x17
        /*002e*/ 	.short	(.L_2379 - .L_2378)
.L_2378:
        /*0030*/ 	.word	0x00000000
        /*0034*/ 	.short	0x0009
        /*0036*/ 	.short	0x003c
        /*0038*/ 	.byte	0x00, 0xf0, 0x05, 0x00


	//----- nvinfo : EIATTR_KPARAM_INFO
	.align		4
.L_2379:
        /*003c*/ 	.byte	0x04, 0x17
        /*003e*/ 	.short	(.L_2381 - .L_2380)
.L_2380:
        /*0040*/ 	.word	0x00000000
        /*0044*/ 	.short	0x0008
        /*0046*/ 	.short	0x0038
        /*0048*/ 	.byte	0x00, 0xf0, 0x11, 0x00


	//----- nvinfo : EIATTR_KPARAM_INFO
	.align		4
.L_2381:
        /*004c*/ 	.byte	0x04, 0x17
        /*004e*/ 	.short	(.L_2383 - .L_2382)
.L_2382:
        /*0050*/ 	.word	0x00000000
        /*0054*/ 	.short	0x0007
        /*0056*/ 	.short	0x0034
        /*0058*/ 	.byte	0x00, 0xf0, 0x11, 0x00


	//----- nvinfo : EIATTR_KPARAM_INFO
	.align		4
.L_2383:
        /*005c*/ 	.byte	0x04, 0x17
        /*005e*/ 	.short	(.L_2385 - .L_2384)
.L_2384:
        /*0060*/ 	.word	0x00000000
        /*0064*/ 	.short	0x0006
        /*0066*/ 	.short	0x0030
        /*0068*/ 	.byte	0x00, 0xf0, 0x11, 0x00


	//----- nvinfo : EIATTR_KPARAM_INFO
	.align		4
.L_2385:
        /*006c*/ 	.byte	0x04, 0x17
        /*006e*/ 	.short	(.L_2387 - .L_2386)
.L_2386:
        /*0070*/ 	.word	0x00000000
        /*0074*/ 	.short	0x0005
        /*0076*/ 	.short	0x0028
        /*0078*/ 	.byte	0x00, 0xf0, 0x21, 0x00


	//----- nvinfo : EIATTR_KPARAM_INFO
	.align		4
.L_2387:
        /*007c*/ 	.byte	0x04, 0x17
        /*007e*/ 	.short	(.L_2389 - .L_2388)
.L_2388:
        /*0080*/ 	.word	0x00000000
        /*0084*/ 	.short	0x0004
        /*0086*/ 	.short	0x0020
        /*0088*/ 	.byte	0x00, 0xf0, 0x21, 0x00


	//----- nvinfo : EIATTR_KPARAM_INFO
	.align		4
.L_2389:
        /*008c*/ 	.byte	0x04, 0x17
        /*008e*/ 	.short	(.L_2391 - .L_2390)
.L_2390:
        /*0090*/ 	.word	0x00000000
        /*0094*/ 	.short	0x0003
        /*0096*/ 	.short	0x0018
        /*0098*/ 	.byte	0x00, 0xf0, 0x11, 0x00


	//----- nvinfo : EIATTR_KPARAM_INFO
	.align		4
.L_2391:
        /*009c*/ 	.byte	0x04, 0x17
        /*009e*/ 	.short	(.L_2393 - .L_2392)
.L_2392:
        /*00a0*/ 	.word	0x00000000
        /*00a4*/ 	.short	0x0002
        /*00a6*/ 	.short	0x0010
        /*00a8*/ 	.byte	0x00, 0xf0, 0x21, 0x00


	//----- nvinfo : EIATTR_KPARAM_INFO
	.align		4
.L_2393:
        /*00ac*/ 	.byte	0x04, 0x17
        /*00ae*/ 	.short	(.L_2395 - .L_2394)
.L_2394:
        /*00b0*/ 	.word	0x00000000
        /*00b4*/ 	.short	0x0001
        /*00b6*/ 	.short	0x0008
        /*00b8*/ 	.byte	0x00, 0xf0, 0x21, 0x00


	//----- nvinfo : EIATTR_KPARAM_INFO
	.align		4
.L_2395:
        /*00bc*/ 	.byte	0x04, 0x17
        /*00be*/ 	.short	(.L_2397 - .L_2396)
.L_2396:
        /*00c0*/ 	.word	0x00000000
        /*00c4*/ 	.short	0x0000
        /*00c6*/ 	.short	0x0000
        /*00c8*/ 	.byte	0x00, 0xf0, 0x21, 0x00


	//----- nvinfo : EIATTR_MAXREG_COUNT
	.align		4
.L_2397:
        /*00cc*/ 	.byte	0x03, 0x1b
        /*00ce*/ 	.short	0x00ff


	//----- nvinfo : EIATTR_MERCURY_ISA_VERSION
	.align		4
        /*00d0*/ 	.byte	0x03, 0x5f
        /*00d2*/ 	.short	0x0000


	//----- nvinfo : EIATTR_COOP_GROUP_MASK_REGIDS
	.align		4
        /*00d4*/ 	.byte	0x04, 0x29
        /*00d6*/ 	.short	(.L_2399 - .L_2398)


	//   ....[0]....
.L_2398:
        /*00d8*/ 	.word	0xffffffff


	//   ....[1]....
        /*00dc*/ 	.word	0xffffffff


	//   ....[2]....
        /*00e0*/ 	.word	0xffffffff


	//   ....[3]....
        /*00e4*/ 	.word	0xffffffff


	//   ....[4]....
        /*00e8*/ 	.word	0xffffffff


	//   ....[5]....
        /*00ec*/ 	.word	0xffffffff


	//   ....[6]....
        /*00f0*/ 	.word	0xffffffff


	//   ....[7]....
        /*00f4*/ 	.word	0xffffffff


	//   ....[8]....
        /*00f8*/ 	.word	0xffffffff


	//   ....[9]....
        /*00fc*/ 	.word	0xffffffff


	//   ....[10]....
        /*0100*/ 	.word	0xffffffff


	//   ....[11]....
        /*0104*/ 	.word	0xffffffff


	//   ....[12]....
        /*0108*/ 	.word	0xffffffff


	//   ....[13]....
        /*010c*/ 	.word	0xffffffff


	//   ....[14]....
        /*0110*/ 	.word	0xffffffff


	//   ....[15]....
        /*0114*/ 	.word	0xffffffff


	//   ....[16]....
        /*0118*/ 	.word	0xffffffff


	//   ....[17]....
        /*011c*/ 	.word	0xffffffff


	//   ....[18]....
        /*0120*/ 	.word	0xffffffff


	//   ....[19]....
        /*0124*/ 	.word	0xffffffff


	//   ....[20]....
        /*0128*/ 	.word	0xffffffff


	//   ....[21]....
        /*012c*/ 	.word	0xffffffff


	//   ....[22]....
        /*0130*/ 	.word	0xffffffff


	//   ....[23]....
        /*0134*/ 	.word	0xffffffff


	//   ....[24]....
        /*0138*/ 	.word	0xffffffff


	//   ....[25]....
        /*013c*/ 	.word	0xffffffff


	//   ....[26]....
        /*0140*/ 	.word	0xffffffff


	//   ....[27]....
        /*0144*/ 	.word	0xffffffff


	//   ....[28]....
        /*0148*/ 	.word	0xffffffff


	//   ....[29]....
        /*014c*/ 	.word	0xffffffff


	//   ....[30]....
        /*0150*/ 	.word	0xffffffff


	//   ....[31]....
        /*0154*/ 	.word	0xffffffff


	//   ....[32]....
        /*0158*/ 	.word	0xffffffff


	//   ....[33]....
        /*015c*/ 	.word	0xffffffff


	//   ....[34]....
        /*0160*/ 	.word	0xffffffff


	//   ....[35]....
        /*0164*/ 	.word	0xffffffff


	//   ....[36]....
        /*0168*/ 	.word	0xffffffff


	//   ....[37]....
        /*016c*/ 	.word	0xffffffff


	//   ....[38]....
        /*0170*/ 	.word	0xffffffff


	//   ....[39]....
        /*0174*/ 	.word	0xffffffff


	//   ....[40]....
        /*0178*/ 	.word	0xffffffff


	//   ....[41]....
        /*017c*/ 	.word	0xffffffff


	//   ....[42]....
        /*0180*/ 	.word	0xffffffff


	//   ....[43]....
        /*0184*/ 	.word	0xffffffff


	//   ....[44]....
        /*0188*/ 	.word	0xffffffff


	//   ....[45]....
        /*018c*/ 	.word	0xffffffff


	//   ....[46]....
        /*0190*/ 	.word	0xffffffff


	//   ....[47]....
        /*0194*/ 	.word	0xffffffff


	//----- nvinfo : EIATTR_COOP_GROUP_INSTR_OFFSETS
	.align		4
.L_2399:
        /*0198*/ 	.byte	0x04, 0x28
        /*019a*/ 	.short	(.L_2401 - .L_2400)


	//   ....[0]....
.L_2400:
        /*019c*/ 	.word	0x00000970


	//   ....[1]....
        /*01a0*/ 	.word	0x00000990


	//   ....[2]....
        /*01a4*/ 	.word	0x000009a0


	//   ....[3]....
        /*01a8*/ 	.word	0x00000a30


	//   ....[4]....
        /*01ac*/ 	.word	0x00000a50


	//   ....[5]....
        /*01b0*/ 	.word	0x00000a60


	//   ....[6]....
        /*01b4*/ 	.word	0x00000ac0


	//   ....[7]....
        /*01b8*/ 	.word	0x00000b00


	//   ....[8]....
        /*01bc*/ 	.word	0x00000b10


	//   ....[9]....
        /*01c0*/ 	.word	0x00000ba0


	//   ....[10]....
        /*01c4*/ 	.word	0x00000bc0


	//   ....[11]....
        /*01c8*/ 	.word	0x00000bd0


	//   ....[12]....
        /*01cc*/ 	.word	0x00001130


	//   ....[13]....
        /*01d0*/ 	.word	0x00001150


	//   ....[14]....
        /*01d4*/ 	.word	0x00001160


	//   ....[15]....
        /*01d8*/ 	.word	0x000011f0


	//   ....[16]....
        /*01dc*/ 	.word	0x00001210


	//   ....[17]....
        /*01e0*/ 	.word	0x00001220


	//   ....[18]....
        /*01e4*/ 	.word	0x00001280


	//   ....[19]....
        /*01e8*/ 	.word	0x000012c0


	//   ....[20]....
        /*01ec*/ 	.word	0x000012d0


	//   ....[21]....
        /*01f0*/ 	.word	0x00001360


	//   ....[22]....
        /*01f4*/ 	.word	0x00001380


	//   ....[23]....
        /*01f8*/ 	.word	0x00001390


	//   ....[24]....
        /*01fc*/ 	.word	0x00001b10


	//   ....[25]....
        /*0200*/ 	.word	0x00001b90


	//   ....[26]....
        /*0204*/ 	.word	0x00001c00


	//   ....[27]....
        /*0208*/ 	.word	0x00001c80


	//   ....[28]....
        /*020c*/ 	.word	0x00001d00


	//   ....[29]....
        /*0210*/ 	.word	0x00001d80


	//   ....[30]....
        /*0214*/ 	.word	0x00001e00


	//   ....[31]....
        /*0218*/ 	.word	0x00001e80


	//   ....[32]....
        /*021c*/ 	.word	0x00001f00


	//   ....[33]....
        /*0220*/ 	.word	0x00001f80


	//   ....[34]....
        /*0224*/ 	.word	0x00002000


	//   ....[35]....
        /*0228*/ 	.word	0x00002070


	//   ....[36]....
        /*022c*/ 	.word	0x000020f0


	//   ....[37]....
        /*0230*/ 	.word	0x00002170


	//   ....[38]....
        /*0234*/ 	.word	0x000021e0


	//   ....[39]....
        /*0238*/ 	.word	0x00002260


	//   ....[40]....
        /*023c*/ 	.word	0x000022e0


	//   ....[41]....
        /*0240*/ 	.word	0x00002360


	//   ....[42]....
        /*0244*/ 	.word	0x000023e0


	//   ....[43]....
        /*0248*/ 	.word	0x00002460


	//   ....[44]....
        /*024c*/ 	.word	0x000024e0


	//   ....[45]....
        /*0250*/ 	.word	0x00002560


	//   ....[46]....
        /*0254*/ 	.word	0x000025e0


	//   ....[47]....
        /*0258*/ 	.word	0x00002650


	//----- nvinfo : EIATTR_EXIT_INSTR_OFFSETS
	.align		4
.L_2401:
        /*025c*/ 	.byte	0x04, 0x1c
        /*025e*/ 	.short	(.L_2403 - .L_2402)


	//   ....[0]....
.L_2402:
        /*0260*/ 	.word	0x00000090


	//   ....[1]....
        /*0264*/ 	.word	0x00001710


	//   ....[2]....
        /*0268*/ 	.word	0x00001740


	//   ....[3]....
        /*026c*/ 	.word	0x00001950


	//   ....[4]....
        /*0270*/ 	.word	0x00001ab0


	//----- nvinfo : EIATTR_MAX_THREADS
	.align		4
.L_2403:
        /*0274*/ 	.byte	0x04, 0x05
        /*0276*/ 	.short	(.L_2405 - .L_2404)
.L_2404:
        /*0278*/ 	.word	0x00000080
        /*027c*/ 	.word	0x00000001
        /*0280*/ 	.word	0x00000001


	//----- nvinfo : EIATTR_CRS_STACK_SIZE
	.align		4
.L_2405:
        /*0284*/ 	.byte	0x04, 0x1e
        /*0286*/ 	.short	(.L_2407 - .L_2406)
.L_2406:
        /*0288*/ 	.word	0x00000000
.L_2407:


//--------------------- .nv.info._ZN4vllm3moe10topkGatingILi8ELi64ELi4ELi16ELi32El13__nv_bfloat16LNS0_11ScoringFuncE1EEEvPKT5_PKbPfiPT4_PiiiibPKf --------------------------
	.section	.nv.info._ZN4vllm3moe10topkGatingILi8ELi64ELi4ELi16ELi32El13__nv_bfloat16LNS0_11ScoringFuncE1EEEvPKT5_PKbPfiPT4_PiiiibPKf,"",@"SHT_CUDA_INFO"
	.sectionflags	@""
	.align	4


	//----- nvinfo : EIATTR_CUDA_API_VERSION
	.align		4
        /*0000*/ 	.byte	0x04, 0x37
        /*0002*/ 	.short	(.L_2409 - .L_2408)
.L_2408:
        /*0004*/ 	.word	0x00000082


	//----- nvinfo : EIATTR_SW2861232_WAR
	.align		4
.L_2409:
        /*0008*/ 	.byte	0x01, 0x35
	.zero		2


	//----- nvinfo : EIATTR_PARAM_CBANK
	.align		4
        /*000c*/ 	.byte	0x04, 0x0a
        /*000e*/ 	.short	(.L_2411 - .L_2410)
	.align		4
.L_2410:
        /*0010*/ 	.word	index@(.nv.constant0._ZN4vllm3moe10topkGatingILi8ELi64ELi4ELi16ELi32El13__nv_bfloat16LNS0_11ScoringFuncE1EEEvPKT5_PKbPfiPT4_PiiiibPKf)
        /*0014*/ 	.short	0x0160
        /*0016*/ 	.short	0x0048


	//----- nvinfo : EIATTR_CBANK_PARAM_SIZE
	.align		4
.L_2411:
        /*0018*/ 	.byte	0x03, 0x19
        /*001a*/ 	.short	0x0048


	//----- nvinfo : EIATTR_KPARAM_INFO
	.align		4
        /*001c*/ 	.byte	0x04, 0x17
        /*001e*/ 	.short	(.L_2413 - .L_2412)
.L_2412:
        /*0020*/ 	.word	0x00000000
        /*0024*/ 	.short	0x000a
        /*0026*/ 	.short	0x0040
        /*0028*/ 	.byte	0x00, 0xf0, 0x21, 0x00


	//----- nvinfo : EIATTR_KPARAM_INFO
	.align		4
.L_2413:
        /*002c*/ 	.byte	0x04, 0x17
        /*002e*/ 	.short	(.L_2415 - .L_2414)
.L_2414:
        /*0030*/ 	.word	0x00000000
        /*0034*/ 	.short	0x0009
        /*0036*/ 	.short	0x003c
        /*0038*/ 	.byte	0x00, 0xf0, 0x05, 0x00


	//----- nvinfo : EIATTR_KPARAM_INFO
	.align		4
.L_2415:
        /*003c*/ 	.byte	0x04, 0x17
        /*003e*/ 	.short	(.L_2417 - .L_2416)
.L_2416:
        /*0040*/ 	.word	0x00000000
        /*0044*/ 	.short	0x0008
        /*0046*/ 	.short	0x0038
        /*0048*/ 	.byte	0x00, 0xf0, 0x11, 0x00


	//----- nvinfo : EIATTR_KPARAM_INFO
	.align		4
.L_2417:
        /*004c*/ 	.byte	0x04, 0x17
        /*004e*/ 	.short	(.L_2419 - .L_2418)
.L_2418:
        /*0050*/ 	.word	0x00000000
        /*0054*/ 	.short	0x0007
        /*0056*/ 	.short	0x0034
        /*0058*/ 	.byte	0x00, 0xf0, 0x11, 0x00


	//----- nvinfo : EIATTR_KPARAM_INFO
	.align		4
.L_2419:
        /*005c*/ 	.byte	0x04, 0x17
        /*005e*/ 	.short	(.L_2421 - .L_2420)
.L_2420:
        /*0060*/ 	.word	0x00000000
        /*0064*/ 	.short	0x0006
        /*0066*/ 	.short	0x0030
        /*0068*/ 	.byte	0x00, 0xf0, 0x11, 0x00


	//----- nvinfo : EIATTR_KPARAM_INFO
	.align		4
.L_2421:
        /*006c*/ 	.byte	0x04, 0x17
        /*006e*/ 	.short	(.L_2423 - .L_2422)
.L_2422:
        /*0070*/ 	.word	0x00000000
        /*0074*/ 	.short	0x0005
        /*0076*/ 	.short	0x0028
        /*0078*/ 	.byte	0x00, 0xf0, 0x21, 0x00


	//----- nvinfo : EIATTR_KPARAM_INFO
	.align		4
.L_2423:
        /*007c*/ 	.byte	0x04, 0x17
        /*007e*/ 	.short	(.L_2425 - .L_2424)
.L_2424:
        /*0080*/ 	.word	0x00000000
        /*0084*/ 	.short	0x0004
        /*0086*/ 	.short	0x0020
        /*0088*/ 	.byte	0x00, 0xf0, 0x21, 0x00


	//----- nvinfo : EIATTR_KPARAM_INFO
	.align		4
.L_2425:
        /*008c*/ 	.byte	0x04, 0x17
        /*008e*/ 	.short	(.L_2427 - .L_2426)
.L_2426:
        /*0090*/ 	.word	0x00000000
        /*0094*/ 	.short	0x0003
        /*0096*/ 	.short	0x0018
        /*0098*/ 	.byte	0x00, 0xf0, 0x11, 0x00


	//----- nvinfo : EIATTR_KPARAM_INFO
	.align		4
.L_2427:
        /*009c*/ 	.byte	0x04, 0x17
        /*009e*/ 	.short	(.L_2429 - .L_2428)
.L_2428:
        /*00a0*/ 	.word	0x00000000
        /*00a4*/ 	.short	0x0002
        /*00a6*/ 	.short	0x0010
        /*00a8*/ 	.byte	0x00, 0xf0, 0x21, 0x00


	//----- nvinfo : EIATTR_KPARAM_INFO
	.align		4
.L_2429:
        /*00ac*/ 	.byte	0x04, 0x17
        /*00ae*/ 	.short	(.L_2431 - .L_2430)
.L_2430:
        /*00b0*/ 	.word	0x00000000
        /*00b4*/ 	.short	0x0001
        /*00b6*/ 	.short	0x0008
        /*00b8*/ 	.byte	0x00, 0xf0, 0x21, 0x00


	//----- nvinfo : EIATTR_KPARAM_INFO
	.align		4
.L_2431:
        /*00bc*/ 	.byte	0x04, 0x17
        /*00be*/ 	.short	(.L_2433 - .L_2432)
.L_2432:
        /*00c0*/ 	.word	0x00000000
        /*00c4*/ 	.short	0x0000
        /*00c6*/ 	.short	0x0000
        /*00c8*/ 	.byte	0x00, 0xf0, 0x21, 0x00


	//----- nvinfo : EIATTR_MAXREG_COUNT
	.align		4
.L_2433:
        /*00cc*/ 	.byte	0x03, 0x1b
        /*00ce*/ 	.short	0x00ff


	//----- nvinfo : EIATTR_MERCURY_ISA_VERSION
	.align		4
        /*00d0*/ 	.byte	0x03, 0x5f
        /*00d2*/ 	.short	0x0000


	//----- nvinfo : EIATTR_COOP_GROUP_MASK_REGIDS
	.align		4
        /*00d4*/ 	.byte	0x04, 0x29
        /*00d6*/ 	.short	(.L_2435 - .L_2434)


	//   ....[0]....
.L_2434:
        /*00d8*/ 	.word	0xffffffff


	//   ....[1]....
        /*00dc*/ 	.word	0xffffffff


	//   ....[2]....
        /*00e0*/ 	.word	0xffffffff


	//   ....[3]....
        /*00e4*/ 	.word	0xffffffff


	//   ....[4]....
        /*00e8*/ 	.word	0xffffffff


	//   ....[5]....
        /*00ec*/ 	.word	0xffffffff


	//   ....[6]....
        /*00f0*/ 	.word	0xffffffff


	//   ....[7]....
        /*00f4*/ 	.word	0xffffffff


	//   ....[8]....
        /*00f8*/ 	.word	0xffffffff


	//   ....[9]....
        /*00fc*/ 	.word	0xffffffff


	//   ....[10]....
        /*0100*/ 	.word	0xffffffff


	//   ....[11]....
        /*0104*/ 	.word	0xffffffff


	//   ....[12]....
        /*0108*/ 	.word	0xffffffff


	//   ....[13]....
        /*010c*/ 	.word	0xffffffff


	//   ....[14]....
        /*0110*/ 	.word	0xffffffff


	//   ....[15]....
        /*0114*/ 	.word	0xffffffff


	//   ....[16]....
        /*0118*/ 	.word	0xffffffff


	//   ....[17]....
        /*011c*/ 	.word	0xffffffff


	//   ....[18]....
        /*0120*/ 	.word	0xffffffff


	//   ....[19]....
        /*0124*/ 	.word	0xffffffff


	//   ....[20]....
        /*0128*/ 	.word	0xffffffff


	//   ....[21]....
        /*012c*/ 	.word	0xffffffff


	//   ....[22]....
        /*0130*/ 	.word	0xffffffff


	//   ....[23]....
        /*0134*/ 	.word	0xffffffff


	//   ....[24]....
        /*0138*/ 	.word	0xffffffff


	//   ....[25]....
        /*013c*/ 	.word	0xffffffff


	//   ....[26]....
        /*0140*/ 	.word	0xffffffff


	//   ....[27]....
        /*0144*/ 	.word	0xffffffff


	//   ....[28]....
        /*0148*/ 	.word	0xffffffff


	//   ....[29]....
        /*014c*/ 	.word	0xffffffff


	//   ....[30]....
        /*0150*/ 	.word	0xffffffff


	//   ....[31]....
        /*0154*/ 	.word	0xffffffff


	//   ....[32]....
        /*0158*/ 	.word	0xffffffff


	//   ....[33]....
        /*015c*/ 	.word	0xffffffff


	//   ....[34]....
        /*0160*/ 	.word	0xffffffff


	//   ....[35]....
        /*0164*/ 	.word	0xffffffff


	//----- nvinfo : EIATTR_COOP_GROUP_INSTR_OFFSETS
	.align		4
.L_2435:
        /*0168*/ 	.byte	0x04, 0x28
        /*016a*/ 	.short	(.L_2437 - .L_2436)


	//   ....[0]....
.L_2436:
        /*016c*/ 	.word	0x00000970


	//   ....[1]....
        /*0170*/ 	.word	0x00000990


	//   ....[2]....
        /*0174*/ 	.word	0x000009a0


	//   ....[3]....
        /*0178*/ 	.word	0x00000a30


	//   ....[4]....
        /*017c*/ 	.word	0x00000a50


	//   ....[5]....
        /*0180*/ 	.word	0x00000a60


	//   ....[6]....
        /*0184*/ 	.word	0x00000ac0


	//   ....[7]....
        /*0188*/ 	.word	0x00000b00


	//   ....[8]....
        /*018c*/ 	.word	0x00000b10


	//   ....[9]....
        /*0190*/ 	.word	0x00001080


	//   ....[10]....
        /*0194*/ 	.word	0x000010a0


	//   ....[11]....
        /*0198*/ 	.word	0x000010b0


	//   ....[12]....
        /*019c*/ 	.word	0x00001140


	//   ....[13]....
        /*01a0*/ 	.word	0x00001160


	//   ....[14]....
        /*01a4*/ 	.word	0x00001170


	//   ....[15]....
        /*01a8*/ 	.word	0x000011d0


	//   ....[16]....
        /*01ac*/ 	.word	0x00001210


	//   ....[17]....
        /*01b0*/ 	.word	0x00001220


	//   ....[18]....
        /*01b4*/ 	.word	0x000019b0


	//   ....[19]....
        /*01b8*/ 	.word	0x00001a30


	//   ....[20]....
        /*01bc*/ 	.word	0x00001aa0


	//   ....[21]....
        /*01c0*/ 	.word	0x00001b20


	//   ....[22]....
        /*01c4*/ 	.word	0x00001ba0


	//   ....[23]....
        /*01c8*/ 	.word	0x00001c20


	//   ....[24]....
        /*01cc*/ 	.word	0x00001ca0


	//   ....[25]....
        /*01d0*/ 	.word	0x00001d20


	//   ....[26]....
        /*01d4*/ 	.word	0x00001d90


	//   ....[27]....
        /*01d8*/ 	.word	0x00001e10


	//   ....[28]....
        /*01dc*/ 	.word	0x00001e90


	//   ....[29]....
        /*01e0*/ 	.word	0x00001f00


	//   ....[30]....
        /*01e4*/ 	.word	0x00001f80


	//   ....[31]....
        /*01e8*/ 	.word	0x00002000


	//   ....[32]....
        /*01ec*/ 	.word	0x00002080


	//   ....[33]....
        /*01f0*/ 	.word	0x00002100


	//   ....[34]....
        /*01f4*/ 	.word	0x00002180


	//   ....[35]....
        /*01f8*/ 	.word	0x000021f0


	//----- nvinfo : EIATTR_EXIT_INSTR_OFFSETS
	.align		4
.L_2437:
        /*01fc*/ 	.byte	0x04, 0x1c
        /*01fe*/ 	.short	(.L_2439 - .L_2438)


	//   ....[0]....
.L_2438:
        /*0200*/ 	.word	0x00000090


	//   ....[1]....
        /*0204*/ 	.word	0x000015b0


	//   ....[2]....
        /*0208*/ 	.word	0x000015e0


	//   ....[3]....
        /*020c*/ 	.word	0x000017f0


	//   ....[4]....
        /*0210*/ 	.word	0x00001950


	//----- nvinfo : EIATTR_MAX_THREADS
	.align		4
.L_2439:
        /*0214*/ 	.byte	0x04, 0x05
        /*0216*/ 	.short	(.L_2441 - .L_2440)
.L_2440:
        /*0218*/ 	.word	0x00000080
        /*021c*/ 	.word	0x00000001
        /*0220*/ 	.word	0x00000001


	//----- nvinfo : EIATTR_CRS_STACK_SIZE
	.align		4
.L_2441:
        /*0224*/ 	.byte	0x04, 0x1e
        /*0226*/ 	.short	(.L_2443 - .L_2442)
.L_2442:
        /*0228*/ 	.word	0x00000000
.L_2443:


//--------------------- .nv.info._ZN4vllm3moe10topkGatingILi8ELi32ELi4ELi16ELi32El13__nv_bfloat16LNS0_11ScoringFuncE1EEEvPKT5_PKbPfiPT4_PiiiibPKf --------------------------
	.section	.nv.info._ZN4vllm3moe10topkGatingILi8ELi32ELi4ELi16ELi32El13__nv_bfloat16LNS0_11ScoringFuncE1EEEvPKT5_PKbPfiPT4_PiiiibPKf,"",@"SHT_CUDA_INFO"
	.sectionflags	@""
	.align	4


	//----- nvinfo : EIATTR_CUDA_API_VERSION
	.align		4
        /*0000*/ 	.byte	0x04, 0x37
        /*0002*/ 	.short	(.L_2445 - .L_2444)
.L_2444:
        /*0004*/ 	.word	0x00000082


	//----- nvinfo : EIATTR_SW2861232_WAR
	.align		4
.L_2445:
        /*0008*/ 	.byte	0x01, 0x35
	.zero		2


	//----- nvinfo : EIATTR_PARAM_CBANK
	.align		4
        /*000c*/ 	.byte	0x04, 0x0a
        /*000e*/ 	.short	(.L_2447 - .L_2446)
	.align		4
.L_2446:
        /*0010*/ 	.word	index@(.nv.constant0._ZN4vllm3moe10topkGatingILi8ELi32ELi4ELi16ELi32El13__nv_bfloat16LNS0_11ScoringFuncE1EEEvPKT5_PKbPfiPT4_PiiiibPKf)
        /*0014*/ 	.short	0x0160
        /*0016*/ 	.short	0x0048


	//----- nvinfo : EIATTR_CBANK_PARAM_SIZE
	.align		4
.L_2447:
        /*0018*/ 	.byte	0x03, 0x19
        /*001a*/ 	.short	0x0048


	//----- nvinfo : EIATTR_KPARAM_INFO
	.align		4
        /*001c*/ 	.byte	0x04, 0x17
        /*001e*/ 	.short	(.L_2449 - .L_2448)
.L_2448:
        /*0020*/ 	.word	0x00000000
        /*0024*/ 	.short	0x000a
        /*0026*/ 	.short	0x0040
        /*0028*/ 	.byte	0x00, 0xf0, 0x21, 0x00


	//----- nvinfo : EIATTR_KPARAM_INFO
	.align		4
.L_2449:
        /*002c*/ 	.byte	0x04, 0x17
        /*002e*/ 	.short	(.L_2451 - .L_2450)
.L_2450:
        /*0030*/ 	.word	0x00000000
        /*0034*/ 	.short	0x0009
        /*0036*/ 	.short	0x003c
        /*0038*/ 	.byte	0x00, 0xf0, 0x05, 0x00


	//----- nvinfo : EIATTR_KPARAM_INFO
	.align		4
.L_2451:
        /*003c*/ 	.byte	0x04, 0x17
        /*003e*/ 	.short	(.L_2453 - .L_2452)
.L_2452:
        /*0040*/ 	.word	0x00000000
        /*0044*/ 	.short	0x0008
        /*0046*/ 	.short	0x0038
        /*0048*/ 	.byte	0x00, 0xf0, 0x11, 0x00


	//----- nvinfo : EIATTR_KPARAM_INFO
	.align		4
.L_2453:
        /*004c*/ 	.byte	0x04, 0x17
        /*004e*/ 	.short	(.L_2455 - .L_2454)
.L_2454:
        /*0050*/ 	.word	0x00000000
        /*0054*/ 	.short	0x0007
        /*0056*/ 	.short	0x0034
        /*0058*/ 	.byte	0x00, 0xf0, 0x11, 0x00


	//----- nvinfo : EIATTR_KPARAM_INFO
	.align		4
.L_2455:
        /*005c*/ 	.byte	0x04, 0x17
        /*005e*/ 	.short	(.L_2457 - .L_2456)
.L_2456:
        /*0060*/ 	.word	0x00000000
        /*0064*/ 	.short	0x0006
        /*0066*/ 	.short	0x0030
        /*0068*/ 	.byte	0x00, 0xf0, 0x11, 0x00


	//----- nvinfo : EIATTR_KPARAM_INFO
	.align		4
.L_2457:
        /*006c*/ 	.byte	0x04, 0x17
        /*006e*/ 	.short	(.L_2459 - .L_2458)
.L_2458:
        /*0070*/ 	.word	0x00000000
        /*0074*/ 	.short	0x0005
        /*0076*/ 	.short	0x0028
        /*0078*/ 	.byte	0x00, 0xf0, 0x21, 0x00


	//----- nvinfo : EIATTR_KPARAM_INFO
	.align		4
.L_2459:
        /*007c*/ 	.byte	0x04, 0x17
        /*007e*/ 	.short	(.L_2461 - .L_2460)
.L_2460:
        /*0080*/ 	.word	0x00000000
        /*0084*/ 	.short	0x0004
        /*0086*/ 	.short	0x0020
        /*0088*/ 	.byte	0x00, 0xf0, 0x21, 0x00


	//----- nvinfo : EIATTR_KPARAM_INFO
	.align		4
.L_2461:
        /*008c*/ 	.byte	0x04, 0x17
        /*008e*/ 	.short	(.L_2463 - .L_2462)
.L_2462:
        /*0090*/ 	.word	0x00000000
        /*0094*/ 	.short	0x0003
        /*0096*/ 	.short	0x0018
        /*0098*/ 	.byte	0x00, 0xf0, 0x11, 0x00


	//----- nvinfo : EIATTR_KPARAM_INFO
	.align		4
.L_2463:
        /*009c*/ 	.byte	0x04, 0x17
        /*009e*/ 	.short	(.L_2465 - .L_2464)
.L_2464:
        /*00a0*/ 	.word	0x00000000
        /*00a4*/ 	.short	0x0002
        /*00a6*/ 	.short	0x0010
        /*00a8*/ 	.byte	0x00, 0xf0, 0x21, 0x00


	//----- nvinfo : EIATTR_KPARAM_INFO
	.align		4
.L_2465:
        /*00ac*/ 	.byte	0x04, 0x17
        /*00ae*/ 	.short	(.L_2467 - .L_2466)
.L_2466:
        /*00b0*/ 	.word	0x00000000
        /*00b4*/ 	.short	0x0001
        /*00b6*/ 	.short	0x0008
        /*00b8*/ 	.byte	0x00, 0xf0, 0x21, 0x00


	//----- nvinfo : EIATTR_KPARAM_INFO
	.align		4
.L_2467:
        /*00bc*/ 	.byte	0x04, 0x17
        /*00be*/ 	.short	(.L_2469 - .L_2468)
.L_2468:
        /*00c0*/ 	.word	0x00000000
        /*00c4*/ 	.short	0x0000
        /*00c6*/ 	.short	0x0000
        /*00c8*/ 	.byte	0x00, 0xf0, 0x21, 0x00


	//----- nvinfo : EIATTR_MAXREG_COUNT
	.align		4
.L_2469:
        /*00cc*/ 	.byte	0x03, 0x1b
        /*00ce*/ 	.short	0x00ff


	//----- nvinfo : EIATTR_MERCURY_ISA_VERSION
	.align		4
        /*00d0*/ 	.byte	0x03, 0x5f
        /*00d2*/ 	.short	0x0000


	//----- nvinfo : EIATTR_COOP_GROUP_MASK_REGIDS
	.align		4
        /*00d4*/ 	.byte	0x04, 0x29
        /*00d6*/ 	.short	(.L_2471 - .L_2470)


	//   ....[0]....
.L_2470:
        /*00d8*/ 	.word	0xffffffff


	//   ....[1]....
        /*00dc*/ 	.word	0xffffffff


	//   ....[2]....
        /*00e0*/ 	.word	0xffffffff


	//   ....[3]....
        /*00e4*/ 	.word	0xffffffff


	//   ....[4]....
        /*00e8*/ 	.word	0xffffffff


	//   ....[5]....
        /*00ec*/ 	.word	0xffffffff


	//   ....[6]....
        /*00f0*/ 	.word	0xffffffff


	//   ....[7]....
        /*00f4*/ 	.word	0xffffffff


	//   ....[8]....
        /*00f8*/ 	.word	0xffffffff


	//   ....[9]....
        /*00fc*/ 	.word	0xffffffff


	//   ....[10]....
        /*0100*/ 	.word	0xffffffff


	//   ....[11]....
        /*0104*/ 	.word	0xffffffff


	//   ....[12]....
        /*0108*/ 	.word	0xffffffff


	//   ....[13]....
        /*010c*/ 	.word	0xffffffff


	//   ....[14]....
        /*0110*/ 	.word	0xffffffff


	//   ....[15]....
        /*0114*/ 	.word	0xffffffff


	//   ....[16]....
        /*0118*/ 	.word	0xffffffff


	//   ....[17]....
        /*011c*/ 	.word	0xffffffff


	//   ....[18]....
        /*0120*/ 	.word	0xffffffff


	//   ....[19]....
        /*0124*/ 	.word	0xffffffff


	//   ....[20]....
        /*0128*/ 	.word	0xffffffff


	//   ....[21]....
        /*012c*/ 	.word	0xffffffff


	//   ....[22]....
        /*0130*/ 	.word	0xffffffff


	//   ....[23]....
        /*0134*/ 	.word	0xffffffff


	//----- nvinfo : EIATTR_COOP_GROUP_INSTR_OFFSETS
	.align		4
.L_2471:
        /*0138*/ 	.byte	0x04, 0x28
        /*013a*/ 	.short	(.L_2473 - .L_2472)


	//   ....[0]....
.L_2472:
        /*013c*/ 	.word	0x00000970


	//   ....[1]....
        /*0140*/ 	.word	0x00000990


	//   ....[2]....
        /*0144*/ 	.word	0x000009a0


	//   ....[3]....
        /*0148*/ 	.word	0x00000a40


	//   ....[4]....
        /*014c*/ 	.word	0x00000a50


	//   ....[5]....
        /*0150*/ 	.word	0x00000a60


	//   ....[6]....
        /*0154*/ 	.word	0x00000fc0


	//   ....[7]....
        /*0158*/ 	.word	0x00000fe0


	//   ....[8]....
        /*015c*/ 	.word	0x00000ff0


	//   ....[9]....
        /*0160*/ 	.word	0x00001090


	//   ....[10]....
        /*0164*/ 	.word	0x000010a0


	//   ....[11]....
        /*0168*/ 	.word	0x000010b0


	//   ....[12]....
        /*016c*/ 	.word	0x00001830


	//   ....[13]....
        /*0170*/ 	.word	0x000018b0


	//   ....[14]....
        /*0174*/ 	.word	0x00001920


	//   ....[15]....
        /*0178*/ 	.word	0x000019a0


	//   ....[16]....
        /*017c*/ 	.word	0x00001a20


	//   ....[17]....
        /*0180*/ 	.word	0x00001a90


	//   ....[18]....
        /*0184*/ 	.word	0x00001b10


	//   ....[19]....
        /*0188*/ 	.word	0x00001b90


	//   ....[20]....
        /*018c*/ 	.word	0x00001c00


	//   ....[21]....
        /*0190*/ 	.word	0x00001c80


	//   ....[22]....
        /*0194*/ 	.word	0x00001d00


	//   ....[23]....
        /*0198*/ 	.word	0x00001d70


	//----- nvinfo : EIATTR_EXIT_INSTR_OFFSETS
	.align		4
.L_2473:
        /*019c*/ 	.byte	0x04, 0x1c
        /*019e*/ 	.short	(.L_2475 - .L_2474)


	//   ....[0]....
.L_2474:
        /*01a0*/ 	.word	0x00000090


	//   ....[1]....
        /*01a4*/ 	.word	0x00001430


	//   ....[2]....
        /*01a8*/ 	.word	0x00001460


	//   ....[3]....
        /*01ac*/ 	.word	0x00001670


	//   ....[4]....
        /*01b0*/ 	.word	0x000017d0


	//----- nvinfo : EIATTR_MAX_THREADS
	.align		4
.L_2475:
        /*01b4*/ 	.byte	0x04, 0x05
        /*01b6*/ 	.short	(.L_2477 - .L_2476)
.L_2476:
        /*01b8*/ 	.word	0x00000080
        /*01bc*/ 	.word	0x00000001
        /*01c0*/ 	.word	0x00000001


	//----- nvinfo : EIATTR_CRS_STACK_SIZE
	.align		4
.L_2477:
        /*01c4*/ 	.byte	0x04, 0x1e
        /*01c6*/ 	.short	(.L_2479 - .L_2478)
.L_2478:
        /*01c8*/ 	.word	0x00000000
.L_2479:


//--------------------- .nv.info._ZN4vllm3moe10topkGatingILi8ELi16ELi4ELi16ELi32El13__nv_bfloat16LNS0_11ScoringFuncE1EEEvPKT5_PKbPfiPT4_PiiiibPKf --------------------------
	.section	.nv.info._ZN4vllm3moe10topkGatingILi8ELi16ELi4ELi16ELi32El13__nv_bfloat16LNS0_11ScoringFuncE1EEEvPKT5_PKbPfiPT4_PiiiibPKf,"",@"SHT_CUDA_INFO"
	.sectionflags	@""
	.align	4


	//----- nvinfo : EIATTR_CUDA_API_VERSION
	.align		4
        /*0000*/ 	.byte	0x04, 0x37
        /*0002*/ 	.short	(.L_2481 - .L_2480)
.L_2480:
        /*0004*/ 	.word	0x00000082


	//----- nvinfo : EIATTR_SW2861232_WAR
	.align		4
.L_2481:
        /*0008*/ 	.byte	0x01, 0x35
	.zero		2


	//----- nvinfo : EIATTR_PARAM_CBANK
	.align		4
        /*000c*/ 	.byte	0x04, 0x0a
        /*000e*/ 	.short	(.L_2483 - .L_2482)
	.align		4
.L_2482:
        /*0010*/ 	.word	index@(.nv.constant0._ZN4vllm3moe10topkGatingILi8ELi16ELi4ELi16ELi32El13__nv_bfloat16LNS0_11ScoringFuncE1EEEvPKT5_PKbPfiPT4_PiiiibPKf)
        /*0014*/ 	.short	0x0160
        /*0016*/ 	.short	0x0048


	//----- nvinfo : EIATTR_CBANK_PARAM_SIZE
	.align		4
.L_2483:
        /*0018*/ 	.byte	0x03, 0x19
        /*001a*/ 	.short	0x0048


	//----- nvinfo : EIATTR_KPARAM_INFO
	.align		4
        /*001c*/ 	.byte	0x04, 0x17
        /*001e*/ 	.short	(.L_2485 - .L_2484)
.L_2484:
        /*0020*/ 	.word	0x00000000
        /*0024*/ 	.short	0x000a
        /*0026*/ 	.short	0x0040
        /*0028*/ 	.byte	0x00, 0xf0, 0x21, 0x00


	//----- nvinfo : EIATTR_KPARAM_INFO
	.align		4
.L_2485:
        /*002c*/ 	.byte	0x04, 0x17
        /*002e*/ 	.short	(.L_2487 - .L_2486)
.L_2486:
        /*0030*/ 	.word	0x00000000
        /*0034*/ 	.short	0x0009
        /*0036*/ 	.short	0x003c
        /*0038*/ 	.byte	0x00, 0xf0, 0x05, 0x00


	//----- nvinfo : EIATTR_KPARAM_INFO
	.align		4
.L_2487:
        /*003c*/ 	.byte	0x04, 0x17
        /*003e*/ 	.short	(.L_2489 - .L_2488)
.L_2488:
        /*0040*/ 	.word	0x00000000
        /*0044*/ 	.short	0x0008
        /*0046*/ 	.short	0x0038
        /*0048*/ 	.byte	0x00, 0xf0, 0x11, 0x00


	//----- nvinfo : EIATTR_KPARAM_INFO
	.align		4
.L_2489:
        /*004c*/ 	.byte	0x04, 0x17
        /*004e*/ 	.short	(.L_2491 - .L_2490)
.L_2490:
        /*0050*/ 	.word	0x00000000
        /*0054*/ 	.short	0x0007
        /*0056*/ 	.short	0x0034
        /*0058*/ 	.byte	0x00, 0xf0, 0x11, 0x00


	//----- nvinfo : EIATTR_KPARAM_INFO
	.align		4
.L_2491:
        /*005c*/ 	.byte	0x04, 0x17
        /*005e*/ 	.short	(.L_2493 - .L_2492)
.L_2492:
        /*0060*/ 	.word	0x00000000
        /*0064*/ 	.short	0x0006
        /*0066*/ 	.short	0x0030
        /*0068*/ 	.byte	0x00, 0xf0, 0x11, 0x00


	//----- nvinfo : EIATTR_KPARAM_INFO
	.align		4
.L_2493:
        /*006c*/ 	.byte	0x04, 0x17
        /*006e*/ 	.short	(.L_2495 - .L_2494)
.L_2494:
        /*0070*/ 	.word	0x00000000
        /*0074*/ 	.short	0x0005
        /*0076*/ 	.short	0x0028
        /*0078*/ 	.byte	0x00, 0xf0, 0x21, 0x00


	//----- nvinfo : EIATTR_KPARAM_INFO
	.align		4
.L_2495:
        /*007c*/ 	.byte	0x04, 0x17
        /*007e*/ 	.short	(.L_2497 - .L_2496)
.L_2496:
        /*0080*/ 	.word	0x00000000
        /*0084*/ 	.short	0x0004
        /*0086*/ 	.short	0x0020
        /*0088*/ 	.byte	0x00, 0xf0, 0x21, 0x00


	//----- nvinfo : EIATTR_KPARAM_INFO
	.align		4
.L_2497:
        /*008c*/ 	.byte	0x04, 0x17
        /*008e*/ 	.short	(.L_2499 - .L_2498)
.L_2498:
        /*0090*/ 	.word	0x00000000
        /*0094*/ 	.short	0x0003
        /*0096*/ 	.short	0x0018
        /*0098*/ 	.byte	0x00, 0xf0, 0x11, 0x00


	//----- nvinfo : EIATTR_KPARAM_INFO
	.align		4
.L_2499:
        /*009c*/ 	.byte	0x04, 0x17
        /*009e*/ 	.short	(.L_2501 - .L_2500)
.L_2500:
        /*00a0*/ 	.word	0x00000000
        /*00a4*/ 	.short	0x0002
        /*00a6*/ 	.short	0x0010
        /*00a8*/ 	.byte	0x00, 0xf0, 0x21, 0x00


	//----- nvinfo : EIATTR_KPARAM_INFO
	.align		4
.L_2501:
        /*00ac*/ 	.byte	0x04, 0x17
        /*00ae*/ 	.short	(.L_2503 - .L_2502)
.L_2502:
        /*00b0*/ 	.word	0x00000000
        /*00b4*/ 	.short	0x0001
        /*00b6*/ 	.short	0x0008
        /*00b8*/ 	.byte	0x00, 0xf0, 0x21, 0x00


	//----- nvinfo : EIATTR_KPARAM_INFO
	.align		4
.L_2503:
        /*00bc*/ 	.byte	0x04, 0x17
        /*00be*/ 	.short	(.L_2505 - .L_2504)
.L_2504:
        /*00c0*/ 	.word	0x00000000
        /*00c4*/ 	.short	0x0000
        /*00c6*/ 	.short	0x0000
        /*00c8*/ 	.byte	0x00, 0xf0, 0x21, 0x00


	//----- nvinfo : EIATTR_MAXREG_COUNT
	.align		4
.L_2505:
        /*00cc*/ 	.byte	0x03, 0x1b
        /*00ce*/ 	.short	0x00ff


	//----- nvinfo : EIATTR_MERCURY_ISA_VERSION
	.align		4
        /*00d0*/ 	.byte	0x03, 0x5f
        /*00d2*/ 	.short	0x0000


	//----- nvinfo : EIATTR_COOP_GROUP_MASK_REGIDS
	.align		4
        /*00d4*/ 	.byte	0x04, 0x29
        /*00d6*/ 	.short	(.L_2507 - .L_2506)


	//   ....[0]....
.L_2506:
        /*00d8*/ 	.word	0xffffffff


	//   ....[1]....
        /*00dc*/ 	.word	0xffffffff


	//   ....[2]....
        /*00e0*/ 	.word	0xffffffff


	//   ....[3]....
        /*00e4*/ 	.word	0xffffffff


	//   ....[4]....
        /*00e8*/ 	.word	0xffffffff


	//   ....[5]....
        /*00ec*/ 	.word	0xffffffff


	//   ....[6]....
        /*00f0*/ 	.word	0xffffffff


	//   ....[7]....
        /*00f4*/ 	.word	0xffffffff


	//   ....[8]....
        /*00f8*/ 	.word	0xffffffff


	//   ....[9]....
        /*00fc*/ 	.word	0xffffffff


	//   ....[10]....
        /*0100*/ 	.word	0xffffffff


	//   ....[11]....
        /*0104*/ 	.word	0xffffffff


	//----- nvinfo : EIATTR_COOP_GROUP_INSTR_OFFSETS
	.align		4
.L_2507:
        /*0108*/ 	.byte	0x04, 0x28
        /*010a*/ 	.short	(.L_2509 - .L_2508)


	//   ....[0]....
.L_2508:
        /*010c*/ 	.word	0x00000970


	//   ....[1]....
        /*0110*/ 	.word	0x00000990


	//   ....[2]....
        /*0114*/ 	.word	0x000009a0


	//   ....[3]....
        /*0118*/ 	.word	0x00000f10


	//   ....[4]....
        /*011c*/ 	.word	0x00000f30


	//   ....[5]....
        /*0120*/ 	.word	0x00000f40


	//   ....[6]....
        /*0124*/ 	.word	0x000016e0


	//   ....[7]....
        /*0128*/ 	.word	0x00001760


	//   ....[8]....
        /*012c*/ 	.word	0x000017d0


	//   ....[9]....
        /*0130*/ 	.word	0x00001850


	//   ....[10]....
        /*0134*/ 	.word	0x000018d0


	//   ....[11]....
        /*0138*/ 	.word	0x00001940


	//----- nvinfo : EIATTR_EXIT_INSTR_OFFSETS
	.align		4
.L_2509:
        /*013c*/ 	.byte	0x04, 0x1c
        /*013e*/ 	.short	(.L_2511 - .L_2510)


	//   ....[0]....
.L_2510:
        /*0140*/ 	.word	0x00000090


	//   ....[1]....
        /*0144*/ 	.word	0x000012e0


	//   ....[2]....
        /*0148*/ 	.word	0x00001310


	//   ....[3]....
        /*014c*/ 	.word	0x00001520


	//   ....[4]....
        /*0150*/ 	.word	0x00001680


	//----- nvinfo : EIATTR_MAX_THREADS
	.align		4
.L_2511:
        /*0154*/ 	.byte	0x04, 0x05
        /*0156*/ 	.short	(.L_2513 - .L_2512)
.L_2512:
        /*0158*/ 	.word	0x00000080
        /*015c*/ 	.word	0x00000001
        /*0160*/ 	.word	0x00000001


	//----- nvinfo : EIATTR_CRS_STACK_SIZE
	.align		4
.L_2513:
        /*0164*/ 	.byte	0x04, 0x1e
        /*0166*/ 	.short	(.L_2515 - .L_2514)
.L_2514:
        /*0168*/ 	.word	0x00000000
.L_2515:


//--------------------- .nv.info._ZN4vllm3moe10topkGatingILi8ELi8ELi4ELi16ELi32El13__nv_bfloat16LNS0_11ScoringFuncE1EEEvPKT5_PKbPfiPT4_PiiiibPKf --------------------------
	.section	.nv.info._ZN4vllm3moe10topkGatingILi8ELi8ELi4ELi16ELi32El13__nv_bfloat16LNS0_11ScoringFuncE1EEEvPKT5_PKbPfiPT4_PiiiibPKf,"",@"SHT_CUDA_INFO"
	.sectionflags	@""
	.align	4


	//----- nvinfo : EIATTR_CUDA_API_VERSION
	.align		4
        /*0000*/ 	.byte	0x04, 0x37
        /*0002*/ 	.short	(.L_2517 - .L_2516)
.L_2516:
        /*0004*/ 	.word	0x00000082


	//----- nvinfo : EIATTR_SW2861232_WAR
	.align		4
.L_2517:
        /*0008*/ 	.byte	0x01, 0x35
	.zero		2


	//----- nvinfo : EIATTR_PARAM_CBANK
	.align		4
        /*000c*/ 	.byte	0x04, 0x0a
        /*000e*/ 	.short	(.L_2519 - .L_2518)
	.align		4
.L_2518:
        /*0010*/ 	.word	index@(.nv.constant0._ZN4vllm3moe10topkGatingILi8ELi8ELi4ELi16ELi32El13__nv_bfloat16LNS0_11ScoringFuncE1EEEvPKT5_PKbPfiPT4_PiiiibPKf)
        /*0014*/ 	.short	0x0160
        /*0016*/ 	.short	0x0048


	//----- nvinfo : EIATTR_CBANK_PARAM_SIZE
	.align		4
.L_2519:
        /*0018*/ 	.byte	0x03, 0x19
        /*001a*/ 	.short	0x0048


	//----- nvinfo : EIATTR_KPARAM_INFO
	.align		4
        /*001c*/ 	.byte	0x04, 0x17
        /*001e*/ 	.short	(.L_2521 - .L_2520)
.L_2520:
        /*0020*/ 	.word	0x00000000
        /*0024*/ 	.short	0x000a
        /*0026*/ 	.short	0x0040
        /*0028*/ 	.byte	0x00, 0xf0, 0x21, 0x00


	//----- nvinfo : EIATTR_KPARAM_INFO
	.align		4
.L_2521:
        /*002c*/ 	.byte	0x04, 0x17
        /*002e*/ 	.short	(.L_2523 - .L_2522)
.L_2522:
        /*0030*/ 	.word	0x00000000
        /*0034*/ 	.short	0x0009
        /*0036*/ 	.short	0x003c
        /*0038*/ 	.byte	0x00, 0xf0, 0x05, 0x00


	//----- nvinfo : EIATTR_KPARAM_INFO
	.align		4
.L_2523:
        /*003c*/ 	.byte	0x04, 0x17
        /*003e*/ 	.short	(.L_2525 - .L_2524)
.L_2524:
        /*0040*/ 	.word	0x00000000
        /*0044*/ 	.short	0x0008
        /*0046*/ 	.short	0x0038
        /*0048*/ 	.byte	0x00, 0xf0, 0x11, 0x00


	//----- nvinfo : EIATTR_KPARAM_INFO
	.align		4
.L_2525:
        /*004c*/ 	.byte	0x04, 0x17
        /*004e*/ 	.short	(.L_2527 - .L_2526)
.L_2526:
        /*0050*/ 	.word	0x00000000
        /*0054*/ 	.short	0x0007
        /*0056*/ 	.short	0x0034
        /*0058*/ 	.byte	0x00, 0xf0, 0x11, 0x00


	//----- nvinfo : EIATTR_KPARAM_INFO
	.align		4
.L_2527:
        /*005c*/ 	.byte	0x04, 0x17
        /*005e*/ 	.short	(.L_2529 - .L_2528)
.L_2528:
        /*0060*/ 	.word	0x00000000
        /*0064*/ 	.short	0x0006
        /*0066*/ 	.short	0x0030
        /*0068*/ 	.byte	0x00, 0xf0, 0x11, 0x00


	//----- nvinfo : EIATTR_KPARAM_INFO
	.align		4
.L_2529:
        /*006c*/ 	.byte	0x04, 0x17
        /*006e*/ 	.short	(.L_2531 - .L_2530)
.L_2530:
        /*0070*/ 	.word	0x00000000
        /*0074*/ 	.short	0x0005
        /*0076*/ 	.short	0x0028
        /*0078*/ 	.byte	0x00, 0xf0, 0x21, 0x00


	//----- nvinfo : EIATTR_KPARAM_INFO
	.align		4
.L_2531:
        /*007c*/ 	.byte	0x04, 0x17
        /*007e*/ 	.short	(.L_2533 - .L_2532)
.L_2532:
        /*0080*/ 	.word	0x00000000
        /*0084*/ 	.short	0x0004
        /*0086*/ 	.short	0x0020
        /*0088*/ 	.byte	0x00, 0xf0, 0x21, 0x00


	//----- nvinfo : EIATTR_KPARAM_INFO
	.align		4
.L_2533:
        /*008c*/ 	.byte	0x04, 0x17
        /*008e*/ 	.short	(.L_2535 - .L_2534)
.L_2534:
        /*0090*/ 	.word	0x00000000
        /*0094*/ 	.short	0x0003
        /*0096*/ 	.short	0x0018
        /*0098*/ 	.byte	0x00, 0xf0, 0x11, 0x00


	//----- nvinfo : EIATTR_KPARAM_INFO
	.align		4
.L_2535:
        /*009c*/ 	.byte	0x04, 0x17
        /*009e*/ 	.short	(.L_2537 - .L_2536)
.L_2536:
        /*00a0*/ 	.word	0x00000000
        /*00a4*/ 	.short	0x0002
        /*00a6*/ 	.short	0x0010
        /*00a8*/ 	.byte	0x00, 0xf0, 0x21, 0x00


	//----- nvinfo : EIATTR_KPARAM_INFO
	.align		4
.L_2537:
        /*00ac*/ 	.byte	0x04, 0x17
        /*00ae*/ 	.short	(.L_2539 - .L_2538)
.L_2538:
        /*00b0*/ 	.word	0x00000000
        /*00b4*/ 	.short	0x0001
        /*00b6*/ 	.short	0x0008
        /*00b8*/ 	.byte	0x00, 0xf0, 0x21, 0x00


	//----- nvinfo : EIATTR_KPARAM_INFO
	.align		4
.L_2539:
        /*00bc*/ 	.byte	0x04, 0x17
        /*00be*/ 	.short	(.L_2541 - .L_2540)
.L_2540:
        /*00c0*/ 	.word	0x00000000
        /*00c4*/ 	.short	0x0000
        /*00c6*/ 	.short	0x0000
        /*00c8*/ 	.byte	0x00, 0xf0, 0x21, 0x00


	//----- nvinfo : EIATTR_MAXREG_COUNT
	.align		4
.L_2541:
        /*00cc*/ 	.byte	0x03, 0x1b
        /*00ce*/ 	.short	0x00ff


	//----- nvinfo : EIATTR_MERCURY_ISA_VERSION
	.align		4
        /*00d0*/ 	.byte	0x03, 0x5f
        /*00d2*/ 	.short	0x0000


	//----- nvinfo : EIATTR_EXIT_INSTR_OFFSETS
	.align		4
        /*00d4*/ 	.byte	0x04, 0x1c
        /*00d6*/ 	.short	(.L_2543 - .L_2542)


	//   ....[0]....
.L_2542:
        /*00d8*/ 	.word	0x00000070


	//   ....[1]....
        /*00dc*/ 	.word	0x00001ea0


	//   ....[2]....
        /*00e0*/ 	.word	0x00001ec0


	//   ....[3]....
        /*00e4*/ 	.word	0x00002790


	//   ....[4]....
        /*00e8*/ 	.word	0x000028a0


	//----- nvinfo : EIATTR_MAX_THREADS
	.align		4
.L_2543:
        /*00ec*/ 	.byte	0x04, 0x05
        /*00ee*/ 	.short	(.L_2545 - .L_2544)
.L_2544:
        /*00f0*/ 	.word	0x00000080
        /*00f4*/ 	.word	0x00000001
        /*00f8*/ 	.word	0x00000001
.L_2545:


//--------------------- .nv.info._ZN4vllm3moe10topkGatingILi4ELi4ELi4ELi8ELi32El13__nv_bfloat16LNS0_11ScoringFuncE1EEEvPKT5_PKbPfiPT4_PiiiibPKf --------------------------
	.section	.nv.info._ZN4vllm3moe10topkGatingILi4ELi4ELi4ELi8ELi32El13__nv_bfloat16LNS0_11ScoringFuncE1EEEvPKT5_PKbPfiPT4_PiiiibPKf,"",@"SHT_CUDA_INFO"
	.sectionflags	@""
	.align	4


	//----- nvinfo : EIATTR_CUDA_API_VERSION
	.align		4
        /*0000*/ 	.byte	0x04, 0x37
        /*0002*/ 	.short	(.L_2547 - .L_2546)
.L_2546:
        /*0004*/ 	.word	0x00000082


	//----- nvinfo : EIATTR_SW2861232_WAR
	.align		4
.L_2547:
        /*0008*/ 	.byte	0x01, 0x35
	.zero		2


	//----- nvinfo : EIATTR_PARAM_CBANK
	.align		4
        /*000c*/ 	.byte	0x04, 0x0a
        /*000e*/ 	.short	(.L_2549 - .L_2548)
	.align		4
.L_2548:
        /*0010*/ 	.word	index@(.nv.constant0._ZN4vllm3moe10topkGatingILi4ELi4ELi4ELi8ELi32El13__nv_bfloat16LNS0_11ScoringFuncE1EEEvPKT5_PKbPfiPT4_PiiiibPKf)
        /*0014*/ 	.short	0x0160
        /*0016*/ 	.short	0x0048


	//----- nvinfo : EIATTR_CBANK_PARAM_SIZE
	.align		4
.L_2549:
        /*0018*/ 	.byte	0x03, 0x19
        /*001a*/ 	.short	0x0048


	//----- nvinfo : EIATTR_KPARAM_INFO
	.align		4
        /*001c*/ 	.byte	0x04, 0x17
        /*001e*/ 	.short	(.L_2551 - .L_2550)
.L_2550:
        /*0020*/ 	.word	0x00000000
        /*0024*/ 	.short	0x000a
        /*0026*/ 	.short	0x0040
        /*0028*/ 	.byte	0x00, 0xf0, 0x21, 0x00


	//----- nvinfo : EIATTR_KPARAM_INFO
	.align		4
.L_2551:
        /*002c*/ 	.byte	0x04, 0x17
        /*002e*/ 	.short	(.L_2553 - .L_2552)
.L_2552:
        /*0030*/ 	.word	0x00000000
        /*0034*/ 	.short	0x0009
        /*0036*/ 	.short	0x003c
        /*0038*/ 	.byte	0x00, 0xf0, 0x05, 0x00


	//----- nvinfo : EIATTR_KPARAM_INFO
	.align		4
.L_2553:
        /*003c*/ 	.byte	0x04, 0x17
        /*003e*/ 	.short	(.L_2555 - .L_2554)
.L_2554:
        /*0040*/ 	.word	0x00000000
        /*0044*/ 	.short	0x0008
        /*0046*/ 	.short	0x0038
        /*0048*/ 	.byte	0x00, 0xf0, 0x11, 0x00


	//----- nvinfo : EIATTR_KPARAM_INFO
	.align		4
.L_2555:
        /*004c*/ 	.byte	0x04, 0x17
        /*004e*/ 	.short	(.L_2557 - .L_2556)
.L_2556:
        /*0050*/ 	.word	0x00000000
        /*0054*/ 	.short	0x0007
        /*0056*/ 	.short	0x0034
        /*0058*/ 	.byte	0x00, 0xf0, 0x11, 0x00


	//----- nvinfo : EIATTR_KPARAM_INFO
	.align		4
.L_2557:
        /*005c*/ 	.byte	0x04, 0x17
        /*005e*/ 	.short	(.L_2559 - .L_2558)
.L_2558:
        /*0060*/ 	.word	0x00000000
        /*0064*/ 	.short	0x0006
        /*0066*/ 	.short	0x0030
        /*0068*/ 	.byte	0x00, 0xf0, 0x11, 0x00


	//----- nvinfo : EIATTR_KPARAM_INFO
	.align		4
.L_2559:
        /*006c*/ 	.byte	0x04, 0x17
        /*006e*/ 	.short	(.L_2561 - .L_2560)
.L_2560:
        /*0070*/ 	.word	0x00000000
        /*0074*/ 	.short	0x0005
        /*0076*/ 	.short	0x0028
        /*0078*/ 	.byte	0x00, 0xf0, 0x21, 0x00


	//----- nvinfo : EIATTR_KPARAM_INFO
	.align		4
.L_2561:
        /*007c*/ 	.byte	0x04, 0x17
        /*007e*/ 	.short	(.L_2563 - .L_2562)
.L_2562:
        /*0080*/ 	.word	0x00000000
        /*0084*/ 	.short	0x0004
        /*0086*/ 	.short	0x0020
        /*0088*/ 	.byte	0x00, 0xf0, 0x21, 0x00


	//----- nvinfo : EIATTR_KPARAM_INFO
	.align		4
.L_2563:
        /*008c*/ 	.byte	0x04, 0x17
        /*008e*/ 	.short	(.L_2565 - .L_2564)
.L_2564:
        /*0090*/ 	.word	0x00000000
        /*0094*/ 	.short	0x0003
        /*0096*/ 	.short	0x0018
        /*0098*/ 	.byte	0x00, 0xf0, 0x11, 0x00


	//----- nvinfo : EIATTR_KPARAM_INFO
	.align		4
.L_2565:
        /*009c*/ 	.byte	0x04, 0x17
        /*009e*/ 	.short	(.L_2567 - .L_2566)
.L_2566:
        /*00a0*/ 	.word	0x00000000
        /*00a4*/ 	.short	0x0002
        /*00a6*/ 	.short	0x0010
        /*00a8*/ 	.byte	0x00, 0xf0, 0x21, 0x00


	//----- nvinfo : EIATTR_KPARAM_INFO
	.align		4
.L_2567:
        /*00ac*/ 	.byte	0x04, 0x17
        /*00ae*/ 	.short	(.L_2569 - .L_2568)
.L_2568:
        /*00b0*/ 	.word	0x00000000
        /*00b4*/ 	.short	0x0001
        /*00b6*/ 	.short	0x0008
        /*00b8*/ 	.byte	0x00, 0xf0, 0x21, 0x00


	//----- nvinfo : EIATTR_KPARAM_INFO
	.align		4
.L_2569:
        /*00bc*/ 	.byte	0x04, 0x17
        /*00be*/ 	.short	(.L_2571 - .L_2570)
.L_2570:
        /*00c0*/ 	.word	0x00000000
        /*00c4*/ 	.short	0x0000
        /*00c6*/ 	.short	0x0000
        /*00c8*/ 	.byte	0x00, 0xf0, 0x21, 0x00


	//----- nvinfo : EIATTR_MAXREG_COUNT
	.align		4
.L_2571:
        /*00cc*/ 	.byte	0x03, 0x1b
        /*00ce*/ 	.short	0x00ff


	//----- nvinfo : EIATTR_MERCURY_ISA_VERSION
	.align		4
        /*00d0*/ 	.byte	0x03, 0x5f
        /*00d2*/ 	.short	0x0000


	//----- nvinfo : EIATTR_EXIT_INSTR_OFFSETS
	.align		4
        /*00d4*/ 	.byte	0x04, 0x1c
        /*00d6*/ 	.short	(.L_2573 - .L_2572)


	//   ....[0]....
.L_2572:
        /*00d8*/ 	.word	0x00000070


	//   ....[1]....
        /*00dc*/ 	.word	0x000020a0


	//   ....[2]....
        /*00e0*/ 	.word	0x000020b0


	//   ....[3]....
        /*00e4*/ 	.word	0x00002980


	//   ....[4]....
        /*00e8*/ 	.word	0x00002a90


	//----- nvinfo : EIATTR_MAX_THREADS
	.align		4
.L_2573:
        /*00ec*/ 	.byte	0x04, 0x05
        /*00ee*/ 	.short	(.L_2575 - .L_2574)
.L_2574:
        /*00f0*/ 	.word	0x00000080
        /*00f4*/ 	.word	0x00000001
        /*00f8*/ 	.word	0x00000001
.L_2575:


//--------------------- .nv.info._ZN4vllm3moe10topkGatingILi2ELi2ELi4ELi4ELi32El13__nv_bfloat16LNS0_11ScoringFuncE1EEEvPKT5_PKbPfiPT4_PiiiibPKf --------------------------
	.section	.nv.info._ZN4vllm3moe10topkGatingILi2ELi2ELi4ELi4ELi32El13__nv_bfloat16LNS0_11ScoringFuncE1EEEvPKT5_PKbPfiPT4_PiiiibPKf,"",@"SHT_CUDA_INFO"
	.sectionflags	@""
	.align	4


	//----- nvinfo : EIATTR_CUDA_API_VERSION
	.align		4
        /*0000*/ 	.byte	0x04, 0x37
        /*0002*/ 	.short	(.L_2577 - .L_2576)
.L_2576:
        /*0004*/ 	.word	0x00000082


	//----- nvinfo : EIATTR_SW2861232_WAR
	.align		4
.L_2577:
        /*0008*/ 	.byte	0x01, 0x35
	.zero		2


	//----- nvinfo : EIATTR_PARAM_CBANK
	.align		4
        /*000c*/ 	.byte	0x04, 0x0a
        /*000e*/ 	.short	(.L_2579 - .L_2578)
	.align		4
.L_2578:
        /*0010*/ 	.word	index@(.nv.constant0._ZN4vllm3moe10topkGatingILi2ELi2ELi4ELi4ELi32El13__nv_bfloat16LNS0_11ScoringFuncE1EEEvPKT5_PKbPfiPT4_PiiiibPKf)
        /*0014*/ 	.short	0x0160
        /*0016*/ 	.short	0x0048


	//----- nvinfo : EIATTR_CBANK_PARAM_SIZE
	.align		4
.L_2579:
        /*0018*/ 	.byte	0x03, 0x19
        /*001a*/ 	.short	0x0048


	//----- nvinfo : EIATTR_KPARAM_INFO
	.align		4
        /*001c*/ 	.byte	0x04, 0x17
        /*001e*/ 	.short	(.L_2581 - .L_2580)
.L_2580:
        /*0020*/ 	.word	0x00000000
        /*0024*/ 	.short	0x000a
        /*0026*/ 	.short	0x0040
        /*0028*/ 	.byte	0x00, 0xf0, 0x21, 0x00


	//----- nvinfo : EIATTR_KPARAM_INFO
	.align		4
.L_2581:
        /*002c*/ 	.byte	0x04, 0x17
        /*002e*/ 	.short	(.L_2583 - .L_2582)
.L_2582:
        /*0030*/ 	.word	0x00000000
        /*0034*/ 	.short	0x0009
        /*0036*/ 	.short	0x003c
        /*0038*/ 	.byte	0x00, 0xf0, 0x05, 0x00


	//----- nvinfo : EIATTR_KPARAM_INFO
	.align		4
.L_2583:
        /*003c*/ 	.byte	0x04, 0x17
        /*003e*/ 	.short	(.L_2585 - .L_2584)
.L_2584:
        /*0040*/ 	.word	0x00000000
        /*0044*/ 	.short	0x0008
        /*0046*/ 	.short	0x0038
        /*0048*/ 	.byte	0x00, 0xf0, 0x11, 0x00


	//----- nvinfo : EIATTR_KPARAM_INFO
	.align		4
.L_2585:
        /*004c*/ 	.byte	0x04, 0x17
        /*004e*/ 	.short	(.L_2587 - .L_2586)
.L_2586:
        /*0050*/ 	.word	0x00000000
        /*0054*/ 	.short	0x0007
        /*0056*/ 	.short	0x0034
        /*0058*/ 	.byte	0x00, 0xf0, 0x11, 0x00


	//----- nvinfo : EIATTR_KPARAM_INFO
	.align		4
.L_2587:
        /*005c*/ 	.byte	0x04, 0x17
        /*005e*/ 	.short	(.L_2589 - .L_2588)
.L_2588:
        /*0060*/ 	.word	0x00000000
        /*0064*/ 	.short	0x0006
        /*0066*/ 	.short	0x0030
        /*0068*/ 	.byte	0x00, 0xf0, 0x11, 0x00


	//----- nvinfo : EIATTR_KPARAM_INFO
	.align		4
.L_2589:
        /*006c*/ 	.byte	0x04, 0x17
        /*006e*/ 	.short	(.L_2591 - .L_2590)
.L_2590:
        /*0070*/ 	.word	0x00000000
        /*0074*/ 	.short	0x0005
        /*0076*/ 	.short	0x0028
        /*0078*/ 	.byte	0x00, 0xf0, 0x21, 0x00


	//----- nvinfo : EIATTR_KPARAM_INFO
	.align		4
.L_2591:
        /*007c*/ 	.byte	0x04, 0x17
        /*007e*/ 	.short	(.L_2593 - .L_2592)
.L_2592:
        /*0080*/ 	.word	0x00000000
        /*0084*/ 	.short	0x0004
        /*0086*/ 	.short	0x0020
        /*0088*/ 	.byte	0x00, 0xf0, 0x21, 0x00


	//----- nvinfo : EIATTR_KPARAM_INFO
	.align		4
.L_2593:
        /*008c*/ 	.byte	0x04, 0x17
        /*008e*/ 	.short	(.L_2595 - .L_2594)
.L_2594:
        /*0090*/ 	.word	0x00000000
        /*0094*/ 	.short	0x0003
        /*0096*/ 	.short	0x0018
        /*0098*/ 	.byte	0x00, 0xf0, 0x11, 0x00


	//----- nvinfo : EIATTR_KPARAM_INFO
	.align		4
.L_2595:
        /*009c*/ 	.byte	0x04, 0x17
        /*009e*/ 	.short	(.L_2597 - .L_2596)
.L_2596:
        /*00a0*/ 	.word	0x00000000
        /*00a4*/ 	.short	0x0002
        /*00a6*/ 	.short	0x0010
        /*00a8*/ 	.byte	0x00, 0xf0, 0x21, 0x00


	//----- nvinfo : EIATTR_KPARAM_INFO
	.align		4
.L_2597:
        /*00ac*/ 	.byte	0x04, 0x17
        /*00ae*/ 	.short	(.L_2599 - .L_2598)
.L_2598:
        /*00b0*/ 	.word	0x00000000
        /*00b4*/ 	.short	0x0001
        /*00b6*/ 	.short	0x0008
        /*00b8*/ 	.byte	0x00, 0xf0, 0x21, 0x00


	//----- nvinfo : EIATTR_KPARAM_INFO
	.align		4
.L_2599:
        /*00bc*/ 	.byte	0x04, 0x17
        /*00be*/ 	.short	(.L_2601 - .L_2600)
.L_2600:
        /*00c0*/ 	.word	0x00000000
        /*00c4*/ 	.short	0x0000
        /*00c6*/ 	.short	0x0000
        /*00c8*/ 	.byte	0x00, 0xf0, 0x21, 0x00


	//----- nvinfo : EIATTR_MAXREG_COUNT
	.align		4
.L_2601:
        /*00cc*/ 	.byte	0x03, 0x1b
        /*00ce*/ 	.short	0x00ff


	//----- nvinfo : EIATTR_MERCURY_ISA_VERSION
	.align		4
        /*00d0*/ 	.byte	0x03, 0x5f
        /*00d2*/ 	.short	0x0000


	//----- nvinfo : EIATTR_EXIT_INSTR_OFFSETS
	.align		4
        /*00d4*/ 	.byte	0x04, 0x1c
        /*00d6*/ 	.short	(.L_2603 - .L_2602)


	//   ....[0]....
.L_2602:
        /*00d8*/ 	.word	0x00000070


	//   ....[1]....
        /*00dc*/ 	.word	0x00001b90


	//   ....[2]....
        /*00e0*/ 	.word	0x00001ba0


	//   ....[3]....
        /*00e4*/ 	.word	0x00002420


	//   ....[4]....
        /*00e8*/ 	.word	0x00002540


	//----- nvinfo : EIATTR_MAX_THREADS
	.align		4
.L_2603:
        /*00ec*/ 	.byte	0x04, 0x05
        /*00ee*/ 	.short	(.L_2605 - .L_2604)
.L_2604:
        /*00f0*/ 	.word	0x00000080
        /*00f4*/ 	.word	0x00000001
        /*00f8*/ 	.word	0x00000001
.L_2605:


//--------------------- .nv.info._ZN4vllm3moe10topkGatingILi1ELi1ELi4ELi2ELi32El13__nv_bfloat16LNS0_11ScoringFuncE1EEEvPKT5_PKbPfiPT4_PiiiibPKf --------------------------
	.section	.nv.info._ZN4vllm3moe10topkGatingILi1ELi1ELi4ELi2ELi32El13__nv_bfloat16LNS0_11ScoringFuncE1EEEvPKT5_PKbPfiPT4_PiiiibPKf,"",@"SHT_CUDA_INFO"
	.sectionflags	@""
	.align	4


	//----- nvinfo : EIATTR_CUDA_API_VERSION
	.align		4
        /*0000*/ 	.byte	0x04, 0x37
        /*0002*/ 	.short	(.L_2607 - .L_2606)
.L_2606:
        /*0004*/ 	.word	0x00000082


	//----- nvinfo : EIATTR_SW2861232_WAR
	.align		4
.L_2607:
        /*0008*/ 	.byte	0x01, 0x35
	.zero		2


	//----- nvinfo : EIATTR_PARAM_CBANK
	.align		4
        /*000c*/ 	.byte	0x04, 0x0a
        /*000e*/ 	.short	(.L_2609 - .L_2608)
	.align		4
.L_2608:
        /*0010*/ 	.word	index@(.nv.constant0._ZN4vllm3moe10topkGatingILi1ELi1ELi4ELi2ELi32El13__nv_bfloat16LNS0_11ScoringFuncE1EEEvPKT5_PKbPfiPT4_PiiiibPKf)
        /*0014*/ 	.short	0x0160
        /*0016*/ 	.short	0x0048


	//----- nvinfo : EIATTR_CBANK_PARAM_SIZE
	.align		4
.L_2609:
        /*0018*/ 	.byte	0x03, 0x19
        /*001a*/ 	.short	0x0048


	//----- nvinfo : EIATTR_KPARAM_INFO
	.align		4
        /*001c*/ 	.byte	0x04, 0x17
        /*001e*/ 	.short	(.L_2611 - .L_2610)
.L_2610:
        /*0020*/ 	.word	0x00000000
        /*0024*/ 	.short	0x000a
        /*0026*/ 	.short	0x0040
        /*0028*/ 	.byte	0x00, 0xf0, 0x21, 0x00


	//----- nvinfo : EIATTR_KPARAM_INFO
	.align		4
.L_2611:
        /*002c*/ 	.byte	0x04, 0x17
        /*002e*/ 	.short	(.L_2613 - .L_2612)
.L_2612:
        /*0030*/ 	.word	0x00000000
        /*0034*/ 	.short	0x0009
        /*0036*/ 	.short	0x003c
        /*0038*/ 	.byte	0x00, 0xf0, 0x05, 0x00


	//----- nvinfo : EIATTR_KPARAM_INFO
	.align		4
.L_2613:
        /*003c*/ 	.byte	0x04, 0x17
        /*003e*/ 	.short	(.L_2615 - .L_2614)
.L_2614:
        /*0040*/ 	.word	0x00000000
        /*0044*/ 	.short	0x0008
        /*0046*/ 	.short	0x0038
        /*0048*/ 	.byte	0x00, 0xf0, 0x11, 0x00


	//----- nvinfo : EIATTR_KPARAM_INFO
	.align		4
.L_2615:
        /*004c*/ 	.byte	0x04, 0x17
        /*004e*/ 	.short	(.L_2617 - .L_2616)
.L_2616:
        /*0050*/ 	.word	0x00000000
        /*0054*/ 	.short	0x0007
        /*0056*/ 	.short	0x0034
        /*0058*/ 	.byte	0x00, 0xf0, 0x11, 0x00


	//----- nvinfo : EIATTR_KPARAM_INFO
	.align		4
.L_2617:
        /*005c*/ 	.byte	0x04, 0x17
        /*005e*/ 	.short	(.L_2619 - .L_2618)
.L_2618:
        /*0060*/ 	.word	0x00000000
        /*0064*/ 	.short	0x0006
        /*0066*/ 	.short	0x0030
        /*0068*/ 	.byte	0x00, 0xf0, 0x11, 0x00


	//----- nvinfo : EIATTR_KPARAM_INFO
	.align		4
.L_2619:
        /*006c*/ 	.byte	0x04, 0x17
        /*006e*/ 	.short	(.L_2621 - .L_2620)
.L_2620:
        /*0070*/ 	.word	0x00000000
        /*0074*/ 	.short	0x0005
        /*0076*/ 	.short	0x0028
        /*0078*/ 	.byte	0x00, 0xf0, 0x21, 0x00


	//----- nvinfo : EIATTR_KPARAM_INFO
	.align		4
.L_2621:
        /*007c*/ 	.byte	0x04, 0x17
        /*007e*/ 	.short	(.L_2623 - .L_2622)
.L_2622:
        /*0080*/ 	.word	0x00000000
        /*0084*/ 	.short	0x0004
        /*0086*/ 	.short	0x0020
        /*0088*/ 	.byte	0x00, 0xf0, 0x21, 0x00


	//----- nvinfo : EIATTR_KPARAM_INFO
	.align		4
.L_2623:
        /*008c*/ 	.byte	0x04, 0x17
        /*008e*/ 	.short	(.L_2625 - .L_2624)
.L_2624:
        /*0090*/ 	.word	0x00000000
        /*0094*/ 	.short	0x0003
        /*0096*/ 	.short	0x0018
        /*0098*/ 	.byte	0x00, 0xf0, 0x11, 0x00


	//----- nvinfo : EIATTR_KPARAM_INFO
	.align		4
.L_2625:
        /*009c*/ 	.byte	0x04, 0x17
        /*009e*/ 	.short	(.L_2627 - .L_2626)
.L_2626:
        /*00a0*/ 	.word	0x00000000
        /*00a4*/ 	.short	0x0002
        /*00a6*/ 	.short	0x0010
        /*00a8*/ 	.byte	0x00, 0xf0, 0x21, 0x00


	//----- nvinfo : EIATTR_KPARAM_INFO
	.align		4
.L_2627:
        /*00ac*/ 	.byte	0x04, 0x17
        /*00ae*/ 	.short	(.L_2629 - .L_2628)
.L_2628:
        /*00b0*/ 	.word	0x00000000
        /*00b4*/ 	.short	0x0001
        /*00b6*/ 	.short	0x0008
        /*00b8*/ 	.byte	0x00, 0xf0, 0x21, 0x00


	//----- nvinfo : EIATTR_KPARAM_INFO
	.align		4
.L_2629:
        /*00bc*/ 	.byte	0x04, 0x17
        /*00be*/ 	.short	(.L_2631 - .L_2630)
.L_2630:
        /*00c0*/ 	.word	0x00000000
        /*00c4*/ 	.short	0x0000
        /*00c6*/ 	.short	0x0000
        /*00c8*/ 	.byte	0x00, 0xf0, 0x21, 0x00


	//----- nvinfo : EIATTR_MAXREG_COUNT
	.align		4
.L_2631:
        /*00cc*/ 	.byte	0x03, 0x1b
        /*00ce*/ 	.short	0x00ff


	//----- nvinfo : EIATTR_MERCURY_ISA_VERSION
	.align		4
        /*00d0*/ 	.byte	0x03, 0x5f
        /*00d2*/ 	.short	0x0000


	//----- nvinfo : EIATTR_EXIT_INSTR_OFFSETS
	.align		4
        /*00d4*/ 	.byte	0x04, 0x1c
        /*00d6*/ 	.short	(.L_2633 - .L_2632)


	//   ....[0]....
.L_2632:
        /*00d8*/ 	.word	0x00000090


	//   ....[1]....
        /*00dc*/ 	.word	0x00000fc0


	//   ....[2]....
        /*00e0*/ 	.word	0x00000fd0


	//   ....[3]....
        /*00e4*/ 	.word	0x00001840


	//   ....[4]....
        /*00e8*/ 	.word	0x00001950


	//----- nvinfo : EIATTR_MAX_THREADS
	.align		4
.L_2633:
        /*00ec*/ 	.byte	0x04, 0x05
        /*00ee*/ 	.short	(.L_2635 - .L_2634)
.L_2634:
        /*00f0*/ 	.word	0x00000080
        /*00f4*/ 	.word	0x00000001
        /*00f8*/ 	.word	0x00000001
.L_2635:


//--------------------- .nv.info._ZN4vllm3moe10topkGatingILi18ELi576ELi4ELi4ELi32Ej13__nv_bfloat16LNS0_11ScoringFuncE1EEEvPKT5_PKbPfiPT4_PiiiibPKf --------------------------
	.section	.nv.info._ZN4vllm3moe10topkGatingILi18ELi576ELi4ELi4ELi32Ej13__nv_bfloat16LNS0_11ScoringFuncE1EEEvPKT5_PKbPfiPT4_PiiiibPKf,"",@"SHT_CUDA_INFO"
	.sectionflags	@""
	.align	4


	//----- nvinfo : EIATTR_CUDA_API_VERSION
	.align		4
        /*0000*/ 	.byte	0x04, 0x37
        /*0002*/ 	.short	(.L_2637 - .L_2636)
.L_2636:
        /*0004*/ 	.word	0x00000082


	//----- nvinfo : EIATTR_SW2861232_WAR
	.align		4
.L_2637:
        /*0008*/ 	.byte	0x01, 0x35
	.zero		2


	//----- nvinfo : EIATTR_PARAM_CBANK
	.align		4
        /*000c*/ 	.byte	0x04, 0x0a
        /*000e*/ 	.short	(.L_2639 - .L_2638)
	.align		4
.L_2638:
        /*0010*/ 	.word	index@(.nv.constant0._ZN4vllm3moe10topkGatingILi18ELi576ELi4ELi4ELi32Ej13__nv_bfloat16LNS0_11ScoringFuncE1EEEvPKT5_PKbPfiPT4_PiiiibPKf)
        /*0014*/ 	.short	0x0160
        /*0016*/ 	.short	0x0048


	//----- nvinfo : EIATTR_CBANK_PARAM_SIZE
	.align		4
.L_2639:
        /*0018*/ 	.byte	0x03, 0x19
        /*001a*/ 	.short	0x0048


	//----- nvinfo : EIATTR_KPARAM_INFO
	.align		4
        /*001c*/ 	.byte	0x04, 0x17
        /*001e*/ 	.short	(.L_2641 - .L_2640)
.L_2640:
        /*0020*/ 	.word	0x00000000
        /*0024*/ 	.short	0x000a
        /*0026*/ 	.short	0x0040
        /*0028*/ 	.byte	0x00, 0xf0, 0x21, 0x00


	//----- nvinfo : EIATTR_KPARAM_INFO
	.align		4
.L_2641:
        /*002c*/ 	.byte	0x04, 0x17
        /*002e*/ 	.short	(.L_2643 - .L_2642)
.L_2642:
        /*0030*/ 	.word	0x00000000
        /*0034*/ 	.short	0x0009
        /*0036*/ 	.short	0x003c
        /*0038*/ 	.byte	0x00, 0xf0, 0x05, 0x00


	//----- nvinfo : EIATTR_KPARAM_INFO
	.align		4
.L_2643:
        /*003c*/ 	.byte	0x04, 0x17
        /*003e*/ 	.short	(.L_2645 - .L_2644)
.L_2644:
        /*0040*/ 	.word	0x00000000
        /*0044*/ 	.short	0x0008
        /*0046*/ 	.short	0x0038
        /*0048*/ 	.byte	0x00, 0xf0, 0x11, 0x00


	//----- nvinfo : EIATTR_KPARAM_INFO
	.align		4
.L_2645:
        /*004c*/ 	.byte	0x04, 0x17
        /*004e*/ 	.short	(.L_2647 - .L_2646)
.L_2646:
        /*0050*/ 	.word	0x00000000
        /*0054*/ 	.short	0x0007
        /*0056*/ 	.short	0x0034
        /*0058*/ 	.byte	0x00, 0xf0, 0x11, 0x00


	//----- nvinfo : EIATTR_KPARAM_INFO
	.align		4
.L_2647:
        /*005c*/ 	.byte	0x04, 0x17
        /*005e*/ 	.short	(.L_2649 - .L_2648)
.L_2648:
        /*0060*/ 	.word	0x00000000
        /*0064*/ 	.short	0x0006
        /*0066*/ 	.short	0x0030
        /*0068*/ 	.byte	0x00, 0xf0, 0x11, 0x00


	//----- nvinfo : EIATTR_KPARAM_INFO
	.align		4
.L_2649:
        /*006c*/ 	.byte	0x04, 0x17
        /*006e*/ 	.short	(.L_2651 - .L_2650)
.L_2650:
        /*0070*/ 	.word	0x00000000
        /*0074*/ 	.short	0x0005
        /*0076*/ 	.short	0x0028
        /*0078*/ 	.byte	0x00, 0xf0, 0x21, 0x00


	//----- nvinfo : EIATTR_KPARAM_INFO
	.align		4
.L_2651:
        /*007c*/ 	.byte	0x04, 0x17
        /*007e*/ 	.short	(.L_2653 - .L_2652)
.L_2652:
        /*0080*/ 	.word	0x00000000
        /*0084*/ 	.short	0x0004
        /*0086*/ 	.short	0x0020
        /*0088*/ 	.byte	0x00, 0xf0, 0x21, 0x00


	//----- nvinfo : EIATTR_KPARAM_INFO
	.align		4
.L_2653:
        /*008c*/ 	.byte	0x04, 0x17
        /*008e*/ 	.short	(.L_2655 - .L_2654)
.L_2654:
        /*0090*/ 	.word	0x00000000
        /*0094*/ 	.short	0x0003
        /*0096*/ 	.short	0x0018
        /*0098*/ 	.byte	0x00, 0xf0, 0x11, 0x00


	//----- nvinfo : EIATTR_KPARAM_INFO
	.align		4
.L_2655:
        /*009c*/ 	.byte	0x04, 0x17
        /*009e*/ 	.short	(.L_2657 - .L_2656)
.L_2656:
        /*00a0*/ 	.word	0x00000000
        /*00a4*/ 	.short	0x0002
        /*00a6*/ 	.short	0x0010
        /*00a8*/ 	.byte	0x00, 0xf0, 0x21, 0x00


	//----- nvinfo : EIATTR_KPARAM_INFO
	.align		4
.L_2657:
        /*00ac*/ 	.byte	0x04, 0x17
        /*00ae*/ 	.short	(.L_2659 - .L_2658)
.L_2658:
        /*00b0*/ 	.word	0x00000000
        /*00b4*/ 	.short	0x0001
        /*00b6*/ 	.short	0x0008
        /*00b8*/ 	.byte	0x00, 0xf0, 0x21, 0x00


	//----- nvinfo : EIATTR_KPARAM_INFO
	.align		4
.L_2659:
        /*00bc*/ 	.byte	0x04, 0x17
        /*00be*/ 	.short	(.L_2661 - .L_2660)
.L_2660:
        /*00c0*/ 	.word	0x00000000
        /*00c4*/ 	.short	0x0000
        /*00c6*/ 	.short	0x0000
        /*00c8*/ 	.byte	0x00, 0xf0, 0x21, 0x00


	//----- nvinfo : EIATTR_MAXREG_COUNT
	.align		4
.L_2661:
        /*00cc*/ 	.byte	0x03, 0x1b
        /*00ce*/ 	.short	0x00ff


	//----- nvinfo : EIATTR_MERCURY_ISA_VERSION
	.align		4
        /*00d0*/ 	.byte	0x03, 0x5f
        /*00d2*/ 	.short	0x0000


	//----- nvinfo : EIATTR_COOP_GROUP_MASK_REGIDS
	.align		4
        /*00d4*/ 	.byte	0x04, 0x29
        /*00d6*/ 	.short	(.L_2663 - .L_2662)


	//   ....[0]....
.L_2662:
        /*00d8*/ 	.word	0xffffffff


	//   ....[1]....
        /*00dc*/ 	.word	0xffffffff


	//   ....[2]....
        /*00e0*/ 	.word	0xffffffff


	//   ....[3]....
        /*00e4*/ 	.word	0xffffffff


	//   ....[4]....
        /*00e8*/ 	.word	0xffffffff


	//   ....[5]....
        /*00ec*/ 	.word	0xffffffff


	//   ....[6]....
        /*00f0*/ 	.word	0xffffffff


	//   ....[7]....
        /*00f4*/ 	.word	0xffffffff


	//   ....[8]....
        /*00f8*/ 	.word	0xffffffff


	//   ....[9]....
        /*00fc*/ 	.word	0xffffffff


	//   ....[10]....
        /*0100*/ 	.word	0xffffffff


	//   ....[11]....
        /*0104*/ 	.word	0xffffffff


	//   ....[12]....
        /*0108*/ 	.word	0xffffffff


	//   ....[13]....
        /*010c*/ 	.word	0xffffffff


	//   ....[14]....
        /*0110*/ 	.word	0xffffffff


	//   ....[15]....
        /*0114*/ 	.word	0xffffffff


	//   ....[16]....
        /*0118*/ 	.word	0xffffffff


	//   ....[17]....
        /*011c*/ 	.word	0xffffffff


	//   ....[18]....
        /*0120*/ 	.word	0xffffffff


	//   ....[19]....
        /*0124*/ 	.word	0xffffffff


	//   ....[20]....
        /*0128*/ 	.word	0xffffffff


	//   ....[21]....
        /*012c*/ 	.word	0xffffffff


	//   ....[22]....
        /*0130*/ 	.word	0xffffffff


	//   ....[23]....
        /*0134*/ 	.word	0xffffffff


	//   ....[24]....
        /*0138*/ 	.word	0xffffffff


	//   ....[25]....
        /*013c*/ 	.word	0xffffffff


	//   ....[26]....
        /*0140*/ 	.word	0xffffffff


	//   ....[27]....
        /*0144*/ 	.word	0xffffffff


	//   ....[28]....
        /*0148*/ 	.word	0xffffffff


	//   ....[29]....
        /*014c*/ 	.word	0xffffffff


	//   ....[30]....
        /*0150*/ 	.word	0xffffffff


	//   ....[31]....
        /*0154*/ 	.word	0xffffffff


	//   ....[32]....
        /*0158*/ 	.word	0xffffffff


	//   ....[33]....
        /*015c*/ 	.word	0xffffffff


	//   ....[34]....
        /*0160*/ 	.word	0xffffffff


	//   ....[35]....
        /*0164*/ 	.word	0xffffffff


	//   ....[36]....
        /*0168*/ 	.word	0xffffffff


	//   ....[37]....
        /*016c*/ 	.word	0xffffffff


	//   ....[38]....
        /*0170*/ 	.word	0xffffffff


	//   ....[39]....
        /*0174*/ 	.word	0xffffffff


	//   ....[40]....
        /*0178*/ 	.word	0xffffffff


	//   ....[41]....
        /*017c*/ 	.word	0xffffffff


	//   ....[42]....
        /*0180*/ 	.word	0xffffffff


	//   ....[43]....
        /*0184*/ 	.word	0xffffffff


	//   ....[44]....
        /*0188*/ 	.word	0xffffffff


	//   ....[45]....
        /*018c*/ 	.word	0xffffffff


	//   ....[46]....
        /*0190*/ 	.word	0xffffffff


	//   ....[47]....
        /*0194*/ 	.word	0xffffffff


	//   ....[48]....
        /*0198*/ 	.word	0xffffffff


	//   ....[49]....
        /*019c*/ 	.word	0xffffffff


	//   ....[50]....
        /*01a0*/ 	.word	0xffffffff


	//   ....[51]....
        /*01a4*/ 	.word	0xffffffff


	//   ....[52]....
        /*01a8*/ 	.word	0xffffffff


	//   ....[53]....
        /*01ac*/ 	.word	0xffffffff


	//   ....[54]....
        /*01b0*/ 	.word	0xffffffff


	//   ....[55]....
        /*01b4*/ 	.word	0xffffffff


	//   ....[56]....
        /*01b8*/ 	.word	0xffffffff


	//   ....[57]....
        /*01bc*/ 	.word	0xffffffff


	//   ....[58]....
        /*01c0*/ 	.word	0xffffffff


	//   ....[59]....
        /*01c4*/ 	.word	0xffffffff


	//----- nvinfo : EIATTR_COOP_GROUP_INSTR_OFFSETS
	.align		4
.L_2663:
        /*01c8*/ 	.byte	0x04, 0x28
        /*01ca*/ 	.short	(.L_2665 - .L_2664)


	//   ....[0]....
.L_2664:
        /*01cc*/ 	.word	0x00001340


	//   ....[1]....
        /*01d0*/ 	.word	0x00001360


	//   ....[2]....
        /*01d4*/ 	.word	0x00001370


	//   ....[3]....
        /*01d8*/ 	.word	0x00001400


	//   ....[4]....
        /*01dc*/ 	.word	0x00001420


	//   ....[5]....
        /*01e0*/ 	.word	0x00001430


	//   ....[6]....
        /*01e4*/ 	.word	0x00001490


	//   ....[7]....
        /*01e8*/ 	.word	0x000014d0


	//   ....[8]....
        /*01ec*/ 	.word	0x000014e0


	//   ....[9]....
        /*01f0*/ 	.word	0x00001580


	//   ....[10]....
        /*01f4*/ 	.word	0x00001590


	//   ....[11]....
        /*01f8*/ 	.word	0x000015a0


	//   ....[12]....
        /*01fc*/ 	.word	0x00001600


	//   ....[13]....
        /*0200*/ 	.word	0x00001640


	//   ....[14]....
        /*0204*/ 	.word	0x00001650


	//   ....[15]....
        /*0208*/ 	.word	0x00001e80


	//   ....[16]....
        /*020c*/ 	.word	0x00001ea0


	//   ....[17]....
        /*0210*/ 	.word	0x00001eb0


	//   ....[18]....
        /*0214*/ 	.word	0x00001f40


	//   ....[19]....
        /*0218*/ 	.word	0x00001f60


	//   ....[20]....
        /*021c*/ 	.word	0x00001f70


	//   ....[21]....
        /*0220*/ 	.word	0x00001fd0


	//   ....[22]....
        /*0224*/ 	.word	0x00002010


	//   ....[23]....
        /*0228*/ 	.word	0x00002020


	//   ....[24]....
        /*022c*/ 	.word	0x000020c0


	//   ....[25]....
        /*0230*/ 	.word	0x000020d0


	//   ....[26]....
        /*0234*/ 	.word	0x000020e0


	//   ....[27]....
        /*0238*/ 	.word	0x00002140


	//   ....[28]....
        /*023c*/ 	.word	0x00002180


	//   ....[29]....
        /*0240*/ 	.word	0x00002190


	//   ....[30]....
        /*0244*/ 	.word	0x000028e0


	//   ....[31]....
        /*0248*/ 	.word	0x00002960


	//   ....[32]....
        /*024c*/ 	.word	0x000029d0


	//   ....[33]....
        /*0250*/ 	.word	0x00002a50


	//   ....[34]....
        /*0254*/ 	.word	0x00002ad0


	//   ....[35]....
        /*0258*/ 	.word	0x00002b50


	//   ....[36]....
        /*025c*/ 	.word	0x00002bd0


	//   ....[37]....
        /*0260*/ 	.word	0x00002c50


	//   ....[38]....
        /*0264*/ 	.word	0x00002cd0


	//   ....[39]....
        /*0268*/ 	.word	0x00002d50


	//   ....[40]....
        /*026c*/ 	.word	0x00002dd0


	//   ....[41]....
        /*0270*/ 	.word	0x00002e50


	//   ....[42]....
        /*0274*/ 	.word	0x00002ed0


	//   ....[43]....
        /*0278*/ 	.word	0x00002f50


	//   ....[44]....
        /*027c*/ 	.word	0x00002fd0


	//   ....[45]....
        /*0280*/ 	.word	0x00003040


	//   ....[46]....
        /*0284*/ 	.word	0x000030c0


	//   ....[47]....
        /*0288*/ 	.word	0x00003130


	//   ....[48]....
        /*028c*/ 	.word	0x000031b0


	//   ....[49]....
        /*0290*/ 	.word	0x00003230


	//   ....[50]....
        /*0294*/ 	.word	0x000032b0


	//   ....[51]....
        /*0298*/ 	.word	0x00003330


	//   ....[52]....
        /*029c*/ 	.word	0x000033b0


	//   ....[53]....
        /*02a0*/ 	.word	0x00003430


	//   ....[54]....
        /*02a4*/ 	.word	0x000034b0


	//   ....[55]....
        /*02a8*/ 	.word	0x00003530


	//   ....[56]....
        /*02ac*/ 	.word	0x000035b0


	//   ....[57]....
        /*02b0*/ 	.word	0x00003630


	//   ....[58]....
        /*02b4*/ 	.word	0x000036b0


	//   ....[59]....
        /*02b8*/ 	.word	0x00003730


	//----- nvinfo : EIATTR_EXIT_INSTR_OFFSETS
	.align		4
.L_2665:
        /*02bc*/ 	.byte	0x04, 0x1c
        /*02be*/ 	.short	(.L_2667 - .L_2666)


	//   ....[0]....
.L_2666:
        /*02c0*/ 	.word	0x00000080


	//   ....[1]....
        /*02c4*/ 	.word	0x000024f0


	//   ....[2]....
        /*02c8*/ 	.word	0x00002520


	//   ....[3]....
        /*02cc*/ 	.word	0x00002730


	//   ....[4]....
        /*02d0*/ 	.word	0x00002880


	//----- nvinfo : EIATTR_MAX_THREADS
	.align		4
.L_2667:
        /*02d4*/ 	.byte	0x04, 0x05
        /*02d6*/ 	.short	(.L_2669 - .L_2668)
.L_2668:
        /*02d8*/ 	.word	0x00000080
        /*02dc*/ 	.word	0x00000001
        /*02e0*/ 	.word	0x00000001


	//----- nvinfo : EIATTR_CRS_STACK_SIZE
	.align		4
.L_2669:
        /*02e4*/ 	.byte	0x04, 0x1e
        /*02e6*/ 	.short	(.L_2671 - .L_2670)
.L_2670:
        /*02e8*/ 	.word	0x00000000
.L_2671:


//--------------------- .nv.info._ZN4vllm3moe10topkGatingILi14ELi448ELi4ELi4ELi32Ej13__nv_bfloat16LNS0_11ScoringFuncE1EEEvPKT5_PKbPfiPT4_PiiiibPKf --------------------------
	.section	.nv.info._ZN4vllm3moe10topkGatingILi14ELi448ELi4ELi4ELi32Ej13__nv_bfloat16LNS0_11ScoringFuncE1EEEvPKT5_PKbPfiPT4_PiiiibPKf,"",@"SHT_CUDA_INFO"
	.sectionflags	@""
	.align	4


	//----- nvinfo : EIATTR_CUDA_API_VERSION
	.align		4
        /*0000*/ 	.byte	0x04, 0x37
        /*0002*/ 	.short	(.L_2673 - .L_2672)
.L_2672:
        /*0004*/ 	.word	0x00000082


	//----- nvinfo : EIATTR_SW2861232_WAR
	.align		4
.L_2673:
        /*0008*/ 	.byte	0x01, 0x35
	.zero		2


	//----- nvinfo : EIATTR_PARAM_CBANK
	.align		4
        /*000c*/ 	.byte	0x04, 0x0a
        /*000e*/ 	.short	(.L_2675 - .L_2674)
	.align		4
.L_2674:
        /*0010*/ 	.word	index@(.nv.constant0._ZN4vllm3moe10topkGatingILi14ELi448ELi4ELi4ELi32Ej13__nv_bfloat16LNS0_11ScoringFuncE1EEEvPKT5_PKbPfiPT4_PiiiibPKf)
        /*0014*/ 	.short	0x0160
        /*0016*/ 	.short	0x0048


	//----- nvinfo : EIATTR_CBANK_PARAM_SIZE
	.align		4
.L_2675:
        /*0018*/ 	.byte	0x03, 0x19
        /*001a*/ 	.short	0x0048


	//----- nvinfo : EIATTR_KPARAM_INFO
	.align		4
        /*001c*/ 	.byte	0x04, 0x17
        /*001e*/ 	.short	(.L_2677 - .L_2676)
.L_2676:
        /*0020*/ 	.word	0x00000000
        /*0024*/ 	.short	0x000a
        /*0026*/ 	.short	0x0040
        /*0028*/ 	.byte	0x00, 0xf0, 0x21, 0x00


	//----- nvinfo : EIATTR_KPARAM_INFO
	.align		4
.L_2677:
        /*002c*/ 	.byte	0x04, 0x17
        /*002e*/ 	.short	(.L_2679 - .L_2678)
.L_2678:
        /*0030*/ 	.word	0x00000000
        /*0034*/ 	.short	0x0009
        /*0036*/ 	.short	0x003c
        /*0038*/ 	.byte	0x00, 0xf0, 0x05, 0x00


	//----- nvinfo : EIATTR_KPARAM_INFO
	.align		4
.L_2679:
        /*003c*/ 	.byte	0x04, 0x17
        /*003e*/ 	.short	(.L_2681 - .L_2680)
.L_2680:
        /*0040*/ 	.word	0x00000000
        /*0044*/ 	.short	0x0008
        /*0046*/ 	.short	0x0038
        /*0048*/ 	.byte	0x00, 0xf0, 0x11, 0x00


	//----- nvinfo : EIATTR_KPARAM_INFO
	.align		4
.L_2681:
        /*004c*/ 	.byte	0x04, 0x17
        /*004e*/ 	.short	(.L_2683 - .L_2682)
.L_2682:
        /*0050*/ 	.word	0x00000000
        /*0054*/ 	.short	0x0007
        /*0056*/ 	.short	0x0034
        /*0058*/ 	.byte	0x00, 0xf0, 0x11, 0x00


	//----- nvinfo : EIATTR_KPARAM_INFO
	.align		4
.L_2683:
        /*005c*/ 	.byte	0x04, 0x17
        /*005e*/ 	.short	(.L_2685 - .L_2684)
.L_2684:
        /*0060*/ 	.word	0x00000000
        /*0064*/ 	.short	0x0006
        /*0066*/ 	.short	0x0030
        /*0068*/ 	.byte	0x00, 0xf0, 0x11, 0x00


	//----- nvinfo : EIATTR_KPARAM_INFO
	.align		4
.L_2685:
        /*006c*/ 	.byte	0x04, 0x17
        /*006e*/ 	.short	(.L_2687 - .L_2686)
.L_2686:
        /*0070*/ 	.word	0x00000000
        /*0074*/ 	.short	0x0005
        /*0076*/ 	.short	0x0028
        /*0078*/ 	.byte	0x00, 0xf0, 0x21, 0x00


	//----- nvinfo : EIATTR_KPARAM_INFO
	.align		4
.L_2687:
        /*007c*/ 	.byte	0x04, 0x17
        /*007e*/ 	.short	(.L_2689 - .L_2688)
.L_2688:
        /*0080*/ 	.word	0x00000000
        /*0084*/ 	.short	0x0004
        /*0086*/ 	.short	0x0020
        /*0088*/ 	.byte	0x00, 0xf0, 0x21, 0x00


	//----- nvinfo : EIATTR_KPARAM_INFO
	.align		4
.L_2689:
        /*008c*/ 	.byte	0x04, 0x17
        /*008e*/ 	.short	(.L_2691 - .L_2690)
.L_2690:
        /*0090*/ 	.word	0x00000000
        /*0094*/ 	.short	0x0003
        /*0096*/ 	.short	0x0018
        /*0098*/ 	.byte	0x00, 0xf0, 0x11, 0x00


	//----- nvinfo : EIATTR_KPARAM_INFO
	.align		4
.L_2691:
        /*009c*/ 	.byte	0x04, 0x17
        /*009e*/ 	.short	(.L_2693 - .L_2692)
.L_2692:
        /*00a0*/ 	.word	0x00000000
        /*00a4*/ 	.short	0x0002
        /*00a6*/ 	.short	0x0010
        /*00a8*/ 	.byte	0x00, 0xf0, 0x21, 0x00


	//----- nvinfo : EIATTR_KPARAM_INFO
	.align		4
.L_2693:
        /*00ac*/ 	.byte	0x04, 0x17
        /*00ae*/ 	.short	(.L_2695 - .L_2694)
.L_2694:
        /*00b0*/ 	.word	0x00000000
        /*00b4*/ 	.short	0x0001
        /*00b6*/ 	.short	0x0008
        /*00b8*/ 	.byte	0x00, 0xf0, 0x21, 0x00


	//----- nvinfo : EIATTR_KPARAM_INFO
	.align		4
.L_2695:
        /*00bc*/ 	.byte	0x04, 0x17
        /*00be*/ 	.short	(.L_2697 - .L_2696)
.L_2696:
        /*00c0*/ 	.word	0x00000000
        /*00c4*/ 	.short	0x0000
        /*00c6*/ 	.short	0x0000
        /*00c8*/ 	.byte	0x00, 0xf0, 0x21, 0x00


	//----- nvinfo : EIATTR_MAXREG_COUNT
	.align		4
.L_2697:
        /*00cc*/ 	.byte	0x03, 0x1b
        /*00ce*/ 	.short	0x00ff


	//----- nvinfo : EIATTR_MERCURY_ISA_VERSION
	.align		4
        /*00d0*/ 	.byte	0x03, 0x5f
        /*00d2*/ 	.short	0x0000


	//----- nvinfo : EIATTR_COOP_GROUP_MASK_REGIDS
	.align		4
        /*00d4*/ 	.byte	0x04, 0x29
        /*00d6*/ 	.short	(.L_2699 - .L_2698)


	//   ....[0]....
.L_2698:
        /*00d8*/ 	.word	0xffffffff


	//   ....[1]....
        /*00dc*/ 	.word	0xffffffff


	//   ....[2]....
        /*00e0*/ 	.word	0xffffffff


	//   ....[3]....
        /*00e4*/ 	.word	0xffffffff


	//   ....[4]....
        /*00e8*/ 	.word	0xffffffff


	//   ....[5]....
        /*00ec*/ 	.word	0xffffffff


	//   ....[6]....
        /*00f0*/ 	.word	0xffffffff


	//   ....[7]....
        /*00f4*/ 	.word	0xffffffff


	//   ....[8]....
        /*00f8*/ 	.word	0xffffffff


	//   ....[9]....
        /*00fc*/ 	.word	0xffffffff


	//   ....[10]....
        /*0100*/ 	.word	0xffffffff


	//   ....[11]....
        /*0104*/ 	.word	0xffffffff


	//   ....[12]....
        /*0108*/ 	.word	0xffffffff


	//   ....[13]....
        /*010c*/ 	.word	0xffffffff


	//   ....[14]....
        /*0110*/ 	.word	0xffffffff


	//   ....[15]....
        /*0114*/ 	.word	0xffffffff


	//   ....[16]....
        /*0118*/ 	.word	0xffffffff


	//   ....[17]....
        /*011c*/ 	.word	0xffffffff


	//   ....[18]....
        /*0120*/ 	.word	0xffffffff


	//   ....[19]....
        /*0124*/ 	.word	0xffffffff


	//   ....[20]....
        /*0128*/ 	.word	0xffffffff


	//   ....[21]....
        /*012c*/ 	.word	0xffffffff


	//   ....[22]....
        /*0130*/ 	.word	0xffffffff


	//   ....[23]....
        /*0134*/ 	.word	0xffffffff


	//   ....[24]....
        /*0138*/ 	.word	0xffffffff


	//   ....[25]....
        /*013c*/ 	.word	0xffffffff


	//   ....[26]....
        /*0140*/ 	.word	0xffffffff


	//   ....[27]....
        /*0144*/ 	.word	0xffffffff


	//   ....[28]....
        /*0148*/ 	.word	0xffffffff


	//   ....[29]....
        /*014c*/ 	.word	0xffffffff


	//   ....[30]....
        /*0150*/ 	.word	0xffffffff


	//   ....[31]....
        /*0154*/ 	.word	0xffffffff


	//   ....[32]....
        /*0158*/ 	.word	0xffffffff


	//   ....[33]....
        /*015c*/ 	.word	0xffffffff


	//   ....[34]....
        /*0160*/ 	.word	0xffffffff


	//   ....[35]....
        /*0164*/ 	.word	0xffffffff


	//   ....[36]....
        /*0168*/ 	.word	0xffffffff


	//   ....[37]....
        /*016c*/ 	.word	0xffffffff


	//   ....[38]....
        /*0170*/ 	.word	0xffffffff


	//   ....[39]....
        /*0174*/ 	.word	0xffffffff


	//   ....[40]....
        /*0178*/ 	.word	0xffffffff


	//   ....[41]....
        /*017c*/ 	.word	0xffffffff


	//   ....[42]....
        /*0180*/ 	.word	0xffffffff


	//   ....[43]....
        /*0184*/ 	.word	0xffffffff


	//   ....[44]....
        /*0188*/ 	.word	0xffffffff


	//   ....[45]....
        /*018c*/ 	.word	0xffffffff


	//   ....[46]....
        /*0190*/ 	.word	0xffffffff


	//   ....[47]....
        /*0194*/ 	.word	0xffffffff


	//   ....[48]....
        /*0198*/ 	.word	0xffffffff


	//   ....[49]....
        /*019c*/ 	.word	0xffffffff


	//   ....[50]....
        /*01a0*/ 	.word	0xffffffff


	//   ....[51]....
        /*01a4*/ 	.word	0xffffffff


	//   ....[52]....
        /*01a8*/ 	.word	0xffffffff


	//   ....[53]....
        /*01ac*/ 	.word	0xffffffff


	//   ....[54]....
        /*01b0*/ 	.word	0xffffffff


	//   ....[55]....
        /*01b4*/ 	.word	0xffffffff


	//   ....[56]....
        /*01b8*/ 	.word	0xffffffff


	//   ....[57]....
        /*01bc*/ 	.word	0xffffffff


	//   ....[58]....
        /*01c0*/ 	.word	0xffffffff


	//   ....[59]....
        /*01c4*/ 	.word	0xffffffff


	//----- nvinfo : EIATTR_COOP_GROUP_INSTR_OFFSETS
	.align		4
.L_2699:
        /*01c8*/ 	.byte	0x04, 0x28
        /*01ca*/ 	.short	(.L_2701 - .L_2700)


	//   ....[0]....
.L_2700:
        /*01cc*/ 	.word	0x00000f80


	//   ....[1]....
        /*01d0*/ 	.word	0x00000fa0


	//   ....[2]....
        /*01d4*/ 	.word	0x00000fb0


	//   ....[3]....
        /*01d8*/ 	.word	0x00001040


	//   ....[4]....
        /*01dc*/ 	.word	0x00001060


	//   ....[5]....
        /*01e0*/ 	.word	0x00001070


	//   ....[6]....
        /*01e4*/ 	.word	0x000010d0


	//   ....[7]....
        /*01e8*/ 	.word	0x00001110


	//   ....[8]....
        /*01ec*/ 	.word	0x00001120


	//   ....[9]....
        /*01f0*/ 	.word	0x000011c0


	//   ....[10]....
        /*01f4*/ 	.word	0x000011d0


	//   ....[11]....
        /*01f8*/ 	.word	0x000011e0


	//   ....[12]....
        /*01fc*/ 	.word	0x00001240


	//   ....[13]....
        /*0200*/ 	.word	0x00001280


	//   ....[14]....
        /*0204*/ 	.word	0x00001290


	//   ....[15]....
        /*0208*/ 	.word	0x000019a0


	//   ....[16]....
        /*020c*/ 	.word	0x000019c0


	//   ....[17]....
        /*0210*/ 	.word	0x000019d0


	//   ....[18]....
        /*0214*/ 	.word	0x00001a60


	//   ....[19]....
        /*0218*/ 	.word	0x00001a80


	//   ....[20]....
        /*021c*/ 	.word	0x00001a90


	//   ....[21]....
        /*0220*/ 	.word	0x00001af0


	//   ....[22]....
        /*0224*/ 	.word	0x00001b30


	//   ....[23]....
        /*0228*/ 	.word	0x00001b40


	//   ....[24]....
        /*022c*/ 	.word	0x00001be0


	//   ....[25]....
        /*0230*/ 	.word	0x00001bf0


	//   ....[26]....
        /*0234*/ 	.word	0x00001c00


	//   ....[27]....
        /*0238*/ 	.word	0x00001c60


	//   ....[28]....
        /*023c*/ 	.word	0x00001ca0


	//   ....[29]....
        /*0240*/ 	.word	0x00001cb0


	//   ....[30]....
        /*0244*/ 	.word	0x00002400


	//   ....[31]....
        /*0248*/ 	.word	0x00002480


	//   ....[32]....
        /*024c*/ 	.word	0x000024f0


	//   ....[33]....
        /*0250*/ 	.word	0x00002570


	//   ....[34]....
        /*0254*/ 	.word	0x000025f0


	//   ....[35]....
        /*0258*/ 	.word	0x00002670


	//   ....[36]....
        /*025c*/ 	.word	0x000026f0


	//   ....[37]....
        /*0260*/ 	.word	0x00002770


	//   ....[38]....
        /*0264*/ 	.word	0x000027f0


	//   ....[39]....
        /*0268*/ 	.word	0x00002870


	//   ....[40]....
        /*026c*/ 	.word	0x000028f0


	//   ....[41]....
        /*0270*/ 	.word	0x00002970


	//   ....[42]....
        /*0274*/ 	.word	0x000029f0


	//   ....[43]....
        /*0278*/ 	.word	0x00002a70


	//   ....[44]....
        /*027c*/ 	.word	0x00002ae0


	//   ....[45]....
        /*0280*/ 	.word	0x00002b50


	//   ....[46]....
        /*0284*/ 	.word	0x00002bd0


	//   ....[47]....
        /*0288*/ 	.word	0x00002c40


	//   ....[48]....
        /*028c*/ 	.word	0x00002cc0


	//   ....[49]....
        /*0290*/ 	.word	0x00002d40


	//   ....[50]....
        /*0294*/ 	.word	0x00002dc0


	//   ....[51]....
        /*0298*/ 	.word	0x00002e40


	//   ....[52]....
        /*029c*/ 	.word	0x00002ec0


	//   ....[53]....
        /*02a0*/ 	.word	0x00002f40


	//   ....[54]....
        /*02a4*/ 	.word	0x00002fc0


	//   ....[55]....
        /*02a8*/ 	.word	0x00003040


	//   ....[56]....
        /*02ac*/ 	.word	0x000030c0


	//   ....[57]....
        /*02b0*/ 	.word	0x00003140


	//   ....[58]....
        /*02b4*/ 	.word	0x000031c0


	//   ....[59]....
        /*02b8*/ 	.word	0x00003230


	//----- nvinfo : EIATTR_EXIT_INSTR_OFFSETS
	.align		4
.L_2701:
        /*02bc*/ 	.byte	0x04, 0x1c
        /*02be*/ 	.short	(.L_2703 - .L_2702)


	//   ....[0]....
.L_2702:
        /*02c0*/ 	.word	0x00000080


	//   ....[1]....
        /*02c4*/ 	.word	0x00002010


	//   ....[2]....
        /*02c8*/ 	.word	0x00002040


	//   ....[3]....
        /*02cc*/ 	.word	0x00002250


	//   ....[4]....
        /*02d0*/ 	.word	0x000023a0


	//----- nvinfo : EIATTR_MAX_THREADS
	.align		4
.L_2703:
        /*02d4*/ 	.byte	0x04, 0x05
        /*02d6*/ 	.short	(.L_2705 - .L_2704)
.L_2704:
        /*02d8*/ 	.word	0x00000080
        /*02dc*/ 	.word	0x00000001
        /*02e0*/ 	.word	0x00000001


	//----- nvinfo : EIATTR_CRS_STACK_SIZE
	.align		4
.L_2705:
        /*02e4*/ 	.byte	0x04, 0x1e
        /*02e6*/ 	.short	(.L_2707 - .L_2706)
.L_2706:
        /*02e8*/ 	.word	0x00000000
.L_2707:


//--------------------- .nv.info._ZN4vllm3moe10topkGatingILi12ELi384ELi4ELi4ELi32Ej13__nv_bfloat16LNS0_11ScoringFuncE1EEEvPKT5_PKbPfiPT4_PiiiibPKf --------------------------
	.section	.nv.info._ZN4vllm3moe10topkGatingILi12ELi384ELi4ELi4ELi32Ej13__nv_bfloat16LNS0_11ScoringFuncE1EEEvPKT5_PKbPfiPT4_PiiiibPKf,"",@"SHT_CUDA_INFO"
	.sectionflags	@""
	.align	4


	//----- nvinfo : EIATTR_CUDA_API_VERSION
	.align		4
        /*0000*/ 	.byte	0x04, 0x37
        /*0002*/ 	.short	(.L_2709 - .L_2708)
.L_2708:
        /*0004*/ 	.word	0x00000082


	//----- nvinfo : EIATTR_SW2861232_WAR
	.align		4
.L_2709:
        /*0008*/ 	.byte	0x01, 0x35
	.zero		2


	//----- nvinfo : EIATTR_PARAM_CBANK
	.align		4
        /*000c*/ 	.byte	0x04, 0x0a
        /*000e*/ 	.short	(.L_2711 - .L_2710)
	.align		4
.L_2710:
        /*0010*/ 	.word	index@(.nv.constant0._ZN4vllm3moe10topkGatingILi12ELi384ELi4ELi4ELi32Ej13__nv_bfloat16LNS0_11ScoringFuncE1EEEvPKT5_PKbPfiPT4_PiiiibPKf)
        /*0014*/ 	.short	0x0160
        /*0016*/ 	.short	0x0048


	//----- nvinfo : EIATTR_CBANK_PARAM_SIZE
	.align		4
.L_2711:
        /*0018*/ 	.byte	0x03, 0x19
        /*001a*/ 	.short	0x0048


	//----- nvinfo : EIATTR_KPARAM_INFO
	.align		4
        /*001c*/ 	.byte	0x04, 0x17
        /*001e*/ 	.short	(.L_2713 - .L_2712)
.L_2712:
        /*0020*/ 	.word	0x00000000
        /*0024*/ 	.short	0x000a
        /*0026*/ 	.short	0x0040
        /*0028*/ 	.byte	0x00, 0xf0, 0x21, 0x00


	//----- nvinfo : EIATTR_KPARAM_INFO
	.align		4
.L_2713:
        /*002c*/ 	.byte	0x04, 0x17
        /*002e*/ 	.short	(.L_2715 - .L_2714)
.L_2714:
        /*0030*/ 	.word	0x00000000
        /*0034*/ 	.short	0x0009
        /*0036*/ 	.short	0x003c
        /*0038*/ 	.byte	0x00, 0xf0, 0x05, 0x00


	//----- nvinfo : EIATTR_KPARAM_INFO
	.align		4
.L_2715:
        /*003c*/ 	.byte	0x04, 0x17
        /*003e*/ 	.short	(.L_2717 - .L_2716)
.L_2716:
        /*0040*/ 	.word	0x00000000
        /*0044*/ 	.short	0x0008
        /*0046*/ 	.short	0x0038
        /*0048*/ 	.byte	0x00, 0xf0, 0x11, 0x00


	//----- nvinfo : EIATTR_KPARAM_INFO
	.align		4
.L_2717:
        /*004c*/ 	.byte	0x04, 0x17
        /*004e*/ 	.short	(.L_2719 - .L_2718)
.L_2718:
        /*0050*/ 	.word	0x00000000
        /*0054*/ 	.short	0x0007
        /*0056*/ 	.short	0x0034
        /*0058*/ 	.byte	0x00, 0xf0, 0x11, 0x00


	//----- nvinfo : EIATTR_KPARAM_INFO
	.align		4
.L_2719:
        /*005c*/ 	.byte	0x04, 0x17
        /*005e*/ 	.short	(.L_2721 - .L_2720)
.L_2720:
        /*0060*/ 	.word	0x00000000
        /*0064*/ 	.short	0x0006
        /*0066*/ 	.short	0x0030
        /*0068*/ 	.byte	0x00, 0xf0, 0x11, 0x00


	//----- nvinfo : EIATTR_KPARAM_INFO
	.align		4
.L_2721:
        /*006c*/ 	.byte	0x04, 0x17
        /*006e*/ 	.short	(.L_2723 - .L_2722)
.L_2722:
        /*0070*/ 	.word	0x00000000
        /*0074*/ 	.short	0x0005
        /*0076*/ 	.short	0x0028
        /*0078*/ 	.byte	0x00, 0xf0, 0x21, 0x00


	//----- nvinfo : EIATTR_KPARAM_INFO
	.align		4
.L_2723:
        /*007c*/ 	.byte	0x04, 0x17
        /*007e*/ 	.short	(.L_2725 - .L_2724)
.L_2724:
        /*0080*/ 	.word	0x00000000
        /*0084*/ 	.short	0x0004
        /*0086*/ 	.short	0x0020
        /*0088*/ 	.byte	0x00, 0xf0, 0x21, 0x00


	//----- nvinfo : EIATTR_KPARAM_INFO
	.align		4
.L_2725:
        /*008c*/ 	.byte	0x04, 0x17
        /*008e*/ 	.short	(.L_2727 - .L_2726)
.L_2726:
        /*0090*/ 	.word	0x00000000
        /*0094*/ 	.short	0x0003
        /*0096*/ 	.short	0x0018
        /*0098*/ 	.byte	0x00, 0xf0, 0x11, 0x00


	//----- nvinfo : EIATTR_KPARAM_INFO
	.align		4
.L_2727:
        /*009c*/ 	.byte	0x04, 0x17
        /*009e*/ 	.short	(.L_2729 - .L_2728)
.L_2728:
        /*00a0*/ 	.word	0x00000000
        /*00a4*/ 	.short	0x0002
        /*00a6*/ 	.short	0x0010
        /*00a8*/ 	.byte	0x00, 0xf0, 0x21, 0x00


	//----- nvinfo : EIATTR_KPARAM_INFO
	.align		4
.L_2729:
        /*00ac*/ 	.byte	0x04, 0x17
        /*00ae*/ 	.short	(.L_2731 - .L_2730)
.L_2730:
        /*00b0*/ 	.word	0x00000000
        /*00b4*/ 	.short	0x0001
        /*00b6*/ 	.short	0x0008
        /*00b8*/ 	.byte	0x00, 0xf0, 0x21, 0x00


	//----- nvinfo : EIATTR_KPARAM_INFO
	.align		4
.L_2731:
        /*00bc*/ 	.byte	0x04, 0x17
        /*00be*/ 	.short	(.L_2733 - .L_2732)
.L_2732:
        /*00c0*/ 	.word	0x00000000
        /*00c4*/ 	.short	0x0000
        /*00c6*/ 	.short	0x0000
        /*00c8*/ 	.byte	0x00, 0xf0, 0x21, 0x00


	//----- nvinfo : EIATTR_MAXREG_COUNT
	.align		4
.L_2733:
        /*00cc*/ 	.byte	0x03, 0x1b
        /*00ce*/ 	.short	0x00ff


	//----- nvinfo : EIATTR_MERCURY_ISA_VERSION
	.align		4
        /*00d0*/ 	.byte	0x03, 0x5f
        /*00d2*/ 	.short	0x0000


	//----- nvinfo : EIATTR_COOP_GROUP_MASK_REGIDS
	.align		4
        /*00d4*/ 	.byte	0x04, 0x29
        /*00d6*/ 	.short	(.L_2735 - .L_2734)


	//   ....[0]....
.L_2734:
        /*00d8*/ 	.word	0xffffffff


	//   ....[1]....
        /*00dc*/ 	.word	0xffffffff


	//   ....[2]....
        /*00e0*/ 	.word	0xffffffff


	//   ....[3]....
        /*00e4*/ 	.word	0xffffffff


	//   ....[4]....
        /*00e8*/ 	.word	0xffffffff


	//   ....[5]....
        /*00ec*/ 	.word	0xffffffff


	//   ....[6]....
        /*00f0*/ 	.word	0xffffffff


	//   ....[7]....
        /*00f4*/ 	.word	0xffffffff


	//   ....[8]....
        /*00f8*/ 	.word	0xffffffff


	//   ....[9]....
        /*00fc*/ 	.word	0xffffffff


	//   ....[10]....
        /*0100*/ 	.word	0xffffffff


	//   ....[11]....
        /*0104*/ 	.word	0xffffffff


	//   ....[12]....
        /*0108*/ 	.word	0xffffffff


	//   ....[13]....
        /*010c*/ 	.word	0xffffffff


	//   ....[14]....
        /*0110*/ 	.word	0xffffffff


	//   ....[15]....
        /*0114*/ 	.word	0xffffffff


	//   ....[16]....
        /*0118*/ 	.word	0xffffffff


	//   ....[17]....
        /*011c*/ 	.word	0xffffffff


	//   ....[18]....
        /*0120*/ 	.word	0xffffffff


	//   ....[19]....
        /*0124*/ 	.word	0xffffffff


	//   ....[20]....
        /*0128*/ 	.word	0xffffffff


	//   ....[21]....
        /*012c*/ 	.word	0xffffffff


	//   ....[22]....
        /*0130*/ 	.word	0xffffffff


	//   ....[23]....
        /*0134*/ 	.word	0xffffffff


	//   ....[24]....
        /*0138*/ 	.word	0xffffffff


	//   ....[25]....
        /*013c*/ 	.word	0xffffffff


	//   ....[26]....
        /*0140*/ 	.word	0xffffffff


	//   ....[27]....
        /*0144*/ 	.word	0xffffffff


	//   ....[28]....
        /*0148*/ 	.word	0xffffffff


	//   ....[29]....
        /*014c*/ 	.word	0xffffffff


	//   ....[30]....
        /*0150*/ 	.word	0xffffffff


	//   ....[31]....
        /*0154*/ 	.word	0xffffffff


	//   ....[32]....
        /*0158*/ 	.word	0xffffffff


	//   ....[33]....
        /*015c*/ 	.word	0xffffffff


	//   ....[34]....
        /*0160*/ 	.word	0xffffffff


	//   ....[35]....
        /*0164*/ 	.word	0xffffffff


	//   ....[36]....
        /*0168*/ 	.word	0xffffffff


	//   ....[37]....
        /*016c*/ 	.word	0xffffffff


	//   ....[38]....
        /*0170*/ 	.word	0xffffffff


	//   ....[39]....
        /*0174*/ 	.word	0xffffffff


	//   ....[40]....
        /*0178*/ 	.word	0xffffffff


	//   ....[41]....
        /*017c*/ 	.word	0xffffffff


	//   ....[42]....
        /*0180*/ 	.word	0xffffffff


	//   ....[43]....
        /*0184*/ 	.word	0xffffffff


	//   ....[44]....
        /*0188*/ 	.word	0xffffffff


	//   ....[45]....
        /*018c*/ 	.word	0xffffffff


	//   ....[46]....
        /*0190*/ 	.word	0xffffffff


	//   ....[47]....
        /*0194*/ 	.word	0xffffffff


	//   ....[48]....
        /*0198*/ 	.word	0xffffffff


	//   ....[49]....
        /*019c*/ 	.word	0xffffffff


	//   ....[50]....
        /*01a0*/ 	.word	0xffffffff


	//   ....[51]....
        /*01a4*/ 	.word	0xffffffff


	//   ....[52]....
        /*01a8*/ 	.word	0xffffffff


	//   ....[53]....
        /*01ac*/ 	.word	0xffffffff


	//   ....[54]....
        /*01b0*/ 	.word	0xffffffff


	//   ....[55]....
        /*01b4*/ 	.word	0xffffffff


	//   ....[56]....
        /*01b8*/ 	.word	0xffffffff


	//   ....[57]....
        /*01bc*/ 	.word	0xffffffff


	//   ....[58]....
        /*01c0*/ 	.word	0xffffffff


	//   ....[59]....
        /*01c4*/ 	.word	0xffffffff


	//----- nvinfo : EIATTR_COOP_GROUP_INSTR_OFFSETS
	.align		4
.L_2735:
        /*01c8*/ 	.byte	0x04, 0x28
        /*01ca*/ 	.short	(.L_2737 - .L_2736)


	//   ....[0]....
.L_2736:
        /*01cc*/ 	.word	0x00000d20


	//   ....[1]....
        /*01d0*/ 	.word	0x00000d40


	//   ....[2]....
        /*01d4*/ 	.word	0x00000d50


	//   ....[3]....
        /*01d8*/ 	.word	0x00000df0


	//   ....[4]....
        /*01dc*/ 	.word	0x00000e00


	//   ....[5]....
        /*01e0*/ 	.word	0x00000e10


	//   ....[6]....
        /*01e4*/ 	.word	0x00000e70


	//   ....[7]....
        /*01e8*/ 	.word	0x00000eb0


	//   ....[8]....
        /*01ec*/ 	.word	0x00000ec0


	//   ....[9]....
        /*01f0*/ 	.word	0x00000f60


	//   ....[10]....
        /*01f4*/ 	.word	0x00000f70


	//   ....[11]....
        /*01f8*/ 	.word	0x00000f80


	//   ....[12]....
        /*01fc*/ 	.word	0x00000fe0


	//   ....[13]....
        /*0200*/ 	.word	0x00001020


	//   ....[14]....
        /*0204*/ 	.word	0x00001030


	//   ....[15]....
        /*0208*/ 	.word	0x00001680


	//   ....[16]....
        /*020c*/ 	.word	0x000016a0


	//   ....[17]....
        /*0210*/ 	.word	0x000016b0


	//   ....[18]....
        /*0214*/ 	.word	0x00001750


	//   ....[19]....
        /*0218*/ 	.word	0x00001760


	//   ....[20]....
        /*021c*/ 	.word	0x00001770


	//   ....[21]....
        /*0220*/ 	.word	0x000017d0


	//   ....[22]....
        /*0224*/ 	.word	0x00001810


	//   ....[23]....
        /*0228*/ 	.word	0x00001820


	//   ....[24]....
        /*022c*/ 	.word	0x000018b0


	//   ....[25]....
        /*0230*/ 	.word	0x000018d0


	//   ....[26]....
        /*0234*/ 	.word	0x000018e0


	//   ....[27]....
        /*0238*/ 	.word	0x00001940


	//   ....[28]....
        /*023c*/ 	.word	0x00001980


	//   ....[29]....
        /*0240*/ 	.word	0x00001990


	//   ....[30]....
        /*0244*/ 	.word	0x000020e0


	//   ....[31]....
        /*0248*/ 	.word	0x00002160


	//   ....[32]....
        /*024c*/ 	.word	0x000021d0


	//   ....[33]....
        /*0250*/ 	.word	0x00002250


	//   ....[34]....
        /*0254*/ 	.word	0x000022d0


	//   ....[35]....
        /*0258*/ 	.word	0x00002350


	//   ....[36]....
        /*025c*/ 	.word	0x000023d0


	//   ....[37]....
        /*0260*/ 	.word	0x00002450


	//   ....[38]....
        /*0264*/ 	.word	0x000024d0


	//   ....[39]....
        /*0268*/ 	.word	0x00002550


	//   ....[40]....
        /*026c*/ 	.word	0x000025d0


	//   ....[41]....
        /*0270*/ 	.word	0x00002650


	//   ....[42]....
        /*0274*/ 	.word	0x000026d0


	//   ....[43]....
        /*0278*/ 	.word	0x00002750


	//   ....[44]....
        /*027c*/ 	.word	0x000027d0


	//   ....[45]....
        /*0280*/ 	.word	0x00002840


	//   ....[46]....
        /*0284*/ 	.word	0x000028c0


	//   ....[47]....
        /*0288*/ 	.word	0x00002930


	//   ....[48]....
        /*028c*/ 	.word	0x000029b0


	//   ....[49]....
        /*0290*/ 	.word	0x00002a30


	//   ....[50]....
        /*0294*/ 	.word	0x00002ab0


	//   ....[51]....
        /*0298*/ 	.word	0x00002b30


	//   ....[52]....
        /*029c*/ 	.word	0x00002bb0


	//   ....[53]....
        /*02a0*/ 	.word	0x00002c30


	//   ....[54]....
        /*02a4*/ 	.word	0x00002cb0


	//   ....[55]....
        /*02a8*/ 	.word	0x00002d30


	//   ....[56]....
        /*02ac*/ 	.word	0x00002db0


	//   ....[57]....
        /*02b0*/ 	.word	0x00002e30


	//   ....[58]....
        /*02b4*/ 	.word	0x00002eb0


	//   ....[59]....
        /*02b8*/ 	.word	0x00002f30


	//----- nvinfo : EIATTR_EXIT_INSTR_OFFSETS
	.align		4
.L_2737:
        /*02bc*/ 	.byte	0x04, 0x1c
        /*02be*/ 	.short	(.L_2739 - .L_2738)


	//   ....[0]....
.L_2738:
        /*02c0*/ 	.word	0x00000080


	//   ....[1]....
        /*02c4*/ 	.word	0x00001cf0


	//   ....[2]....
        /*02c8*/ 	.word	0x00001d20


	//   ....[3]....
        /*02cc*/ 	.word	0x00001f30


	//   ....[4]....
        /*02d0*/ 	.word	0x00002080


	//----- nvinfo : EIATTR_MAX_THREADS
	.align		4
.L_2739:
        /*02d4*/ 	.byte	0x04, 0x05
        /*02d6*/ 	.short	(.L_2741 - .L_2740)
.L_2740:
        /*02d8*/ 	.word	0x00000080
        /*02dc*/ 	.word	0x00000001
        /*02e0*/ 	.word	0x00000001


	//----- nvinfo : EIATTR_CRS_STACK_SIZE
	.align		4
.L_2741:
        /*02e4*/ 	.byte	0x04, 0x1e
        /*02e6*/ 	.short	(.L_2743 - .L_2742)
.L_2742:
        /*02e8*/ 	.word	0x00000000
.L_2743:


//--------------------- .nv.info._ZN4vllm3moe10topkGatingILi10ELi320ELi4ELi4ELi32Ej13__nv_bfloat16LNS0_11ScoringFuncE1EEEvPKT5_PKbPfiPT4_PiiiibPKf --------------------------
	.section	.nv.info._ZN4vllm3moe10topkGatingILi10ELi320ELi4ELi4ELi32Ej13__nv_bfloat16LNS0_11ScoringFuncE1EEEvPKT5_PKbPfiPT4_PiiiibPKf,"",@"SHT_CUDA_INFO"
	.sectionflags	@""
	.align	4


	//----- nvinfo : EIATTR_CUDA_API_VERSION
	.align		4
        /*0000*/ 	.byte	0x04, 0x37
        /*0002*/ 	.short	(.L_2745 - .L_2744)
.L_2744:
        /*0004*/ 	.word	0x00000082


	//----- nvinfo : EIATTR_SW2861232_WAR
	.align		4
.L_2745:
        /*0008*/ 	.byte	0x01, 0x35
	.zero		2


	//----- nvinfo : EIATTR_PARAM_CBANK
	.align		4
        /*000c*/ 	.byte	0x04, 0x0a
        /*000e*/ 	.short	(.L_2747 - .L_2746)
	.align		4
.L_2746:
        /*0010*/ 	.word	index@(.nv.constant0._ZN4vllm3moe10topkGatingILi10ELi320ELi4ELi4ELi32Ej13__nv_bfloat16LNS0_11ScoringFuncE1EEEvPKT5_PKbPfiPT4_PiiiibPKf)
        /*0014*/ 	.short	0x0160
        /*0016*/ 	.short	0x0048


	//----- nvinfo : EIATTR_CBANK_PARAM_SIZE
	.align		4
.L_2747:
        /*0018*/ 	.byte	0x03, 0x19
        /*001a*/ 	.short	0x0048


	//----- nvinfo : EIATTR_KPARAM_INFO
	.align		4
        /*001c*/ 	.byte	0x04, 0x17
        /*001e*/ 	.short	(.L_2749 - .L_2748)
.L_2748:
        /*0020*/ 	.word	0x00000000
        /*0024*/ 	.short	0x000a
        /*0026*/ 	.short	0x0040
        /*0028*/ 	.byte	0x00, 0xf0, 0x21, 0x00


	//----- nvinfo : EIATTR_KPARAM_INFO
	.align		4
.L_2749:
        /*002c*/ 	.byte	0x04, 0x17
        /*002e*/ 	.short	(.L_2751 - .L_2750)
.L_2750:
        /*0030*/ 	.word	0x00000000
        /*0034*/ 	.short	0x0009
        /*0036*/ 	.short	0x003c
        /*0038*/ 	.byte	0x00, 0xf0, 0x05, 0x00


	//----- nvinfo : EIATTR_KPARAM_INFO
	.align		4
.L_2751:
        /*003c*/ 	.byte	0x04, 0x17
        /*003e*/ 	.short	(.L_2753 - .L_2752)
.L_2752:
        /*0040*/ 	.word	0x00000000
        /*0044*/ 	.short	0x0008
        /*0046*/ 	.short	0x0038
        /*0048*/ 	.byte	0x00, 0xf0, 0x11, 0x00


	//----- nvinfo : EIATTR_KPARAM_INFO
	.align		4
.L_2753:
        /*004c*/ 	.byte	0x04, 0x17
        /*004e*/ 	.short	(.L_2755 - .L_2754)
.L_2754:
        /*0050*/ 	.word	0x00000000
        /*0054*/ 	.short	0x0007
        /*0056*/ 	.short	0x0034
        /*0058*/ 	.byte	0x00, 0xf0, 0x11, 0x00


	//----- nvinfo : EIATTR_KPARAM_INFO
	.align		4
.L_2755:
        /*005c*/ 	.byte	0x04, 0x17
        /*005e*/ 	.short	(.L_2757 - .L_2756)
.L_2756:
        /*0060*/ 	.word	0x00000000
        /*0064*/ 	.short	0x0006
        /*0066*/ 	.short	0x0030
        /*0068*/ 	.byte	0x00, 0xf0, 0x11, 0x00


	//----- nvinfo : EIATTR_KPARAM_INFO
	.align		4
.L_2757:
        /*006c*/ 	.byte	0x04, 0x17
        /*006e*/ 	.short	(.L_2759 - .L_2758)
.L_2758:
        /*0070*/ 	.word	0x00000000
        /*0074*/ 	.short	0x0005
        /*0076*/ 	.short	0x0028
        /*0078*/ 	.byte	0x00, 0xf0, 0x21, 0x00


	//----- nvinfo : EIATTR_KPARAM_INFO
	.align		4
.L_2759:
        /*007c*/ 	.byte	0x04, 0x17
        /*007e*/ 	.short	(.L_2761 - .L_2760)
.L_2760:
        /*0080*/ 	.word	0x00000000
        /*0084*/ 	.short	0x0004
        /*0086*/ 	.short	0x0020
        /*0088*/ 	.byte	0x00, 0xf0, 0x21, 0x00


	//----- nvinfo : EIATTR_KPARAM_INFO
	.align		4
.L_2761:
        /*008c*/ 	.byte	0x04, 0x17
        /*008e*/ 	.short	(.L_2763 - .L_2762)
.L_2762:
        /*0090*/ 	.word	0x00000000
        /*0094*/ 	.short	0x0003
        /*0096*/ 	.short	0x0018
        /*0098*/ 	.byte	0x00, 0xf0, 0x11, 0x00


	//----- nvinfo : EIATTR_KPARAM_INFO
	.align		4
.L_2763:
        /*009c*/ 	.byte	0x04, 0x17
        /*009e*/ 	.short	(.L_2765 - .L_2764)
.L_2764:
        /*00a0*/ 	.word	0x00000000
        /*00a4*/ 	.short	0x0002
        /*00a6*/ 	.short	0x0010
        /*00a8*/ 	.byte	0x00, 0xf0, 0x21, 0x00


	//----- nvinfo : EIATTR_KPARAM_INFO
	.align		4
.L_2765:
        /*00ac*/ 	.byte	0x04, 0x17
        /*00ae*/ 	.short	(.L_2767 - .L_2766)
.L_2766:
        /*00b0*/ 	.word	0x00000000
        /*00b4*/ 	.short	0x0001
        /*00b6*/ 	.short	0x0008
        /*00b8*/ 	.byte	0x00, 0xf0, 0x21, 0x00


	//----- nvinfo : EIATTR_KPARAM_INFO
	.align		4
.L_2767:
        /*00bc*/ 	.byte	0x04, 0x17
        /*00be*/ 	.short	(.L_2769 - .L_2768)
.L_2768:
        /*00c0*/ 	.word	0x00000000
        /*00c4*/ 	.short	0x0000
        /*00c6*/ 	.short	0x0000
        /*00c8*/ 	.byte	0x00, 0xf0, 0x21, 0x00


	//----- nvinfo : EIATTR_MAXREG_COUNT
	.align		4
.L_2769:
        /*00cc*/ 	.byte	0x03, 0x1b
        /*00ce*/ 	.short	0x00ff


	//----- nvinfo : EIATTR_MERCURY_ISA_VERSION
	.align		4
        /*00d0*/ 	.byte	0x03, 0x5f
        /*00d2*/ 	.short	0x0000


	//----- nvinfo : EIATTR_COOP_GROUP_MASK_REGIDS
	.align		4
        /*00d4*/ 	.byte	0x04, 0x29
        /*00d6*/ 	.short	(.L_2771 - .L_2770)


	//   ....[0]....
.L_2770:
        /*00d8*/ 	.word	0xffffffff


	//   ....[1]....
        /*00dc*/ 	.word	0xffffffff


	//   ....[2]....
        /*00e0*/ 	.word	0xffffffff


	//   ....[3]....
        /*00e4*/ 	.word	0xffffffff


	//   ....[4]....
        /*00e8*/ 	.word	0xffffffff


	//   ....[5]....
        /*00ec*/ 	.word	0xffffffff


	//   ....[6]....
        /*00f0*/ 	.word	0xffffffff


	//   ....[7]....
        /*00f4*/ 	.word	0xffffffff


	//   ....[8]....
        /*00f8*/ 	.word	0xffffffff


	//   ....[9]....
        /*00fc*/ 	.word	0xffffffff


	//   ....[10]....
        /*0100*/ 	.word	0xffffffff


	//   ....[11]....
        /*0104*/ 	.word	0xffffffff


	//   ....[12]....
        /*0108*/ 	.word	0xffffffff


	//   ....[13]....
        /*010c*/ 	.word	0xffffffff


	//   ....[14]....
        /*0110*/ 	.word	0xffffffff


	//   ....[15]....
        /*0114*/ 	.word	0xffffffff


	//   ....[16]....
        /*0118*/ 	.word	0xffffffff


	//   ....[17]....
        /*011c*/ 	.word	0xffffffff


	//   ....[18]....
        /*0120*/ 	.word	0xffffffff


	//   ....[19]....
        /*0124*/ 	.word	0xffffffff


	//   ....[20]....
        /*0128*/ 	.word	0xffffffff


	//   ....[21]....
        /*012c*/ 	.word	0xffffffff


	//   ....[22]....
        /*0130*/ 	.word	0xffffffff


	//   ....[23]....
        /*0134*/ 	.word	0xffffffff


	//   ....[24]....
        /*0138*/ 	.word	0xffffffff


	//   ....[25]....
        /*013c*/ 	.word	0xffffffff


	//   ....[26]....
        /*0140*/ 	.word	0xffffffff


	//   ....[27]....
        /*0144*/ 	.word	0xffffffff


	//   ....[28]....
        /*0148*/ 	.word	0xffffffff


	//   ....[29]....
        /*014c*/ 	.word	0xffffffff


	//   ....[30]....
        /*0150*/ 	.word	0xffffffff


	//   ....[31]....
        /*0154*/ 	.word	0xffffffff


	//   ....[32]....
        /*0158*/ 	.word	0xffffffff


	//   ....[33]....
        /*015c*/ 	.word	0xffffffff


	//   ....[34]....
        /*0160*/ 	.word	0xffffffff


	//   ....[35]....
        /*0164*/ 	.word	0xffffffff


	//   ....[36]....
        /*0168*/ 	.word	0xffffffff


	//   ....[37]....
        /*016c*/ 	.word	0xffffffff


	//   ....[38]....
        /*0170*/ 	.word	0xffffffff


	//   ....[39]....
        /*0174*/ 	.word	0xffffffff


	//   ....[40]....
        /*0178*/ 	.word	0xffffffff


	//   ....[41]....
        /*017c*/ 	.word	0xffffffff


	//   ....[42]....
        /*0180*/ 	.word	0xffffffff


	//   ....[43]....
        /*0184*/ 	.word	0xffffffff


	//   ....[44]....
        /*0188*/ 	.word	0xffffffff


	//   ....[45]....
        /*018c*/ 	.word	0xffffffff


	//   ....[46]....
        /*0190*/ 	.word	0xffffffff


	//   ....[47]....
        /*0194*/ 	.word	0xffffffff


	//   ....[48]....
        /*0198*/ 	.word	0xffffffff


	//   ....[49]....
        /*019c*/ 	.word	0xffffffff


	//   ....[50]....
        /*01a0*/ 	.word	0xffffffff


	//   ....[51]....
        /*01a4*/ 	.word	0xffffffff


	//   ....[52]....
        /*01a8*/ 	.word	0xffffffff


	//   ....[53]....
        /*01ac*/ 	.word	0xffffffff


	//   ....[54]....
        /*01b0*/ 	.word	0xffffffff


	//   ....[55]....
        /*01b4*/ 	.word	0xffffffff


	//   ....[56]....
        /*01b8*/ 	.word	0xffffffff


	//   ....[57]....
        /*01bc*/ 	.word	0xffffffff


	//   ....[58]....
        /*01c0*/ 	.word	0xffffffff


	//   ....[59]....
        /*01c4*/ 	.word	0xffffffff


	//----- nvinfo : EIATTR_COOP_GROUP_INSTR_OFFSETS
	.align		4
.L_2771:
        /*01c8*/ 	.byte	0x04, 0x28
        /*01ca*/ 	.short	(.L_2773 - .L_2772)


	//   ....[0]....
.L_2772:
        /*01cc*/ 	.word	0x00000bc0


	//   ....[1]....
        /*01d0*/ 	.word	0x00000be0


	//   ....[2]....
        /*01d4*/ 	.word	0x00000bf0


	//   ....[3]....
        /*01d8*/ 	.word	0x00000c80


	//   ....[4]....
        /*01dc*/ 	.word	0x00000ca0


	//   ....[5]....
        /*01e0*/ 	.word	0x00000cb0


	//   ....[6]....
        /*01e4*/ 	.word	0x00000d10


	//   ....[7]....
        /*01e8*/ 	.word	0x00000d50


	//   ....[8]....
        /*01ec*/ 	.word	0x00000d60


	//   ....[9]....
        /*01f0*/ 	.word	0x00000e00


	//   ....[10]....
        /*01f4*/ 	.word	0x00000e10


	//   ....[11]....
        /*01f8*/ 	.word	0x00000e20


	//   ....[12]....
        /*01fc*/ 	.word	0x00000e80


	//   ....[13]....
        /*0200*/ 	.word	0x00000ec0


	//   ....[14]....
        /*0204*/ 	.word	0x00000ed0


	//   ....[15]....
        /*0208*/ 	.word	0x000014c0


	//   ....[16]....
        /*020c*/ 	.word	0x000014e0


	//   ....[17]....
        /*0210*/ 	.word	0x000014f0


	//   ....[18]....
        /*0214*/ 	.word	0x00001590


	//   ....[19]....
        /*0218*/ 	.word	0x000015a0


	//   ....[20]....
        /*021c*/ 	.word	0x000015b0


	//   ....[21]....
        /*0220*/ 	.word	0x00001610


	//   ....[22]....
        /*0224*/ 	.word	0x00001650


	//   ....[23]....
        /*0228*/ 	.word	0x00001660


	//   ....[24]....
        /*022c*/ 	.word	0x000016f0


	//   ....[25]....
        /*0230*/ 	.word	0x00001710


	//   ....[26]....
        /*0234*/ 	.word	0x00001720


	//   ....[27]....
        /*0238*/ 	.word	0x00001780


	//   ....[28]....
        /*023c*/ 	.word	0x000017c0


	//   ....[29]....
        /*0240*/ 	.word	0x000017d0


	//   ....[30]....
        /*0244*/ 	.word	0x00001f20


	//   ....[31]....
        /*0248*/ 	.word	0x00001fa0


	//   ....[32]....
        /*024c*/ 	.word	0x00002010


	//   ....[33]....
        /*0250*/ 	.word	0x00002090


	//   ....[34]....
        /*0254*/ 	.word	0x00002110


	//   ....[35]....
        /*0258*/ 	.word	0x00002190


	//   ....[36]....
        /*025c*/ 	.word	0x00002210


	//   ....[37]....
        /*0260*/ 	.word	0x00002290


	//   ....[38]....
        /*0264*/ 	.word	0x00002310


	//   ....[39]....
        /*0268*/ 	.word	0x00002390


	//   ....[40]....
        /*026c*/ 	.word	0x00002410


	//   ....[41]....
        /*0270*/ 	.word	0x00002490


	//   ....[42]....
        /*0274*/ 	.word	0x00002510


	//   ....[43]....
        /*0278*/ 	.word	0x00002590


	//   ....[44]....
        /*027c*/ 	.word	0x00002610


	//   ....[45]....
        /*0280*/ 	.word	0x00002680


	//   ....[46]....
        /*0284*/ 	.word	0x00002700


	//   ....[47]....
        /*0288*/ 	.word	0x00002770


	//   ....[48]....
        /*028c*/ 	.word	0x000027f0


	//   ....[49]....
        /*0290*/ 	.word	0x00002870


	//   ....[50]....
        /*0294*/ 	.word	0x000028f0


	//   ....[51]....
        /*0298*/ 	.word	0x00002970


	//   ....[52]....
        /*029c*/ 	.word	0x000029f0


	//   ....[53]....
        /*02a0*/ 	.word	0x00002a70


	//   ....[54]....
        /*02a4*/ 	.word	0x00002af0


	//   ....[55]....
        /*02a8*/ 	.word	0x00002b70


	//   ....[56]....
        /*02ac*/ 	.word	0x00002bf0


	//   ....[57]....
        /*02b0*/ 	.word	0x00002c70


	//   ....[58]....
        /*02b4*/ 	.word	0x00002cf0


	//   ....[59]....
        /*02b8*/ 	.word	0x00002d70


	//----- nvinfo : EIATTR_EXIT_INSTR_OFFSETS
	.align		4
.L_2773:
        /*02bc*/ 	.byte	0x04, 0x1c
        /*02be*/ 	.short	(.L_2775 - .L_2774)


	//   ....[0]....
.L_2774:
        /*02c0*/ 	.word	0x00000080


	//   ....[1]....
        /*02c4*/ 	.word	0x00001b30


	//   ....[2]....
        /*02c8*/ 	.word	0x00001b60


	//   ....[3]....
        /*02cc*/ 	.word	0x00001d70


	//   ....[4]....
        /*02d0*/ 	.word	0x00001ec0


	//----- nvinfo : EIATTR_MAX_THREADS
	.align		4
.L_2775:
        /*02d4*/ 	.byte	0x04, 0x05
        /*02d6*/ 	.short	(.L_2777 - .L_2776)
.L_2776:
        /*02d8*/ 	.word	0x00000080
        /*02dc*/ 	.word	0x00000001
        /*02e0*/ 	.word	0x00000001


	//----- nvinfo : EIATTR_CRS_STACK_SIZE
	.align		4
.L_2777:
        /*02e4*/ 	.byte	0x04, 0x1e
        /*02e6*/ 	.short	(.L_2779 - .L_2778)
.L_2778:
        /*02e8*/ 	.word	0x00000000
.L_2779:


//--------------------- .nv.info._ZN4vllm3moe10topkGatingILi6ELi192ELi4ELi4ELi32Ej13__nv_bfloat16LNS0_11ScoringFuncE1EEEvPKT5_PKbPfiPT4_PiiiibPKf --------------------------
	.section	.nv.info._ZN4vllm3moe10topkGatingILi6ELi192ELi4ELi4ELi32Ej13__nv_bfloat16LNS0_11ScoringFuncE1EEEvPKT5_PKbPfiPT4_PiiiibPKf,"",@"SHT_CUDA_INFO"
	.sectionflags	@""
	.align	4


	//----- nvinfo : EIATTR_CUDA_API_VERSION
	.align		4
        /*0000*/ 	.byte	0x04, 0x37
        /*0002*/ 	.short	(.L_2781 - .L_2780)
.L_2780:
        /*0004*/ 	.word	0x00000082


	//----- nvinfo : EIATTR_SW2861232_WAR
	.align		4
.L_2781:
        /*0008*/ 	.byte	0x01, 0x35
	.zero		2


	//----- nvinfo : EIATTR_PARAM_CBANK
	.align		4
        /*000c*/ 	.byte	0x04, 0x0a
        /*000e*/ 	.short	(.L_2783 - .L_2782)
	.align		4
.L_2782:
        /*0010*/ 	.word	index@(.nv.constant0._ZN4vllm3moe10topkGatingILi6ELi192ELi4ELi4ELi32Ej13__nv_bfloat16LNS0_11ScoringFuncE1EEEvPKT5_PKbPfiPT4_PiiiibPKf)
        /*0014*/ 	.short	0x0160
        /*0016*/ 	.short	0x0048


	//----- nvinfo : EIATTR_CBANK_PARAM_SIZE
	.align		4
.L_2783:
        /*0018*/ 	.byte	0x03, 0x19
        /*001a*/ 	.short	0x0048


	//----- nvinfo : EIATTR_KPARAM_INFO
	.align		4
        /*001c*/ 	.byte	0x04, 0x17
        /*001e*/ 	.short	(.L_2785 - .L_2784)
.L_2784:
        /*0020*/ 	.word	0x00000000
        /*0024*/ 	.short	0x000a
        /*0026*/ 	.short	0x0040
        /*0028*/ 	.byte	0x00, 0xf0, 0x21, 0x00


	//----- nvinfo : EIATTR_KPARAM_INFO
	.align		4
.L_2785:
        /*002c*/ 	.byte	0x04, 0x17
        /*002e*/ 	.short	(.L_2787 - .L_2786)
.L_2786:
        /*0030*/ 	.word	0x00000000
        /*0034*/ 	.short	0x0009
        /*0036*/ 	.short	0x003c
        /*0038*/ 	.byte	0x00, 0xf0, 0x05, 0x00


	//----- nvinfo : EIATTR_KPARAM_INFO
	.align		4
.L_2787:
        /*003c*/ 	.byte	0x04, 0x17
        /*003e*/ 	.short	(.L_2789 - .L_2788)
.L_2788:
        /*0040*/ 	.word	0x00000000
        /*0044*/ 	.short	0x0008
        /*0046*/ 	.short	0x0038
        /*0048*/ 	.byte	0x00, 0xf0, 0x11, 0x00


	//----- nvinfo : EIATTR_KPARAM_INFO
	.align		4
.L_2789:
        /*004c*/ 	.byte	0x04, 0x17
        /*004e*/ 	.short	(.L_2791 - .L_2790)
.L_2790:
        /*0050*/ 	.word	0x00000000
        /*0054*/ 	.short	0x0007
        /*0056*/ 	.short	0x0034
        /*0058*/ 	.byte	0x00, 0xf0, 0x11, 0x00


	//----- nvinfo : EIATTR_KPARAM_INFO
	.align		4
.L_2791:
        /*005c*/ 	.byte	0x04, 0x17
        /*005e*/ 	.short	(.L_2793 - .L_2792)
.L_2792:
        /*0060*/ 	.word	0x00000000
        /*0064*/ 	.short	0x0006
        /*0066*/ 	.short	0x0030
        /*0068*/ 	.byte	0x00, 0xf0, 0x11, 0x00


	//----- nvinfo : EIATTR_KPARAM_INFO
	.align		4
.L_2793:
        /*006c*/ 	.byte	0x04, 0x17
        /*006e*/ 	.short	(.L_2795 - .L_2794)
.L_2794:
        /*0070*/ 	.word	0x00000000
        /*0074*/ 	.short	0x0005
        /*0076*/ 	.short	0x0028
        /*0078*/ 	.byte	0x00, 0xf0, 0x21, 0x00


	//----- nvinfo : EIATTR_KPARAM_INFO
	.align		4
.L_2795:
        /*007c*/ 	.byte	0x04, 0x17
        /*007e*/ 	.short	(.L_2797 - .L_2796)
.L_2796:
        /*0080*/ 	.word	0x00000000
        /*0084*/ 	.short	0x0004
        /*0086*/ 	.short	0x0020
        /*0088*/ 	.byte	0x00, 0xf0, 0x21, 0x00


	//----- nvinfo : EIATTR_KPARAM_INFO
	.align		4
.L_2797:
        /*008c*/ 	.byte	0x04, 0x17
        /*008e*/ 	.short	(.L_2799 - .L_2798)
.L_2798:
        /*0090*/ 	.word	0x00000000
        /*0094*/ 	.short	0x0003
        /*0096*/ 	.short	0x0018
        /*0098*/ 	.byte	0x00, 0xf0, 0x11, 0x00


	//----- nvinfo : EIATTR_KPARAM_INFO
	.align		4
.L_2799:
        /*009c*/ 	.byte	0x04, 0x17
        /*009e*/ 	.short	(.L_2801 - .L_2800)
.L_2800:
        /*00a0*/ 	.word	0x00000000
        /*00a4*/ 	.short	0x0002
        /*00a6*/ 	.short	0x0010
        /*00a8*/ 	.byte	0x00, 0xf0, 0x21, 0x00


	//----- nvinfo : EIATTR_KPARAM_INFO
	.align		4
.L_2801:
        /*00ac*/ 	.byte	0x04, 0x17
        /*00ae*/ 	.short	(.L_2803 - .L_2802)
.L_2802:
        /*00b0*/ 	.word	0x00000000
        /*00b4*/ 	.short	0x0001
        /*00b6*/ 	.short	0x0008
        /*00b8*/ 	.byte	0x00, 0xf0, 0x21, 0x00


	//----- nvinfo : EIATTR_KPARAM_INFO
	.align		4
.L_2803:
        /*00bc*/ 	.byte	0x04, 0x17
        /*00be*/ 	.short	(.L_2805 - .L_2804)
.L_2804:
        /*00c0*/ 	.word	0x00000000
        /*00c4*/ 	.short	0x0000
        /*00c6*/ 	.short	0x0000
        /*00c8*/ 	.byte	0x00, 0xf0, 0x21, 0x00


	//----- nvinfo : EIATTR_MAXREG_COUNT
	.align		4
.L_2805:
        /*00cc*/ 	.byte	0x03, 0x1b
        /*00ce*/ 	.short	0x00ff


	//----- nvinfo : EIATTR_MERCURY_ISA_VERSION
	.align		4
        /*00d0*/ 	.byte	0x03, 0x5f
        /*00d2*/ 	.short	0x0000


	//----- nvinfo : EIATTR_COOP_GROUP_MASK_REGIDS
	.align		4
        /*00d4*/ 	.byte	0x04, 0x29
        /*00d6*/ 	.short	(.L_2807 - .L_2806)


	//   ....[0]....
.L_2806:
        /*00d8*/ 	.word	0xffffffff


	//   ....[1]....
        /*00dc*/ 	.word	0xffffffff


	//   ....[2]....
        /*00e0*/ 	.word	0xffffffff


	//   ....[3]....
        /*00e4*/ 	.word	0xffffffff


	//   ....[4]....
        /*00e8*/ 	.word	0xffffffff


	//   ....[5]....
        /*00ec*/ 	.word	0xffffffff


	//   ....[6]....
        /*00f0*/ 	.word	0xffffffff


	//   ....[7]....
        /*00f4*/ 	.word	0xffffffff


	//   ....[8]....
        /*00f8*/ 	.word	0xffffffff


	//   ....[9]....
        /*00fc*/ 	.word	0xffffffff


	//   ....[10]....
        /*0100*/ 	.word	0xffffffff


	//   ....[11]....
        /*0104*/ 	.word	0xffffffff


	//   ....[12]....
        /*0108*/ 	.word	0xffffffff


	//   ....[13]....
        /*010c*/ 	.word	0xffffffff


	//   ....[14]....
        /*0110*/ 	.word	0xffffffff


	//   ....[15]....
        /*0114*/ 	.word	0xffffffff


	//   ....[16]....
        /*0118*/ 	.word	0xffffffff


	//   ....[17]....
        /*011c*/ 	.word	0xffffffff


	//   ....[18]....
        /*0120*/ 	.word	0xffffffff


	//   ....[19]....
        /*0124*/ 	.word	0xffffffff


	//   ....[20]....
        /*0128*/ 	.word	0xffffffff


	//   ....[21]....
        /*012c*/ 	.word	0xffffffff


	//   ....[22]....
        /*0130*/ 	.word	0xffffffff


	//   ....[23]....
        /*0134*/ 	.word	0xffffffff


	//   ....[24]....
        /*0138*/ 	.word	0xffffffff


	//   ....[25]....
        /*013c*/ 	.word	0xffffffff


	//   ....[26]....
        /*0140*/ 	.word	0xffffffff


	//   ....[27]....
        /*0144*/ 	.word	0xffffffff


	//   ....[28]....
        /*0148*/ 	.word	0xffffffff


	//   ....[29]....
        /*014c*/ 	.word	0xffffffff


	//   ....[30]....
        /*0150*/ 	.word	0xffffffff


	//   ....[31]....
        /*0154*/ 	.word	0xffffffff


	//   ....[32]....
        /*0158*/ 	.word	0xffffffff


	//   ....[33]....
        /*015c*/ 	.word	0xffffffff


	//   ....[34]....
        /*0160*/ 	.word	0xffffffff


	//   ....[35]....
        /*0164*/ 	.word	0xffffffff


	//   ....[36]....
        /*0168*/ 	.word	0xffffffff


	//   ....[37]....
        /*016c*/ 	.word	0xffffffff


	//   ....[38]....
        /*0170*/ 	.word	0xffffffff


	//   ....[39]....
        /*0174*/ 	.word	0xffffffff


	//   ....[40]....
        /*0178*/ 	.word	0xffffffff


	//   ....[41]....
        /*017c*/ 	.word	0xffffffff


	//   ....[42]....
        /*0180*/ 	.word	0xffffffff


	//   ....[43]....
        /*0184*/ 	.word	0xffffffff


	//   ....[44]....
        /*0188*/ 	.word	0xffffffff


	//   ....[45]....
        /*018c*/ 	.word	0xffffffff


	//   ....[46]....
        /*0190*/ 	.word	0xffffffff


	//   ....[47]....
        /*0194*/ 	.word	0xffffffff


	//   ....[48]....
        /*0198*/ 	.word	0xffffffff


	//   ....[49]....
        /*019c*/ 	.word	0xffffffff


	//   ....[50]....
        /*01a0*/ 	.word	0xffffffff


	//   ....[51]....
        /*01a4*/ 	.word	0xffffffff


	//   ....[52]....
        /*01a8*/ 	.word	0xffffffff


	//   ....[53]....
        /*01ac*/ 	.word	0xffffffff


	//   ....[54]....
        /*01b0*/ 	.word	0xffffffff


	//   ....[55]....
        /*01b4*/ 	.word	0xffffffff


	//   ....[56]....
        /*01b8*/ 	.word	0xffffffff


	//   ....[57]....
        /*01bc*/ 	.word	0xffffffff


	//   ....[58]....
        /*01c0*/ 	.word	0xffffffff


	//   ....[59]....
        /*01c4*/ 	.word	0xffffffff


	//----- nvinfo : EIATTR_COOP_GROUP_INSTR_OFFSETS
	.align		4
.L_2807:
        /*01c8*/ 	.byte	0x04, 0x28
        /*01ca*/ 	.short	(.L_2809 - .L_2808)


	//   ....[0]....
.L_2808:
        /*01cc*/ 	.word	0x000007e0


	//   ....[1]....
        /*01d0*/ 	.word	0x00000800


	//   ....[2]....
        /*01d4*/ 	.word	0x00000810


	//   ....[3]....
        /*01d8*/ 	.word	0x000008a0


	//   ....[4]....
        /*01dc*/ 	.word	0x000008c0


	//   ....[5]....
        /*01e0*/ 	.word	0x000008d0


	//   ....[6]....
        /*01e4*/ 	.word	0x00000930


	//   ....[7]....
        /*01e8*/ 	.word	0x00000970


	//   ....[8]....
        /*01ec*/ 	.word	0x00000980


	//   ....[9]....
        /*01f0*/ 	.word	0x00000a10


	//   ....[10]....
        /*01f4*/ 	.word	0x00000a30


	//   ....[11]....
        /*01f8*/ 	.word	0x00000a40


	//   ....[12]....
        /*01fc*/ 	.word	0x00000aa0


	//   ....[13]....
        /*0200*/ 	.word	0x00000ae0


	//   ....[14]....
        /*0204*/ 	.word	0x00000af0


	//   ....[15]....
        /*0208*/ 	.word	0x00000fc0


	//   ....[16]....
        /*020c*/ 	.word	0x00000fe0


	//   ....[17]....
        /*0210*/ 	.word	0x00000ff0


	//   ....[18]....
        /*0214*/ 	.word	0x00001080


	//   ....[19]....
        /*0218*/ 	.word	0x000010a0


	//   ....[20]....
        /*021c*/ 	.word	0x000010b0


	//   ....[21]....
        /*0220*/ 	.word	0x00001110


	//   ....[22]....
        /*0224*/ 	.word	0x00001150


	//   ....[23]....
        /*0228*/ 	.word	0x00001160


	//   ....[24]....
        /*022c*/ 	.word	0x000011f0


	//   ....[25]....
        /*0230*/ 	.word	0x00001210


	//   ....[26]....
        /*0234*/ 	.word	0x00001220


	//   ....[27]....
        /*0238*/ 	.word	0x00001280


	//   ....[28]....
        /*023c*/ 	.word	0x000012c0


	//   ....[29]....
        /*0240*/ 	.word	0x000012d0


	//   ....[30]....
        /*0244*/ 	.word	0x00001a10


	//   ....[31]....
        /*0248*/ 	.word	0x00001a90


	//   ....[32]....
        /*024c*/ 	.word	0x00001b00


	//   ....[33]....
        /*0250*/ 	.word	0x00001b80


	//   ....[34]....
        /*0254*/ 	.word	0x00001c00


	//   ....[35]....
        /*0258*/ 	.word	0x00001c80


	//   ....[36]....
        /*025c*/ 	.word	0x00001d00


	//   ....[37]....
        /*0260*/ 	.word	0x00001d80


	//   ....[38]....
        /*0264*/ 	.word	0x00001e00


	//   ....[39]....
        /*0268*/ 	.word	0x00001e80


	//   ....[40]....
        /*026c*/ 	.word	0x00001f00


	//   ....[41]....
        /*0270*/ 	.word	0x00001f80


	//   ....[42]....
        /*0274*/ 	.word	0x00002000


	//   ....[43]....
        /*0278*/ 	.word	0x00002080


	//   ....[44]....
        /*027c*/ 	.word	0x000020f0


	//   ....[45]....
        /*0280*/ 	.word	0x00002160


	//   ....[46]....
        /*0284*/ 	.word	0x000021e0


	//   ....[47]....
        /*0288*/ 	.word	0x00002250


	//   ....[48]....
        /*028c*/ 	.word	0x000022d0


	//   ....[49]....
        /*0290*/ 	.word	0x00002350


	//   ....[50]....
        /*0294*/ 	.word	0x000023d0


	//   ....[51]....
        /*0298*/ 	.word	0x00002450


	//   ....[52]....
        /*029c*/ 	.word	0x000024d0


	//   ....[53]....
        /*02a0*/ 	.word	0x00002550


	//   ....[54]....
        /*02a4*/ 	.word	0x000025d0


	//   ....[55]....
        /*02a8*/ 	.word	0x00002650


	//   ....[56]....
        /*02ac*/ 	.word	0x000026d0


	//   ....[57]....
        /*02b0*/ 	.word	0x00002750


	//   ....[58]....
        /*02b4*/ 	.word	0x000027d0


	//   ....[59]....
        /*02b8*/ 	.word	0x00002840


	//----- nvinfo : EIATTR_EXIT_INSTR_OFFSETS
	.align		4
.L_2809:
        /*02bc*/ 	.byte	0x04, 0x1c
        /*02be*/ 	.short	(.L_2811 - .L_2810)


	//   ....[0]....
.L_2810:
        /*02c0*/ 	.word	0x00000080


	//   ....[1]....
        /*02c4*/ 	.word	0x00001630


	//   ....[2]....
        /*02c8*/ 	.word	0x00001660


	//   ....[3]....
        /*02cc*/ 	.word	0x00001870


	//   ....[4]....
        /*02d0*/ 	.word	0x000019b0


	//----- nvinfo : EIATTR_MAX_THREADS
	.align		4
.L_2811:
        /*02d4*/ 	.byte	0x04, 0x05
        /*02d6*/ 	.short	(.L_2813 - .L_2812)
.L_2812:
        /*02d8*/ 	.word	0x00000080
        /*02dc*/ 	.word	0x00000001
        /*02e0*/ 	.word	0x00000001


	//----- nvinfo : EIATTR_CRS_STACK_SIZE
	.align		4
.L_2813:
        /*02e4*/ 	.byte	0x04, 0x1e
        /*02e6*/ 	.short	(.L_2815 - .L_2814)
.L_2814:
        /*02e8*/ 	.word	0x00000000
.L_2815:


//--------------------- .nv.info._ZN4vllm3moe10topkGatingILi16ELi512ELi4ELi16ELi32Ej13__nv_bfloat16LNS0_11ScoringFuncE1EEEvPKT5_PKbPfiPT4_PiiiibPKf --------------------------
	.section	.nv.info._ZN4vllm3moe10topkGatingILi16ELi512ELi4ELi16ELi32Ej13__nv_bfloat16LNS0_11ScoringFuncE1EEEvPKT5_PKbPfiPT4_PiiiibPKf,"",@"SHT_CUDA_INFO"
	.sectionflags	@""
	.align	4


	//----- nvinfo : EIATTR_CUDA_API_VERSION
	.align		4
        /*0000*/ 	.byte	0x04, 0x37
        /*0002*/ 	.short	(.L_2817 - .L_2816)
.L_2816:
        /*0004*/ 	.word	0x00000082


	//----- nvinfo : EIATTR_SW2861232_WAR
	.align		4
.L_2817:
        /*0008*/ 	.byte	0x01, 0x35
	.zero		2


	//----- nvinfo : EIATTR_PARAM_CBANK
	.align		4
        /*000c*/ 	.byte	0x04, 0x0a
        /*000e*/ 	.short	(.L_2819 - .L_2818)
	.align		4
.L_2818:
        /*0010*/ 	.word	index@(.nv.constant0._ZN4vllm3moe10topkGatingILi16ELi512ELi4ELi16ELi32Ej13__nv_bfloat16LNS0_11ScoringFuncE1EEEvPKT5_PKbPfiPT4_PiiiibPKf)
        /*0014*/ 	.short	0x0160
        /*0016*/ 	.short	0x0048


	//----- nvinfo : EIATTR_CBANK_PARAM_SIZE
	.align		4
.L_2819:
        /*0018*/ 	.byte	0x03, 0x19
        /*001a*/ 	.short	0x0048


	//----- nvinfo : EIATTR_KPARAM_INFO
	.align		4
        /*001c*/ 	.byte	0x04, 0x17
        /*001e*/ 	.short	(.L_2821 - .L_2820)
.L_2820:
        /*0020*/ 	.word	0x00000000
        /*0024*/ 	.short	0x000a
        /*0026*/ 	.short	0x0040
        /*0028*/ 	.byte	0x00, 0xf0, 0x21, 0x00


	//----- nvinfo : EIATTR_KPARAM_INFO
	.align		4
.L_2821:
        /*002c*/ 	.byte	0x04, 0x17
        /*002e*/ 	.short	(.L_2823 - .L_2822)
.L_2822:
        /*0030*/ 	.word	0x00000000
        /*0034*/ 	.short	0x0009
        /*0036*/ 	.short	0x003c
        /*0038*/ 	.byte	0x00, 0xf0, 0x05, 0x00


	//----- nvinfo : EIATTR_KPARAM_INFO
	.align		4
.L_2823:
        /*003c*/ 	.byte	0x04, 0x17
        /*003e*/ 	.short	(.L_2825 - .L_2824)
.L_2824:
        /*0040*/ 	.word	0x00000000
        /*0044*/ 	.short	0x0008
        /*0046*/ 	.short	0x0038
        /*0048*/ 	.byte	0x00, 0xf0, 0x11, 0x00


	//----- nvinfo : EIATTR_KPARAM_INFO
	.align		4
.L_2825:
        /*004c*/ 	.byte	0x04, 0x17
        /*004e*/ 	.short	(.L_2827 - .L_2826)
.L_2826:
        /*0050*/ 	.word	0x00000000
        /*0054*/ 	.short	0x0007
        /*0056*/ 	.short	0x0034
        /*0058*/ 	.byte	0x00, 0xf0, 0x11, 0x00


	//----- nvinfo : EIATTR_KPARAM_INFO
	.align		4
.L_2827:
        /*005c*/ 	.byte	0x04, 0x17
        /*005e*/ 	.short	(.L_2829 - .L_2828)
.L_2828:
        /*0060*/ 	.word	0x00000000
        /*0064*/ 	.short	0x0006
        /*0066*/ 	.short	0x0030
        /*0068*/ 	.byte	0x00, 0xf0, 0x11, 0x00


	//----- nvinfo : EIATTR_KPARAM_INFO
	.align		4
.L_2829:
        /*006c*/ 	.byte	0x04, 0x17
        /*006e*/ 	.short	(.L_2831 - .L_2830)
.L_2830:
        /*0070*/ 	.word	0x00000000
        /*0074*/ 	.short	0x0005
        /*0076*/ 	.short	0x0028
        /*0078*/ 	.byte	0x00, 0xf0, 0x21, 0x00


	//----- nvinfo : EIATTR_KPARAM_INFO
	.align		4
.L_2831:
        /*007c*/ 	.byte	0x04, 0x17
        /*007e*/ 	.short	(.L_2833 - .L_2832)
.L_2832:
        /*0080*/ 	.word	0x00000000
        /*0084*/ 	.short	0x0004
        /*0086*/ 	.short	0x0020
        /*0088*/ 	.byte	0x00, 0xf0, 0x21, 0x00


	//----- nvinfo : EIATTR_KPARAM_INFO
	.align		4
.L_2833:
        /*008c*/ 	.byte	0x04, 0x17
        /*008e*/ 	.short	(.L_2835 - .L_2834)
.L_2834:
        /*0090*/ 	.word	0x00000000
        /*0094*/ 	.short	0x0003
        /*0096*/ 	.short	0x0018
        /*0098*/ 	.byte	0x00, 0xf0, 0x11, 0x00


	//----- nvinfo : EIATTR_KPARAM_INFO
	.align		4
.L_2835:
        /*009c*/ 	.byte	0x04, 0x17
        /*009e*/ 	.short	(.L_2837 - .L_2836)
.L_2836:
        /*00a0*/ 	.word	0x00000000
        /*00a4*/ 	.short	0x0002
        /*00a6*/ 	.short	0x0010
        /*00a8*/ 	.byte	0x00, 0xf0, 0x21, 0x00


	//----- nvinfo : EIATTR_KPARAM_INFO
	.align		4
.L_2837:
        /*00ac*/ 	.byte	0x04, 0x17
        /*00ae*/ 	.short	(.L_2839 - .L_2838)
.L_2838:
        /*00b0*/ 	.word	0x00000000
        /*00b4*/ 	.short	0x0001
        /*00b6*/ 	.short	0x0008
        /*00b8*/ 	.byte	0x00, 0xf0, 0x21, 0x00


	//----- nvinfo : EIATTR_KPARAM_INFO
	.align		4
.L_2839:
        /*00bc*/ 	.byte	0x04, 0x17
        /*00be*/ 	.short	(.L_2841 - .L_2840)
.L_2840:
        /*00c0*/ 	.word	0x00000000
        /*00c4*/ 	.short	0x0000
        /*00c6*/ 	.short	0x0000
        /*00c8*/ 	.byte	0x00, 0xf0, 0x21, 0x00


	//----- nvinfo : EIATTR_MAXREG_COUNT
	.align		4
.L_2841:
        /*00cc*/ 	.byte	0x03, 0x1b
        /*00ce*/ 	.short	0x00ff


	//----- nvinfo : EIATTR_MERCURY_ISA_VERSION
	.align		4
        /*00d0*/ 	.byte	0x03, 0x5f
        /*00d2*/ 	.short	0x0000


	//----- nvinfo : EIATTR_COOP_GROUP_MASK_REGIDS
	.align		4
        /*00d4*/ 	.byte	0x04, 0x29
        /*00d6*/ 	.short	(.L_2843 - .L_2842)


	//   ....[0]....
.L_2842:
        /*00d8*/ 	.word	0xffffffff


	//   ....[1]....
        /*00dc*/ 	.word	0xffffffff


	//   ....[2]....
        /*00e0*/ 	.word	0xffffffff


	//   ....[3]....
        /*00e4*/ 	.word	0xffffffff


	//   ....[4]....
        /*00e8*/ 	.word	0xffffffff


	//   ....[5]....
        /*00ec*/ 	.word	0xffffffff


	//   ....[6]....
        /*00f0*/ 	.word	0xffffffff


	//   ....[7]....
        /*00f4*/ 	.word	0xffffffff


	//   ....[8]....
        /*00f8*/ 	.word	0xffffffff


	//   ....[9]....
        /*00fc*/ 	.word	0xffffffff


	//   ....[10]....
        /*0100*/ 	.word	0xffffffff


	//   ....[11]....
        /*0104*/ 	.word	0xffffffff


	//   ....[12]....
        /*0108*/ 	.word	0xffffffff


	//   ....[13]....
        /*010c*/ 	.word	0xffffffff


	//   ....[14]....
        /*0110*/ 	.word	0xffffffff


	//   ....[15]....
        /*0114*/ 	.word	0xffffffff


	//   ....[16]....
        /*0118*/ 	.word	0xffffffff


	//   ....[17]....
        /*011c*/ 	.word	0xffffffff


	//   ....[18]....
        /*0120*/ 	.word	0xffffffff


	//   ....[19]....
        /*0124*/ 	.word	0xffffffff


	//   ....[20]....
        /*0128*/ 	.word	0xffffffff


	//   ....[21]....
        /*012c*/ 	.word	0xffffffff


	//   ....[22]....
        /*0130*/ 	.word	0xffffffff


	//   ....[23]....
        /*0134*/ 	.word	0xffffffff


	//   ....[24]....
        /*0138*/ 	.word	0xffffffff


	//   ....[25]....
        /*013c*/ 	.word	0xffffffff


	//   ....[26]....
        /*0140*/ 	.word	0xffffffff


	//   ....[27]....
        /*0144*/ 	.word	0xffffffff


	//   ....[28]....
        /*0148*/ 	.word	0xffffffff


	//   ....[29]....
        /*014c*/ 	.word	0xffffffff


	//   ....[30]....
        /*0150*/ 	.word	0xffffffff


	//   ....[31]....
        /*0154*/ 	.word	0xffffffff


	//   ....[32]....
        /*0158*/ 	.word	0xffffffff


	//   ....[33]....
        /*015c*/ 	.word	0xffffffff


	//   ....[34]....
        /*0160*/ 	.word	0xffffffff


	//   ....[35]....
        /*0164*/ 	.word	0xffffffff


	//   ....[36]....
        /*0168*/ 	.word	0xffffffff


	//   ....[37]....
        /*016c*/ 	.word	0xffffffff


	//   ....[38]....
        /*0170*/ 	.word	0xffffffff


	//   ....[39]....
        /*0174*/ 	.word	0xffffffff


	//   ....[40]....
        /*0178*/ 	.word	0xffffffff


	//   ....[41]....
        /*017c*/ 	.word	0xffffffff


	//   ....[42]....
        /*0180*/ 	.word	0xffffffff


	//   ....[43]....
        /*0184*/ 	.word	0xffffffff


	//   ....[44]....
        /*0188*/ 	.word	0xffffffff


	//   ....[45]....
        /*018c*/ 	.word	0xffffffff


	//   ....[46]....
        /*0190*/ 	.word	0xffffffff


	//   ....[47]....
        /*0194*/ 	.word	0xffffffff


	//   ....[48]....
        /*0198*/ 	.word	0xffffffff


	//   ....[49]....
        /*019c*/ 	.word	0xffffffff


	//   ....[50]....
        /*01a0*/ 	.word	0xffffffff


	//   ....[51]....
        /*01a4*/ 	.word	0xffffffff


	//   ....[52]....
        /*01a8*/ 	.word	0xffffffff


	//   ....[53]....
        /*01ac*/ 	.word	0xffffffff


	//   ....[54]....
        /*01b0*/ 	.word	0xffffffff


	//   ....[55]....
        /*01b4*/ 	.word	0xffffffff


	//   ....[56]....
        /*01b8*/ 	.word	0xffffffff


	//   ....[57]....
        /*01bc*/ 	.word	0xffffffff


	//   ....[58]....
        /*01c0*/ 	.word	0xffffffff


	//   ....[59]....
        /*01c4*/ 	.word	0xffffffff


	//----- nvinfo : EIATTR_COOP_GROUP_INSTR_OFFSETS
	.align		4
.L_2843:
        /*01c8*/ 	.byte	0x04, 0x28
        /*01ca*/ 	.short	(.L_2845 - .L_2844)


	//   ....[0]....
.L_2844:
        /*01cc*/ 	.word	0x00001050


	//   ....[1]....
        /*01d0*/ 	.word	0x00001070


	//   ....[2]....
        /*01d4*/ 	.word	0x00001080


	//   ....[3]....
        /*01d8*/ 	.word	0x00001120


	//   ....[4]....
        /*01dc*/ 	.word	0x00001130


	//   ....[5]....
        /*01e0*/ 	.word	0x00001140


	//   ....[6]....
        /*01e4*/ 	.word	0x000011a0


	//   ....[7]....
        /*01e8*/ 	.word	0x000011e0


	//   ....[8]....
        /*01ec*/ 	.word	0x000011f0


	//   ....[9]....
        /*01f0*/ 	.word	0x00001280


	//   ....[10]....
        /*01f4*/ 	.word	0x000012a0


	//   ....[11]....
        /*01f8*/ 	.word	0x000012b0


	//   ....[12]....
        /*01fc*/ 	.word	0x00001310


	//   ....[13]....
        /*0200*/ 	.word	0x00001350


	//   ....[14]....
        /*0204*/ 	.word	0x00001360


	//   ....[15]....
        /*0208*/ 	.word	0x00001ac0


	//   ....[16]....
        /*020c*/ 	.word	0x00001ae0


	//   ....[17]....
        /*0210*/ 	.word	0x00001af0


	//   ....[18]....
        /*0214*/ 	.word	0x00001b90


	//   ....[19]....
        /*0218*/ 	.word	0x00001ba0


	//   ....[20]....
        /*021c*/ 	.word	0x00001bb0


	//   ....[21]....
        /*0220*/ 	.word	0x00001c10


	//   ....[22]....
        /*0224*/ 	.word	0x00001c50


	//   ....[23]....
        /*0228*/ 	.word	0x00001c60


	//   ....[24]....
        /*022c*/ 	.word	0x00001cf0


	//   ....[25]....
        /*0230*/ 	.word	0x00001d10


	//   ....[26]....
        /*0234*/ 	.word	0x00001d20


	//   ....[27]....
        /*0238*/ 	.word	0x00001d80


	//   ....[28]....
        /*023c*/ 	.word	0x00001dc0


	//   ....[29]....
        /*0240*/ 	.word	0x00001dd0


	//   ....[30]....
        /*0244*/ 	.word	0x00002520


	//   ....[31]....
        /*0248*/ 	.word	0x000025a0


	//   ....[32]....
        /*024c*/ 	.word	0x00002610


	//   ....[33]....
        /*0250*/ 	.word	0x00002690


	//   ....[34]....
        /*0254*/ 	.word	0x00002710


	//   ....[35]....
        /*0258*/ 	.word	0x00002790


	//   ....[36]....
        /*025c*/ 	.word	0x00002810


	//   ....[37]....
        /*0260*/ 	.word	0x00002890


	//   ....[38]....
        /*0264*/ 	.word	0x00002910


	//   ....[39]....
        /*0268*/ 	.word	0x00002990


	//   ....[40]....
        /*026c*/ 	.word	0x00002a10


	//   ....[41]....
        /*0270*/ 	.word	0x00002a90


	//   ....[42]....
        /*0274*/ 	.word	0x00002b10


	//   ....[43]....
        /*0278*/ 	.word	0x00002b90


	//   ....[44]....
        /*027c*/ 	.word	0x00002c00


	//   ....[45]....
        /*0280*/ 	.word	0x00002c80


	//   ....[46]....
        /*0284*/ 	.word	0x00002d00


	//   ....[47]....
        /*0288*/ 	.word	0x00002d70


	//   ....[48]....
        /*028c*/ 	.word	0x00002df0


	//   ....[49]....
        /*0290*/ 	.word	0x00002e70


	//   ....[50]....
        /*0294*/ 	.word	0x00002ef0


	//   ....[51]....
        /*0298*/ 	.word	0x00002f70


	//   ....[52]....
        /*029c*/ 	.word	0x00002ff0


	//   ....[53]....
        /*02a0*/ 	.word	0x00003070


	//   ....[54]....
        /*02a4*/ 	.word	0x000030f0


	//   ....[55]....
        /*02a8*/ 	.word	0x00003170


	//   ....[56]....
        /*02ac*/ 	.word	0x000031f0


	//   ....[57]....
        /*02b0*/ 	.word	0x00003270


	//   ....[58]....
        /*02b4*/ 	.word	0x000032f0


	//   ....[59]....
        /*02b8*/ 	.word	0x00003360


	//----- nvinfo : EIATTR_EXIT_INSTR_OFFSETS
	.align		4
.L_2845:
        /*02bc*/ 	.byte	0x04, 0x1c
        /*02be*/ 	.short	(.L_2847 - .L_2846)


	//   ....[0]....
.L_2846:
        /*02c0*/ 	.word	0x00000080


	//   ....[1]....
        /*02c4*/ 	.word	0x00002130


	//   ....[2]....
        /*02c8*/ 	.word	0x00002160


	//   ....[3]....
        /*02cc*/ 	.word	0x00002370


	//   ....[4]....
        /*02d0*/ 	.word	0x000024c0


	//----- nvinfo : EIATTR_MAX_THREADS
	.align		4
.L_2847:
        /*02d4*/ 	.byte	0x04, 0x05
        /*02d6*/ 	.short	(.L_2849 - .L_2848)
.L_2848:
        /*02d8*/ 	.word	0x00000080
        /*02dc*/ 	.word	0x00000001
        /*02e0*/ 	.word	0x00000001


	//----- nvinfo : EIATTR_CRS_STACK_SIZE
	.align		4
.L_2849:
        /*02e4*/ 	.byte	0x04, 0x1e
        /*02e6*/ 	.short	(.L_2851 - .L_2850)
.L_2850:
        /*02e8*/ 	.word	0x00000000
.L_2851:


//--------------------- .nv.info._ZN4vllm3moe10topkGatingILi8ELi256ELi4ELi16ELi32Ej13__nv_bfloat16LNS0_11ScoringFuncE1EEEvPKT5_PKbPfiPT4_PiiiibPKf --------------------------
	.section	.nv.info._ZN4vllm3moe10topkGatingILi8ELi256ELi4ELi16ELi32Ej13__nv_bfloat16LNS0_11ScoringFuncE1EEEvPKT5_PKbPfiPT4_PiiiibPKf,"",@"SHT_CUDA_INFO"
	.sectionflags	@""
	.align	4


	//----- nvinfo : EIATTR_CUDA_API_VERSION
	.align		4
        /*0000*/ 	.byte	0x04, 0x37
        /*0002*/ 	.short	(.L_2853 - .L_2852)
.L_2852:
        /*0004*/ 	.word	0x00000082


	//----- nvinfo : EIATTR_SW2861232_WAR
	.align		4
.L_2853:
        /*0008*/ 	.byte	0x01, 0x35
	.zero		2


	//----- nvinfo : EIATTR_PARAM_CBANK
	.align		4
        /*000c*/ 	.byte	0x04, 0x0a
        /*000e*/ 	.short	(.L_2855 - .L_2854)
	.align		4
.L_2854:
        /*0010*/ 	.word	index@(.nv.constant0._ZN4vllm3moe10topkGatingILi8ELi256ELi4ELi16ELi32Ej13__nv_bfloat16LNS0_11ScoringFuncE1EEEvPKT5_PKbPfiPT4_PiiiibPKf)
        /*0014*/ 	.short	0x0160
        /*0016*/ 	.short	0x0048


	//----- nvinfo : EIATTR_CBANK_PARAM_SIZE
	.align		4
.L_2855:
        /*0018*/ 	.byte	0x03, 0x19
        /*001a*/ 	.short	0x0048


	//----- nvinfo : EIATTR_KPARAM_INFO
	.align		4
        /*001c*/ 	.byte	0x04, 0x17
        /*001e*/ 	.short	(.L_2857 - .L_2856)
.L_2856:
        /*0020*/ 	.word	0x00000000
        /*0024*/ 	.short	0x000a
        /*0026*/ 	.short	0x0040
        /*0028*/ 	.byte	0x00, 0xf0, 0x21, 0x00


	//----- nvinfo : EIATTR_KPARAM_INFO
	.align		4
.L_2857:
        /*002c*/ 	.byte	0x04, 0x17
        /*002e*/ 	.short	(.L_2859 - .L_2858)
.L_2858:
        /*0030*/ 	.word	0x00000000
        /*0034*/ 	.short	0x0009
        /*0036*/ 	.short	0x003c
        /*0038*/ 	.byte	0x00, 0xf0, 0x05, 0x00


	//----- nvinfo : EIATTR_KPARAM_INFO
	.align		4
.L_2859:
        /*003c*/ 	.byte	0x04, 0x17
        /*003e*/ 	.short	(.L_2861 - .L_2860)
.L_2860:
        /*0040*/ 	.word	0x00000000
        /*0044*/ 	.short	0x0008
        /*0046*/ 	.short	0x0038
        /*0048*/ 	.byte	0x00, 0xf0, 0x11, 0x00


	//----- nvinfo : EIATTR_KPARAM_INFO
	.align		4
.L_2861:
        /*004c*/ 	.byte	0x04, 0x17
        /*004e*/ 	.short	(.L_2863 - .L_2862)
.L_2862:
        /*0050*/ 	.word	0x00000000
        /*0054*/ 	.short	0x0007
        /*0056*/ 	.short	0x0034
        /*0058*/ 	.byte	0x00, 0xf0, 0x11, 0x00


	//----- nvinfo : EIATTR_KPARAM_INFO
	.align		4
.L_2863:
        /*005c*/ 	.byte	0x04, 0x17
        /*005e*/ 	.short	(.L_2865 - .L_2864)
.L_2864:
        /*0060*/ 	.word	0x00000000
        /*0064*/ 	.short	0x0006
        /*0066*/ 	.short	0x0030
        /*0068*/ 	.byte	0x00, 0xf0, 0x11, 0x00


	//----- nvinfo : EIATTR_KPARAM_INFO
	.align		4
.L_2865:
        /*006c*/ 	.byte	0x04, 0x17
        /*006e*/ 	.short	(.L_2867 - .L_2866)
.L_2866:
        /*0070*/ 	.word	0x00000000
        /*0074*/ 	.short	0x0005
        /*0076*/ 	.short	0x0028
        /*0078*/ 	.byte	0x00, 0xf0, 0x21, 0x00


	//----- nvinfo : EIATTR_KPARAM_INFO
	.align		4
.L_2867:
        /*007c*/ 	.byte	0x04, 0x17
        /*007e*/ 	.short	(.L_2869 - .L_2868)
.L_2868:
        /*0080*/ 	.word	0x00000000
        /*0084*/ 	.short	0x0004
        /*0086*/ 	.short	0x0020
        /*0088*/ 	.byte	0x00, 0xf0, 0x21, 0x00


	//----- nvinfo : EIATTR_KPARAM_INFO
	.align		4
.L_2869:
        /*008c*/ 	.byte	0x04, 0x17
        /*008e*/ 	.short	(.L_2871 - .L_2870)
.L_2870:
        /*0090*/ 	.word	0x00000000
        /*0094*/ 	.short	0x0003
        /*0096*/ 	.short	0x0018
        /*0098*/ 	.byte	0x00, 0xf0, 0x11, 0x00


	//----- nvinfo : EIATTR_KPARAM_INFO
	.align		4
.L_2871:
        /*009c*/ 	.byte	0x04, 0x17
        /*009e*/ 	.short	(.L_2873 - .L_2872)
.L_2872:
        /*00a0*/ 	.word	0x00000000
        /*00a4*/ 	.short	0x0002
        /*00a6*/ 	.short	0x0010
        /*00a8*/ 	.byte	0x00, 0xf0, 0x21, 0x00


	//----- nvinfo : EIATTR_KPARAM_INFO
	.align		4
.L_2873:
        /*00ac*/ 	.byte	0x04, 0x17
        /*00ae*/ 	.short	(.L_2875 - .L_2874)
.L_2874:
        /*00b0*/ 	.word	0x00000000
        /*00b4*/ 	.short	0x0001
        /*00b6*/ 	.short	0x0008
        /*00b8*/ 	.byte	0x00, 0xf0, 0x21, 0x00


	//----- nvinfo : EIATTR_KPARAM_INFO
	.align		4
.L_2875:
        /*00bc*/ 	.byte	0x04, 0x17
        /*00be*/ 	.short	(.L_2877 - .L_2876)
.L_2876:
        /*00c0*/ 	.word	0x00000000
        /*00c4*/ 	.short	0x0000
        /*00c6*/ 	.short	0x0000
        /*00c8*/ 	.byte	0x00, 0xf0, 0x21, 0x00


	//----- nvinfo : EIATTR_MAXREG_COUNT
	.align		4
.L_2877:
        /*00cc*/ 	.byte	0x03, 0x1b
        /*00ce*/ 	.short	0x00ff


	//----- nvinfo : EIATTR_MERCURY_ISA_VERSION
	.align		4
        /*00d0*/ 	.byte	0x03, 0x5f
        /*00d2*/ 	.short	0x0000


	//----- nvinfo : EIATTR_COOP_GROUP_MASK_REGIDS
	.align		4
        /*00d4*/ 	.byte	0x04, 0x29
        /*00d6*/ 	.short	(.L_2879 - .L_2878)


	//   ....[0]....
.L_2878:
        /*00d8*/ 	.word	0xffffffff


	//   ....[1]....
        /*00dc*/ 	.word	0xffffffff


	//   ....[2]....
        /*00e0*/ 	.word	0xffffffff


	//   ....[3]....
        /*00e4*/ 	.word	0xffffffff


	//   ....[4]....
        /*00e8*/ 	.word	0xffffffff


	//   ....[5]....
        /*00ec*/ 	.word	0xffffffff


	//   ....[6]....
        /*00f0*/ 	.word	0xffffffff


	//   ....[7]....
        /*00f4*/ 	.word	0xffffffff


	//   ....[8]....
        /*00f8*/ 	.word	0xffffffff


	//   ....[9]....
        /*00fc*/ 	.word	0xffffffff


	//   ....[10]....
        /*0100*/ 	.word	0xffffffff


	//   ....[11]....
        /*0104*/ 	.word	0xffffffff


	//   ....[12]....
        /*0108*/ 	.word	0xffffffff


	//   ....[13]....
        /*010c*/ 	.word	0xffffffff


	//   ....[14]....
        /*0110*/ 	.word	0xffffffff


	//   ....[15]....
        /*0114*/ 	.word	0xffffffff


	//   ....[16]....
        /*0118*/ 	.word	0xffffffff


	//   ....[17]....
        /*011c*/ 	.word	0xffffffff


	//   ....[18]....
        /*0120*/ 	.word	0xffffffff


	//   ....[19]....
        /*0124*/ 	.word	0xffffffff


	//   ....[20]....
        /*0128*/ 	.word	0xffffffff


	//   ....[21]....
        /*012c*/ 	.word	0xffffffff


	//   ....[22]....
        /*0130*/ 	.word	0xffffffff


	//   ....[23]....
        /*0134*/ 	.word	0xffffffff


	//   ....[24]....
        /*0138*/ 	.word	0xffffffff


	//   ....[25]....
        /*013c*/ 	.word	0xffffffff


	//   ....[26]....
        /*0140*/ 	.word	0xffffffff


	//   ....[27]....
        /*0144*/ 	.word	0xffffffff


	//   ....[28]....
        /*0148*/ 	.word	0xffffffff


	//   ....[29]....
        /*014c*/ 	.word	0xffffffff


	//   ....[30]....
        /*0150*/ 	.word	0xffffffff


	//   ....[31]....
        /*0154*/ 	.word	0xffffffff


	//   ....[32]....
        /*0158*/ 	.word	0xffffffff


	//   ....[33]....
        /*015c*/ 	.word	0xffffffff


	//   ....[34]....
        /*0160*/ 	.word	0xffffffff


	//   ....[35]....
        /*0164*/ 	.word	0xffffffff


	//   ....[36]....
        /*0168*/ 	.word	0xffffffff


	//   ....[37]....
        /*016c*/ 	.word	0xffffffff


	//   ....[38]....
        /*0170*/ 	.word	0xffffffff


	//   ....[39]....
        /*0174*/ 	.word	0xffffffff


	//   ....[40]....
        /*0178*/ 	.word	0xffffffff


	//   ....[41]....
        /*017c*/ 	.word	0xffffffff


	//   ....[42]....
        /*0180*/ 	.word	0xffffffff


	//   ....[43]....
        /*0184*/ 	.word	0xffffffff


	//   ....[44]....
        /*0188*/ 	.word	0xffffffff


	//   ....[45]....
        /*018c*/ 	.word	0xffffffff


	//   ....[46]....
        /*0190*/ 	.word	0xffffffff


	//   ....[47]....
        /*0194*/ 	.word	0xffffffff


	//   ....[48]....
        /*0198*/ 	.word	0xffffffff


	//   ....[49]....
        /*019c*/ 	.word	0xffffffff


	//   ....[50]....
        /*01a0*/ 	.word	0xffffffff


	//   ....[51]....
        /*01a4*/ 	.word	0xffffffff


	//   ....[52]....
        /*01a8*/ 	.word	0xffffffff


	//   ....[53]....
        /*01ac*/ 	.word	0xffffffff


	//   ....[54]....
        /*01b0*/ 	.word	0xffffffff


	//   ....[55]....
        /*01b4*/ 	.word	0xffffffff


	//   ....[56]....
        /*01b8*/ 	.word	0xffffffff


	//   ....[57]....
        /*01bc*/ 	.word	0xffffffff


	//   ....[58]....
        /*01c0*/ 	.word	0xffffffff


	//   ....[59]....
        /*01c4*/ 	.word	0xffffffff


	//----- nvinfo : EIATTR_COOP_GROUP_INSTR_OFFSETS
	.align		4
.L_2879:
        /*01c8*/ 	.byte	0x04, 0x28
        /*01ca*/ 	.short	(.L_2881 - .L_2880)


	//   ....[0]....
.L_2880:
        /*01cc*/ 	.word	0x00000960


	//   ....[1]....
        /*01d0*/ 	.word	0x00000980


	//   ....[2]....
        /*01d4*/ 	.word	0x00000990


	//   ....[3]....
        /*01d8*/ 	.word	0x00000a30


	//   ....[4]....
        /*01dc*/ 	.word	0x00000a40


	//   ....[5]....
        /*01e0*/ 	.word	0x00000a50


	//   ....[6]....
        /*01e4*/ 	.word	0x00000ab0


	//   ....[7]....
        /*01e8*/ 	.word	0x00000af0


	//   ....[8]....
        /*01ec*/ 	.word	0x00000b00


	//   ....[9]....
        /*01f0*/ 	.word	0x00000b90


	//   ....[10]....
        /*01f4*/ 	.word	0x00000bb0


	//   ....[11]....
        /*01f8*/ 	.word	0x00000bc0


	//   ....[12]....
        /*01fc*/ 	.word	0x00000c20


	//   ....[13]....
        /*0200*/ 	.word	0x00000c60


	//   ....[14]....
        /*0204*/ 	.word	0x00000c70


	//   ....[15]....
        /*0208*/ 	.word	0x000011b0


	//   ....[16]....
        /*020c*/ 	.word	0x000011d0


	//   ....[17]....
        /*0210*/ 	.word	0x000011e0


	//   ....[18]....
        /*0214*/ 	.word	0x00001270


	//   ....[19]....
        /*0218*/ 	.word	0x00001290


	//   ....[20]....
        /*021c*/ 	.word	0x000012a0


	//   ....[21]....
        /*0220*/ 	.word	0x00001300


	//   ....[22]....
        /*0224*/ 	.word	0x00001340


	//   ....[23]....
        /*0228*/ 	.word	0x00001350


	//   ....[24]....
        /*022c*/ 	.word	0x000013e0


	//   ....[25]....
        /*0230*/ 	.word	0x00001400


	//   ....[26]....
        /*0234*/ 	.word	0x00001410


	//   ....[27]....
        /*0238*/ 	.word	0x00001470


	//   ....[28]....
        /*023c*/ 	.word	0x000014b0


	//   ....[29]....
        /*0240*/ 	.word	0x000014c0


	//   ....[30]....
        /*0244*/ 	.word	0x00001c10


	//   ....[31]....
        /*0248*/ 	.word	0x00001c90


	//   ....[32]....
        /*024c*/ 	.word	0x00001d00


	//   ....[33]....
        /*0250*/ 	.word	0x00001d80


	//   ....[34]....
        /*0254*/ 	.word	0x00001e00


	//   ....[35]....
        /*0258*/ 	.word	0x00001e80


	//   ....[36]....
        /*025c*/ 	.word	0x00001f00


	//   ....[37]....
        /*0260*/ 	.word	0x00001f80


	//   ....[38]....
        /*0264*/ 	.word	0x00002000


	//   ....[39]....
        /*0268*/ 	.word	0x00002080


	//   ....[40]....
        /*026c*/ 	.word	0x00002100


	//   ....[41]....
        /*0270*/ 	.word	0x00002180


	//   ....[42]....
        /*0274*/ 	.word	0x00002200


	//   ....[43]....
        /*0278*/ 	.word	0x00002280


	//   ....[44]....
        /*027c*/ 	.word	0x000022f0


	//   ....[45]....
        /*0280*/ 	.word	0x00002360


	//   ....[46]....
        /*0284*/ 	.word	0x000023e0


	//   ....[47]....
        /*0288*/ 	.word	0x00002450


	//   ....[48]....
        /*028c*/ 	.word	0x000024d0


	//   ....[49]....
        /*0290*/ 	.word	0x00002550


	//   ....[50]....
        /*0294*/ 	.word	0x000025d0


	//   ....[51]....
        /*0298*/ 	.word	0x00002650


	//   ....[52]....
        /*029c*/ 	.word	0x000026d0


	//   ....[53]....
        /*02a0*/ 	.word	0x00002750


	//   ....[54]....
        /*02a4*/ 	.word	0x000027d0


	//   ....[55]....
        /*02a8*/ 	.word	0x00002850


	//   ....[56]....
        /*02ac*/ 	.word	0x000028d0


	//   ....[57]....
        /*02b0*/ 	.word	0x00002950


	//   ....[58]....
        /*02b4*/ 	.word	0x000029d0


	//   ....[59]....
        /*02b8*/ 	.word	0x00002a40


	//----- nvinfo : EIATTR_EXIT_INSTR_OFFSETS
	.align		4
.L_2881:
        /*02bc*/ 	.byte	0x04, 0x1c
        /*02be*/ 	.short	(.L_2883 - .L_2882)


	//   ....[0]....
.L_2882:
        /*02c0*/ 	.word	0x00000080


	//   ....[1]....
        /*02c4*/ 	.word	0x00001820


	//   ....[2]....
        /*02c8*/ 	.word	0x00001850


	//   ....[3]....
        /*02cc*/ 	.word	0x00001a60


	//   ....[4]....
        /*02d0*/ 	.word	0x00001bb0


	//----- nvinfo : EIATTR_MAX_THREADS
	.align		4
.L_2883:
        /*02d4*/ 	.byte	0x04, 0x05
        /*02d6*/ 	.short	(.L_2885 - .L_2884)
.L_2884:
        /*02d8*/ 	.word	0x00000080
        /*02dc*/ 	.word	0x00000001
        /*02e0*/ 	.word	0x00000001


	//----- nvinfo : EIATTR_CRS_STACK_SIZE
	.align		4
.L_2885:
        /*02e4*/ 	.byte	0x04, 0x1e
        /*02e6*/ 	.short	(.L_2887 - .L_2886)
.L_2886:
        /*02e8*/ 	.word	0x00000000
.L_2887:


//--------------------- .nv.info._ZN4vllm3moe10topkGatingILi8ELi128ELi4ELi16ELi32Ej13__nv_bfloat16LNS0_11ScoringFuncE1EEEvPKT5_PKbPfiPT4_PiiiibPKf --------------------------
	.section	.nv.info._ZN4vllm3moe10topkGatingILi8ELi128ELi4ELi16ELi32Ej13__nv_bfloat16LNS0_11ScoringFuncE1EEEvPKT5_PKbPfiPT4_PiiiibPKf,"",@"SHT_CUDA_INFO"
	.sectionflags	@""
	.align	4


	//----- nvinfo : EIATTR_CUDA_API_VERSION
	.align		4
        /*0000*/ 	.byte	0x04, 0x37
        /*0002*/ 	.short	(.L_2889 - .L_2888)
.L_2888:
        /*0004*/ 	.word	0x00000082


	//----- nvinfo : EIATTR_SW2861232_WAR
	.align		4
.L_2889:
        /*0008*/ 	.byte	0x01, 0x35
	.zero		2


	//----- nvinfo : EIATTR_PARAM_CBANK
	.align		4
        /*000c*/ 	.byte	0x04, 0x0a
        /*000e*/ 	.short	(.L_2891 - .L_2890)
	.align		4
.L_2890:
        /*0010*/ 	.word	index@(.nv.constant0._ZN4vllm3moe10topkGatingILi8ELi128ELi4ELi16ELi32Ej13__nv_bfloat16LNS0_11ScoringFuncE1EEEvPKT5_PKbPfiPT4_PiiiibPKf)
        /*0014*/ 	.short	0x0160
        /*0016*/ 	.short	0x0048


	//----- nvinfo : EIATTR_CBANK_PARAM_SIZE
	.align		4
.L_2891:
        /*0018*/ 	.byte	0x03, 0x19
        /*001a*/ 	.short	0x0048


	//----- nvinfo : EIATTR_KPARAM_INFO
	.align		4
        /*001c*/ 	.byte	0x04, 0x17
        /*001e*/ 	.short	(.L_2893 - .L_2892)
.L_2892:
        /*0020*/ 	.word	0x00000000
        /*0024*/ 	.short	0x000a
        /*0026*/ 	.short	0x0040
        /*0028*/ 	.byte	0x00, 0xf0, 0x21, 0x00


	//----- nvinfo : EIATTR_KPARAM_INFO
	.align		4
.L_2893:
        /*002c*/ 	.byte	0x04, 0x17
        /*002e*/ 	.short	(.L_2895 - .L_2894)
.L_2894:
        /*0030*/ 	.word	0x00000000
        /*0034*/ 	.short	0x0009
        /*0036*/ 	.short	0x003c
        /*0038*/ 	.byte	0x00, 0xf0, 0x05, 0x00


	//----- nvinfo : EIATTR_KPARAM_INFO
	.align		4
.L_2895:
        /*003c*/ 	.byte	0x04, 0x17
        /*003e*/ 	.short	(.L_2897 - .L_2896)
.L_2896:
        /*0040*/ 	.word	0x00000000
        /*0044*/ 	.short	0x0008
        /*0046*/ 	.short	0x0038
        /*0048*/ 	.byte	0x00, 0xf0, 0x11, 0x00


	//----- nvinfo : EIATTR_KPARAM_INFO
	.align		4
.L_2897:
        /*004c*/ 	.byte	0x04, 0x17
        /*004e*/ 	.short	(.L_2899 - .L_2898)
.L_2898:
        /*0050*/ 	.word	0x00000000
        /*0054*/ 	.short	0x0007
        /*0056*/ 	.short	0x0034
        /*0058*/ 	.byte	0x00, 0xf0, 0x11, 0x00


	//----- nvinfo : EIATTR_KPARAM_INFO
	.align		4
.L_2899:
        /*005c*/ 	.byte	0x04, 0x17
        /*005e*/ 	.short	(.L_2901 - .L_2900)
.L_2900:
        /*0060*/ 	.word	0x00000000
        /*0064*/ 	.short	0x0006
        /*0066*/ 	.short	0x0030
        /*0068*/ 	.byte	0x00, 0xf0, 0x11, 0x00


	//----- nvinfo : EIATTR_KPARAM_INFO
	.align		4
.L_2901:
        /*006c*/ 	.byte	0x04, 0x17
        /*006e*/ 	.short	(.L_2903 - .L_2902)
.L_2902:
        /*0070*/ 	.word	0x00000000
        /*0074*/ 	.short	0x0005
        /*0076*/ 	.short	0x0028
        /*0078*/ 	.byte	0x00, 0xf0, 0x21, 0x00


	//----- nvinfo : EIATTR_KPARAM_INFO
	.align		4
.L_2903:
        /*007c*/ 	.byte	0x04, 0x17
        /*007e*/ 	.short	(.L_2905 - .L_2904)
.L_2904:
        /*0080*/ 	.word	0x00000000
        /*0084*/ 	.short	0x0004
        /*0086*/ 	.short	0x0020
        /*0088*/ 	.byte	0x00, 0xf0, 0x21, 0x00


	//----- nvinfo : EIATTR_KPARAM_INFO
	.align		4
.L_2905:
        /*008c*/ 	.byte	0x04, 0x17
        /*008e*/ 	.short	(.L_2907 - .L_2906)
.L_2906:
        /*0090*/ 	.word	0x00000000
        /*0094*/ 	.short	0x0003
        /*0096*/ 	.short	0x0018
        /*0098*/ 	.byte	0x00, 0xf0, 0x11, 0x00


	//----- nvinfo : EIATTR_KPARAM_INFO
	.align		4
.L_2907:
        /*009c*/ 	.byte	0x04, 0x17
        /*009e*/ 	.short	(.L_2909 - .L_2908)
.L_2908:
        /*00a0*/ 	.word	0x00000000
        /*00a4*/ 	.short	0x0002
        /*00a6*/ 	.short	0x0010
        /*00a8*/ 	.byte	0x00, 0xf0, 0x21, 0x00


	//----- nvinfo : EIATTR_KPARAM_INFO
	.align		4
.L_2909:
        /*00ac*/ 	.byte	0x04, 0x17
        /*00ae*/ 	.short	(.L_2911 - .L_2910)
.L_2910:
        /*00b0*/ 	.word	0x00000000
        /*00b4*/ 	.short	0x0001
        /*00b6*/ 	.short	0x0008
        /*00b8*/ 	.byte	0x00, 0xf0, 0x21, 0x00


	//----- nvinfo : EIATTR_KPARAM_INFO
	.align		4
.L_2911:
        /*00bc*/ 	.byte	0x04, 0x17
        /*00be*/ 	.short	(.L_2913 - .L_2912)
.L_2912:
        /*00c0*/ 	.word	0x00000000
        /*00c4*/ 	.short	0x0000
        /*00c6*/ 	.short	0x0000
        /*00c8*/ 	.byte	0x00, 0xf0, 0x21, 0x00


	//----- nvinfo : EIATTR_MAXREG_COUNT
	.align		4
.L_2913:
        /*00cc*/ 	.byte	0x03, 0x1b
        /*00ce*/ 	.short	0x00ff


	//----- nvinfo : EIATTR_MERCURY_ISA_VERSION
	.align		4
        /*00d0*/ 	.byte	0x03, 0x5f
        /*00d2*/ 	.short	0x0000


	//----- nvinfo : EIATTR_COOP_GROUP_MASK_REGIDS
	.align		4
        /*00d4*/ 	.byte	0x04, 0x29
        /*00d6*/ 	.short	(.L_2915 - .L_2914)


	//   ....[0]....
.L_2914:
        /*00d8*/ 	.word	0xffffffff


	//   ....[1]....
        /*00dc*/ 	.word	0xffffffff


	//   ....[2]....
        /*00e0*/ 	.word	0xffffffff


	//   ....[3]....
        /*00e4*/ 	.word	0xffffffff


	//   ....[4]....
        /*00e8*/ 	.word	0xffffffff


	//   ....[5]....
        /*00ec*/ 	.word	0xffffffff


	//   ....[6]....
        /*00f0*/ 	.word	0xffffffff


	//   ....[7]....
        /*00f4*/ 	.word	0xffffffff


	//   ....[8]....
        /*00f8*/ 	.word	0xffffffff


	//   ....[9]....
        /*00fc*/ 	.word	0xffffffff


	//   ....[10]....
        /*0100*/ 	.word	0xffffffff


	//   ....[11]....
        /*0104*/ 	.word	0xffffffff


	//   ....[12]....
        /*0108*/ 	.word	0xffffffff


	//   ....[13]....
        /*010c*/ 	.word	0xffffffff


	//   ....[14]....
        /*0110*/ 	.word	0xffffffff


	//   ....[15]....
        /*0114*/ 	.word	0xffffffff


	//   ....[16]....
        /*0118*/ 	.word	0xffffffff


	//   ....[17]....
        /*011c*/ 	.word	0xffffffff


	//   ....[18]....
        /*0120*/ 	.word	0xffffffff


	//   ....[19]....
        /*0124*/ 	.word	0xffffffff


	//   ....[20]....
        /*0128*/ 	.word	0xffffffff


	//   ....[21]....
        /*012c*/ 	.word	0xffffffff


	//   ....[22]....
        /*0130*/ 	.word	0xffffffff


	//   ....[23]....
        /*0134*/ 	.word	0xffffffff


	//   ....[24]....
        /*0138*/ 	.word	0xffffffff


	//   ....[25]....
        /*013c*/ 	.word	0xffffffff


	//   ....[26]....
        /*0140*/ 	.word	0xffffffff


	//   ....[27]....
        /*0144*/ 	.word	0xffffffff


	//   ....[28]....
        /*0148*/ 	.word	0xffffffff


	//   ....[29]....
        /*014c*/ 	.word	0xffffffff


	//   ....[30]....
        /*0150*/ 	.word	0xffffffff


	//   ....[31]....
        /*0154*/ 	.word	0xffffffff


	//   ....[32]....
        /*0158*/ 	.word	0xffffffff


	//   ....[33]....
        /*015c*/ 	.word	0xffffffff


	//   ....[34]....
        /*0160*/ 	.word	0xffffffff


	//   ....[35]....
        /*0164*/ 	.word	0xffffffff


	//   ....[36]....
        /*0168*/ 	.word	0xffffffff


	//   ....[37]....
        /*016c*/ 	.word	0xffffffff


	//   ....[38]....
        /*0170*/ 	.word	0xffffffff


	//   ....[39]....
        /*0174*/ 	.word	0xffffffff


	//   ....[40]....
        /*0178*/ 	.word	0xffffffff


	//   ....[41]....
        /*017c*/ 	.word	0xffffffff


	//   ....[42]....
        /*0180*/ 	.word	0xffffffff


	//   ....[43]....
        /*0184*/ 	.word	0xffffffff


	//   ....[44]....
        /*0188*/ 	.word	0xffffffff


	//   ....[45]....
        /*018c*/ 	.word	0xffffffff


	//   ....[46]....
        /*0190*/ 	.word	0xffffffff


	//   ....[47]....
        /*0194*/ 	.word	0xffffffff


	//----- nvinfo : EIATTR_COOP_GROUP_INSTR_OFFSETS
	.align		4
.L_2915:
        /*0198*/ 	.byte	0x04, 0x28
        /*019a*/ 	.short	(.L_2917 - .L_2916)


	//   ....[0]....
.L_2916:
        /*019c*/ 	.word	0x00000970


	//   ....[1]....
        /*01a0*/ 	.word	0x00000990


	//   ....[2]....
        /*01a4*/ 	.word	0x000009a0


	//   ....[3]....
        /*01a8*/ 	.word	0x00000a30


	//   ....[4]....
        /*01ac*/ 	.word	0x00000a50


	//   ....[5]....
        /*01b0*/ 	.word	0x00000a60


	//   ....[6]....
        /*01b4*/ 	.word	0x00000ac0


	//   ....[7]....
        /*01b8*/ 	.word	0x00000b00


	//   ....[8]....
        /*01bc*/ 	.word	0x00000b10


	//   ....[9]....
        /*01c0*/ 	.word	0x00000ba0


	//   ....[10]....
        /*01c4*/ 	.word	0x00000bc0


	//   ....[11]....
        /*01c8*/ 	.word	0x00000bd0


	//   ....[12]....
        /*01cc*/ 	.word	0x00001100


	//   ....[13]....
        /*01d0*/ 	.word	0x00001120


	//   ....[14]....
        /*01d4*/ 	.word	0x00001130


	//   ....[15]....
        /*01d8*/ 	.word	0x000011c0


	//   ....[16]....
        /*01dc*/ 	.word	0x000011e0


	//   ....[17]....
        /*01e0*/ 	.word	0x000011f0


	//   ....[18]....
        /*01e4*/ 	.word	0x00001250


	//   ....[19]....
        /*01e8*/ 	.word	0x00001290


	//   ....[20]....
        /*01ec*/ 	.word	0x000012a0


	//   ....[21]....
        /*01f0*/ 	.word	0x00001330


	//   ....[22]....
        /*01f4*/ 	.word	0x00001350


	//   ....[23]....
        /*01f8*/ 	.word	0x00001360


	//   ....[24]....
        /*01fc*/ 	.word	0x00001ab0


	//   ....[25]....
        /*0200*/ 	.word	0x00001b30


	//   ....[26]....
        /*0204*/ 	.word	0x00001ba0


	//   ....[27]....
        /*0208*/ 	.word	0x00001c20


	//   ....[28]....
        /*020c*/ 	.word	0x00001ca0


	//   ....[29]....
        /*0210*/ 	.word	0x00001d20


	//   ....[30]....
        /*0214*/ 	.word	0x00001da0


	//   ....[31]....
        /*0218*/ 	.word	0x00001e20


	//   ....[32]....
        /*021c*/ 	.word	0x00001ea0


	//   ....[33]....
        /*0220*/ 	.word	0x00001f20


	//   ....[34]....
        /*0224*/ 	.word	0x00001fa0


	//   ....[35]....
        /*0228*/ 	.word	0x00002010


	//   ....[36]....
        /*022c*/ 	.word	0x00002080


	//   ....[37]....
        /*0230*/ 	.word	0x00002100


	//   ....[38]....
        /*0234*/ 	.word	0x00002170


	//   ....[39]....
        /*0238*/ 	.word	0x000021f0


	//   ....[40]....
        /*023c*/ 	.word	0x00002270


	//   ....[41]....
        /*0240*/ 	.word	0x000022f0


	//   ....[42]....
        /*0244*/ 	.word	0x00002370


	//   ....[43]....
        /*0248*/ 	.word	0x000023f0


	//   ....[44]....
        /*024c*/ 	.word	0x00002470


	//   ....[45]....
        /*0250*/ 	.word	0x000024f0


	//   ....[46]....
        /*0254*/ 	.word	0x00002570


	//   ....[47]....
        /*0258*/ 	.word	0x000025e0


	//----- nvinfo : EIATTR_EXIT_INSTR_OFFSETS
	.align		4
.L_2917:
        /*025c*/ 	.byte	0x04, 0x1c
        /*025e*/ 	.short	(.L_2919 - .L_2918)


	//   ....[0]....
.L_2918:
        /*0260*/ 	.word	0x00000090


	//   ....[1]....
        /*0264*/ 	.word	0x000016b0


	//   ....[2]....
        /*0268*/ 	.word	0x000016e0


	//   ....[3]....
        /*026c*/ 	.word	0x000018f0


	//   ....[4]....
        /*0270*/ 	.word	0x00001a50


	//----- nvinfo : EIATTR_MAX_THREADS
	.align		4
.L_2919:
        /*0274*/ 	.byte	0x04, 0x05
        /*0276*/ 	.short	(.L_2921 - .L_2920)
.L_2920:
        /*0278*/ 	.word	0x00000080
        /*027c*/ 	.word	0x00000001
        /*0280*/ 	.word	0x00000001


	//----- nvinfo : EIATTR_CRS_STACK_SIZE
	.align		4
.L_2921:
        /*0284*/ 	.byte	0x04, 0x1e
        /*0286*/ 	.short	(.L_2923 - .L_2922)
.L_2922:
        /*0288*/ 	.word	0x00000000
.L_2923:


//--------------------- .nv.info._ZN4vllm3moe10topkGatingILi8ELi64ELi4ELi16ELi32Ej13__nv_bfloat16LNS0_11ScoringFuncE1EEEvPKT5_PKbPfiPT4_PiiiibPKf --------------------------
	.section	.nv.info._ZN4vllm3moe10topkGatingILi8ELi64ELi4ELi16ELi32Ej13__nv_bfloat16LNS0_11ScoringFuncE1EEEvPKT5_PKbPfiPT4_PiiiibPKf,"",@"SHT_CUDA_INFO"
	.sectionflags	@""
	.align	4


	//----- nvinfo : EIATTR_CUDA_API_VERSION
	.align		4
        /*0000*/ 	.byte	0x04, 0x37
        /*0002*/ 	.short	(.L_2925 - .L_2924)
.L_2924:
        /*0004*/ 	.word	0x00000082


	//----- nvinfo : EIATTR_SW2861232_WAR
	.align		4
.L_2925:
        /*0008*/ 	.byte	0x01, 0x35
	.zero		2


	//----- nvinfo : EIATTR_PARAM_CBANK
	.align		4
        /*000c*/ 	.byte	0x04, 0x0a
        /*000e*/ 	.short	(.L_2927 - .L_2926)
	.align		4
.L_2926:
        /*0010*/ 	.word	index@(.nv.constant0._ZN4vllm3moe10topkGatingILi8ELi64ELi4ELi16ELi32Ej13__nv_bfloat16LNS0_11ScoringFuncE1EEEvPKT5_PKbPfiPT4_PiiiibPKf)
        /*0014*/ 	.short	0x0160
        /*0016*/ 	.short	0x0048


	//----- nvinfo : EIATTR_CBANK_PARAM_SIZE
	.align		4
.L_2927:
        /*0018*/ 	.byte	0x03, 0x19
        /*001a*/ 	.short	0x0048


	//----- nvinfo : EIATTR_KPARAM_INFO
	.align		4
        /*001c*/ 	.byte	0x04, 0x17
        /*001e*/ 	.short	(.L_2929 - .L_2928)
.L_2928:
        /*0020*/ 	.word	0x00000000
        /*0024*/ 	.short	0x000a
        /*0026*/ 	.short	0x0040
        /*0028*/ 	.byte	0x00, 0xf0, 0x21, 0x00


	//----- nvinfo : EIATTR_KPARAM_INFO
	.align		4
.L_2929:
        /*002c*/ 	.byte	0x04, 0x17
        /*002e*/ 	.short	(.L_2931 - .L_2930)
.L_2930:
        /*0030*/ 	.word	0x00000000
        /*0034*/ 	.short	0x0009
        /*0036*/ 	.short	0x003c
        /*0038*/ 	.byte	0x00, 0xf0, 0x05, 0x00


	//----- nvinfo : EIATTR_KPARAM_INFO
	.align		4
.L_2931:
        /*003c*/ 	.byte	0x04, 0x17
        /*003e*/ 	.short	(.L_2933 - .L_2932)
.L_2932:
        /*0040*/ 	.word	0x00000000
        /*0044*/ 	.short	0x0008
        /*0046*/ 	.short	0x0038
        /*0048*/ 	.byte	0x00, 0xf0, 0x11, 0x00


	//----- nvinfo : EIATTR_KPARAM_INFO
	.align		4
.L_2933:
        /*004c*/ 	.byte	0x04, 0x17
        /*004e*/ 	.short	(.L_2935 - .L_2934)
.L_2934:
        /*0050*/ 	.word	0x00000000
        /*0054*/ 	.short	0x0007
        /*0056*/ 	.short	0x0034
        /*0058*/ 	.byte	0x00, 0xf0, 0x11, 0x00


	//----- nvinfo : EIATTR_KPARAM_INFO
	.align		4
.L_2935:
        /*005c*/ 	.byte	0x04, 0x17
        /*005e*/ 	.short	(.L_2937 - .L_2936)
.L_2936:
        /*0060*/ 	.word	0x00000000
        /*0064*/ 	.short	0x0006
        /*0066*/ 	.short	0x0030
        /*0068*/ 	.byte	0x00, 0xf0, 0x11, 0x00


	//----- nvinfo : EIATTR_KPARAM_INFO
	.align		4
.L_2937:
        /*006c*/ 	.byte	0x04, 0x17
        /*006e*/ 	.short	(.L_2939 - .L_2938)
.L_2938:
        /*0070*/ 	.word	0x00000000
        /*0074*/ 	.short	0x0005
        /*0076*/ 	.short	0x0028
        /*0078*/ 	.byte	0x00, 0xf0, 0x21, 0x00


	//----- nvinfo : EIATTR_KPARAM_INFO
	.align		4
.L_2939:
        /*007c*/ 	.byte	0x04, 0x17
        /*007e*/ 	.short	(.L_2941 - .L_2940)
.L_2940:
        /*0080*/ 	.word	0x00000000
        /*0084*/ 	.short	0x0004
        /*0086*/ 	.short	0x0020
        /*0088*/ 	.byte	0x00, 0xf0, 0x21, 0x00


	//----- nvinfo : EIATTR_KPARAM_INFO
	.align		4
.L_2941:
        /*008c*/ 	.byte	0x04, 0x17
        /*008e*/ 	.short	(.L_2943 - .L_2942)
.L_2942:
        /*0090*/ 	.word	0x00000000
        /*0094*/ 	.short	0x0003
        /*0096*/ 	.short	0x0018
        /*0098*/ 	.byte	0x00, 0xf0, 0x11, 0x00


	//----- nvinfo : EIATTR_KPARAM_INFO
	.align		4
.L_2943:
        /*009c*/ 	.byte	0x04, 0x17
        /*009e*/ 	.short	(.L_2945 - .L_2944)
.L_2944:
        /*00a0*/ 	.word	0x00000000
        /*00a4*/ 	.short	0x0002
        /*00a6*/ 	.short	0x0010
        /*00a8*/ 	.byte	0x00, 0xf0, 0x21, 0x00


	//----- nvinfo : EIATTR_KPARAM_INFO
	.align		4
.L_2945:
        /*00ac*/ 	.byte	0x04, 0x17
        /*00ae*/ 	.short	(.L_2947 - .L_2946)
.L_2946:
        /*00b0*/ 	.word	0x00000000
        /*00b4*/ 	.short	0x0001
        /*00b6*/ 	.short	0x0008
        /*00b8*/ 	.byte	0x00, 0xf0, 0x21, 0x00


	//----- nvinfo : EIATTR_KPARAM_INFO
	.align		4
.L_2947:
        /*00bc*/ 	.byte	0x04, 0x17
        /*00be*/ 	.short	(.L_2949 - .L_2948)
.L_2948:
        /*00c0*/ 	.word	0x00000000
        /*00c4*/ 	.short	0x0000
        /*00c6*/ 	.short	0x0000
        /*00c8*/ 	.byte	0x00, 0xf0, 0x21, 0x00


	//----- nvinfo : EIATTR_MAXREG_COUNT
	.align		4
.L_2949:
        /*00cc*/ 	.byte	0x03, 0x1b
        /*00ce*/ 	.short	0x00ff


	//----- nvinfo : EIATTR_MERCURY_ISA_VERSION
	.align		4
        /*00d0*/ 	.byte	0x03, 0x5f
        /*00d2*/ 	.short	0x0000


	//----- nvinfo : EIATTR_COOP_GROUP_MASK_REGIDS
	.align		4
        /*00d4*/ 	.byte	0x04, 0x29
        /*00d6*/ 	.short	(.L_2951 - .L_2950)


	//   ....[0]....
.L_2950:
        /*00d8*/ 	.word	0xffffffff


	//   ....[1]....
        /*00dc*/ 	.word	0xffffffff


	//   ....[2]....
        /*00e0*/ 	.word	0xffffffff


	//   ....[3]....
        /*00e4*/ 	.word	0xffffffff


	//   ....[4]....
        /*00e8*/ 	.word	0xffffffff


	//   ....[5]....
        /*00ec*/ 	.word	0xffffffff


	//   ....[6]....
        /*00f0*/ 	.word	0xffffffff


	//   ....[7]....
        /*00f4*/ 	.word	0xffffffff


	//   ....[8]....
        /*00f8*/ 	.word	0xffffffff


	//   ....[9]....
        /*00fc*/ 	.word	0xffffffff


	//   ....[10]....
        /*0100*/ 	.word	0xffffffff


	//   ....[11]....
        /*0104*/ 	.word	0xffffffff


	//   ....[12]....
        /*0108*/ 	.word	0xffffffff


	//   ....[13]....
        /*010c*/ 	.word	0xffffffff


	//   ....[14]....
        /*0110*/ 	.word	0xffffffff


	//   ....[15]....
        /*0114*/ 	.word	0xffffffff


	//   ....[16]....
        /*0118*/ 	.word	0xffffffff


	//   ....[17]....
        /*011c*/ 	.word	0xffffffff


	//   ....[18]....
        /*0120*/ 	.word	0xffffffff


	//   ....[19]....
        /*0124*/ 	.word	0xffffffff


	//   ....[20]....
        /*0128*/ 	.word	0xffffffff


	//   ....[21]....
        /*012c*/ 	.word	0xffffffff


	//   ....[22]....
        /*0130*/ 	.word	0xffffffff


	//   ....[23]....
        /*0134*/ 	.word	0xffffffff


	//   ....[24]....
        /*0138*/ 	.word	0xffffffff


	//   ....[25]....
        /*013c*/ 	.word	0xffffffff


	//   ....[26]....
        /*0140*/ 	.word	0xffffffff


	//   ....[27]....
        /*0144*/ 	.word	0xffffffff


	//   ....[28]....
        /*0148*/ 	.word	0xffffffff


	//   ....[29]....
        /*014c*/ 	.word	0xffffffff


	//   ....[30]....
        /*0150*/ 	.word	0xffffffff


	//   ....[31]....
        /*0154*/ 	.word	0xffffffff


	//   ....[32]....
        /*0158*/ 	.word	0xffffffff


	//   ....[33]....
        /*015c*/ 	.word	0xffffffff


	//   ....[34]....
        /*0160*/ 	.word	0xffffffff


	//   ....[35]....
        /*0164*/ 	.word	0xffffffff


	//----- nvinfo : EIATTR_COOP_GROUP_INSTR_OFFSETS
	.align		4
.L_2951:
        /*0168*/ 	.byte	0x04, 0x28
        /*016a*/ 	.short	(.L_2953 - .L_2952)


	//   ....[0]....
.L_2952:
        /*016c*/ 	.word	0x00000970


	//   ....[1]....
        /*0170*/ 	.word	0x00000990


	//   ....[2]....
        /*0174*/ 	.word	0x000009a0


	//   ....[3]....
        /*0178*/ 	.word	0x00000a30


	//   ....[4]....
        /*017c*/ 	.word	0x00000a50


	//   ....[5]....
        /*0180*/ 	.word	0x00000a60


	//   ....[6]....
        /*0184*/ 	.word	0x00000ac0


	//   ....[7]....
        /*0188*/ 	.word	0x00000b00


	//   ....[8]....
        /*018c*/ 	.word	0x00000b10


	//   ....[9]....
        /*0190*/ 	.word	0x00001050


	//   ....[10]....
        /*0194*/ 	.word	0x00001070


	//   ....[11]....
        /*0198*/ 	.word	0x00001080


	//   ....[12]....
        /*019c*/ 	.word	0x00001110


	//   ....[13]....
        /*01a0*/ 	.word	0x00001130


	//   ....[14]....
        /*01a4*/ 	.word	0x00001140


	//   ....[15]....
        /*01a8*/ 	.word	0x000011a0


	//   ....[16]....
        /*01ac*/ 	.word	0x000011e0


	//   ....[17]....
        /*01b0*/ 	.word	0x000011f0


	//   ....[18]....
        /*01b4*/ 	.word	0x00001950


	//   ....[19]....
        /*01b8*/ 	.word	0x000019d0


	//   ....[20]....
        /*01bc*/ 	.word	0x00001a40


	//   ....[21]....
        /*01c0*/ 	.word	0x00001ac0


	//   ....[22]....
        /*01c4*/ 	.word	0x00001b40


	//   ....[23]....
        /*01c8*/ 	.word	0x00001bc0


	//   ....[24]....
        /*01cc*/ 	.word	0x00001c40


	//   ....[25]....
        /*01d0*/ 	.word	0x00001cc0


	//   ....[26]....
        /*01d4*/ 	.word	0x00001d30


	//   ....[27]....
        /*01d8*/ 	.word	0x00001da0


	//   ....[28]....
        /*01dc*/ 	.word	0x00001e20


	//   ....[29]....
        /*01e0*/ 	.word	0x00001e90


	//   ....[30]....
        /*01e4*/ 	.word	0x00001f10


	//   ....[31]....
        /*01e8*/ 	.word	0x00001f90


	//   ....[32]....
        /*01ec*/ 	.word	0x00002010


	//   ....[33]....
        /*01f0*/ 	.word	0x00002090


	//   ....[34]....
        /*01f4*/ 	.word	0x00002110


	//   ....[35]....
        /*01f8*/ 	.word	0x00002180


	//----- nvinfo : EIATTR_EXIT_INSTR_OFFSETS
	.align		4
.L_2953:
        /*01fc*/ 	.byte	0x04, 0x1c
        /*01fe*/ 	.short	(.L_2955 - .L_2954)


	//   ....[0]....
.L_2954:
        /*0200*/ 	.word	0x00000090


	//   ....[1]....
        /*0204*/ 	.word	0x00001550


	//   ....[2]....
        /*0208*/ 	.word	0x00001580


	//   ....[3]....
        /*020c*/ 	.word	0x00001790


	//   ....[4]....
        /*0210*/ 	.word	0x000018f0


	//----- nvinfo : EIATTR_MAX_THREADS
	.align		4
.L_2955:
        /*0214*/ 	.byte	0x04, 0x05
        /*0216*/ 	.short	(.L_2957 - .L_2956)
.L_2956:
        /*0218*/ 	.word	0x00000080
        /*021c*/ 	.word	0x00000001
        /*0220*/ 	.word	0x00000001


	//----- nvinfo : EIATTR_CRS_STACK_SIZE
	.align		4
.L_2957:
        /*0224*/ 	.byte	0x04, 0x1e
        /*0226*/ 	.short	(.L_2959 - .L_2958)
.L_2958:
        /*0228*/ 	.word	0x00000000
.L_2959:


//--------------------- .nv.info._ZN4vllm3moe10topkGatingILi8ELi32ELi4ELi16ELi32Ej13__nv_bfloat16LNS0_11ScoringFuncE1EEEvPKT5_PKbPfiPT4_PiiiibPKf --------------------------
	.section	.nv.info._ZN4vllm3moe10topkGatingILi8ELi32ELi4ELi16ELi32Ej13__nv_bfloat16LNS0_11ScoringFuncE1EEEvPKT5_PKbPfiPT4_PiiiibPKf,"",@"SHT_CUDA_INFO"
	.sectionflags	@""
	.align	4


	//----- nvinfo : EIATTR_CUDA_API_VERSION
	.align		4
        /*0000*/ 	.byte	0x04, 0x37
        /*0002*/ 	.short	(.L_2961 - .L_2960)
.L_2960:
        /*0004*/ 	.word	0x00000082


	//----- nvinfo : EIATTR_SW2861232_WAR
	.align		4
.L_2961:
        /*0008*/ 	.byte	0x01, 0x35
	.zero		2


	//----- nvinfo : EIATTR_PARAM_CBANK
	.align		4
        /*000c*/ 	.byte	0x04, 0x0a
        /*000e*/ 	.short	(.L_2963 - .L_2962)
	.align		4
.L_2962:
        /*0010*/ 	.word	index@(.nv.constant0._ZN4vllm3moe10topkGatingILi8ELi32ELi4ELi16ELi32Ej13__nv_bfloat16LNS0_11ScoringFuncE1EEEvPKT5_PKbPfiPT4_PiiiibPKf)
        /*0014*/ 	.short	0x0160
        /*0016*/ 	.short	0x0048


	//----- nvinfo : EIATTR_CBANK_PARAM_SIZE
	.align		4
.L_2963:
        /*0018*/ 	.byte	0x03, 0x19
        /*001a*/ 	.short	0x0048


	//----- nvinfo : EIATTR_KPARAM_INFO
	.align		4
        /*001c*/ 	.byte	0x04, 0x17
        /*001e*/ 	.short	(.L_2965 - .L_2964)
.L_2964:
        /*0020*/ 	.word	0x00000000
        /*0024*/ 	.short	0x000a
        /*0026*/ 	.short	0x0040
        /*0028*/ 	.byte	0x00, 0xf0, 0x21, 0x00


	//----- nvinfo : EIATTR_KPARAM_INFO
	.align		4
.L_2965:
        /*002c*/ 	.byte	0x04, 0x17
        /*002e*/ 	.short	(.L_2967 - .L_2966)
.L_2966:
        /*0030*/ 	.word	0x00000000
        /*0034*/ 	.short	0x0009
        /*0036*/ 	.short	0x003c
        /*0038*/ 	.byte	0x00, 0xf0, 0x05, 0x00


	//----- nvinfo : EIATTR_KPARAM_INFO
	.align		4
.L_2967:
        /*003c*/ 	.byte	0x04, 0x17
        /*003e*/ 	.short	(.L_2969 - .L_2968)
.L_2968:
        /*0040*/ 	.word	0x00000000
        /*0044*/ 	.short	0x0008
        /*0046*/ 	.short	0x0038
        /*0048*/ 	.byte	0x00, 0xf0, 0x11, 0x00


	//----- nvinfo : EIATTR_KPARAM_INFO
	.align		4
.L_2969:
        /*004c*/ 	.byte	0x04, 0x17
        /*004e*/ 	.short	(.L_2971 - .L_2970)
.L_2970:
        /*0050*/ 	.word	0x00000000
        /*0054*/ 	.short	0x0007
        /*0056*/ 	.short	0x0034
        /*0058*/ 	.byte	0x00, 0xf0, 0x11, 0x00


	//----- nvinfo : EIATTR_KPARAM_INFO
	.align		4
.L_2971:
        /*005c*/ 	.byte	0x04, 0x17
        /*005e*/ 	.short	(.L_2973 - .L_2972)
.L_2972:
        /*0060*/ 	.word	0x00000000
        /*0064*/ 	.short	0x0006
        /*0066*/ 	.short	0x0030
        /*0068*/ 	.byte	0x00, 0xf0, 0x11, 0x00


	//----- nvinfo : EIATTR_KPARAM_INFO
	.align		4
.L_2973:
        /*006c*/ 	.byte	0x04, 0x17
        /*006e*/ 	.short	(.L_2975 - .L_2974)
.L_2974:
        /*0070*/ 	.word	0x00000000
        /*0074*/ 	.short	0x0005
        /*0076*/ 	.short	0x0028
        /*0078*/ 	.byte	0x00, 0xf0, 0x21, 0x00


	//----- nvinfo : EIATTR_KPARAM_INFO
	.align		4
.L_2975:
        /*007c*/ 	.byte	0x04, 0x17
        /*007e*/ 	.short	(.L_2977 - .L_2976)
.L_2976:
        /*0080*/ 	.word	0x00000000
        /*0084*/ 	.short	0x0004
        /*0086*/ 	.short	0x0020
        /*0088*/ 	.byte	0x00, 0xf0, 0x21, 0x00


	//----- nvinfo : EIATTR_KPARAM_INFO
	.align		4
.L_2977:
        /*008c*/ 	.byte	0x04, 0x17
        /*008e*/ 	.short	(.L_2979 - .L_2978)
.L_2978:
        /*0090*/ 	.word	0x00000000
        /*0094*/ 	.short	0x0003
        /*0096*/ 	.short	0x0018
        /*0098*/ 	.byte	0x00, 0xf0, 0x11, 0x00


	//----- nvinfo : EIATTR_KPARAM_INFO
	.align		4
.L_2979:
        /*009c*/ 	.byte	0x04, 0x17
        /*009e*/ 	.short	(.L_2981 - .L_2980)
.L_2980:
        /*00a0*/ 	.word	0x00000000
        /*00a4*/ 	.short	0x0002
        /*00a6*/ 	.short	0x0010
        /*00a8*/ 	.byte	0x00, 0xf0, 0x21, 0x00


	//----- nvinfo : EIATTR_KPARAM_INFO
	.align		4
.L_2981:
        /*00ac*/ 	.byte	0x04, 0x17
        /*00ae*/ 	.short	(.L_2983 - .L_2982)
.L_2982:
        /*00b0*/ 	.word	0x00000000
        /*00b4*/ 	.short	0x0001
        /*00b6*/ 	.short	0x0008
        /*00b8*/ 	.byte	0x00, 0xf0, 0x21, 0x00


	//----- nvinfo : EIATTR_KPARAM_INFO
	.align		4
.L_2983:
        /*00bc*/ 	.byte	0x04, 0x17
        /*00be*/ 	.short	(.L_2985 - .L_2984)
.L_2984:
        /*00c0*/ 	.word	0x00000000
        /*00c4*/ 	.short	0x0000
        /*00c6*/ 	.short	0x0000
        /*00c8*/ 	.byte	0x00, 0xf0, 0x21, 0x00


	//----- nvinfo : EIATTR_MAXREG_COUNT
	.align		4
.L_2985:
        /*00cc*/ 	.byte	0x03, 0x1b
        /*00ce*/ 	.short	0x00ff


	//----- nvinfo : EIATTR_MERCURY_ISA_VERSION
	.align		4
        /*00d0*/ 	.byte	0x03, 0x5f
        /*00d2*/ 	.short	0x0000


	//----- nvinfo : EIATTR_COOP_GROUP_MASK_REGIDS
	.align		4
        /*00d4*/ 	.byte	0x04, 0x29
        /*00d6*/ 	.short	(.L_2987 - .L_2986)


	//   ....[0]....
.L_2986:
        /*00d8*/ 	.word	0xffffffff


	//   ....[1]....
        /*00dc*/ 	.word	0xffffffff


	//   ....[2]....
        /*00e0*/ 	.word	0xffffffff


	//   ....[3]....
        /*00e4*/ 	.word	0xffffffff


	//   ....[4]....
        /*00e8*/ 	.word	0xffffffff


	//   ....[5]....
        /*00ec*/ 	.word	0xffffffff


	//   ....[6]....
        /*00f0*/ 	.word	0xffffffff


	//   ....[7]....
        /*00f4*/ 	.word	0xffffffff


	//   ....[8]....
        /*00f8*/ 	.word	0xffffffff


	//   ....[9]....
        /*00fc*/ 	.word	0xffffffff


	//   ....[10]....
        /*0100*/ 	.word	0xffffffff


	//   ....[11]....
        /*0104*/ 	.word	0xffffffff


	//   ....[12]....
        /*0108*/ 	.word	0xffffffff


	//   ....[13]....
        /*010c*/ 	.word	0xffffffff


	//   ....[14]....
        /*0110*/ 	.word	0xffffffff


	//   ....[15]....
        /*0114*/ 	.word	0xffffffff


	//   ....[16]....
        /*0118*/ 	.word	0xffffffff


	//   ....[17]....
        /*011c*/ 	.word	0xffffffff


	//   ....[18]....
        /*0120*/ 	.word	0xffffffff


	//   ....[19]....
        /*0124*/ 	.word	0xffffffff


	//   ....[20]....
        /*0128*/ 	.word	0xffffffff


	//   ....[21]....
        /*012c*/ 	.word	0xffffffff


	//   ....[22]....
        /*0130*/ 	.word	0xffffffff


	//   ....[23]....
        /*0134*/ 	.word	0xffffffff


	//----- nvinfo : EIATTR_COOP_GROUP_INSTR_OFFSETS
	.align		4
.L_2987:
        /*0138*/ 	.byte	0x04, 0x28
        /*013a*/ 	.short	(.L_2989 - .L_2988)


	//   ....[0]....
.L_2988:
        /*013c*/ 	.word	0x00000970


	//   ....[1]....
        /*0140*/ 	.word	0x00000990


	//   ....[2]....
        /*0144*/ 	.word	0x000009a0


	//   ....[3]....
        /*0148*/ 	.word	0x00000a40


	//   ....[4]....
        /*014c*/ 	.word	0x00000a50


	//   ....[5]....
        /*0150*/ 	.word	0x00000a60


	//   ....[6]....
        /*0154*/ 	.word	0x00000f90


	//   ....[7]....
        /*0158*/ 	.word	0x00000fb0


	//   ....[8]....
        /*015c*/ 	.word	0x00000fc0


	//   ....[9]....
        /*0160*/ 	.word	0x00001060


	//   ....[10]....
        /*0164*/ 	.word	0x00001070


	//   ....[11]....
        /*0168*/ 	.word	0x00001080


	//   ....[12]....
        /*016c*/ 	.word	0x000017d0


	//   ....[13]....
        /*0170*/ 	.word	0x00001850


	//   ....[14]....
        /*0174*/ 	.word	0x000018c0


	//   ....[15]....
        /*0178*/ 	.word	0x00001940


	//   ....[16]....
        /*017c*/ 	.word	0x000019c0


	//   ....[17]....
        /*0180*/ 	.word	0x00001a30


	//   ....[18]....
        /*0184*/ 	.word	0x00001aa0


	//   ....[19]....
        /*0188*/ 	.word	0x00001b20


	//   ....[20]....
        /*018c*/ 	.word	0x00001b90


	//   ....[21]....
        /*0190*/ 	.word	0x00001c10


	//   ....[22]....
        /*0194*/ 	.word	0x00001c90


	//   ....[23]....
        /*0198*/ 	.word	0x00001d00


	//----- nvinfo : EIATTR_EXIT_INSTR_OFFSETS
	.align		4
.L_2989:
        /*019c*/ 	.byte	0x04, 0x1c
        /*019e*/ 	.short	(.L_2991 - .L_2990)


	//   ....[0]....
.L_2990:
        /*01a0*/ 	.word	0x00000090


	//   ....[1]....
        /*01a4*/ 	.word	0x000013d0


	//   ....[2]....
        /*01a8*/ 	.word	0x00001400


	//   ....[3]....
        /*01ac*/ 	.word	0x00001610


	//   ....[4]....
        /*01b0*/ 	.word	0x00001770


	//----- nvinfo : EIATTR_MAX_THREADS
	.align		4
.L_2991:
        /*01b4*/ 	.byte	0x04, 0x05
        /*01b6*/ 	.short	(.L_2993 - .L_2992)
.L_2992:
        /*01b8*/ 	.word	0x00000080
        /*01bc*/ 	.word	0x00000001
        /*01c0*/ 	.word	0x00000001


	//----- nvinfo : EIATTR_CRS_STACK_SIZE
	.align		4
.L_2993:
        /*01c4*/ 	.byte	0x04, 0x1e
        /*01c6*/ 	.short	(.L_2995 - .L_2994)
.L_2994:
        /*01c8*/ 	.word	0x00000000
.L_2995:


//--------------------- .nv.info._ZN4vllm3moe10topkGatingILi8ELi16ELi4ELi16ELi32Ej13__nv_bfloat16LNS0_11ScoringFuncE1EEEvPKT5_PKbPfiPT4_PiiiibPKf --------------------------
	.section	.nv.info._ZN4vllm3moe10topkGatingILi8ELi16ELi4ELi16ELi32Ej13__nv_bfloat16LNS0_11ScoringFuncE1EEEvPKT5_PKbPfiPT4_PiiiibPKf,"",@"SHT_CUDA_INFO"
	.sectionflags	@""
	.align	4


	//----- nvinfo : EIATTR_CUDA_API_VERSION
	.align		4
        /*0000*/ 	.byte	0x04, 0x37
        /*0002*/ 	.short	(.L_2997 - .L_2996)
.L_2996:
        /*0004*/ 	.word	0x00000082


	//----- nvinfo : EIATTR_SW2861232_WAR
	.align		4
.L_2997:
        /*0008*/ 	.byte	0x01, 0x35
	.zero		2


	//----- nvinfo : EIATTR_PARAM_CBANK
	.align		4
        /*000c*/ 	.byte	0x04, 0x0a
        /*000e*/ 	.short	(.L_2999 - .L_2998)
	.align		4
.L_2998:
        /*0010*/ 	.word	index@(.nv.constant0._ZN4vllm3moe10topkGatingILi8ELi16ELi4ELi16ELi32Ej13__nv_bfloat16LNS0_11ScoringFuncE1EEEvPKT5_PKbPfiPT4_PiiiibPKf)
        /*0014*/ 	.short	0x0160
        /*0016*/ 	.short	0x0048


	//----- nvinfo : EIATTR_CBANK_PARAM_SIZE
	.align		4
.L_2999:
        /*0018*/ 	.byte	0x03, 0x19
        /*001a*/ 	.short	0x0048


	//----- nvinfo : EIATTR_KPARAM_INFO
	.align		4
        /*001c*/ 	.byte	0x04, 0x17
        /*001e*/ 	.short	(.L_3001 - .L_3000)
.L_3000:
        /*0020*/ 	.word	0x00000000
        /*0024*/ 	.short	0x000a
        /*0026*/ 	.short	0x0040
        /*0028*/ 	.byte	0x00, 0xf0, 0x21, 0x00


	//----- nvinfo : EIATTR_KPARAM_INFO
	.align		4
.L_3001:
        /*002c*/ 	.byte	0x04, 0x17
        /*002e*/ 	.short	(.L_3003 - .L_3002)
.L_3002:
        /*0030*/ 	.word	0x00000000
        /*0034*/ 	.short	0x0009
        /*0036*/ 	.short	0x003c
        /*0038*/ 	.byte	0x00, 0xf0, 0x05, 0x00


	//----- nvinfo : EIATTR_KPARAM_INFO
	.align		4
.L_3003:
        /*003c*/ 	.byte	0x04, 0x17
        /*003e*/ 	.short	(.L_3005 - .L_3004)
.L_3004:
        /*0040*/ 	.word	0x00000000
        /*0044*/ 	.short	0x0008
        /*0046*/ 	.short	0x0038
        /*0048*/ 	.byte	0x00, 0xf0, 0x11, 0x00


	//----- nvinfo : EIATTR_KPARAM_INFO
	.align		4
.L_3005:
        /*004c*/ 	.byte	0x04, 0x17
        /*004e*/ 	.short	(.L_3007 - .L_3006)
.L_3006:
        /*0050*/ 	.word	0x00000000
        /*0054*/ 	.short	0x0007
        /*0056*/ 	.short	0x0034
        /*0058*/ 	.byte	0x00, 0xf0, 0x11, 0x00


	//----- nvinfo : EIATTR_KPARAM_INFO
	.align		4
.L_3007:
        /*005c*/ 	.byte	0x04, 0x17
        /*005e*/ 	.short	(.L_3009 - .L_3008)
.L_3008:
        /*0060*/ 	.word	0x00000000
        /*0064*/ 	.short	0x0006
        /*0066*/ 	.short	0x0030
        /*0068*/ 	.byte	0x00, 0xf0, 0x11, 0x00


	//----- nvinfo : EIATTR_KPARAM_INFO
	.align		4
.L_3009:
        /*006c*/ 	.byte	0x04, 0x17
        /*006e*/ 	.short	(.L_3011 - .L_3010)
.L_3010:
        /*0070*/ 	.word	0x00000000
        /*0074*/ 	.short	0x0005
        /*0076*/ 	.short	0x0028
        /*0078*/ 	.byte	0x00, 0xf0, 0x21, 0x00


	//----- nvinfo : EIATTR_KPARAM_INFO
	.align		4
.L_3011:
        /*007c*/ 	.byte	0x04, 0x17
        /*007e*/ 	.short	(.L_3013 - .L_3012)
.L_3012:
        /*0080*/ 	.word	0x00000000
        /*0084*/ 	.short	0x0004
        /*0086*/ 	.short	0x0020
        /*0088*/ 	.byte	0x00, 0xf0, 0x21, 0x00


	//----- nvinfo : EIATTR_KPARAM_INFO
	.align		4
.L_3013:
        /*008c*/ 	.byte	0x04, 0x17
        /*008e*/ 	.short	(.L_3015 - .L_3014)
.L_3014:
        /*0090*/ 	.word	0x00000000
        /*0094*/ 	.short	0x0003
        /*0096*/ 	.short	0x0018
        /*0098*/ 	.byte	0x00, 0xf0, 0x11, 0x00


	//----- nvinfo : EIATTR_KPARAM_INFO
	.align		4
.L_3015:
        /*009c*/ 	.byte	0x04, 0x17
        /*009e*/ 	.short	(.L_3017 - .L_3016)
.L_3016:
        /*00a0*/ 	.word	0x00000000
        /*00a4*/ 	.short	0x0002
        /*00a6*/ 	.short	0x0010
        /*00a8*/ 	.byte	0x00, 0xf0, 0x21, 0x00


	//----- nvinfo : EIATTR_KPARAM_INFO
	.align		4
.L_3017:
        /*00ac*/ 	.byte	0x04, 0x17
        /*00ae*/ 	.short	(.L_3019 - .L_3018)
.L_3018:
        /*00b0*/ 	.word	0x00000000
        /*00b4*/ 	.short	0x0001
        /*00b6*/ 	.short	0x0008
        /*00b8*/ 	.byte	0x00, 0xf0, 0x21, 0x00


	//----- nvinfo : EIATTR_KPARAM_INFO
	.align		4
.L_3019:
        /*00bc*/ 	.byte	0x04, 0x17
        /*00be*/ 	.short	(.L_3021 - .L_3020)
.L_3020:
        /*00c0*/ 	.word	0x00000000
        /*00c4*/ 	.short	0x0000
        /*00c6*/ 	.short	0x0000
        /*00c8*/ 	.byte	0x00, 0xf0, 0x21, 0x00


	//----- nvinfo : EIATTR_MAXREG_COUNT
	.align		4
.L_3021:
        /*00cc*/ 	.byte	0x03, 0x1b
        /*00ce*/ 	.short	0x00ff


	//----- nvinfo : EIATTR_MERCURY_ISA_VERSION
	.align		4
        /*00d0*/ 	.byte	0x03, 0x5f
        /*00d2*/ 	.short	0x0000


	//----- nvinfo : EIATTR_COOP_GROUP_MASK_REGIDS
	.align		4
        /*00d4*/ 	.byte	0x04, 0x29
        /*00d6*/ 	.short	(.L_3023 - .L_3022)


	//   ....[0]....
.L_3022:
        /*00d8*/ 	.word	0xffffffff


	//   ....[1]....
        /*00dc*/ 	.word	0xffffffff


	//   ....[2]....
        /*00e0*/ 	.word	0xffffffff


	//   ....[3]....
        /*00e4*/ 	.word	0xffffffff


	//   ....[4]....
        /*00e8*/ 	.word	0xffffffff


	//   ....[5]....
        /*00ec*/ 	.word	0xffffffff


	//   ....[6]....
        /*00f0*/ 	.word	0xffffffff


	//   ....[7]....
        /*00f4*/ 	.word	0xffffffff


	//   ....[8]....
        /*00f8*/ 	.word	0xffffffff


	//   ....[9]....
        /*00fc*/ 	.word	0xffffffff


	//   ....[10]....
        /*0100*/ 	.word	0xffffffff


	//   ....[11]....
        /*0104*/ 	.word	0xffffffff


	//----- nvinfo : EIATTR_COOP_GROUP_INSTR_OFFSETS
	.align		4
.L_3023:
        /*0108*/ 	.byte	0x04, 0x28
        /*010a*/ 	.short	(.L_3025 - .L_3024)


	//   ....[0]....
.L_3024:
        /*010c*/ 	.word	0x00000970


	//   ....[1]....
        /*0110*/ 	.word	0x00000990


	//   ....[2]....
        /*0114*/ 	.word	0x000009a0


	//   ....[3]....
        /*0118*/ 	.word	0x00000ee0


	//   ....[4]....
        /*011c*/ 	.word	0x00000f00


	//   ....[5]....
        /*0120*/ 	.word	0x00000f10


	//   ....[6]....
        /*0124*/ 	.word	0x00001680


	//   ....[7]....
        /*0128*/ 	.word	0x00001700


	//   ....[8]....
        /*012c*/ 	.word	0x00001770


	//   ....[9]....
        /*0130*/ 	.word	0x000017f0


	//   ....[10]....
        /*0134*/ 	.word	0x00001870


	//   ....[11]....
        /*0138*/ 	.word	0x000018e0


	//----- nvinfo : EIATTR_EXIT_INSTR_OFFSETS
	.align		4
.L_3025:
        /*013c*/ 	.byte	0x04, 0x1c
        /*013e*/ 	.short	(.L_3027 - .L_3026)


	//   ....[0]....
.L_3026:
        /*0140*/ 	.word	0x00000090


	//   ....[1]....
        /*0144*/ 	.word	0x00001280


	//   ....[2]....
        /*0148*/ 	.word	0x000012b0


	//   ....[3]....
        /*014c*/ 	.word	0x000014c0


	//   ....[4]....
        /*0150*/ 	.word	0x00001620


	//----- nvinfo : EIATTR_MAX_THREADS
	.align		4
.L_3027:
        /*0154*/ 	.byte	0x04, 0x05
        /*0156*/ 	.short	(.L_3029 - .L_3028)
.L_3028:
        /*0158*/ 	.word	0x00000080
        /*015c*/ 	.word	0x00000001
        /*0160*/ 	.word	0x00000001


	//----- nvinfo : EIATTR_CRS_STACK_SIZE
	.align		4
.L_3029:
        /*0164*/ 	.byte	0x04, 0x1e
        /*0166*/ 	.short	(.L_3031 - .L_3030)
.L_3030:
        /*0168*/ 	.word	0x00000000
.L_3031:


//--------------------- .nv.info._ZN4vllm3moe10topkGatingILi8ELi8ELi4ELi16ELi32Ej13__nv_bfloat16LNS0_11ScoringFuncE1EEEvPKT5_PKbPfiPT4_PiiiibPKf --------------------------
	.section	.nv.info._ZN4vllm3moe10topkGatingILi8ELi8ELi4ELi16ELi32Ej13__nv_bfloat16LNS0_11ScoringFuncE1EEEvPKT5_PKbPfiPT4_PiiiibPKf,"",@"SHT_CUDA_INFO"
	.sectionflags	@""
	.align	4


	//----- nvinfo : EIATTR_CUDA_API_VERSION
	.align		4
        /*0000*/ 	.byte	0x04, 0x37
        /*0002*/ 	.short	(.L_3033 - .L_3032)
.L_3032:
        /*0004*/ 	.word	0x00000082


	//----- nvinfo : EIATTR_SW2861232_WAR
	.align		4
.L_3033:
        /*0008*/ 	.byte	0x01, 0x35
	.zero		2


	//----- nvinfo : EIATTR_PARAM_CBANK
	.align		4
        /*000c*/ 	.byte	0x04, 0x0a
        /*000e*/ 	.short	(.L_3035 - .L_3034)
	.align		4
.L_3034:
        /*0010*/ 	.word	index@(.nv.constant0._ZN4vllm3moe10topkGatingILi8ELi8ELi4ELi16ELi32Ej13__nv_bfloat16LNS0_11ScoringFuncE1EEEvPKT5_PKbPfiPT4_PiiiibPKf)
        /*0014*/ 	.short	0x0160
        /*0016*/ 	.short	0x0048


	//----- nvinfo : EIATTR_CBANK_PARAM_SIZE
	.align		4
.L_3035:
        /*0018*/ 	.byte	0x03, 0x19
        /*001a*/ 	.short	0x0048


	//----- nvinfo : EIATTR_KPARAM_INFO
	.align		4
        /*001c*/ 	.byte	0x04, 0x17
        /*001e*/ 	.short	(.L_3037 - .L_3036)
.L_3036:
        /*0020*/ 	.word	0x00000000
        /*0024*/ 	.short	0x000a
        /*0026*/ 	.short	0x0040
        /*0028*/ 	.byte	0x00, 0xf0, 0x21, 0x00


	//----- nvinfo : EIATTR_KPARAM_INFO
	.align		4
.L_3037:
        /*002c*/ 	.byte	0x04, 0x17
        /*002e*/ 	.short	(.L_3039 - .L_3038)
.L_3038:
        /*0030*/ 	.word	0x00000000
        /*0034*/ 	.short	0x0009
        /*0036*/ 	.short	0x003c
        /*0038*/ 	.byte	0x00, 0xf0, 0x05, 0x00


	//----- nvinfo : EIATTR_KPARAM_INFO
	.align		4
.L_3039:
        /*003c*/ 	.byte	0x04, 0x17
        /*003e*/ 	.short	(.L_3041 - .L_3040)
.L_3040:
        /*0040*/ 	.word	0x00000000
        /*0044*/ 	.short	0x0008
        /*0046*/ 	.short	0x0038
        /*0048*/ 	.byte	0x00, 0xf0, 0x11, 0x00


	//----- nvinfo : EIATTR_KPARAM_INFO
	.align		4
.L_3041:
        /*004c*/ 	.byte	0x04, 0x17
        /*004e*/ 	.short	(.L_3043 - .L_3042)
.L_3042:
        /*0050*/ 	.word	0x00000000
        /*0054*/ 	.short	0x0007
        /*0056*/ 	.short	0x0034
        /*0058*/ 	.byte	0x00, 0xf0, 0x11, 0x00


	//----- nvinfo : EIATTR_KPARAM_INFO
	.align		4
.L_3043:
        /*005c*/ 	.byte	0x04, 0x17
        /*005e*/ 	.short	(.L_3045 - .L_3044)
.L_3044:
        /*0060*/ 	.word	0x00000000
        /*0064*/ 	.short	0x0006
        /*0066*/ 	.short	0x0030
        /*0068*/ 	.byte	0x00, 0xf0, 0x11, 0x00


	//----- nvinfo : EIATTR_KPARAM_INFO
	.align		4
.L_3045:
        /*006c*/ 	.byte	0x04, 0x17
        /*006e*/ 	.short	(.L_3047 - .L_3046)
.L_3046:
        /*0070*/ 	.word	0x00000000
        /*0074*/ 	.short	0x0005
        /*0076*/ 	.short	0x0028
        /*0078*/ 	.byte	0x00, 0xf0, 0x21, 0x00


	//----- nvinfo : EIATTR_KPARAM_INFO
	.align		4
.L_3047:
        /*007c*/ 	.byte	0x04, 0x17
        /*007e*/ 	.short	(.L_3049 - .L_3048)
.L_3048:
        /*0080*/ 	.word	0x00000000
        /*0084*/ 	.short	0x0004
        /*0086*/ 	.short	0x0020
        /*0088*/ 	.byte	0x00, 0xf0, 0x21, 0x00


	//----- nvinfo : EIATTR_KPARAM_INFO
	.align		4
.L_3049:
        /*008c*/ 	.byte	0x04, 0x17
        /*008e*/ 	.short	(.L_3051 - .L_3050)
.L_3050:
        /*0090*/ 	.word	0x00000000
        /*0094*/ 	.short	0x0003
        /*0096*/ 	.short	0x0018
        /*0098*/ 	.byte	0x00, 0xf0, 0x11, 0x00


	//----- nvinfo : EIATTR_KPARAM_INFO
	.align		4
.L_3051:
        /*009c*/ 	.byte	0x04, 0x17
        /*009e*/ 	.short	(.L_3053 - .L_3052)
.L_3052:
        /*00a0*/ 	.word	0x00000000
        /*00a4*/ 	.short	0x0002
        /*00a6*/ 	.short	0x0010
        /*00a8*/ 	.byte	0x00, 0xf0, 0x21, 0x00


	//----- nvinfo : EIATTR_KPARAM_INFO
	.align		4
.L_3053:
        /*00ac*/ 	.byte	0x04, 0x17
        /*00ae*/ 	.short	(.L_3055 - .L_3054)
.L_3054:
        /*00b0*/ 	.word	0x00000000
        /*00b4*/ 	.short	0x0001
        /*00b6*/ 	.short	0x0008
        /*00b8*/ 	.byte	0x00, 0xf0, 0x21, 0x00


	//----- nvinfo : EIATTR_KPARAM_INFO
	.align		4
.L_3055:
        /*00bc*/ 	.byte	0x04, 0x17
        /*00be*/ 	.short	(.L_3057 - .L_3056)
.L_3056:
        /*00c0*/ 	.word	0x00000000
        /*00c4*/ 	.short	0x0000
        /*00c6*/ 	.short	0x0000
        /*00c8*/ 	.byte	0x00, 0xf0, 0x21, 0x00


	//----- nvinfo : EIATTR_MAXREG_COUNT
	.align		4
.L_3057:
        /*00cc*/ 	.byte	0x03, 0x1b
        /*00ce*/ 	.short	0x00ff


	//----- nvinfo : EIATTR_MERCURY_ISA_VERSION
	.align		4
        /*00d0*/ 	.byte	0x03, 0x5f
        /*00d2*/ 	.short	0x0000


	//----- nvinfo : EIATTR_EXIT_INSTR_OFFSETS
	.align		4
        /*00d4*/ 	.byte	0x04, 0x1c
        /*00d6*/ 	.short	(.L_3059 - .L_3058)


	//   ....[0]....
.L_3058:
        /*00d8*/ 	.word	0x00000070


	//   ....[1]....
        /*00dc*/ 	.word	0x00001d90


	//   ....[2]....
        /*00e0*/ 	.word	0x00001db0


	//   ....[3]....
        /*00e4*/ 	.word	0x00002680


	//   ....[4]....
        /*00e8*/ 	.word	0x00002790


	//----- nvinfo : EIATTR_MAX_THREADS
	.align		4
.L_3059:
        /*00ec*/ 	.byte	0x04, 0x05
        /*00ee*/ 	.short	(.L_3061 - .L_3060)
.L_3060:
        /*00f0*/ 	.word	0x00000080
        /*00f4*/ 	.word	0x00000001
        /*00f8*/ 	.word	0x00000001
.L_3061:


//--------------------- .nv.info._ZN4vllm3moe10topkGatingILi4ELi4ELi4ELi8ELi32Ej13__nv_bfloat16LNS0_11ScoringFuncE1EEEvPKT5_PKbPfiPT4_PiiiibPKf --------------------------
	.section	.nv.info._ZN4vllm3moe10topkGatingILi4ELi4ELi4ELi8ELi32Ej13__nv_bfloat16LNS0_11ScoringFuncE1EEEvPKT5_PKbPfiPT4_PiiiibPKf,"",@"SHT_CUDA_INFO"
	.sectionflags	@""
	.align	4


	//----- nvinfo : EIATTR_CUDA_API_VERSION
	.align		4
        /*0000*/ 	.byte	0x04, 0x37
        /*0002*/ 	.short	(.L_3063 - .L_3062)
.L_3062:
        /*0004*/ 	.word	0x00000082


	//----- nvinfo : EIATTR_SW2861232_WAR
	.align		4
.L_3063:
        /*0008*/ 	.byte	0x01, 0x35
	.zero		2


	//----- nvinfo : EIATTR_PARAM_CBANK
	.align		4
        /*000c*/ 	.byte	0x04, 0x0a
        /*000e*/ 	.short	(.L_3065 - .L_3064)
	.align		4
.L_3064:
        /*0010*/ 	.word	index@(.nv.constant0._ZN4vllm3moe10topkGatingILi4ELi4ELi4ELi8ELi32Ej13__nv_bfloat16LNS0_11ScoringFuncE1EEEvPKT5_PKbPfiPT4_PiiiibPKf)
        /*0014*/ 	.short	0x0160
        /*0016*/ 	.short	0x0048


	//----- nvinfo : EIATTR_CBANK_PARAM_SIZE
	.align		4
.L_3065:
        /*0018*/ 	.byte	0x03, 0x19
        /*001a*/ 	.short	0x0048


	//----- nvinfo : EIATTR_KPARAM_INFO
	.align		4
        /*001c*/ 	.byte	0x04, 0x17
        /*001e*/ 	.short	(.L_3067 - .L_3066)
.L_3066:
        /*0020*/ 	.word	0x00000000
        /*0024*/ 	.short	0x000a
        /*0026*/ 	.short	0x0040
        /*0028*/ 	.byte	0x00, 0xf0, 0x21, 0x00


	//----- nvinfo : EIATTR_KPARAM_INFO
	.align		4
.L_3067:
        /*002c*/ 	.byte	0x04, 0x17
        /*002e*/ 	.short	(.L_3069 - .L_3068)
.L_3068:
        /*0030*/ 	.word	0x00000000
        /*0034*/ 	.short	0x0009
        /*0036*/ 	.short	0x003c
        /*0038*/ 	.byte	0x00, 0xf0, 0x05, 0x00


	//----- nvinfo : EIATTR_KPARAM_INFO
	.align		4
.L_3069:
        /*003c*/ 	.byte	0x04, 0x17
        /*003e*/ 	.short	(.L_3071 - .L_3070)
.L_3070:
        /*0040*/ 	.word	0x00000000
        /*0044*/ 	.short	0x0008
        /*0046*/ 	.short	0x0038
        /*0048*/ 	.byte	0x00, 0xf0, 0x11, 0x00


	//----- nvinfo : EIATTR_KPARAM_INFO
	.align		4
.L_3071:
        /*004c*/ 	.byte	0x04, 0x17
        /*004e*/ 	.short	(.L_3073 - .L_3072)
.L_3072:
        /*0050*/ 	.word	0x00000000
        /*0054*/ 	.short	0x0007
        /*0056*/ 	.short	0x0034
        /*0058*/ 	.byte	0x00, 0xf0, 0x11, 0x00


	//----- nvinfo : EIATTR_KPARAM_INFO
	.align		4
.L_3073:
        /*005c*/ 	.byte	0x04, 0x17
        /*005e*/ 	.short	(.L_3075 - .L_3074)
.L_3074:
        /*0060*/ 	.word	0x00000000
        /*0064*/ 	.short	0x0006
        /*0066*/ 	.short	0x0030
        /*0068*/ 	.byte	0x00, 0xf0, 0x11, 0x00


	//----- nvinfo : EIATTR_KPARAM_INFO
	.align		4
.L_3075:
        /*006c*/ 	.byte	0x04, 0x17
        /*006e*/ 	.short	(.L_3077 - .L_3076)
.L_3076:
        /*0070*/ 	.word	0x00000000
        /*0074*/ 	.short	0x0005
        /*0076*/ 	.short	0x0028
        /*0078*/ 	.byte	0x00, 0xf0, 0x21, 0x00


	//----- nvinfo : EIATTR_KPARAM_INFO
	.align		4
.L_3077:
        /*007c*/ 	.byte	0x04, 0x17
        /*007e*/ 	.short	(.L_3079 - .L_3078)
.L_3078:
        /*0080*/ 	.word	0x00000000
        /*0084*/ 	.short	0x0004
        /*0086*/ 	.short	0x0020
        /*0088*/ 	.byte	0x00, 0xf0, 0x21, 0x00


	//----- nvinfo : EIATTR_KPARAM_INFO
	.align		4
.L_3079:
        /*008c*/ 	.byte	0x04, 0x17
        /*008e*/ 	.short	(.L_3081 - .L_3080)
.L_3080:
        /*0090*/ 	.word	0x00000000
        /*0094*/ 	.short	0x0003
        /*0096*/ 	.short	0x0018
        /*0098*/ 	.byte	0x00, 0xf0, 0x11, 0x00


	//----- nvinfo : EIATTR_KPARAM_INFO
	.align		4
.L_3081:
        /*009c*/ 	.byte	0x04, 0x17
        /*009e*/ 	.short	(.L_3083 - .L_3082)
.L_3082:
        /*00a0*/ 	.word	0x00000000
        /*00a4*/ 	.short	0x0002
        /*00a6*/ 	.short	0x0010
        /*00a8*/ 	.byte	0x00, 0xf0, 0x21, 0x00


	//----- nvinfo : EIATTR_KPARAM_INFO
	.align		4
.L_3083:
        /*00ac*/ 	.byte	0x04, 0x17
        /*00ae*/ 	.short	(.L_3085 - .L_3084)
.L_3084:
        /*00b0*/ 	.word	0x00000000
        /*00b4*/ 	.short	0x0001
        /*00b6*/ 	.short	0x0008
        /*00b8*/ 	.byte	0x00, 0xf0, 0x21, 0x00


	//----- nvinfo : EIATTR_KPARAM_INFO
	.align		4
.L_3085:
        /*00bc*/ 	.byte	0x04, 0x17
        /*00be*/ 	.short	(.L_3087 - .L_3086)
.L_3086:
        /*00c0*/ 	.word	0x00000000
        /*00c4*/ 	.short	0x0000
        /*00c6*/ 	.short	0x0000
        /*00c8*/ 	.byte	0x00, 0xf0, 0x21, 0x00


	//----- nvinfo : EIATTR_MAXREG_COUNT
	.align		4
.L_3087:
        /*00cc*/ 	.byte	0x03, 0x1b
        /*00ce*/ 	.short	0x00ff


	//----- nvinfo : EIATTR_MERCURY_ISA_VERSION
	.align		4
        /*00d0*/ 	.byte	0x03, 0x5f
        /*00d2*/ 	.short	0x0000


	//----- nvinfo : EIATTR_EXIT_INSTR_OFFSETS
	.align		4
        /*00d4*/ 	.byte	0x04, 0x1c
        /*00d6*/ 	.short	(.L_3089 - .L_3088)


	//   ....[0]....
.L_3088:
        /*00d8*/ 	.word	0x00000070


	//   ....[1]....
        /*00dc*/ 	.word	0x00001f30


	//   ....[2]....
        /*00e0*/ 	.word	0x00001f40


	//   ....[3]....
        /*00e4*/ 	.word	0x00002810


	//   ....[4]....
        /*00e8*/ 	.word	0x00002920


	//----- nvinfo : EIATTR_MAX_THREADS
	.align		4
.L_3089:
        /*00ec*/ 	.byte	0x04, 0x05
        /*00ee*/ 	.short	(.L_3091 - .L_3090)
.L_3090:
        /*00f0*/ 	.word	0x00000080
        /*00f4*/ 	.word	0x00000001
        /*00f8*/ 	.word	0x00000001
.L_3091:


//--------------------- .nv.info._ZN4vllm3moe10topkGatingILi2ELi2ELi4ELi4ELi32Ej13__nv_bfloat16LNS0_11ScoringFuncE1EEEvPKT5_PKbPfiPT4_PiiiibPKf --------------------------
	.section	.nv.info._ZN4vllm3moe10topkGatingILi2ELi2ELi4ELi4ELi32Ej13__nv_bfloat16LNS0_11ScoringFuncE1EEEvPKT5_PKbPfiPT4_PiiiibPKf,"",@"SHT_CUDA_INFO"
	.sectionflags	@""
	.align	4


	//----- nvinfo : EIATTR_CUDA_API_VERSION
	.align		4
        /*0000*/ 	.byte	0x04, 0x37
        /*0002*/ 	.short	(.L_3093 - .L_3092)
.L_3092:
        /*0004*/ 	.word	0x00000082


	//----- nvinfo : EIATTR_SW2861232_WAR
	.align		4
.L_3093:
        /*0008*/ 	.byte	0x01, 0x35
	.zero		2


	//----- nvinfo : EIATTR_PARAM_CBANK
	.align		4
        /*000c*/ 	.byte	0x04, 0x0a
        /*000e*/ 	.short	(.L_3095 - .L_3094)
	.align		4
.L_3094:
        /*0010*/ 	.word	index@(.nv.constant0._ZN4vllm3moe10topkGatingILi2ELi2ELi4ELi4ELi32Ej13__nv_bfloat16LNS0_11ScoringFuncE1EEEvPKT5_PKbPfiPT4_PiiiibPKf)
        /*0014*/ 	.short	0x0160
        /*0016*/ 	.short	0x0048


	//----- nvinfo : EIATTR_CBANK_PARAM_SIZE
	.align		4
.L_3095:
        /*0018*/ 	.byte	0x03, 0x19
        /*001a*/ 	.short	0x0048


	//----- nvinfo : EIATTR_KPARAM_INFO
	.align		4
        /*001c*/ 	.byte	0x04, 0x17
        /*001e*/ 	.short	(.L_3097 - .L_3096)
.L_3096:
        /*0020*/ 	.word	0x00000000
        /*0024*/ 	.short	0x000a
        /*0026*/ 	.short	0x0040
        /*0028*/ 	.byte	0x00, 0xf0, 0x21, 0x00


	//----- nvinfo : EIATTR_KPARAM_INFO
	.align		4
.L_3097:
        /*002c*/ 	.byte	0x04, 0x17
        /*002e*/ 	.short	(.L_3099 - .L_3098)
.L_3098:
        /*0030*/ 	.word	0x00000000
        /*0034*/ 	.short	0x0009
        /*0036*/ 	.short	0x003c
        /*0038*/ 	.byte	0x00, 0xf0, 0x05, 0x00


	//----- nvinfo : EIATTR_KPARAM_INFO
	.align		4
.L_3099:
        /*003c*/ 	.byte	0x04, 0x17
        /*003e*/ 	.short	(.L_3101 - .L_3100)
.L_3100:
        /*0040*/ 	.word	0x00000000
        /*0044*/ 	.short	0x0008
        /*0046*/ 	.short	0x0038
        /*0048*/ 	.byte	0x00, 0xf0, 0x11, 0x00


	//----- nvinfo : EIATTR_KPARAM_INFO
	.align		4
.L_3101:
        /*004c*/ 	.byte	0x04, 0x17
        /*004e*/ 	.short	(.L_3103 - .L_3102)
.L_3102:
        /*0050*/ 	.word	0x00000000
        /*0054*/ 	.short	0x0007
        /*0056*/ 	.short	0x0034
        /*0058*/ 	.byte	0x00, 0xf0, 0x11, 0x00


	//----- nvinfo : EIATTR_KPARAM_INFO
	.align		4
.L_3103:
        /*005c*/ 	.byte	0x04, 0x17
        /*005e*/ 	.short	(.L_3105 - .L_3104)
.L_3104:
        /*0060*/ 	.word	0x00000000
        /*0064*/ 	.short	0x0006
        /*0066*/ 	.short	0x0030
        /*0068*/ 	.byte	0x00, 0xf0, 0x11, 0x00


	//----- nvinfo : EIATTR_KPARAM_INFO
	.align		4
.L_3105:
        /*006c*/ 	.byte	0x04, 0x17
        /*006e*/ 	.short	(.L_3107 - .L_3106)
.L_3106:
        /*0070*/ 	.word	0x00000000
        /*0074*/ 	.short	0x0005
        /*0076*/ 	.short	0x0028
        /*0078*/ 	.byte	0x00, 0xf0, 0x21, 0x00


	//----- nvinfo : EIATTR_KPARAM_INFO
	.align		4
.L_3107:
        /*007c*/ 	.byte	0x04, 0x17
        /*007e*/ 	.short	(.L_3109 - .L_3108)
.L_3108:
        /*0080*/ 	.word	0x00000000
        /*0084*/ 	.short	0x0004
        /*0086*/ 	.short	0x0020
        /*0088*/ 	.byte	0x00, 0xf0, 0x21, 0x00


	//----- nvinfo : EIATTR_KPARAM_INFO
	.align		4
.L_3109:
        /*008c*/ 	.byte	0x04, 0x17
        /*008e*/ 	.short	(.L_3111 - .L_3110)
.L_3110:
        /*0090*/ 	.word	0x00000000
        /*0094*/ 	.short	0x0003
        /*0096*/ 	.short	0x0018
        /*0098*/ 	.byte	0x00, 0xf0, 0x11, 0x00


	//----- nvinfo : EIATTR_KPARAM_INFO
	.align		4
.L_3111:
        /*009c*/ 	.byte	0x04, 0x17
        /*009e*/ 	.short	(.L_3113 - .L_3112)
.L_3112:
        /*00a0*/ 	.word	0x00000000
        /*00a4*/ 	.short	0x0002
        /*00a6*/ 	.short	0x0010
        /*00a8*/ 	.byte	0x00, 0xf0, 0x21, 0x00


	//----- nvinfo : EIATTR_KPARAM_INFO
	.align		4
.L_3113:
        /*00ac*/ 	.byte	0x04, 0x17
        /*00ae*/ 	.short	(.L_3115 - .L_3114)
.L_3114:
        /*00b0*/ 	.word	0x00000000
        /*00b4*/ 	.short	0x0001
        /*00b6*/ 	.short	0x0008
        /*00b8*/ 	.byte	0x00, 0xf0, 0x21, 0x00


	//----- nvinfo : EIATTR_KPARAM_INFO
	.align		4
.L_3115:
        /*00bc*/ 	.byte	0x04, 0x17
        /*00be*/ 	.short	(.L_3117 - .L_3116)
.L_3116:
        /*00c0*/ 	.word	0x00000000
        /*00c4*/ 	.short	0x0000
        /*00c6*/ 	.short	0x0000
        /*00c8*/ 	.byte	0x00, 0xf0, 0x21, 0x00


	//----- nvinfo : EIATTR_MAXREG_COUNT
	.align		4
.L_3117:
        /*00cc*/ 	.byte	0x03, 0x1b
        /*00ce*/ 	.short	0x00ff


	//----- nvinfo : EIATTR_MERCURY_ISA_VERSION
	.align		4
        /*00d0*/ 	.byte	0x03, 0x5f
        /*00d2*/ 	.short	0x0000


	//----- nvinfo : EIATTR_EXIT_INSTR_OFFSETS
	.align		4
        /*00d4*/ 	.byte	0x04, 0x1c
        /*00d6*/ 	.short	(.L_3119 - .L_3118)


	//   ....[0]....
.L_3118:
        /*00d8*/ 	.word	0x00000070


	//   ....[1]....
        /*00dc*/ 	.word	0x000019e0


	//   ....[2]....
        /*00e0*/ 	.word	0x000019f0


	//   ....[3]....
        /*00e4*/ 	.word	0x00002270


	//   ....[4]....
        /*00e8*/ 	.word	0x00002390


	//----- nvinfo : EIATTR_MAX_THREADS
	.align		4
.L_3119:
        /*00ec*/ 	.byte	0x04, 0x05
        /*00ee*/ 	.short	(.L_3121 - .L_3120)
.L_3120:
        /*00f0*/ 	.word	0x00000080
        /*00f4*/ 	.word	0x00000001
        /*00f8*/ 	.word	0x00000001
.L_3121:


//--------------------- .nv.info._ZN4vllm3moe10topkGatingILi1ELi1ELi4ELi2ELi32Ej13__nv_bfloat16LNS0_11ScoringFuncE1EEEvPKT5_PKbPfiPT4_PiiiibPKf --------------------------
	.section	.nv.info._ZN4vllm3moe10topkGatingILi1ELi1ELi4ELi2ELi32Ej13__nv_bfloat16LNS0_11ScoringFuncE1EEEvPKT5_PKbPfiPT4_PiiiibPKf,"",@"SHT_CUDA_INFO"
	.sectionflags	@""
	.align	4


	//----- nvinfo : EIATTR_CUDA_API_VERSION
	.align		4
        /*0000*/ 	.byte	0x04, 0x37
        /*0002*/ 	.short	(.L_3123 - .L_3122)
.L_3122:
        /*0004*/ 	.word	0x00000082


	//----- nvinfo : EIATTR_SW2861232_WAR
	.align		4
.L_3123:
        /*0008*/ 	.byte	0x01, 0x35
	.zero		2


	//----- nvinfo : EIATTR_PARAM_CBANK
	.align		4
        /*000c*/ 	.byte	0x04, 0x0a
        /*000e*/ 	.short	(.L_3125 - .L_3124)
	.align		4
.L_3124:
        /*0010*/ 	.word	index@(.nv.constant0._ZN4vllm3moe10topkGatingILi1ELi1ELi4ELi2ELi32Ej13__nv_bfloat16LNS0_11ScoringFuncE1EEEvPKT5_PKbPfiPT4_PiiiibPKf)
        /*0014*/ 	.short	0x0160
        /*0016*/ 	.short	0x0048


	//----- nvinfo : EIATTR_CBANK_PARAM_SIZE
	.align		4
.L_3125:
        /*0018*/ 	.byte	0x03, 0x19
        /*001a*/ 	.short	0x0048


	//----- nvinfo : EIATTR_KPARAM_INFO
	.align		4
        /*001c*/ 	.byte	0x04, 0x17
        /*001e*/ 	.short	(.L_3127 - .L_3126)
.L_3126:
        /*0020*/ 	.word	0x00000000
        /*0024*/ 	.short	0x000a
        /*0026*/ 	.short	0x0040
        /*0028*/ 	.byte	0x00, 0xf0, 0x21, 0x00


	//----- nvinfo : EIATTR_KPARAM_INFO
	.align		4
.L_3127:
        /*002c*/ 	.byte	0x04, 0x17
        /*002e*/ 	.short	(.L_3129 - .L_3128)
.L_3128:
        /*0030*/ 	.word	0x00000000
        /*0034*/ 	.short	0x0009
        /*0036*/ 	.short	0x003c
        /*0038*/ 	.byte	0x00, 0xf0, 0x05, 0x00


	//----- nvinfo : EIATTR_KPARAM_INFO
	.align		4
.L_3129:
        /*003c*/ 	.byte	0x04, 0x17
        /*003e*/ 	.short	(.L_3131 - .L_3130)
.L_3130:
        /*0040*/ 	.word	0x00000000
        /*0044*/ 	.short	0x0008
        /*0046*/ 	.short	0x0038
        /*0048*/ 	.byte	0x00, 0xf0, 0x11, 0x00


	//----- nvinfo : EIATTR_KPARAM_INFO
	.align		4
.L_3131:
        /*004c*/ 	.byte	0x04, 0x17
        /*004e*/ 	.short	(.L_3133 - .L_3132)
.L_3132:
        /*0050*/ 	.word	0x00000000
        /*0054*/ 	.short	0x0007
        /*0056*/ 	.short	0x0034
        /*0058*/ 	.byte	0x00, 0xf0, 0x11, 0x00


	//----- nvinfo : EIATTR_KPARAM_INFO
	.align		4
.L_3133:
        /*005c*/ 	.byte	0x04, 0x17
        /*005e*/ 	.short	(.L_3135 - .L_3134)
.L_3134:
        /*0060*/ 	.word	0x00000000
        /*0064*/ 	.short	0x0006
        /*0066*/ 	.short	0x0030
        /*0068*/ 	.byte	0x00, 0xf0, 0x11, 0x00


	//----- nvinfo : EIATTR_KPARAM_INFO
	.align		4
.L_3135:
        /*006c*/ 	.byte	0x04, 0x17
        /*006e*/ 	.short	(.L_3137 - .L_3136)
.L_3136:
        /*0070*/ 	.word	0x00000000
        /*0074*/ 	.short	0x0005
        /*0076*/ 	.short	0x0028
        /*0078*/ 	.byte	0x00, 0xf0, 0x21, 0x00


	//----- nvinfo : EIATTR_KPARAM_INFO
	.align		4
.L_3137:
        /*007c*/ 	.byte	0x04, 0x17
        /*007e*/ 	.short	(.L_3139 - .L_3138)
.L_3138:
        /*0080*/ 	.word	0x00000000
        /*0084*/ 	.short	0x0004
        /*0086*/ 	.short	0x0020
        /*0088*/ 	.byte	0x00, 0xf0, 0x21, 0x00


	//----- nvinfo : EIATTR_KPARAM_INFO
	.align		4
.L_3139:
        /*008c*/ 	.byte	0x04, 0x17
        /*008e*/ 	.short	(.L_3141 - .L_3140)
.L_3140:
        /*0090*/ 	.word	0x00000000
        /*0094*/ 	.short	0x0003
        /*0096*/ 	.short	0x0018
        /*0098*/ 	.byte	0x00, 0xf0, 0x11, 0x00


	//----- nvinfo : EIATTR_KPARAM_INFO
	.align		4
.L_3141:
        /*009c*/ 	.byte	0x04, 0x17
        /*009e*/ 	.short	(.L_3143 - .L_3142)
.L_3142:
        /*00a0*/ 	.word	0x00000000
        /*00a4*/ 	.short	0x0002
        /*00a6*/ 	.short	0x0010
        /*00a8*/ 	.byte	0x00, 0xf0, 0x21, 0x00


	//----- nvinfo : EIATTR_KPARAM_INFO
	.align		4
.L_3143:
        /*00ac*/ 	.byte	0x04, 0x17
        /*00ae*/ 	.short	(.L_3145 - .L_3144)
.L_3144:
        /*00b0*/ 	.word	0x00000000
        /*00b4*/ 	.short	0x0001
        /*00b6*/ 	.short	0x0008
        /*00b8*/ 	.byte	0x00, 0xf0, 0x21, 0x00


	//----- nvinfo : EIATTR_KPARAM_INFO
	.align		4
.L_3145:
        /*00bc*/ 	.byte	0x04, 0x17
        /*00be*/ 	.short	(.L_3147 - .L_3146)
.L_3146:
        /*00c0*/ 	.word	0x00000000
        /*00c4*/ 	.short	0x0000
        /*00c6*/ 	.short	0x0000
        /*00c8*/ 	.byte	0x00, 0xf0, 0x21, 0x00


	//----- nvinfo : EIATTR_MAXREG_COUNT
	.align		4
.L_3147:
        /*00cc*/ 	.byte	0x03, 0x1b
        /*00ce*/ 	.short	0x00ff


	//----- nvinfo : EIATTR_MERCURY_ISA_VERSION
	.align		4
        /*00d0*/ 	.byte	0x03, 0x5f
        /*00d2*/ 	.short	0x0000


	//----- nvinfo : EIATTR_EXIT_INSTR_OFFSETS
	.align		4
        /*00d4*/ 	.byte	0x04, 0x1c
        /*00d6*/ 	.short	(.L_3149 - .L_3148)


	//   ....[0]....
.L_3148:
        /*00d8*/ 	.word	0x00000090


	//   ....[1]....
        /*00dc*/ 	.word	0x00000f00


	//   ....[2]....
        /*00e0*/ 	.word	0x00000f10


	//   ....[3]....
        /*00e4*/ 	.word	0x00001780


	//   ....[4]....
        /*00e8*/ 	.word	0x00001890


	//----- nvinfo : EIATTR_MAX_THREADS
	.align		4
.L_3149:
        /*00ec*/ 	.byte	0x04, 0x05
        /*00ee*/ 	.short	(.L_3151 - .L_3150)
.L_3150:
        /*00f0*/ 	.word	0x00000080
        /*00f4*/ 	.word	0x00000001
        /*00f8*/ 	.word	0x00000001
.L_3151:


//--------------------- .nv.info._ZN4vllm3moe10moeSigmoidILi256E13__nv_bfloat16EEvPKT0_PKbPfi --------------------------
	.section	.nv.info._ZN4vllm3moe10moeSigmoidILi256E13__nv_bfloat16EEvPKT0_PKbPfi,"",@"SHT_CUDA_INFO"
	.sectionflags	@""
	.align	4


	//----- nvinfo : EIATTR_CUDA_API_VERSION
	.align		4
        /*0000*/ 	.byte	0x04, 0x37
        /*0002*/ 	.short	(.L_3153 - .L_3152)
.L_3152:
        /*0004*/ 	.word	0x00000082


	//----- nvinfo : EIATTR_SW2861232_WAR
	.align		4
.L_3153:
        /*0008*/ 	.byte	0x01, 0x35
	.zero		2


	//----- nvinfo : EIATTR_PARAM_CBANK
	.align		4
        /*000c*/ 	.byte	0x04, 0x0a
        /*000e*/ 	.short	(.L_3155 - .L_3154)
	.align		4
.L_3154:
        /*0010*/ 	.word	index@(.nv.constant0._ZN4vllm3moe10moeSigmoidILi256E13__nv_bfloat16EEvPKT0_PKbPfi)
        /*0014*/ 	.short	0x0160
        /*0016*/ 	.short	0x001c


	//----- nvinfo : EIATTR_CBANK_PARAM_SIZE
	.align		4
.L_3155:
        /*0018*/ 	.byte	0x03, 0x19
        /*001a*/ 	.short	0x001c


	//----- nvinfo : EIATTR_KPARAM_INFO
	.align		4
        /*001c*/ 	.byte	0x04, 0x17
        /*001e*/ 	.short	(.L_3157 - .L_3156)
.L_3156:
        /*0020*/ 	.word	0x00000000
        /*0024*/ 	.short	0x0003
        /*0026*/ 	.short	0x0018
        /*0028*/ 	.byte	0x00, 0xf0, 0x11, 0x00


	//----- nvinfo : EIATTR_KPARAM_INFO
	.align		4
.L_3157:
        /*002c*/ 	.byte	0x04, 0x17
        /*002e*/ 	.short	(.L_3159 - .L_3158)
.L_3158:
        /*0030*/ 	.word	0x00000000
        /*0034*/ 	.short	0x0002
        /*0036*/ 	.short	0x0010
        /*0038*/ 	.byte	0x00, 0xf0, 0x21, 0x00


	//----- nvinfo : EIATTR_KPARAM_INFO
	.align		4
.L_3159:
        /*003c*/ 	.byte	0x04, 0x17
        /*003e*/ 	.short	(.L_3161 - .L_3160)
.L_3160:
        /*0040*/ 	.word	0x00000000
        /*0044*/ 	.short	0x0001
        /*0046*/ 	.short	0x0008
        /*0048*/ 	.byte	0x00, 0xf0, 0x21, 0x00


	//----- nvinfo : EIATTR_KPARAM_INFO
	.align		4
.L_3161:
        /*004c*/ 	.byte	0x04, 0x17
        /*004e*/ 	.short	(.L_3163 - .L_3162)
.L_3162:
        /*0050*/ 	.word	0x00000000
        /*0054*/ 	.short	0x0000
        /*0056*/ 	.short	0x0000
        /*0058*/ 	.byte	0x00, 0xf0, 0x21, 0x00


	//----- nvinfo : EIATTR_MAXREG_COUNT
	.align		4
.L_3163:
        /*005c*/ 	.byte	0x03, 0x1b
        /*005e*/ 	.short	0x00ff


	//----- nvinfo : EIATTR_MERCURY_ISA_VERSION
	.align		4
        /*0060*/ 	.byte	0x03, 0x5f
        /*0062*/ 	.short	0x0000


	//----- nvinfo : EIATTR_EXIT_INSTR_OFFSETS
	.align		4
        /*0064*/ 	.byte	0x04, 0x1c
        /*0066*/ 	.short	(.L_3165 - .L_3164)


	//   ....[0]....
.L_3164:
        /*0068*/ 	.word	0x000000d0


	//   ....[1]....
        /*006c*/ 	.word	0x00000100


	//   ....[2]....
        /*0070*/ 	.word	0x00000380


	//   ....[3]....
        /*0074*/ 	.word	0x000006c0


	//----- nvinfo : EIATTR_MAX_THREADS
	.align		4
.L_3165:
        /*0078*/ 	.byte	0x04, 0x05
        /*007a*/ 	.short	(.L_3167 - .L_3166)
.L_3166:
        /*007c*/ 	.word	0x00000100
        /*0080*/ 	.word	0x00000001
        /*0084*/ 	.word	0x00000001


	//----- nvinfo : EIATTR_CRS_STACK_SIZE
	.align		4
.L_3167:
        /*0088*/ 	.byte	0x04, 0x1e
        /*008a*/ 	.short	(.L_3169 - .L_3168)
.L_3168:
        /*008c*/ 	.word	0x00000000
.L_3169:


//--------------------- .nv.info._ZN4vllm3moe10topkGatingILi18ELi576ELi4ELi4ELi32Ei13__nv_bfloat16LNS0_11ScoringFuncE1EEEvPKT5_PKbPfiPT4_PiiiibPKf --------------------------
	.section	.nv.info._ZN4vllm3moe10topkGatingILi18ELi576ELi4ELi4ELi32Ei13__nv_bfloat16LNS0_11ScoringFuncE1EEEvPKT5_PKbPfiPT4_PiiiibPKf,"",@"SHT_CUDA_INFO"
	.sectionflags	@""
	.align	4


	//----- nvinfo : EIATTR_CUDA_API_VERSION
	.align		4
        /*0000*/ 	.byte	0x04, 0x37
        /*0002*/ 	.short	(.L_3171 - .L_3170)
.L_3170:
        /*0004*/ 	.word	0x00000082


	//----- nvinfo : EIATTR_SW2861232_WAR
	.align		4
.L_3171:
        /*0008*/ 	.byte	0x01, 0x35
	.zero		2


	//----- nvinfo : EIATTR_PARAM_CBANK
	.align		4
        /*000c*/ 	.byte	0x04, 0x0a
        /*000e*/ 	.short	(.L_3173 - .L_3172)
	.align		4
.L_3172:
        /*0010*/ 	.word	index@(.nv.constant0._ZN4vllm3moe10topkGatingILi18ELi576ELi4ELi4ELi32Ei13__nv_bfloat16LNS0_11ScoringFuncE1EEEvPKT5_PKbPfiPT4_PiiiibPKf)
        /*0014*/ 	.short	0x0160
        /*0016*/ 	.short	0x0048


	//----- nvinfo : EIATTR_CBANK_PARAM_SIZE
	.align		4
.L_3173:
        /*0018*/ 	.byte	0x03, 0x19
        /*001a*/ 	.short	0x0048


	//----- nvinfo : EIATTR_KPARAM_INFO
	.align		4
        /*001c*/ 	.byte	0x04, 0x17
        /*001e*/ 	.short	(.L_3175 - .L_3174)
.L_3174:
        /*0020*/ 	.word	0x00000000
        /*0024*/ 	.short	0x000a
        /*0026*/ 	.short	0x0040
        /*0028*/ 	.byte	0x00, 0xf0, 0x21, 0x00


	//----- nvinfo : EIATTR_KPARAM_INFO
	.align		4
.L_3175:
        /*002c*/ 	.byte	0x04, 0x17
        /*002e*/ 	.short	(.L_3177 - .L_3176)
.L_3176:
        /*0030*/ 	.word	0x00000000
        /*0034*/ 	.short	0x0009
        /*0036*/ 	.short	0x003c
        /*0038*/ 	.byte	0x00, 0xf0, 0x05, 0x00


	//----- nvinfo : EIATTR_KPARAM_INFO
	.align		4
.L_3177:
        /*003c*/ 	.byte	0x04, 0x17
        /*003e*/ 	.short	(.L_3179 - .L_3178)
.L_3178:
        /*0040*/ 	.word	0x00000000
        /*0044*/ 	.short	0x0008
        /*0046*/ 	.short	0x0038
        /*0048*/ 	.byte	0x00, 0xf0, 0x11, 0x00


	//----- nvinfo : EIATTR_KPARAM_INFO
	.align		4
.L_3179:
        /*004c*/ 	.byte	0x04, 0x17
        /*004e*/ 	.short	(.L_3181 - .L_3180)
.L_3180:
        /*0050*/ 	.word	0x00000000
        /*0054*/ 	.short	0x0007
        /*0056*/ 	.short	0x0034
        /*0058*/ 	.byte	0x00, 0xf0, 0x11, 0x00


	//----- nvinfo : EIATTR_KPARAM_INFO
	.align		4
.L_3181:
        /*005c*/ 	.byte	0x04, 0x17
        /*005e*/ 	.short	(.L_3183 - .L_3182)
.L_3182:
        /*0060*/ 	.word	0x00000000
        /*0064*/ 	.short	0x0006
        /*0066*/ 	.short	0x0030
        /*0068*/ 	.byte	0x00, 0xf0, 0x11, 0x00


	//----- nvinfo : EIATTR_KPARAM_INFO
	.align		4
.L_3183:
        /*006c*/ 	.byte	0x04, 0x17
        /*006e*/ 	.short	(.L_3185 - .L_3184)
.L_3184:
        /*0070*/ 	.word	0x00000000
        /*0074*/ 	.short	0x0005
        /*0076*/ 	.short	0x0028
        /*0078*/ 	.byte	0x00, 0xf0, 0x21, 0x00


	//----- nvinfo : EIATTR_KPARAM_INFO
	.align		4
.L_3185:
        /*007c*/ 	.byte	0x04, 0x17
        /*007e*/ 	.short	(.L_3187 - .L_3186)
.L_3186:
        /*0080*/ 	.word	0x00000000
        /*0084*/ 	.short	0x0004
        /*0086*/ 	.short	0x0020
        /*0088*/ 	.byte	0x00, 0xf0, 0x21, 0x00


	//----- nvinfo : EIATTR_KPARAM_INFO
	.align		4
.L_3187:
        /*008c*/ 	.byte	0x04, 0x17
        /*008e*/ 	.short	(.L_3189 - .L_3188)
.L_3188:
        /*0090*/ 	.word	0x00000000
        /*0094*/ 	.short	0x0003
        /*0096*/ 	.short	0x0018
        /*0098*/ 	.byte	0x00, 0xf0, 0x11, 0x00


	//----- nvinfo : EIATTR_KPARAM_INFO
	.align		4
.L_3189:
        /*009c*/ 	.byte	0x04, 0x17
        /*009e*/ 	.short	(.L_3191 - .L_3190)
.L_3190:
        /*00a0*/ 	.word	0x00000000
        /*00a4*/ 	.short	0x0002
        /*00a6*/ 	.short	0x0010
        /*00a8*/ 	.byte	0x00, 0xf0, 0x21, 0x00


	//----- nvinfo : EIATTR_KPARAM_INFO
	.align		4
.L_3191:
        /*00ac*/ 	.byte	0x04, 0x17
        /*00ae*/ 	.short	(.L_3193 - .L_3192)
.L_3192:
        /*00b0*/ 	.word	0x00000000
        /*00b4*/ 	.short	0x0001
        /*00b6*/ 	.short	0x0008
        /*00b8*/ 	.byte	0x00, 0xf0, 0x21, 0x00


	//----- nvinfo : EIATTR_KPARAM_INFO
	.align		4
.L_3193:
        /*00bc*/ 	.byte	0x04, 0x17
        /*00be*/ 	.short	(.L_3195 - .L_3194)
.L_3194:
        /*00c0*/ 	.word	0x00000000
        /*00c4*/ 	.short	0x0000
        /*00c6*/ 	.short	0x0000
        /*00c8*/ 	.byte	0x00, 0xf0, 0x21, 0x00


	//----- nvinfo : EIATTR_MAXREG_COUNT
	.align		4
.L_3195:
        /*00cc*/ 	.byte	0x03, 0x1b
        /*00ce*/ 	.short	0x00ff


	//----- nvinfo : EIATTR_MERCURY_ISA_VERSION
	.align		4
        /*00d0*/ 	.byte	0x03, 0x5f
        /*00d2*/ 	.short	0x0000


	//----- nvinfo : EIATTR_COOP_GROUP_MASK_REGIDS
	.align		4
        /*00d4*/ 	.byte	0x04, 0x29
        /*00d6*/ 	.short	(.L_3197 - .L_3196)


	//   ....[0]....
.L_3196:
        /*00d8*/ 	.word	0xffffffff


	//   ....[1]....
        /*00dc*/ 	.word	0xffffffff


	//   ....[2]....
        /*00e0*/ 	.word	0xffffffff


	//   ....[3]....
        /*00e4*/ 	.word	0xffffffff


	//   ....[4]....
        /*00e8*/ 	.word	0xffffffff


	//   ....[5]....
        /*00ec*/ 	.word	0xffffffff


	//   ....[6]....
        /*00f0*/ 	.word	0xffffffff


	//   ....[7]....
        /*00f4*/ 	.word	0xffffffff


	//   ....[8]....
        /*00f8*/ 	.word	0xffffffff


	//   ....[9]....
        /*00fc*/ 	.word	0xffffffff


	//   ....[10]....
        /*0100*/ 	.word	0xffffffff


	//   ....[11]....
        /*0104*/ 	.word	0xffffffff


	//   ....[12]....
        /*0108*/ 	.word	0xffffffff


	//   ....[13]....
        /*010c*/ 	.word	0xffffffff


	//   ....[14]....
        /*0110*/ 	.word	0xffffffff


	//   ....[15]....
        /*0114*/ 	.word	0xffffffff


	//   ....[16]....
        /*0118*/ 	.word	0xffffffff


	//   ....[17]....
        /*011c*/ 	.word	0xffffffff


	//   ....[18]....
        /*0120*/ 	.word	0xffffffff


	//   ....[19]....
        /*0124*/ 	.word	0xffffffff


	//   ....[20]....
        /*0128*/ 	.word	0xffffffff


	//   ....[21]....
        /*012c*/ 	.word	0xffffffff


	//   ....[22]....
        /*0130*/ 	.word	0xffffffff


	//   ....[23]....
        /*0134*/ 	.word	0xffffffff


	//   ....[24]....
        /*0138*/ 	.word	0xffffffff


	//   ....[25]....
        /*013c*/ 	.word	0xffffffff


	//   ....[26]....
        /*0140*/ 	.word	0xffffffff


	//   ....[27]....
        /*0144*/ 	.word	0xffffffff


	//   ....[28]....
        /*0148*/ 	.word	0xffffffff


	//   ....[29]....
        /*014c*/ 	.word	0xffffffff


	//   ....[30]....
        /*0150*/ 	.word	0xffffffff


	//   ....[31]....
        /*0154*/ 	.word	0xffffffff


	//   ....[32]....
        /*0158*/ 	.word	0xffffffff


	//   ....[33]....
        /*015c*/ 	.word	0xffffffff


	//   ....[34]....
        /*0160*/ 	.word	0xffffffff


	//   ....[35]....
        /*0164*/ 	.word	0xffffffff


	//   ....[36]....
        /*0168*/ 	.word	0xffffffff


	//   ....[37]....
        /*016c*/ 	.word	0xffffffff


	//   ....[38]....
        /*0170*/ 	.word	0xffffffff


	//   ....[39]....
        /*0174*/ 	.word	0xffffffff


	//   ....[40]....
        /*0178*/ 	.word	0xffffffff


	//   ....[41]....
        /*017c*/ 	.word	0xffffffff


	//   ....[42]....
        /*0180*/ 	.word	0xffffffff


	//   ....[43]....
        /*0184*/ 	.word	0xffffffff


	//   ....[44]....
        /*0188*/ 	.word	0xffffffff


	//   ....[45]....
        /*018c*/ 	.word	0xffffffff


	//   ....[46]....
        /*0190*/ 	.word	0xffffffff


	//   ....[47]....
        /*0194*/ 	.word	0xffffffff


	//   ....[48]....
        /*0198*/ 	.word	0xffffffff


	//   ....[49]....
        /*019c*/ 	.word	0xffffffff


	//   ....[50]....
        /*01a0*/ 	.word	0xffffffff


	//   ....[51]....
        /*01a4*/ 	.word	0xffffffff


	//   ....[52]....
        /*01a8*/ 	.word	0xffffffff


	//   ....[53]....
        /*01ac*/ 	.word	0xffffffff


	//   ....[54]....
        /*01b0*/ 	.word	0xffffffff


	//   ....[55]....
        /*01b4*/ 	.word	0xffffffff


	//   ....[56]....
        /*01b8*/ 	.word	0xffffffff


	//   ....[57]....
        /*01bc*/ 	.word	0xffffffff


	//   ....[58]....
        /*01c0*/ 	.word	0xffffffff


	//   ....[59]....
        /*01c4*/ 	.word	0xffffffff


	//----- nvinfo : EIATTR_COOP_GROUP_INSTR_OFFSETS
	.align		4
.L_3197:
        /*01c8*/ 	.byte	0x04, 0x28
        /*01ca*/ 	.short	(.L_3199 - .L_3198)


	//   ....[0]....
.L_3198:
        /*01cc*/ 	.word	0x00001340


	//   ....[1]....
        /*01d0*/ 	.word	0x00001360


	//   ....[2]....
        /*01d4*/ 	.word	0x00001370


	//   ....[3]....
        /*01d8*/ 	.word	0x00001400


	//   ....[4]....
        /*01dc*/ 	.word	0x00001420


	//   ....[5]....
        /*01e0*/ 	.word	0x00001430


	//   ....[6]....
        /*01e4*/ 	.word	0x00001490


	//   ....[7]....
        /*01e8*/ 	.word	0x000014d0


	//   ....[8]....
        /*01ec*/ 	.word	0x000014e0


	//   ....[9]....
        /*01f0*/ 	.word	0x00001580


	//   ....[10]....
        /*01f4*/ 	.word	0x00001590


	//   ....[11]....
        /*01f8*/ 	.word	0x000015a0


	//   ....[12]....
        /*01fc*/ 	.word	0x00001600


	//   ....[13]....
        /*0200*/ 	.word	0x00001640


	//   ....[14]....
        /*0204*/ 	.word	0x00001650


	//   ....[15]....
        /*0208*/ 	.word	0x00001e80


	//   ....[16]....
        /*020c*/ 	.word	0x00001ea0


	//   ....[17]....
        /*0210*/ 	.word	0x00001eb0


	//   ....[18]....
        /*0214*/ 	.word	0x00001f40


	//   ....[19]....
        /*0218*/ 	.word	0x00001f60


	//   ....[20]....
        /*021c*/ 	.word	0x00001f70


	//   ....[21]....
        /*0220*/ 	.word	0x00001fd0


	//   ....[22]....
        /*0224*/ 	.word	0x00002010


	//   ....[23]....
        /*0228*/ 	.word	0x00002020


	//   ....[24]....
        /*022c*/ 	.word	0x000020c0


	//   ....[25]....
        /*0230*/ 	.word	0x000020d0


	//   ....[26]....
        /*0234*/ 	.word	0x000020e0


	//   ....[27]....
        /*0238*/ 	.word	0x00002140


	//   ....[28]....
        /*023c*/ 	.word	0x00002180


	//   ....[29]....
        /*0240*/ 	.word	0x00002190


	//   ....[30]....
        /*0244*/ 	.word	0x000028e0


	//   ....[31]....
        /*0248*/ 	.word	0x00002960


	//   ....[32]....
        /*024c*/ 	.word	0x000029d0


	//   ....[33]....
        /*0250*/ 	.word	0x00002a50


	//   ....[34]....
        /*0254*/ 	.word	0x00002ad0


	//   ....[35]....
        /*0258*/ 	.word	0x00002b50


	//   ....[36]....
        /*025c*/ 	.word	0x00002bd0


	//   ....[37]....
        /*0260*/ 	.word	0x00002c50


	//   ....[38]....
        /*0264*/ 	.word	0x00002cd0


	//   ....[39]....
        /*0268*/ 	.word	0x00002d50


	//   ....[40]....
        /*026c*/ 	.word	0x00002dd0


	//   ....[41]....
        /*0270*/ 	.word	0x00002e50


	//   ....[42]....
        /*0274*/ 	.word	0x00002ed0


	//   ....[43]....
        /*0278*/ 	.word	0x00002f50


	//   ....[44]....
        /*027c*/ 	.word	0x00002fd0


	//   ....[45]....
        /*0280*/ 	.word	0x00003040


	//   ....[46]....
        /*0284*/ 	.word	0x000030c0


	//   ....[47]....
        /*0288*/ 	.word	0x00003130


	//   ....[48]....
        /*028c*/ 	.word	0x000031b0


	//   ....[49]....
        /*0290*/ 	.word	0x00003230


	//   ....[50]....
        /*0294*/ 	.word	0x000032b0


	//   ....[51]....
        /*0298*/ 	.word	0x00003330


	//   ....[52]....
        /*029c*/ 	.word	0x000033b0


	//   ....[53]....
        /*02a0*/ 	.word	0x00003430


	//   ....[54]....
        /*02a4*/ 	.word	0x000034b0


	//   ....[55]....
        /*02a8*/ 	.word	0x00003530


	//   ....[56]....
        /*02ac*/ 	.word	0x000035b0


	//   ....[57]....
        /*02b0*/ 	.word	0x00003630


	//   ....[58]....
        /*02b4*/ 	.word	0x000036b0


	//   ....[59]....
        /*02b8*/ 	.word	0x00003730


	//----- nvinfo : EIATTR_EXIT_INSTR_OFFSETS
	.align		4
.L_3199:
        /*02bc*/ 	.byte	0x04, 0x1c
        /*02be*/ 	.short	(.L_3201 - .L_3200)


	//   ....[0]....
.L_3200:
        /*02c0*/ 	.word	0x00000080


	//   ....[1]....
        /*02c4*/ 	.word	0x000024f0


	//   ....[2]....
        /*02c8*/ 	.word	0x00002520


	//   ....[3]....
        /*02cc*/ 	.word	0x00002730


	//   ....[4]....
        /*02d0*/ 	.word	0x00002880


	//----- nvinfo : EIATTR_MAX_THREADS
	.align		4
.L_3201:
        /*02d4*/ 	.byte	0x04, 0x05
        /*02d6*/ 	.short	(.L_3203 - .L_3202)
.L_3202:
        /*02d8*/ 	.word	0x00000080
        /*02dc*/ 	.word	0x00000001
        /*02e0*/ 	.word	0x00000001


	//----- nvinfo : EIATTR_CRS_STACK_SIZE
	.align		4
.L_3203:
        /*02e4*/ 	.byte	0x04, 0x1e
        /*02e6*/ 	.short	(.L_3205 - .L_3204)
.L_3204:
        /*02e8*/ 	.word	0x00000000
.L_3205:


//--------------------- .nv.info._ZN4vllm3moe10topkGatingILi14ELi448ELi4ELi4ELi32Ei13__nv_bfloat16LNS0_11ScoringFuncE1EEEvPKT5_PKbPfiPT4_PiiiibPKf --------------------------
	.section	.nv.info._ZN4vllm3moe10topkGatingILi14ELi448ELi4ELi4ELi32Ei13__nv_bfloat16LNS0_11ScoringFuncE1EEEvPKT5_PKbPfiPT4_PiiiibPKf,"",@"SHT_CUDA_INFO"
	.sectionflags	@""
	.align	4


	//----- nvinfo : EIATTR_CUDA_API_VERSION
	.align		4
        /*0000*/ 	.byte	0x04, 0x37
        /*0002*/ 	.short	(.L_3207 - .L_3206)
.L_3206:
        /*0004*/ 	.word	0x00000082


	//----- nvinfo : EIATTR_SW2861232_WAR
	.align		4
.L_3207:
        /*0008*/ 	.byte	0x01, 0x35
	.zero		2


	//----- nvinfo : EIATTR_PARAM_CBANK
	.align		4
        /*000c*/ 	.byte	0x04, 0x0a
        /*000e*/ 	.short	(.L_3209 - .L_3208)
	.align		4
.L_3208:
        /*0010*/ 	.word	index@(.nv.constant0._ZN4vllm3moe10topkGatingILi14ELi448ELi4ELi4ELi32Ei13__nv_bfloat16LNS0_11ScoringFuncE1EEEvPKT5_PKbPfiPT4_PiiiibPKf)
        /*0014*/ 	.short	0x0160
        /*0016*/ 	.short	0x0048


	//----- nvinfo : EIATTR_CBANK_PARAM_SIZE
	.align		4
.L_3209:
        /*0018*/ 	.byte	0x03, 0x19
        /*001a*/ 	.short	0x0048


	//----- nvinfo : EIATTR_KPARAM_INFO
	.align		4
        /*001c*/ 	.byte	0x04, 0x17
        /*001e*/ 	.short	(.L_3211 - .L_3210)
.L_3210:
        /*0020*/ 	.word	0x00000000
        /*0024*/ 	.short	0x000a
        /*0026*/ 	.short	0x0040
        /*0028*/ 	.byte	0x00, 0xf0, 0x21, 0x00


	//----- nvinfo : EIATTR_KPARAM_INFO
	.align		4
.L_3211:
        /*002c*/ 	.byte	0x04, 0x17
        /*002e*/ 	.short	(.L_3213 - .L_3212)
.L_3212:
        /*0030*/ 	.word	0x00000000
        /*0034*/ 	.short	0x0009
        /*0036*/ 	.short	0x003c
        /*0038*/ 	.byte	0x00, 0xf0, 0x05, 0x00


	//----- nvinfo : EIATTR_KPARAM_INFO
	.align		4
.L_3213:
        /*003c*/ 	.byte	0x04, 0x17
        /*003e*/ 	.short	(.L_3215 - .L_3214)
.L_3214:
        /*0040*/ 	.word	0x00000000
        /*0044*/ 	.short	0x0008
        /*0046*/ 	.short	0x0038
        /*0048*/ 	.byte	0x00, 0xf0, 0x11, 0x00


	//----- nvinfo : EIATTR_KPARAM_INFO
	.align		4
.L_3215:
        /*004c*/ 	.byte	0x04, 0x17
        /*004e*/ 	.short	(.L_3217 - .L_3216)
.L_3216:
        /*0050*/ 	.word	0x00000000
        /*0054*/ 	.short	0x0007
        /*0056*/ 	.short	0x0034
        /*0058*/ 	.byte	0x00, 0xf0, 0x11, 0x00


	//----- nvinfo : EIATTR_KPARAM_INFO
	.align		4
.L_3217:
        /*005c*/ 	.byte	0x04, 0x17
        /*005e*/ 	.short	(.L_3219 - .L_3218)
.L_3218:
        /*0060*/ 	.word	0x00000000
        /*0064*/ 	.short	0x0006
        /*0066*/ 	.short	0x0030
        /*0068*/ 	.byte	0x00, 0xf0, 0x11, 0x00


	//----- nvinfo : EIATTR_KPARAM_INFO
	.align		4
.L_3219:
        /*006c*/ 	.byte	0x04, 0x17
        /*006e*/ 	.short	(.L_3221 - .L_3220)
.L_3220:
        /*0070*/ 	.word	0x00000000
        /*0074*/ 	.short	0x0005
        /*0076*/ 	.short	0x0028
        /*0078*/ 	.byte	0x00, 0xf0, 0x21, 0x00


	//----- nvinfo : EIATTR_KPARAM_INFO
	.align		4
.L_3221:
        /*007c*/ 	.byte	0x04, 0x17
        /*007e*/ 	.short	(.L_3223 - .L_3222)
.L_3222:
        /*0080*/ 	.word	0x00000000
        /*0084*/ 	.short	0x0004
        /*0086*/ 	.short	0x0020
        /*0088*/ 	.byte	0x00, 0xf0, 0x21, 0x00


	//----- nvinfo : EIATTR_KPARAM_INFO
	.align		4
.L_3223:
        /*008c*/ 	.byte	0x04, 0x17
        /*008e*/ 	.short	(.L_3225 - .L_3224)
.L_3224:
        /*0090*/ 	.word	0x00000000
        /*0094*/ 	.short	0x0003
        /*0096*/ 	.short	0x0018
        /*0098*/ 	.byte	0x00, 0xf0, 0x11, 0x00


	//----- nvinfo : EIATTR_KPARAM_INFO
	.align		4
.L_3225:
        /*009c*/ 	.byte	0x04, 0x17
        /*009e*/ 	.short	(.L_3227 - .L_3226)
.L_3226:
        /*00a0*/ 	.word	0x00000000
        /*00a4*/ 	.short	0x0002
        /*00a6*/ 	.short	0x0010
        /*00a8*/ 	.byte	0x00, 0xf0, 0x21, 0x00


	//----- nvinfo : EIATTR_KPARAM_INFO
	.align		4
.L_3227:
        /*00ac*/ 	.byte	0x04, 0x17
        /*00ae*/ 	.short	(.L_3229 - .L_3228)
.L_3228:
        /*00b0*/ 	.word	0x00000000
        /*00b4*/ 	.short	0x0001
        /*00b6*/ 	.short	0x0008
        /*00b8*/ 	.byte	0x00, 0xf0, 0x21, 0x00


	//----- nvinfo : EIATTR_KPARAM_INFO
	.align		4
.L_3229:
        /*00bc*/ 	.byte	0x04, 0x17
        /*00be*/ 	.short	(.L_3231 - .L_3230)
.L_3230:
        /*00c0*/ 	.word	0x00000000
        /*00c4*/ 	.short	0x0000
        /*00c6*/ 	.short	0x0000
        /*00c8*/ 	.byte	0x00, 0xf0, 0x21, 0x00


	//----- nvinfo : EIATTR_MAXREG_COUNT
	.align		4
.L_3231:
        /*00cc*/ 	.byte	0x03, 0x1b
        /*00ce*/ 	.short	0x00ff


	//----- nvinfo : EIATTR_MERCURY_ISA_VERSION
	.align		4
        /*00d0*/ 	.byte	0x03, 0x5f
        /*00d2*/ 	.short	0x0000


	//----- nvinfo : EIATTR_COOP_GROUP_MASK_REGIDS
	.align		4
        /*00d4*/ 	.byte	0x04, 0x29
        /*00d6*/ 	.short	(.L_3233 - .L_3232)


	//   ....[0]....
.L_3232:
        /*00d8*/ 	.word	0xffffffff


	//   ....[1]....
        /*00dc*/ 	.word	0xffffffff


	//   ....[2]....
        /*00e0*/ 	.word	0xffffffff


	//   ....[3]....
        /*00e4*/ 	.word	0xffffffff


	//   ....[4]....
        /*00e8*/ 	.word	0xffffffff


	//   ....[5]....
        /*00ec*/ 	.word	0xffffffff


	//   ....[6]....
        /*00f0*/ 	.word	0xffffffff


	//   ....[7]....
        /*00f4*/ 	.word	0xffffffff


	//   ....[8]....
        /*00f8*/ 	.word	0xffffffff


	//   ....[9]....
        /*00fc*/ 	.word	0xffffffff


	//   ....[10]....
        /*0100*/ 	.word	0xffffffff


	//   ....[11]....
        /*0104*/ 	.word	0xffffffff


	//   ....[12]....
        /*0108*/ 	.word	0xffffffff


	//   ....[13]....
        /*010c*/ 	.word	0xffffffff


	//   ....[14]....
        /*0110*/ 	.word	0xffffffff


	//   ....[15]....
        /*0114*/ 	.word	0xffffffff


	//   ....[16]....
        /*0118*/ 	.word	0xffffffff


	//   ....[17]....
        /*011c*/ 	.word	0xffffffff


	//   ....[18]....
        /*0120*/ 	.word	0xffffffff


	//   ....[19]....
        /*0124*/ 	.word	0xffffffff


	//   ....[20]....
        /*0128*/ 	.word	0xffffffff


	//   ....[21]....
        /*012c*/ 	.word	0xffffffff


	//   ....[22]....
        /*0130*/ 	.word	0xffffffff


	//   ....[23]....
        /*0134*/ 	.word	0xffffffff


	//   ....[24]....
        /*0138*/ 	.word	0xffffffff


	//   ....[25]....
        /*013c*/ 	.word	0xffffffff


	//   ....[26]....
        /*0140*/ 	.word	0xffffffff


	//   ....[27]....
        /*0144*/ 	.word	0xffffffff


	//   ....[28]....
        /*0148*/ 	.word	0xffffffff


	//   ....[29]....
        /*014c*/ 	.word	0xffffffff


	//   ....[30]....
        /*0150*/ 	.word	0xffffffff


	//   ....[31]....
        /*0154*/ 	.word	0xffffffff


	//   ....[32]....
        /*0158*/ 	.word	0xffffffff


	//   ....[33]....
        /*015c*/ 	.word	0xffffffff


	//   ....[34]....
        /*0160*/ 	.word	0xffffffff


	//   ....[35]....
        /*0164*/ 	.word	0xffffffff


	//   ....[36]....
        /*0168*/ 	.word	0xffffffff


	//   ....[37]....
        /*016c*/ 	.word	0xffffffff


	//   ....[38]....
        /*0170*/ 	.word	0xffffffff


	//   ....[39]....
        /*0174*/ 	.word	0xffffffff


	//   ....[40]....
        /*0178*/ 	.word	0xffffffff


	//   ....[41]....
        /*017c*/ 	.word	0xffffffff


	//   ....[42]....
        /*0180*/ 	.word	0xffffffff


	//   ....[43]....
        /*0184*/ 	.word	0xffffffff


	//   ....[44]....
        /*0188*/ 	.word	0xffffffff


	//   ....[45]....
        /*018c*/ 	.word	0xffffffff


	//   ....[46]....
        /*0190*/ 	.word	0xffffffff


	//   ....[47]....
        /*0194*/ 	.word	0xffffffff


	//   ....[48]....
        /*0198*/ 	.word	0xffffffff


	//   ....[49]....
        /*019c*/ 	.word	0xffffffff


	//   ....[50]....
        /*01a0*/ 	.word	0xffffffff


	//   ....[51]....
        /*01a4*/ 	.word	0xffffffff


	//   ....[52]....
        /*01a8*/ 	.word	0xffffffff


	//   ....[53]....
        /*01ac*/ 	.word	0xffffffff


	//   ....[54]....
        /*01b0*/ 	.word	0xffffffff


	//   ....[55]....
        /*01b4*/ 	.word	0xffffffff


	//   ....[56]....
        /*01b8*/ 	.word	0xffffffff


	//   ....[57]....
        /*01bc*/ 	.word	0xffffffff


	//   ....[58]....
        /*01c0*/ 	.word	0xffffffff


	//   ....[59]....
        /*01c4*/ 	.word	0xffffffff


	//----- nvinfo : EIATTR_COOP_GROUP_INSTR_OFFSETS
	.align		4
.L_3233:
        /*01c8*/ 	.byte	0x04, 0x28
        /*01ca*/ 	.short	(.L_3235 - .L_3234)


	//   ....[0]....
.L_3234:
        /*01cc*/ 	.word	0x00000f80


	//   ....[1]....
        /*01d0*/ 	.word	0x00000fa0


	//   ....[2]....
        /*01d4*/ 	.word	0x00000fb0


	//   ....[3]....
        /*01d8*/ 	.word	0x00001040


	//   ....[4]....
        /*01dc*/ 	.word	0x00001060


	//   ....[5]....
        /*01e0*/ 	.word	0x00001070


	//   ....[6]....
        /*01e4*/ 	.word	0x000010d0


	//   ....[7]....
        /*01e8*/ 	.word	0x00001110


	//   ....[8]....
        /*01ec*/ 	.word	0x00001120


	//   ....[9]....
        /*01f0*/ 	.word	0x000011c0


	//   ....[10]....
        /*01f4*/ 	.word	0x000011d0


	//   ....[11]....
        /*01f8*/ 	.word	0x000011e0


	//   ....[12]....
        /*01fc*/ 	.word	0x00001240


	//   ....[13]....
        /*0200*/ 	.word	0x00001280


	//   ....[14]....
        /*0204*/ 	.word	0x00001290


	//   ....[15]....
        /*0208*/ 	.word	0x000019a0


	//   ....[16]....
        /*020c*/ 	.word	0x000019c0


	//   ....[17]....
        /*0210*/ 	.word	0x000019d0


	//   ....[18]....
        /*0214*/ 	.word	0x00001a60


	//   ....[19]....
        /*0218*/ 	.word	0x00001a80


	//   ....[20]....
        /*021c*/ 	.word	0x00001a90


	//   ....[21]....
        /*0220*/ 	.word	0x00001af0


	//   ....[22]....
        /*0224*/ 	.word	0x00001b30


	//   ....[23]....
        /*0228*/ 	.word	0x00001b40


	//   ....[24]....
        /*022c*/ 	.word	0x00001be0


	//   ....[25]....
        /*0230*/ 	.word	0x00001bf0


	//   ....[26]....
        /*0234*/ 	.word	0x00001c00


	//   ....[27]....
        /*0238*/ 	.word	0x00001c60


	//   ....[28]....
        /*023c*/ 	.word	0x00001ca0


	//   ....[29]....
        /*0240*/ 	.word	0x00001cb0


	//   ....[30]....
        /*0244*/ 	.word	0x00002400


	//   ....[31]....
        /*0248*/ 	.word	0x00002480


	//   ....[32]....
        /*024c*/ 	.word	0x000024f0


	//   ....[33]....
        /*0250*/ 	.word	0x00002570


	//   ....[34]....
        /*0254*/ 	.word	0x000025f0


	//   ....[35]....
        /*0258*/ 	.word	0x00002670


	//   ....[36]....
        /*025c*/ 	.word	0x000026f0


	//   ....[37]....
        /*0260*/ 	.word	0x00002770


	//   ....[38]....
        /*0264*/ 	.word	0x000027f0


	//   ....[39]....
        /*0268*/ 	.word	0x00002870


	//   ....[40]....
        /*026c*/ 	.word	0x000028f0


	//   ....[41]....
        /*0270*/ 	.word	0x00002970


	//   ....[42]....
        /*0274*/ 	.word	0x000029f0


	//   ....[43]....
        /*0278*/ 	.word	0x00002a70


	//   ....[44]....
        /*027c*/ 	.word	0x00002ae0


	//   ....[45]....
        /*0280*/ 	.word	0x00002b50


	//   ....[46]....
        /*0284*/ 	.word	0x00002bd0


	//   ....[47]....
        /*0288*/ 	.word	0x00002c40


	//   ....[48]....
        /*028c*/ 	.word	0x00002cc0


	//   ....[49]....
        /*0290*/ 	.word	0x00002d40


	//   ....[50]....
        /*0294*/ 	.word	0x00002dc0


	//   ....[51]....
        /*0298*/ 	.word	0x00002e40


	//   ....[52]....
        /*029c*/ 	.word	0x00002ec0


	//   ....[53]....
        /*02a0*/ 	.word	0x00002f40


	//   ....[54]....
        /*02a4*/ 	.word	0x00002fc0


	//   ....[55]....
        /*02a8*/ 	.word	0x00003040


	//   ....[56]....
        /*02ac*/ 	.word	0x000030c0


	//   ....[57]....
        /*02b0*/ 	.word	0x00003140


	//   ....[58]....
        /*02b4*/ 	.word	0x000031c0


	//   ....[59]....
        /*02b8*/ 	.word	0x00003230


	//----- nvinfo : EIATTR_EXIT_INSTR_OFFSETS
	.align		4
.L_3235:
        /*02bc*/ 	.byte	0x04, 0x1c
        /*02be*/ 	.short	(.L_3237 - .L_3236)


	//   ....[0]....
.L_3236:
        /*02c0*/ 	.word	0x00000080


	//   ....[1]....
        /*02c4*/ 	.word	0x00002010


	//   ....[2]....
        /*02c8*/ 	.word	0x00002040


	//   ....[3]....
        /*02cc*/ 	.word	0x00002250


	//   ....[4]....
        /*02d0*/ 	.word	0x000023a0


	//----- nvinfo : EIATTR_MAX_THREADS
	.align		4
.L_3237:
        /*02d4*/ 	.byte	0x04, 0x05
        /*02d6*/ 	.short	(.L_3239 - .L_3238)
.L_3238:
        /*02d8*/ 	.word	0x00000080
        /*02dc*/ 	.word	0x00000001
        /*02e0*/ 	.word	0x00000001


	//----- nvinfo : EIATTR_CRS_STACK_SIZE
	.align		4
.L_3239:
        /*02e4*/ 	.byte	0x04, 0x1e
        /*02e6*/ 	.short	(.L_3241 - .L_3240)
.L_3240:
        /*02e8*/ 	.word	0x00000000
.L_3241:


//--------------------- .nv.info._ZN4vllm3moe10topkGatingILi12ELi384ELi4ELi4ELi32Ei13__nv_bfloat16LNS0_11ScoringFuncE1EEEvPKT5_PKbPfiPT4_PiiiibPKf --------------------------
	.section	.nv.info._ZN4vllm3moe10topkGatingILi12ELi384ELi4ELi4ELi32Ei13__nv_bfloat16LNS0_11ScoringFuncE1EEEvPKT5_PKbPfiPT4_PiiiibPKf,"",@"SHT_CUDA_INFO"
	.sectionflags	@""
	.align	4


	//----- nvinfo : EIATTR_CUDA_API_VERSION
	.align		4
        /*0000*/ 	.byte	0x04, 0x37
        /*0002*/ 	.short	(.L_3243 - .L_3242)
.L_3242:
        /*0004*/ 	.word	0x00000082


	//----- nvinfo : EIATTR_SW2861232_WAR
	.align		4
.L_3243:
        /*0008*/ 	.byte	0x01, 0x35
	.zero		2


	//----- nvinfo : EIATTR_PARAM_CBANK
	.align		4
        /*000c*/ 	.byte	0x04, 0x0a
        /*000e*/ 	.short	(.L_3245 - .L_3244)
	.align		4
.L_3244:
        /*0010*/ 	.word	index@(.nv.constant0._ZN4vllm3moe10topkGatingILi12ELi384ELi4ELi4ELi32Ei13__nv_bfloat16LNS0_11ScoringFuncE1EEEvPKT5_PKbPfiPT4_PiiiibPKf)
        /*0014*/ 	.short	0x0160
        /*0016*/ 	.short	0x0048


	//----- nvinfo : EIATTR_CBANK_PARAM_SIZE
	.align		4
.L_3245:
        /*0018*/ 	.byte	0x03, 0x19
        /*001a*/ 	.short	0x0048


	//----- nvinfo : EIATTR_KPARAM_INFO
	.align		4
        /*001c*/ 	.byte	0x04, 0x17
        /*001e*/ 	.short	(.L_3247 - .L_3246)
.L_3246:
        /*0020*/ 	.word	0x00000000
        /*0024*/ 	.short	0x000a
        /*0026*/ 	.short	0x0040
        /*0028*/ 	.byte	0x00, 0xf0, 0x21, 0x00


	//----- nvinfo : EIATTR_KPARAM_INFO
	.align		4
.L_3247:
        /*002c*/ 	.byte	0x04, 0x17
        /*002e*/ 	.short	(.L_3249 - .L_3248)
.L_3248:
        /*0030*/ 	.word	0x00000000
        /*0034*/ 	.short	0x0009
        /*0036*/ 	.short	0x003c
        /*0038*/ 	.byte	0x00, 0xf0, 0x05, 0x00


	//----- nvinfo : EIATTR_KPARAM_INFO
	.align		4
.L_3249:
        /*003c*/ 	.byte	0x04, 0x17
        /*003e*/ 	.short	(.L_3251 - .L_3250)
.L_3250:
        /*0040*/ 	.word	0x00000000
        /*0044*/ 	.short	0x0008
        /*0046*/ 	.short	0x0038
        /*0048*/ 	.byte	0x00, 0xf0, 0x11, 0x00


	//----- nvinfo : EIATTR_KPARAM_INFO
	.align		4
.L_3251:
        /*004c*/ 	.byte	0x04, 0x17
        /*004e*/ 	.short	(.L_3253 - .L_3252)
.L_3252:
        /*0050*/ 	.word	0x00000000
        /*0054*/ 	.short	0x0007
        /*0056*/ 	.short	0x0034
        /*0058*/ 	.byte	0x00, 0xf0, 0x11, 0x00


	//----- nvinfo : EIATTR_KPARAM_INFO
	.align		4
.L_3253:
        /*005c*/ 	.byte	0x04, 0x17
        /*005e*/ 	.short	(.L_3255 - .L_3254)
.L_3254:
        /*0060*/ 	.word	0x00000000
        /*0064*/ 	.short	0x0006
        /*0066*/ 	.short	0x0030
        /*0068*/ 	.byte	0x00, 0xf0, 0x11, 0x00


	//----- nvinfo : EIATTR_KPARAM_INFO
	.align		4
.L_3255:
        /*006c*/ 	.byte	0x04, 0x17
        /*006e*/ 	.short	(.L_3257 - .L_3256)
.L_3256:
        /*0070*/ 	.word	0x00000000
        /*0074*/ 	.short	0x0005
        /*0076*/ 	.short	0x0028
        /*0078*/ 	.byte	0x00, 0xf0, 0x21, 0x00


	//----- nvinfo : EIATTR_KPARAM_INFO
	.align		4
.L_3257:
        /*007c*/ 	.byte	0x04, 0x17
        /*007e*/ 	.short	(.L_3259 - .L_3258)
.L_3258:
        /*0080*/ 	.word	0x00000000
        /*0084*/ 	.short	0x0004
        /*0086*/ 	.short	0x0020
        /*0088*/ 	.byte	0x00, 0xf0, 0x21, 0x00


	//----- nvinfo : EIATTR_KPARAM_INFO
	.align		4
.L_3259:
        /*008c*/ 	.byte	0x04, 0x17
        /*008e*/ 	.short	(.L_3261 - .L_3260)
.L_3260:
        /*0090*/ 	.word	0x00000000
        /*0094*/ 	.short	0x0003
        /*0096*/ 	.short	0x0018
        /*0098*/ 	.byte	0x00, 0xf0, 0x11, 0x00


	//----- nvinfo : EIATTR_KPARAM_INFO
	.align		4
.L_3261:
        /*009c*/ 	.byte	0x04, 0x17
        /*009e*/ 	.short	(.L_3263 - .L_3262)
.L_3262:
        /*00a0*/ 	.word	0x00000000
        /*00a4*/ 	.short	0x0002
        /*00a6*/ 	.short	0x0010
        /*00a8*/ 	.byte	0x00, 0xf0, 0x21, 0x00


	//----- nvinfo : EIATTR_KPARAM_INFO
	.align		4
.L_3263:
        /*00ac*/ 	.byte	0x04, 0x17
        /*00ae*/ 	.short	(.L_3265 - .L_3264)
.L_3264:
        /*00b0*/ 	.word	0x00000000
        /*00b4*/ 	.short	0x0001
        /*00b6*/ 	.short	0x0008
        /*00b8*/ 	.byte	0x00, 0xf0, 0x21, 0x00


	//----- nvinfo : EIATTR_KPARAM_INFO
	.align		4
.L_3265:
        /*00bc*/ 	.byte	0x04, 0x17
        /*00be*/ 	.short	(.L_3267 - .L_3266)
.L_3266:
        /*00c0*/ 	.word	0x00000000
        /*00c4*/ 	.short	0x0000
        /*00c6*/ 	.short	0x0000
        /*00c8*/ 	.byte	0x00, 0xf0, 0x21, 0x00


	//----- nvinfo : EIATTR_MAXREG_COUNT
	.align		4
.L_3267:
        /*00cc*/ 	.byte	0x03, 0x1b
        /*00ce*/ 	.short	0x00ff


	//----- nvinfo : EIATTR_MERCURY_ISA_VERSION
	.align		4
        /*00d0*/ 	.byte	0x03, 0x5f
        /*00d2*/ 	.short	0x0000


	//----- nvinfo : EIATTR_COOP_GROUP_MASK_REGIDS
	.align		4
        /*00d4*/ 	.byte	0x04, 0x29
        /*00d6*/ 	.short	(.L_3269 - .L_3268)


	//   ....[0]....
.L_3268:
        /*00d8*/ 	.word	0xffffffff


	//   ....[1]....
        /*00dc*/ 	.word	0xffffffff


	//   ....[2]....
        /*00e0*/ 	.word	0xffffffff


	//   ....[3]....
        /*00e4*/ 	.word	0xffffffff


	//   ....[4]....
        /*00e8*/ 	.word	0xffffffff


	//   ....[5]....
        /*00ec*/ 	.word	0xffffffff


	//   ....[6]....
        /*00f0*/ 	.word	0xffffffff


	//   ....[7]....
        /*00f4*/ 	.word	0xffffffff


	//   ....[8]....
        /*00f8*/ 	.word	0xffffffff


	//   ....[9]....
        /*00fc*/ 	.word	0xffffffff


	//   ....[10]....
        /*0100*/ 	.word	0xffffffff


	//   ....[11]....
        /*0104*/ 	.word	0xffffffff


	//   ....[12]....
        /*0108*/ 	.word	0xffffffff


	//   ....[13]....
        /*010c*/ 	.word	0xffffffff


	//   ....[14]....
        /*0110*/ 	.word	0xffffffff


	//   ....[15]....
        /*0114*/ 	.word	0xffffffff


	//   ....[16]....
        /*0118*/ 	.word	0xffffffff


	//   ....[17]....
        /*011c*/ 	.word	0xffffffff


	//   ....[18]....
        /*0120*/ 	.word	0xffffffff


	//   ....[19]....
        /*0124*/ 	.word	0xffffffff


	//   ....[20]....
        /*0128*/ 	.word	0xffffffff


	//   ....[21]....
        /*012c*/ 	.word	0xffffffff


	//   ....[22]....
        /*0130*/ 	.word	0xffffffff


	//   ....[23]....
        /*0134*/ 	.word	0xffffffff


	//   ....[24]....
        /*0138*/ 	.word	0xffffffff


	//   ....[25]....
        /*013c*/ 	.word	0xffffffff


	//   ....[26]....
        /*0140*/ 	.word	0xffffffff


	//   ....[27]....
        /*0144*/ 	.word	0xffffffff


	//   ....[28]....
        /*0148*/ 	.word	0xffffffff


	//   ....[29]....
        /*014c*/ 	.word	0xffffffff


	//   ....[30]....
        /*0150*/ 	.word	0xffffffff


	//   ....[31]....
        /*0154*/ 	.word	0xffffffff


	//   ....[32]....
        /*0158*/ 	.word	0xffffffff


	//   ....[33]....
        /*015c*/ 	.word	0xffffffff


	//   ....[34]....
        /*0160*/ 	.word	0xffffffff


	//   ....[35]....
        /*0164*/ 	.word	0xffffffff


	//   ....[36]....
        /*0168*/ 	.word	0xffffffff


	//   ....[37]....
        /*016c*/ 	.word	0xffffffff


	//   ....[38]....
        /*0170*/ 	.word	0xffffffff


	//   ....[39]....
        /*0174*/ 	.word	0xffffffff


	//   ....[40]....
        /*0178*/ 	.word	0xffffffff


	//   ....[41]....
        /*017c*/ 	.word	0xffffffff


	//   ....[42]....
        /*0180*/ 	.word	0xffffffff


	//   ....[43]....
        /*0184*/ 	.word	0xffffffff


	//   ....[44]....
        /*0188*/ 	.word	0xffffffff


	//   ....[45]....
        /*018c*/ 	.word	0xffffffff


	//   ....[46]....
        /*0190*/ 	.word	0xffffffff


	//   ....[47]....
        /*0194*/ 	.word	0xffffffff


	//   ....[48]....
        /*0198*/ 	.word	0xffffffff


	//   ....[49]....
        /*019c*/ 	.word	0xffffffff


	//   ....[50]....
        /*01a0*/ 	.word	0xffffffff


	//   ....[51]....
        /*01a4*/ 	.word	0xffffffff


	//   ....[52]....
        /*01a8*/ 	.word	0xffffffff


	//   ....[53]....
        /*01ac*/ 	.word	0xffffffff


	//   ....[54]....
        /*01b0*/ 	.word	0xffffffff


	//   ....[55]....
        /*01b4*/ 	.word	0xffffffff


	//   ....[56]....
        /*01b8*/ 	.word	0xffffffff


	//   ....[57]....
        /*01bc*/ 	.word	0xffffffff


	//   ....[58]....
        /*01c0*/ 	.word	0xffffffff


	//   ....[59]....
        /*01c4*/ 	.word	0xffffffff


	//----- nvinfo : EIATTR_COOP_GROUP_INSTR_OFFSETS
	.align		4
.L_3269:
        /*01c8*/ 	.byte	0x04, 0x28
        /*01ca*/ 	.short	(.L_3271 - .L_3270)


	//   ....[0]....
.L_3270:
        /*01cc*/ 	.word	0x00000d20


	//   ....[1]....
        /*01d0*/ 	.word	0x00000d40


	//   ....[2]....
        /*01d4*/ 	.word	0x00000d50


	//   ....[3]....
        /*01d8*/ 	.word	0x00000df0


	//   ....[4]....
        /*01dc*/ 	.word	0x00000e00


	//   ....[5]....
        /*01e0*/ 	.word	0x00000e10


	//   ....[6]....
        /*01e4*/ 	.word	0x00000e70


	//   ....[7]....
        /*01e8*/ 	.word	0x00000eb0


	//   ....[8]....
        /*01ec*/ 	.word	0x00000ec0


	//   ....[9]....
        /*01f0*/ 	.word	0x00000f60


	//   ....[10]....
        /*01f4*/ 	.word	0x00000f70


	//   ....[11]....
        /*01f8*/ 	.word	0x00000f80


	//   ....[12]....
        /*01fc*/ 	.word	0x00000fe0


	//   ....[13]....
        /*0200*/ 	.word	0x00001020


	//   ....[14]....
        /*0204*/ 	.word	0x00001030


	//   ....[15]....
        /*0208*/ 	.word	0x00001680


	//   ....[16]....
        /*020c*/ 	.word	0x000016a0


	//   ....[17]....
        /*0210*/ 	.word	0x000016b0


	//   ....[18]....
        /*0214*/ 	.word	0x00001750


	//   ....[19]....
        /*0218*/ 	.word	0x00001760


	//   ....[20]....
        /*021c*/ 	.word	0x00001770


	//   ....[21]....
        /*0220*/ 	.word	0x000017d0


	//   ....[22]....
        /*0224*/ 	.word	0x00001810


	//   ....[23]....
        /*0228*/ 	.word	0x00001820


	//   ....[24]....
        /*022c*/ 	.word	0x000018b0


	//   ....[25]....
        /*0230*/ 	.word	0x000018d0


	//   ....[26]....
        /*0234*/ 	.word	0x000018e0


	//   ....[27]....
        /*0238*/ 	.word	0x00001940


	//   ....[28]....
        /*023c*/ 	.word	0x00001980


	//   ....[29]....
        /*0240*/ 	.word	0x00001990


	//   ....[30]....
        /*0244*/ 	.word	0x000020e0


	//   ....[31]....
        /*0248*/ 	.word	0x00002160


	//   ....[32]....
        /*024c*/ 	.word	0x000021d0


	//   ....[33]....
        /*0250*/ 	.word	0x00002250


	//   ....[34]....
        /*0254*/ 	.word	0x000022d0


	//   ....[35]....
        /*0258*/ 	.word	0x00002350


	//   ....[36]....
        /*025c*/ 	.word	0x000023d0


	//   ....[37]....
        /*0260*/ 	.word	0x00002450


	//   ....[38]....
        /*0264*/ 	.word	0x000024d0


	//   ....[39]....
        /*0268*/ 	.word	0x00002550


	//   ....[40]....
        /*026c*/ 	.word	0x000025d0


	//   ....[41]....
        /*0270*/ 	.word	0x00002650


	//   ....[42]....
        /*0274*/ 	.word	0x000026d0


	//   ....[43]....
        /*0278*/ 	.word	0x00002750


	//   ....[44]....
        /*027c*/ 	.word	0x000027d0


	//   ....[45]....
        /*0280*/ 	.word	0x00002840


	//   ....[46]....
        /*0284*/ 	.word	0x000028c0


	//   ....[47]....
        /*0288*/ 	.word	0x00002930


	//   ....[48]....
        /*028c*/ 	.word	0x000029b0


	//   ....[49]....
        /*0290*/ 	.word	0x00002a30


	//   ....[50]....
        /*0294*/ 	.word	0x00002ab0


	//   ....[51]....
        /*0298*/ 	.word	0x00002b30


	//   ....[52]....
        /*029c*/ 	.word	0x00002bb0


	//   ....[53]....
        /*02a0*/ 	.word	0x00002c30


	//   ....[54]....
        /*02a4*/ 	.word	0x00002cb0


	//   ....[55]....
        /*02a8*/ 	.word	0x00002d30


	//   ....[56]....
        /*02ac*/ 	.word	0x00002db0


	//   ....[57]....
        /*02b0*/ 	.word	0x00002e30


	//   ....[58]....
        /*02b4*/ 	.word	0x00002eb0


	//   ....[59]....
        /*02b8*/ 	.word	0x00002f30


	//----- nvinfo : EIATTR_EXIT_INSTR_OFFSETS
	.align		4
.L_3271:
        /*02bc*/ 	.byte	0x04, 0x1c
        /*02be*/ 	.short	(.L_3273 - .L_3272)


	//   ....[0]....
.L_3272:
        /*02c0*/ 	.word	0x00000080


	//   ....[1]....
        /*02c4*/ 	.word	0x00001cf0


	//   ....[2]....
        /*02c8*/ 	.word	0x00001d20


	//   ....[3]....
        /*02cc*/ 	.word	0x00001f30


	//   ....[4]....
        /*02d0*/ 	.word	0x00002080


	//----- nvinfo : EIATTR_MAX_THREADS
	.align		4
.L_3273:
        /*02d4*/ 	.byte	0x04, 0x05
        /*02d6*/ 	.short	(.L_3275 - .L_3274)
.L_3274:
        /*02d8*/ 	.word	0x00000080
        /*02dc*/ 	.word	0x00000001
        /*02e0*/ 	.word	0x00000001


	//----- nvinfo : EIATTR_CRS_STACK_SIZE
	.align		4
.L_3275:
        /*02e4*/ 	.byte	0x04, 0x1e
        /*02e6*/ 	.short	(.L_3277 - .L_3276)
.L_3276:
        /*02e8*/ 	.word	0x00000000
.L_3277:


//--------------------- .nv.info._ZN4vllm3moe10topkGatingILi10ELi320ELi4ELi4ELi32Ei13__nv_bfloat16LNS0_11ScoringFuncE1EEEvPKT5_PKbPfiPT4_PiiiibPKf --------------------------
	.section	.nv.info._ZN4vllm3moe10topkGatingILi10ELi320ELi4ELi4ELi32Ei13__nv_bfloat16LNS0_11ScoringFuncE1EEEvPKT5_PKbPfiPT4_PiiiibPKf,"",@"SHT_CUDA_INFO"
	.sectionflags	@""
	.align	4


	//----- nvinfo : EIATTR_CUDA_API_VERSION
	.align		4
        /*0000*/ 	.byte	0x04, 0x37
        /*0002*/ 	.short	(.L_3279 - .L_3278)
.L_3278:
        /*0004*/ 	.word	0x00000082


	//----- nvinfo : EIATTR_SW2861232_WAR
	.align		4
.L_3279:
        /*0008*/ 	.byte	0x01, 0x35
	.zero		2


	//----- nvinfo : EIATTR_PARAM_CBANK
	.align		4
        /*000c*/ 	.byte	0x04, 0x0a
        /*000e*/ 	.short	(.L_3281 - .L_3280)
	.align		4
.L_3280:
        /*0010*/ 	.word	index@(.nv.constant0._ZN4vllm3moe10topkGatingILi10ELi320ELi4ELi4ELi32Ei13__nv_bfloat16LNS0_11ScoringFuncE1EEEvPKT5_PKbPfiPT4_PiiiibPKf)
        /*0014*/ 	.short	0x0160
        /*0016*/ 	.short	0x0048


	//----- nvinfo : EIATTR_CBANK_PARAM_SIZE
	.align		4
.L_3281:
        /*0018*/ 	.byte	0x03, 0x19
        /*001a*/ 	.short	0x0048


	//----- nvinfo : EIATTR_KPARAM_INFO
	.align		4
        /*001c*/ 	.byte	0x04, 0x17
        /*001e*/ 	.short	(.L_3283 - .L_3282)
.L_3282:
        /*0020*/ 	.word	0x00000000
        /*0024*/ 	.short	0x000a
        /*0026*/ 	.short	0x0040
        /*0028*/ 	.byte	0x00, 0xf0, 0x21, 0x00


	//----- nvinfo : EIATTR_KPARAM_INFO
	.align		4
.L_3283:
        /*002c*/ 	.byte	0x04, 0x17
        /*002e*/ 	.short	(.L_3285 - .L_3284)
.L_3284:
        /*0030*/ 	.word	0x00000000
        /*0034*/ 	.short	0x0009
        /*0036*/ 	.short	0x003c
        /*0038*/ 	.byte	0x00, 0xf0, 0x05, 0x00


	//----- nvinfo : EIATTR_KPARAM_INFO
	.align		4
.L_3285:
        /*003c*/ 	.byte	0x04, 0x17
        /*003e*/ 	.short	(.L_3287 - .L_3286)
.L_3286:
        /*0040*/ 	.word	0x00000000
        /*0044*/ 	.short	0x0008
        /*0046*/ 	.short	0x0038
        /*0048*/ 	.byte	0x00, 0xf0, 0x11, 0x00


	//----- nvinfo : EIATTR_KPARAM_INFO
	.align		4
.L_3287:
        /*004c*/ 	.byte	0x04, 0x17
        /*004e*/ 	.short	(.L_3289 - .L_3288)
.L_3288:
        /*0050*/ 	.word	0x00000000
        /*0054*/ 	.short	0x0007
        /*0056*/ 	.short	0x0034
        /*0058*/ 	.byte	0x00, 0xf0, 0x11, 0x00


	//----- nvinfo : EIATTR_KPARAM_INFO
	.align		4
.L_3289:
        /*005c*/ 	.byte	0x04, 0x17
        /*005e*/ 	.short	(.L_3291 - .L_3290)
.L_3290:
        /*0060*/ 	.word	0x00000000
        /*0064*/ 	.short	0x0006
        /*0066*/ 	.short	0x0030
        /*0068*/ 	.byte	0x00, 0xf0, 0x11, 0x00


	//----- nvinfo : EIATTR_KPARAM_INFO
	.align		4
.L_3291:
        /*006c*/ 	.byte	0x04, 0x17
        /*006e*/ 	.short	(.L_3293 - .L_3292)
.L_3292:
        /*0070*/ 	.word	0x00000000
        /*0074*/ 	.short	0x0005
        /*0076*/ 	.short	0x0028
        /*0078*/ 	.byte	0x00, 0xf0, 0x21, 0x00


	//----- nvinfo : EIATTR_KPARAM_INFO
	.align		4
.L_3293:
        /*007c*/ 	.byte	0x04, 0x17
        /*007e*/ 	.short	(.L_3295 - .L_3294)
.L_3294:
        /*0080*/ 	.word	0x00000000
        /*0084*/ 	.short	0x0004
        /*0086*/ 	.short	0x0020
        /*0088*/ 	.byte	0x00, 0xf0, 0x21, 0x00


	//----- nvinfo : EIATTR_KPARAM_INFO
	.align		4
.L_3295:
        /*008c*/ 	.byte	0x04, 0x17
        /*008e*/ 	.short	(.L_3297 - .L_3296)
.L_3296:
        /*0090*/ 	.word	0x00000000
        /*0094*/ 	.short	0x0003
        /*0096*/ 	.short	0x0018
        /*0098*/ 	.byte	0x00, 0xf0, 0x11, 0x00


	//----- nvinfo : EIATTR_KPARAM_INFO
	.align		4
.L_3297:
        /*009c*/ 	.byte	0x04, 0x17
        /*009e*/ 	.short	(.L_3299 - .L_3298)
.L_3298:
        /*00a0*/ 	.word	0x00000000
        /*00a4*/ 	.short	0x0002
        /*00a6*/ 	.short	0x0010
        /*00a8*/ 	.byte	0x00, 0xf0, 0x21, 0x00


	//----- nvinfo : EIATTR_KPARAM_INFO
	.align		4
.L_3299:
        /*00ac*/ 	.byte	0x04, 0x17
        /*00ae*/ 	.short	(.L_3301 - .L_3300)
.L_3300:
        /*00b0*/ 	.word	0x00000000
        /*00b4*/ 	.short	0x0001
        /*00b6*/ 	.short	0x0008
        /*00b8*/ 	.byte	0x00, 0xf0, 0x21, 0x00


	//----- nvinfo : EIATTR_KPARAM_INFO
	.align		4
.L_3301:
        /*00bc*/ 	.byte	0x04, 0x17
        /*00be*/ 	.short	(.L_3303 - .L_3302)
.L_3302:
        /*00c0*/ 	.word	0x00000000
        /*00c4*/ 	.short	0x0000
        /*00c6*/ 	.short	0x0000
        /*00c8*/ 	.byte	0x00, 0xf0, 0x21, 0x00


	//----- nvinfo : EIATTR_MAXREG_COUNT
	.align		4
.L_3303:
        /*00cc*/ 	.byte	0x03, 0x1b
        /*00ce*/ 	.short	0x00ff


	//----- nvinfo : EIATTR_MERCURY_ISA_VERSION
	.align		4
        /*00d0*/ 	.byte	0x03, 0x5f
        /*00d2*/ 	.short	0x0000


	//----- nvinfo : EIATTR_COOP_GROUP_MASK_REGIDS
	.align		4
        /*00d4*/ 	.byte	0x04, 0x29
        /*00d6*/ 	.short	(.L_3305 - .L_3304)


	//   ....[0]....
.L_3304:
        /*00d8*/ 	.word	0xffffffff


	//   ....[1]....
        /*00dc*/ 	.word	0xffffffff


	//   ....[2]....
        /*00e0*/ 	.word	0xffffffff


	//   ....[3]....
        /*00e4*/ 	.word	0xffffffff


	//   ....[4]....
        /*00e8*/ 	.word	0xffffffff


	//   ....[5]....
        /*00ec*/ 	.word	0xffffffff


	//   ....[6]....
        /*00f0*/ 	.word	0xffffffff


	//   ....[7]....
        /*00f4*/ 	.word	0xffffffff


	//   ....[8]....
        /*00f8*/ 	.word	0xffffffff


	//   ....[9]....
        /*00fc*/ 	.word	0xffffffff


	//   ....[10]....
        /*0100*/ 	.word	0xffffffff


	//   ....[11]....
        /*0104*/ 	.word	0xffffffff


	//   ....[12]....
        /*0108*/ 	.word	0xffffffff


	//   ....[13]....
        /*010c*/ 	.word	0xffffffff


	//   ....[14]....
        /*0110*/ 	.word	0xffffffff


	//   ....[15]....
        /*0114*/ 	.word	0xffffffff


	//   ....[16]....
        /*0118*/ 	.word	0xffffffff


	//   ....[17]....
        /*011c*/ 	.word	0xffffffff


	//   ....[18]....
        /*0120*/ 	.word	0xffffffff


	//   ....[19]....
        /*0124*/ 	.word	0xffffffff


	//   ....[20]....
        /*0128*/ 	.word	0xffffffff


	//   ....[21]....
        /*012c*/ 	.word	0xffffffff


	//   ....[22]....
        /*0130*/ 	.word	0xffffffff


	//   ....[23]....
        /*0134*/ 	.word	0xffffffff


	//   ....[24]....
        /*0138*/ 	.word	0xffffffff


	//   ....[25]....
        /*013c*/ 	.word	0xffffffff


	//   ....[26]....
        /*0140*/ 	.word	0xffffffff


	//   ....[27]....
        /*0144*/ 	.word	0xffffffff


	//   ....[28]....
        /*0148*/ 	.word	0xffffffff


	//   ....[29]....
        /*014c*/ 	.word	0xffffffff


	//   ....[30]....
        /*0150*/ 	.word	0xffffffff


	//   ....[31]....
        /*0154*/ 	.word	0xffffffff


	//   ....[32]....
        /*0158*/ 	.word	0xffffffff


	//   ....[33]....
        /*015c*/ 	.word	0xffffffff


	//   ....[34]....
        /*0160*/ 	.word	0xffffffff


	//   ....[35]....
        /*0164*/ 	.word	0xffffffff


	//   ....[36]....
        /*0168*/ 	.word	0xffffffff


	//   ....[37]....
        /*016c*/ 	.word	0xffffffff


	//   ....[38]....
        /*0170*/ 	.word	0xffffffff


	//   ....[39]....
        /*0174*/ 	.word	0xffffffff


	//   ....[40]....
        /*0178*/ 	.word	0xffffffff


	//   ....[41]....
        /*017c*/ 	.word	0xffffffff


	//   ....[42]....
        /*0180*/ 	.word	0xffffffff


	//   ....[43]....
        /*0184*/ 	.word	0xffffffff


	//   ....[44]....
        /*0188*/ 	.word	0xffffffff


	//   ....[45]....
        /*018c*/ 	.word	0xffffffff


	//   ....[46]....
        /*0190*/ 	.word	0xffffffff


	//   ....[47]....
        /*0194*/ 	.word	0xffffffff


	//   ....[48]....
        /*0198*/ 	.word	0xffffffff


	//   ....[49]....
        /*019c*/ 	.word	0xffffffff


	//   ....[50]....
        /*01a0*/ 	.word	0xffffffff


	//   ....[51]....
        /*01a4*/ 	.word	0xffffffff


	//   ....[52]....
        /*01a8*/ 	.word	0xffffffff


	//   ....[53]....
        /*01ac*/ 	.word	0xffffffff


	//   ....[54]....
        /*01b0*/ 	.word	0xffffffff


	//   ....[55]....
        /*01b4*/ 	.word	0xffffffff


	//   ....[56]....
        /*01b8*/ 	.word	0xffffffff


	//   ....[57]....
        /*01bc*/ 	.word	0xffffffff


	//   ....[58]....
        /*01c0*/ 	.word	0xffffffff


	//   ....[59]....
        /*01c4*/ 	.word	0xffffffff


	//----- nvinfo : EIATTR_COOP_GROUP_INSTR_OFFSETS
	.align		4
.L_3305:
        /*01c8*/ 	.byte	0x04, 0x28
        /*01ca*/ 	.short	(.L_3307 - .L_3306)


	//   ....[0]....
.L_3306:
        /*01cc*/ 	.word	0x00000bc0


	//   ....[1]....
        /*01d0*/ 	.word	0x00000be0


	//   ....[2]....
        /*01d4*/ 	.word	0x00000bf0


	//   ....[3]....
        /*01d8*/ 	.word	0x00000c80


	//   ....[4]....
        /*01dc*/ 	.word	0x00000ca0


	//   ....[5]....
        /*01e0*/ 	.word	0x00000cb0


	//   ....[6]....
        /*01e4*/ 	.word	0x00000d10


	//   ....[7]....
        /*01e8*/ 	.word	0x00000d50


	//   ....[8]....
        /*01ec*/ 	.word	0x00000d60


	//   ....[9]....
        /*01f0*/ 	.word	0x00000e00


	//   ....[10]....
        /*01f4*/ 	.word	0x00000e10


	//   ....[11]....
        /*01f8*/ 	.word	0x00000e20


	//   ....[12]....
        /*01fc*/ 	.word	0x00000e80


	//   ....[13]....
        /*0200*/ 	.word	0x00000ec0


	//   ....[14]....
        /*0204*/ 	.word	0x00000ed0


	//   ....[15]....
        /*0208*/ 	.word	0x000014c0


	//   ....[16]....
        /*020c*/ 	.word	0x000014e0


	//   ....[17]....
        /*0210*/ 	.word	0x000014f0


	//   ....[18]....
        /*0214*/ 	.word	0x00001590


	//   ....[19]....
        /*0218*/ 	.word	0x000015a0


	//   ....[20]....
        /*021c*/ 	.word	0x000015b0


	//   ....[21]....
        /*0220*/ 	.word	0x00001610


	//   ....[22]....
        /*0224*/ 	.word	0x00001650


	//   ....[23]....
        /*0228*/ 	.word	0x00001660


	//   ....[24]....
        /*022c*/ 	.word	0x000016f0


	//   ....[25]....
        /*0230*/ 	.word	0x00001710


	//   ....[26]....
        /*0234*/ 	.word	0x00001720


	//   ....[27]....
        /*0238*/ 	.word	0x00001780


	//   ....[28]....
        /*023c*/ 	.word	0x000017c0


	//   ....[29]....
        /*0240*/ 	.word	0x000017d0


	//   ....[30]....
        /*0244*/ 	.word	0x00001f20


	//   ....[31]....
        /*0248*/ 	.word	0x00001fa0


	//   ....[32]....
        /*024c*/ 	.word	0x00002010


	//   ....[33]....
        /*0250*/ 	.word	0x00002090


	//   ....[34]....
        /*0254*/ 	.word	0x00002110


	//   ....[35]....
        /*0258*/ 	.word	0x00002190


	//   ....[36]....
        /*025c*/ 	.word	0x00002210


	//   ....[37]....
        /*0260*/ 	.word	0x00002290


	//   ....[38]....
        /*0264*/ 	.word	0x00002310


	//   ....[39]....
        /*0268*/ 	.word	0x00002390


	//   ....[40]....
        /*026c*/ 	.word	0x00002410


	//   ....[41]....
        /*0270*/ 	.word	0x00002490


	//   ....[42]....
        /*0274*/ 	.word	0x00002510


	//   ....[43]....
        /*0278*/ 	.word	0x00002590


	//   ....[44]....
        /*027c*/ 	.word	0x00002610


	//   ....[45]....
        /*0280*/ 	.word	0x00002680


	//   ....[46]....
        /*0284*/ 	.word	0x00002700


	//   ....[47]....
        /*0288*/ 	.word	0x00002770


	//   ....[48]....
        /*028c*/ 	.word	0x000027f0


	//   ....[49]....
        /*0290*/ 	.word	0x00002870


	//   ....[50]....
        /*0294*/ 	.word	0x000028f0


	//   ....[51]....
        /*0298*/ 	.word	0x00002970


	//   ....[52]....
        /*029c*/ 	.word	0x000029f0


	//   ....[53]....
        /*02a0*/ 	.word	0x00002a70


	//   ....[54]....
        /*02a4*/ 	.word	0x00002af0


	//   ....[55]....
        /*02a8*/ 	.word	0x00002b70


	//   ....[56]....
        /*02ac*/ 	.word	0x00002bf0


	//   ....[57]....
        /*02b0*/ 	.word	0x00002c70


	//   ....[58]....
        /*02b4*/ 	.word	0x00002cf0


	//   ....[59]....
        /*02b8*/ 	.word	0x00002d70


	//----- nvinfo : EIATTR_EXIT_INSTR_OFFSETS
	.align		4
.L_3307:
        /*02bc*/ 	.byte	0x04, 0x1c
        /*02be*/ 	.short	(.L_3309 - .L_3308)


	//   ....[0]....
.L_3308:
        /*02c0*/ 	.word	0x00000080


	//   ....[1]....
        /*02c4*/ 	.word	0x00001b30


	//   ....[2]....
        /*02c8*/ 	.word	0x00001b60


	//   ....[3]....
        /*02cc*/ 	.word	0x00001d70


	//   ....[4]....
        /*02d0*/ 	.word	0x00001ec0


	//----- nvinfo : EIATTR_MAX_THREADS
	.align		4
.L_3309:
        /*02d4*/ 	.byte	0x04, 0x05
        /*02d6*/ 	.short	(.L_3311 - .L_3310)
.L_3310:
        /*02d8*/ 	.word	0x00000080
        /*02dc*/ 	.word	0x00000001
        /*02e0*/ 	.word	0x00000001


	//----- nvinfo : EIATTR_CRS_STACK_SIZE
	.align		4
.L_3311:
        /*02e4*/ 	.byte	0x04, 0x1e
        /*02e6*/ 	.short	(.L_3313 - .L_3312)
.L_3312:
        /*02e8*/ 	.word	0x00000000
.L_3313:


//--------------------- .nv.info._ZN4vllm3moe10topkGatingILi6ELi192ELi4ELi4ELi32Ei13__nv_bfloat16LNS0_11ScoringFuncE1EEEvPKT5_PKbPfiPT4_PiiiibPKf --------------------------
	.section	.nv.info._ZN4vllm3moe10topkGatingILi6ELi192ELi4ELi4ELi32Ei13__nv_bfloat16LNS0_11ScoringFuncE1EEEvPKT5_PKbPfiPT4_PiiiibPKf,"",@"SHT_CUDA_INFO"
	.sectionflags	@""
	.align	4


	//----- nvinfo : EIATTR_CUDA_API_VERSION
	.align		4
        /*0000*/ 	.byte	0x04, 0x37
        /*0002*/ 	.short	(.L_3315 - .L_3314)
.L_3314:
        /*0004*/ 	.word	0x00000082


	//----- nvinfo : EIATTR_SW2861232_WAR
	.align		4
.L_3315:
        /*0008*/ 	.byte	0x01, 0x35
	.zero		2


	//----- nvinfo : EIATTR_PARAM_CBANK
	.align		4
        /*000c*/ 	.byte	0x04, 0x0a
        /*000e*/ 	.short	(.L_3317 - .L_3316)
	.align		4
.L_3316:
        /*0010*/ 	.word	index@(.nv.constant0._ZN4vllm3moe10topkGatingILi6ELi192ELi4ELi4ELi32Ei13__nv_bfloat16LNS0_11ScoringFuncE1EEEvPKT5_PKbPfiPT4_PiiiibPKf)
        /*0014*/ 	.short	0x0160
        /*0016*/ 	.short	0x0048


	//----- nvinfo : EIATTR_CBANK_PARAM_SIZE
	.align		4
.L_3317:
        /*0018*/ 	.byte	0x03, 0x19
        /*001a*/ 	.short	0x0048


	//----- nvinfo : EIATTR_KPARAM_INFO
	.align		4
        /*001c*/ 	.byte	0x04, 0x17
        /*001e*/ 	.short	(.L_3319 - .L_3318)
.L_3318:
        /*0020*/ 	.word	0x00000000
        /*0024*/ 	.short	0x000a
        /*0026*/ 	.short	0x0040
        /*0028*/ 	.byte	0x00, 0xf0, 0x21, 0x00


	//----- nvinfo : EIATTR_KPARAM_INFO
	.align		4
.L_3319:
        /*002c*/ 	.byte	0x04, 0x17
        /*002e*/ 	.short	(.L_3321 - .L_3320)
.L_3320:
        /*0030*/ 	.word	0x00000000
        /*0034*/ 	.short	0x0009
        /*0036*/ 	.short	0x003c
        /*0038*/ 	.byte	0x00, 0xf0, 0x05, 0x00


	//----- nvinfo : EIATTR_KPARAM_INFO
	.align		4
.L_3321:
        /*003c*/ 	.byte	0x04, 0x17
        /*003e*/ 	.short	(.L_3323 - .L_3322)
.L_3322:
        /*0040*/ 	.word	0x00000000
        /*0044*/ 	.short	0x0008
        /*0046*/ 	.short	0x0038
        /*0048*/ 	.byte	0x00, 0xf0, 0x11, 0x00


	//----- nvinfo : EIATTR_KPARAM_INFO
	.align		4
.L_3323:
        /*004c*/ 	.byte	0x04, 0x17
        /*004e*/ 	.short	(.L_3325 - .L_3324)
.L_3324:
        /*0050*/ 	.word	0x00000000
        /*0054*/ 	.short	0x0007
        /*0056*/ 	.short	0x0034
        /*0058*/ 	.byte	0x00, 0xf0, 0x11, 0x00


	//----- nvinfo : EIATTR_KPARAM_INFO
	.align		4
.L_3325:
        /*005c*/ 	.byte	0x04, 0x17
        /*005e*/ 	.short	(.L_3327 - .L_3326)
.L_3326:
        /*0060*/ 	.word	0x00000000
        /*0064*/ 	.short	0x0006
        /*0066*/ 	.short	0x0030
        /*0068*/ 	.byte	0x00, 0xf0, 0x11, 0x00


	//----- nvinfo : EIATTR_KPARAM_INFO
	.align		4
.L_3327:
        /*006c*/ 	.byte	0x04, 0x17
        /*006e*/ 	.short	(.L_3329 - .L_3328)
.L_3328:
        /*0070*/ 	.word	0x00000000
        /*0074*/ 	.short	0x0005
        /*0076*/ 	.short	0x0028
        /*0078*/ 	.byte	0x00, 0xf0, 0x21, 0x00


	//----- nvinfo : EIATTR_KPARAM_INFO
	.align		4
.L_3329:
        /*007c*/ 	.byte	0x04, 0x17
        /*007e*/ 	.short	(.L_3331 - .L_3330)
.L_3330:
        /*0080*/ 	.word	0x00000000
        /*0084*/ 	.short	0x0004
        /*0086*/ 	.short	0x0020
        /*0088*/ 	.byte	0x00, 0xf0, 0x21, 0x00


	//----- nvinfo : EIATTR_KPARAM_INFO
	.align		4
.L_3331:
        /*008c*/ 	.byte	0x04, 0x17
        /*008e*/ 	.short	(.L_3333 - .L_3332)
.L_3332:
        /*0090*/ 	.word	0x00000000
        /*0094*/ 	.short	0x0003
        /*0096*/ 	.short	0x0018
        /*0098*/ 	.byte	0x00, 0xf0, 0x11, 0x00


	//----- nvinfo : EIATTR_KPARAM_INFO
	.align		4
.L_3333:
        /*009c*/ 	.byte	0x04, 0x17
        /*009e*/ 	.short	(.L_3335 - .L_3334)
.L_3334:
        /*00a0*/ 	.word	0x00000000
        /*00a4*/ 	.short	0x0002
        /*00a6*/ 	.short	0x0010
        /*00a8*/ 	.byte	0x00, 0xf0, 0x21, 0x00


	//----- nvinfo : EIATTR_KPARAM_INFO
	.align		4
.L_3335:
        /*00ac*/ 	.byte	0x04, 0x17
        /*00ae*/ 	.short	(.L_3337 - .L_3336)
.L_3336:
        /*00b0*/ 	.word	0x00000000
        /*00b4*/ 	.short	0x0001
        /*00b6*/ 	.short	0x0008
        /*00b8*/ 	.byte	0x00, 0xf0, 0x21, 0x00


	//----- nvinfo : EIATTR_KPARAM_INFO
	.align		4
.L_3337:
        /*00bc*/ 	.byte	0x04, 0x17
        /*00be*/ 	.short	(.L_3339 - .L_3338)
.L_3338:
        /*00c0*/ 	.word	0x00000000
        /*00c4*/ 	.short	0x0000
        /*00c6*/ 	.short	0x0000
        /*00c8*/ 	.byte	0x00, 0xf0, 0x21, 0x00


	//----- nvinfo : EIATTR_MAXREG_COUNT
	.align		4
.L_3339:
        /*00cc*/ 	.byte	0x03, 0x1b
        /*00ce*/ 	.short	0x00ff


	//----- nvinfo : EIATTR_MERCURY_ISA_VERSION
	.align		4
        /*00d0*/ 	.byte	0x03, 0x5f
        /*00d2*/ 	.short	0x0000


	//----- nvinfo : EIATTR_COOP_GROUP_MASK_REGIDS
	.align		4
        /*00d4*/ 	.byte	0x04, 0x29
        /*00d6*/ 	.short	(.L_3341 - .L_3340)


	//   ....[0]....
.L_3340:
        /*00d8*/ 	.word	0xffffffff


	//   ....[1]....
        /*00dc*/ 	.word	0xffffffff


	//   ....[2]....
        /*00e0*/ 	.word	0xffffffff


	//   ....[3]....
        /*00e4*/ 	.word	0xffffffff


	//   ....[4]....
        /*00e8*/ 	.word	0xffffffff


	//   ....[5]....
        /*00ec*/ 	.word	0xffffffff


	//   ....[6]....
        /*00f0*/ 	.word	0xffffffff


	//   ....[7]....
        /*00f4*/ 	.word	0xffffffff


	//   ....[8]....
        /*00f8*/ 	.word	0xffffffff


	//   ....[9]....
        /*00fc*/ 	.word	0xffffffff


	//   ....[10]....
        /*0100*/ 	.word	0xffffffff


	//   ....[11]....
        /*0104*/ 	.word	0xffffffff


	//   ....[12]....
        /*0108*/ 	.word	0xffffffff


	//   ....[13]....
        /*010c*/ 	.word	0xffffffff


	//   ....[14]....
        /*0110*/ 	.word	0xffffffff


	//   ....[15]....
        /*0114*/ 	.word	0xffffffff


	//   ....[16]....
        /*0118*/ 	.word	0xffffffff


	//   ....[17]....
        /*011c*/ 	.word	0xffffffff


	//   ....[18]....
        /*0120*/ 	.word	0xffffffff


	//   ....[19]....
        /*0124*/ 	.word	0xffffffff


	//   ....[20]....
        /*0128*/ 	.word	0xffffffff


	//   ....[21]....
        /*012c*/ 	.word	0xffffffff


	//   ....[22]....
        /*0130*/ 	.word	0xffffffff


	//   ....[23]....
        /*0134*/ 	.word	0xffffffff


	//   ....[24]....
        /*0138*/ 	.word	0xffffffff


	//   ....[25]....
        /*013c*/ 	.word	0xffffffff


	//   ....[26]....
        /*0140*/ 	.word	0xffffffff


	//   ....[27]....
        /*0144*/ 	.word	0xffffffff


	//   ....[28]....
        /*0148*/ 	.word	0xffffffff


	//   ....[29]....
        /*014c*/ 	.word	0xffffffff


	//   ....[30]....
        /*0150*/ 	.word	0xffffffff


	//   ....[31]....
        /*0154*/ 	.word	0xffffffff


	//   ....[32]....
        /*0158*/ 	.word	0xffffffff


	//   ....[33]....
        /*015c*/ 	.word	0xffffffff


	//   ....[34]....
        /*0160*/ 	.word	0xffffffff


	//   ....[35]....
        /*0164*/ 	.word	0xffffffff


	//   ....[36]....
        /*0168*/ 	.word	0xffffffff


	//   ....[37]....
        /*016c*/ 	.word	0xffffffff


	//   ....[38]....
        /*0170*/ 	.word	0xffffffff


	//   ....[39]....
        /*0174*/ 	.word	0xffffffff


	//   ....[40]....
        /*0178*/ 	.word	0xffffffff


	//   ....[41]....
        /*017c*/ 	.word	0xffffffff


	//   ....[42]....
        /*0180*/ 	.word	0xffffffff


	//   ....[43]....
        /*0184*/ 	.word	0xffffffff


	//   ....[44]....
        /*0188*/ 	.word	0xffffffff


	//   ....[45]....
        /*018c*/ 	.word	0xffffffff


	//   ....[46]....
        /*0190*/ 	.word	0xffffffff


	//   ....[47]....
        /*0194*/ 	.word	0xffffffff


	//   ....[48]....
        /*0198*/ 	.word	0xffffffff


	//   ....[49]....
        /*019c*/ 	.word	0xffffffff


	//   ....[50]....
        /*01a0*/ 	.word	0xffffffff


	//   ....[51]....
        /*01a4*/ 	.word	0xffffffff


	//   ....[52]....
        /*01a8*/ 	.word	0xffffffff


	//   ....[53]....
        /*01ac*/ 	.word	0xffffffff


	//   ....[54]....
        /*01b0*/ 	.word	0xffffffff


	//   ....[55]....
        /*01b4*/ 	.word	0xffffffff


	//   ....[56]....
        /*01b8*/ 	.word	0xffffffff


	//   ....[57]....
        /*01bc*/ 	.word	0xffffffff


	//   ....[58]....
        /*01c0*/ 	.word	0xffffffff


	//   ....[59]....
        /*01c4*/ 	.word	0xffffffff


	//----- nvinfo : EIATTR_COOP_GROUP_INSTR_OFFSETS
	.align		4
.L_3341:
        /*01c8*/ 	.byte	0x04, 0x28
        /*01ca*/ 	.short	(.L_3343 - .L_3342)


	//   ....[0]....
.L_3342:
        /*01cc*/ 	.word	0x000007e0


	//   ....[1]....
        /*01d0*/ 	.word	0x00000800


	//   ....[2]....
        /*01d4*/ 	.word	0x00000810


	//   ....[3]....
        /*01d8*/ 	.word	0x000008a0


	//   ....[4]....
        /*01dc*/ 	.word	0x000008c0


	//   ....[5]....
        /*01e0*/ 	.word	0x000008d0


	//   ....[6]....
        /*01e4*/ 	.word	0x00000930


	//   ....[7]....
        /*01e8*/ 	.word	0x00000970


	//   ....[8]....
        /*01ec*/ 	.word	0x00000980


	//   ....[9]....
        /*01f0*/ 	.word	0x00000a10


	//   ....[10]....
        /*01f4*/ 	.word	0x00000a30


	//   ....[11]....
        /*01f8*/ 	.word	0x00000a40


	//   ....[12]....
        /*01fc*/ 	.word	0x00000aa0


	//   ....[13]....
        /*0200*/ 	.word	0x00000ae0


	//   ....[14]....
        /*0204*/ 	.word	0x00000af0


	//   ....[15]....
        /*0208*/ 	.word	0x00000fc0


	//   ....[16]....
        /*020c*/ 	.word	0x00000fe0


	//   ....[17]....
        /*0210*/ 	.word	0x00000ff0


	//   ....[18]....
        /*0214*/ 	.word	0x00001080


	//   ....[19]....
        /*0218*/ 	.word	0x000010a0


	//   ....[20]....
        /*021c*/ 	.word	0x000010b0


	//   ....[21]....
        /*0220*/ 	.word	0x00001110


	//   ....[22]....
        /*0224*/ 	.word	0x00001150


	//   ....[23]....
        /*0228*/ 	.word	0x00001160


	//   ....[24]....
        /*022c*/ 	.word	0x000011f0


	//   ....[25]....
        /*0230*/ 	.word	0x00001210


	//   ....[26]....
        /*0234*/ 	.word	0x00001220


	//   ....[27]....
        /*0238*/ 	.word	0x00001280


	//   ....[28]....
        /*023c*/ 	.word	0x000012c0


	//   ....[29]....
        /*0240*/ 	.word	0x000012d0


	//   ....[30]....
        /*0244*/ 	.word	0x00001a10


	//   ....[31]....
        /*0248*/ 	.word	0x00001a90


	//   ....[32]....
        /*024c*/ 	.word	0x00001b00


	//   ....[33]....
        /*0250*/ 	.word	0x00001b80


	//   ....[34]....
        /*0254*/ 	.word	0x00001c00


	//   ....[35]....
        /*0258*/ 	.word	0x00001c80


	//   ....[36]....
        /*025c*/ 	.word	0x00001d00


	//   ....[37]....
        /*0260*/ 	.word	0x00001d80


	//   ....[38]....
        /*0264*/ 	.word	0x00001e00


	//   ....[39]....
        /*0268*/ 	.word	0x00001e80


	//   ....[40]....
        /*026c*/ 	.word	0x00001f00


	//   ....[41]....
        /*0270*/ 	.word	0x00001f80


	//   ....[42]....
        /*0274*/ 	.word	0x00002000


	//   ....[43]....
        /*0278*/ 	.word	0x00002080


	//   ....[44]....
        /*027c*/ 	.word	0x000020f0


	//   ....[45]....
        /*0280*/ 	.word	0x00002160


	//   ....[46]....
        /*0284*/ 	.word	0x000021e0


	//   ....[47]....
        /*0288*/ 	.word	0x00002250


	//   ....[48]....
        /*028c*/ 	.word	0x000022d0


	//   ....[49]....
        /*0290*/ 	.word	0x00002350


	//   ....[50]....
        /*0294*/ 	.word	0x000023d0


	//   ....[51]....
        /*0298*/ 	.word	0x00002450


	//   ....[52]....
        /*029c*/ 	.word	0x000024d0


	//   ....[53]....
        /*02a0*/ 	.word	0x00002550


	//   ....[54]....
        /*02a4*/ 	.word	0x000025d0


	//   ....[55]....
        /*02a8*/ 	.word	0x00002650


	//   ....[56]....
        /*02ac*/ 	.word	0x000026d0


	//   ....[57]....
        /*02b0*/ 	.word	0x00002750


	//   ....[58]....
        /*02b4*/ 	.word	0x000027d0


	//   ....[59]....
        /*02b8*/ 	.word	0x00002840


	//----- nvinfo : EIATTR_EXIT_INSTR_OFFSETS
	.align		4
.L_3343:
        /*02bc*/ 	.byte	0x04, 0x1c
        /*02be*/ 	.short	(.L_3345 - .L_3344)


	//   ....[0]....
.L_3344:
        /*02c0*/ 	.word	0x00000080


	//   ....[1]....
        /*02c4*/ 	.word	0x00001630


	//   ....[2]....
        /*02c8*/ 	.word	0x00001660


	//   ....[3]....
        /*02cc*/ 	.word	0x00001870


	//   ....[4]....
        /*02d0*/ 	.word	0x000019b0


	//----- nvinfo : EIATTR_MAX_THREADS
	.align		4
.L_3345:
        /*02d4*/ 	.byte	0x04, 0x05
        /*02d6*/ 	.short	(.L_3347 - .L_3346)
.L_3346:
        /*02d8*/ 	.word	0x00000080
        /*02dc*/ 	.word	0x00000001
        /*02e0*/ 	.word	0x00000001


	//----- nvinfo : EIATTR_CRS_STACK_SIZE
	.align		4
.L_3347:
        /*02e4*/ 	.byte	0x04, 0x1e
        /*02e6*/ 	.short	(.L_3349 - .L_3348)
.L_3348:
        /*02e8*/ 	.word	0x00000000
.L_3349:


//--------------------- .nv.info._ZN4vllm3moe10topkGatingILi16ELi512ELi4ELi16ELi32Ei13__nv_bfloat16LNS0_11ScoringFuncE1EEEvPKT5_PKbPfiPT4_PiiiibPKf --------------------------
	.section	.nv.info._ZN4vllm3moe10topkGatingILi16ELi512ELi4ELi16ELi32Ei13__nv_bfloat16LNS0_11ScoringFuncE1EEEvPKT5_PKbPfiPT4_PiiiibPKf,"",@"SHT_CUDA_INFO"
	.sectionflags	@""
	.align	4


	//----- nvinfo : EIATTR_CUDA_API_VERSION
	.align		4
        /*0000*/ 	.byte	0x04, 0x37
        /*0002*/ 	.short	(.L_3351 - .L_3350)
.L_3350:
        /*0004*/ 	.word	0x00000082


	//----- nvinfo : EIATTR_SW2861232_WAR
	.align		4
.L_3351:
        /*0008*/ 	.byte	0x01, 0x35
	.zero		2


	//----- nvinfo : EIATTR_PARAM_CBANK
	.align		4
        /*000c*/ 	.byte	0x04, 0x0a
        /*000e*/ 	.short	(.L_3353 - .L_3352)
	.align		4
.L_3352:
        /*0010*/ 	.word	index@(.nv.constant0._ZN4vllm3moe10topkGatingILi16ELi512ELi4ELi16ELi32Ei13__nv_bfloat16LNS0_11ScoringFuncE1EEEvPKT5_PKbPfiPT4_PiiiibPKf)
        /*0014*/ 	.short	0x0160
        /*0016*/ 	.short	0x0048


	//----- nvinfo : EIATTR_CBANK_PARAM_SIZE
	.align		4
.L_3353:
        /*0018*/ 	.byte	0x03, 0x19
        /*001a*/ 	.short	0x0048


	//----- nvinfo : EIATTR_KPARAM_INFO
	.align		4
        /*001c*/ 	.byte	0x04, 0x17
        /*001e*/ 	.short	(.L_3355 - .L_3354)
.L_3354:
        /*0020*/ 	.word	0x00000000
        /*0024*/ 	.short	0x000a
        /*0026*/ 	.short	0x0040
        /*0028*/ 	.byte	0x00, 0xf0, 0x21, 0x00


	//----- nvinfo : EIATTR_KPARAM_INFO
	.align		4
.L_3355:
        /*002c*/ 	.byte	0x04, 0x17
        /*002e*/ 	.short	(.L_3357 - .L_3356)
.L_3356:
        /*0030*/ 	.word	0x00000000
        /*0034*/ 	.short	0x0009
        /*0036*/ 	.short	0x003c
        /*0038*/ 	.byte	0x00, 0xf0, 0x05, 0x00


	//----- nvinfo : EIATTR_KPARAM_INFO
	.align		4
.L_3357:
        /*003c*/ 	.byte	0x04, 0x17
        /*003e*/ 	.short	(.L_3359 - .L_3358)
.L_3358:
        /*0040*/ 	.word	0x00000000
        /*0044*/ 	.short	0x0008
        /*0046*/ 	.short	0x0038
        /*0048*/ 	.byte	0x00, 0xf0, 0x11, 0x00


	//----- nvinfo : EIATTR_KPARAM_INFO
	.align		4
.L_3359:
        /*004c*/ 	.byte	0x04, 0x17
        /*004e*/ 	.short	(.L_3361 - .L_3360)
.L_3360:
        /*0050*/ 	.word	0x00000000
        /*0054*/ 	.short	0x0007
        /*0056*/ 	.short	0x0034
        /*0058*/ 	.byte	0x00, 0xf0, 0x11, 0x00


	//----- nvinfo : EIATTR_KPARAM_INFO
	.align		4
.L_3361:
        /*005c*/ 	.byte	0x04, 0x17
        /*005e*/ 	.short	(.L_3363 - .L_3362)
.L_3362:
        /*0060*/ 	.word	0x00000000
        /*0064*/ 	.short	0x0006
        /*0066*/ 	.short	0x0030
        /*0068*/ 	.byte	0x00, 0xf0, 0x11, 0x00


	//----- nvinfo : EIATTR_KPARAM_INFO
	.align		4
.L_3363:
        /*006c*/ 	.byte	0x04, 0x17
        /*006e*/ 	.short	(.L_3365 - .L_3364)
.L_3364:
        /*0070*/ 	.word	0x00000000
        /*0074*/ 	.short	0x0005
        /*0076*/ 	.short	0x0028
        /*0078*/ 	.byte	0x00, 0xf0, 0x21, 0x00


	//----- nvinfo : EIATTR_KPARAM_INFO
	.align		4
.L_3365:
        /*007c*/ 	.byte	0x04, 0x17
        /*007e*/ 	.short	(.L_3367 - .L_3366)
.L_3366:
        /*0080*/ 	.word	0x00000000
        /*0084*/ 	.short	0x0004
        /*0086*/ 	.short	0x0020
        /*0088*/ 	.byte	0x00, 0xf0, 0x21, 0x00


	//----- nvinfo : EIATTR_KPARAM_INFO
	.align		4
.L_3367:
        /*008c*/ 	.byte	0x04, 0x17
        /*008e*/ 	.short	(.L_3369 - .L_3368)
.L_3368:
        /*0090*/ 	.word	0x00000000
        /*0094*/ 	.short	0x0003
        /*0096*/ 	.short	0x0018
        /*0098*/ 	.byte	0x00, 0xf0, 0x11, 0x00


	//----- nvinfo : EIATTR_KPARAM_INFO
	.align		4
.L_3369:
        /*009c*/ 	.byte	0x04, 0x17
        /*009e*/ 	.short	(.L_3371 - .L_3370)
.L_3370:
        /*00a0*/ 	.word	0x00000000
        /*00a4*/ 	.short	0x0002
        /*00a6*/ 	.short	0x0010
        /*00a8*/ 	.byte	0x00, 0xf0, 0x21, 0x00


	//----- nvinfo : EIATTR_KPARAM_INFO
	.align		4
.L_3371:
        /*00ac*/ 	.byte	0x04, 0x17
        /*00ae*/ 	.short	(.L_3373 - .L_3372)
.L_3372:
        /*00b0*/ 	.word	0x00000000
        /*00b4*/ 	.short	0x0001
        /*00b6*/ 	.short	0x0008
        /*00b8*/ 	.byte	0x00, 0xf0, 0x21, 0x00


	//----- nvinfo : EIATTR_KPARAM_INFO
	.align		4
.L_3373:
        /*00bc*/ 	.byte	0x04, 0x17
        /*00be*/ 	.short	(.L_3375 - .L_3374)
.L_3374:
        /*00c0*/ 	.word	0x00000000
        /*00c4*/ 	.short	0x0000
        /*00c6*/ 	.short	0x0000
        /*00c8*/ 	.byte	0x00, 0xf0, 0x21, 0x00


	//----- nvinfo : EIATTR_MAXREG_COUNT
	.align		4
.L_3375:
        /*00cc*/ 	.byte	0x03, 0x1b
        /*00ce*/ 	.short	0x00ff


	//----- nvinfo : EIATTR_MERCURY_ISA_VERSION
	.align		4
        /*00d0*/ 	.byte	0x03, 0x5f
        /*00d2*/ 	.short	0x0000


	//----- nvinfo : EIATTR_COOP_GROUP_MASK_REGIDS
	.align		4
        /*00d4*/ 	.byte	0x04, 0x29
        /*00d6*/ 	.short	(.L_3377 - .L_3376)


	//   ....[0]....
.L_3376:
        /*00d8*/ 	.word	0xffffffff


	//   ....[1]....
        /*00dc*/ 	.word	0xffffffff


	//   ....[2]....
        /*00e0*/ 	.word	0xffffffff


	//   ....[3]....
        /*00e4*/ 	.word	0xffffffff


	//   ....[4]....
        /*00e8*/ 	.word	0xffffffff


	//   ....[5]....
        /*00ec*/ 	.word	0xffffffff


	//   ....[6]....
        /*00f0*/ 	.word	0xffffffff


	//   ....[7]....
        /*00f4*/ 	.word	0xffffffff


	//   ....[8]....
        /*00f8*/ 	.word	0xffffffff


	//   ....[9]....
        /*00fc*/ 	.word	0xffffffff


	//   ....[10]....
        /*0100*/ 	.word	0xffffffff


	//   ....[11]....
        /*0104*/ 	.word	0xffffffff


	//   ....[12]....
        /*0108*/ 	.word	0xffffffff


	//   ....[13]....
        /*010c*/ 	.word	0xffffffff


	//   ....[14]....
        /*0110*/ 	.word	0xffffffff


	//   ....[15]....
        /*0114*/ 	.word	0xffffffff


	//   ....[16]....
        /*0118*/ 	.word	0xffffffff


	//   ....[17]....
        /*011c*/ 	.word	0xffffffff


	//   ....[18]....
        /*0120*/ 	.word	0xffffffff


	//   ....[19]....
        /*0124*/ 	.word	0xffffffff


	//   ....[20]....
        /*0128*/ 	.word	0xffffffff


	//   ....[21]....
        /*012c*/ 	.word	0xffffffff


	//   ....[22]....
        /*0130*/ 	.word	0xffffffff


	//   ....[23]....
        /*0134*/ 	.word	0xffffffff


	//   ....[24]....
        /*0138*/ 	.word	0xffffffff


	//   ....[25]....
        /*013c*/ 	.word	0xffffffff


	//   ....[26]....
        /*0140*/ 	.word	0xffffffff


	//   ....[27]....
        /*0144*/ 	.word	0xffffffff


	//   ....[28]....
        /*0148*/ 	.word	0xffffffff


	//   ....[29]....
        /*014c*/ 	.word	0xffffffff


	//   ....[30]....
        /*0150*/ 	.word	0xffffffff


	//   ....[31]....
        /*0154*/ 	.word	0xffffffff


	//   ....[32]....
        /*0158*/ 	.word	0xffffffff


	//   ....[33]....
        /*015c*/ 	.word	0xffffffff


	//   ....[34]....
        /*0160*/ 	.word	0xffffffff


	//   ....[35]....
        /*0164*/ 	.word	0xffffffff


	//   ....[36]....
        /*0168*/ 	.word	0xffffffff


	//   ....[37]....
        /*016c*/ 	.word	0xffffffff


	//   ....[38]....
        /*0170*/ 	.word	0xffffffff


	//   ....[39]....
        /*0174*/ 	.word	0xffffffff


	//   ....[40]....
        /*0178*/ 	.word	0xffffffff


	//   ....[41]....
        /*017c*/ 	.word	0xffffffff


	//   ....[42]....
        /*0180*/ 	.word	0xffffffff


	//   ....[43]....
        /*0184*/ 	.word	0xffffffff


	//   ....[44]....
        /*0188*/ 	.word	0xffffffff


	//   ....[45]....
        /*018c*/ 	.word	0xffffffff


	//   ....[46]....
        /*0190*/ 	.word	0xffffffff


	//   ....[47]....
        /*0194*/ 	.word	0xffffffff


	//   ....[48]....
        /*0198*/ 	.word	0xffffffff


	//   ....[49]....
        /*019c*/ 	.word	0xffffffff


	//   ....[50]....
        /*01a0*/ 	.word	0xffffffff


	//   ....[51]....
        /*01a4*/ 	.word	0xffffffff


	//   ....[52]....
        /*01a8*/ 	.word	0xffffffff


	//   ....[53]....
        /*01ac*/ 	.word	0xffffffff


	//   ....[54]....
        /*01b0*/ 	.word	0xffffffff


	//   ....[55]....
        /*01b4*/ 	.word	0xffffffff


	//   ....[56]....
        /*01b8*/ 	.word	0xffffffff


	//   ....[57]....
        /*01bc*/ 	.word	0xffffffff


	//   ....[58]....
        /*01c0*/ 	.word	0xffffffff


	//   ....[59]....
        /*01c4*/ 	.word	0xffffffff


	//----- nvinfo : EIATTR_COOP_GROUP_INSTR_OFFSETS
	.align		4
.L_3377:
        /*01c8*/ 	.byte	0x04, 0x28
        /*01ca*/ 	.short	(.L_3379 - .L_3378)


	//   ....[0]....
.L_3378:
        /*01cc*/ 	.word	0x00001050


	//   ....[1]....
        /*01d0*/ 	.word	0x00001070


	//   ....[2]....
        /*01d4*/ 	.word	0x00001080


	//   ....[3]....
        /*01d8*/ 	.word	0x00001120


	//   ....[4]....
        /*01dc*/ 	.word	0x00001130


	//   ....[5]....
        /*01e0*/ 	.word	0x00001140


	//   ....[6]....
        /*01e4*/ 	.word	0x000011a0


	//   ....[7]....
        /*01e8*/ 	.word	0x000011e0


	//   ....[8]....
        /*01ec*/ 	.word	0x000011f0


	//   ....[9]....
        /*01f0*/ 	.word	0x00001280


	//   ....[10]....
        /*01f4*/ 	.word	0x000012a0


	//   ....[11]....
        /*01f8*/ 	.word	0x000012b0


	//   ....[12]....
        /*01fc*/ 	.word	0x00001310


	//   ....[13]....
        /*0200*/ 	.word	0x00001350


	//   ....[14]....
        /*0204*/ 	.word	0x00001360


	//   ....[15]....
        /*0208*/ 	.word	0x00001ac0


	//   ....[16]....
        /*020c*/ 	.word	0x00001ae0


	//   ....[17]....
        /*0210*/ 	.word	0x00001af0


	//   ....[18]....
        /*0214*/ 	.word	0x00001b90


	//   ....[19]....
        /*0218*/ 	.word	0x00001ba0


	//   ....[20]....
        /*021c*/ 	.word	0x00001bb0


	//   ....[21]....
        /*0220*/ 	.word	0x00001c10


	//   ....[22]....
        /*0224*/ 	.word	0x00001c50


	//   ....[23]....
        /*0228*/ 	.word	0x00001c60


	//   ....[24]....
        /*022c*/ 	.word	0x00001cf0


	//   ....[25]....
        /*0230*/ 	.word	0x00001d10


	//   ....[26]....
        /*0234*/ 	.word	0x00001d20


	//   ....[27]....
        /*0238*/ 	.word	0x00001d80


	//   ....[28]....
        /*023c*/ 	.word	0x00001dc0


	//   ....[29]....
        /*0240*/ 	.word	0x00001dd0


	//   ....[30]....
        /*0244*/ 	.word	0x00002520


	//   ....[31]....
        /*0248*/ 	.word	0x000025a0


	//   ....[32]....
        /*024c*/ 	.word	0x00002610


	//   ....[33]....
        /*0250*/ 	.word	0x00002690


	//   ....[34]....
        /*0254*/ 	.word	0x00002710


	//   ....[35]....
        /*0258*/ 	.word	0x00002790


	//   ....[36]....
        /*025c*/ 	.word	0x00002810


	//   ....[37]....
        /*0260*/ 	.word	0x00002890


	//   ....[38]....
        /*0264*/ 	.word	0x00002910


	//   ....[39]....
        /*0268*/ 	.word	0x00002990


	//   ....[40]....
        /*026c*/ 	.word	0x00002a10


	//   ....[41]....
        /*0270*/ 	.word	0x00002a90


	//   ....[42]....
        /*0274*/ 	.word	0x00002b10


	//   ....[43]....
        /*0278*/ 	.word	0x00002b90


	//   ....[44]....
        /*027c*/ 	.word	0x00002c00


	//   ....[45]....
        /*0280*/ 	.word	0x00002c80


	//   ....[46]....
        /*0284*/ 	.word	0x00002d00


	//   ....[47]....
        /*0288*/ 	.word	0x00002d70


	//   ....[48]....
        /*028c*/ 	.word	0x00002df0


	//   ....[49]....
        /*0290*/ 	.word	0x00002e70


	//   ....[50]....
        /*0294*/ 	.word	0x00002ef0


	//   ....[51]....
        /*0298*/ 	.word	0x00002f70


	//   ....[52]....
        /*029c*/ 	.word	0x00002ff0


	//   ....[53]....
        /*02a0*/ 	.word	0x00003070


	//   ....[54]....
        /*02a4*/ 	.word	0x000030f0


	//   ....[55]....
        /*02a8*/ 	.word	0x00003170


	//   ....[56]....
        /*02ac*/ 	.word	0x000031f0


	//   ....[57]....
        /*02b0*/ 	.word	0x00003270


	//   ....[58]....
        /*02b4*/ 	.word	0x000032f0


	//   ....[59]....
        /*02b8*/ 	.word	0x00003360


	//----- nvinfo : EIATTR_EXIT_INSTR_OFFSETS
	.align		4
.L_3379:
        /*02bc*/ 	.byte	0x04, 0x1c
        /*02be*/ 	.short	(.L_3381 - .L_3380)


	//   ....[0]....
.L_3380:
        /*02c0*/ 	.word	0x00000080


	//   ....[1]....
        /*02c4*/ 	.word	0x00002130


	//   ....[2]....
        /*02c8*/ 	.word	0x00002160


	//   ....[3]....
        /*02cc*/ 	.word	0x00002370


	//   ....[4]....
        /*02d0*/ 	.word	0x000024c0


	//----- nvinfo : EIATTR_MAX_THREADS
	.align		4
.L_3381:
        /*02d4*/ 	.byte	0x04, 0x05
        /*02d6*/ 	.short	(.L_3383 - .L_3382)
.L_3382:
        /*02d8*/ 	.word	0x00000080
        /*02dc*/ 	.word	0x00000001
        /*02e0*/ 	.word	0x00000001


	//----- nvinfo : EIATTR_CRS_STACK_SIZE
	.align		4
.L_3383:
        /*02e4*/ 	.byte	0x04, 0x1e
        /*02e6*/ 	.short	(.L_3385 - .L_3384)
.L_3384:
        /*02e8*/ 	.word	0x00000000
.L_3385:


//--------------------- .nv.info._ZN4vllm3moe10topkGatingILi8ELi256ELi4ELi16ELi32Ei13__nv_bfloat16LNS0_11ScoringFuncE1EEEvPKT5_PKbPfiPT4_PiiiibPKf --------------------------
	.section	.nv.info._ZN4vllm3moe10topkGatingILi8ELi256ELi4ELi16ELi32Ei13__nv_bfloat16LNS0_11ScoringFuncE1EEEvPKT5_PKbPfiPT4_PiiiibPKf,"",@"SHT_CUDA_INFO"
	.sectionflags	@""
	.align	4


	//----- nvinfo : EIATTR_CUDA_API_VERSION
	.align		4
        /*0000*/ 	.byte	0x04, 0x37
        /*0002*/ 	.short	(.L_3387 - .L_3386)
.L_3386:
        /*0004*/ 	.word	0x00000082


	//----- nvinfo : EIATTR_SW2861232_WAR
	.align		4
.L_3387:
        /*0008*/ 	.byte	0x01, 0x35
	.zero		2


	//----- nvinfo : EIATTR_PARAM_CBANK
	.align		4
        /*000c*/ 	.byte	0x04, 0x0a
        /*000e*/ 	.short	(.L_3389 - .L_3388)
	.align		4
.L_3388:
        /*0010*/ 	.word	index@(.nv.constant0._ZN4vllm3moe10topkGatingILi8ELi256ELi4ELi16ELi32Ei13__nv_bfloat16LNS0_11ScoringFuncE1EEEvPKT5_PKbPfiPT4_PiiiibPKf)
        /*0014*/ 	.short	0x0160
        /*0016*/ 	.short	0x0048


	//----- nvinfo : EIATTR_CBANK_PARAM_SIZE
	.align		4
.L_3389:
        /*0018*/ 	.byte	0x03, 0x19
        /*001a*/ 	.short	0x0048


	//----- nvinfo : EIATTR_KPARAM_INFO
	.align		4
        /*001c*/ 	.byte	0x04, 0x17
        /*001e*/ 	.short	(.L_3391 - .L_3390)
.L_3390:
        /*0020*/ 	.word	0x00000000
        /*0024*/ 	.short	0x000a
        /*0026*/ 	.short	0x0040
        /*0028*/ 	.byte	0x00, 0xf0, 0x21, 0x00


	//----- nvinfo : EIATTR_KPARAM_INFO
	.align		4
.L_3391:
        /*002c*/ 	.byte	0x04, 0x17
        /*002e*/ 	.short	(.L_3393 - .L_3392)
.L_3392:
        /*0030*/ 	.word	0x00000000
        /*0034*/ 	.short	0x0009
        /*0036*/ 	.short	0x003c
        /*0038*/ 	.byte	0x00, 0xf0, 0x05, 0x00


	//----- nvinfo : EIATTR_KPARAM_INFO
	.align		4
.L_3393:
        /*003c*/ 	.byte	0x04, 0x17
        /*003e*/ 	.short	(.L_3395 - .L_3394)
.L_3394:
        /*0040*/ 	.word	0x00000000
        /*0044*/ 	.short	0x0008
        /*0046*/ 	.short	0x0038
        /*0048*/ 	.byte	0x00, 0xf0, 0x11, 0x00


	//----- nvinfo : EIATTR_KPARAM_INFO
	.align		4
.L_3395:
        /*004c*/ 	.byte	0x04, 0x17
        /*004e*/ 	.short	(.L_3397 - .L_3396)
.L_3396:
        /*0050*/ 	.word	0x00000000
        /*0054*/ 	.short	0x0007
        /*0056*/ 	.short	0x0034
        /*0058*/ 	.byte	0x00, 0xf0, 0x11, 0x00


	//----- nvinfo : EIATTR_KPARAM_INFO
	.align		4
.L_3397:
        /*005c*/ 	.byte	0x04, 0x17
        /*005e*/ 	.short	(.L_3399 - .L_3398)
.L_3398:
        /*0060*/ 	.word	0x00000000
        /*0064*/ 	.short	0x0006
        /*0066*/ 	.short	0x0030
        /*0068*/ 	.byte	0x00, 0xf0, 0x11, 0x00


	//----- nvinfo : EIATTR_KPARAM_INFO
	.align		4
.L_3399:
        /*006c*/ 	.byte	0x04, 0x17
        /*006e*/ 	.short	(.L_3401 - .L_3400)
.L_3400:
        /*0070*/ 	.word	0x00000000
        /*0074*/ 	.short	0x0005
        /*0076*/ 	.short	0x0028
        /*0078*/ 	.byte	0x00, 0xf0, 0x21, 0x00


	//----- nvinfo : EIATTR_KPARAM_INFO
	.align		4
.L_3401:
        /*007c*/ 	.byte	0x04, 0x17
        /*007e*/ 	.short	(.L_3403 - .L_3402)
.L_3402:
        /*0080*/ 	.word	0x00000000
        /*0084*/ 	.short	0x0004
        /*0086*/ 	.short	0x0020
        /*0088*/ 	.byte	0x00, 0xf0, 0x21, 0x00


	//----- nvinfo : EIATTR_KPARAM_INFO
	.align		4
.L_3403:
        /*008c*/ 	.byte	0x04, 0x17
        /*008e*/ 	.short	(.L_3405 - .L_3404)
.L_3404:
        /*0090*/ 	.word	0x00000000
        /*0094*/ 	.short	0x0003
        /*0096*/ 	.short	0x0018
        /*0098*/ 	.byte	0x00, 0xf0, 0x11, 0x00


	//----- nvinfo : EIATTR_KPARAM_INFO
	.align		4
.L_3405:
        /*009c*/ 	.byte	0x04, 0x17
        /*009e*/ 	.short	(.L_3407 - .L_3406)
.L_3406:
        /*00a0*/ 	.word	0x00000000
        /*00a4*/ 	.short	0x0002
        /*00a6*/ 	.short	0x0010
        /*00a8*/ 	.byte	0x00, 0xf0, 0x21, 0x00


	//----- nvinfo : EIATTR_KPARAM_INFO
	.align		4
.L_3407:
        /*00ac*/ 	.byte	0x04, 0x17
        /*00ae*/ 	.short	(.L_3409 - .L_3408)
.L_3408:
        /*00b0*/ 	.word	0x00000000
        /*00b4*/ 	.short	0x0001
        /*00b6*/ 	.short	0x0008
        /*00b8*/ 	.byte	0x00, 0xf0, 0x21, 0x00


	//----- nvinfo : EIATTR_KPARAM_INFO
	.align		4
.L_3409:
        /*00bc*/ 	.byte	0x04, 0x17
        /*00be*/ 	.short	(.L_3411 - .L_3410)
.L_3410:
        /*00c0*/ 	.word	0x00000000
        /*00c4*/ 	.short	0x0000
        /*00c6*/ 	.short	0x0000
        /*00c8*/ 	.byte	0x00, 0xf0, 0x21, 0x00


	//----- nvinfo : EIATTR_MAXREG_COUNT
	.align		4
.L_3411:
        /*00cc*/ 	.byte	0x03, 0x1b
        /*00ce*/ 	.short	0x00ff


	//----- nvinfo : EIATTR_MERCURY_ISA_VERSION
	.align		4
        /*00d0*/ 	.byte	0x03, 0x5f
        /*00d2*/ 	.short	0x0000


	//----- nvinfo : EIATTR_COOP_GROUP_MASK_REGIDS
	.align		4
        /*00d4*/ 	.byte	0x04, 0x29
        /*00d6*/ 	.short	(.L_3413 - .L_3412)


	//   ....[0]....
.L_3412:
        /*00d8*/ 	.word	0xffffffff


	//   ....[1]....
        /*00dc*/ 	.word	0xffffffff


	//   ....[2]....
        /*00e0*/ 	.word	0xffffffff


	//   ....[3]....
        /*00e4*/ 	.word	0xffffffff


	//   ....[4]....
        /*00e8*/ 	.word	0xffffffff


	//   ....[5]....
        /*00ec*/ 	.word	0xffffffff


	//   ....[6]....
        /*00f0*/ 	.word	0xffffffff


	//   ....[7]....
        /*00f4*/ 	.word	0xffffffff


	//   ....[8]....
        /*00f8*/ 	.word	0xffffffff


	//   ....[9]....
        /*00fc*/ 	.word	0xffffffff


	//   ....[10]....
        /*0100*/ 	.word	0xffffffff


	//   ....[11]....
        /*0104*/ 	.word	0xffffffff


	//   ....[12]....
        /*0108*/ 	.word	0xffffffff


	//   ....[13]....
        /*010c*/ 	.word	0xffffffff


	//   ....[14]....
        /*0110*/ 	.word	0xffffffff


	//   ....[15]....
        /*0114*/ 	.word	0xffffffff


	//   ....[16]....
        /*0118*/ 	.word	0xffffffff


	//   ....[17]....
        /*011c*/ 	.word	0xffffffff


	//   ....[18]....
        /*0120*/ 	.word	0xffffffff


	//   ....[19]....
        /*0124*/ 	.word	0xffffffff


	//   ....[20]....
        /*0128*/ 	.word	0xffffffff


	//   ....[21]....
        /*012c*/ 	.word	0xffffffff


	//   ....[22]....
        /*0130*/ 	.word	0xffffffff


	//   ....[23]....
        /*0134*/ 	.word	0xffffffff


	//   ....[24]....
        /*0138*/ 	.word	0xffffffff


	//   ....[25]....
        /*013c*/ 	.word	0xffffffff


	//   ....[26]....
        /*0140*/ 	.word	0xffffffff


	//   ....[27]....
        /*0144*/ 	.word	0xffffffff


	//   ....[28]....
        /*0148*/ 	.word	0xffffffff


	//   ....[29]....
        /*014c*/ 	.word	0xffffffff


	//   ....[30]....
        /*0150*/ 	.word	0xffffffff


	//   ....[31]....
        /*0154*/ 	.word	0xffffffff


	//   ....[32]....
        /*0158*/ 	.word	0xffffffff


	//   ....[33]....
        /*015c*/ 	.word	0xffffffff


	//   ....[34]....
        /*0160*/ 	.word	0xffffffff


	//   ....[35]....
        /*0164*/ 	.word	0xffffffff


	//   ....[36]....
        /*0168*/ 	.word	0xffffffff


	//   ....[37]....
        /*016c*/ 	.word	0xffffffff


	//   ....[38]....
        /*0170*/ 	.word	0xffffffff


	//   ....[39]....
        /*0174*/ 	.word	0xffffffff


	//   ....[40]....
        /*0178*/ 	.word	0xffffffff


	//   ....[41]....
        /*017c*/ 	.word	0xffffffff


	//   ....[42]....
        /*0180*/ 	.word	0xffffffff


	//   ....[43]....
        /*0184*/ 	.word	0xffffffff


	//   ....[44]....
        /*0188*/ 	.word	0xffffffff


	//   ....[45]....
        /*018c*/ 	.word	0xffffffff


	//   ....[46]....
        /*0190*/ 	.word	0xffffffff


	//   ....[47]....
        /*0194*/ 	.word	0xffffffff


	//   ....[48]....
        /*0198*/ 	.word	0xffffffff


	//   ....[49]....
        /*019c*/ 	.word	0xffffffff


	//   ....[50]....
        /*01a0*/ 	.word	0xffffffff


	//   ....[51]....
        /*01a4*/ 	.word	0xffffffff


	//   ....[52]....
        /*01a8*/ 	.word	0xffffffff


	//   ....[53]....
        /*01ac*/ 	.word	0xffffffff


	//   ....[54]....
        /*01b0*/ 	.word	0xffffffff


	//   ....[55]....
        /*01b4*/ 	.word	0xffffffff


	//   ....[56]....
        /*01b8*/ 	.word	0xffffffff


	//   ....[57]....
        /*01bc*/ 	.word	0xffffffff


	//   ....[58]....
        /*01c0*/ 	.word	0xffffffff


	//   ....[59]....
        /*01c4*/ 	.word	0xffffffff


	//----- nvinfo : EIATTR_COOP_GROUP_INSTR_OFFSETS
	.align		4
.L_3413:
        /*01c8*/ 	.byte	0x04, 0x28
        /*01ca*/ 	.short	(.L_3415 - .L_3414)


	//   ....[0]....
.L_3414:
        /*01cc*/ 	.word	0x00000960


	//   ....[1]....
        /*01d0*/ 	.word	0x00000980


	//   ....[2]....
        /*01d4*/ 	.word	0x00000990


	//   ....[3]....
        /*01d8*/ 	.word	0x00000a30


	//   ....[4]....
        /*01dc*/ 	.word	0x00000a40


	//   ....[5]....
        /*01e0*/ 	.word	0x00000a50


	//   ....[6]....
        /*01e4*/ 	.word	0x00000ab0


	//   ....[7]....
        /*01e8*/ 	.word	0x00000af0


	//   ....[8]....
        /*01ec*/ 	.word	0x00000b00


	//   ....[9]....
        /*01f0*/ 	.word	0x00000b90


	//   ....[10]....
        /*01f4*/ 	.word	0x00000bb0


	//   ....[11]....
        /*01f8*/ 	.word	0x00000bc0


	//   ....[12]....
        /*01fc*/ 	.word	0x00000c20


	//   ....[13]....
        /*0200*/ 	.word	0x00000c60


	//   ....[14]....
        /*0204*/ 	.word	0x00000c70


	//   ....[15]....
        /*0208*/ 	.word	0x000011b0


	//   ....[16]....
        /*020c*/ 	.word	0x000011d0


	//   ....[17]....
        /*0210*/ 	.word	0x000011e0


	//   ....[18]....
        /*0214*/ 	.word	0x00001270


	//   ....[19]....
        /*0218*/ 	.word	0x00001290


	//   ....[20]....
        /*021c*/ 	.word	0x000012a0


	//   ....[21]....
        /*0220*/ 	.word	0x00001300


	//   ....[22]....
        /*0224*/ 	.word	0x00001340


	//   ....[23]....
        /*0228*/ 	.word	0x00001350


	//   ....[24]....
        /*022c*/ 	.word	0x000013e0


	//   ....[25]....
        /*0230*/ 	.word	0x00001400


	//   ....[26]....
        /*0234*/ 	.word	0x00001410


	//   ....[27]....
        /*0238*/ 	.word	0x00001470


	//   ....[28]....
        /*023c*/ 	.word	0x000014b0


	//   ....[29]....
        /*0240*/ 	.word	0x000014c0


	//   ....[30]....
        /*0244*/ 	.word	0x00001c10


	//   ....[31]....
        /*0248*/ 	.word	0x00001c90


	//   ....[32]....
        /*024c*/ 	.word	0x00001d00


	//   ....[33]....
        /*0250*/ 	.word	0x00001d80


	//   ....[34]....
        /*0254*/ 	.word	0x00001e00


	//   ....[35]....
        /*0258*/ 	.word	0x00001e80


	//   ....[36]....
        /*025c*/ 	.word	0x00001f00


	//   ....[37]....
        /*0260*/ 	.word	0x00001f80


	//   ....[38]....
        /*0264*/ 	.word	0x00002000


	//   ....[39]....
        /*0268*/ 	.word	0x00002080


	//   ....[40]....
        /*026c*/ 	.word	0x00002100


	//   ....[41]....
        /*0270*/ 	.word	0x00002180


	//   ....[42]....
        /*0274*/ 	.word	0x00002200


	//   ....[43]....
        /*0278*/ 	.word	0x00002280


	//   ....[44]....
        /*027c*/ 	.word	0x000022f0


	//   ....[45]....
        /*0280*/ 	.word	0x00002360


	//   ....[46]....
        /*0284*/ 	.word	0x000023e0


	//   ....[47]....
        /*0288*/ 	.word	0x00002450


	//   ....[48]....
        /*028c*/ 	.word	0x000024d0


	//   ....[49]....
        /*0290*/ 	.word	0x00002550


	//   ....[50]....
        /*0294*/ 	.word	0x000025d0


	//   ....[51]....
        /*0298*/ 	.word	0x00002650


	//   ....[52]....
        /*029c*/ 	.word	0x000026d0


	//   ....[53]....
        /*02a0*/ 	.word	0x00002750


	//   ....[54]....
        /*02a4*/ 	.word	0x000027d0


	//   ....[55]....
        /*02a8*/ 	.word	0x00002850


	//   ....[56]....
        /*02ac*/ 	.word	0x000028d0


	//   ....[57]....
        /*02b0*/ 	.word	0x00002950


	//   ....[58]....
        /*02b4*/ 	.word	0x000029d0


	//   ....[59]....
        /*02b8*/ 	.word	0x00002a40


	//----- nvinfo : EIATTR_EXIT_INSTR_OFFSETS
	.align		4
.L_3415:
        /*02bc*/ 	.byte	0x04, 0x1c
        /*02be*/ 	.short	(.L_3417 - .L_3416)


	//   ....[0]....
.L_3416:
        /*02c0*/ 	.word	0x00000080


	//   ....[1]....
        /*02c4*/ 	.word	0x00001820


	//   ....[2]....
        /*02c8*/ 	.word	0x00001850


	//   ....[3]....
        /*02cc*/ 	.word	0x00001a60


	//   ....[4]....
        /*02d0*/ 	.word	0x00001bb0


	//----- nvinfo : EIATTR_MAX_THREADS
	.align		4
.L_3417:
        /*02d4*/ 	.byte	0x04, 0x05
        /*02d6*/ 	.short	(.L_3419 - .L_3418)
.L_3418:
        /*02d8*/ 	.word	0x00000080
        /*02dc*/ 	.word	0x00000001
        /*02e0*/ 	.word	0x00000001


	//----- nvinfo : EIATTR_CRS_STACK_SIZE
	.align		4
.L_3419:
        /*02e4*/ 	.byte	0x04, 0x1e
        /*02e6*/ 	.short	(.L_3421 - .L_3420)
.L_3420:
        /*02e8*/ 	.word	0x00000000
.L_3421:


//--------------------- .nv.info._ZN4vllm3moe10topkGatingILi8ELi128ELi4ELi16ELi32Ei13__nv_bfloat16LNS0_11ScoringFuncE1EEEvPKT5_PKbPfiPT4_PiiiibPKf --------------------------
	.section	.nv.info._ZN4vllm3moe10topkGatingILi8ELi128ELi4ELi16ELi32Ei13__nv_bfloat16LNS0_11ScoringFuncE1EEEvPKT5_PKbPfiPT4_PiiiibPKf,"",@"SHT_CUDA_INFO"
	.sectionflags	@""
	.align	4


	//----- nvinfo : EIATTR_CUDA_API_VERSION
	.align		4
        /*0000*/ 	.byte	0x04, 0x37
        /*0002*/ 	.short	(.L_3423 - .L_3422)
.L_3422:
        /*0004*/ 	.word	0x00000082


	//----- nvinfo : EIATTR_SW2861232_WAR
	.align		4
.L_3423:
        /*0008*/ 	.byte	0x01, 0x35
	.zero		2


	//----- nvinfo : EIATTR_PARAM_CBANK
	.align		4
        /*000c*/ 	.byte	0x04, 0x0a
        /*000e*/ 	.short	(.L_3425 - .L_3424)
	.align		4
.L_3424:
        /*0010*/ 	.word	index@(.nv.constant0._ZN4vllm3moe10topkGatingILi8ELi128ELi4ELi16ELi32Ei13__nv_bfloat16LNS0_11ScoringFuncE1EEEvPKT5_PKbPfiPT4_PiiiibPKf)
        /*0014*/ 	.short	0x0160
        /*0016*/ 	.short	0x0048


	//----- nvinfo : EIATTR_CBANK_PARAM_SIZE
	.align		4
.L_3425:
        /*0018*/ 	.byte	0x03, 0x19
        /*001a*/ 	.short	0x0048


	//----- nvinfo : EIATTR_KPARAM_INFO
	.align		4
        /*001c*/ 	.byte	0x04, 0x17
        /*001e*/ 	.short	(.L_3427 - .L_3426)
.L_3426:
        /*0020*/ 	.word	0x00000000
        /*0024*/ 	.short	0x000a
        /*0026*/ 	.short	0x0040
        /*0028*/ 	.byte	0x00, 0xf0, 0x21, 0x00


	//----- nvinfo : EIATTR_KPARAM_INFO
	.align		4
.L_3427:
        /*002c*/ 	.byte	0x04, 0x17
        /*002e*/ 	.short	(.L_3429 - .L_3428)
.L_3428:
        /*0030*/ 	.word	0x00000000
        /*0034*/ 	.short	0x0009
        /*0036*/ 	.short	0x003c
        /*0038*/ 	.byte	0x00, 0xf0, 0x05, 0x00


	//----- nvinfo : EIATTR_KPARAM_INFO
	.align		4
.L_3429:
        /*003c*/ 	.byte	0x04, 0x17
        /*003e*/ 	.short	(.L_3431 - .L_3430)
.L_3430:
        /*0040*/ 	.word	0x00000000
        /*0044*/ 	.short	0x0008
        /*0046*/ 	.short	0x0038
        /*0048*/ 	.byte	0x00, 0xf0, 0x11, 0x00


	//----- nvinfo : EIATTR_KPARAM_INFO
	.align		4
.L_3431:
        /*004c*/ 	.byte	0x04, 0x17
        /*004e*/ 	.short	(.L_3433 - .L_3432)
.L_3432:
        /*0050*/ 	.word	0x00000000
        /*0054*/ 	.short	0x0007
        /*0056*/ 	.short	0x0034
        /*0058*/ 	.byte	0x00, 0xf0, 0x11, 0x00


	//----- nvinfo : EIATTR_KPARAM_INFO
	.align		4
.L_3433:
        /*005c*/ 	.byte	0x04, 0x17
        /*005e*/ 	.short	(.L_3435 - .L_3434)
.L_3434:
        /*0060*/ 	.word	0x00000000
        /*0064*/ 	.short	0x0006
        /*0066*/ 	.short	0x0030
        /*0068*/ 	.byte	0x00, 0xf0, 0x11, 0x00


	//----- nvinfo : EIATTR_KPARAM_INFO
	.align		4
.L_3435:
        /*006c*/ 	.byte	0x04, 0x17
        /*006e*/ 	.short	(.L_3437 - .L_3436)
.L_3436:
        /*0070*/ 	.word	0x00000000
        /*0074*/ 	.short	0x0005
        /*0076*/ 	.short	0x0028
        /*0078*/ 	.byte	0x00, 0xf0, 0x21, 0x00


	//----- nvinfo : EIATTR_KPARAM_INFO
	.align		4
.L_3437:
        /*007c*/ 	.byte	0x04, 0x17
        /*007e*/ 	.short	(.L_3439 - .L_3438)
.L_3438:
        /*0080*/ 	.word	0x00000000
        /*0084*/ 	.short	0x0004
        /*0086*/ 	.short	0x0020
        /*0088*/ 	.byte	0x00, 0xf0, 0x21, 0x00


	//----- nvinfo : EIATTR_KPARAM_INFO
	.align		4
.L_3439:
        /*008c*/ 	.byte	0x04, 0x17
        /*008e*/ 	.short	(.L_3441 - .L_3440)
.L_3440:
        /*0090*/ 	.word	0x00000000
        /*0094*/ 	.short	0x0003
        /*0096*/ 	.short	0x0018
        /*0098*/ 	.byte	0x00, 0xf0, 0x11, 0x00


	//----- nvinfo : EIATTR_KPARAM_INFO
	.align		4
.L_3441:
        /*009c*/ 	.byte	0x04, 0x17
        /*009e*/ 	.short	(.L_3443 - .L_3442)
.L_3442:
        /*00a0*/ 	.word	0x00000000
        /*00a4*/ 	.short	0x0002
        /*00a6*/ 	.short	0x0010
        /*00a8*/ 	.byte	0x00, 0xf0, 0x21, 0x00


	//----- nvinfo : EIATTR_KPARAM_INFO
	.align		4
.L_3443:
        /*00ac*/ 	.byte	0x04, 0x17
        /*00ae*/ 	.short	(.L_3445 - .L_3444)
.L_3444:
        /*00b0*/ 	.word	0x00000000
        /*00b4*/ 	.short	0x0001
        /*00b6*/ 	.short	0x0008
        /*00b8*/ 	.byte	0x00, 0xf0, 0x21, 0x00


	//----- nvinfo : EIATTR_KPARAM_INFO
	.align		4
.L_3445:
        /*00bc*/ 	.byte	0x04, 0x17
        /*00be*/ 	.short	(.L_3447 - .L_3446)
.L_3446:
        /*00c0*/ 	.word	0x00000000
        /*00c4*/ 	.short	0x0000
        /*00c6*/ 	.short	0x0000
        /*00c8*/ 	.byte	0x00, 0xf0, 0x21, 0x00


	//----- nvinfo : EIATTR_MAXREG_COUNT
	.align		4
.L_3447:
        /*00cc*/ 	.byte	0x03, 0x1b
        /*00ce*/ 	.short	0x00ff


	//----- nvinfo : EIATTR_MERCURY_ISA_VERSION
	.align		4
        /*00d0*/ 	.byte	0x03, 0x5f
        /*00d2*/ 	.short	0x0000


	//----- nvinfo : EIATTR_COOP_GROUP_MASK_REGIDS
	.align		4
        /*00d4*/ 	.byte	0x04, 0x29
        /*00d6*/ 	.short	(.L_3449 - .L_3448)


	//   ....[0]....
.L_3448:
        /*00d8*/ 	.word	0xffffffff


	//   ....[1]....
        /*00dc*/ 	.word	0xffffffff


	//   ....[2]....
        /*00e0*/ 	.word	0xffffffff


	//   ....[3]....
        /*00e4*/ 	.word	0xffffffff


	//   ....[4]....
        /*00e8*/ 	.word	0xffffffff


	//   ....[5]....
        /*00ec*/ 	.word	0xffffffff


	//   ....[6]....
        /*00f0*/ 	.word	0xffffffff


	//   ....[7]....
        /*00f4*/ 	.word	0xffffffff


	//   ....[8]....
        /*00f8*/ 	.word	0xffffffff


	//   ....[9]....
        /*00fc*/ 	.word	0xffffffff


	//   ....[10]....
        /*0100*/ 	.word	0xffffffff


	//   ....[11]....
        /*0104*/ 	.word	0xffffffff


	//   ....[12]....
        /*0108*/ 	.word	0xffffffff


	//   ....[13]....
        /*010c*/ 	.word	0xffffffff


	//   ....[14]....
        /*0110*/ 	.word	0xffffffff


	//   ....[15]....
        /*0114*/ 	.word	0xffffffff


	//   ....[16]....
        /*0118*/ 	.word	0xffffffff


	//   ....[17]....
        /*011c*/ 	.word	0xffffffff


	//   ....[18]....
        /*0120*/ 	.word	0xffffffff


	//   ....[19]....
        /*0124*/ 	.word	0xffffffff


	//   ....[20]....
        /*0128*/ 	.word	0xffffffff


	//   ....[21]....
        /*012c*/ 	.word	0xffffffff


	//   ....[22]....
        /*0130*/ 	.word	0xffffffff


	//   ....[23]....
        /*0134*/ 	.word	0xffffffff


	//   ....[24]....
        /*0138*/ 	.word	0xffffffff


	//   ....[25]....
        /*013c*/ 	.word	0xffffffff


	//   ....[26]....
        /*0140*/ 	.word	0xffffffff


	//   ....[27]....
        /*0144*/ 	.word	0xffffffff


	//   ....[28]....
        /*0148*/ 	.word	0xffffffff


	//   ....[29]....
        /*014c*/ 	.word	0xffffffff


	//   ....[30]....
        /*0150*/ 	.word	0xffffffff


	//   ....[31]....
        /*0154*/ 	.word	0xffffffff


	//   ....[32]....
        /*0158*/ 	.word	0xffffffff


	//   ....[33]....
        /*015c*/ 	.word	0xffffffff


	//   ....[34]....
        /*0160*/ 	.word	0xffffffff


	//   ....[35]....
        /*0164*/ 	.word	0xffffffff


	//   ....[36]....
        /*0168*/ 	.word	0xffffffff


	//   ....[37]....
        /*016c*/ 	.word	0xffffffff


	//   ....[38]....
        /*0170*/ 	.word	0xffffffff


	//   ....[39]....
        /*0174*/ 	.word	0xffffffff


	//   ....[40]....
        /*0178*/ 	.word	0xffffffff


	//   ....[41]....
        /*017c*/ 	.word	0xffffffff


	//   ....[42]....
        /*0180*/ 	.word	0xffffffff


	//   ....[43]....
        /*0184*/ 	.word	0xffffffff


	//   ....[44]....
        /*0188*/ 	.word	0xffffffff


	//   ....[45]....
        /*018c*/ 	.word	0xffffffff


	//   ....[46]....
        /*0190*/ 	.word	0xffffffff


	//   ....[47]....
        /*0194*/ 	.word	0xffffffff


	//----- nvinfo : EIATTR_COOP_GROUP_INSTR_OFFSETS
	.align		4
.L_3449:
        /*0198*/ 	.byte	0x04, 0x28
        /*019a*/ 	.short	(.L_3451 - .L_3450)


	//   ....[0]....
.L_3450:
        /*019c*/ 	.word	0x00000970


	//   ....[1]....
        /*01a0*/ 	.word	0x00000990


	//   ....[2]....
        /*01a4*/ 	.word	0x000009a0


	//   ....[3]....
        /*01a8*/ 	.word	0x00000a30


	//   ....[4]....
        /*01ac*/ 	.word	0x00000a50


	//   ....[5]....
        /*01b0*/ 	.word	0x00000a60


	//   ....[6]....
        /*01b4*/ 	.word	0x00000ac0


	//   ....[7]....
        /*01b8*/ 	.word	0x00000b00


	//   ....[8]....
        /*01bc*/ 	.word	0x00000b10


	//   ....[9]....
        /*01c0*/ 	.word	0x00000ba0


	//   ....[10]....
        /*01c4*/ 	.word	0x00000bc0


	//   ....[11]....
        /*01c8*/ 	.word	0x00000bd0


	//   ....[12]....
        /*01cc*/ 	.word	0x00001100


	//   ....[13]....
        /*01d0*/ 	.word	0x00001120


	//   ....[14]....
        /*01d4*/ 	.word	0x00001130


	//   ....[15]....
        /*01d8*/ 	.word	0x000011c0


	//   ....[16]....
        /*01dc*/ 	.word	0x000011e0


	//   ....[17]....
        /*01e0*/ 	.word	0x000011f0


	//   ....[18]....
        /*01e4*/ 	.word	0x00001250


	//   ....[19]....
        /*01e8*/ 	.word	0x00001290


	//   ....[20]....
        /*01ec*/ 	.word	0x000012a0


	//   ....[21]....
        /*01f0*/ 	.word	0x00001330


	//   ....[22]....
        /*01f4*/ 	.word	0x00001350


	//   ....[23]....
        /*01f8*/ 	.word	0x00001360


	//   ....[24]....
        /*01fc*/ 	.word	0x00001ab0


	//   ....[25]....
        /*0200*/ 	.word	0x00001b30


	//   ....[26]....
        /*0204*/ 	.word	0x00001ba0


	//   ....[27]....
        /*0208*/ 	.word	0x00001c20


	//   ....[28]....
        /*020c*/ 	.word	0x00001ca0


	//   ....[29]....
        /*0210*/ 	.word	0x00001d20


	//   ....[30]....
        /*0214*/ 	.word	0x00001da0


	//   ....[31]....
        /*0218*/ 	.word	0x00001e20


	//   ....[32]....
        /*021c*/ 	.word	0x00001ea0


	//   ....[33]....
        /*0220*/ 	.word	0x00001f20


	//   ....[34]....
        /*0224*/ 	.word	0x00001fa0


	//   ....[35]....
        /*0228*/ 	.word	0x00002010


	//   ....[36]....
        /*022c*/ 	.word	0x00002080


	//   ....[37]....
        /*0230*/ 	.word	0x00002100


	//   ....[38]....
        /*0234*/ 	.word	0x00002170


	//   ....[39]....
        /*0238*/ 	.word	0x000021f0


	//   ....[40]....
        /*023c*/ 	.word	0x00002270


	//   ....[41]....
        /*0240*/ 	.word	0x000022f0


	//   ....[42]....
        /*0244*/ 	.word	0x00002370


	//   ....[43]....
        /*0248*/ 	.word	0x000023f0


	//   ....[44]....
        /*024c*/ 	.word	0x00002470


	//   ....[45]....
        /*0250*/ 	.word	0x000024f0


	//   ....[46]....
        /*0254*/ 	.word	0x00002570


	//   ....[47]....
        /*0258*/ 	.word	0x000025e0


	//----- nvinfo : EIATTR_EXIT_INSTR_OFFSETS
	.align		4
.L_3451:
        /*025c*/ 	.byte	0x04, 0x1c
        /*025e*/ 	.short	(.L_3453 - .L_3452)


	//   ....[0]....
.L_3452:
        /*0260*/ 	.word	0x00000090


	//   ....[1]....
        /*0264*/ 	.word	0x000016b0


	//   ....[2]....
        /*0268*/ 	.word	0x000016e0


	//   ....[3]....
        /*026c*/ 	.word	0x000018f0


	//   ....[4]....
        /*0270*/ 	.word	0x00001a50


	//----- nvinfo : EIATTR_MAX_THREADS
	.align		4
.L_3453:
        /*0274*/ 	.byte	0x04, 0x05
        /*0276*/ 	.short	(.L_3455 - .L_3454)
.L_3454:
        /*0278*/ 	.word	0x00000080
        /*027c*/ 	.word	0x00000001
        /*0280*/ 	.word	0x00000001


	//----- nvinfo : EIATTR_CRS_STACK_SIZE
	.align		4
.L_3455:
        /*0284*/ 	.byte	0x04, 0x1e
        /*0286*/ 	.short	(.L_3457 - .L_3456)
.L_3456:
        /*0288*/ 	.word	0x00000000
.L_3457:


//--------------------- .nv.info._ZN4vllm3moe10topkGatingILi8ELi64ELi4ELi16ELi32Ei13__nv_bfloat16LNS0_11ScoringFuncE1EEEvPKT5_PKbPfiPT4_PiiiibPKf --------------------------
	.section	.nv.info._ZN4vllm3moe10topkGatingILi8ELi64ELi4ELi16ELi32Ei13__nv_bfloat16LNS0_11ScoringFuncE1EEEvPKT5_PKbPfiPT4_PiiiibPKf,"",@"SHT_CUDA_INFO"
	.sectionflags	@""
	.align	4


	//----- nvinfo : EIATTR_CUDA_API_VERSION
	.align		4
        /*0000*/ 	.byte	0x04, 0x37
        /*0002*/ 	.short	(.L_3459 - .L_3458)
.L_3458:
        /*0004*/ 	.word	0x00000082


	//----- nvinfo : EIATTR_SW2861232_WAR
	.align		4
.L_3459:
        /*0008*/ 	.byte	0x01, 0x35
	.zero		2


	//----- nvinfo : EIATTR_PARAM_CBANK
	.align		4
        /*000c*/ 	.byte	0x04, 0x0a
        /*000e*/ 	.short	(.L_3461 - .L_3460)
	.align		4
.L_3460:
        /*0010*/ 	.word	index@(.nv.constant0._ZN4vllm3moe10topkGatingILi8ELi64ELi4ELi16ELi32Ei13__nv_bfloat16LNS0_11ScoringFuncE1EEEvPKT5_PKbPfiPT4_PiiiibPKf)
        /*0014*/ 	.short	0x0160
        /*0016*/ 	.short	0x0048


	//----- nvinfo : EIATTR_CBANK_PARAM_SIZE
	.align		4
.L_3461:
        /*0018*/ 	.byte	0x03, 0x19
        /*001a*/ 	.short	0x0048


	//----- nvinfo : EIATTR_KPARAM_INFO
	.align		4
        /*001c*/ 	.byte	0x04, 0x17
        /*001e*/ 	.short	(.L_3463 - .L_3462)
.L_3462:
        /*0020*/ 	.word	0x00000000
        /*0024*/ 	.short	0x000a
        /*0026*/ 	.short	0x0040
        /*0028*/ 	.byte	0x00, 0xf0, 0x21, 0x00


	//----- nvinfo : EIATTR_KPARAM_INFO
	.align		4
.L_3463:
        /*002c*/ 	.byte	0x04, 0x17
        /*002e*/ 	.short	(.L_3465 - .L_3464)
.L_3464:
        /*0030*/ 	.word	0x00000000
        /*0034*/ 	.short	0x0009
        /*0036*/ 	.short	0x003c
        /*0038*/ 	.byte	0x00, 0xf0, 0x05, 0x00


	//----- nvinfo : EIATTR_KPARAM_INFO
	.align		4
.L_3465:
        /*003c*/ 	.byte	0x04, 0x17
        /*003e*/ 	.short	(.L_3467 - .L_3466)
.L_3466:
        /*0040*/ 	.word	0x00000000
        /*0044*/ 	.short	0x0008
        /*0046*/ 	.short	0x0038
        /*0048*/ 	.byte	0x00, 0xf0, 0x11, 0x00


	//----- nvinfo : EIATTR_KPARAM_INFO
	.align		4
.L_3467:
        /*004c*/ 	.byte	0x04, 0x17
        /*004e*/ 	.short	(.L_3469 - .L_3468)
.L_3468:
        /*0050*/ 	.word	0x00000000
        /*0054*/ 	.short	0x0007
        /*0056*/ 	.short	0x0034
        /*0058*/ 	.byte	0x00, 0xf0, 0x11, 0x00


	//----- nvinfo : EIATTR_KPARAM_INFO
	.align		4
.L_3469:
        /*005c*/ 	.byte	0x04, 0x17
        /*005e*/ 	.short	(.L_3471 - .L_3470)
.L_3470:
        /*0060*/ 	.word	0x00000000
        /*0064*/ 	.short	0x0006
        /*0066*/ 	.short	0x0030
        /*0068*/ 	.byte	0x00, 0xf0, 0x11, 0x00


	//----- nvinfo : EIATTR_KPARAM_INFO
	.align		4
.L_3471:
        /*006c*/ 	.byte	0x04, 0x17
        /*006e*/ 	.short	(.L_3473 - .L_3472)
.L_3472:
        /*0070*/ 	.word	0x00000000
        /*0074*/ 	.short	0x0005
        /*0076*/ 	.short	0x0028
        /*0078*/ 	.byte	0x00, 0xf0, 0x21, 0x00


	//----- nvinfo : EIATTR_KPARAM_INFO
	.align		4
.L_3473:
        /*007c*/ 	.byte	0x04, 0x17
        /*007e*/ 	.short	(.L_3475 - .L_3474)
.L_3474:
        /*0080*/ 	.word	0x00000000
        /*0084*/ 	.short	0x0004
        /*0086*/ 	.short	0x0020
        /*0088*/ 	.byte	0x00, 0xf0, 0x21, 0x00


	//----- nvinfo : EIATTR_KPARAM_INFO
	.align		4
.L_3475:
        /*008c*/ 	.byte	0x04, 0x17
        /*008e*/ 	.short	(.L_3477 - .L_3476)
.L_3476:
        /*0090*/ 	.word	0x00000000
        /*0094*/ 	.short	0x0003
        /*0096*/ 	.short	0x0018
        /*0098*/ 	.byte	0x00, 0xf0, 0x11, 0x00


	//----- nvinfo : EIATTR_KPARAM_INFO
	.align		4
.L_3477:
        /*009c*/ 	.byte	0x04, 0x17
        /*009e*/ 	.short	(.L_3479 - .L_3478)
.L_3478:
        /*00a0*/ 	.word	0x00000000
        /*00a4*/ 	.short	0x0002
        /*00a6*/ 	.short	0x0010
        /*00a8*/ 	.byte	0x00, 0xf0, 0x21, 0x00


	//----- nvinfo : EIATTR_KPARAM_INFO
	.align		4
.L_3479:
        /*00ac*/ 	.byte	0x04, 0x17
        /*00ae*/ 	.short	(.L_3481 - .L_3480)
.L_3480:
        /*00b0*/ 	.word	0x00000000
        /*00b4*/ 	.short	0x0001
        /*00b6*/ 	.short	0x0008
        /*00b8*/ 	.byte	0x00, 0xf0, 0x21, 0x00


	//----- nvinfo : EIATTR_KPARAM_INFO
	.align		4
.L_3481:
        /*00bc*/ 	.byte	0x04, 0x17
        /*00be*/ 	.short	(.L_3483 - .L_3482)
.L_3482:
        /*00c0*/ 	.word	0x00000000
        /*00c4*/ 	.short	0x0000
        /*00c6*/ 	.short	0x0000
        /*00c8*/ 	.byte	0x00, 0xf0, 0x21, 0x00


	//----- nvinfo : EIATTR_MAXREG_COUNT
	.align		4
.L_3483:
        /*00cc*/ 	.byte	0x03, 0x1b
        /*00ce*/ 	.short	0x00ff


	//----- nvinfo : EIATTR_MERCURY_ISA_VERSION
	.align		4
        /*00d0*/ 	.byte	0x03, 0x5f
        /*00d2*/ 	.short	0x0000


	//----- nvinfo : EIATTR_COOP_GROUP_MASK_REGIDS
	.align		4
        /*00d4*/ 	.byte	0x04, 0x29
        /*00d6*/ 	.short	(.L_3485 - .L_3484)


	//   ....[0]....
.L_3484:
        /*00d8*/ 	.word	0xffffffff


	//   ....[1]....
        /*00dc*/ 	.word	0xffffffff


	//   ....[2]....
        /*00e0*/ 	.word	0xffffffff


	//   ....[3]....
        /*00e4*/ 	.word	0xffffffff


	//   ....[4]....
        /*00e8*/ 	.word	0xffffffff


	//   ....[5]....
        /*00ec*/ 	.word	0xffffffff


	//   ....[6]....
        /*00f0*/ 	.word	0xffffffff


	//   ....[7]....
        /*00f4*/ 	.word	0xffffffff


	//   ....[8]....
        /*00f8*/ 	.word	0xffffffff


	//   ....[9]....
        /*00fc*/ 	.word	0xffffffff


	//   ....[10]....
        /*0100*/ 	.word	0xffffffff


	//   ....[11]....
        /*0104*/ 	.word	0xffffffff


	//   ....[12]....
        /*0108*/ 	.word	0xffffffff


	//   ....[13]....
        /*010c*/ 	.word	0xffffffff


	//   ....[14]....
        /*0110*/ 	.word	0xffffffff


	//   ....[15]....
        /*0114*/ 	.word	0xffffffff


	//   ....[16]....
        /*0118*/ 	.word	0xffffffff


	//   ....[17]....
        /*011c*/ 	.word	0xffffffff


	//   ....[18]....
        /*0120*/ 	.word	0xffffffff


	//   ....[19]....
        /*0124*/ 	.word	0xffffffff


	//   ....[20]....
        /*0128*/ 	.word	0xffffffff


	//   ....[21]....
        /*012c*/ 	.word	0xffffffff


	//   ....[22]....
        /*0130*/ 	.word	0xffffffff


	//   ....[23]....
        /*0134*/ 	.word	0xffffffff


	//   ....[24]....
        /*0138*/ 	.word	0xffffffff


	//   ....[25]....
        /*013c*/ 	.word	0xffffffff


	//   ....[26]....
        /*0140*/ 	.word	0xffffffff


	//   ....[27]....
        /*0144*/ 	.word	0xffffffff


	//   ....[28]....
        /*0148*/ 	.word	0xffffffff


	//   ....[29]....
        /*014c*/ 	.word	0xffffffff


	//   ....[30]....
        /*0150*/ 	.word	0xffffffff


	//   ....[31]....
        /*0154*/ 	.word	0xffffffff


	//   ....[32]....
        /*0158*/ 	.word	0xffffffff


	//   ....[33]....
        /*015c*/ 	.word	0xffffffff


	//   ....[34]....
        /*0160*/ 	.word	0xffffffff


	//   ....[35]....
        /*0164*/ 	.word	0xffffffff


	//----- nvinfo : EIATTR_COOP_GROUP_INSTR_OFFSETS
	.align		4
.L_3485:
        /*0168*/ 	.byte	0x04, 0x28
        /*016a*/ 	.short	(.L_3487 - .L_3486)


	//   ....[0]....
.L_3486:
        /*016c*/ 	.word	0x00000970


	//   ....[1]....
        /*0170*/ 	.word	0x00000990


	//   ....[2]....
        /*0174*/ 	.word	0x000009a0


	//   ....[3]....
        /*0178*/ 	.word	0x00000a30


	//   ....[4]....
        /*017c*/ 	.word	0x00000a50


	//   ....[5]....
        /*0180*/ 	.word	0x00000a60


	//   ....[6]....
        /*0184*/ 	.word	0x00000ac0


	//   ....[7]....
        /*0188*/ 	.word	0x00000b00


	//   ....[8]....
        /*018c*/ 	.word	0x00000b10


	//   ....[9]....
        /*0190*/ 	.word	0x00001050


	//   ....[10]....
        /*0194*/ 	.word	0x00001070


	//   ....[11]....
        /*0198*/ 	.word	0x00001080


	//   ....[12]....
        /*019c*/ 	.word	0x00001110


	//   ....[13]....
        /*01a0*/ 	.word	0x00001130


	//   ....[14]....
        /*01a4*/ 	.word	0x00001140


	//   ....[15]....
        /*01a8*/ 	.word	0x000011a0


	//   ....[16]....
        /*01ac*/ 	.word	0x000011e0


	//   ....[17]....
        /*01b0*/ 	.word	0x000011f0


	//   ....[18]....
        /*01b4*/ 	.word	0x00001950


	//   ....[19]....
        /*01b8*/ 	.word	0x000019d0


	//   ....[20]....
        /*01bc*/ 	.word	0x00001a40


	//   ....[21]....
        /*01c0*/ 	.word	0x00001ac0


	//   ....[22]....
        /*01c4*/ 	.word	0x00001b40


	//   ....[23]....
        /*01c8*/ 	.word	0x00001bc0


	//   ....[24]....
        /*01cc*/ 	.word	0x00001c40


	//   ....[25]....
        /*01d0*/ 	.word	0x00001cc0


	//   ....[26]....
        /*01d4*/ 	.word	0x00001d30


	//   ....[27]....
        /*01d8*/ 	.word	0x00001da0


	//   ....[28]....
        /*01dc*/ 	.word	0x00001e20


	//   ....[29]....
        /*01e0*/ 	.word	0x00001e90


	//   ....[30]....
        /*01e4*/ 	.word	0x00001f10


	//   ....[31]....
        /*01e8*/ 	.word	0x00001f90


	//   ....[32]....
        /*01ec*/ 	.word	0x00002010


	//   ....[33]....
        /*01f0*/ 	.word	0x00002090


	//   ....[34]....
        /*01f4*/ 	.word	0x00002110


	//   ....[35]....
        /*01f8*/ 	.word	0x00002180


	//----- nvinfo : EIATTR_EXIT_INSTR_OFFSETS
	.align		4
.L_3487:
        /*01fc*/ 	.byte	0x04, 0x1c
        /*01fe*/ 	.short	(.L_3489 - .L_3488)


	//   ....[0]....
.L_3488:
        /*0200*/ 	.word	0x00000090


	//   ....[1]....
        /*0204*/ 	.word	0x00001550


	//   ....[2]....
        /*0208*/ 	.word	0x00001580


	//   ....[3]....
        /*020c*/ 	.word	0x00001790


	//   ....[4]....
        /*0210*/ 	.word	0x000018f0


	//----- nvinfo : EIATTR_MAX_THREADS
	.align		4
.L_3489:
        /*0214*/ 	.byte	0x04, 0x05
        /*0216*/ 	.short	(.L_3491 - .L_3490)
.L_3490:
        /*0218*/ 	.word	0x00000080
        /*021c*/ 	.word	0x00000001
        /*0220*/ 	.word	0x00000001


	//----- nvinfo : EIATTR_CRS_STACK_SIZE
	.align		4
.L_3491:
        /*0224*/ 	.byte	0x04, 0x1e
        /*0226*/ 	.short	(.L_3493 - .L_3492)
.L_3492:
        /*0228*/ 	.word	0x00000000
.L_3493:


//--------------------- .nv.info._ZN4vllm3moe10topkGatingILi8ELi32ELi4ELi16ELi32Ei13__nv_bfloat16LNS0_11ScoringFuncE1EEEvPKT5_PKbPfiPT4_PiiiibPKf --------------------------
	.section	.nv.info._ZN4vllm3moe10topkGatingILi8ELi32ELi4ELi16ELi32Ei13__nv_bfloat16LNS0_11ScoringFuncE1EEEvPKT5_PKbPfiPT4_PiiiibPKf,"",@"SHT_CUDA_INFO"
	.sectionflags	@""
	.align	4


	//----- nvinfo : EIATTR_CUDA_API_VERSION
	.align		4
        /*0000*/ 	.byte	0x04, 0x37
        /*0002*/ 	.short	(.L_3495 - .L_3494)
.L_3494:
        /*0004*/ 	.word	0x00000082


	//----- nvinfo : EIATTR_SW2861232_WAR
	.align		4
.L_3495:
        /*0008*/ 	.byte	0x01, 0x35
	.zero		2


	//----- nvinfo : EIATTR_PARAM_CBANK
	.align		4
        /*000c*/ 	.byte	0x04, 0x0a
        /*000e*/ 	.short	(.L_3497 - .L_3496)
	.align		4
.L_3496:
        /*0010*/ 	.word	index@(.nv.constant0._ZN4vllm3moe10topkGatingILi8ELi32ELi4ELi16ELi32Ei13__nv_bfloat16LNS0_11ScoringFuncE1EEEvPKT5_PKbPfiPT4_PiiiibPKf)
        /*0014*/ 	.short	0x0160
        /*0016*/ 	.short	0x0048


	//----- nvinfo : EIATTR_CBANK_PARAM_SIZE
	.align		4
.L_3497:
        /*0018*/ 	.byte	0x03, 0x19
        /*001a*/ 	.short	0x0048


	//----- nvinfo : EIATTR_KPARAM_INFO
	.align		4
        /*001c*/ 	.byte	0x04, 0x17
        /*001e*/ 	.short	(.L_3499 - .L_3498)
.L_3498:
        /*0020*/ 	.word	0x00000000
        /*0024*/ 	.short	0x000a
        /*0026*/ 	.short	0x0040
        /*0028*/ 	.byte	0x00, 0xf0, 0x21, 0x00


	//----- nvinfo : EIATTR_KPARAM_INFO
	.align		4
.L_3499:
        /*002c*/ 	.byte	0x04, 0x17
        /*002e*/ 	.short	(.L_3501 - .L_3500)
.L_3500:
        /*0030*/ 	.word	0x00000000
        /*0034*/ 	.short	0x0009
        /*0036*/ 	.short	0x003c
        /*0038*/ 	.byte	0x00, 0xf0, 0x05, 0x00


	//----- nvinfo : EIATTR_KPARAM_INFO
	.align		4
.L_3501:
        /*003c*/ 	.byte	0x04, 0x17
        /*003e*/ 	.short	(.L_3503 - .L_3502)
.L_3502:
        /*0040*/ 	.word	0x00000000
        /*0044*/ 	.short	0x0008
        /*0046*/ 	.short	0x0038
        /*0048*/ 	.byte	0x00, 0xf0, 0x11, 0x00


	//----- nvinfo : EIATTR_KPARAM_INFO
	.align		4
.L_3503:
        /*004c*/ 	.byte	0x04, 0x17
        /*004e*/ 	.short	(.L_3505 - .L_3504)
.L_3504:
        /*0050*/ 	.word	0x00000000
        /*0054*/ 	.short	0x0007
        /*0056*/ 	.short	0x0034
        /*0058*/ 	.byte	0x00, 0xf0, 0x11, 0x00


	//----- nvinfo : EIATTR_KPARAM_INFO
	.align		4
.L_3505:
        /*005c*/ 	.byte	0x04, 0x17
        /*005e*/ 	.short	(.L_3507 - .L_3506)
.L_3506:
        /*0060*/ 	.word	0x00000000
        /*0064*/ 	.short	0x0006
        /*0066*/ 	.short	0x0030
        /*0068*/ 	.byte	0x00, 0xf0, 0x11, 0x00


	//----- nvinfo : EIATTR_KPARAM_INFO
	.align		4
.L_3507:
        /*006c*/ 	.byte	0x04, 0x17
        /*006e*/ 	.short	(.L_3509 - .L_3508)
.L_3508:
        /*0070*/ 	.word	0x00000000
        /*0074*/ 	.short	0x0005
        /*0076*/ 	.short	0x0028
        /*0078*/ 	.byte	0x00, 0xf0, 0x21, 0x00


	//----- nvinfo : EIATTR_KPARAM_INFO
	.align		4
.L_3509:
        /*007c*/ 	.byte	0x04, 0x17
        /*007e*/ 	.short	(.L_3511 - .L_3510)
.L_3510:
        /*0080*/ 	.word	0x00000000
        /*0084*/ 	.short	0x0004
        /*0086*/ 	.short	0x0020
        /*0088*/ 	.byte	0x00, 0xf0, 0x21, 0x00


	//----- nvinfo : EIATTR_KPARAM_INFO
	.align		4
.L_3511:
        /*008c*/ 	.byte	0x04, 0x17
        /*008e*/ 	.short	(.L_3513 - .L_3512)
.L_3512:
        /*0090*/ 	.word	0x00000000
        /*0094*/ 	.short	0x0003
        /*0096*/ 	.short	0x0018
        /*0098*/ 	.byte	0x00, 0xf0, 0x11, 0x00


	//----- nvinfo : EIATTR_KPARAM_INFO
	.align		4
.L_3513:
        /*009c*/ 	.byte	0x04, 0x17
        /*009e*/ 	.short	(.L_3515 - .L_3514)
.L_3514:
        /*00a0*/ 	.word	0x00000000
        /*00a4*/ 	.short	0x0002
        /*00a6*/ 	.short	0x0010
        /*00a8*/ 	.byte	0x00, 0xf0, 0x21, 0x00


	//----- nvinfo : EIATTR_KPARAM_INFO
	.align		4
.L_3515:
        /*00ac*/ 	.byte	0x04, 0x17
        /*00ae*/ 	.short	(.L_3517 - .L_3516)
.L_3516:
        /*00b0*/ 	.word	0x00000000
        /*00b4*/ 	.short	0x0001
        /*00b6*/ 	.short	0x0008
        /*00b8*/ 	.byte	0x00, 0xf0, 0x21, 0x00


	//----- nvinfo : EIATTR_KPARAM_INFO
	.align		4
.L_3517:
        /*00bc*/ 	.byte	0x04, 0x17
        /*00be*/ 	.short	(.L_3519 - .L_3518)
.L_3518:
        /*00c0*/ 	.word	0x00000000
        /*00c4*/ 	.short	0x0000
        /*00c6*/ 	.short	0x0000
        /*00c8*/ 	.byte	0x00, 0xf0, 0x21, 0x00


	//----- nvinfo : EIATTR_MAXREG_COUNT
	.align		4
.L_3519:
        /*00cc*/ 	.byte	0x03, 0x1b
        /*00ce*/ 	.short	0x00ff


	//----- nvinfo : EIATTR_MERCURY_ISA_VERSION
	.align		4
        /*00d0*/ 	.byte	0x03, 0x5f
        /*00d2*/ 	.short	0x0000


	//----- nvinfo : EIATTR_COOP_GROUP_MASK_REGIDS
	.align		4
        /*00d4*/ 	.byte	0x04, 0x29
        /*00d6*/ 	.short	(.L_3521 - .L_3520)


	//   ....[0]....
.L_3520:
        /*00d8*/ 	.word	0xffffffff


	//   ....[1]....
        /*00dc*/ 	.word	0xffffffff


	//   ....[2]....
        /*00e0*/ 	.word	0xffffffff


	//   ....[3]....
        /*00e4*/ 	.word	0xffffffff


	//   ....[4]....
        /*00e8*/ 	.word	0xffffffff


	//   ....[5]....
        /*00ec*/ 	.word	0xffffffff


	//   ....[6]....
        /*00f0*/ 	.word	0xffffffff


	//   ....[7]....
        /*00f4*/ 	.word	0xffffffff


	//   ....[8]....
        /*00f8*/ 	.word	0xffffffff


	//   ....[9]....
        /*00fc*/ 	.word	0xffffffff


	//   ....[10]....
        /*0100*/ 	.word	0xffffffff


	//   ....[11]....
        /*0104*/ 	.word	0xffffffff


	//   ....[12]....
        /*0108*/ 	.word	0xffffffff


	//   ....[13]....
        /*010c*/ 	.word	0xffffffff


	//   ....[14]....
        /*0110*/ 	.word	0xffffffff


	//   ....[15]....
        /*0114*/ 	.word	0xffffffff


	//   ....[16]....
        /*0118*/ 	.word	0xffffffff


	//   ....[17]....
        /*011c*/ 	.word	0xffffffff


	//   ....[18]....
        /*0120*/ 	.word	0xffffffff


	//   ....[19]....
        /*0124*/ 	.word	0xffffffff


	//   ....[20]....
        /*0128*/ 	.word	0xffffffff


	//   ....[21]....
        /*012c*/ 	.word	0xffffffff


	//   ....[22]....
        /*0130*/ 	.word	0xffffffff


	//   ....[23]....
        /*0134*/ 	.word	0xffffffff


	//----- nvinfo : EIATTR_COOP_GROUP_INSTR_OFFSETS
	.align		4
.L_3521:
        /*0138*/ 	.byte	0x04, 0x28
        /*013a*/ 	.short	(.L_3523 - .L_3522)


	//   ....[0]....
.L_3522:
        /*013c*/ 	.word	0x00000970


	//   ....[1]....
        /*0140*/ 	.word	0x00000990


	//   ....[2]....
        /*0144*/ 	.word	0x000009a0


	//   ....[3]....
        /*0148*/ 	.word	0x00000a40


	//   ....[4]....
        /*014c*/ 	.word	0x00000a50


	//   ....[5]....
        /*0150*/ 	.word	0x00000a60


	//   ....[6]....
        /*0154*/ 	.word	0x00000f90


	//   ....[7]....
        /*0158*/ 	.word	0x00000fb0


	//   ....[8]....
        /*015c*/ 	.word	0x00000fc0


	//   ....[9]....
        /*0160*/ 	.word	0x00001060


	//   ....[10]....
        /*0164*/ 	.word	0x00001070


	//   ....[11]....
        /*0168*/ 	.word	0x00001080


	//   ....[12]....
        /*016c*/ 	.word	0x000017d0


	//   ....[13]....
        /*0170*/ 	.word	0x00001850


	//   ....[14]....
        /*0174*/ 	.word	0x000018c0


	//   ....[15]....
        /*0178*/ 	.word	0x00001940


	//   ....[16]....
        /*017c*/ 	.word	0x000019c0


	//   ....[17]....
        /*0180*/ 	.word	0x00001a30


	//   ....[18]....
        /*0184*/ 	.word	0x00001aa0


	//   ....[19]....
        /*0188*/ 	.word	0x00001b20


	//   ....[20]....
        /*018c*/ 	.word	0x00001b90


	//   ....[21]....
        /*0190*/ 	.word	0x00001c10


	//   ....[22]....
        /*0194*/ 	.word	0x00001c90


	//   ....[23]....
        /*0198*/ 	.word	0x00001d00


	//----- nvinfo : EIATTR_EXIT_INSTR_OFFSETS
	.align		4
.L_3523:
        /*019c*/ 	.byte	0x04, 0x1c
        /*019e*/ 	.short	(.L_3525 - .L_3524)


	//   ....[0]....
.L_3524:
        /*01a0*/ 	.word	0x00000090


	//   ....[1]....
        /*01a4*/ 	.word	0x000013d0


	//   ....[2]....
        /*01a8*/ 	.word	0x00001400


	//   ....[3]....
        /*01ac*/ 	.word	0x00001610


	//   ....[4]....
        /*01b0*/ 	.word	0x00001770


	//----- nvinfo : EIATTR_MAX_THREADS
	.align		4
.L_3525:
        /*01b4*/ 	.byte	0x04, 0x05
        /*01b6*/ 	.short	(.L_3527 - .L_3526)
.L_3526:
        /*01b8*/ 	.word	0x00000080
        /*01bc*/ 	.word	0x00000001
        /*01c0*/ 	.word	0x00000001


	//----- nvinfo : EIATTR_CRS_STACK_SIZE
	.align		4
.L_3527:
        /*01c4*/ 	.byte	0x04, 0x1e
        /*01c6*/ 	.short	(.L_3529 - .L_3528)
.L_3528:
        /*01c8*/ 	.word	0x00000000
.L_3529:


//--------------------- .nv.info._ZN4vllm3moe10topkGatingILi8ELi16ELi4ELi16ELi32Ei13__nv_bfloat16LNS0_11ScoringFuncE1EEEvPKT5_PKbPfiPT4_PiiiibPKf --------------------------
	.section	.nv.info._ZN4vllm3moe10topkGatingILi8ELi16ELi4ELi16ELi32Ei13__nv_bfloat16LNS0_11ScoringFuncE1EEEvPKT5_PKbPfiPT4_PiiiibPKf,"",@"SHT_CUDA_INFO"
	.sectionflags	@""
	.align	4


	//----- nvinfo : EIATTR_CUDA_API_VERSION
	.align		4
        /*0000*/ 	.byte	0x04, 0x37
        /*0002*/ 	.short	(.L_3531 - .L_3530)
.L_3530:
        /*0004*/ 	.word	0x00000082


	//----- nvinfo : EIATTR_SW2861232_WAR
	.align		4
.L_3531:
        /*0008*/ 	.byte	0x01, 0x35
	.zero		2


	//----- nvinfo : EIATTR_PARAM_CBANK
	.align		4
        /*000c*/ 	.byte	0x04, 0x0a
        /*000e*/ 	.short	(.L_3533 - .L_3532)
	.align		4
.L_3532:
        /*0010*/ 	.word	index@(.nv.constant0._ZN4vllm3moe10topkGatingILi8ELi16ELi4ELi16ELi32Ei13__nv_bfloat16LNS0_11ScoringFuncE1EEEvPKT5_PKbPfiPT4_PiiiibPKf)
        /*0014*/ 	.short	0x0160
        /*0016*/ 	.short	0x0048


	//----- nvinfo : EIATTR_CBANK_PARAM_SIZE
	.align		4
.L_3533:
        /*0018*/ 	.byte	0x03, 0x19
        /*001a*/ 	.short	0x0048


	//----- nvinfo : EIATTR_KPARAM_INFO
	.align		4
        /*001c*/ 	.byte	0x04, 0x17
        /*001e*/ 	.short	(.L_3535 - .L_3534)
.L_3534:
        /*0020*/ 	.word	0x00000000
        /*0024*/ 	.short	0x000a
        /*0026*/ 	.short	0x0040
        /*0028*/ 	.byte	0x00, 0xf0, 0x21, 0x00


	//----- nvinfo : EIATTR_KPARAM_INFO
	.align		4
.L_3535:
        /*002c*/ 	.byte	0x04, 0x17
        /*002e*/ 	.short	(.L_3537 - .L_3536)
.L_3536:
        /*0030*/ 	.word	0x00000000
        /*0034*/ 	.short	0x0009
        /*0036*/ 	.short	0x003c
        /*0038*/ 	.byte	0x00, 0xf0, 0x05, 0x00


	//----- nvinfo : EIATTR_KPARAM_INFO
	.align		4
.L_3537:
        /*003c*/ 	.byte	0x04, 0x17
        /*003e*/ 	.short	(.L_3539 - .L_3538)
.L_3538:
        /*0040*/ 	.word	0x00000000
        /*0044*/ 	.short	0x0008
        /*0046*/ 	.short	0x0038
        /*0048*/ 	.byte	0x00, 0xf0, 0x11, 0x00


	//----- nvinfo : EIATTR_KPARAM_INFO
	.align		4
.L_3539:
        /*004c*/ 	.byte	0x04, 0x17
        /*004e*/ 	.short	(.L_3541 - .L_3540)
.L_3540:
        /*0050*/ 	.word	0x00000000
        /*0054*/ 	.short	0x0007
        /*0056*/ 	.short	0x0034
        /*0058*/ 	.byte	0x00, 0xf0, 0x11, 0x00


	//----- nvinfo : EIATTR_KPARAM_INFO
	.align		4
.L_3541:
        /*005c*/ 	.byte	0x04, 0x17
        /*005e*/ 	.short	(.L_3543 - .L_3542)
.L_3542:
        /*0060*/ 	.word	0x00000000
        /*0064*/ 	.short	0x0006
        /*0066*/ 	.short	0x0030
        /*0068*/ 	.byte	0x00, 0xf0, 0x11, 0x00


	//----- nvinfo : EIATTR_KPARAM_INFO
	.align		4
.L_3543:
        /*006c*/ 	.byte	0x04, 0x17
        /*006e*/ 	.short	(.L_3545 - .L_3544)
.L_3544:
        /*0070*/ 	.word	0x00000000
        /*0074*/ 	.short	0x0005
        /*0076*/ 	.short	0x0028
        /*0078*/ 	.byte	0x00, 0xf0, 0x21, 0x00


	//----- nvinfo : EIATTR_KPARAM_INFO
	.align		4
.L_3545:
        /*007c*/ 	.byte	0x04, 0x17
        /*007e*/ 	.short	(.L_3547 - .L_3546)
.L_3546:
        /*0080*/ 	.word	0x00000000
        /*0084*/ 	.short	0x0004
        /*0086*/ 	.short	0x0020
        /*0088*/ 	.byte	0x00, 0xf0, 0x21, 0x00


	//----- nvinfo : EIATTR_KPARAM_INFO
	.align		4
.L_3547:
        /*008c*/ 	.byte	0x04, 0x17
        /*008e*/ 	.short	(.L_3549 - .L_3548)
.L_3548:
        /*0090*/ 	.word	0x00000000
        /*0094*/ 	.short	0x0003
        /*0096*/ 	.short	0x0018
        /*0098*/ 	.byte	0x00, 0xf0, 0x11, 0x00


	//----- nvinfo : EIATTR_KPARAM_INFO
	.align		4
.L_3549:
        /*009c*/ 	.byte	0x04, 0x17
        /*009e*/ 	.short	(.L_3551 - .L_3550)
.L_3550:
        /*00a0*/ 	.word	0x00000000
        /*00a4*/ 	.short	0x0002
        /*00a6*/ 	.short	0x0010
        /*00a8*/ 	.byte	0x00, 0xf0, 0x21, 0x00


	//----- nvinfo : EIATTR_KPARAM_INFO
	.align		4
.L_3551:
        /*00ac*/ 	.byte	0x04, 0x17
        /*00ae*/ 	.short	(.L_3553 - .L_3552)
.L_3552:
        /*00b0*/ 	.word	0x00000000
        /*00b4*/ 	.short	0x0001
        /*00b6*/ 	.short	0x0008
        /*00b8*/ 	.byte	0x00, 0xf0, 0x21, 0x00


	//----- nvinfo : EIATTR_KPARAM_INFO
	.align		4
.L_3553:
        /*00bc*/ 	.byte	0x04, 0x17
        /*00be*/ 	.short	(.L_3555 - .L_3554)
.L_3554:
        /*00c0*/ 	.word	0x00000000
        /*00c4*/ 	.short	0x0000
        /*00c6*/ 	.short	0x0000
        /*00c8*/ 	.byte	0x00, 0xf0, 0x21, 0x00


	//----- nvinfo : EIATTR_MAXREG_COUNT
	.align		4
.L_3555:
        /*00cc*/ 	.byte	0x03, 0x1b
        /*00ce*/ 	.short	0x00ff


	//----- nvinfo : EIATTR_MERCURY_ISA_VERSION
	.align		4
        /*00d0*/ 	.byte	0x03, 0x5f
        /*00d2*/ 	.short	0x0000


	//----- nvinfo : EIATTR_COOP_GROUP_MASK_REGIDS
	.align		4
        /*00d4*/ 	.byte	0x04, 0x29
        /*00d6*/ 	.short	(.L_3557 - .L_3556)


	//   ....[0]....
.L_3556:
        /*00d8*/ 	.word	0xffffffff


	//   ....[1]....
        /*00dc*/ 	.word	0xffffffff


	//   ....[2]....
        /*00e0*/ 	.word	0xffffffff


	//   ....[3]....
        /*00e4*/ 	.word	0xffffffff


	//   ....[4]....
        /*00e8*/ 	.word	0xffffffff


	//   ....[5]....
        /*00ec*/ 	.word	0xffffffff


	//   ....[6]....
        /*00f0*/ 	.word	0xffffffff


	//   ....[7]....
        /*00f4*/ 	.word	0xffffffff


	//   ....[8]....
        /*00f8*/ 	.word	0xffffffff


	//   ....[9]....
        /*00fc*/ 	.word	0xffffffff


	//   ....[10]....
        /*0100*/ 	.word	0xffffffff


	//   ....[11]....
        /*0104*/ 	.word	0xffffffff


	//----- nvinfo : EIATTR_COOP_GROUP_INSTR_OFFSETS
	.align		4
.L_3557:
        /*0108*/ 	.byte	0x04, 0x28
        /*010a*/ 	.short	(.L_3559 - .L_3558)


	//   ....[0]....
.L_3558:
        /*010c*/ 	.word	0x00000970


	//   ....[1]....
        /*0110*/ 	.word	0x00000990


	//   ....[2]....
        /*0114*/ 	.word	0x000009a0


	//   ....[3]....
        /*0118*/ 	.word	0x00000ee0


	//   ....[4]....
        /*011c*/ 	.word	0x00000f00


	//   ....[5]....
        /*0120*/ 	.word	0x00000f10


	//   ....[6]....
        /*0124*/ 	.word	0x00001680


	//   ....[7]....
        /*0128*/ 	.word	0x00001700


	//   ....[8]....
        /*012c*/ 	.word	0x00001770


	//   ....[9]....
        /*0130*/ 	.word	0x000017f0


	//   ....[10]....
        /*0134*/ 	.word	0x00001870


	//   ....[11]....
        /*0138*/ 	.word	0x000018e0


	//----- nvinfo : EIATTR_EXIT_INSTR_OFFSETS
	.align		4
.L_3559:
        /*013c*/ 	.byte	0x04, 0x1c
        /*013e*/ 	.short	(.L_3561 - .L_3560)


	//   ....[0]....
.L_3560:
        /*0140*/ 	.word	0x00000090


	//   ....[1]....
        /*0144*/ 	.word	0x00001280


	//   ....[2]....
        /*0148*/ 	.word	0x000012b0


	//   ....[3]....
        /*014c*/ 	.word	0x000014c0


	//   ....[4]....
        /*0150*/ 	.word	0x00001620


	//----- nvinfo : EIATTR_MAX_THREADS
	.align		4
.L_3561:
        /*0154*/ 	.byte	0x04, 0x05
        /*0156*/ 	.short	(.L_3563 - .L_3562)
.L_3562:
        /*0158*/ 	.word	0x00000080
        /*015c*/ 	.word	0x00000001
        /*0160*/ 	.word	0x00000001


	//----- nvinfo : EIATTR_CRS_STACK_SIZE
	.align		4
.L_3563:
        /*0164*/ 	.byte	0x04, 0x1e
        /*0166*/ 	.short	(.L_3565 - .L_3564)
.L_3564:
        /*0168*/ 	.word	0x00000000
.L_3565:


//--------------------- .nv.info._ZN4vllm3moe10topkGatingILi8ELi8ELi4ELi16ELi32Ei13__nv_bfloat16LNS0_11ScoringFuncE1EEEvPKT5_PKbPfiPT4_PiiiibPKf --------------------------
	.section	.nv.info._ZN4vllm3moe10topkGatingILi8ELi8ELi4ELi16ELi32Ei13__nv_bfloat16LNS0_11ScoringFuncE1EEEvPKT5_PKbPfiPT4_PiiiibPKf,"",@"SHT_CUDA_INFO"
	.sectionflags	@""
	.align	4


	//----- nvinfo : EIATTR_CUDA_API_VERSION
	.align		4
        /*0000*/ 	.byte	0x04, 0x37
        /*0002*/ 	.short	(.L_3567 - .L_3566)
.L_3566:
        /*0004*/ 	.word	0x00000082


	//----- nvinfo : EIATTR_SW2861232_WAR
	.align		4
.L_3567:
        /*0008*/ 	.byte	0x01, 0x35
	.zero		2


	//----- nvinfo : EIATTR_PARAM_CBANK
	.align		4
        /*000c*/ 	.byte	0x04, 0x0a
        /*000e*/ 	.short	(.L_3569 - .L_3568)
	.align		4
.L_3568:
        /*0010*/ 	.word	index@(.nv.constant0._ZN4vllm3moe10topkGatingILi8ELi8ELi4ELi16ELi32Ei13__nv_bfloat16LNS0_11ScoringFuncE1EEEvPKT5_PKbPfiPT4_PiiiibPKf)
        /*0014*/ 	.short	0x0160
        /*0016*/ 	.short	0x0048


	//----- nvinfo : EIATTR_CBANK_PARAM_SIZE
	.align		4
.L_3569:
        /*0018*/ 	.byte	0x03, 0x19
        /*001a*/ 	.short	0x0048


	//----- nvinfo : EIATTR_KPARAM_INFO
	.align		4
        /*001c*/ 	.byte	0x04, 0x17
        /*001e*/ 	.short	(.L_3571 - .L_3570)
.L_3570:
        /*0020*/ 	.word	0x00000000
        /*0024*/ 	.short	0x000a
        /*0026*/ 	.short	0x0040
        /*0028*/ 	.byte	0x00, 0xf0, 0x21, 0x00


	//----- nvinfo : EIATTR_KPARAM_INFO
	.align		4
.L_3571:
        /*002c*/ 	.byte	0x04, 0x17
        /*002e*/ 	.short	(.L_3573 - .L_3572)
.L_3572:
        /*0030*/ 	.word	0x00000000
        /*0034*/ 	.short	0x0009
        /*0036*/ 	.short	0x003c
        /*0038*/ 	.byte	0x00, 0xf0, 0x05, 0x00


	//----- nvinfo : EIATTR_KPARAM_INFO
	.align		4
.L_3573:
        /*003c*/ 	.byte	0x04, 0x17
        /*003e*/ 	.short	(.L_3575 - .L_3574)
.L_3574:
        /*0040*/ 	.word	0x00000000
        /*0044*/ 	.short	0x0008
        /*0046*/ 	.short	0x0038
        /*0048*/ 	.byte	0x00, 0xf0, 0x11, 0x00


	//----- nvinfo : EIATTR_KPARAM_INFO
	.align		4
.L_3575:
        /*004c*/ 	.byte	0x04, 0x17
        /*004e*/ 	.short	(.L_3577 - .L_3576)
.L_3576:
        /*0050*/ 	.word	0x00000000
        /*0054*/ 	.short	0x0007
        /*0056*/ 	.short	0x0034
        /*0058*/ 	.byte	0x00, 0xf0, 0x11, 0x00


	//----- nvinfo : EIATTR_KPARAM_INFO
	.align		4
.L_3577:
        /*005c*/ 	.byte	0x04, 0x17
        /*005e*/ 	.short	(.L_3579 - .L_3578)
.L_3578:
        /*0060*/ 	.word	0x00000000
        /*0064*/ 	.short	0x0006
        /*0066*/ 	.short	0x0030
        /*0068*/ 	.byte	0x00, 0xf0, 0x11, 0x00


	//----- nvinfo : EIATTR_KPARAM_INFO
	.align		4
.L_3579:
        /*006c*/ 	.byte	0x04, 0x17
        /*006e*/ 	.short	(.L_3581 - .L_3580)
.L_3580:
        /*0070*/ 	.word	0x00000000
        /*0074*/ 	.short	0x0005
        /*0076*/ 	.short	0x0028
        /*0078*/ 	.byte	0x00, 0xf0, 0x21, 0x00


	//----- nvinfo : EIATTR_KPARAM_INFO
	.align		4
.L_3581:
        /*007c*/ 	.byte	0x04, 0x17
        /*007e*/ 	.short	(.L_3583 - .L_3582)
.L_3582:
        /*0080*/ 	.word	0x00000000
        /*0084*/ 	.short	0x0004
        /*0086*/ 	.short	0x0020
        /*0088*/ 	.byte	0x00, 0xf0, 0x21, 0x00


	//----- nvinfo : EIATTR_KPARAM_INFO
	.align		4
.L_3583:
        /*008c*/ 	.byte	0x04, 0x17
        /*008e*/ 	.short	(.L_3585 - .L_3584)
.L_3584:
        /*0090*/ 	.word	0x00000000
        /*0094*/ 	.short	0x0003
        /*0096*/ 	.short	0x0018
        /*0098*/ 	.byte	0x00, 0xf0, 0x11, 0x00


	//----- nvinfo : EIATTR_KPARAM_INFO
	.align		4
.L_3585:
        /*009c*/ 	.byte	0x04, 0x17
        /*009e*/ 	.short	(.L_3587 - .L_3586)
.L_3586:
        /*00a0*/ 	.word	0x00000000
        /*00a4*/ 	.short	0x0002
        /*00a6*/ 	.short	0x0010
        /*00a8*/ 	.byte	0x00, 0xf0, 0x21, 0x00


	//----- nvinfo : EIATTR_KPARAM_INFO
	.align		4
.L_3587:
        /*00ac*/ 	.byte	0x04, 0x17
        /*00ae*/ 	.short	(.L_3589 - .L_3588)
.L_3588:
        /*00b0*/ 	.word	0x00000000
        /*00b4*/ 	.short	0x0001
        /*00b6*/ 	.short	0x0008
        /*00b8*/ 	.byte	0x00, 0xf0, 0x21, 0x00


	//----- nvinfo : EIATTR_KPARAM_INFO
	.align		4
.L_3589:
        /*00bc*/ 	.byte	0x04, 0x17
        /*00be*/ 	.short	(.L_3591 - .L_3590)
.L_3590:
        /*00c0*/ 	.word	0x00000000
        /*00c4*/ 	.short	0x0000
        /*00c6*/ 	.short	0x0000
        /*00c8*/ 	.byte	0x00, 0xf0, 0x21, 0x00


	//----- nvinfo : EIATTR_MAXREG_COUNT
	.align		4
.L_3591:
        /*00cc*/ 	.byte	0x03, 0x1b
        /*00ce*/ 	.short	0x00ff


	//----- nvinfo : EIATTR_MERCURY_ISA_VERSION
	.align		4
        /*00d0*/ 	.byte	0x03, 0x5f
        /*00d2*/ 	.short	0x0000


	//----- nvinfo : EIATTR_EXIT_INSTR_OFFSETS
	.align		4
        /*00d4*/ 	.byte	0x04, 0x1c
        /*00d6*/ 	.short	(.L_3593 - .L_3592)


	//   ....[0]....
.L_3592:
        /*00d8*/ 	.word	0x00000070


	//   ....[1]....
        /*00dc*/ 	.word	0x00001d90


	//   ....[2]....
        /*00e0*/ 	.word	0x00001db0


	//   ....[3]....
        /*00e4*/ 	.word	0x00002680


	//   ....[4]....
        /*00e8*/ 	.word	0x00002790


	//----- nvinfo : EIATTR_MAX_THREADS
	.align		4
.L_3593:
        /*00ec*/ 	.byte	0x04, 0x05
        /*00ee*/ 	.short	(.L_3595 - .L_3594)
.L_3594:
        /*00f0*/ 	.word	0x00000080
        /*00f4*/ 	.word	0x00000001
        /*00f8*/ 	.word	0x00000001
.L_3595:


//--------------------- .nv.info._ZN4vllm3moe10topkGatingILi4ELi4ELi4ELi8ELi32Ei13__nv_bfloat16LNS0_11ScoringFuncE1EEEvPKT5_PKbPfiPT4_PiiiibPKf --------------------------
	.section	.nv.info._ZN4vllm3moe10topkGatingILi4ELi4ELi4ELi8ELi32Ei13__nv_bfloat16LNS0_11ScoringFuncE1EEEvPKT5_PKbPfiPT4_PiiiibPKf,"",@"SHT_CUDA_INFO"
	.sectionflags	@""
	.align	4


	//----- nvinfo : EIATTR_CUDA_API_VERSION
	.align		4
        /*0000*/ 	.byte	0x04, 0x37
        /*0002*/ 	.short	(.L_3597 - .L_3596)
.L_3596:
        /*0004*/ 	.word	0x00000082


	//----- nvinfo : EIATTR_SW2861232_WAR
	.align		4
.L_3597:
        /*0008*/ 	.byte	0x01, 0x35
	.zero		2


	//----- nvinfo : EIATTR_PARAM_CBANK
	.align		4
        /*000c*/ 	.byte	0x04, 0x0a
        /*000e*/ 	.short	(.L_3599 - .L_3598)
	.align		4
.L_3598:
        /*0010*/ 	.word	index@(.nv.constant0._ZN4vllm3moe10topkGatingILi4ELi4ELi4ELi8ELi32Ei13__nv_bfloat16LNS0_11ScoringFuncE1EEEvPKT5_PKbPfiPT4_PiiiibPKf)
        /*0014*/ 	.short	0x0160
        /*0016*/ 	.short	0x0048


	//----- nvinfo : EIATTR_CBANK_PARAM_SIZE
	.align		4
.L_3599:
        /*0018*/ 	.byte	0x03, 0x19
        /*001a*/ 	.short	0x0048


	//----- nvinfo : EIATTR_KPARAM_INFO
	.align		4
        /*001c*/ 	.byte	0x04, 0x17
        /*001e*/ 	.short	(.L_3601 - .L_3600)
.L_3600:
        /*0020*/ 	.word	0x00000000
        /*0024*/ 	.short	0x000a
        /*0026*/ 	.short	0x0040
        /*0028*/ 	.byte	0x00, 0xf0, 0x21, 0x00


	//----- nvinfo : EIATTR_KPARAM_INFO
	.align		4
.L_3601:
        /*002c*/ 	.byte	0x04, 0x17
        /*002e*/ 	.short	(.L_3603 - .L_3602)
.L_3602:
        /*0030*/ 	.word	0x00000000
        /*0034*/ 	.short	0x0009
        /*0036*/ 	.short	0x003c
        /*0038*/ 	.byte	0x00, 0xf0, 0x05, 0x00


	//----- nvinfo : EIATTR_KPARAM_INFO
	.align		4
.L_3603:
        /*003c*/ 	.byte	0x04, 0x17
        /*003e*/ 	.short	(.L_3605 - .L_3604)
.L_3604:
        /*0040*/ 	.word	0x00000000
        /*0044*/ 	.short	0x0008
        /*0046*/ 	.short	0x0038
        /*0048*/ 	.byte	0x00, 0xf0, 0x11, 0x00


	//----- nvinfo : EIATTR_KPARAM_INFO
	.align		4
.L_3605:
        /*004c*/ 	.byte	0x04, 0x17
        /*004e*/ 	.short	(.L_3607 - .L_3606)
.L_3606:
        /*0050*/ 	.word	0x00000000
        /*0054*/ 	.short	0x0007
        /*0056*/ 	.short	0x0034
        /*0058*/ 	.byte	0x00, 0xf0, 0x11, 0x00


	//----- nvinfo : EIATTR_KPARAM_INFO
	.align		4
.L_3607:
        /*005c*/ 	.byte	0x04, 0x17
        /*005e*/ 	.short	(.L_3609 - .L_3608)
.L_3608:
        /*0060*/ 	.word	0x00000000
        /*0064*/ 	.short	0x0006
        /*0066*/ 	.short	0x0030
        /*0068*/ 	.byte	0x00, 0xf0, 0x11, 0x00


	//----- nvinfo : EIATTR_KPARAM_INFO
	.align		4
.L_3609:
        /*006c*/ 	.byte	0x04, 0x17
        /*006e*/ 	.short	(.L_3611 - .L_3610)
.L_3610:
        /*0070*/ 	.word	0x00000000
        /*0074*/ 	.short	0x0005
        /*0076*/ 	.short	0x0028
        /*0078*/ 	.byte	0x00, 0xf0, 0x21, 0x00


	//----- nvinfo : EIATTR_KPARAM_INFO
	.align		4
.L_3611:
        /*007c*/ 	.byte	0x04, 0x17
        /*007e*/ 	.short	(.L_3613 - .L_3612)
.L_3612:
        /*0080*/ 	.word	0x00000000
        /*0084*/ 	.short	0x0004
        /*0086*/ 	.short	0x0020
        /*0088*/ 	.byte	0x00, 0xf0, 0x21, 0x00


	//----- nvinfo : EIATTR_KPARAM_INFO
	.align		4
.L_3613:
        /*008c*/ 	.byte	0x04, 0x17
        /*008e*/ 	.short	(.L_3615 - .L_3614)
.L_3614:
        /*0090*/ 	.word	0x00000000
        /*0094*/ 	.short	0x0003
        /*0096*/ 	.short	0x0018
        /*0098*/ 	.byte	0x00, 0xf0, 0x11, 0x00


	//----- nvinfo : EIATTR_KPARAM_INFO
	.align		4
.L_3615:
        /*009c*/ 	.byte	0x04, 0x17
        /*009e*/ 	.short	(.L_3617 - .L_3616)
.L_3616:
        /*00a0*/ 	.word	0x00000000
        /*00a4*/ 	.short	0x0002
        /*00a6*/ 	.short	0x0010
        /*00a8*/ 	.byte	0x00, 0xf0, 0x21, 0x00


	//----- nvinfo : EIATTR_KPARAM_INFO
	.align		4
.L_3617:
        /*00ac*/ 	.byte	0x04, 0x17
        /*00ae*/ 	.short	(.L_3619 - .L_3618)
.L_3618:
        /*00b0*/ 	.word	0x00000000
        /*00b4*/ 	.short	0x0001
        /*00b6*/ 	.short	0x0008
        /*00b8*/ 	.byte	0x00, 0xf0, 0x21, 0x00


	//----- nvinfo : EIATTR_KPARAM_INFO
	.align		4
.L_3619:
        /*00bc*/ 	.byte	0x04, 0x17
        /*00be*/ 	.short	(.L_3621 - .L_3620)
.L_3620:
        /*00c0*/ 	.word	0x00000000
        /*00c4*/ 	.short	0x0000
        /*00c6*/ 	.short	0x0000
        /*00c8*/ 	.byte	0x00, 0xf0, 0x21, 0x00


	//----- nvinfo : EIATTR_MAXREG_COUNT
	.align		4
.L_3621:
        /*00cc*/ 	.byte	0x03, 0x1b
        /*00ce*/ 	.short	0x00ff


	//----- nvinfo : EIATTR_MERCURY_ISA_VERSION
	.align		4
        /*00d0*/ 	.byte	0x03, 0x5f
        /*00d2*/ 	.short	0x0000


	//----- nvinfo : EIATTR_EXIT_INSTR_OFFSETS
	.align		4
        /*00d4*/ 	.byte	0x04, 0x1c
        /*00d6*/ 	.short	(.L_3623 - .L_3622)


	//   ....[0]....
.L_3622:
        /*00d8*/ 	.word	0x00000070


	//   ....[1]....
        /*00dc*/ 	.word	0x00001f30


	//   ....[2]....
        /*00e0*/ 	.word	0x00001f40


	//   ....[3]....
        /*00e4*/ 	.word	0x00002810


	//   ....[4]....
        /*00e8*/ 	.word	0x00002920


	//----- nvinfo : EIATTR_MAX_THREADS
	.align		4
.L_3623:
        /*00ec*/ 	.byte	0x04, 0x05
        /*00ee*/ 	.short	(.L_3625 - .L_3624)
.L_3624:
        /*00f0*/ 	.word	0x00000080
        /*00f4*/ 	.word	0x00000001
        /*00f8*/ 	.word	0x00000001
.L_3625:


//--------------------- .nv.info._ZN4vllm3moe10topkGatingILi2ELi2ELi4ELi4ELi32Ei13__nv_bfloat16LNS0_11ScoringFuncE1EEEvPKT5_PKbPfiPT4_PiiiibPKf --------------------------
	.section	.nv.info._ZN4vllm3moe10topkGatingILi2ELi2ELi4ELi4ELi32Ei13__nv_bfloat16LNS0_11ScoringFuncE1EEEvPKT5_PKbPfiPT4_PiiiibPKf,"",@"SHT_CUDA_INFO"
	.sectionflags	@""
	.align	4


	//----- nvinfo : EIATTR_CUDA_API_VERSION
	.align		4
        /*0000*/ 	.byte	0x04, 0x37
        /*0002*/ 	.short	(.L_3627 - .L_3626)
.L_3626:
        /*0004*/ 	.word	0x00000082


	//----- nvinfo : EIATTR_SW2861232_WAR
	.align		4
.L_3627:
        /*0008*/ 	.byte	0x01, 0x35
	.zero		2


	//----- nvinfo : EIATTR_PARAM_CBANK
	.align		4
        /*000c*/ 	.byte	0x04, 0x0a
        /*000e*/ 	.short	(.L_3629 - .L_3628)
	.align		4
.L_3628:
        /*0010*/ 	.word	index@(.nv.constant0._ZN4vllm3moe10topkGatingILi2ELi2ELi4ELi4ELi32Ei13__nv_bfloat16LNS0_11ScoringFuncE1EEEvPKT5_PKbPfiPT4_PiiiibPKf)
        /*0014*/ 	.short	0x0160
        /*0016*/ 	.short	0x0048


	//----- nvinfo : EIATTR_CBANK_PARAM_SIZE
	.align		4
.L_3629:
        /*0018*/ 	.byte	0x03, 0x19
        /*001a*/ 	.short	0x0048


	//----- nvinfo : EIATTR_KPARAM_INFO
	.align		4
        /*001c*/ 	.byte	0x04, 0x17
        /*001e*/ 	.short	(.L_3631 - .L_3630)
.L_3630:
        /*0020*/ 	.word	0x00000000
        /*0024*/ 	.short	0x000a
        /*0026*/ 	.short	0x0040
        /*0028*/ 	.byte	0x00, 0xf0, 0x21, 0x00


	//----- nvinfo : EIATTR_KPARAM_INFO
	.align		4
.L_3631:
        /*002c*/ 	.byte	0x04, 0x17
        /*002e*/ 	.short	(.L_3633 - .L_3632)
.L_3632:
        /*0030*/ 	.word	0x00000000
        /*0034*/ 	.short	0x0009
        /*0036*/ 	.short	0x003c
        /*0038*/ 	.byte	0x00, 0xf0, 0x05, 0x00


	//----- nvinfo : EIATTR_KPARAM_INFO
	.align		4
.L_3633:
        /*003c*/ 	.byte	0x04, 0x17
        /*003e*/ 	.short	(.L_3635 - .L_3634)
.L_3634:
        /*0040*/ 	.word	0x00000000
        /*0044*/ 	.short	0x0008
        /*0046*/ 	.short	0x0038
        /*0048*/ 	.byte	0x00, 0xf0, 0x11, 0x00


	//----- nvinfo : EIATTR_KPARAM_INFO
	.align		4
.L_3635:
        /*004c*/ 	.byte	0x04, 0x17
        /*004e*/ 	.short	(.L_3637 - .L_3636)
.L_3636:
        /*0050*/ 	.word	0x00000000
        /*0054*/ 	.short	0x0007
        /*0056*/ 	.short	0x0034
        /*0058*/ 	.byte	0x00, 0xf0, 0x11, 0x00


	//----- nvinfo : EIATTR_KPARAM_INFO
	.align		4
.L_3637:
        /*005c*/ 	.byte	0x04, 0x17
        /*005e*/ 	.short	(.L_3639 - .L_3638)
.L_3638:
        /*0060*/ 	.word	0x00000000
        /*0064*/ 	.short	0x0006
        /*0066*/ 	.short	0x0030
        /*0068*/ 	.byte	0x00, 0xf0, 0x11, 0x00


	//----- nvinfo : EIATTR_KPARAM_INFO
	.align		4
.L_3639:
        /*006c*/ 	.byte	0x04, 0x17
        /*006e*/ 	.short	(.L_3641 - .L_3640)
.L_3640:
        /*0070*/ 	.word	0x00000000
        /*0074*/ 	.short	0x0005
        /*0076*/ 	.short	0x0028
        /*0078*/ 	.byte	0x00, 0xf0, 0x21, 0x00


	//----- nvinfo : EIATTR_KPARAM_INFO
	.align		4
.L_3641:
        /*007c*/ 	.byte	0x04, 0x17
        /*007e*/ 	.short	(.L_3643 - .L_3642)
.L_3642:
        /*0080*/ 	.word	0x00000000
        /*0084*/ 	.short	0x0004
        /*0086*/ 	.short	0x0020
        /*0088*/ 	.byte	0x00, 0xf0, 0x21, 0x00


	//----- nvinfo : EIATTR_KPARAM_INFO
	.align		4
.L_3643:
        /*008c*/ 	.byte	0x04, 0x17
        /*008e*/ 	.short	(.L_3645 - .L_3644)
.L_3644:
        /*0090*/ 	.word	0x00000000
        /*0094*/ 	.short	0x0003
        /*0096*/ 	.short	0x0018
        /*0098*/ 	.byte	0x00, 0xf0, 0x11, 0x00


	//----- nvinfo : EIATTR_KPARAM_INFO
	.align		4
.L_3645:
        /*009c*/ 	.byte	0x04, 0x17
        /*009e*/ 	.short	(.L_3647 - .L_3646)
.L_3646:
        /*00a0*/ 	.word	0x00000000
        /*00a4*/ 	.short	0x0002
        /*00a6*/ 	.short	0x0010
        /*00a8*/ 	.byte	0x00, 0xf0, 0x21, 0x00


	//----- nvinfo : EIATTR_KPARAM_INFO
	.align		4
.L_3647:
        /*00ac*/ 	.byte	0x04, 0x17
        /*00ae*/ 	.short	(.L_3649 - .L_3648)
.L_3648:
        /*00b0*/ 	.word	0x00000000
        /*00b4*/ 	.short	0x0001
        /*00b6*/ 	.short	0x0008
        /*00b8*/ 	.byte	0x00, 0xf0, 0x21, 0x00


	//----- nvinfo : EIATTR_KPARAM_INFO
	.align		4
.L_3649:
        /*00bc*/ 	.byte	0x04, 0x17
        /*00be*/ 	.short	(.L_3651 - .L_3650)
.L_3650:
        /*00c0*/ 	.word	0x00000000
        /*00c4*/ 	.short	0x0000
        /*00c6*/ 	.short	0x0000
        /*00c8*/ 	.byte	0x00, 0xf0, 0x21, 0x00


	//----- nvinfo : EIATTR_MAXREG_COUNT
	.align		4
.L_3651:
        /*00cc*/ 	.byte	0x03, 0x1b
        /*00ce*/ 	.short	0x00ff


	//----- nvinfo : EIATTR_MERCURY_ISA_VERSION
	.align		4
        /*00d0*/ 	.byte	0x03, 0x5f
        /*00d2*/ 	.short	0x0000


	//----- nvinfo : EIATTR_EXIT_INSTR_OFFSETS
	.align		4
        /*00d4*/ 	.byte	0x04, 0x1c
        /*00d6*/ 	.short	(.L_3653 - .L_3652)


	//   ....[0]....
.L_3652:
        /*00d8*/ 	.word	0x00000070


	//   ....[1]....
        /*00dc*/ 	.word	0x000019e0


	//   ....[2]....
        /*00e0*/ 	.word	0x000019f0


	//   ....[3]....
        /*00e4*/ 	.word	0x00002270


	//   ....[4]....
        /*00e8*/ 	.word	0x00002390


	//----- nvinfo : EIATTR_MAX_THREADS
	.align		4
.L_3653:
        /*00ec*/ 	.byte	0x04, 0x05
        /*00ee*/ 	.short	(.L_3655 - .L_3654)
.L_3654:
        /*00f0*/ 	.word	0x00000080
        /*00f4*/ 	.word	0x00000001
        /*00f8*/ 	.word	0x00000001
.L_3655:


//--------------------- .nv.info._ZN4vllm3moe10topkGatingILi1ELi1ELi4ELi2ELi32Ei13__nv_bfloat16LNS0_11ScoringFuncE1EEEvPKT5_PKbPfiPT4_PiiiibPKf --------------------------
	.section	.nv.info._ZN4vllm3moe10topkGatingILi1ELi1ELi4ELi2ELi32Ei13__nv_bfloat16LNS0_11ScoringFuncE1EEEvPKT5_PKbPfiPT4_PiiiibPKf,"",@"SHT_CUDA_INFO"
	.sectionflags	@""
	.align	4


	//----- nvinfo : EIATTR_CUDA_API_VERSION
	.align		4
        /*0000*/ 	.byte	0x04, 0x37
        /*0002*/ 	.short	(.L_3657 - .L_3656)
.L_3656:
        /*0004*/ 	.word	0x00000082


	//----- nvinfo : EIATTR_SW2861232_WAR
	.align		4
.L_3657:
        /*0008*/ 	.byte	0x01, 0x35
	.zero		2


	//----- nvinfo : EIATTR_PARAM_CBANK
	.align		4
        /*000c*/ 	.byte	0x04, 0x0a
        /*000e*/ 	.short	(.L_3659 - .L_3658)
	.align		4
.L_3658:
        /*0010*/ 	.word	index@(.nv.constant0._ZN4vllm3moe10topkGatingILi1ELi1ELi4ELi2ELi32Ei13__nv_bfloat16LNS0_11ScoringFuncE1EEEvPKT5_PKbPfiPT4_PiiiibPKf)
        /*0014*/ 	.short	0x0160
        /*0016*/ 	.short	0x0048


	//----- nvinfo : EIATTR_CBANK_PARAM_SIZE
	.align		4
.L_3659:
        /*0018*/ 	.byte	0x03, 0x19
        /*001a*/ 	.short	0x0048


	//----- nvinfo : EIATTR_KPARAM_INFO
	.align		4
        /*001c*/ 	.byte	0x04, 0x17
        /*001e*/ 	.short	(.L_3661 - .L_3660)
.L_3660:
        /*0020*/ 	.word	0x00000000
        /*0024*/ 	.short	0x000a
        /*0026*/ 	.short	0x0040
        /*0028*/ 	.byte	0x00, 0xf0, 0x21, 0x00


	//----- nvinfo : EIATTR_KPARAM_INFO
	.align		4
.L_3661:
        /*002c*/ 	.byte	0x04, 0x17
        /*002e*/ 	.short	(.L_3663 - .L_3662)
.L_3662:
        /*0030*/ 	.word	0x00000000
        /*0034*/ 	.short	0x0009
        /*0036*/ 	.short	0x003c
        /*0038*/ 	.byte	0x00, 0xf0, 0x05, 0x00


	//----- nvinfo : EIATTR_KPARAM_INFO
	.align		4
.L_3663:
        /*003c*/ 	.byte	0x04, 0x17
        /*003e*/ 	.short	(.L_3665 - .L_3664)
.L_3664:
        /*0040*/ 	.word	0x00000000
        /*0044*/ 	.short	0x0008
        /*0046*/ 	.short	0x0038
        /*0048*/ 	.byte	0x00, 0xf0, 0x11, 0x00


	//----- nvinfo : EIATTR_KPARAM_INFO
	.align		4
.L_3665:
        /*004c*/ 	.byte	0x04, 0x17
        /*004e*/ 	.short	(.L_3667 - .L_3666)
.L_3666:
        /*0050*/ 	.word	0x00000000
        /*0054*/ 	.short	0x0007
        /*0056*/ 	.short	0x0034
        /*0058*/ 	.byte	0x00, 0xf0, 0x11, 0x00


	//----- nvinfo : EIATTR_KPARAM_INFO
	.align		4
.L_3667:
        /*005c*/ 	.byte	0x04, 0x17
        /*005e*/ 	.short	(.L_3669 - .L_3668)
.L_3668:
        /*0060*/ 	.word	0x00000000
        /*0064*/ 	.short	0x0006
        /*0066*/ 	.short	0x0030
        /*0068*/ 	.byte	0x00, 0xf0, 0x11, 0x00


	//----- nvinfo : EIATTR_KPARAM_INFO
	.align		4
.L_3669:
        /*006c*/ 	.byte	0x04, 0x17
        /*006e*/ 	.short	(.L_3671 - .L_3670)
.L_3670:
        /*0070*/ 	.word	0x00000000
        /*0074*/ 	.short	0x0005
        /*0076*/ 	.short	0x0028
        /*0078*/ 	.byte	0x00, 0xf0, 0x21, 0x00


	//----- nvinfo : EIATTR_KPARAM_INFO
	.align		4
.L_3671:
        /*007c*/ 	.byte	0x04, 0x17
        /*007e*/ 	.short	(.L_3673 - .L_3672)
.L_3672:
        /*0080*/ 	.word	0x00000000
        /*0084*/ 	.short	0x0004
        /*0086*/ 	.short	0x0020
        /*0088*/ 	.byte	0x00, 0xf0, 0x21, 0x00


	//----- nvinfo : EIATTR_KPARAM_INFO
	.align		4
.L_3673:
        /*008c*/ 	.byte	0x04, 0x17
        /*008e*/ 	.short	(.L_3675 - .L_3674)
.L_3674:
        /*0090*/ 	.word	0x00000000
        /*0094*/ 	.short	0x0003
        /*0096*/ 	.short	0x0018
        /*0098*/ 	.byte	0x00, 0xf0, 0x11, 0x00


	//----- nvinfo : EIATTR_KPARAM_INFO
	.align		4
.L_3675:
        /*009c*/ 	.byte	0x04, 0x17
        /*009e*/ 	.short	(.L_3677 - .L_3676)
.L_3676:
        /*00a0*/ 	.word	0x00000000
        /*00a4*/ 	.short	0x0002
        /*00a6*/ 	.short	0x0010
        /*00a8*/ 	.byte	0x00, 0xf0, 0x21, 0x00


	//----- nvinfo : EIATTR_KPARAM_INFO
	.align		4
.L_3677:
        /*00ac*/ 	.byte	0x04, 0x17
        /*00ae*/ 	.short	(.L_3679 - .L_3678)
.L_3678:
        /*00b0*/ 	.word	0x00000000
        /*00b4*/ 	.short	0x0001
        /*00b6*/ 	.short	0x0008
        /*00b8*/ 	.byte	0x00, 0xf0, 0x21, 0x00


	//----- nvinfo : EIATTR_KPARAM_INFO
	.align		4
.L_3679:
        /*00bc*/ 	.byte	0x04, 0x17
        /*00be*/ 	.short	(.L_3681 - .L_3680)
.L_3680:
        /*00c0*/ 	.word	0x00000000
        /*00c4*/ 	.short	0x0000
        /*00c6*/ 	.short	0x0000
        /*00c8*/ 	.byte	0x00, 0xf0, 0x21, 0x00


	//----- nvinfo : EIATTR_MAXREG_COUNT
	.align		4
.L_3681:
        /*00cc*/ 	.byte	0x03, 0x1b
        /*00ce*/ 	.short	0x00ff


	//----- nvinfo : EIATTR_MERCURY_ISA_VERSION
	.align		4
        /*00d0*/ 	.byte	0x03, 0x5f
        /*00d2*/ 	.short	0x0000


	//----- nvinfo : EIATTR_EXIT_INSTR_OFFSETS
	.align		4
        /*00d4*/ 	.byte	0x04, 0x1c
        /*00d6*/ 	.short	(.L_3683 - .L_3682)


	//   ....[0]....
.L_3682:
        /*00d8*/ 	.word	0x00000090


	//   ....[1]....
        /*00dc*/ 	.word	0x00000f00


	//   ....[2]....
        /*00e0*/ 	.word	0x00000f10


	//   ....[3]....
        /*00e4*/ 	.word	0x00001780


	//   ....[4]....
        /*00e8*/ 	.word	0x00001890


	//----- nvinfo : EIATTR_MAX_THREADS
	.align		4
.L_3683:
        /*00ec*/ 	.byte	0x04, 0x05
        /*00ee*/ 	.short	(.L_3685 - .L_3684)
.L_3684:
        /*00f0*/ 	.word	0x00000080
        /*00f4*/ 	.word	0x00000001
        /*00f8*/ 	.word	0x00000001
.L_3685:


//--------------------- .nv.info._ZN4vllm3moe10topkGatingILi18ELi576ELi4ELi4ELi32El6__halfLNS0_11ScoringFuncE1EEEvPKT5_PKbPfiPT4_PiiiibPKf --------------------------
	.section	.nv.info._ZN4vllm3moe10topkGatingILi18ELi576ELi4ELi4ELi32El6__halfLNS0_11ScoringFuncE1EEEvPKT5_PKbPfiPT4_PiiiibPKf,"",@"SHT_CUDA_INFO"
	.sectionflags	@""
	.align	4


	//----- nvinfo : EIATTR_CUDA_API_VERSION
	.align		4
        /*0000*/ 	.byte	0x04, 0x37
        /*0002*/ 	.short	(.L_3687 - .L_3686)
.L_3686:
        /*0004*/ 	.word	0x00000082


	//----- nvinfo : EIATTR_SW2861232_WAR
	.align		4
.L_3687:
        /*0008*/ 	.byte	0x01, 0x35
	.zero		2


	//----- nvinfo : EIATTR_PARAM_CBANK
	.align		4
        /*000c*/ 	.byte	0x04, 0x0a
        /*000e*/ 	.short	(.L_3689 - .L_3688)
	.align		4
.L_3688:
        /*0010*/ 	.word	index@(.nv.constant0._ZN4vllm3moe10topkGatingILi18ELi576ELi4ELi4ELi32El6__halfLNS0_11ScoringFuncE1EEEvPKT5_PKbPfiPT4_PiiiibPKf)
        /*0014*/ 	.short	0x0160
        /*0016*/ 	.short	0x0048


	//----- nvinfo : EIATTR_CBANK_PARAM_SIZE
	.align		4
.L_3689:
        /*0018*/ 	.byte	0x03, 0x19
        /*001a*/ 	.short	0x0048


	//----- nvinfo : EIATTR_KPARAM_INFO
	.align		4
        /*001c*/ 	.byte	0x04, 0x17
        /*001e*/ 	.short	(.L_3691 - .L_3690)
.L_3690:
        /*0020*/ 	.word	0x00000000
        /*0024*/ 	.short	0x000a
        /*0026*/ 	.short	0x0040
        /*0028*/ 	.byte	0x00, 0xf0, 0x21, 0x00


	//----- nvinfo : EIATTR_KPARAM_INFO
	.align		4
.L_3691:
        /*002c*/ 	.byte	0x04, 0x17
        /*002e*/ 	.short	(.L_3693 - .L_3692)
.L_3692:
        /*0030*/ 	.word	0x00000000
        /*0034*/ 	.short	0x0009
        /*0036*/ 	.short	0x003c
        /*0038*/ 	.byte	0x00, 0xf0, 0x05, 0x00


	//----- nvinfo : EIATTR_KPARAM_INFO
	.align		4
.L_3693:
        /*003c*/ 	.byte	0x04, 0x17
        /*003e*/ 	.short	(.L_3695 - .L_3694)
.L_3694:
        /*0040*/ 	.word	0x00000000
        /*0044*/ 	.short	0x0008
        /*0046*/ 	.short	0x0038
        /*0048*/ 	.byte	0x00, 0xf0, 0x11, 0x00


	//----- nvinfo : EIATTR_KPARAM_INFO
	.align		4
.L_3695:
        /*004c*/ 	.byte	0x04, 0x17
        /*004e*/ 	.short	(.L_3697 - .L_3696)
.L_3696:
        /*0050*/ 	.word	0x00000000
        /*0054*/ 	.short	0x0007
        /*0056*/ 	.short	0x0034
        /*0058*/ 	.byte	0x00, 0xf0, 0x11, 0x00


	//----- nvinfo : EIATTR_KPARAM_INFO
	.align		4
.L_3697:
        /*005c*/ 	.byte	0x04, 0x17
        /*005e*/ 	.short	(.L_3699 - .L_3698)
.L_3698:
        /*0060*/ 	.word	0x00000000
        /*0064*/ 	.short	0x0006
        /*0066*/ 	.short	0x0030
        /*0068*/ 	.byte	0x00, 0xf0, 0x11, 0x00


	//----- nvinfo : EIATTR_KPARAM_INFO
	.align		4
.L_3699:
        /*006c*/ 	.byte	0x04, 0x17
        /*006e*/ 	.short	(.L_3701 - .L_3700)
.L_3700:
        /*0070*/ 	.word	0x00000000
        /*0074*/ 	.short	0x0005
        /*0076*/ 	.short	0x0028
        /*0078*/ 	.byte	0x00, 0xf0, 0x21, 0x00


	//----- nvinfo : EIATTR_KPARAM_INFO
	.align		4
.L_3701:
        /*007c*/ 	.byte	0x04, 0x17
        /*007e*/ 	.short	(.L_3703 - .L_3702)
.L_3702:
        /*0080*/ 	.word	0x00000000
        /*0084*/ 	.short	0x0004
        /*0086*/ 	.short	0x0020
        /*0088*/ 	.byte	0x00, 0xf0, 0x21, 0x00


	//----- nvinfo : EIATTR_KPARAM_INFO
	.align		4
.L_3703:
        /*008c*/ 	.byte	0x04, 0x17
        /*008e*/ 	.short	(.L_3705 - .L_3704)
.L_3704:
        /*0090*/ 	.word	0x00000000
        /*0094*/ 	.short	0x0003
        /*0096*/ 	.short	0x0018
        /*0098*/ 	.byte	0x00, 0xf0, 0x11, 0x00


	//----- nvinfo : EIATTR_KPARAM_INFO
	.align		4
.L_3705:
        /*009c*/ 	.byte	0x04, 0x17
        /*009e*/ 	.short	(.L_3707 - .L_3706)
.L_3706:
        /*00a0*/ 	.word	0x00000000
        /*00a4*/ 	.short	0x0002
        /*00a6*/ 	.short	0x0010
        /*00a8*/ 	.byte	0x00, 0xf0, 0x21, 0x00


	//----- nvinfo : EIATTR_KPARAM_INFO
	.align		4
.L_3707:
        /*00ac*/ 	.byte	0x04, 0x17
        /*00ae*/ 	.short	(.L_3709 - .L_3708)
.L_3708:
        /*00b0*/ 	.word	0x00000000
        /*00b4*/ 	.short	0x0001
        /*00b6*/ 	.short	0x0008
        /*00b8*/ 	.byte	0x00, 0xf0, 0x21, 0x00


	//----- nvinfo : EIATTR_KPARAM_INFO
	.align		4
.L_3709:
        /*00bc*/ 	.byte	0x04, 0x17
        /*00be*/ 	.short	(.L_3711 - .L_3710)
.L_3710:
        /*00c0*/ 	.word	0x00000000
        /*00c4*/ 	.short	0x0000
        /*00c6*/ 	.short	0x0000
        /*00c8*/ 	.byte	0x00, 0xf0, 0x21, 0x00


	//----- nvinfo : EIATTR_MAXREG_COUNT
	.align		4
.L_3711:
        /*00cc*/ 	.byte	0x03, 0x1b
        /*00ce*/ 	.short	0x00ff


	//----- nvinfo : EIATTR_MERCURY_ISA_VERSION
	.align		4
        /*00d0*/ 	.byte	0x03, 0x5f
        /*00d2*/ 	.short	0x0000


	//----- nvinfo : EIATTR_COOP_GROUP_MASK_REGIDS
	.align		4
        /*00d4*/ 	.byte	0x04, 0x29
        /*00d6*/ 	.short	(.L_3713 - .L_3712)


	//   ....[0]....
.L_3712:
        /*00d8*/ 	.word	0xffffffff


	//   ....[1]....
        /*00dc*/ 	.word	0xffffffff


	//   ....[2]....
        /*00e0*/ 	.word	0xffffffff


	//   ....[3]....
        /*00e4*/ 	.word	0xffffffff


	//   ....[4]....
        /*00e8*/ 	.word	0xffffffff


	//   ....[5]....
        /*00ec*/ 	.word	0xffffffff


	//   ....[6]....
        /*00f0*/ 	.word	0xffffffff


	//   ....[7]....
        /*00f4*/ 	.word	0xffffffff


	//   ....[8]....
        /*00f8*/ 	.word	0xffffffff


	//   ....[9]....
        /*00fc*/ 	.word	0xffffffff


	//   ....[10]....
        /*0100*/ 	.word	0xffffffff


	//   ....[11]....
        /*0104*/ 	.word	0xffffffff


	//   ....[12]....
        /*0108*/ 	.word	0xffffffff


	//   ....[13]....
        /*010c*/ 	.word	0xffffffff


	//   ....[14]....
        /*0110*/ 	.word	0xffffffff


	//   ....[15]....
        /*0114*/ 	.word	0xffffffff


	//   ....[16]....
        /*0118*/ 	.word	0xffffffff


	//   ....[17]....
        /*011c*/ 	.word	0xffffffff


	//   ....[18]....
        /*0120*/ 	.word	0xffffffff


	//   ....[19]....
        /*0124*/ 	.word	0xffffffff


	//   ....[20]....
        /*0128*/ 	.word	0xffffffff


	//   ....[21]....
        /*012c*/ 	.word	0xffffffff


	//   ....[22]....
        /*0130*/ 	.word	0xffffffff


	//   ....[23]....
        /*0134*/ 	.word	0xffffffff


	//   ....[24]....
        /*0138*/ 	.word	0xffffffff


	//   ....[25]....
        /*013c*/ 	.word	0xffffffff


	//   ....[26]....
        /*0140*/ 	.word	0xffffffff


	//   ....[27]....
        /*0144*/ 	.word	0xffffffff


	//   ....[28]....
        /*0148*/ 	.word	0xffffffff


	//   ....[29]....
        /*014c*/ 	.word	0xffffffff


	//   ....[30]....
        /*0150*/ 	.word	0xffffffff


	//   ....[31]....
        /*0154*/ 	.word	0xffffffff


	//   ....[32]....
        /*0158*/ 	.word	0xffffffff


	//   ....[33]....
        /*015c*/ 	.word	0xffffffff


	//   ....[34]....
        /*0160*/ 	.word	0xffffffff


	//   ....[35]....
        /*0164*/ 	.word	0xffffffff


	//   ....[36]....
        /*0168*/ 	.word	0xffffffff


	//   ....[37]....
        /*016c*/ 	.word	0xffffffff


	//   ....[38]....
        /*0170*/ 	.word	0xffffffff


	//   ....[39]....
        /*0174*/ 	.word	0xffffffff


	//   ....[40]....
        /*0178*/ 	.word	0xffffffff


	//   ....[41]....
        /*017c*/ 	.word	0xffffffff


	//   ....[42]....
        /*0180*/ 	.word	0xffffffff


	//   ....[43]....
        /*0184*/ 	.word	0xffffffff


	//   ....[44]....
        /*0188*/ 	.word	0xffffffff


	//   ....[45]....
        /*018c*/ 	.word	0xffffffff


	//   ....[46]....
        /*0190*/ 	.word	0xffffffff


	//   ....[47]....
        /*0194*/ 	.word	0xffffffff


	//   ....[48]....
        /*0198*/ 	.word	0xffffffff


	//   ....[49]....
        /*019c*/ 	.word	0xffffffff


	//   ....[50]....
        /*01a0*/ 	.word	0xffffffff


	//   ....[51]....
        /*01a4*/ 	.word	0xffffffff


	//   ....[52]....
        /*01a8*/ 	.word	0xffffffff


	//   ....[53]....
        /*01ac*/ 	.word	0xffffffff


	//   ....[54]....
        /*01b0*/ 	.word	0xffffffff


	//   ....[55]....
        /*01b4*/ 	.word	0xffffffff


	//   ....[56]....
        /*01b8*/ 	.word	0xffffffff


	//   ....[57]....
        /*01bc*/ 	.word	0xffffffff


	//   ....[58]....
        /*01c0*/ 	.word	0xffffffff


	//   ....[59]....
        /*01c4*/ 	.word	0xffffffff


	//----- nvinfo : EIATTR_COOP_GROUP_INSTR_OFFSETS
	.align		4
.L_3713:
        /*01c8*/ 	.byte	0x04, 0x28
        /*01ca*/ 	.short	(.L_3715 - .L_3714)


	//   ....[0]....
.L_3714:
        /*01cc*/ 	.word	0x00001340


	//   ....[1]....
        /*01d0*/ 	.word	0x00001360


	//   ....[2]....
        /*01d4*/ 	.word	0x00001370


	//   ....[3]....
        /*01d8*/ 	.word	0x00001400


	//   ....[4]....
        /*01dc*/ 	.word	0x00001420


	//   ....[5]....
        /*01e0*/ 	.word	0x00001430


	//   ....[6]....
        /*01e4*/ 	.word	0x00001490


	//   ....[7]....
        /*01e8*/ 	.word	0x000014d0


	//   ....[8]....
        /*01ec*/ 	.word	0x000014e0


	//   ....[9]....
        /*01f0*/ 	.word	0x00001580


	//   ....[10]....
        /*01f4*/ 	.word	0x00001590


	//   ....[11]....
        /*01f8*/ 	.word	0x000015a0


	//   ....[12]....
        /*01fc*/ 	.word	0x00001600


	//   ....[13]....
        /*0200*/ 	.word	0x00001640


	//   ....[14]....
        /*0204*/ 	.word	0x00001650


	//   ....[15]....
        /*0208*/ 	.word	0x00001eb0


	//   ....[16]....
        /*020c*/ 	.word	0x00001ed0


	//   ....[17]....
        /*0210*/ 	.word	0x00001ee0


	//   ....[18]....
        /*0214*/ 	.word	0x00001f70


	//   ....[19]....
        /*0218*/ 	.word	0x00001f90


	//   ....[20]....
        /*021c*/ 	.word	0x00001fa0


	//   ....[21]....
        /*0220*/ 	.word	0x00002000


	//   ....[22]....
        /*0224*/ 	.word	0x00002040


	//   ....[23]....
        /*0228*/ 	.word	0x00002050


	//   ....[24]....
        /*022c*/ 	.word	0x000020f0


	//   ....[25]....
        /*0230*/ 	.word	0x00002100


	//   ....[26]....
        /*0234*/ 	.word	0x00002110


	//   ....[27]....
        /*0238*/ 	.word	0x00002170


	//   ....[28]....
        /*023c*/ 	.word	0x000021b0


	//   ....[29]....
        /*0240*/ 	.word	0x000021c0


	//   ....[30]....
        /*0244*/ 	.word	0x00002940


	//   ....[31]....
        /*0248*/ 	.word	0x000029c0


	//   ....[32]....
        /*024c*/ 	.word	0x00002a30


	//   ....[33]....
        /*0250*/ 	.word	0x00002ab0


	//   ....[34]....
        /*0254*/ 	.word	0x00002b30


	//   ....[35]....
        /*0258*/ 	.word	0x00002bb0


	//   ....[36]....
        /*025c*/ 	.word	0x00002c30


	//   ....[37]....
        /*0260*/ 	.word	0x00002cb0


	//   ....[38]....
        /*0264*/ 	.word	0x00002d30


	//   ....[39]....
        /*0268*/ 	.word	0x00002db0


	//   ....[40]....
        /*026c*/ 	.word	0x00002e30


	//   ....[41]....
        /*0270*/ 	.word	0x00002eb0


	//   ....[42]....
        /*0274*/ 	.word	0x00002f30


	//   ....[43]....
        /*0278*/ 	.word	0x00002fb0


	//   ....[44]....
        /*027c*/ 	.word	0x00003030


	//   ....[45]....
        /*0280*/ 	.word	0x000030a0


	//   ....[46]....
        /*0284*/ 	.word	0x00003120


	//   ....[47]....
        /*0288*/ 	.word	0x00003190


	//   ....[48]....
        /*028c*/ 	.word	0x00003210


	//   ....[49]....
        /*0290*/ 	.word	0x00003290


	//   ....[50]....
        /*0294*/ 	.word	0x00003310


	//   ....[51]....
        /*0298*/ 	.word	0x00003390


	//   ....[52]....
        /*029c*/ 	.word	0x00003410


	//   ....[53]....
        /*02a0*/ 	.word	0x00003490


	//   ....[54]....
        /*02a4*/ 	.word	0x00003510


	//   ....[55]....
        /*02a8*/ 	.word	0x00003590


	//   ....[56]....
        /*02ac*/ 	.word	0x00003610


	//   ....[57]....
        /*02b0*/ 	.word	0x00003690


	//   ....[58]....
        /*02b4*/ 	.word	0x00003710


	//   ....[59]....
        /*02b8*/ 	.word	0x00003790


	//----- nvinfo : EIATTR_EXIT_INSTR_OFFSETS
	.align		4
.L_3715:
        /*02bc*/ 	.byte	0x04, 0x1c
        /*02be*/ 	.short	(.L_3717 - .L_3716)


	//   ....[0]....
.L_3716:
        /*02c0*/ 	.word	0x00000080


	//   ....[1]....
        /*02c4*/ 	.word	0x00002550


	//   ....[2]....
        /*02c8*/ 	.word	0x00002580


	//   ....[3]....
        /*02cc*/ 	.word	0x00002790


	//   ....[4]....
        /*02d0*/ 	.word	0x000028e0


	//----- nvinfo : EIATTR_MAX_THREADS
	.align		4
.L_3717:
        /*02d4*/ 	.byte	0x04, 0x05
        /*02d6*/ 	.short	(.L_3719 - .L_3718)
.L_3718:
        /*02d8*/ 	.word	0x00000080
        /*02dc*/ 	.word	0x00000001
        /*02e0*/ 	.word	0x00000001


	//----- nvinfo : EIATTR_CRS_STACK_SIZE
	.align		4
.L_3719:
        /*02e4*/ 	.byte	0x04, 0x1e
        /*02e6*/ 	.short	(.L_3721 - .L_3720)
.L_3720:
        /*02e8*/ 	.word	0x00000000
.L_3721:


//--------------------- .nv.info._ZN4vllm3moe10topkGatingILi14ELi448ELi4ELi4ELi32El6__halfLNS0_11ScoringFuncE1EEEvPKT5_PKbPfiPT4_PiiiibPKf --------------------------
	.section	.nv.info._ZN4vllm3moe10topkGatingILi14ELi448ELi4ELi4ELi32El6__halfLNS0_11ScoringFuncE1EEEvPKT5_PKbPfiPT4_PiiiibPKf,"",@"SHT_CUDA_INFO"
	.sectionflags	@""
	.align	4


	//----- nvinfo : EIATTR_CUDA_API_VERSION
	.align		4
        /*0000*/ 	.byte	0x04, 0x37
        /*0002*/ 	.short	(.L_3723 - .L_3722)
.L_3722:
        /*0004*/ 	.word	0x00000082


	//----- nvinfo : EIATTR_SW2861232_WAR
	.align		4
.L_3723:
        /*0008*/ 	.byte	0x01, 0x35
	.zero		2


	//----- nvinfo : EIATTR_PARAM_CBANK
	.align		4
        /*000c*/ 	.byte	0x04, 0x0a
        /*000e*/ 	.short	(.L_3725 - .L_3724)
	.align		4
.L_3724:
        /*0010*/ 	.word	index@(.nv.constant0._ZN4vllm3moe10topkGatingILi14ELi448ELi4ELi4ELi32El6__halfLNS0_11ScoringFuncE1EEEvPKT5_PKbPfiPT4_PiiiibPKf)
        /*0014*/ 	.short	0x0160
        /*0016*/ 	.short	0x0048


	//----- nvinfo : EIATTR_CBANK_PARAM_SIZE
	.align		4
.L_3725:
        /*0018*/ 	.byte	0x03, 0x19
        /*001a*/ 	.short	0x0048


	//----- nvinfo : EIATTR_KPARAM_INFO
	.align		4
        /*001c*/ 	.byte	0x04, 0x17
        /*001e*/ 	.short	(.L_3727 - .L_3726)
.L_3726:
        /*0020*/ 	.word	0x00000000
        /*0024*/ 	.short	0x000a
        /*0026*/ 	.short	0x0040
        /*0028*/ 	.byte	0x00, 0xf0, 0x21, 0x00


	//----- nvinfo : EIATTR_KPARAM_INFO
	.align		4
.L_3727:
        /*002c*/ 	.byte	0x04, 0x17
        /*002e*/ 	.short	(.L_3729 - .L_3728)
.L_3728:
        /*0030*/ 	.word	0x00000000
        /*0034*/ 	.short	0x0009
        /*0036*/ 	.short	0x003c
        /*0038*/ 	.byte	0x00, 0xf0, 0x05, 0x00


	//----- nvinfo : EIATTR_KPARAM_INFO
	.align		4
.L_3729:
        /*003c*/ 	.byte	0x04, 0x17
        /*003e*/ 	.short	(.L_3731 - .L_3730)
.L_3730:
        /*0040*/ 	.word	0x00000000
        /*0044*/ 	.short	0x0008
        /*0046*/ 	.short	0x0038
        /*0048*/ 	.byte	0x00, 0xf0, 0x11, 0x00


	//----- nvinfo : EIATTR_KPARAM_INFO
	.align		4
.L_3731:
        /*004c*/ 	.byte	0x04, 0x17
        /*004e*/ 	.short	(.L_3733 - .L_3732)
.L_3732:
        /*0050*/ 	.word	0x00000000
        /*0054*/ 	.short	0x0007
        /*0056*/ 	.short	0x0034
        /*0058*/ 	.byte	0x00, 0xf0, 0x11, 0x00


	//----- nvinfo : EIATTR_KPARAM_INFO
	.align		4
.L_3733:
        /*005c*/ 	.byte	0x04, 0x17
        /*005e*/ 	.short	(.L_3735 - .L_3734)
.L_3734:
        /*0060*/ 	.word	0x00000000
        /*0064*/ 	.short	0x0006
        /*0066*/ 	.short	0x0030
        /*0068*/ 	.byte	0x00, 0xf0, 0x11, 0x00


	//----- nvinfo : EIATTR_KPARAM_INFO
	.align		4
.L_3735:
        /*006c*/ 	.byte	0x04, 0x17
        /*006e*/ 	.short	(.L_3737 - .L_3736)
.L_3736:
        /*0070*/ 	.word	0x00000000
        /*0074*/ 	.short	0x0005
        /*0076*/ 	.short	0x0028
        /*0078*/ 	.byte	0x00, 0xf0, 0x21, 0x00


	//----- nvinfo : EIATTR_KPARAM_INFO
	.align		4
.L_3737:
        /*007c*/ 	.byte	0x04, 0x17
        /*007e*/ 	.short	(.L_3739 - .L_3738)
.L_3738:
        /*0080*/ 	.word	0x00000000
        /*0084*/ 	.short	0x0004
        /*0086*/ 	.short	0x0020
        /*0088*/ 	.byte	0x00, 0xf0, 0x21, 0x00


	//----- nvinfo : EIATTR_KPARAM_INFO
	.align		4
.L_3739:
        /*008c*/ 	.byte	0x04, 0x17
        /*008e*/ 	.short	(.L_3741 - .L_3740)
.L_3740:
        /*0090*/ 	.word	0x00000000
        /*0094*/ 	.short	0x0003
        /*0096*/ 	.short	0x0018
        /*0098*/ 	.byte	0x00, 0xf0, 0x11, 0x00


	//----- nvinfo : EIATTR_KPARAM_INFO
	.align		4
.L_3741:
        /*009c*/ 	.byte	0x04, 0x17
        /*009e*/ 	.short	(.L_3743 - .L_3742)
.L_3742:
        /*00a0*/ 	.word	0x00000000
        /*00a4*/ 	.short	0x0002
        /*00a6*/ 	.short	0x0010
        /*00a8*/ 	.byte	0x00, 0xf0, 0x21, 0x00


	//----- nvinfo : EIATTR_KPARAM_INFO
	.align		4
.L_3743:
        /*00ac*/ 	.byte	0x04, 0x17
        /*00ae*/ 	.short	(.L_3745 - .L_3744)
.L_3744:
        /*00b0*/ 	.word	0x00000000
        /*00b4*/ 	.short	0x0001
        /*00b6*/ 	.short	0x0008
        /*00b8*/ 	.byte	0x00, 0xf0, 0x21, 0x00


	//----- nvinfo : EIATTR_KPARAM_INFO
	.align		4
.L_3745:
        /*00bc*/ 	.byte	0x04, 0x17
        /*00be*/ 	.short	(.L_3747 - .L_3746)
.L_3746:
        /*00c0*/ 	.word	0x00000000
        /*00c4*/ 	.short	0x0000
        /*00c6*/ 	.short	0x0000
        /*00c8*/ 	.byte	0x00, 0xf0, 0x21, 0x00


	//----- nvinfo : EIATTR_MAXREG_COUNT
	.align		4
.L_3747:
        /*00cc*/ 	.byte	0x03, 0x1b
        /*00ce*/ 	.short	0x00ff


	//----- nvinfo : EIATTR_MERCURY_ISA_VERSION
	.align		4
        /*00d0*/ 	.byte	0x03, 0x5f
        /*00d2*/ 	.short	0x0000


	//----- nvinfo : EIATTR_COOP_GROUP_MASK_REGIDS
	.align		4
        /*00d4*/ 	.byte	0x04, 0x29
        /*00d6*/ 	.short	(.L_3749 - .L_3748)


	//   ....[0]....
.L_3748:
        /*00d8*/ 	.word	0xffffffff


	//   ....[1]....
        /*00dc*/ 	.word	0xffffffff


	//   ....[2]....
        /*00e0*/ 	.word	0xffffffff


	//   ....[3]....
        /*00e4*/ 	.word	0xffffffff


	//   ....[4]....
        /*00e8*/ 	.word	0xffffffff


	//   ....[5]....
        /*00ec*/ 	.word	0xffffffff


	//   ....[6]....
        /*00f0*/ 	.word	0xffffffff


	//   ....[7]....
        /*00f4*/ 	.word	0xffffffff


	//   ....[8]....
        /*00f8*/ 	.word	0xffffffff


	//   ....[9]....
        /*00fc*/ 	.word	0xffffffff


	//   ....[10]....
        /*0100*/ 	.word	0xffffffff


	//   ....[11]....
        /*0104*/ 	.word	0xffffffff


	//   ....[12]....
        /*0108*/ 	.word	0xffffffff


	//   ....[13]....
        /*010c*/ 	.word	0xffffffff


	//   ....[14]....
        /*0110*/ 	.word	0xffffffff


	//   ....[15]....
        /*0114*/ 	.word	0xffffffff


	//   ....[16]....
        /*0118*/ 	.word	0xffffffff


	//   ....[17]....
        /*011c*/ 	.word	0xffffffff


	//   ....[18]....
        /*0120*/ 	.word	0xffffffff


	//   ....[19]....
        /*0124*/ 	.word	0xffffffff


	//   ....[20]....
        /*0128*/ 	.word	0xffffffff


	//   ....[21]....
        /*012c*/ 	.word	0xffffffff


	//   ....[22]....
        /*0130*/ 	.word	0xffffffff


	//   ....[23]....
        /*0134*/ 	.word	0xffffffff


	//   ....[24]....
        /*0138*/ 	.word	0xffffffff


	//   ....[25]....
        /*013c*/ 	.word	0xffffffff


	//   ....[26]....
        /*0140*/ 	.word	0xffffffff


	//   ....[27]....
        /*0144*/ 	.word	0xffffffff


	//   ....[28]....
        /*0148*/ 	.word	0xffffffff


	//   ....[29]....
        /*014c*/ 	.word	0xffffffff


	//   ....[30]....
        /*0150*/ 	.word	0xffffffff


	//   ....[31]....
        /*0154*/ 	.word	0xffffffff


	//   ....[32]....
        /*0158*/ 	.word	0xffffffff


	//   ....[33]....
        /*015c*/ 	.word	0xffffffff


	//   ....[34]....
        /*0160*/ 	.word	0xffffffff


	//   ....[35]....
        /*0164*/ 	.word	0xffffffff


	//   ....[36]....
        /*0168*/ 	.word	0xffffffff


	//   ....[37]....
        /*016c*/ 	.word	0xffffffff


	//   ....[38]....
        /*0170*/ 	.word	0xffffffff


	//   ....[39]....
        /*0174*/ 	.word	0xffffffff


	//   ....[40]....
        /*0178*/ 	.word	0xffffffff


	//   ....[41]....
        /*017c*/ 	.word	0xffffffff


	//   ....[42]....
        /*0180*/ 	.word	0xffffffff


	//   ....[43]....
        /*0184*/ 	.word	0xffffffff


	//   ....[44]....
        /*0188*/ 	.word	0xffffffff


	//   ....[45]....
        /*018c*/ 	.word	0xffffffff


	//   ....[46]....
        /*0190*/ 	.word	0xffffffff


	//   ....[47]....
        /*0194*/ 	.word	0xffffffff


	//   ....[48]....
        /*0198*/ 	.word	0xffffffff


	//   ....[49]....
        /*019c*/ 	.word	0xffffffff


	//   ....[50]....
        /*01a0*/ 	.word	0xffffffff


	//   ....[51]....
        /*01a4*/ 	.word	0xffffffff


	//   ....[52]....
        /*01a8*/ 	.word	0xffffffff


	//   ....[53]....
        /*01ac*/ 	.word	0xffffffff


	//   ....[54]....
        /*01b0*/ 	.word	0xffffffff


	//   ....[55]....
        /*01b4*/ 	.word	0xffffffff


	//   ....[56]....
        /*01b8*/ 	.word	0xffffffff


	//   ....[57]....
        /*01bc*/ 	.word	0xffffffff


	//   ....[58]....
        /*01c0*/ 	.word	0xffffffff


	//   ....[59]....
        /*01c4*/ 	.word	0xffffffff


	//----- nvinfo : EIATTR_COOP_GROUP_INSTR_OFFSETS
	.align		4
.L_3749:
        /*01c8*/ 	.byte	0x04, 0x28
        /*01ca*/ 	.short	(.L_3751 - .L_3750)


	//   ....[0]....
.L_3750:
        /*01cc*/ 	.word	0x00000f80


	//   ....[1]....
        /*01d0*/ 	.word	0x00000fa0


	//   ....[2]....
        /*01d4*/ 	.word	0x00000fb0


	//   ....[3]....
        /*01d8*/ 	.word	0x00001040


	//   ....[4]....
        /*01dc*/ 	.word	0x00001060


	//   ....[5]....
        /*01e0*/ 	.word	0x00001070


	//   ....[6]....
        /*01e4*/ 	.word	0x000010d0


	//   ....[7]....
        /*01e8*/ 	.word	0x00001110


	//   ....[8]....
        /*01ec*/ 	.word	0x00001120


	//   ....[9]....
        /*01f0*/ 	.word	0x000011c0


	//   ....[10]....
        /*01f4*/ 	.word	0x000011d0


	//   ....[11]....
        /*01f8*/ 	.word	0x000011e0


	//   ....[12]....
        /*01fc*/ 	.word	0x00001240


	//   ....[13]....
        /*0200*/ 	.word	0x00001280


	//   ....[14]....
        /*0204*/ 	.word	0x00001290


	//   ....[15]....
        /*0208*/ 	.word	0x000019d0


	//   ....[16]....
        /*020c*/ 	.word	0x000019f0


	//   ....[17]....
        /*0210*/ 	.word	0x00001a00


	//   ....[18]....
        /*0214*/ 	.word	0x00001a90


	//   ....[19]....
        /*0218*/ 	.word	0x00001ab0


	//   ....[20]....
        /*021c*/ 	.word	0x00001ac0


	//   ....[21]....
        /*0220*/ 	.word	0x00001b20


	//   ....[22]....
        /*0224*/ 	.word	0x00001b60


	//   ....[23]....
        /*0228*/ 	.word	0x00001b70


	//   ....[24]....
        /*022c*/ 	.word	0x00001c10


	//   ....[25]....
        /*0230*/ 	.word	0x00001c20


	//   ....[26]....
        /*0234*/ 	.word	0x00001c30


	//   ....[27]....
        /*0238*/ 	.word	0x00001c90


	//   ....[28]....
        /*023c*/ 	.word	0x00001cd0


	//   ....[29]....
        /*0240*/ 	.word	0x00001ce0


	//   ....[30]....
        /*0244*/ 	.word	0x00002460


	//   ....[31]....
        /*0248*/ 	.word	0x000024e0


	//   ....[32]....
        /*024c*/ 	.word	0x00002550


	//   ....[33]....
        /*0250*/ 	.word	0x000025d0


	//   ....[34]....
        /*0254*/ 	.word	0x00002650


	//   ....[35]....
        /*0258*/ 	.word	0x000026d0


	//   ....[36]....
        /*025c*/ 	.word	0x00002750


	//   ....[37]....
        /*0260*/ 	.word	0x000027d0


	//   ....[38]....
        /*0264*/ 	.word	0x00002850


	//   ....[39]....
        /*0268*/ 	.word	0x000028d0


	//   ....[40]....
        /*026c*/ 	.word	0x00002950


	//   ....[41]....
        /*0270*/ 	.word	0x000029d0


	//   ....[42]....
        /*0274*/ 	.word	0x00002a50


	//   ....[43]....
        /*0278*/ 	.word	0x00002ad0


	//   ....[44]....
        /*027c*/ 	.word	0x00002b40


	//   ....[45]....
        /*0280*/ 	.word	0x00002bb0


	//   ....[46]....
        /*0284*/ 	.word	0x00002c30


	//   ....[47]....
        /*0288*/ 	.word	0x00002ca0


	//   ....[48]....
        /*028c*/ 	.word	0x00002d20


	//   ....[49]....
        /*0290*/ 	.word	0x00002da0


	//   ....[50]....
        /*0294*/ 	.word	0x00002e20


	//   ....[51]....
        /*0298*/ 	.word	0x00002ea0


	//   ....[52]....
        /*029c*/ 	.word	0x00002f20


	//   ....[53]....
        /*02a0*/ 	.word	0x00002fa0


	//   ....[54]....
        /*02a4*/ 	.word	0x00003020


	//   ....[55]....
        /*02a8*/ 	.word	0x000030a0


	//   ....[56]....
        /*02ac*/ 	.word	0x00003120


	//   ....[57]....
        /*02b0*/ 	.word	0x000031a0


	//   ....[58]....
        /*02b4*/ 	.word	0x00003220


	//   ....[59]....
        /*02b8*/ 	.word	0x00003290


	//----- nvinfo : EIATTR_EXIT_INSTR_OFFSETS
	.align		4
.L_3751:
        /*02bc*/ 	.byte	0x04, 0x1c
        /*02be*/ 	.short	(.L_3753 - .L_3752)


	//   ....[0]....
.L_3752:
        /*02c0*/ 	.word	0x00000080


	//   ....[1]....
        /*02c4*/ 	.word	0x00002070


	//   ....[2]....
        /*02c8*/ 	.word	0x000020a0


	//   ....[3]....
        /*02cc*/ 	.word	0x000022b0


	//   ....[4]....
        /*02d0*/ 	.word	0x00002400


	//----- nvinfo : EIATTR_MAX_THREADS
	.align		4
.L_3753:
        /*02d4*/ 	.byte	0x04, 0x05
        /*02d6*/ 	.short	(.L_3755 - .L_3754)
.L_3754:
        /*02d8*/ 	.word	0x00000080
        /*02dc*/ 	.word	0x00000001
        /*02e0*/ 	.word	0x00000001


	//----- nvinfo : EIATTR_CRS_STACK_SIZE
	.align		4
.L_3755:
        /*02e4*/ 	.byte	0x04, 0x1e
        /*02e6*/ 	.short	(.L_3757 - .L_3756)
.L_3756:
        /*02e8*/ 	.word	0x00000000
.L_3757:


//--------------------- .nv.info._ZN4vllm3moe10topkGatingILi12ELi384ELi4ELi4ELi32El6__halfLNS0_11ScoringFuncE1EEEvPKT5_PKbPfiPT4_PiiiibPKf --------------------------
	.section	.nv.info._ZN4vllm3moe10topkGatingILi12ELi384ELi4ELi4ELi32El6__halfLNS0_11ScoringFuncE1EEEvPKT5_PKbPfiPT4_PiiiibPKf,"",@"SHT_CUDA_INFO"
	.sectionflags	@""
	.align	4


	//----- nvinfo : EIATTR_CUDA_API_VERSION
	.align		4
        /*0000*/ 	.byte	0x04, 0x37
        /*0002*/ 	.short	(.L_3759 - .L_3758)
.L_3758:
        /*0004*/ 	.word	0x00000082


	//----- nvinfo : EIATTR_SW2861232_WAR
	.align		4
.L_3759:
        /*0008*/ 	.byte	0x01, 0x35
	.zero		2


	//----- nvinfo : EIATTR_PARAM_CBANK
	.align		4
        /*000c*/ 	.byte	0x04, 0x0a
        /*000e*/ 	.short	(.L_3761 - .L_3760)
	.align		4
.L_3760:
        /*0010*/ 	.word	index@(.nv.constant0._ZN4vllm3moe10topkGatingILi12ELi384ELi4ELi4ELi32El6__halfLNS0_11ScoringFuncE1EEEvPKT5_PKbPfiPT4_PiiiibPKf)
        /*0014*/ 	.short	0x0160
        /*0016*/ 	.short	0x0048


	//----- nvinfo : EIATTR_CBANK_PARAM_SIZE
	.align		4
.L_3761:
        /*0018*/ 	.byte	0x03, 0x19
        /*001a*/ 	.short	0x0048


	//----- nvinfo : EIATTR_KPARAM_INFO
	.align		4
        /*001c*/ 	.byte	0x04, 0x17
        /*001e*/ 	.short	(.L_3763 - .L_3762)
.L_3762:
        /*0020*/ 	.word	0x00000000
        /*0024*/ 	.short	0x000a
        /*0026*/ 	.short	0x0040
        /*0028*/ 	.byte	0x00, 0xf0, 0x21, 0x00


	//----- nvinfo : EIATTR_KPARAM_INFO
	.align		4
.L_3763:
        /*002c*/ 	.byte	0x04, 0x17
        /*002e*/ 	.short	(.L_3765 - .L_3764)
.L_3764:
        /*0030*/ 	.word	0x00000000
        /*0034*/ 	.short	0x0009
        /*0036*/ 	.short	0x003c
        /*0038*/ 	.byte	0x00, 0xf0, 0x05, 0x00


	//----- nvinfo : EIATTR_KPARAM_INFO
	.align		4
.L_3765:
        /*003c*/ 	.byte	0x04, 0x17
        /*003e*/ 	.short	(.L_3767 - .L_3766)
.L_3766:
        /*0040*/ 	.word	0x00000000
        /*0044*/ 	.short	0x0008
        /*0046*/ 	.short	0x0038
        /*0048*/ 	.byte	0x00, 0xf0, 0x11, 0x00


	//----- nvinfo : EIATTR_KPARAM_INFO
	.align		4
.L_3767:
        /*004c*/ 	.byte	0x04, 0x17
        /*004e*/ 	.short	(.L_3769 - .L_3768)
.L_3768:
        /*0050*/ 	.word	0x00000000
        /*0054*/ 	.short	0x0007
        /*0056*/ 	.short	0x0034
        /*0058*/ 	.byte	0x00, 0xf0, 0x11, 0x00


	//----- nvinfo : EIATTR_KPARAM_INFO
	.align		4
.L_3769:
        /*005c*/ 	.byte	0x04, 0x17
        /*005e*/ 	.short	(.L_3771 - .L_3770)
.L_3770:
        /*0060*/ 	.word	0x00000000
        /*0064*/ 	.short	0x0006
        /*0066*/ 	.short	0x0030
        /*0068*/ 	.byte	0x00, 0xf0, 0x11, 0x00


	//----- nvinfo : EIATTR_KPARAM_INFO
	.align		4
.L_3771:
        /*006c*/ 	.byte	0x04, 0x17
        /*006e*/ 	.short	(.L_3773 - .L_3772)
.L_3772:
        /*0070*/ 	.word	0x00000000
        /*0074*/ 	.short	0x0005
        /*0076*/ 	.short	0x0028
        /*0078*/ 	.byte	0x00, 0xf0, 0x21, 0x00


	//----- nvinfo : EIATTR_KPARAM_INFO
	.align		4
.L_3773:
        /*007c*/ 	.byte	0x04, 0x17
        /*007e*/ 	.short	(.L_3775 - .L_3774)
.L_3774:
        /*0080*/ 	.word	0x00000000
        /*0084*/ 	.short	0x0004
        /*0086*/ 	.short	0x0020
        /*0088*/ 	.byte	0x00, 0xf0, 0x21, 0x00


	//----- nvinfo : EIATTR_KPARAM_INFO
	.align		4
.L_3775:
        /*008c*/ 	.byte	0x04, 0x17
        /*008e*/ 	.short	(.L_3777 - .L_3776)
.L_3776:
        /*0090*/ 	.word	0x00000000
        /*0094*/ 	.short	0x0003
        /*0096*/ 	.short	0x0018
        /*0098*/ 	.byte	0x00, 0xf0, 0x11, 0x00


	//----- nvinfo : EIATTR_KPARAM_INFO
	.align		4
.L_3777:
        /*009c*/ 	.byte	0x04, 0x17
        /*009e*/ 	.short	(.L_3779 - .L_3778)
.L_3778:
        /*00a0*/ 	.word	0x00000000
        /*00a4*/ 	.short	0x0002
        /*00a6*/ 	.short	0x0010
        /*00a8*/ 	.byte	0x00, 0xf0, 0x21, 0x00


	//----- nvinfo : EIATTR_KPARAM_INFO
	.align		4
.L_3779:
        /*00ac*/ 	.byte	0x04, 0x17
        /*00ae*/ 	.short	(.L_3781 - .L_3780)
.L_3780:
        /*00b0*/ 	.word	0x00000000
        /*00b4*/ 	.short	0x0001
        /*00b6*/ 	.short	0x0008
        /*00b8*/ 	.byte	0x00, 0xf0, 0x21, 0x00


	//----- nvinfo : EIATTR_KPARAM_INFO
	.align		4
.L_3781:
        /*00bc*/ 	.byte	0x04, 0x17
        /*00be*/ 	.short	(.L_3783 - .L_3782)
.L_3782:
        /*00c0*/ 	.word	0x00000000
        /*00c4*/ 	.short	0x0000
        /*00c6*/ 	.short	0x0000
        /*00c8*/ 	.byte	0x00, 0xf0, 0x21, 0x00


	//----- nvinfo : EIATTR_MAXREG_COUNT
	.align		4
.L_3783:
        /*00cc*/ 	.byte	0x03, 0x1b
        /*00ce*/ 	.short	0x00ff


	//----- nvinfo : EIATTR_MERCURY_ISA_VERSION
	.align		4
        /*00d0*/ 	.byte	0x03, 0x5f
        /*00d2*/ 	.short	0x0000


	//----- nvinfo : EIATTR_COOP_GROUP_MASK_REGIDS
	.align		4
        /*00d4*/ 	.byte	0x04, 0x29
        /*00d6*/ 	.short	(.L_3785 - .L_3784)


	//   ....[0]....
.L_3784:
        /*00d8*/ 	.word	0xffffffff


	//   ....[1]....
        /*00dc*/ 	.word	0xffffffff


	//   ....[2]....
        /*00e0*/ 	.word	0xffffffff


	//   ....[3]....
        /*00e4*/ 	.word	0xffffffff


	//   ....[4]....
        /*00e8*/ 	.word	0xffffffff


	//   ....[5]....
        /*00ec*/ 	.word	0xffffffff


	//   ....[6]....
        /*00f0*/ 	.word	0xffffffff


	//   ....[7]....
        /*00f4*/ 	.word	0xffffffff


	//   ....[8]....
        /*00f8*/ 	.word	0xffffffff


	//   ....[9]....
        /*00fc*/ 	.word	0xffffffff


	//   ....[10]....
        /*0100*/ 	.word	0xffffffff


	//   ....[11]....
        /*0104*/ 	.word	0xffffffff


	//   ....[12]....
        /*0108*/ 	.word	0xffffffff


	//   ....[13]....
        /*010c*/ 	.word	0xffffffff


	//   ....[14]....
        /*0110*/ 	.word	0xffffffff


	//   ....[15]....
        /*0114*/ 	.word	0xffffffff


	//   ....[16]....
        /*0118*/ 	.word	0xffffffff


	//   ....[17]....
        /*011c*/ 	.word	0xffffffff


	//   ....[18]....
        /*0120*/ 	.word	0xffffffff


	//   ....[19]....
        /*0124*/ 	.word	0xffffffff


	//   ....[20]....
        /*0128*/ 	.word	0xffffffff


	//   ....[21]....
        /*012c*/ 	.word	0xffffffff


	//   ....[22]....
        /*0130*/ 	.word	0xffffffff


	//   ....[23]....
        /*0134*/ 	.word	0xffffffff


	//   ....[24]....
        /*0138*/ 	.word	0xffffffff


	//   ....[25]....
        /*013c*/ 	.word	0xffffffff


	//   ....[26]....
        /*0140*/ 	.word	0xffffffff


	//   ....[27]....
        /*0144*/ 	.word	0xffffffff


	//   ....[28]....
        /*0148*/ 	.word	0xffffffff


	//   ....[29]....
        /*014c*/ 	.word	0xffffffff


	//   ....[30]....
        /*0150*/ 	.word	0xffffffff


	//   ....[31]....
        /*0154*/ 	.word	0xffffffff


	//   ....[32]....
        /*0158*/ 	.word	0xffffffff


	//   ....[33]....
        /*015c*/ 	.word	0xffffffff


	//   ....[34]....
        /*0160*/ 	.word	0xffffffff


	//   ....[35]....
        /*0164*/ 	.word	0xffffffff


	//   ....[36]....
        /*0168*/ 	.word	0xffffffff


	//   ....[37]....
        /*016c*/ 	.word	0xffffffff


	//   ....[38]....
        /*0170*/ 	.word	0xffffffff


	//   ....[39]....
        /*0174*/ 	.word	0xffffffff


	//   ....[40]....
        /*0178*/ 	.word	0xffffffff


	//   ....[41]....
        /*017c*/ 	.word	0xffffffff


	//   ....[42]....
        /*0180*/ 	.word	0xffffffff


	//   ....[43]....
        /*0184*/ 	.word	0xffffffff


	//   ....[44]....
        /*0188*/ 	.word	0xffffffff


	//   ....[45]....
        /*018c*/ 	.word	0xffffffff


	//   ....[46]....
        /*0190*/ 	.word	0xffffffff


	//   ....[47]....
        /*0194*/ 	.word	0xffffffff


	//   ....[48]....
        /*0198*/ 	.word	0xffffffff


	//   ....[49]....
        /*019c*/ 	.word	0xffffffff


	//   ....[50]....
        /*01a0*/ 	.word	0xffffffff


	//   ....[51]....
        /*01a4*/ 	.word	0xffffffff


	//   ....[52]....
        /*01a8*/ 	.word	0xffffffff


	//   ....[53]....
        /*01ac*/ 	.word	0xffffffff


	//   ....[54]....
        /*01b0*/ 	.word	0xffffffff


	//   ....[55]....
        /*01b4*/ 	.word	0xffffffff


	//   ....[56]....
        /*01b8*/ 	.word	0xffffffff


	//   ....[57]....
        /*01bc*/ 	.word	0xffffffff


	//   ....[58]....
        /*01c0*/ 	.word	0xffffffff


	//   ....[59]....
        /*01c4*/ 	.word	0xffffffff


	//----- nvinfo : EIATTR_COOP_GROUP_INSTR_OFFSETS
	.align		4
.L_3785:
        /*01c8*/ 	.byte	0x04, 0x28
        /*01ca*/ 	.short	(.L_3787 - .L_3786)


	//   ....[0]....
.L_3786:
        /*01cc*/ 	.word	0x00000d20


	//   ....[1]....
        /*01d0*/ 	.word	0x00000d40


	//   ....[2]....
        /*01d4*/ 	.word	0x00000d50


	//   ....[3]....
        /*01d8*/ 	.word	0x00000df0


	//   ....[4]....
        /*01dc*/ 	.word	0x00000e00


	//   ....[5]....
        /*01e0*/ 	.word	0x00000e10


	//   ....[6]....
        /*01e4*/ 	.word	0x00000e70


	//   ....[7]....
        /*01e8*/ 	.word	0x00000eb0


	//   ....[8]....
        /*01ec*/ 	.word	0x00000ec0


	//   ....[9]....
        /*01f0*/ 	.word	0x00000f60


	//   ....[10]....
        /*01f4*/ 	.word	0x00000f70


	//   ....[11]....
        /*01f8*/ 	.word	0x00000f80


	//   ....[12]....
        /*01fc*/ 	.word	0x00000fe0


	//   ....[13]....
        /*0200*/ 	.word	0x00001020


	//   ....[14]....
        /*0204*/ 	.word	0x00001030


	//   ....[15]....
        /*0208*/ 	.word	0x000016b0


	//   ....[16]....
        /*020c*/ 	.word	0x000016d0


	//   ....[17]....
        /*0210*/ 	.word	0x000016e0


	//   ....[18]....
        /*0214*/ 	.word	0x00001780


	//   ....[19]....
        /*0218*/ 	.word	0x00001790


	//   ....[20]....
        /*021c*/ 	.word	0x000017a0


	//   ....[21]....
        /*0220*/ 	.word	0x00001800


	//   ....[22]....
        /*0224*/ 	.word	0x00001840


	//   ....[23]....
        /*0228*/ 	.word	0x00001850


	//   ....[24]....
        /*022c*/ 	.word	0x000018e0


	//   ....[25]....
        /*0230*/ 	.word	0x00001900


	//   ....[26]....
        /*0234*/ 	.word	0x00001910


	//   ....[27]....
        /*0238*/ 	.word	0x00001970


	//   ....[28]....
        /*023c*/ 	.word	0x000019b0


	//   ....[29]....
        /*0240*/ 	.word	0x000019c0


	//   ....[30]....
        /*0244*/ 	.word	0x00002140


	//   ....[31]....
        /*0248*/ 	.word	0x000021c0


	//   ....[32]....
        /*024c*/ 	.word	0x00002230


	//   ....[33]....
        /*0250*/ 	.word	0x000022b0


	//   ....[34]....
        /*0254*/ 	.word	0x00002330


	//   ....[35]....
        /*0258*/ 	.word	0x000023b0


	//   ....[36]....
        /*025c*/ 	.word	0x00002430


	//   ....[37]....
        /*0260*/ 	.word	0x000024b0


	//   ....[38]....
        /*0264*/ 	.word	0x00002530


	//   ....[39]....
        /*0268*/ 	.word	0x000025b0


	//   ....[40]....
        /*026c*/ 	.word	0x00002630


	//   ....[41]....
        /*0270*/ 	.word	0x000026b0


	//   ....[42]....
        /*0274*/ 	.word	0x00002730


	//   ....[43]....
        /*0278*/ 	.word	0x000027b0


	//   ....[44]....
        /*027c*/ 	.word	0x00002830


	//   ....[45]....
        /*0280*/ 	.word	0x000028a0


	//   ....[46]....
        /*0284*/ 	.word	0x00002920


	//   ....[47]....
        /*0288*/ 	.word	0x00002990


	//   ....[48]....
        /*028c*/ 	.word	0x00002a10


	//   ....[49]....
        /*0290*/ 	.word	0x00002a90


	//   ....[50]....
        /*0294*/ 	.word	0x00002b10


	//   ....[51]....
        /*0298*/ 	.word	0x00002b90


	//   ....[52]....
        /*029c*/ 	.word	0x00002c10


	//   ....[53]....
        /*02a0*/ 	.word	0x00002c90


	//   ....[54]....
        /*02a4*/ 	.word	0x00002d10


	//   ....[55]....
        /*02a8*/ 	.word	0x00002d90


	//   ....[56]....
        /*02ac*/ 	.word	0x00002e10


	//   ....[57]....
        /*02b0*/ 	.word	0x00002e90


	//   ....[58]....
        /*02b4*/ 	.word	0x00002f10


	//   ....[59]....
        /*02b8*/ 	.word	0x00002f90


	//----- nvinfo : EIATTR_EXIT_INSTR_OFFSETS
	.align		4
.L_3787:
        /*02bc*/ 	.byte	0x04, 0x1c
        /*02be*/ 	.short	(.L_3789 - .L_3788)


	//   ....[0]....
.L_3788:
        /*02c0*/ 	.word	0x00000080


	//   ....[1]....
        /*02c4*/ 	.word	0x00001d50


	//   ....[2]....
        /*02c8*/ 	.word	0x00001d80


	//   ....[3]....
        /*02cc*/ 	.word	0x00001f90


	//   ....[4]....
        /*02d0*/ 	.word	0x000020e0


	//----- nvinfo : EIATTR_MAX_THREADS
	.align		4
.L_3789:
        /*02d4*/ 	.byte	0x04, 0x05
        /*02d6*/ 	.short	(.L_3791 - .L_3790)
.L_3790:
        /*02d8*/ 	.word	0x00000080
        /*02dc*/ 	.word	0x00000001
        /*02e0*/ 	.word	0x00000001


	//----- nvinfo : EIATTR_CRS_STACK_SIZE
	.align		4
.L_3791:
        /*02e4*/ 	.byte	0x04, 0x1e
        /*02e6*/ 	.short	(.L_3793 - .L_3792)
.L_3792:
        /*02e8*/ 	.word	0x00000000
.L_3793:


//--------------------- .nv.info._ZN4vllm3moe10topkGatingILi10ELi320ELi4ELi4ELi32El6__halfLNS0_11ScoringFuncE1EEEvPKT5_PKbPfiPT4_PiiiibPKf --------------------------
	.section	.nv.info._ZN4vllm3moe10topkGatingILi10ELi320ELi4ELi4ELi32El6__halfLNS0_11ScoringFuncE1EEEvPKT5_PKbPfiPT4_PiiiibPKf,"",@"SHT_CUDA_INFO"
	.sectionflags	@""
	.align	4


	//----- nvinfo : EIATTR_CUDA_API_VERSION
	.align		4
        /*0000*/ 	.byte	0x04, 0x37
        /*0002*/ 	.short	(.L_3795 - .L_3794)
.L_3794:
        /*0004*/ 	.word	0x00000082


	//----- nvinfo : EIATTR_SW2861232_WAR
	.align		4
.L_3795:
        /*0008*/ 	.byte	0x01, 0x35
	.zero		2


	//----- nvinfo : EIATTR_PARAM_CBANK
	.align		4
        /*000c*/ 	.byte	0x04, 0x0a
        /*000e*/ 	.short	(.L_3797 - .L_3796)
	.align		4
.L_3796:
        /*0010*/ 	.word	index@(.nv.constant0._ZN4vllm3moe10topkGatingILi10ELi320ELi4ELi4ELi32El6__halfLNS0_11ScoringFuncE1EEEvPKT5_PKbPfiPT4_PiiiibPKf)
        /*0014*/ 	.short	0x0160
        /*0016*/ 	.short	0x0048


	//----- nvinfo : EIATTR_CBANK_PARAM_SIZE
	.align		4
.L_3797:
        /*0018*/ 	.byte	0x03, 0x19
        /*001a*/ 	.short	0x0048


	//----- nvinfo : EIATTR_KPARAM_INFO
	.align		4
        /*001c*/ 	.byte	0x04, 0x17
        /*001e*/ 	.short	(.L_3799 - .L_3798)
.L_3798:
        /*0020*/ 	.word	0x00000000
        /*0024*/ 	.short	0x000a
        /*0026*/ 	.short	0x0040
        /*0028*/ 	.byte	0x00, 0xf0, 0x21, 0x00


	//----- nvinfo : EIATTR_KPARAM_INFO
	.align		4
.L_3799:
        /*002c*/ 	.byte	0x04, 0x17
        /*002e*/ 	.short	(.L_3801 - .L_3800)
.L_3800:
        /*0030*/ 	.word	0x00000000
        /*0034*/ 	.short	0x0009
        /*0036*/ 	.short	0x003c
        /*0038*/ 	.byte	0x00, 0xf0, 0x05, 0x00


	//----- nvinfo : EIATTR_KPARAM_INFO
	.align		4
.L_3801:
        /*003c*/ 	.byte	0x04, 0x17
        /*003e*/ 	.short	(.L_3803 - .L_3802)
.L_3802:
        /*0040*/ 	.word	0x00000000
        /*0044*/ 	.short	0x0008
        /*0046*/ 	.short	0x0038
        /*0048*/ 	.byte	0x00, 0xf0, 0x11, 0x00


	//----- nvinfo : EIATTR_KPARAM_INFO
	.align		4
.L_3803:
        /*004c*/ 	.byte	0x04, 0x17
        /*004e*/ 	.short	(.L_3805 - .L_3804)
.L_3804:
        /*0050*/ 	.word	0x00000000
        /*0054*/ 	.short	0x0007
        /*0056*/ 	.short	0x0034
        /*0058*/ 	.byte	0x00, 0xf0, 0x11, 0x00


	//----- nvinfo : EIATTR_KPARAM_INFO
	.align		4
.L_3805:
        /*005c*/ 	.byte	0x04, 0x17
        /*005e*/ 	.short	(.L_3807 - .L_3806)
.L_3806:
        /*0060*/ 	.word	0x00000000
        /*0064*/ 	.short	0x0006
        /*0066*/ 	.short	0x0030
        /*0068*/ 	.byte	0x00, 0xf0, 0x11, 0x00


	//----- nvinfo : EIATTR_KPARAM_INFO
	.align		4
.L_3807:
        /*006c*/ 	.byte	0x04, 0x17
        /*006e*/ 	.short	(.L_3809 - .L_3808)
.L_3808:
        /*0070*/ 	.word	0x00000000
        /*0074*/ 	.short	0x0005
        /*0076*/ 	.short	0x0028
        /*0078*/ 	.byte	0x00, 0xf0, 0x21, 0x00


	//----- nvinfo : EIATTR_KPARAM_INFO
	.align		4
.L_3809:
        /*007c*/ 	.byte	0x04, 0x17
        /*007e*/ 	.short	(.L_3811 - .L_3810)
.L_3810:
        /*0080*/ 	.word	0x00000000
        /*0084*/ 	.short	0x0004
        /*0086*/ 	.short	0x0020
        /*0088*/ 	.byte	0x00, 0xf0, 0x21, 0x00


	//----- nvinfo : EIATTR_KPARAM_INFO
	.align		4
.L_3811:
        /*008c*/ 	.byte	0x04, 0x17
        /*008e*/ 	.short	(.L_3813 - .L_3812)
.L_3812:
        /*0090*/ 	.word	0x00000000
        /*0094*/ 	.short	0x0003
        /*0096*/ 	.short	0x0018
        /*0098*/ 	.byte	0x00, 0xf0, 0x11, 0x00


	//----- nvinfo : EIATTR_KPARAM_INFO
	.align		4
.L_3813:
        /*009c*/ 	.byte	0x04, 0x17
        /*009e*/ 	.short	(.L_3815 - .L_3814)
.L_3814:
        /*00a0*/ 	.word	0x00000000
        /*00a4*/ 	.short	0x0002
        /*00a6*/ 	.short	0x0010
        /*00a8*/ 	.byte	0x00, 0xf0, 0x21, 0x00


	//----- nvinfo : EIATTR_KPARAM_INFO
	.align		4
.L_3815:
        /*00ac*/ 	.byte	0x04, 0x17
        /*00ae*/ 	.short	(.L_3817 - .L_3816)
.L_3816:
        /*00b0*/ 	.word	0x00000000
        /*00b4*/ 	.short	0x0001
        /*00b6*/ 	.short	0x0008
        /*00b8*/ 	.byte	0x00, 0xf0, 0x21, 0x00


	//----- nvinfo : EIATTR_KPARAM_INFO
	.align		4
.L_3817:
        /*00bc*/ 	.byte	0x04, 0x17
        /*00be*/ 	.short	(.L_3819 - .L_3818)
.L_3818:
        /*00c0*/ 	.word	0x00000000
        /*00c4*/ 	.short	0x0000
        /*00c6*/ 	.short	0x0000
        /*00c8*/ 	.byte	0x00, 0xf0, 0x21, 0x00


	//----- nvinfo : EIATTR_MAXREG_COUNT
	.align		4
.L_3819:
        /*00cc*/ 	.byte	0x03, 0x1b
        /*00ce*/ 	.short	0x00ff


	//----- nvinfo : EIATTR_MERCURY_ISA_VERSION
	.align		4
        /*00d0*/ 	.byte	0x03, 0x5f
        /*00d2*/ 	.short	0x0000


	//----- nvinfo : EIATTR_COOP_GROUP_MASK_REGIDS
	.align		4
        /*00d4*/ 	.byte	0x04, 0x29
        /*00d6*/ 	.short	(.L_3821 - .L_3820)


	//   ....[0]....
.L_3820:
        /*00d8*/ 	.word	0xffffffff


	//   ....[1]....
        /*00dc*/ 	.word	0xffffffff


	//   ....[2]....
        /*00e0*/ 	.word	0xffffffff


	//   ....[3]....
        /*00e4*/ 	.word	0xffffffff


	//   ....[4]....
        /*00e8*/ 	.word	0xffffffff


	//   ....[5]....
        /*00ec*/ 	.word	0xffffffff


	//   ....[6]....
        /*00f0*/ 	.word	0xffffffff


	//   ....[7]....
        /*00f4*/ 	.word	0xffffffff


	//   ....[8]....
        /*00f8*/ 	.word	0xffffffff


	//   ....[9]....
        /*00fc*/ 	.word	0xffffffff


	//   ....[10]....
        /*0100*/ 	.word	0xffffffff


	//   ....[11]....
        /*0104*/ 	.word	0xffffffff


	//   ....[12]....
        /*0108*/ 	.word	0xffffffff


	//   ....[13]....
        /*010c*/ 	.word	0xffffffff


	//   ....[14]....
        /*0110*/ 	.word	0xffffffff


	//   ....[15]....
        /*0114*/ 	.word	0xffffffff


	//   ....[16]....
        /*0118*/ 	.word	0xffffffff


	//   ....[17]....
        /*011c*/ 	.word	0xffffffff


	//   ....[18]....
        /*0120*/ 	.word	0xffffffff


	//   ....[19]....
        /*0124*/ 	.word	0xffffffff


	//   ....[20]....
        /*0128*/ 	.word	0xffffffff


	//   ....[21]....
        /*012c*/ 	.word	0xffffffff


	//   ....[22]....
        /*0130*/ 	.word	0xffffffff


	//   ....[23]....
        /*0134*/ 	.word	0xffffffff


	//   ....[24]....
        /*0138*/ 	.word	0xffffffff


	//   ....[25]....
        /*013c*/ 	.word	0xffffffff


	//   ....[26]....
        /*0140*/ 	.word	0xffffffff


	//   ....[27]....
        /*0144*/ 	.word	0xffffffff


	//   ....[28]....
        /*0148*/ 	.word	0xffffffff


	//   ....[29]....
        /*014c*/ 	.word	0xffffffff


	//   ....[30]....
        /*0150*/ 	.word	0xffffffff


	//   ....[31]....
        /*0154*/ 	.word	0xffffffff


	//   ....[32]....
        /*0158*/ 	.word	0xffffffff


	//   ....[33]....
        /*015c*/ 	.word	0xffffffff


	//   ....[34]....
        /*0160*/ 	.word	0xffffffff


	//   ....[35]....
        /*0164*/ 	.word	0xffffffff


	//   ....[36]....
        /*0168*/ 	.word	0xffffffff


	//   ....[37]....
        /*016c*/ 	.word	0xffffffff


	//   ....[38]....
        /*0170*/ 	.word	0xffffffff


	//   ....[39]....
        /*0174*/ 	.word	0xffffffff


	//   ....[40]....
        /*0178*/ 	.word	0xffffffff


	//   ....[41]....
        /*017c*/ 	.word	0xffffffff


	//   ....[42]....
        /*0180*/ 	.word	0xffffffff


	//   ....[43]....
        /*0184*/ 	.word	0xffffffff


	//   ....[44]....
        /*0188*/ 	.word	0xffffffff


	//   ....[45]....
        /*018c*/ 	.word	0xffffffff


	//   ....[46]....
        /*0190*/ 	.word	0xffffffff


	//   ....[47]....
        /*0194*/ 	.word	0xffffffff


	//   ....[48]....
        /*0198*/ 	.word	0xffffffff


	//   ....[49]....
        /*019c*/ 	.word	0xffffffff


	//   ....[50]....
        /*01a0*/ 	.word	0xffffffff


	//   ....[51]....
        /*01a4*/ 	.word	0xffffffff


	//   ....[52]....
        /*01a8*/ 	.word	0xffffffff


	//   ....[53]....
        /*01ac*/ 	.word	0xffffffff


	//   ....[54]....
        /*01b0*/ 	.word	0xffffffff


	//   ....[55]....
        /*01b4*/ 	.word	0xffffffff


	//   ....[56]....
        /*01b8*/ 	.word	0xffffffff


	//   ....[57]....
        /*01bc*/ 	.word	0xffffffff


	//   ....[58]....
        /*01c0*/ 	.word	0xffffffff


	//   ....[59]....
        /*01c4*/ 	.word	0xffffffff


	//----- nvinfo : EIATTR_COOP_GROUP_INSTR_OFFSETS
	.align		4
.L_3821:
        /*01c8*/ 	.byte	0x04, 0x28
        /*01ca*/ 	.short	(.L_3823 - .L_3822)


	//   ....[0]....
.L_3822:
        /*01cc*/ 	.word	0x00000bc0


	//   ....[1]....
        /*01d0*/ 	.word	0x00000be0


	//   ....[2]....
        /*01d4*/ 	.word	0x00000bf0


	//   ....[3]....
        /*01d8*/ 	.word	0x00000c80


	//   ....[4]....
        /*01dc*/ 	.word	0x00000ca0


	//   ....[5]....
        /*01e0*/ 	.word	0x00000cb0


	//   ....[6]....
        /*01e4*/ 	.word	0x00000d10


	//   ....[7]....
        /*01e8*/ 	.word	0x00000d50


	//   ....[8]....
        /*01ec*/ 	.word	0x00000d60


	//   ....[9]....
        /*01f0*/ 	.word	0x00000e00


	//   ....[10]....
        /*01f4*/ 	.word	0x00000e10


	//   ....[11]....
        /*01f8*/ 	.word	0x00000e20


	//   ....[12]....
        /*01fc*/ 	.word	0x00000e80


	//   ....[13]....
        /*0200*/ 	.word	0x00000ec0


	//   ....[14]....
        /*0204*/ 	.word	0x00000ed0


	//   ....[15]....
        /*0208*/ 	.word	0x000014f0


	//   ....[16]....
        /*020c*/ 	.word	0x00001510


	//   ....[17]....
        /*0210*/ 	.word	0x00001520


	//   ....[18]....
        /*0214*/ 	.word	0x000015c0


	//   ....[19]....
        /*0218*/ 	.word	0x000015d0


	//   ....[20]....
        /*021c*/ 	.word	0x000015e0


	//   ....[21]....
        /*0220*/ 	.word	0x00001640


	//   ....[22]....
        /*0224*/ 	.word	0x00001680


	//   ....[23]....
        /*0228*/ 	.word	0x00001690


	//   ....[24]....
        /*022c*/ 	.word	0x00001720


	//   ....[25]....
        /*0230*/ 	.word	0x00001740


	//   ....[26]....
        /*0234*/ 	.word	0x00001750


	//   ....[27]....
        /*0238*/ 	.word	0x000017b0


	//   ....[28]....
        /*023c*/ 	.word	0x000017f0


	//   ....[29]....
        /*0240*/ 	.word	0x00001800


	//   ....[30]....
        /*0244*/ 	.word	0x00001f80


	//   ....[31]....
        /*0248*/ 	.word	0x00002000


	//   ....[32]....
        /*024c*/ 	.word	0x00002070


	//   ....[33]....
        /*0250*/ 	.word	0x000020f0


	//   ....[34]....
        /*0254*/ 	.word	0x00002170


	//   ....[35]....
        /*0258*/ 	.word	0x000021f0


	//   ....[36]....
        /*025c*/ 	.word	0x00002270


	//   ....[37]....
        /*0260*/ 	.word	0x000022f0


	//   ....[38]....
        /*0264*/ 	.word	0x00002370


	//   ....[39]....
        /*0268*/ 	.word	0x000023f0


	//   ....[40]....
        /*026c*/ 	.word	0x00002470


	//   ....[41]....
        /*0270*/ 	.word	0x000024f0


	//   ....[42]....
        /*0274*/ 	.word	0x00002570


	//   ....[43]....
        /*0278*/ 	.word	0x000025f0


	//   ....[44]....
        /*027c*/ 	.word	0x00002670


	//   ....[45]....
        /*0280*/ 	.word	0x000026e0


	//   ....[46]....
        /*0284*/ 	.word	0x00002760


	//   ....[47]....
        /*0288*/ 	.word	0x000027d0


	//   ....[48]....
        /*028c*/ 	.word	0x00002850


	//   ....[49]....
        /*0290*/ 	.word	0x000028d0


	//   ....[50]....
        /*0294*/ 	.word	0x00002950


	//   ....[51]....
        /*0298*/ 	.word	0x000029d0


	//   ....[52]....
        /*029c*/ 	.word	0x00002a50


	//   ....[53]....
        /*02a0*/ 	.word	0x00002ad0


	//   ....[54]....
        /*02a4*/ 	.word	0x00002b50


	//   ....[55]....
        /*02a8*/ 	.word	0x00002bd0


	//   ....[56]....
        /*02ac*/ 	.word	0x00002c50


	//   ....[57]....
        /*02b0*/ 	.word	0x00002cd0


	//   ....[58]....
        /*02b4*/ 	.word	0x00002d50


	//   ....[59]....
        /*02b8*/ 	.word	0x00002dd0


	//----- nvinfo : EIATTR_EXIT_INSTR_OFFSETS
	.align		4
.L_3823:
        /*02bc*/ 	.byte	0x04, 0x1c
        /*02be*/ 	.short	(.L_3825 - .L_3824)


	//   ....[0]....
.L_3824:
        /*02c0*/ 	.word	0x00000080


	//   ....[1]....
        /*02c4*/ 	.word	0x00001b90


	//   ....[2]....
        /*02c8*/ 	.word	0x00001bc0


	//   ....[3]....
        /*02cc*/ 	.word	0x00001dd0


	//   ....[4]....
        /*02d0*/ 	.word	0x00001f20


	//----- nvinfo : EIATTR_MAX_THREADS
	.align		4
.L_3825:
        /*02d4*/ 	.byte	0x04, 0x05
        /*02d6*/ 	.short	(.L_3827 - .L_3826)
.L_3826:
        /*02d8*/ 	.word	0x00000080
        /*02dc*/ 	.word	0x00000001
        /*02e0*/ 	.word	0x00000001


	//----- nvinfo : EIATTR_CRS_STACK_SIZE
	.align		4
.L_3827:
        /*02e4*/ 	.byte	0x04, 0x1e
        /*02e6*/ 	.short	(.L_3829 - .L_3828)
.L_3828:
        /*02e8*/ 	.word	0x00000000
.L_3829:


//--------------------- .nv.info._ZN4vllm3moe10topkGatingILi6ELi192ELi4ELi4ELi32El6__halfLNS0_11ScoringFuncE1EEEvPKT5_PKbPfiPT4_PiiiibPKf --------------------------
	.section	.nv.info._ZN4vllm3moe10topkGatingILi6ELi192ELi4ELi4ELi32El6__halfLNS0_11ScoringFuncE1EEEvPKT5_PKbPfiPT4_PiiiibPKf,"",@"SHT_CUDA_INFO"
	.sectionflags	@""
	.align	4


	//----- nvinfo : EIATTR_CUDA_API_VERSION
	.align		4
        /*0000*/ 	.byte	0x04, 0x37
        /*0002*/ 	.short	(.L_3831 - .L_3830)
.L_3830:
        /*0004*/ 	.word	0x00000082


	//----- nvinfo : EIATTR_SW2861232_WAR
	.align		4
.L_3831:
        /*0008*/ 	.byte	0x01, 0x35
	.zero		2


	//----- nvinfo : EIATTR_PARAM_CBANK
	.align		4
        /*000c*/ 	.byte	0x04, 0x0a
        /*000e*/ 	.short	(.L_3833 - .L_3832)
	.align		4
.L_3832:
        /*0010*/ 	.word	index@(.nv.constant0._ZN4vllm3moe10topkGatingILi6ELi192ELi4ELi4ELi32El6__halfLNS0_11ScoringFuncE1EEEvPKT5_PKbPfiPT4_PiiiibPKf)
        /*0014*/ 	.short	0x0160
        /*0016*/ 	.short	0x0048


	//----- nvinfo : EIATTR_CBANK_PARAM_SIZE
	.align		4
.L_3833:
        /*0018*/ 	.byte	0x03, 0x19
        /*001a*/ 	.short	0x0048


	//----- nvinfo : EIATTR_KPARAM_INFO
	.align		4
        /*001c*/ 	.byte	0x04, 0x17
        /*001e*/ 	.short	(.L_3835 - .L_3834)
.L_3834:
        /*0020*/ 	.word	0x00000000
        /*0024*/ 	.short	0x000a
        /*0026*/ 	.short	0x0040
        /*0028*/ 	.byte	0x00, 0xf0, 0x21, 0x00


	//----- nvinfo : EIATTR_KPARAM_INFO
	.align		4
.L_3835:
        /*002c*/ 	.byte	0x04, 0x17
        /*002e*/ 	.short	(.L_3837 - .L_3836)
.L_3836:
        /*0030*/ 	.word	0x00000000
        /*0034*/ 	.short	0x0009
        /*0036*/ 	.short	0x003c
        /*0038*/ 	.byte	0x00, 0xf0, 0x05, 0x00


	//----- nvinfo : EIATTR_KPARAM_INFO
	.align		4
.L_3837:
        /*003c*/ 	.byte	0x04, 0x17
        /*003e*/ 	.short	(.L_3839 - .L_3838)
.L_3838:
        /*0040*/ 	.word	0x00000000
        /*0044*/ 	.short	0x0008
        /*0046*/ 	.short	0x0038
        /*0048*/ 	.byte	0x00, 0xf0, 0x11, 0x00


	//----- nvinfo : EIATTR_KPARAM_INFO
	.align		4
.L_3839:
        /*004c*/ 	.byte	0x04, 0x17
        /*004e*/ 	.short	(.L_3841 - .L_3840)
.L_3840:
        /*0050*/ 	.word	0x00000000
        /*0054*/ 	.short	0x0007
        /*0056*/ 	.short	0x0034
        /*0058*/ 	.byte	0x00, 0xf0, 0x11, 0x00


	//----- nvinfo : EIATTR_KPARAM_INFO
	.align		4
.L_3841:
        /*005c*/ 	.byte	0x04, 0x17
        /*005e*/ 	.short	(.L_3843 - .L_3842)
.L_3842:
        /*0060*/ 	.word	0x00000000
        /*0064*/ 	.short	0x0006
        /*0066*/ 	.short	0x0030
        /*0068*/ 	.byte	0x00, 0xf0, 0x11, 0x00


	//----- nvinfo : EIATTR_KPARAM_INFO
	.align		4
.L_3843:
        /*006c*/ 	.byte	0x04, 0x17
        /*006e*/ 	.short	(.L_3845 - .L_3844)
.L_3844:
        /*0070*/ 	.word	0x00000000
        /*0074*/ 	.short	0x0005
        /*0076*/ 	.short	0x0028
        /*0078*/ 	.byte	0x00, 0xf0, 0x21, 0x00


	//----- nvinfo : EIATTR_KPARAM_INFO
	.align		4
.L_3845:
        /*007c*/ 	.byte	0x04, 0x17
        /*007e*/ 	.short	(.L_3847 - .L_3846)
.L_3846:
        /*0080*/ 	.word	0x00000000
        /*0084*/ 	.short	0x0004
        /*0086*/ 	.short	0x0020
        /*0088*/ 	.byte	0x00, 0xf0, 0x21, 0x00


	//----- nvinfo : EIATTR_KPARAM_INFO
	.align		4
.L_3847:
        /*008c*/ 	.byte	0x04, 0x17
        /*008e*/ 	.short	(.L_3849 - .L_3848)
.L_3848:
        /*0090*/ 	.word	0x00000000
        /*0094*/ 	.short	0x0003
        /*0096*/ 	.short	0x0018
        /*0098*/ 	.byte	0x00, 0xf0, 0x11, 0x00


	//----- nvinfo : EIATTR_KPARAM_INFO
	.align		4
.L_3849:
        /*009c*/ 	.byte	0x04, 0x17
        /*009e*/ 	.short	(.L_3851 - .L_3850)
.L_3850:
        /*00a0*/ 	.word	0x00000000
        /*00a4*/ 	.short	0x0002
        /*00a6*/ 	.short	0x0010
        /*00a8*/ 	.byte	0x00, 0xf0, 0x21, 0x00


	//----- nvinfo : EIATTR_KPARAM_INFO
	.align		4
.L_3851:
        /*00ac*/ 	.byte	0x04, 0x17
        /*00ae*/ 	.short	(.L_3853 - .L_3852)
.L_3852:
        /*00b0*/ 	.word	0x00000000
        /*00b4*/ 	.short	0x0001
        /*00b6*/ 	.short	0x0008
        /*00b8*/ 	.byte	0x00, 0xf0, 0x21, 0x00


	//----- nvinfo : EIATTR_KPARAM_INFO
	.align		4
.L_3853:
        /*00bc*/ 	.byte	0x04, 0x17
        /*00be*/ 	.short	(.L_3855 - .L_3854)
.L_3854:
        /*00c0*/ 	.word	0x00000000
        /*00c4*/ 	.short	0x0000
        /*00c6*/ 	.short	0x0000
        /*00c8*/ 	.byte	0x00, 0xf0, 0x21, 0x00


	//----- nvinfo : EIATTR_MAXREG_COUNT
	.align		4
.L_3855:
        /*00cc*/ 	.byte	0x03, 0x1b
        /*00ce*/ 	.short	0x00ff


	//----- nvinfo : EIATTR_MERCURY_ISA_VERSION
	.align		4
        /*00d0*/ 	.byte	0x03, 0x5f
        /*00d2*/ 	.short	0x0000


	//----- nvinfo : EIATTR_COOP_GROUP_MASK_REGIDS
	.align		4
        /*00d4*/ 	.byte	0x04, 0x29
        /*00d6*/ 	.short	(.L_3857 - .L_3856)


	//   ....[0]....
.L_3856:
        /*00d8*/ 	.word	0xffffffff


	//   ....[1]....
        /*00dc*/ 	.word	0xffffffff


	//   ....[2]....
        /*00e0*/ 	.word	0xffffffff


	//   ....[3]....
        /*00e4*/ 	.word	0xffffffff


	//   ....[4]....
        /*00e8*/ 	.word	0xffffffff


	//   ....[5]....
        /*00ec*/ 	.word	0xffffffff


	//   ....[6]....
        /*00f0*/ 	.word	0xffffffff


	//   ....[7]....
        /*00f4*/ 	.word	0xffffffff


	//   ....[8]....
        /*00f8*/ 	.word	0xffffffff


	//   ....[9]....
        /*00fc*/ 	.word	0xffffffff


	//   ....[10]....
        /*0100*/ 	.word	0xffffffff


	//   ....[11]....
        /*0104*/ 	.word	0xffffffff


	//   ....[12]....
        /*0108*/ 	.word	0xffffffff


	//   ....[13]....
        /*010c*/ 	.word	0xffffffff


	//   ....[14]....
        /*0110*/ 	.word	0xffffffff


	//   ....[15]....
        /*0114*/ 	.word	0xffffffff


	//   ....[16]....
        /*0118*/ 	.word	0xffffffff


	//   ....[17]....
        /*011c*/ 	.word	0xffffffff


	//   ....[18]....
        /*0120*/ 	.word	0xffffffff


	//   ....[19]....
        /*0124*/ 	.word	0xffffffff


	//   ....[20]....
        /*0128*/ 	.word	0xffffffff


	//   ....[21]....
        /*012c*/ 	.word	0xffffffff


	//   ....[22]....
        /*0130*/ 	.word	0xffffffff


	//   ....[23]....
        /*0134*/ 	.word	0xffffffff


	//   ....[24]....
        /*0138*/ 	.word	0xffffffff


	//   ....[25]....
        /*013c*/ 	.word	0xffffffff


	//   ....[26]....
        /*0140*/ 	.word	0xffffffff


	//   ....[27]....
        /*0144*/ 	.word	0xffffffff


	//   ....[28]....
        /*0148*/ 	.word	0xffffffff


	//   ....[29]....
        /*014c*/ 	.word	0xffffffff


	//   ....[30]....
        /*0150*/ 	.word	0xffffffff


	//   ....[31]....
        /*0154*/ 	.word	0xffffffff


	//   ....[32]....
        /*0158*/ 	.word	0xffffffff


	//   ....[33]....
        /*015c*/ 	.word	0xffffffff


	//   ....[34]....
        /*0160*/ 	.word	0xffffffff


	//   ....[35]....
        /*0164*/ 	.word	0xffffffff


	//   ....[36]....
        /*0168*/ 	.word	0xffffffff


	//   ....[37]....
        /*016c*/ 	.word	0xffffffff


	//   ....[38]....
        /*0170*/ 	.word	0xffffffff


	//   ....[39]....
        /*0174*/ 	.word	0xffffffff


	//   ....[40]....
        /*0178*/ 	.word	0xffffffff


	//   ....[41]....
        /*017c*/ 	.word	0xffffffff


	//   ....[42]....
        /*0180*/ 	.word	0xffffffff


	//   ....[43]....
        /*0184*/ 	.word	0xffffffff


	//   ....[44]....
        /*0188*/ 	.word	0xffffffff


	//   ....[45]....
        /*018c*/ 	.word	0xffffffff


	//   ....[46]....
        /*0190*/ 	.word	0xffffffff


	//   ....[47]....
        /*0194*/ 	.word	0xffffffff


	//   ....[48]....
        /*0198*/ 	.word	0xffffffff


	//   ....[49]....
        /*019c*/ 	.word	0xffffffff


	//   ....[50]....
        /*01a0*/ 	.word	0xffffffff


	//   ....[51]....
        /*01a4*/ 	.word	0xffffffff


	//   ....[52]....
        /*01a8*/ 	.word	0xffffffff


	//   ....[53]....
        /*01ac*/ 	.word	0xffffffff


	//   ....[54]....
        /*01b0*/ 	.word	0xffffffff


	//   ....[55]....
        /*01b4*/ 	.word	0xffffffff


	//   ....[56]....
        /*01b8*/ 	.word	0xffffffff


	//   ....[57]....
        /*01bc*/ 	.word	0xffffffff


	//   ....[58]....
        /*01c0*/ 	.word	0xffffffff


	//   ....[59]....
        /*01c4*/ 	.word	0xffffffff


	//----- nvinfo : EIATTR_COOP_GROUP_INSTR_OFFSETS
	.align		4
.L_3857:
        /*01c8*/ 	.byte	0x04, 0x28
        /*01ca*/ 	.short	(.L_3859 - .L_3858)


	//   ....[0]....
.L_3858:
        /*01cc*/ 	.word	0x000007e0


	//   ....[1]....
        /*01d0*/ 	.word	0x00000800


	//   ....[2]....
        /*01d4*/ 	.word	0x00000810


	//   ....[3]....
        /*01d8*/ 	.word	0x000008a0


	//   ....[4]....
        /*01dc*/ 	.word	0x000008c0


	//   ....[5]....
        /*01e0*/ 	.word	0x000008d0


	//   ....[6]....
        /*01e4*/ 	.word	0x00000930


	//   ....[7]....
        /*01e8*/ 	.word	0x00000970


	//   ....[8]....
        /*01ec*/ 	.word	0x00000980


	//   ....[9]....
        /*01f0*/ 	.word	0x00000a10


	//   ....[10]....
        /*01f4*/ 	.word	0x00000a30


	//   ....[11]....
        /*01f8*/ 	.word	0x00000a40


	//   ....[12]....
        /*01fc*/ 	.word	0x00000aa0


	//   ....[13]....
        /*0200*/ 	.word	0x00000ae0


	//   ....[14]....
        /*0204*/ 	.word	0x00000af0


	//   ....[15]....
        /*0208*/ 	.word	0x00000ff0


	//   ....[16]....
        /*020c*/ 	.word	0x00001010


	//   ....[17]....
        /*0210*/ 	.word	0x00001020


	//   ....[18]....
        /*0214*/ 	.word	0x000010b0


	//   ....[19]....
        /*0218*/ 	.word	0x000010d0


	//   ....[20]....
        /*021c*/ 	.word	0x000010e0


	//   ....[21]....
        /*0220*/ 	.word	0x00001140


	//   ....[22]....
        /*0224*/ 	.word	0x00001180


	//   ....[23]....
        /*0228*/ 	.word	0x00001190


	//   ....[24]....
        /*022c*/ 	.word	0x00001220


	//   ....[25]....
        /*0230*/ 	.word	0x00001240


	//   ....[26]....
        /*0234*/ 	.word	0x00001250


	//   ....[27]....
        /*0238*/ 	.word	0x000012b0


	//   ....[28]....
        /*023c*/ 	.word	0x000012f0


	//   ....[29]....
        /*0240*/ 	.word	0x00001300


	//   ....[30]....
        /*0244*/ 	.word	0x00001a70


	//   ....[31]....
        /*0248*/ 	.word	0x00001af0


	//   ....[32]....
        /*024c*/ 	.word	0x00001b60


	//   ....[33]....
        /*0250*/ 	.word	0x00001be0


	//   ....[34]....
        /*0254*/ 	.word	0x00001c60


	//   ....[35]....
        /*0258*/ 	.word	0x00001ce0


	//   ....[36]....
        /*025c*/ 	.word	0x00001d60


	//   ....[37]....
        /*0260*/ 	.word	0x00001de0


	//   ....[38]....
        /*0264*/ 	.word	0x00001e60


	//   ....[39]....
        /*0268*/ 	.word	0x00001ee0


	//   ....[40]....
        /*026c*/ 	.word	0x00001f60


	//   ....[41]....
        /*0270*/ 	.word	0x00001fe0


	//   ....[42]....
        /*0274*/ 	.word	0x00002060


	//   ....[43]....
        /*0278*/ 	.word	0x000020e0


	//   ....[44]....
        /*027c*/ 	.word	0x00002150


	//   ....[45]....
        /*0280*/ 	.word	0x000021c0


	//   ....[46]....
        /*0284*/ 	.word	0x00002240


	//   ....[47]....
        /*0288*/ 	.word	0x000022b0


	//   ....[48]....
        /*028c*/ 	.word	0x00002330


	//   ....[49]....
        /*0290*/ 	.word	0x000023b0


	//   ....[50]....
        /*0294*/ 	.word	0x00002430


	//   ....[51]....
        /*0298*/ 	.word	0x000024b0


	//   ....[52]....
        /*029c*/ 	.word	0x00002530


	//   ....[53]....
        /*02a0*/ 	.word	0x000025b0


	//   ....[54]....
        /*02a4*/ 	.word	0x00002630


	//   ....[55]....
        /*02a8*/ 	.word	0x000026b0


	//   ....[56]....
        /*02ac*/ 	.word	0x00002730


	//   ....[57]....
        /*02b0*/ 	.word	0x000027b0


	//   ....[58]....
        /*02b4*/ 	.word	0x00002830


	//   ....[59]....
        /*02b8*/ 	.word	0x000028a0


	//----- nvinfo : EIATTR_EXIT_INSTR_OFFSETS
	.align		4
.L_3859:
        /*02bc*/ 	.byte	0x04, 0x1c
        /*02be*/ 	.short	(.L_3861 - .L_3860)


	//   ....[0]....
.L_3860:
        /*02c0*/ 	.word	0x00000080


	//   ....[1]....
        /*02c4*/ 	.word	0x00001690


	//   ....[2]....
        /*02c8*/ 	.word	0x000016c0


	//   ....[3]....
        /*02cc*/ 	.word	0x000018d0


	//   ....[4]....
        /*02d0*/ 	.word	0x00001a10


	//----- nvinfo : EIATTR_MAX_THREADS
	.align		4
.L_3861:
        /*02d4*/ 	.byte	0x04, 0x05
        /*02d6*/ 	.short	(.L_3863 - .L_3862)
.L_3862:
        /*02d8*/ 	.word	0x00000080
        /*02dc*/ 	.word	0x00000001
        /*02e0*/ 	.word	0x00000001


	//----- nvinfo : EIATTR_CRS_STACK_SIZE
	.align		4
.L_3863:
        /*02e4*/ 	.byte	0x04, 0x1e
        /*02e6*/ 	.short	(.L_3865 - .L_3864)
.L_3864:
        /*02e8*/ 	.word	0x00000000
.L_3865:


//--------------------- .nv.info._ZN4vllm3moe10topkGatingILi16ELi512ELi4ELi16ELi32El6__halfLNS0_11ScoringFuncE1EEEvPKT5_PKbPfiPT4_PiiiibPKf --------------------------
	.section	.nv.info._ZN4vllm3moe10topkGatingILi16ELi512ELi4ELi16ELi32El6__halfLNS0_11ScoringFuncE1EEEvPKT5_PKbPfiPT4_PiiiibPKf,"",@"SHT_CUDA_INFO"
	.sectionflags	@""
	.align	4


	//----- nvinfo : EIATTR_CUDA_API_VERSION
	.align		4
        /*0000*/ 	.byte	0x04, 0x37
        /*0002*/ 	.short	(.L_3867 - .L_3866)
.L_3866:
        /*0004*/ 	.word	0x00000082


	//----- nvinfo : EIATTR_SW2861232_WAR
	.align		4
.L_3867:
        /*0008*/ 	.byte	0x01, 0x35
	.zero		2


	//----- nvinfo : EIATTR_PARAM_CBANK
	.align		4
        /*000c*/ 	.byte	0x04, 0x0a
        /*000e*/ 	.short	(.L_3869 - .L_3868)
	.align		4
.L_3868:
        /*0010*/ 	.word	index@(.nv.constant0._ZN4vllm3moe10topkGatingILi16ELi512ELi4ELi16ELi32El6__halfLNS0_11ScoringFuncE1EEEvPKT5_PKbPfiPT4_PiiiibPKf)
        /*0014*/ 	.short	0x0160
        /*0016*/ 	.short	0x0048


	//----- nvinfo : EIATTR_CBANK_PARAM_SIZE
	.align		4
.L_3869:
        /*0018*/ 	.byte	0x03, 0x19
        /*001a*/ 	.short	0x0048


	//----- nvinfo : EIATTR_KPARAM_INFO
	.align		4
        /*001c*/ 	.byte	0x04, 0x17
        /*001e*/ 	.short	(.L_3871 - .L_3870)
.L_3870:
        /*0020*/ 	.word	0x00000000
        /*0024*/ 	.short	0x000a
        /*0026*/ 	.short	0x0040
        /*0028*/ 	.byte	0x00, 0xf0, 0x21, 0x00


	//----- nvinfo : EIATTR_KPARAM_INFO
	.align		4
.L_3871:
        /*002c*/ 	.byte	0x04, 0x17
        /*002e*/ 	.short	(.L_3873 - .L_3872)
.L_3872:
        /*0030*/ 	.word	0x00000000
        /*0034*/ 	.short	0x0009
        /*0036*/ 	.short	0x003c
        /*0038*/ 	.byte	0x00, 0xf0, 0x05, 0x00


	//----- nvinfo : EIATTR_KPARAM_INFO
	.align		4
.L_3873:
        /*003c*/ 	.byte	0x04, 0x17
        /*003e*/ 	.short	(.L_3875 - .L_3874)
.L_3874:
        /*0040*/ 	.word	0x00000000
        /*0044*/ 	.short	0x0008
        /*0046*/ 	.short	0x0038
        /*0048*/ 	.byte	0x00, 0xf0, 0x11, 0x00


	//----- nvinfo : EIATTR_KPARAM_INFO
	.align		4
.L_3875:
        /*004c*/ 	.byte	0x04, 0x17
        /*004e*/ 	.short	(.L_3877 - .L_3876)
.L_3876:
        /*0050*/ 	.word	0x00000000
        /*0054*/ 	.short	0x0007
        /*0056*/ 	.short	0x0034
        /*0058*/ 	.byte	0x00, 0xf0, 0x11, 0x00


	//----- nvinfo : EIATTR_KPARAM_INFO
	.align		4
.L_3877:
        /*005c*/ 	.byte	0x04, 0x17
        /*005e*/ 	.short	(.L_3879 - .L_3878)
.L_3878:
        /*0060*/ 	.word	0x00000000
        /*0064*/ 	.short	0x0006
        /*0066*/ 	.short	0x0030
        /*0068*/ 	.byte	0x00, 0xf0, 0x11, 0x00


	//----- nvinfo : EIATTR_KPARAM_INFO
	.align		4
.L_3879:
        /*006c*/ 	.byte	0x04, 0x17
        /*006e*/ 	.short	(.L_3881 - .L_3880)
.L_3880:
        /*0070*/ 	.word	0x00000000
        /*0074*/ 	.short	0x0005
        /*0076*/ 	.short	0x0028
        /*0078*/ 	.byte	0x00, 0xf0, 0x21, 0x00


	//----- nvinfo : EIATTR_KPARAM_INFO
	.align		4
.L_3881:
        /*007c*/ 	.byte	0x04, 0x17
        /*007e*/ 	.short	(.L_3883 - .L_3882)
.L_3882:
        /*0080*/ 	.word	0x00000000
        /*0084*/ 	.short	0x0004
        /*0086*/ 	.short	0x0020
        /*0088*/ 	.byte	0x00, 0xf0, 0x21, 0x00


	//----- nvinfo : EIATTR_KPARAM_INFO
	.align		4
.L_3883:
        /*008c*/ 	.byte	0x04, 0x17
        /*008e*/ 	.short	(.L_3885 - .L_3884)
.L_3884:
        /*0090*/ 	.word	0x00000000
        /*0094*/ 	.short	0x0003
        /*0096*/ 	.short	0x0018
        /*0098*/ 	.byte	0x00, 0xf0, 0x11, 0x00


	//----- nvinfo : EIATTR_KPARAM_INFO
	.align		4
.L_3885:
        /*009c*/ 	.byte	0x04, 0x17
        /*009e*/ 	.short	(.L_3887 - .L_3886)
.L_3886:
        /*00a0*/ 	.word	0x00000000
        /*00a4*/ 	.short	0x0002
        /*00a6*/ 	.short	0x0010
        /*00a8*/ 	.byte	0x00, 0xf0, 0x21, 0x00


	//----- nvinfo : EIATTR_KPARAM_INFO
	.align		4
.L_3887:
        /*00ac*/ 	.byte	0x04, 0x17
        /*00ae*/ 	.short	(.L_3889 - .L_3888)
.L_3888:
        /*00b0*/ 	.word	0x00000000
        /*00b4*/ 	.short	0x0001
        /*00b6*/ 	.short	0x0008
        /*00b8*/ 	.byte	0x00, 0xf0, 0x21, 0x00


	//----- nvinfo : EIATTR_KPARAM_INFO
	.align		4
.L_3889:
        /*00bc*/ 	.byte	0x04, 0x17
        /*00be*/ 	.short	(.L_3891 - .L_3890)
.L_3890:
        /*00c0*/ 	.word	0x00000000
        /*00c4*/ 	.short	0x0000
        /*00c6*/ 	.short	0x0000
        /*00c8*/ 	.byte	0x00, 0xf0, 0x21, 0x00


	//----- nvinfo : EIATTR_MAXREG_COUNT
	.align		4
.L_3891:
        /*00cc*/ 	.byte	0x03, 0x1b
        /*00ce*/ 	.short	0x00ff


	//----- nvinfo : EIATTR_MERCURY_ISA_VERSION
	.align		4
        /*00d0*/ 	.byte	0x03, 0x5f
        /*00d2*/ 	.short	0x0000


	//----- nvinfo : EIATTR_COOP_GROUP_MASK_REGIDS
	.align		4
        /*00d4*/ 	.byte	0x04, 0x29
        /*00d6*/ 	.short	(.L_3893 - .L_3892)


	//   ....[0]....
.L_3892:
        /*00d8*/ 	.word	0xffffffff


	//   ....[1]....
        /*00dc*/ 	.word	0xffffffff


	//   ....[2]....
        /*00e0*/ 	.word	0xffffffff


	//   ....[3]....
        /*00e4*/ 	.word	0xffffffff


	//   ....[4]....
        /*00e8*/ 	.word	0xffffffff


	//   ....[5]....
        /*00ec*/ 	.word	0xffffffff


	//   ....[6]....
        /*00f0*/ 	.word	0xffffffff


	//   ....[7]....
        /*00f4*/ 	.word	0xffffffff


	//   ....[8]....
        /*00f8*/ 	.word	0xffffffff


	//   ....[9]....
        /*00fc*/ 	.word	0xffffffff


	//   ....[10]....
        /*0100*/ 	.word	0xffffffff


	//   ....[11]....
        /*0104*/ 	.word	0xffffffff


	//   ....[12]....
        /*0108*/ 	.word	0xffffffff


	//   ....[13]....
        /*010c*/ 	.word	0xffffffff


	//   ....[14]....
        /*0110*/ 	.word	0xffffffff


	//   ....[15]....
        /*0114*/ 	.word	0xffffffff


	//   ....[16]....
        /*0118*/ 	.word	0xffffffff


	//   ....[17]....
        /*011c*/ 	.word	0xffffffff


	//   ....[18]....
        /*0120*/ 	.word	0xffffffff


	//   ....[19]....
        /*0124*/ 	.word	0xffffffff


	//   ....[20]....
        /*0128*/ 	.word	0xffffffff


	//   ....[21]....
        /*012c*/ 	.word	0xffffffff


	//   ....[22]....
        /*0130*/ 	.word	0xffffffff


	//   ....[23]....
        /*0134*/ 	.word	0xffffffff


	//   ....[24]....
        /*0138*/ 	.word	0xffffffff


	//   ....[25]....
        /*013c*/ 	.word	0xffffffff


	//   ....[26]....
        /*0140*/ 	.word	0xffffffff


	//   ....[27]....
        /*0144*/ 	.word	0xffffffff


	//   ....[28]....
        /*0148*/ 	.word	0xffffffff


	//   ....[29]....
        /*014c*/ 	.word	0xffffffff


	//   ....[30]....
        /*0150*/ 	.word	0xffffffff


	//   ....[31]....
        /*0154*/ 	.word	0xffffffff


	//   ....[32]....
        /*0158*/ 	.word	0xffffffff


	//   ....[33]....
        /*015c*/ 	.word	0xffffffff


	//   ....[34]....
        /*0160*/ 	.word	0xffffffff


	//   ....[35]....
        /*0164*/ 	.word	0xffffffff


	//   ....[36]....
        /*0168*/ 	.word	0xffffffff


	//   ....[37]....
        /*016c*/ 	.word	0xffffffff


	//   ....[38]....
        /*0170*/ 	.word	0xffffffff


	//   ....[39]....
        /*0174*/ 	.word	0xffffffff


	//   ....[40]....
        /*0178*/ 	.word	0xffffffff


	//   ....[41]....
        /*017c*/ 	.word	0xffffffff


	//   ....[42]....
        /*0180*/ 	.word	0xffffffff


	//   ....[43]....
        /*0184*/ 	.word	0xffffffff


	//   ....[44]....
        /*0188*/ 	.word	0xffffffff


	//   ....[45]....
        /*018c*/ 	.word	0xffffffff


	//   ....[46]....
        /*0190*/ 	.word	0xffffffff


	//   ....[47]....
        /*0194*/ 	.word	0xffffffff


	//   ....[48]....
        /*0198*/ 	.word	0xffffffff


	//   ....[49]....
        /*019c*/ 	.word	0xffffffff


	//   ....[50]....
        /*01a0*/ 	.word	0xffffffff


	//   ....[51]....
        /*01a4*/ 	.word	0xffffffff


	//   ....[52]....
        /*01a8*/ 	.word	0xffffffff


	//   ....[53]....
        /*01ac*/ 	.word	0xffffffff


	//   ....[54]....
        /*01b0*/ 	.word	0xffffffff


	//   ....[55]....
        /*01b4*/ 	.word	0xffffffff


	//   ....[56]....
        /*01b8*/ 	.word	0xffffffff


	//   ....[57]....
        /*01bc*/ 	.word	0xffffffff


	//   ....[58]....
        /*01c0*/ 	.word	0xffffffff


	//   ....[59]....
        /*01c4*/ 	.word	0xffffffff


	//----- nvinfo : EIATTR_COOP_GROUP_INSTR_OFFSETS
	.align		4
.L_3893:
        /*01c8*/ 	.byte	0x04, 0x28
        /*01ca*/ 	.short	(.L_3895 - .L_3894)


	//   ....[0]....
.L_3894:
        /*01cc*/ 	.word	0x00001050


	//   ....[1]....
        /*01d0*/ 	.word	0x00001070


	//   ....[2]....
        /*01d4*/ 	.word	0x00001080


	//   ....[3]....
        /*01d8*/ 	.word	0x00001120


	//   ....[4]....
        /*01dc*/ 	.word	0x00001130


	//   ....[5]....
        /*01e0*/ 	.word	0x00001140


	//   ....[6]....
        /*01e4*/ 	.word	0x000011a0


	//   ....[7]....
        /*01e8*/ 	.word	0x000011e0


	//   ....[8]....
        /*01ec*/ 	.word	0x000011f0


	//   ....[9]....
        /*01f0*/ 	.word	0x00001280


	//   ....[10]....
        /*01f4*/ 	.word	0x000012a0


	//   ....[11]....
        /*01f8*/ 	.word	0x000012b0


	//   ....[12]....
        /*01fc*/ 	.word	0x00001310


	//   ....[13]....
        /*0200*/ 	.word	0x00001350


	//   ....[14]....
        /*0204*/ 	.word	0x00001360


	//   ....[15]....
        /*0208*/ 	.word	0x00001af0


	//   ....[16]....
        /*020c*/ 	.word	0x00001b10


	//   ....[17]....
        /*0210*/ 	.word	0x00001b20


	//   ....[18]....
        /*0214*/ 	.word	0x00001bc0


	//   ....[19]....
        /*0218*/ 	.word	0x00001bd0


	//   ....[20]....
        /*021c*/ 	.word	0x00001be0


	//   ....[21]....
        /*0220*/ 	.word	0x00001c40


	//   ....[22]....
        /*0224*/ 	.word	0x00001c80


	//   ....[23]....
        /*0228*/ 	.word	0x00001c90


	//   ....[24]....
        /*022c*/ 	.word	0x00001d20


	//   ....[25]....
        /*0230*/ 	.word	0x00001d40


	//   ....[26]....
        /*0234*/ 	.word	0x00001d50


	//   ....[27]....
        /*0238*/ 	.word	0x00001db0


	//   ....[28]....
        /*023c*/ 	.word	0x00001df0


	//   ....[29]....
        /*0240*/ 	.word	0x00001e00


	//   ....[30]....
        /*0244*/ 	.word	0x00002580


	//   ....[31]....
        /*0248*/ 	.word	0x00002600


	//   ....[32]....
        /*024c*/ 	.word	0x00002670


	//   ....[33]....
        /*0250*/ 	.word	0x000026f0


	//   ....[34]....
        /*0254*/ 	.word	0x00002770


	//   ....[35]....
        /*0258*/ 	.word	0x000027f0


	//   ....[36]....
        /*025c*/ 	.word	0x00002870


	//   ....[37]....
        /*0260*/ 	.word	0x000028f0


	//   ....[38]....
        /*0264*/ 	.word	0x00002970


	//   ....[39]....
        /*0268*/ 	.word	0x000029f0


	//   ....[40]....
        /*026c*/ 	.word	0x00002a70


	//   ....[41]....
        /*0270*/ 	.word	0x00002af0


	//   ....[42]....
        /*0274*/ 	.word	0x00002b70


	//   ....[43]....
        /*0278*/ 	.word	0x00002bf0


	//   ....[44]....
        /*027c*/ 	.word	0x00002c60


	//   ....[45]....
        /*0280*/ 	.word	0x00002ce0


	//   ....[46]....
        /*0284*/ 	.word	0x00002d60


	//   ....[47]....
        /*0288*/ 	.word	0x00002dd0


	//   ....[48]....
        /*028c*/ 	.word	0x00002e50


	//   ....[49]....
        /*0290*/ 	.word	0x00002ed0


	//   ....[50]....
        /*0294*/ 	.word	0x00002f50


	//   ....[51]....
        /*0298*/ 	.word	0x00002fd0


	//   ....[52]....
        /*029c*/ 	.word	0x00003050


	//   ....[53]....
        /*02a0*/ 	.word	0x000030d0


	//   ....[54]....
        /*02a4*/ 	.word	0x00003150


	//   ....[55]....
        /*02a8*/ 	.word	0x000031d0


	//   ....[56]....
        /*02ac*/ 	.word	0x00003250


	//   ....[57]....
        /*02b0*/ 	.word	0x000032d0


	//   ....[58]....
        /*02b4*/ 	.word	0x00003350


	//   ....[59]....
        /*02b8*/ 	.word	0x000033c0


	//----- nvinfo : EIATTR_EXIT_INSTR_OFFSETS
	.align		4
.L_3895:
        /*02bc*/ 	.byte	0x04, 0x1c
        /*02be*/ 	.short	(.L_3897 - .L_3896)


	//   ....[0]....
.L_3896:
        /*02c0*/ 	.word	0x00000080


	//   ....[1]....
        /*02c4*/ 	.word	0x00002190


	//   ....[2]....
        /*02c8*/ 	.word	0x000021c0


	//   ....[3]....
        /*02cc*/ 	.word	0x000023d0


	//   ....[4]....
        /*02d0*/ 	.word	0x00002520


	//----- nvinfo : EIATTR_MAX_THREADS
	.align		4
.L_3897:
        /*02d4*/ 	.byte	0x04, 0x05
        /*02d6*/ 	.short	(.L_3899 - .L_3898)
.L_3898:
        /*02d8*/ 	.word	0x00000080
        /*02dc*/ 	.word	0x00000001
        /*02e0*/ 	.word	0x00000001


	//----- nvinfo : EIATTR_CRS_STACK_SIZE
	.align		4
.L_3899:
        /*02e4*/ 	.byte	0x04, 0x1e
        /*02e6*/ 	.short	(.L_3901 - .L_3900)
.L_3900:
        /*02e8*/ 	.word	0x00000000
.L_3901:


//--------------------- .nv.info._ZN4vllm3moe10topkGatingILi8ELi256ELi4ELi16ELi32El6__halfLNS0_11ScoringFuncE1EEEvPKT5_PKbPfiPT4_PiiiibPKf --------------------------
	.section	.nv.info._ZN4vllm3moe10topkGatingILi8ELi256ELi4ELi16ELi32El6__halfLNS0_11ScoringFuncE1EEEvPKT5_PKbPfiPT4_PiiiibPKf,"",@"SHT_CUDA_INFO"
	.sectionflags	@""
	.align	4


	//----- nvinfo : EIATTR_CUDA_API_VERSION
	.align		4
        /*0000*/ 	.byte	0x04, 0x37
        /*0002*/ 	.short	(.L_3903 - .L_3902)
.L_3902:
        /*0004*/ 	.word	0x00000082


	//----- nvinfo : EIATTR_SW2861232_WAR
	.align		4
.L_3903:
        /*0008*/ 	.byte	0x01, 0x35
	.zero		2


	//----- nvinfo : EIATTR_PARAM_CBANK
	.align		4
        /*000c*/ 	.byte	0x04, 0x0a
        /*000e*/ 	.short	(.L_3905 - .L_3904)
	.align		4
.L_3904:
        /*0010*/ 	.word	index@(.nv.constant0._ZN4vllm3moe10topkGatingILi8ELi256ELi4ELi16ELi32El6__halfLNS0_11ScoringFuncE1EEEvPKT5_PKbPfiPT4_PiiiibPKf)
        /*0014*/ 	.short	0x0160
        /*0016*/ 	.short	0x0048


	//----- nvinfo : EIATTR_CBANK_PARAM_SIZE
	.align		4
.L_3905:
        /*0018*/ 	.byte	0x03, 0x19
        /*001a*/ 	.short	0x0048


	//----- nvinfo : EIATTR_KPARAM_INFO
	.align		4
        /*001c*/ 	.byte	0x04, 0x17
        /*001e*/ 	.short	(.L_3907 - .L_3906)
.L_3906:
        /*0020*/ 	.word	0x00000000
        /*0024*/ 	.short	0x000a
        /*0026*/ 	.short	0x0040
        /*0028*/ 	.byte	0x00, 0xf0, 0x21, 0x00


	//----- nvinfo : EIATTR_KPARAM_INFO
	.align		4
.L_3907:
        /*002c*/ 	.byte	0x04, 0x17
        /*002e*/ 	.short	(.L_3909 - .L_3908)
.L_3908:
        /*0030*/ 	.word	0x00000000
        /*0034*/ 	.short	0x0009
        /*0036*/ 	.short	0x003c
        /*0038*/ 	.byte	0x00, 0xf0, 0x05, 0x00


	//----- nvinfo : EIATTR_KPARAM_INFO
	.align		4
.L_3909:
        /*003c*/ 	.byte	0x04, 0x17
        /*003e*/ 	.short	(.L_3911 - .L_3910)
.L_3910:
        /*0040*/ 	.word	0x00000000
        /*0044*/ 	.short	0x0008
        /*0046*/ 	.short	0x0038
        /*0048*/ 	.byte	0x00, 0xf0, 0x11, 0x00


	//----- nvinfo : EIATTR_KPARAM_INFO
	.align		4
.L_3911:
        /*004c*/ 	.byte	0x04, 0x17
        /*004e*/ 	.short	(.L_3913 - .L_3912)
.L_3912:
        /*0050*/ 	.word	0x00000000
        /*0054*/ 	.short	0x0007
        /*0056*/ 	.short	0x0034
        /*0058*/ 	.byte	0x00, 0xf0, 0x11, 0x00


	//----- nvinfo : EIATTR_KPARAM_INFO
	.align		4
.L_3913:
        /*005c*/ 	.byte	0x04, 0x17
        /*005e*/ 	.short	(.L_3915 - .L_3914)
.L_3914:
        /*0060*/ 	.word	0x00000000
        /*0064*/ 	.short	0x0006
        /*0066*/ 	.short	0x0030
        /*0068*/ 	.byte	0x00, 0xf0, 0x11, 0x00


	//----- nvinfo : EIATTR_KPARAM_INFO
	.align		4
.L_3915:
        /*006c*/ 	.byte	0x04, 0x17
        /*006e*/ 	.short	(.L_3917 - .L_3916)
.L_3916:
        /*0070*/ 	.word	0x00000000
        /*0074*/ 	.short	0x0005
        /*0076*/ 	.short	0x0028
        /*0078*/ 	.byte	0x00, 0xf0, 0x21, 0x00


	//----- nvinfo : EIATTR_KPARAM_INFO
	.align		4
.L_3917:
        /*007c*/ 	.byte	0x04, 0x17
        /*007e*/ 	.short	(.L_3919 - .L_3918)
.L_3918:
        /*0080*/ 	.word	0x00000000
        /*0084*/ 	.short	0x0004
        /*0086*/ 	.short	0x0020
        /*0088*/ 	.byte	0x00, 0xf0, 0x21, 0x00


	//----- nvinfo : EIATTR_KPARAM_INFO
	.align		4
.L_3919:
        /*008c*/ 	.byte	0x04, 0x17
        /*008e*/ 	.short	(.L_3921 - .L_3920)
.L_3920:
        /*0090*/ 	.word	0x00000000
        /*0094*/ 	.short	0x0003
        /*0096*/ 	.short	0x0018
        /*0098*/ 	.byte	0x00, 0xf0, 0x11, 0x00


	//----- nvinfo : EIATTR_KPARAM_INFO
	.align		4
.L_3921:
        /*009c*/ 	.byte	0x04, 0x17
        /*009e*/ 	.short	(.L_3923 - .L_3922)
.L_3922:
        /*00a0*/ 	.word	0x00000000
        /*00a4*/ 	.short	0x0002
        /*00a6*/ 	.short	0x0010
        /*00a8*/ 	.byte	0x00, 0xf0, 0x21, 0x00


	//----- nvinfo : EIATTR_KPARAM_INFO
	.align		4
.L_3923:
        /*00ac*/ 	.byte	0x04, 0x17
        /*00ae*/ 	.short	(.L_3925 - .L_3924)
.L_3924:
        /*00b0*/ 	.word	0x00000000
        /*00b4*/ 	.short	0x0001
        /*00b6*/ 	.short	0x0008
        /*00b8*/ 	.byte	0x00, 0xf0, 0x21, 0x00


	//----- nvinfo : EIATTR_KPARAM_INFO
	.align		4
.L_3925:
        /*00bc*/ 	.byte	0x04, 0x17
        /*00be*/ 	.short	(.L_3927 - .L_3926)
.L_3926:
        /*00c0*/ 	.word	0x00000000
        /*00c4*/ 	.short	0x0000
        /*00c6*/ 	.short	0x0000
        /*00c8*/ 	.byte	0x00, 0xf0, 0x21, 0x00


	//----- nvinfo : EIATTR_MAXREG_COUNT
	.align		4
.L_3927:
        /*00cc*/ 	.byte	0x03, 0x1b
        /*00ce*/ 	.short	0x00ff


	//----- nvinfo : EIATTR_MERCURY_ISA_VERSION
	.align		4
        /*00d0*/ 	.byte	0x03, 0x5f
        /*00d2*/ 	.short	0x0000


	//----- nvinfo : EIATTR_COOP_GROUP_MASK_REGIDS
	.align		4
        /*00d4*/ 	.byte	0x04, 0x29
        /*00d6*/ 	.short	(.L_3929 - .L_3928)


	//   ....[0]....
.L_3928:
        /*00d8*/ 	.word	0xffffffff


	//   ....[1]....
        /*00dc*/ 	.word	0xffffffff


	//   ....[2]....
        /*00e0*/ 	.word	0xffffffff


	//   ....[3]....
        /*00e4*/ 	.word	0xffffffff


	//   ....[4]....
        /*00e8*/ 	.word	0xffffffff


	//   ....[5]....
        /*00ec*/ 	.word	0xffffffff


	//   ....[6]....
        /*00f0*/ 	.word	0xffffffff


	//   ....[7]....
        /*00f4*/ 	.word	0xffffffff


	//   ....[8]....
        /*00f8*/ 	.word	0xffffffff


	//   ....[9]....
        /*00fc*/ 	.word	0xffffffff


	//   ....[10]....
        /*0100*/ 	.word	0xffffffff


	//   ....[11]....
        /*0104*/ 	.word	0xffffffff


	//   ....[12]....
        /*0108*/ 	.word	0xffffffff


	//   ....[13]....
        /*010c*/ 	.word	0xffffffff


	//   ....[14]....
        /*0110*/ 	.word	0xffffffff


	//   ....[15]....
        /*0114*/ 	.word	0xffffffff


	//   ....[16]....
        /*0118*/ 	.word	0xffffffff


	//   ....[17]....
        /*011c*/ 	.word	0xffffffff


	//   ....[18]....
        /*0120*/ 	.word	0xffffffff


	//   ....[19]....
        /*0124*/ 	.word	0xffffffff


	//   ....[20]....
        /*0128*/ 	.word	0xffffffff


	//   ....[21]....
        /*012c*/ 	.word	0xffffffff


	//   ....[22]....
        /*0130*/ 	.word	0xffffffff


	//   ....[23]....
        /*0134*/ 	.word	0xffffffff


	//   ....[24]....
        /*0138*/ 	.word	0xffffffff


	//   ....[25]....
        /*013c*/ 	.word	0xffffffff


	//   ....[26]....
        /*0140*/ 	.word	0xffffffff


	//   ....[27]....
        /*0144*/ 	.word	0xffffffff


	//   ....[28]....
        /*0148*/ 	.word	0xffffffff


	//   ....[29]....
        /*014c*/ 	.word	0xffffffff


	//   ....[30]....
        /*0150*/ 	.word	0xffffffff


	//   ....[31]....
        /*0154*/ 	.word	0xffffffff


	//   ....[32]....
        /*0158*/ 	.word	0xffffffff


	//   ....[33]....
        /*015c*/ 	.word	0xffffffff


	//   ....[34]....
        /*0160*/ 	.word	0xffffffff


	//   ....[35]....
        /*0164*/ 	.word	0xffffffff


	//   ....[36]....
        /*0168*/ 	.word	0xffffffff


	//   ....[37]....
        /*016c*/ 	.word	0xffffffff


	//   ....[38]....
        /*0170*/ 	.word	0xffffffff


	//   ....[39]....
        /*0174*/ 	.word	0xffffffff


	//   ....[40]....
        /*0178*/ 	.word	0xffffffff


	//   ....[41]....
        /*017c*/ 	.word	0xffffffff


	//   ....[42]....
        /*0180*/ 	.word	0xffffffff


	//   ....[43]....
        /*0184*/ 	.word	0xffffffff


	//   ....[44]....
        /*0188*/ 	.word	0xffffffff


	//   ....[45]....
        /*018c*/ 	.word	0xffffffff


	//   ....[46]....
        /*0190*/ 	.word	0xffffffff


	//   ....[47]....
        /*0194*/ 	.word	0xffffffff


	//   ....[48]....
        /*0198*/ 	.word	0xffffffff


	//   ....[49]....
        /*019c*/ 	.word	0xffffffff


	//   ....[50]....
        /*01a0*/ 	.word	0xffffffff


	//   ....[51]....
        /*01a4*/ 	.word	0xffffffff


	//   ....[52]....
        /*01a8*/ 	.word	0xffffffff


	//   ....[53]....
        /*01ac*/ 	.word	0xffffffff


	//   ....[54]....
        /*01b0*/ 	.word	0xffffffff


	//   ....[55]....
        /*01b4*/ 	.word	0xffffffff


	//   ....[56]....
        /*01b8*/ 	.word	0xffffffff


	//   ....[57]....
        /*01bc*/ 	.word	0xffffffff


	//   ....[58]....
        /*01c0*/ 	.word	0xffffffff


	//   ....[59]....
        /*01c4*/ 	.word	0xffffffff


	//----- nvinfo : EIATTR_COOP_GROUP_INSTR_OFFSETS
	.align		4
.L_3929:
        /*01c8*/ 	.byte	0x04, 0x28
        /*01ca*/ 	.short	(.L_3931 - .L_3930)


	//   ....[0]....
.L_3930:
        /*01cc*/ 	.word	0x00000960


	//   ....[1]....
        /*01d0*/ 	.word	0x00000980


	//   ....[2]....
        /*01d4*/ 	.word	0x00000990


	//   ....[3]....
        /*01d8*/ 	.word	0x00000a30


	//   ....[4]....
        /*01dc*/ 	.word	0x00000a40


	//   ....[5]....
        /*01e0*/ 	.word	0x00000a50


	//   ....[6]....
        /*01e4*/ 	.word	0x00000ab0


	//   ....[7]....
        /*01e8*/ 	.word	0x00000af0


	//   ....[8]....
        /*01ec*/ 	.word	0x00000b00


	//   ....[9]....
        /*01f0*/ 	.word	0x00000b90


	//   ....[10]....
        /*01f4*/ 	.word	0x00000bb0


	//   ....[11]....
        /*01f8*/ 	.word	0x00000bc0


	//   ....[12]....
        /*01fc*/ 	.word	0x00000c20


	//   ....[13]....
        /*0200*/ 	.word	0x00000c60


	//   ....[14]....
        /*0204*/ 	.word	0x00000c70


	//   ....[15]....
        /*0208*/ 	.word	0x000011e0


	//   ....[16]....
        /*020c*/ 	.word	0x00001200


	//   ....[17]....
        /*0210*/ 	.word	0x00001210


	//   ....[18]....
        /*0214*/ 	.word	0x000012a0


	//   ....[19]....
        /*0218*/ 	.word	0x000012c0


	//   ....[20]....
        /*021c*/ 	.word	0x000012d0


	//   ....[21]....
        /*0220*/ 	.word	0x00001330


	//   ....[22]....
        /*0224*/ 	.word	0x00001370


	//   ....[23]....
        /*0228*/ 	.word	0x00001380


	//   ....[24]....
        /*022c*/ 	.word	0x00001410


	//   ....[25]....
        /*0230*/ 	.word	0x00001430


	//   ....[26]....
        /*0234*/ 	.word	0x00001440


	//   ....[27]....
        /*0238*/ 	.word	0x000014a0


	//   ....[28]....
        /*023c*/ 	.word	0x000014e0


	//   ....[29]....
        /*0240*/ 	.word	0x000014f0


	//   ....[30]....
        /*0244*/ 	.word	0x00001c70


	//   ....[31]....
        /*0248*/ 	.word	0x00001cf0


	//   ....[32]....
        /*024c*/ 	.word	0x00001d60


	//   ....[33]....
        /*0250*/ 	.word	0x00001de0


	//   ....[34]....
        /*0254*/ 	.word	0x00001e60


	//   ....[35]....
        /*0258*/ 	.word	0x00001ee0


	//   ....[36]....
        /*025c*/ 	.word	0x00001f60


	//   ....[37]....
        /*0260*/ 	.word	0x00001fe0


	//   ....[38]....
        /*0264*/ 	.word	0x00002060


	//   ....[39]....
        /*0268*/ 	.word	0x000020e0


	//   ....[40]....
        /*026c*/ 	.word	0x00002160


	//   ....[41]....
        /*0270*/ 	.word	0x000021e0


	//   ....[42]....
        /*0274*/ 	.word	0x00002260


	//   ....[43]....
        /*0278*/ 	.word	0x000022e0


	//   ....[44]....
        /*027c*/ 	.word	0x00002350


	//   ....[45]....
        /*0280*/ 	.word	0x000023d0


	//   ....[46]....
        /*0284*/ 	.word	0x00002450


	//   ....[47]....
        /*0288*/ 	.word	0x000024c0


	//   ....[48]....
        /*028c*/ 	.word	0x00002540


	//   ....[49]....
        /*0290*/ 	.word	0x000025c0


	//   ....[50]....
        /*0294*/ 	.word	0x00002640


	//   ....[51]....
        /*0298*/ 	.word	0x000026c0


	//   ....[52]....
        /*029c*/ 	.word	0x00002740


	//   ....[53]....
        /*02a0*/ 	.word	0x000027c0


	//   ....[54]....
        /*02a4*/ 	.word	0x00002840


	//   ....[55]....
        /*02a8*/ 	.word	0x000028c0


	//   ....[56]....
        /*02ac*/ 	.word	0x00002940


	//   ....[57]....
        /*02b0*/ 	.word	0x000029c0


	//   ....[58]....
        /*02b4*/ 	.word	0x00002a40


	//   ....[59]....
        /*02b8*/ 	.word	0x00002ab0


	//----- nvinfo : EIATTR_EXIT_INSTR_OFFSETS
	.align		4
.L_3931:
        /*02bc*/ 	.byte	0x04, 0x1c
        /*02be*/ 	.short	(.L_3933 - .L_3932)


	//   ....[0]....
.L_3932:
        /*02c0*/ 	.word	0x00000080


	//   ....[1]....
        /*02c4*/ 	.word	0x00001880


	//   ....[2]....
        /*02c8*/ 	.word	0x000018b0


	//   ....[3]....
        /*02cc*/ 	.word	0x00001ac0


	//   ....[4]....
        /*02d0*/ 	.word	0x00001c10


	//----- nvinfo : EIATTR_MAX_THREADS
	.align		4
.L_3933:
        /*02d4*/ 	.byte	0x04, 0x05
        /*02d6*/ 	.short	(.L_3935 - .L_3934)
.L_3934:
        /*02d8*/ 	.word	0x00000080
        /*02dc*/ 	.word	0x00000001
        /*02e0*/ 	.word	0x00000001


	//----- nvinfo : EIATTR_CRS_STACK_SIZE
	.align		4
.L_3935:
        /*02e4*/ 	.byte	0x04, 0x1e
        /*02e6*/ 	.short	(.L_3937 - .L_3936)
.L_3936:
        /*02e8*/ 	.word	0x00000000
.L_3937:


//--------------------- .nv.info._ZN4vllm3moe10topkGatingILi8ELi128ELi4ELi16ELi32El6__halfLNS0_11ScoringFuncE1EEEvPKT5_PKbPfiPT4_PiiiibPKf --------------------------
	.section	.nv.info._ZN4vllm3moe10topkGatingILi8ELi128ELi4ELi16ELi32El6__halfLNS0_11ScoringFuncE1EEEvPKT5_PKbPfiPT4_PiiiibPKf,"",@"SHT_CUDA_INFO"
	.sectionflags	@""
	.align	4


	//----- nvinfo : EIATTR_CUDA_API_VERSION
	.align		4
        /*0000*/ 	.byte	0x04, 0x37
        /*0002*/ 	.short	(.L_3939 - .L_3938)
.L_3938:
        /*0004*/ 	.word	0x00000082


	//----- nvinfo : EIATTR_SW2861232_WAR
	.align		4
.L_3939:
        /*0008*/ 	.byte	0x01, 0x35
	.zero		2


	//----- nvinfo : EIATTR_PARAM_CBANK
	.align		4
        /*000c*/ 	.byte	0x04, 0x0a
        /*000e*/ 	.short	(.L_3941 - .L_3940)
	.align		4
.L_3940:
        /*0010*/ 	.word	index@(.nv.constant0._ZN4vllm3moe10topkGatingILi8ELi128ELi4ELi16ELi32El6__halfLNS0_11ScoringFuncE1EEEvPKT5_PKbPfiPT4_PiiiibPKf)
        /*0014*/ 	.short	0x0160
        /*0016*/ 	.short	0x0048


	//----- nvinfo : EIATTR_CBANK_PARAM_SIZE
	.align		4
.L_3941:
        /*0018*/ 	.byte	0x03, 0x19
        /*001a*/ 	.short	0x0048


	//----- nvinfo : EIATTR_KPARAM_INFO
	.align		4
        /*001c*/ 	.byte	0x04, 0x17
        /*001e*/ 	.short	(.L_3943 - .L_3942)
.L_3942:
        /*0020*/ 	.word	0x00000000
        /*0024*/ 	.short	0x000a
        /*0026*/ 	.short	0x0040
        /*0028*/ 	.byte	0x00, 0xf0, 0x21, 0x00


	//----- nvinfo : EIATTR_KPARAM_INFO
	.align		4
.L_3943:
        /*002c*/ 	.byte	0x04, 0x17
        /*002e*/ 	.short	(.L_3945 - .L_3944)
.L_3944:
        /*0030*/ 	.word	0x00000000
        /*0034*/ 	.short	0x0009
        /*0036*/ 	.short	0x003c
        /*0038*/ 	.byte	0x00, 0xf0, 0x05, 0x00


	//----- nvinfo : EIATTR_KPARAM_INFO
	.align		4
.L_3945:
        /*003c*/ 	.byte	0x04, 0x17
        /*003e*/ 	.short	(.L_3947 - .L_3946)
.L_3946:
        /*0040*/ 	.word	0x00000000
        /*0044*/ 	.short	0x0008
        /*0046*/ 	.short	0x0038
        /*0048*/ 	.byte	0x00, 0xf0, 0x11, 0x00


	//----- nvinfo : EIATTR_KPARAM_INFO
	.align		4
.L_3947:
        /*004c*/ 	.byte	0x04, 0x17
        /*004e*/ 	.short	(.L_3949 - .L_3948)
.L_3948:
        /*0050*/ 	.word	0x00000000
        /*0054*/ 	.short	0x0007
        /*0056*/ 	.short	0x0034
        /*0058*/ 	.byte	0x00, 0xf0, 0x11, 0x00


	//----- nvinfo : EIATTR_KPARAM_INFO
	.align		4
.L_3949:
        /*005c*/ 	.byte	0x04, 0x17
        /*005e*/ 	.short	(.L_3951 - .L_3950)
.L_3950:
        /*0060*/ 	.word	0x00000000
        /*0064*/ 	.short	0x0006
        /*0066*/ 	.short	0x0030
        /*0068*/ 	.byte	0x00, 0xf0, 0x11, 0x00


	//----- nvinfo : EIATTR_KPARAM_INFO
	.align		4
.L_3951:
        /*006c*/ 	.byte	0x04, 0x17
        /*006e*/ 	.short	(.L_3953 - .L_3952)
.L_3952:
        /*0070*/ 	.word	0x00000000
        /*0074*/ 	.short	0x0005
        /*0076*/ 	.short	0x0028
        /*0078*/ 	.byte	0x00, 0xf0, 0x21, 0x00


	//----- nvinfo : EIATTR_KPARAM_INFO
	.align		4
.L_3953:
        /*007c*/ 	.byte	0x04, 0x17
        /*007e*/ 	.short	(.L_3955 - .L_3954)
.L_3954:
        /*0080*/ 	.word	0x00000000
        /*0084*/ 	.short	0x0004
        /*0086*/ 	.short	0x0020
        /*0088*/ 	.byte	0x00, 0xf0, 0x21, 0x00


	//----- nvinfo : EIATTR_KPARAM_INFO
	.align		4
.L_3955:
        /*008c*/ 	.byte	0x04, 0x17
        /*008e*/ 	.short	(.L_3957 - .L_3956)
.L_3956:
        /*0090*/ 	.word	0x00000000
        /*0094*/ 	.short	0x0003
        /*0096*/ 	.short	0x0018
        /*0098*/ 	.byte	0x00, 0xf0, 0x11, 0x00


	//----- nvinfo : EIATTR_KPARAM_INFO
	.align		4
.L_3957:
        /*009c*/ 	.byte	0x04, 0x17
        /*009e*/ 	.short	(.L_3959 - .L_3958)
.L_3958:
        /*00a0*/ 	.word	0x00000000
        /*00a4*/ 	.short	0x0002
        /*00a6*/ 	.short	0x0010
        /*00a8*/ 	.byte	0x00, 0xf0, 0x21, 0x00


	//----- nvinfo : EIATTR_KPARAM_INFO
	.align		4
.L_3959:
        /*00ac*/ 	.byte	0x04, 0x17
        /*00ae*/ 	.short	(.L_3961 - .L_3960)
.L_3960:
        /*00b0*/ 	.word	0x00000000
        /*00b4*/ 	.short	0x0001
        /*00b6*/ 	.short	0x0008
        /*00b8*/ 	.byte	0x00, 0xf0, 0x21, 0x00


	//----- nvinfo : EIATTR_KPARAM_INFO
	.align		4
.L_3961:
        /*00bc*/ 	.byte	0x04, 0x17
        /*00be*/ 	.short	(.L_3963 - .L_3962)
.L_3962:
        /*00c0*/ 	.word	0x00000000
        /*00c4*/ 	.short	0x0000
        /*00c6*/ 	.short	0x0000
        /*00c8*/ 	.byte	0x00, 0xf0, 0x21, 0x00


	//----- nvinfo : EIATTR_MAXREG_COUNT
	.align		4
.L_3963:
        /*00cc*/ 	.byte	0x03, 0x1b
        /*00ce*/ 	.short	0x00ff


	//----- nvinfo : EIATTR_MERCURY_ISA_VERSION
	.align		4
        /*00d0*/ 	.byte	0x03, 0x5f
        /*00d2*/ 	.short	0x0000


	//----- nvinfo : EIATTR_COOP_GROUP_MASK_REGIDS
	.align		4
        /*00d4*/ 	.byte	0x04, 0x29
        /*00d6*/ 	.short	(.L_3965 - .L_3964)


	//   ....[0]....
.L_3964:
        /*00d8*/ 	.word	0xffffffff


	//   ....[1]....
        /*00dc*/ 	.word	0xffffffff


	//   ....[2]....
        /*00e0*/ 	.word	0xffffffff


	//   ....[3]....
        /*00e4*/ 	.word	0xffffffff


	//   ....[4]....
        /*00e8*/ 	.word	0xffffffff


	//   ....[5]....
        /*00ec*/ 	.word	0xffffffff


	//   ....[6]....
        /*00f0*/ 	.word	0xffffffff


	//   ....[7]....
        /*00f4*/ 	.word	0xffffffff


	//   ....[8]....
        /*00f8*/ 	.word	0xffffffff


	//   ....[9]....
        /*00fc*/ 	.word	0xffffffff


	//   ....[10]....
        /*0100*/ 	.word	0xffffffff


	//   ....[11]....
        /*0104*/ 	.word	0xffffffff


	//   ....[12]....
        /*0108*/ 	.word	0xffffffff


	//   ....[13]....
        /*010c*/ 	.word	0xffffffff


	//   ....[14]....
        /*0110*/ 	.word	0xffffffff


	//   ....[15]....
        /*0114*/ 	.word	0xffffffff


	//   ....[16]....
        /*0118*/ 	.word	0xffffffff


	//   ....[17]....
        /*011c*/ 	.word	0xffffffff


	//   ....[18]....
        /*0120*/ 	.word	0xffffffff


	//   ....[19]....
        /*0124*/ 	.word	0xffffffff


	//   ....[20]....
        /*0128*/ 	.word	0xffffffff


	//   ....[21]....
        /*012c*/ 	.word	0xffffffff


	//   ....[22]....
        /*0130*/ 	.word	0xffffffff


	//   ....[23]....
        /*0134*/ 	.word	0xffffffff


	//   ....[24]....
        /*0138*/ 	.word	0xffffffff


	//   ....[25]....
        /*013c*/ 	.word	0xffffffff


	//   ....[26]....
        /*0140*/ 	.word	0xffffffff


	//   ....[27]....
        /*0144*/ 	.word	0xffffffff


	//   ....[28]....
        /*0148*/ 	.word	0xffffffff


	//   ....[29]....
        /*014c*/ 	.word	0xffffffff


	//   ....[30]....
        /*0150*/ 	.word	0xffffffff


	//   ....[31]....
        /*0154*/ 	.word	0xffffffff


	//   ....[32]....
        /*0158*/ 	.word	0xffffffff


	//   ....[33]....
        /*015c*/ 	.word	0xffffffff


	//   ....[34]....
        /*0160*/ 	.word	0xffffffff


	//   ....[35]....
        /*0164*/ 	.word	0xffffffff


	//   ....[36]....
        /*0168*/ 	.word	0xffffffff


	//   ....[37]....
        /*016c*/ 	.word	0xffffffff


	//   ....[38]....
        /*0170*/ 	.word	0xffffffff


	//   ....[39]....
        /*0174*/ 	.word	0xffffffff


	//   ....[40]....
        /*0178*/ 	.word	0xffffffff


	//   ....[41]....
        /*017c*/ 	.word	0xffffffff


	//   ....[42]....
        /*0180*/ 	.word	0xffffffff


	//   ....[43]....
        /*0184*/ 	.word	0xffffffff


	//   ....[44]....
        /*0188*/ 	.word	0xffffffff


	//   ....[45]....
        /*018c*/ 	.word	0xffffffff


	//   ....[46]....
        /*0190*/ 	.word	0xffffffff


	//   ....[47]....
        /*0194*/ 	.word	0xffffffff


	//----- nvinfo : EIATTR_COOP_GROUP_INSTR_OFFSETS
	.align		4
.L_3965:
        /*0198*/ 	.byte	0x04, 0x28
        /*019a*/ 	.short	(.L_3967 - .L_3966)


	//   ....[0]....
.L_3966:
        /*019c*/ 	.word	0x00000970


	//   ....[1]....
        /*01a0*/ 	.word	0x00000990


	//   ....[2]....
        /*01a4*/ 	.word	0x000009a0


	//   ....[3]....
        /*01a8*/ 	.word	0x00000a30


	//   ....[4]....
        /*01ac*/ 	.word	0x00000a50


	//   ....[5]....
        /*01b0*/ 	.word	0x00000a60


	//   ....[6]....
        /*01b4*/ 	.word	0x00000ac0


	//   ....[7]....
        /*01b8*/ 	.word	0x00000b00


	//   ....[8]....
        /*01bc*/ 	.word	0x00000b10


	//   ....[9]....
        /*01c0*/ 	.word	0x00000ba0


	//   ....[10]....
        /*01c4*/ 	.word	0x00000bc0


	//   ....[11]....
        /*01c8*/ 	.word	0x00000bd0


	//   ....[12]....
        /*01cc*/ 	.word	0x00001130


	//   ....[13]....
        /*01d0*/ 	.word	0x00001150


	//   ....[14]....
        /*01d4*/ 	.word	0x00001160


	//   ....[15]....
        /*01d8*/ 	.word	0x000011f0


	//   ....[16]....
        /*01dc*/ 	.word	0x00001210


	//   ....[17]....
        /*01e0*/ 	.word	0x00001220


	//   ....[18]....
        /*01e4*/ 	.word	0x00001280


	//   ....[19]....
        /*01e8*/ 	.word	0x000012c0


	//   ....[20]....
        /*01ec*/ 	.word	0x000012d0


	//   ....[21]....
        /*01f0*/ 	.word	0x00001360


	//   ....[22]....
        /*01f4*/ 	.word	0x00001380


	//   ....[23]....
        /*01f8*/ 	.word	0x00001390


	//   ....[24]....
        /*01fc*/ 	.word	0x00001b10


	//   ....[25]....
        /*0200*/ 	.word	0x00001b90


	//   ....[26]....
        /*0204*/ 	.word	0x00001c00


	//   ....[27]....
        /*0208*/ 	.word	0x00001c80


	//   ....[28]....
        /*020c*/ 	.word	0x00001d00


	//   ....[29]....
        /*0210*/ 	.word	0x00001d80


	//   ....[30]....
        /*0214*/ 	.word	0x00001e00


	//   ....[31]....
        /*0218*/ 	.word	0x00001e80


	//   ....[32]....
        /*021c*/ 	.word	0x00001f00


	//   ....[33]....
        /*0220*/ 	.word	0x00001f80


	//   ....[34]....
        /*0224*/ 	.word	0x00002000


	//   ....[35]....
        /*0228*/ 	.word	0x00002070


	//   ....[36]....
        /*022c*/ 	.word	0x000020f0


	//   ....[37]....
        /*0230*/ 	.word	0x00002170


	//   ....[38]....
        /*0234*/ 	.word	0x000021e0


	//   ....[39]....
        /*0238*/ 	.word	0x00002260


	//   ....[40]....
        /*023c*/ 	.word	0x000022e0


	//   ....[41]....
        /*0240*/ 	.word	0x00002360


	//   ....[42]....
        /*0244*/ 	.word	0x000023e0


	//   ....[43]....
        /*0248*/ 	.word	0x00002460


	//   ....[44]....
        /*024c*/ 	.word	0x000024e0


	//   ....[45]....
        /*0250*/ 	.word	0x00002560


	//   ....[46]....
        /*0254*/ 	.word	0x000025e0


	//   ....[47]....
        /*0258*/ 	.word	0x00002650


	//----- nvinfo : EIATTR_EXIT_INSTR_OFFSETS
	.align		4
.L_3967:
        /*025c*/ 	.byte	0x04, 0x1c
        /*025e*/ 	.short	(.L_3969 - .L_3968)


	//   ....[0]....
.L_3968:
        /*0260*/ 	.word	0x00000090


	//   ....[1]....
        /*0264*/ 	.word	0x00001710


	//   ....[2]....
        /*0268*/ 	.word	0x00001740


	//   ....[3]....
        /*026c*/ 	.word	0x00001950


	//   ....[4]....
        /*0270*/ 	.word	0x00001ab0


	//----- nvinfo : EIATTR_MAX_THREADS
	.align		4
.L_3969:
        /*0274*/ 	.byte	0x04, 0x05
        /*0276*/ 	.short	(.L_3971 - .L_3970)
.L_3970:
        /*0278*/ 	.word	0x00000080
        /*027c*/ 	.word	0x00000001
        /*0280*/ 	.word	0x00000001


	//----- nvinfo : EIATTR_CRS_STACK_SIZE
	.align		4
.L_3971:
        /*0284*/ 	.byte	0x04, 0x1e
        /*0286*/ 	.short	(.L_3973 - .L_3972)
.L_3972:
        /*0288*/ 	.word	0x00000000
.L_3973:


//--------------------- .nv.info._ZN4vllm3moe10topkGatingILi8ELi64ELi4ELi16ELi32El6__halfLNS0_11ScoringFuncE1EEEvPKT5_PKbPfiPT4_PiiiibPKf --------------------------
	.section	.nv.info._ZN4vllm3moe10topkGatingILi8ELi64ELi4ELi16ELi32El6__halfLNS0_11ScoringFuncE1EEEvPKT5_PKbPfiPT4_PiiiibPKf,"",@"SHT_CUDA_INFO"
	.sectionflags	@""
	.align	4


	//----- nvinfo : EIATTR_CUDA_API_VERSION
	.align		4
        /*0000*/ 	.byte	0x04, 0x37
        /*0002*/ 	.short	(.L_3975 - .L_3974)
.L_3974:
        /*0004*/ 	.word	0x00000082


	//----- nvinfo : EIATTR_SW2861232_WAR
	.align		4
.L_3975:
        /*0008*/ 	.byte	0x01, 0x35
	.zero		2


	//----- nvinfo : EIATTR_PARAM_CBANK
	.align		4
        /*000c*/ 	.byte	0x04, 0x0a
        /*000e*/ 	.short	(.L_3977 - .L_3976)
	.align		4
.L_3976:
        /*0010*/ 	.word	index@(.nv.constant0._ZN4vllm3moe10topkGatingILi8ELi64ELi4ELi16ELi32El6__halfLNS0_11ScoringFuncE1EEEvPKT5_PKbPfiPT4_PiiiibPKf)
        /*0014*/ 	.short	0x0160
        /*0016*/ 	.short	0x0048


	//----- nvinfo : EIATTR_CBANK_PARAM_SIZE
	.align		4
.L_3977:
        /*0018*/ 	.byte	0x03, 0x19
        /*001a*/ 	.short	0x0048


	//----- nvinfo : EIATTR_KPARAM_INFO
	.align		4
        /*001c*/ 	.byte	0x04, 0x17
        /*001e*/ 	.short	(.L_3979 - .L_3978)
.L_3978:
        /*0020*/ 	.word	0x00000000
        /*0024*/ 	.short	0x000a
        /*0026*/ 	.short	0x0040
        /*0028*/ 	.byte	0x00, 0xf0, 0x21, 0x00


	//----- nvinfo : EIATTR_KPARAM_INFO
	.align		4
.L_3979:
        /*002c*/ 	.byte	0x04, 0x17
        /*002e*/ 	.short	(.L_3981 - .L_3980)
.L_3980:
        /*0030*/ 	.word	0x00000000
        /*0034*/ 	.short	0x0009
        /*0036*/ 	.short	0x003c
        /*0038*/ 	.byte	0x00, 0xf0, 0x05, 0x00


	//----- nvinfo : EIATTR_KPARAM_INFO
	.align		4
.L_3981:
        /*003c*/ 	.byte	0x04, 0x17
        /*003e*/ 	.short	(.L_3983 - .L_3982)
.L_3982:
        /*0040*/ 	.word	0x00000000
        /*0044*/ 	.short	0x0008
        /*0046*/ 	.short	0x0038
        /*0048*/ 	.byte	0x00, 0xf0, 0x11, 0x00


	//----- nvinfo : EIATTR_KPARAM_INFO
	.align		4
.L_3983:
        /*004c*/ 	.byte	0x04, 0x17
        /*004e*/ 	.short	(.L_3985 - .L_3984)
.L_3984:
        /*0050*/ 	.word	0x00000000
        /*0054*/ 	.short	0x0007
        /*0056*/ 	.short	0x0034
        /*0058*/ 	.byte	0x00, 0xf0, 0x11, 0x00


	//----- nvinfo : EIATTR_KPARAM_INFO
	.align		4
.L_3985:
        /*005c*/ 	.byte	0x04, 0x17
        /*005e*/ 	.short	(.L_3987 - .L_3986)
.L_3986:
        /*0060*/ 	.word	0x00000000
        /*0064*/ 	.short	0x0006
        /*0066*/ 	.short	0x0030
        /*0068*/ 	.byte	0x00, 0xf0, 0x11, 0x00


	//----- nvinfo : EIATTR_KPARAM_INFO
	.align		4
.L_3987:
        /*006c*/ 	.byte	0x04, 0x17
        /*006e*/ 	.short	(.L_3989 - .L_3988)
.L_3988:
        /*0070*/ 	.word	0x00000000
        /*0074*/ 	.short	0x0005
        /*0076*/ 	.short	0x0028
        /*0078*/ 	.byte	0x00, 0xf0, 0x21, 0x00


	//----- nvinfo : EIATTR_KPARAM_INFO
	.align		4
.L_3989:
        /*007c*/ 	.byte	0x04, 0x17
        /*007e*/ 	.short	(.L_3991 - .L_3990)
.L_3990:
        /*0080*/ 	.word	0x00000000
        /*0084*/ 	.short	0x0004
        /*0086*/ 	.short	0x0020
        /*0088*/ 	.byte	0x00, 0xf0, 0x21, 0x00


	//----- nvinfo : EIATTR_KPARAM_INFO
	.align		4
.L_3991:
        /*008c*/ 	.byte	0x04, 0x17
        /*008e*/ 	.short	(.L_3993 - .L_3992)
.L_3992:
        /*0090*/ 	.word	0x00000000
        /*0094*/ 	.short	0x0003
        /*0096*/ 	.short	0x0018
        /*0098*/ 	.byte	0x00, 0xf0, 0x11, 0x00


	//----- nvinfo : EIATTR_KPARAM_INFO
	.align		4
.L_3993:
        /*009c*/ 	.byte	0x04, 0x17
        /*009e*/ 	.short	(.L_3995 - .L_3994)
.L_3994:
        /*00a0*/ 	.word	0x00000000
        /*00a4*/ 	.short	0x0002
        /*00a6*/ 	.short	0x0010
        /*00a8*/ 	.byte	0x00, 0xf0, 0x21, 0x00


	//----- nvinfo : EIATTR_KPARAM_INFO
	.align		4
.L_3995:
        /*00ac*/ 	.byte	0x04, 0x17
        /*00ae*/ 	.short	(.L_3997 - .L_3996)
.L_3996:
        /*00b0*/ 	.word	0x00000000
        /*00b4*/ 	.short	0x0001
        /*00b6*/ 	.short	0x0008
        /*00b8*/ 	.byte	0x00, 0xf0, 0x21, 0x00


	//----- nvinfo : EIATTR_KPARAM_INFO
	.align		4
.L_3997:
        /*00bc*/ 	.byte	0x04, 0x17
        /*00be*/ 	.short	(.L_3999 - .L_3998)
.L_3998:
        /*00c0*/ 	.word	0x00000000
        /*00c4*/ 	.short	0x0000
        /*00c6*/ 	.short	0x0000
        /*00c8*/ 	.byte	0x00, 0xf0, 0x21, 0x00


	//----- nvinfo : EIATTR_MAXREG_COUNT
	.align		4
.L_3999:
        /*00cc*/ 	.byte	0x03, 0x1b
        /*00ce*/ 	.short	0x00ff


	//----- nvinfo : EIATTR_MERCURY_ISA_VERSION
	.align		4
        /*00d0*/ 	.byte	0x03, 0x5f
        /*00d2*/ 	.short	0x0000


	//----- nvinfo : EIATTR_COOP_GROUP_MASK_REGIDS
	.align		4
        /*00d4*/ 	.byte	0x04, 0x29
        /*00d6*/ 	.short	(.L_4001 - .L_4000)


	//   ....[0]....
.L_4000:
        /*00d8*/ 	.word	0xffffffff


	//   ....[1]....
        /*00dc*/ 	.word	0xffffffff


	//   ....[2]....
        /*00e0*/ 	.word	0xffffffff


	//   ....[3]....
        /*00e4*/ 	.word	0xffffffff


	//   ....[4]....
        /*00e8*/ 	.word	0xffffffff


	//   ....[5]....
        /*00ec*/ 	.word	0xffffffff


	//   ....[6]....
        /*00f0*/ 	.word	0xffffffff


	//   ....[7]....
        /*00f4*/ 	.word	0xffffffff


	//   ....[8]....
        /*00f8*/ 	.word	0xffffffff


	//   ....[9]....
        /*00fc*/ 	.word	0xffffffff


	//   ....[10]....
        /*0100*/ 	.word	0xffffffff


	//   ....[11]....
        /*0104*/ 	.word	0xffffffff


	//   ....[12]....
        /*0108*/ 	.word	0xffffffff


	//   ....[13]....
        /*010c*/ 	.word	0xffffffff


	//   ....[14]....
        /*0110*/ 	.word	0xffffffff


	//   ....[15]....
        /*0114*/ 	.word	0xffffffff


	//   ....[16]....
        /*0118*/ 	.word	0xffffffff


	//   ....[17]....
        /*011c*/ 	.word	0xffffffff


	//   ....[18]....
        /*0120*/ 	.word	0xffffffff


	//   ....[19]....
        /*0124*/ 	.word	0xffffffff


	//   ....[20]....
        /*0128*/ 	.word	0xffffffff


	//   ....[21]....
        /*012c*/ 	.word	0xffffffff


	//   ....[22]....
        /*0130*/ 	.word	0xffffffff


	//   ....[23]....
        /*0134*/ 	.word	0xffffffff


	//   ....[24]....
        /*0138*/ 	.word	0xffffffff


	//   ....[25]....
        /*013c*/ 	.word	0xffffffff


	//   ....[26]....
        /*0140*/ 	.word	0xffffffff


	//   ....[27]....
        /*0144*/ 	.word	0xffffffff


	//   ....[28]....
        /*0148*/ 	.word	0xffffffff


	//   ....[29]....
        /*014c*/ 	.word	0xffffffff


	//   ....[30]....
        /*0150*/ 	.word	0xffffffff


	//   ....[31]....
        /*0154*/ 	.word	0xffffffff


	//   ....[32]....
        /*0158*/ 	.word	0xffffffff


	//   ....[33]....
        /*015c*/ 	.word	0xffffffff


	//   ....[34]....
        /*0160*/ 	.word	0xffffffff


	//   ....[35]....
        /*0164*/ 	.word	0xffffffff


	//----- nvinfo : EIATTR_COOP_GROUP_INSTR_OFFSETS
	.align		4
.L_4001:
        /*0168*/ 	.byte	0x04, 0x28
        /*016a*/ 	.short	(.L_4003 - .L_4002)


	//   ....[0]....
.L_4002:
        /*016c*/ 	.word	0x00000970


	//   ....[1]....
        /*0170*/ 	.word	0x00000990


	//   ....[2]....
        /*0174*/ 	.word	0x000009a0


	//   ....[3]....
        /*0178*/ 	.word	0x00000a30


	//   ....[4]....
        /*017c*/ 	.word	0x00000a50


	//   ....[5]....
        /*0180*/ 	.word	0x00000a60


	//   ....[6]....
        /*0184*/ 	.word	0x00000ac0


	//   ....[7]....
        /*0188*/ 	.word	0x00000b00


	//   ....[8]....
        /*018c*/ 	.word	0x00000b10


	//   ....[9]....
        /*0190*/ 	.word	0x00001080


	//   ....[10]....
        /*0194*/ 	.word	0x000010a0


	//   ....[11]....
        /*0198*/ 	.word	0x000010b0


	//   ....[12]....
        /*019c*/ 	.word	0x00001140


	//   ....[13]....
        /*01a0*/ 	.word	0x00001160


	//   ....[14]....
        /*01a4*/ 	.word	0x00001170


	//   ....[15]....
        /*01a8*/ 	.word	0x000011d0


	//   ....[16]....
        /*01ac*/ 	.word	0x00001210


	//   ....[17]....
        /*01b0*/ 	.word	0x00001220


	//   ....[18]....
        /*01b4*/ 	.word	0x000019b0


	//   ....[19]....
        /*01b8*/ 	.word	0x00001a30


	//   ....[20]....
        /*01bc*/ 	.word	0x00001aa0


	//   ....[21]....
        /*01c0*/ 	.word	0x00001b20


	//   ....[22]....
        /*01c4*/ 	.word	0x00001ba0


	//   ....[23]....
        /*01c8*/ 	.word	0x00001c20


	//   ....[24]....
        /*01cc*/ 	.word	0x00001ca0


	//   ....[25]....
        /*01d0*/ 	.word	0x00001d20


	//   ....[26]....
        /*01d4*/ 	.word	0x00001d90


	//   ....[27]....
        /*01d8*/ 	.word	0x00001e10


	//   ....[28]....
        /*01dc*/ 	.word	0x00001e90


	//   ....[29]....
        /*01e0*/ 	.word	0x00001f00


	//   ....[30]....
        /*01e4*/ 	.word	0x00001f80


	//   ....[31]....
        /*01e8*/ 	.word	0x00002000


	//   ....[32]....
        /*01ec*/ 	.word	0x00002080


	//   ....[33]....
        /*01f0*/ 	.word	0x00002100


	//   ....[34]....
        /*01f4*/ 	.word	0x00002180


	//   ....[35]....
        /*01f8*/ 	.word	0x000021f0


	//----- nvinfo : EIATTR_EXIT_INSTR_OFFSETS
	.align		4
.L_4003:
        /*01fc*/ 	.byte	0x04, 0x1c
        /*01fe*/ 	.short	(.L_4005 - .L_4004)


	//   ....[0]....
.L_4004:
        /*0200*/ 	.word	0x00000090


	//   ....[1]....
        /*0204*/ 	.word	0x000015b0


	//   ....[2]....
        /*0208*/ 	.word	0x000015e0


	//   ....[3]....
        /*020c*/ 	.word	0x000017f0


	//   ....[4]....
        /*0210*/ 	.word	0x00001950


	//----- nvinfo : EIATTR_MAX_THREADS
	.align		4
.L_4005:
        /*0214*/ 	.byte	0x04, 0x05
        /*0216*/ 	.short	(.L_4007 - .L_4006)
.L_4006:
        /*0218*/ 	.word	0x00000080
        /*021c*/ 	.word	0x00000001
        /*0220*/ 	.word	0x00000001


	//----- nvinfo : EIATTR_CRS_STACK_SIZE
	.align		4
.L_4007:
        /*0224*/ 	.byte	0x04, 0x1e
        /*0226*/ 	.short	(.L_4009 - .L_4008)
.L_4008:
        /*0228*/ 	.word	0x00000000
.L_4009:


//--------------------- .nv.info._ZN4vllm3moe10topkGatingILi8ELi32ELi4ELi16ELi32El6__halfLNS0_11ScoringFuncE1EEEvPKT5_PKbPfiPT4_PiiiibPKf --------------------------
	.section	.nv.info._ZN4vllm3moe10topkGatingILi8ELi32ELi4ELi16ELi32El6__halfLNS0_11ScoringFuncE1EEEvPKT5_PKbPfiPT4_PiiiibPKf,"",@"SHT_CUDA_INFO"
	.sectionflags	@""
	.align	4


	//----- nvinfo : EIATTR_CUDA_API_VERSION
	.align		4
        /*0000*/ 	.byte	0x04, 0x37
        /*0002*/ 	.short	(.L_4011 - .L_4010)
.L_4010:
        /*0004*/ 	.word	0x00000082


	//----- nvinfo : EIATTR_SW2861232_WAR
	.align		4
.L_4011:
        /*0008*/ 	.byte	0x01, 0x35
	.zero		2


	//----- nvinfo : EIATTR_PARAM_CBANK
	.align		4
        /*000c*/ 	.byte	0x04, 0x0a
        /*000e*/ 	.short	(.L_4013 - .L_4012)
	.align		4
.L_4012:
        /*0010*/ 	.word	index@(.nv.constant0._ZN4vllm3moe10topkGatingILi8ELi32ELi4ELi16ELi32El6__halfLNS0_11ScoringFuncE1EEEvPKT5_PKbPfiPT4_PiiiibPKf)
        /*0014*/ 	.short	0x0160
        /*0016*/ 	.short	0x0048


	//----- nvinfo : EIATTR_CBANK_PARAM_SIZE
	.align		4
.L_4013:
        /*0018*/ 	.byte	0x03, 0x19
        /*001a*/ 	.short	0x0048


	//----- nvinfo : EIATTR_KPARAM_INFO
	.align		4
        /*001c*/ 	.byte	0x04, 0x17
        /*001e*/ 	.short	(.L_4015 - .L_4014)
.L_4014:
        /*0020*/ 	.word	0x00000000
        /*0024*/ 	.short	0x000a
        /*0026*/ 	.short	0x0040
        /*0028*/ 	.byte	0x00, 0xf0, 0x21, 0x00


	//----- nvinfo : EIATTR_KPARAM_INFO
	.align		4
.L_4015:
        /*002c*/ 	.byte	0x04, 0x17
        /*002e*/ 	.short	(.L_4017 - .L_4016)
.L_4016:
        /*0030*/ 	.word	0x00000000
        /*0034*/ 	.short	0x0009
        /*0036*/ 	.short	0x003c
        /*0038*/ 	.byte	0x00, 0xf0, 0x05, 0x00


	//----- nvinfo : EIATTR_KPARAM_INFO
	.align		4
.L_4017:
        /*003c*/ 	.byte	0x04, 0x17
        /*003e*/ 	.short	(.L_4019 - .L_4018)
.L_4018:
        /*0040*/ 	.word	0x00000000
        /*0044*/ 	.short	0x0008
        /*0046*/ 	.short	0x0038
        /*0048*/ 	.byte	0x00, 0xf0, 0x11, 0x00


	//----- nvinfo : EIATTR_KPARAM_INFO
	.align		4
.L_4019:
        /*004c*/ 	.byte	0x04, 0x17
        /*004e*/ 	.short	(.L_4021 - .L_4020)
.L_4020:
        /*0050*/ 	.word	0x00000000
        /*0054*/ 	.short	0x0007
        /*0056*/ 	.short	0x0034
        /*0058*/ 	.byte	0x00, 0xf0, 0x11, 0x00


	//----- nvinfo : EIATTR_KPARAM_INFO
	.align		4
.L_4021:
        /*005c*/ 	.byte	0x04, 0x17
        /*005e*/ 	.short	(.L_4023 - .L_4022)
.L_4022:
        /*0060*/ 	.word	0x00000000
        /*0064*/ 	.short	0x0006
        /*0066*/ 	.short	0x0030
        /*0068*/ 	.byte	0x00, 0xf0, 0x11, 0x00


	//----- nvinfo : EIATTR_KPARAM_INFO
	.align		4
.L_4023:
        /*006c*/ 	.byte	0x04, 0x17
        /*006e*/ 	.short	(.L_4025 - .L_4024)
.L_4024:
        /*0070*/ 	.word	0x00000000
        /*0074*/ 	.short	0x0005
        /*0076*/ 	.short	0x0028
        /*0078*/ 	.byte	0x00, 0xf0, 0x21, 0x00


	//----- nvinfo : EIATTR_KPARAM_INFO
	.align		4
.L_4025:
        /*007c*/ 	.byte	0x04, 0x17
        /*007e*/ 	.short	(.L_4027 - .L_4026)
.L_4026:
        /*0080*/ 	.word	0x00000000
        /*0084*/ 	.short	0x0004
        /*0086*/ 	.short	0x0020
        /*0088*/ 	.byte	0x00, 0xf0, 0x21, 0x00


	//----- nvinfo : EIATTR_KPARAM_INFO
	.align		4
.L_4027:
        /*008c*/ 	.byte	0x04, 0x17
        /*008e*/ 	.short	(.L_4029 - .L_4028)
.L_4028:
        /*0090*/ 	.word	0x00000000
        /*0094*/ 	.short	0x0003
        /*0096*/ 	.short	0x0018
        /*0098*/ 	.byte	0x00, 0xf0, 0x11, 0x00


	//----- nvinfo : EIATTR_KPARAM_INFO
	.align		4
.L_4029:
        /*009c*/ 	.byte	0x04, 0x17
        /*009e*/ 	.short	(.L_4031 - .L_4030)
.L_4030:
        /*00a0*/ 	.word	0x00000000
        /*00a4*/ 	.short	0x0002
        /*00a6*/ 	.short	0x0010
        /*00a8*/ 	.byte	0x00, 0xf0, 0x21, 0x00


	//----- nvinfo : EIATTR_KPARAM_INFO
	.align		4
.L_4031:
        /*00ac*/ 	.byte	0x04, 0x17
        /*00ae*/ 	.short	(.L_4033 - .L_4032)
.L_4032:
        /*00b0*/ 	.word	0x00000000
        /*00b4*/ 	.short	0x0001
        /*00b6*/ 	.short	0x0008
        /*00b8*/ 	.byte	0x00, 0xf0, 0x21, 0x00


	//----- nvinfo : EIATTR_KPARAM_INFO
	.align		4
.L_4033:
        /*00bc*/ 	.byte	0x04, 0x17
        /*00be*/ 	.short	(.L_4035 - .L_4034)
.L_4034:
        /*00c0*/ 	.word	0x00000000
        /*00c4*/ 	.short	0x0000
        /*00c6*/ 	.short	0x0000
        /*00c8*/ 	.byte	0x00, 0xf0, 0x21, 0x00


	//----- nvinfo : EIATTR_MAXREG_COUNT
	.align		4
.L_4035:
        /*00cc*/ 	.byte	0x03, 0x1b
        /*00ce*/ 	.short	0x00ff


	//----- nvinfo : EIATTR_MERCURY_ISA_VERSION
	.align		4
        /*00d0*/ 	.byte	0x03, 0x5f
        /*00d2*/ 	.short	0x0000


	//----- nvinfo : EIATTR_COOP_GROUP_MASK_REGIDS
	.align		4
        /*00d4*/ 	.byte	0x04, 0x29
        /*00d6*/ 	.short	(.L_4037 - .L_4036)


	//   ....[0]....
.L_4036:
        /*00d8*/ 	.word	0xffffffff


	//   ....[1]....
        /*00dc*/ 	.word	0xffffffff


	//   ....[2]....
        /*00e0*/ 	.word	0xffffffff


	//   ....[3]....
        /*00e4*/ 	.word	0xffffffff


	//   ....[4]....
        /*00e8*/ 	.word	0xffffffff


	//   ....[5]....
        /*00ec*/ 	.word	0xffffffff


	//   ....[6]....
        /*00f0*/ 	.word	0xffffffff


	//   ....[7]....
        /*00f4*/ 	.word	0xffffffff


	//   ....[8]....
        /*00f8*/ 	.word	0xffffffff


	//   ....[9]....
        /*00fc*/ 	.word	0xffffffff


	//   ....[10]....
        /*0100*/ 	.word	0xffffffff


	//   ....[11]....
        /*0104*/ 	.word	0xffffffff


	//   ....[12]....
        /*0108*/ 	.word	0xffffffff


	//   ....[13]....
        /*010c*/ 	.word	0xffffffff


	//   ....[14]....
        /*0110*/ 	.word	0xffffffff


	//   ....[15]....
        /*0114*/ 	.word	0xffffffff


	//   ....[16]....
        /*0118*/ 	.word	0xffffffff


	//   ....[17]....
        /*011c*/ 	.word	0xffffffff


	//   ....[18]....
        /*0120*/ 	.word	0xffffffff


	//   ....[19]....
        /*0124*/ 	.word	0xffffffff


	//   ....[20]....
        /*0128*/ 	.word	0xffffffff


	//   ....[21]....
        /*012c*/ 	.word	0xffffffff


	//   ....[22]....
        /*0130*/ 	.word	0xffffffff


	//   ....[23]....
        /*0134*/ 	.word	0xffffffff


	//----- nvinfo : EIATTR_COOP_GROUP_INSTR_OFFSETS
	.align		4
.L_4037:
        /*0138*/ 	.byte	0x04, 0x28
        /*013a*/ 	.short	(.L_4039 - .L_4038)


	//   ....[0]....
.L_4038:
        /*013c*/ 	.word	0x00000970


	//   ....[1]....
        /*0140*/ 	.word	0x00000990


	//   ....[2]....
        /*0144*/ 	.word	0x000009a0


	//   ....[3]....
        /*0148*/ 	.word	0x00000a40


	//   ....[4]....
        /*014c*/ 	.word	0x00000a50


	//   ....[5]....
        /*0150*/ 	.word	0x00000a60


	//   ....[6]....
        /*0154*/ 	.word	0x00000fc0


	//   ....[7]....
        /*0158*/ 	.word	0x00000fe0


	//   ....[8]....
        /*015c*/ 	.word	0x00000ff0


	//   ....[9]....
        /*0160*/ 	.word	0x00001090


	//   ....[10]....
        /*0164*/ 	.word	0x000010a0


	//   ....[11]....
        /*0168*/ 	.word	0x000010b0


	//   ....[12]....
        /*016c*/ 	.word	0x00001830


	//   ....[13]....
        /*0170*/ 	.word	0x000018b0


	//   ....[14]....
        /*0174*/ 	.word	0x00001920


	//   ....[15]....
        /*0178*/ 	.word	0x000019a0


	//   ....[16]....
        /*017c*/ 	.word	0x00001a20


	//   ....[17]....
        /*0180*/ 	.word	0x00001a90


	//   ....[18]....
        /*0184*/ 	.word	0x00001b10


	//   ....[19]....
        /*0188*/ 	.word	0x00001b90


	//   ....[20]....
        /*018c*/ 	.word	0x00001c00


	//   ....[21]....
        /*0190*/ 	.word	0x00001c80


	//   ....[22]....
        /*0194*/ 	.word	0x00001d00


	//   ....[23]....
        /*0198*/ 	.word	0x00001d70


	//----- nvinfo : EIATTR_EXIT_INSTR_OFFSETS
	.align		4
.L_4039:
        /*019c*/ 	.byte	0x04, 0x1c
        /*019e*/ 	.short	(.L_4041 - .L_4040)


	//   ....[0]....
.L_4040:
        /*01a0*/ 	.word	0x00000090


	//   ....[1]....
        /*01a4*/ 	.word	0x00001430


	//   ....[2]....
        /*01a8*/ 	.word	0x00001460


	//   ....[3]....
        /*01ac*/ 	.word	0x00001670


	//   ....[4]....
        /*01b0*/ 	.word	0x000017d0


	//----- nvinfo : EIATTR_MAX_THREADS
	.align		4
.L_4041:
        /*01b4*/ 	.byte	0x04, 0x05
        /*01b6*/ 	.short	(.L_4043 - .L_4042)
.L_4042:
        /*01b8*/ 	.word	0x00000080
        /*01bc*/ 	.word	0x00000001
        /*01c0*/ 	.word	0x00000001


	//----- nvinfo : EIATTR_CRS_STACK_SIZE
	.align		4
.L_4043:
        /*01c4*/ 	.byte	0x04, 0x1e
        /*01c6*/ 	.short	(.L_4045 - .L_4044)
.L_4044:
        /*01c8*/ 	.word	0x00000000
.L_4045:


//--------------------- .nv.info._ZN4vllm3moe10topkGatingILi8ELi16ELi4ELi16ELi32El6__halfLNS0_11ScoringFuncE1EEEvPKT5_PKbPfiPT4_PiiiibPKf --------------------------
	.section	.nv.info._ZN4vllm3moe10topkGatingILi8ELi16ELi4ELi16ELi32El6__halfLNS0_11ScoringFuncE1EEEvPKT5_PKbPfiPT4_PiiiibPKf,"",@"SHT_CUDA_INFO"
	.sectionflags	@""
	.align	4


	//----- nvinfo : EIATTR_CUDA_API_VERSION
	.align		4
        /*0000*/ 	.byte	0x04, 0x37
        /*0002*/ 	.short	(.L_4047 - .L_4046)
.L_4046:
        /*0004*/ 	.word	0x00000082


	//----- nvinfo : EIATTR_SW2861232_WAR
	.align		4
.L_4047:
        /*0008*/ 	.byte	0x01, 0x35
	.zero		2


	//----- nvinfo : EIATTR_PARAM_CBANK
	.align		4
        /*000c*/ 	.byte	0x04, 0x0a
        /*000e*/ 	.short	(.L_4049 - .L_4048)
	.align		4
.L_4048:
        /*0010*/ 	.word	index@(.nv.constant0._ZN4vllm3moe10topkGatingILi8ELi16ELi4ELi16ELi32El6__halfLNS0_11ScoringFuncE1EEEvPKT5_PKbPfiPT4_PiiiibPKf)
        /*0014*/ 	.short	0x0160
        /*0016*/ 	.short	0x0048


	//----- nvinfo : EIATTR_CBANK_PARAM_SIZE
	.align		4
.L_4049:
        /*0018*/ 	.byte	0x03, 0x19
        /*001a*/ 	.short	0x0048


	//----- nvinfo : EIATTR_KPARAM_INFO
	.align		4
        /*001c*/ 	.byte	0x04, 0x17
        /*001e*/ 	.short	(.L_4051 - .L_4050)
.L_4050:
        /*0020*/ 	.word	0x00000000
        /*0024*/ 	.short	0x000a
        /*0026*/ 	.short	0x0040
        /*0028*/ 	.byte	0x00, 0xf0, 0x21, 0x00


	//----- nvinfo : EIATTR_KPARAM_INFO
	.align		4
.L_4051:
        /*002c*/ 	.byte	0x04, 0x17
        /*002e*/ 	.short	(.L_4053 - .L_4052)
.L_4052:
        /*0030*/ 	.word	0x00000000
        /*0034*/ 	.short	0x0009
        /*0036*/ 	.short	0x003c
        /*0038*/ 	.byte	0x00, 0xf0, 0x05, 0x00


	//----- nvinfo : EIATTR_KPARAM_INFO
	.align		4
.L_4053:
        /*003c*/ 	.byte	0x04, 0x17
        /*003e*/ 	.short	(.L_4055 - .L_4054)
.L_4054:
        /*0040*/ 	.word	0x00000000
        /*0044*/ 	.short	0x0008
        /*0046*/ 	.short	0x0038
        /*0048*/ 	.byte	0x00, 0xf0, 0x11, 0x00


	//----- nvinfo : EIATTR_KPARAM_INFO
	.align		4
.L_4055:
        /*004c*/ 	.byte	0x04, 0x17
        /*004e*/ 	.short	(.L_4057 - .L_4056)
.L_4056:
        /*0050*/ 	.word	0x00000000
        /*0054*/ 	.short	0x0007
        /*0056*/ 	.short	0x0034
        /*0058*/ 	.byte	0x00, 0xf0, 0x11, 0x00


	//----- nvinfo : EIATTR_KPARAM_INFO
	.align		4
.L_4057:
        /*005c*/ 	.byte	0x04, 0x17
        /*005e*/ 	.short	(.L_4059 - .L_4058)
.L_4058:
        /*0060*/ 	.word	0x00000000
        /*0064*/ 	.short	0x0006
        /*0066*/ 	.short	0x0030
        /*0068*/ 	.byte	0x00, 0xf0, 0x11, 0x00


	//----- nvinfo : EIATTR_KPARAM_INFO
	.align		4
.L_4059:
        /*006c*/ 	.byte	0x04, 0x17
        /*006e*/ 	.short	(.L_4061 - .L_4060)
.L_4060:
        /*0070*/ 	.word	0x00000000
        /*0074*/ 	.short	0x0005
        /*0076*/ 	.short	0x0028
        /*0078*/ 	.byte	0x00, 0xf0, 0x21, 0x00


	//----- nvinfo : EIATTR_KPARAM_INFO
	.align		4
.L_4061:
        /*007c*/ 	.byte	0x04, 0x17
        /*007e*/ 	.short	(.L_4063 - .L_4062)
.L_4062:
        /*0080*/ 	.word	0x00000000
        /*0084*/ 	.short	0x0004
        /*0086*/ 	.short	0x0020
        /*0088*/ 	.byte	0x00, 0xf0, 0x21, 0x00


	//----- nvinfo : EIATTR_KPARAM_INFO
	.align		4
.L_4063:
        /*008c*/ 	.byte	0x04, 0x17
        /*008e*/ 	.short	(.L_4065 - .L_4064)
.L_4064:
        /*0090*/ 	.word	0x00000000
        /*0094*/ 	.short	0x0003
        /*0096*/ 	.short	0x0018
        /*0098*/ 	.byte	0x00, 0xf0, 0x11, 0x00


	//----- nvinfo : EIATTR_KPARAM_INFO
	.align		4
.L_4065:
        /*009c*/ 	.byte	0x04, 0x17
        /*009e*/ 	.short	(.L_4067 - .L_4066)
.L_4066:
        /*00a0*/ 	.word	0x00000000
        /*00a4*/ 	.short	0x0002
        /*00a6*/ 	.short	0x0010
        /*00a8*/ 	.byte	0x00, 0xf0, 0x21, 0x00


	//----- nvinfo : EIATTR_KPARAM_INFO
	.align		4
.L_4067:
        /*00ac*/ 	.byte	0x04, 0x17
        /*00ae*/ 	.short	(.L_4069 - .L_4068)
.L_4068:
        /*00b0*/ 	.word	0x00000000
        /*00b4*/ 	.short	0x0001
        /*00b6*/ 	.short	0x0008
        /*00b8*/ 	.byte	0x00, 0xf0, 0x21, 0x00


	//----- nvinfo : EIATTR_KPARAM_INFO
	.align		4
.L_4069:
        /*00bc*/ 	.byte	0x04, 0x17
        /*00be*/ 	.short	(.L_4071 - .L_4070)
.L_4070:
        /*00c0*/ 	.word	0x00000000
        /*00c4*/ 	.short	0x0000
        /*00c6*/ 	.short	0x0000
        /*00c8*/ 	.byte	0x00, 0xf0, 0x21, 0x00


	//----- nvinfo : EIATTR_MAXREG_COUNT
	.align		4
.L_4071:
        /*00cc*/ 	.byte	0x03, 0x1b
        /*00ce*/ 	.short	0x00ff


	//----- nvinfo : EIATTR_MERCURY_ISA_VERSION
	.align		4
        /*00d0*/ 	.byte	0x03, 0x5f
        /*00d2*/ 	.short	0x0000


	//----- nvinfo : EIATTR_COOP_GROUP_MASK_REGIDS
	.align		4
        /*00d4*/ 	.byte	0x04, 0x29
        /*00d6*/ 	.short	(.L_4073 - .L_4072)


	//   ....[0]....
.L_4072:
        /*00d8*/ 	.word	0xffffffff


	//   ....[1]....
        /*00dc*/ 	.word	0xffffffff


	//   ....[2]....
        /*00e0*/ 	.word	0xffffffff


	//   ....[3]....
        /*00e4*/ 	.word	0xffffffff


	//   ....[4]....
        /*00e8*/ 	.word	0xffffffff


	//   ....[5]....
        /*00ec*/ 	.word	0xffffffff


	//   ....[6]....
        /*00f0*/ 	.word	0xffffffff


	//   ....[7]....
        /*00f4*/ 	.word	0xffffffff


	//   ....[8]....
        /*00f8*/ 	.word	0xffffffff


	//   ....[9]....
        /*00fc*/ 	.word	0xffffffff


	//   ....[10]....
        /*0100*/ 	.word	0xffffffff


	//   ....[11]....
        /*0104*/ 	.word	0xffffffff


	//----- nvinfo : EIATTR_COOP_GROUP_INSTR_OFFSETS
	.align		4
.L_4073:
        /*0108*/ 	.byte	0x04, 0x28
        /*010a*/ 	.short	(.L_4075 - .L_4074)


	//   ....[0]....
.L_4074:
        /*010c*/ 	.word	0x00000970


	//   ....[1]....
        /*0110*/ 	.word	0x00000990


	//   ....[2]....
        /*0114*/ 	.word	0x000009a0


	//   ....[3]....
        /*0118*/ 	.word	0x00000f10


	//   ....[4]....
        /*011c*/ 	.word	0x00000f30


	//   ....[5]....
        /*0120*/ 	.word	0x00000f40


	//   ....[6]....
        /*0124*/ 	.word	0x000016e0


	//   ....[7]....
        /*0128*/ 	.word	0x00001760


	//   ....[8]....
        /*012c*/ 	.word	0x000017d0


	//   ....[9]....
        /*0130*/ 	.word	0x00001850


	//   ....[10]....
        /*0134*/ 	.word	0x000018d0


	//   ....[11]....
        /*0138*/ 	.word	0x00001940


	//----- nvinfo : EIATTR_EXIT_INSTR_OFFSETS
	.align		4
.L_4075:
        /*013c*/ 	.byte	0x04, 0x1c
        /*013e*/ 	.short	(.L_4077 - .L_4076)


	//   ....[0]....
.L_4076:
        /*0140*/ 	.word	0x00000090


	//   ....[1]....
        /*0144*/ 	.word	0x000012e0


	//   ....[2]....
        /*0148*/ 	.word	0x00001310


	//   ....[3]....
        /*014c*/ 	.word	0x00001520


	//   ....[4]....
        /*0150*/ 	.word	0x00001680


	//----- nvinfo : EIATTR_MAX_THREADS
	.align		4
.L_4077:
        /*0154*/ 	.byte	0x04, 0x05
        /*0156*/ 	.short	(.L_4079 - .L_4078)
.L_4078:
        /*0158*/ 	.word	0x00000080
        /*015c*/ 	.word	0x00000001
        /*0160*/ 	.word	0x00000001


	//----- nvinfo : EIATTR_CRS_STACK_SIZE
	.align		4
.L_4079:
        /*0164*/ 	.byte	0x04, 0x1e
        /*0166*/ 	.short	(.L_4081 - .L_4080)
.L_4080:
        /*0168*/ 	.word	0x00000000
.L_4081:


//--------------------- .nv.info._ZN4vllm3moe10topkGatingILi8ELi8ELi4ELi16ELi32El6__halfLNS0_11ScoringFuncE1EEEvPKT5_PKbPfiPT4_PiiiibPKf --------------------------
	.section	.nv.info._ZN4vllm3moe10topkGatingILi8ELi8ELi4ELi16ELi32El6__halfLNS0_11ScoringFuncE1EEEvPKT5_PKbPfiPT4_PiiiibPKf,"",@"SHT_CUDA_INFO"
	.sectionflags	@""
	.align	4


	//----- nvinfo : EIATTR_CUDA_API_VERSION
	.align		4
        /*0000*/ 	.byte	0x04, 0x37
        /*0002*/ 	.short	(.L_4083 - .L_4082)
.L_4082:
        /*0004*/ 	.word	0x00000082


	//----- nvinfo : EIATTR_SW2861232_WAR
	.align		4
.L_4083:
        /*0008*/ 	.byte	0x01, 0x35
	.zero		2


	//----- nvinfo : EIATTR_PARAM_CBANK
	.align		4
        /*000c*/ 	.byte	0x04, 0x0a
        /*000e*/ 	.short	(.L_4085 - .L_4084)
	.align		4
.L_4084:
        /*0010*/ 	.word	index@(.nv.constant0._ZN4vllm3moe10topkGatingILi8ELi8ELi4ELi16ELi32El6__halfLNS0_11ScoringFuncE1EEEvPKT5_PKbPfiPT4_PiiiibPKf)
        /*0014*/ 	.short	0x0160
        /*0016*/ 	.short	0x0048


	//----- nvinfo : EIATTR_CBANK_PARAM_SIZE
	.align		4
.L_4085:
        /*0018*/ 	.byte	0x03, 0x19
        /*001a*/ 	.short	0x0048


	//----- nvinfo : EIATTR_KPARAM_INFO
	.align		4
        /*001c*/ 	.byte	0x04, 0x17
        /*001e*/ 	.short	(.L_4087 - .L_4086)
.L_4086:
        /*0020*/ 	.word	0x00000000
        /*0024*/ 	.short	0x000a
        /*0026*/ 	.short	0x0040
        /*0028*/ 	.byte	0x00, 0xf0, 0x21, 0x00


	//----- nvinfo : EIATTR_KPARAM_INFO
	.align		4
.L_4087:
        /*002c*/ 	.byte	0x04, 0x17
        /*002e*/ 	.short	(.L_4089 - .L_4088)
.L_4088:
        /*0030*/ 	.word	0x00000000
        /*0034*/ 	.short	0x0009
        /*0036*/ 	.short	0x003c
        /*0038*/ 	.byte	0x00, 0xf0, 0x05, 0x00


	//----- nvinfo : EIATTR_KPARAM_INFO
	.align		4
.L_4089:
        /*003c*/ 	.byte	0x04, 0x17
        /*003e*/ 	.short	(.L_4091 - .L_4090)
.L_4090:
        /*0040*/ 	.word	0x00000000
        /*0044*/ 	.short	0x0008
        /*0046*/ 	.short	0x0038
        /*0048*/ 	.byte	0x00, 0xf0, 0x11, 0x00


	//----- nvinfo : EIATTR_KPARAM_INFO
	.align		4
.L_4091:
        /*004c*/ 	.byte	0x04, 0x17
        /*004e*/ 	.short	(.L_4093 - .L_4092)
.L_4092:
        /*0050*/ 	.word	0x00000000
        /*0054*/ 	.short	0x0007
        /*0056*/ 	.short	0x0034
        /*0058*/ 	.byte	0x00, 0xf0, 0x11, 0x00


	//----- nvinfo : EIATTR_KPARAM_INFO
	.align		4
.L_4093:
        /*005c*/ 	.byte	0x04, 0x17
        /*005e*/ 	.short	(.L_4095 - .L_4094)
.L_4094:
        /*0060*/ 	.word	0x00000000
        /*0064*/ 	.short	0x0006
        /*0066*/ 	.short	0x0030
        /*0068*/ 	.byte	0x00, 0xf0, 0x11, 0x00


	//----- nvinfo : EIATTR_KPARAM_INFO
	.align		4
.L_4095:
        /*006c*/ 	.byte	0x04, 0x17
        /*006e*/ 	.short	(.L_4097 - .L_4096)
.L_4096:
        /*0070*/ 	.word	0x00000000
        /*0074*/ 	.short	0x0005
        /*0076*/ 	.short	0x0028
        /*0078*/ 	.byte	0x00, 0xf0, 0x21, 0x00


	//----- nvinfo : EIATTR_KPARAM_INFO
	.align		4
.L_4097:
        /*007c*/ 	.byte	0x04, 0x17
        /*007e*/ 	.short	(.L_4099 - .L_4098)
.L_4098:
        /*0080*/ 	.word	0x00000000
        /*0084*/ 	.short	0x0004
        /*0086*/ 	.short	0x0020
        /*0088*/ 	.byte	0x00, 0xf0, 0x21, 0x00


	//----- nvinfo : EIATTR_KPARAM_INFO
	.align		4
.L_4099:
        /*008c*/ 	.byte	0x04, 0x17
        /*008e*/ 	.short	(.L_4101 - .L_4100)
.L_4100:
        /*0090*/ 	.word	0x00000000
        /*0094*/ 	.short	0x0003
        /*0096*/ 	.short	0x0018
        /*0098*/ 	.byte	0x00, 0xf0, 0x11, 0x00


	//----- nvinfo : EIATTR_KPARAM_INFO
	.align		4
.L_4101:
        /*009c*/ 	.byte	0x04, 0x17
        /*009e*/ 	.short	(.L_4103 - .L_4102)
.L_4102:
        /*00a0*/ 	.word	0x00000000
        /*00a4*/ 	.short	0x0002
        /*00a6*/ 	.short	0x0010
        /*00a8*/ 	.byte	0x00, 0xf0, 0x21, 0x00


	//----- nvinfo : EIATTR_KPARAM_INFO
	.align		4
.L_4103:
        /*00ac*/ 	.byte	0x04, 0x17
        /*00ae*/ 	.short	(.L_4105 - .L_4104)
.L_4104:
        /*00b0*/ 	.word	0x00000000
        /*00b4*/ 	.short	0x0001
        /*00b6*/ 	.short	0x0008
        /*00b8*/ 	.byte	0x00, 0xf0, 0x21, 0x00


	//----- nvinfo : EIATTR_KPARAM_INFO
	.align		4
.L_4105:
        /*00bc*/ 	.byte	0x04, 0x17
        /*00be*/ 	.short	(.L_4107 - .L_4106)
.L_4106:
        /*00c0*/ 	.word	0x00000000
        /*00c4*/ 	.short	0x0000
        /*00c6*/ 	.short	0x0000
        /*00c8*/ 	.byte	0x00, 0xf0, 0x21, 0x00


	//----- nvinfo : EIATTR_MAXREG_COUNT
	.align		4
.L_4107:
        /*00cc*/ 	.byte	0x03, 0x1b
        /*00ce*/ 	.short	0x00ff


	//----- nvinfo : EIATTR_MERCURY_ISA_VERSION
	.align		4
        /*00d0*/ 	.byte	0x03, 0x5f
        /*00d2*/ 	.short	0x0000


	//----- nvinfo : EIATTR_EXIT_INSTR_OFFSETS
	.align		4
        /*00d4*/ 	.byte	0x04, 0x1c
        /*00d6*/ 	.short	(.L_4109 - .L_4108)


	//   ....[0]....
.L_4108:
        /*00d8*/ 	.word	0x00000070


	//   ....[1]....
        /*00dc*/ 	.word	0x00001ea0


	//   ....[2]....
        /*00e0*/ 	.word	0x00001ec0


	//   ....[3]....
        /*00e4*/ 	.word	0x00002790


	//   ....[4]....
        /*00e8*/ 	.word	0x000028a0


	//----- nvinfo : EIATTR_MAX_THREADS
	.align		4
.L_4109:
        /*00ec*/ 	.byte	0x04, 0x05
        /*00ee*/ 	.short	(.L_4111 - .L_4110)
.L_4110:
        /*00f0*/ 	.word	0x00000080
        /*00f4*/ 	.word	0x00000001
        /*00f8*/ 	.word	0x00000001
.L_4111:


//--------------------- .nv.info._ZN4vllm3moe10topkGatingILi4ELi4ELi4ELi8ELi32El6__halfLNS0_11ScoringFuncE1EEEvPKT5_PKbPfiPT4_PiiiibPKf --------------------------
	.section	.nv.info._ZN4vllm3moe10topkGatingILi4ELi4ELi4ELi8ELi32El6__halfLNS0_11ScoringFuncE1EEEvPKT5_PKbPfiPT4_PiiiibPKf,"",@"SHT_CUDA_INFO"
	.sectionflags	@""
	.align	4


	//----- nvinfo : EIATTR_CUDA_API_VERSION
	.align		4
        /*0000*/ 	.byte	0x04, 0x37
        /*0002*/ 	.short	(.L_4113 - .L_4112)
.L_4112:
        /*0004*/ 	.word	0x00000082


	//----- nvinfo : EIATTR_SW2861232_WAR
	.align		4
.L_4113:
        /*0008*/ 	.byte	0x01, 0x35
	.zero		2


	//----- nvinfo : EIATTR_PARAM_CBANK
	.align		4
        /*000c*/ 	.byte	0x04, 0x0a
        /*000e*/ 	.short	(.L_4115 - .L_4114)
	.align		4
.L_4114:
        /*0010*/ 	.word	index@(.nv.constant0._ZN4vllm3moe10topkGatingILi4ELi4ELi4ELi8ELi32El6__halfLNS0_11ScoringFuncE1EEEvPKT5_PKbPfiPT4_PiiiibPKf)
        /*0014*/ 	.short	0x0160
        /*0016*/ 	.short	0x0048


	//----- nvinfo : EIATTR_CBANK_PARAM_SIZE
	.align		4
.L_4115:
        /*0018*/ 	.byte	0x03, 0x19
        /*001a*/ 	.short	0x0048


	//----- nvinfo : EIATTR_KPARAM_INFO
	.align		4
        /*001c*/ 	.byte	0x04, 0x17
        /*001e*/ 	.short	(.L_4117 - .L_4116)
.L_4116:
        /*0020*/ 	.word	0x00000000
        /*0024*/ 	.short	0x000a
        /*0026*/ 	.short	0x0040
        /*0028*/ 	.byte	0x00, 0xf0, 0x21, 0x00


	//----- nvinfo : EIATTR_KPARAM_INFO
	.align		4
.L_4117:
        /*002c*/ 	.byte	0x04, 0x17
        /*002e*/ 	.short	(.L_4119 - .L_4118)
.L_4118:
        /*0030*/ 	.word	0x00000000
        /*0034*/ 	.short	0x0009
        /*0036*/ 	.short	0x003c
        /*0038*/ 	.byte	0x00, 0xf0, 0x05, 0x00


	//----- nvinfo : EIATTR_KPARAM_INFO
	.align		4
.L_4119:
        /*003c*/ 	.byte	0x04, 0x17
        /*003e*/ 	.short	(.L_4121 - .L_4120)
.L_4120:
        /*0040*/ 	.word	0x00000000
        /*0044*/ 	.short	0x0008
        /*0046*/ 	.short	0x0038
        /*0048*/ 	.byte	0x00, 0xf0, 0x11, 0x00


	//----- nvinfo : EIATTR_KPARAM_INFO
	.align		4
.L_4121:
        /*004c*/ 	.byte	0x04, 0x17
        /*004e*/ 	.short	(.L_4123 - .L_4122)
.L_4122:
        /*0050*/ 	.word	0x00000000
        /*0054*/ 	.short	0x0007
        /*0056*/ 	.short	0x0034
        /*0058*/ 	.byte	0x00, 0xf0, 0x11, 0x00


	//----- nvinfo : EIATTR_KPARAM_INFO
	.align		4
.L_4123:
        /*005c*/ 	.byte	0x04, 0x17
        /*005e*/ 	.short	(.L_4125 - .L_4124)
.L_4124:
        /*0060*/ 	.word	0x00000000
        /*0064*/ 	.short	0x0006
        /*0066*/ 	.short	0x0030
        /*0068*/ 	.byte	0x00, 0xf0, 0x11, 0x00


	//----- nvinfo : EIATTR_KPARAM_INFO
	.align		4
.L_4125:
        /*006c*/ 	.byte	0x04, 0x17
        /*006e*/ 	.short	(.L_4127 - .L_4126)
.L_4126:
        /*0070*/ 	.word	0x00000000
        /*0074*/ 	.short	0x0005
        /*0076*/ 	.short	0x0028
        /*0078*/ 	.byte	0x00, 0xf0, 0x21, 0x00


	//----- nvinfo : EIATTR_KPARAM_INFO
	.align		4
.L_4127:
        /*007c*/ 	.byte	0x04, 0x17
        /*007e*/ 	.short	(.L_4129 - .L_4128)
.L_4128:
        /*0080*/ 	.word	0x00000000
        /*0084*/ 	.short	0x0004
        /*0086*/ 	.short	0x0020
        /*0088*/ 	.byte	0x00, 0xf0, 0x21, 0x00


	//----- nvinfo : EIATTR_KPARAM_INFO
	.align		4
.L_4129:
        /*008c*/ 	.byte	0x04, 0x17
        /*008e*/ 	.short	(.L_4131 - .L_4130)
.L_4130:
        /*0090*/ 	.word	0x00000000
        /*0094*/ 	.short	0x0003
        /*0096*/ 	.short	0x0018
        /*0098*/ 	.byte	0x00, 0xf0, 0x11, 0x00


	//----- nvinfo : EIATTR_KPARAM_INFO
	.align		4
.L_4131:
        /*009c*/ 	.byte	0x04, 0x17
        /*009e*/ 	.short	(.L_4133 - .L_4132)
.L_4132:
        /*00a0*/ 	.word	0x00000000
        /*00a4*/ 	.short	0x0002
        /*00a6*/ 	.short	0x0010
        /*00a8*/ 	.byte	0x00, 0xf0, 0x21, 0x00


	//----- nvinfo : EIATTR_KPARAM_INFO
	.align		4
.L_4133:
        /*00ac*/ 	.byte	0x04, 0x17
        /*00ae*/ 	.short	(.L_4135 - .L_4134)
.L_4134:
        /*00b0*/ 	.word	0x00000000
        /*00b4*/ 	.short	0x0001
        /*00b6*/ 	.short	0x0008
        /*00b8*/ 	.byte	0x00, 0xf0, 0x21, 0x00


	//----- nvinfo : EIATTR_KPARAM_INFO
	.align		4
.L_4135:
        /*00bc*/ 	.byte	0x04, 0x17
        /*00be*/ 	.short	(.L_4137 - .L_4136)
.L_4136:
        /*00c0*/ 	.word	0x00000000
        /*00c4*/ 	.short	0x0000
        /*00c6*/ 	.short	0x0000
        /*00c8*/ 	.byte	0x00, 0xf0, 0x21, 0x00


	//----- nvinfo : EIATTR_MAXREG_COUNT
	.align		4
.L_4137:
        /*00cc*/ 	.byte	0x03, 0x1b
        /*00ce*/ 	.short	0x00ff


	//----- nvinfo : EIATTR_MERCURY_ISA_VERSION
	.align		4
        /*00d0*/ 	.byte	0x03, 0x5f
        /*00d2*/ 	.short	0x0000


	//----- nvinfo : EIATTR_EXIT_INSTR_OFFSETS
	.align		4
        /*00d4*/ 	.byte	0x04, 0x1c
        /*00d6*/ 	.short	(.L_4139 - .L_4138)


	//   ....[0]....
.L_4138:
        /*00d8*/ 	.word	0x00000070


	//   ....[1]....
        /*00dc*/ 	.word	0x000020a0


	//   ....[2]....
        /*00e0*/ 	.word	0x000020b0


	//   ....[3]....
        /*00e4*/ 	.word	0x00002980


	//   ....[4]....
        /*00e8*/ 	.word	0x00002a90


	//----- nvinfo : EIATTR_MAX_THREADS
	.align		4
.L_4139:
        /*00ec*/ 	.byte	0x04, 0x05
        /*00ee*/ 	.short	(.L_4141 - .L_4140)
.L_4140:
        /*00f0*/ 	.word	0x00000080
        /*00f4*/ 	.word	0x00000001
        /*00f8*/ 	.word	0x00000001
.L_4141:


//--------------------- .nv.info._ZN4vllm3moe10topkGatingILi2ELi2ELi4ELi4ELi32El6__halfLNS0_11ScoringFuncE1EEEvPKT5_PKbPfiPT4_PiiiibPKf --------------------------
	.section	.nv.info._ZN4vllm3moe10topkGatingILi2ELi2ELi4ELi4ELi32El6__halfLNS0_11ScoringFuncE1EEEvPKT5_PKbPfiPT4_PiiiibPKf,"",@"SHT_CUDA_INFO"
	.sectionflags	@""
	.align	4


	//----- nvinfo : EIATTR_CUDA_API_VERSION
	.align		4
        /*0000*/ 	.byte	0x04, 0x37
        /*0002*/ 	.short	(.L_4143 - .L_4142)
.L_4142:
        /*0004*/ 	.word	0x00000082


	//----- nvinfo : EIATTR_SW2861232_WAR
	.align		4
.L_4143:
        /*0008*/ 	.byte	0x01, 0x35
	.zero		2


	//----- nvinfo : EIATTR_PARAM_CBANK
	.align		4
        /*000c*/ 	.byte	0x04, 0x0a
        /*000e*/ 	.short	(.L_4145 - .L_4144)
	.align		4
.L_4144:
        /*0010*/ 	.word	index@(.nv.constant0._ZN4vllm3moe10topkGatingILi2ELi2ELi4ELi4ELi32El6__halfLNS0_11ScoringFuncE1EEEvPKT5_PKbPfiPT4_PiiiibPKf)
        /*0014*/ 	.short	0x0160
        /*0016*/ 	.short	0x0048


	//----- nvinfo : EIATTR_CBANK_PARAM_SIZE
	.align		4
.L_4145:
        /*0018*/ 	.byte	0x03, 0x19
        /*001a*/ 	.short	0x0048


	//----- nvinfo : EIATTR_KPARAM_INFO
	.align		4
        /*001c*/ 	.byte	0x04, 0x17
        /*001e*/ 	.short	(.L_4147 - .L_4146)
.L_4146:
        /*0020*/ 	.word	0x00000000
        /*0024*/ 	.short	0x000a
        /*0026*/ 	.short	0x0040
        /*0028*/ 	.byte	0x00, 0xf0, 0x21, 0x00


	//----- nvinfo : EIATTR_KPARAM_INFO
	.align		4
.L_4147:
        /*002c*/ 	.byte	0x04, 0x17
        /*002e*/ 	.short	(.L_4149 - .L_4148)
.L_4148:
        /*0030*/ 	.word	0x00000000
        /*0034*/ 	.short	0x0009
        /*0036*/ 	.short	0x003c
        /*0038*/ 	.byte	0x00, 0xf0, 0x05, 0x00


	//----- nvinfo : EIATTR_KPARAM_INFO
	.align		4
.L_4149:
        /*003c*/ 	.byte	0x04, 0x17
        /*003e*/ 	.short	(.L_4151 - .L_4150)
.L_4150:
        /*0040*/ 	.word	0x00000000
        /*0044*/ 	.short	0x0008
        /*0046*/ 	.short	0x0038
        /*0048*/ 	.byte	0x00, 0xf0, 0x11, 0x00


	//----- nvinfo : EIATTR_KPARAM_INFO
	.align		4
.L_4151:
        /*004c*/ 	.byte	0x04, 0x17
        /*004e*/ 	.short	(.L_4153 - .L_4152)
.L_4152:
        /*0050*/ 	.word	0x00000000
        /*0054*/ 	.short	0x0007
        /*0056*/ 	.short	0x0034
        /*0058*/ 	.byte	0x00, 0xf0, 0x11, 0x00


	//----- nvinfo : EIATTR_KPARAM_INFO
	.align		4
.L_4153:
        /*005c*/ 	.byte	0x04, 0x17
        /*005e*/ 	.short	(.L_4155 - .L_4154)
.L_4154:
        /*0060*/ 	.word	0x00000000
        /*0064*/ 	.short	0x0006
        /*0066*/ 	.short	0x0030
        /*0068*/ 	.byte	0x00, 0xf0, 0x11, 0x00


	//----- nvinfo : EIATTR_KPARAM_INFO
	.align		4
.L_4155:
        /*006c*/ 	.byte	0x04, 0x17
        /*006e*/ 	.short	(.L_4157 - .L_4156)
.L_4156:
        /*0070*/ 	.word	0x00000000
        /*0074*/ 	.short	0x0005
        /*0076*/ 	.short	0x0028
        /*0078*/ 	.byte	0x00, 0xf0, 0x21, 0x00


	//----- nvinfo : EIATTR_KPARAM_INFO
	.align		4
.L_4157:
        /*007c*/ 	.byte	0x04, 0x17
        /*007e*/ 	.short	(.L_4159 - .L_4158)
.L_4158:
        /*0080*/ 	.word	0x00000000
        /*0084*/ 	.short	0x0004
        /*0086*/ 	.short	0x0020
        /*0088*/ 	.byte	0x00, 0xf0, 0x21, 0x00


	//----- nvinfo : EIATTR_KPARAM_INFO
	.align		4
.L_4159:
        /*008c*/ 	.byte	0x04, 0x17
        /*008e*/ 	.short	(.L_4161 - .L_4160)
.L_4160:
        /*0090*/ 	.word	0x00000000
        /*0094*/ 	.short	0x0003
        /*0096*/ 	.short	0x0018
        /*0098*/ 	.byte	0x00, 0xf0, 0x11, 0x00


	//----- nvinfo : EIATTR_KPARAM_INFO
	.align		4
.L_4161:
        /*009c*/ 	.byte	0x04, 0x17
        /*009e*/ 	.short	(.L_4163 - .L_4162)
.L_4162:
        /*00a0*/ 	.word	0x00000000
        /*00a4*/ 	.short	0x0002
        /*00a6*/ 	.short	0x0010
        /*00a8*/ 	.byte	0x00, 0xf0, 0x21, 0x00


	//----- nvinfo : EIATTR_KPARAM_INFO
	.align		4
.L_4163:
        /*00ac*/ 	.byte	0x04, 0x17
        /*00ae*/ 	.short	(.L_4165 - .L_4164)
.L_4164:
        /*00b0*/ 	.word	0x00000000
        /*00b4*/ 	.short	0x0001
        /*00b6*/ 	.short	0x0008
        /*00b8*/ 	.byte	0x00, 0xf0, 0x21, 0x00


	//----- nvinfo : EIATTR_KPARAM_INFO
	.align		4
.L_4165:
        /*00bc*/ 	.byte	0x04, 0x17
        /*00be*/ 	.short	(.L_4167 - .L_4166)
.L_4166:
        /*00c0*/ 	.word	0x00000000
        /*00c4*/ 	.short	0x0000
        /*00c6*/ 	.short	0x0000
        /*00c8*/ 	.byte	0x00, 0xf0, 0x21, 0x00


	//----- nvinfo : EIATTR_MAXREG_COUNT
	.align		4
.L_4167:
        /*00cc*/ 	.byte	0x03, 0x1b
        /*00ce*/ 	.short	0x00ff


	//----- nvinfo : EIATTR_MERCURY_ISA_VERSION
	.align		4
        /*00d0*/ 	.byte	0x03, 0x5f
        /*00d2*/ 	.short	0x0000


	//----- nvinfo : EIATTR_EXIT_INSTR_OFFSETS
	.align		4
        /*00d4*/ 	.byte	0x04, 0x1c
        /*00d6*/ 	.short	(.L_4169 - .L_4168)


	//   ....[0]....
.L_4168:
        /*00d8*/ 	.word	0x00000070


	//   ....[1]....
        /*00dc*/ 	.word	0x00001b90


	//   ....[2]....
        /*00e0*/ 	.word	0x00001ba0


	//   ....[3]....
        /*00e4*/ 	.word	0x00002420


	//   ....[4]....
        /*00e8*/ 	.word	0x00002540


	//----- nvinfo : EIATTR_MAX_THREADS
	.align		4
.L_4169:
        /*00ec*/ 	.byte	0x04, 0x05
        /*00ee*/ 	.short	(.L_4171 - .L_4170)
.L_4170:
        /*00f0*/ 	.word	0x00000080
        /*00f4*/ 	.word	0x00000001
        /*00f8*/ 	.word	0x00000001
.L_4171:


//--------------------- .nv.info._ZN4vllm3moe10topkGatingILi1ELi1ELi4ELi2ELi32El6__halfLNS0_11ScoringFuncE1EEEvPKT5_PKbPfiPT4_PiiiibPKf --------------------------
	.section	.nv.info._ZN4vllm3moe10topkGatingILi1ELi1ELi4ELi2ELi32El6__halfLNS0_11ScoringFuncE1EEEvPKT5_PKbPfiPT4_PiiiibPKf,"",@"SHT_CUDA_INFO"
	.sectionflags	@""
	.align	4


	//----- nvinfo : EIATTR_CUDA_API_VERSION
	.align		4
        /*0000*/ 	.byte	0x04, 0x37
        /*0002*/ 	.short	(.L_4173 - .L_4172)
.L_4172:
        /*0004*/ 	.word	0x00000082


	//----- nvinfo : EIATTR_SW2861232_WAR
	.align		4
.L_4173:
        /*0008*/ 	.byte	0x01, 0x35
	.zero		2


	//----- nvinfo : EIATTR_PARAM_CBANK
	.align		4
        /*000c*/ 	.byte	0x04, 0x0a
        /*000e*/ 	.short	(.L_4175 - .L_4174)
	.align		4
.L_4174:
        /*0010*/ 	.word	index@(.nv.constant0._ZN4vllm3moe10topkGatingILi1ELi1ELi4ELi2ELi32El6__halfLNS0_11ScoringFuncE1EEEvPKT5_PKbPfiPT4_PiiiibPKf)
        /*0014*/ 	.short	0x0160
        /*0016*/ 	.short	0x0048


	//----- nvinfo : EIATTR_CBANK_PARAM_SIZE
	.align		4
.L_4175:
        /*0018*/ 	.byte	0x03, 0x19
        /*001a*/ 	.short	0x0048


	//----- nvinfo : EIATTR_KPARAM_INFO
	.align		4
        /*001c*/ 	.byte	0x04, 0x17
        /*001e*/ 	.short	(.L_4177 - .L_4176)
.L_4176:
        /*0020*/ 	.word	0x00000000
        /*0024*/ 	.short	0x000a
        /*0026*/ 	.short	0x0040
        /*0028*/ 	.byte	0x00, 0xf0, 0x21, 0x00


	//----- nvinfo : EIATTR_KPARAM_INFO
	.align		4
.L_4177:
        /*002c*/ 	.byte	0x04, 0x17
        /*002e*/ 	.short	(.L_4179 - .L_4178)
.L_4178:
        /*0030*/ 	.word	0x00000000
        /*0034*/ 	.short	0x0009
        /*0036*/ 	.short	0x003c
        /*0038*/ 	.byte	0x00, 0xf0, 0x05, 0x00


	//----- nvinfo : EIATTR_KPARAM_INFO
	.align		4
.L_4179:
        /*003c*/ 	.byte	0x04, 0x17
        /*003e*/ 	.short	(.L_4181 - .L_4180)
.L_4180:
        /*0040*/ 	.word	0x00000000
        /*0044*/ 	.short	0x0008
        /*0046*/ 	.short	0x0038
        /*0048*/ 	.byte	0x00, 0xf0, 0x11, 0x00


	//----- nvinfo : EIATTR_KPARAM_INFO
	.align		4
.L_4181:
        /*004c*/ 	.byte	0x04, 0x17
        /*004e*/ 	.short	(.L_4183 - .L_4182)
.L_4182:
        /*0050*/ 	.word	0x00000000
        /*0054*/ 	.short	0x0007
        /*0056*/ 	.short	0x0034
        /*0058*/ 	.byte	0x00, 0xf0, 0x11, 0x00


	//----- nvinfo : EIATTR_KPARAM_INFO
	.align		4
.L_4183:
        /*005c*/ 	.byte	0x04, 0x17
        /*005e*/ 	.short	(.L_4185 - .L_4184)
.L_4184:
        /*0060*/ 	.word	0x00000000
        /*0064*/ 	.short	0x0006
        /*0066*/ 	.short	0x0030
        /*0068*/ 	.byte	0x00, 0xf0, 0x11, 0x00


	//----- nvinfo : EIATTR_KPARAM_INFO
	.align		4
.L_4185:
        /*006c*/ 	.byte	0x04, 0x17
        /*006e*/ 	.short	(.L_4187 - .L_4186)
.L_4186:
        /*0070*/ 	.word	0x00000000
        /*0074*/ 	.short	0x0005
        /*0076*/ 	.short	0x0028
        /*0078*/ 	.byte	0x00, 0xf0, 0x21, 0x00


	//----- nvinfo : EIATTR_KPARAM_INFO
	.align		4
.L_4187:
        /*007c*/ 	.byte	0x04, 0x17
        /*007e*/ 	.short	(.L_4189 - .L_4188)
.L_4188:
        /*0080*/ 	.word	0x00000000
        /*0084*/ 	.short	0x0004
        /*0086*/ 	.short	0x0020
        /*0088*/ 	.byte	0x00, 0xf0, 0x21, 0x00


	//----- nvinfo : EIATTR_KPARAM_INFO
	.align		4
.L_4189:
        /*008c*/ 	.byte	0x04, 0x17
        /*008e*/ 	.short	(.L_4191 - .L_4190)
.L_4190:
        /*0090*/ 	.word	0x00000000
        /*0094*/ 	.short	0x0003
        /*0096*/ 	.short	0x0018
        /*0098*/ 	.byte	0x00, 0xf0, 0x11, 0x00


	//----- nvinfo : EIATTR_KPARAM_INFO
	.align		4
.L_4191:
        /*009c*/ 	.byte	0x04, 0x17
        /*009e*/ 	.short	(.L_4193 - .L_4192)
.L_4192:
        /*00a0*/ 	.word	0x00000000
        /*00a4*/ 	.short	0x0002
        /*00a6*/ 	.short	0x0010
        /*00a8*/ 	.byte	0x00, 0xf0, 0x21, 0x00


	//----- nvinfo : EIATTR_KPARAM_INFO
	.align		4
.L_4193:
        /*00ac*/ 	.byte	0x04, 0x17
        /*00ae*/ 	.short	(.L_4195 - .L_4194)
.L_4194:
        /*00b0*/ 	.word	0x00000000
        /*00b4*/ 	.short	0x0001
        /*00b6*/ 	.short	0x0008
        /*00b8*/ 	.byte	0x00, 0xf0, 0x21, 0x00


	//----- nvinfo : EIATTR_KPARAM_INFO
	.align		4
.L_4195:
        /*00bc*/ 	.byte	0x04, 0x17
        /*00be*/ 	.short	(.L_4197 - .L_4196)
.L_4196:
        /*00c0*/ 	.word	0x00000000
        /*00c4*/ 	.short	0x0000
        /*00c6*/ 	.short	0x0000
        /*00c8*/ 	.byte	0x00, 0xf0, 0x21, 0x00


	//----- nvinfo : EIATTR_MAXREG_COUNT
	.align		4
.L_4197:
        /*00cc*/ 	.byte	0x03, 0x1b
        /*00ce*/ 	.short	0x00ff


	//----- nvinfo : EIATTR_MERCURY_ISA_VERSION
	.align		4
        /*00d0*/ 	.byte	0x03, 0x5f
        /*00d2*/ 	.short	0x0000


	//----- nvinfo : EIATTR_EXIT_INSTR_OFFSETS
	.align		4
        /*00d4*/ 	.byte	0x04, 0x1c
        /*00d6*/ 	.short	(.L_4199 - .L_4198)


	//   ....[0]....
.L_4198:
        /*00d8*/ 	.word	0x00000090


	//   ....[1]....
        /*00dc*/ 	.word	0x00000fc0


	//   ....[2]....
        /*00e0*/ 	.word	0x00000fd0


	//   ....[3]....
        /*00e4*/ 	.word	0x00001840


	//   ....[4]....
        /*00e8*/ 	.word	0x00001950


	//----- nvinfo : EIATTR_MAX_THREADS
	.align		4
.L_4199:
        /*00ec*/ 	.byte	0x04, 0x05
        /*00ee*/ 	.short	(.L_4201 - .L_4200)
.L_4200:
        /*00f0*/ 	.word	0x00000080
        /*00f4*/ 	.word	0x00000001
        /*00f8*/ 	.word	0x00000001
.L_4201:


//--------------------- .nv.info._ZN4vllm3moe10topkGatingILi18ELi576ELi4ELi4ELi32Ej6__halfLNS0_11ScoringFuncE1EEEvPKT5_PKbPfiPT4_PiiiibPKf --------------------------
	.section	.nv.info._ZN4vllm3moe10topkGatingILi18ELi576ELi4ELi4ELi32Ej6__halfLNS0_11ScoringFuncE1EEEvPKT5_PKbPfiPT4_PiiiibPKf,"",@"SHT_CUDA_INFO"
	.sectionflags	@""
	.align	4


	//----- nvinfo : EIATTR_CUDA_API_VERSION
	.align		4
        /*0000*/ 	.byte	0x04, 0x37
        /*0002*/ 	.short	(.L_4203 - .L_4202)
.L_4202:
        /*0004*/ 	.word	0x00000082


	//----- nvinfo : EIATTR_SW2861232_WAR
	.align		4
.L_4203:
        /*0008*/ 	.byte	0x01, 0x35
	.zero		2


	//----- nvinfo : EIATTR_PARAM_CBANK
	.align		4
        /*000c*/ 	.byte	0x04, 0x0a
        /*000e*/ 	.short	(.L_4205 - .L_4204)
	.align		4
.L_4204:
        /*0010*/ 	.word	index@(.nv.constant0._ZN4vllm3moe10topkGatingILi18ELi576ELi4ELi4ELi32Ej6__halfLNS0_11ScoringFuncE1EEEvPKT5_PKbPfiPT4_PiiiibPKf)
        /*0014*/ 	.short	0x0160
        /*0016*/ 	.short	0x0048


	//----- nvinfo : EIATTR_CBANK_PARAM_SIZE
	.align		4
.L_4205:
        /*0018*/ 	.byte	0x03, 0x19
        /*001a*/ 	.short	0x0048


	//----- nvinfo : EIATTR_KPARAM_INFO
	.align		4
        /*001c*/ 	.byte	0x04, 0x17
        /*001e*/ 	.short	(.L_4207 - .L_4206)
.L_4206:
        /*0020*/ 	.word	0x00000000
        /*0024*/ 	.short	0x000a
        /*0026*/ 	.short	0x0040
        /*0028*/ 	.byte	0x00, 0xf0, 0x21, 0x00


	//----- nvinfo : EIATTR_KPARAM_INFO
	.align		4
.L_4207:
        /*002c*/ 	.byte	0x04, 0x17
        /*002e*/ 	.short	(.L_4209 - .L_4208)
.L_4208:
        /*0030*/ 	.word	0x00000000
        /*0034*/ 	.short	0x0009
        /*0036*/ 	.short	0x003c
        /*0038*/ 	.byte	0x00, 0xf0, 0x05, 0x00


	//----- nvinfo : EIATTR_KPARAM_INFO
	.align		4
.L_4209:
        /*003c*/ 	.byte	0x04, 0x17
        /*003e*/ 	.short	(.L_4211 - .L_4210)
.L_4210:
        /*0040*/ 	.word	0x00000000
        /*0044*/ 	.short	0x0008
        /*0046*/ 	.short	0x0038
        /*0048*/ 	.byte	0x00, 0xf0, 0x11, 0x00


	//----- nvinfo : EIATTR_KPARAM_INFO
	.align		4
.L_4211:
        /*004c*/ 	.byte	0x04, 0x17
        /*004e*/ 	.short	(.L_4213 - .L_4212)
.L_4212:
        /*0050*/ 	.word	0x00000000
        /*0054*/ 	.short	0x0007
        /*0056*/ 	.short	0x0034
        /*0058*/ 	.byte	0x00, 0xf0, 0x11, 0x00


	//----- nvinfo : EIATTR_KPARAM_INFO
	.align		4
.L_4213:
        /*005c*/ 	.byte	0x04, 0x17
        /*005e*/ 	.short	(.L_4215 - .L_4214)
.L_4214:
        /*0060*/ 	.word	0x00000000
        /*0064*/ 	.short	0x0006
        /*0066*/ 	.short	0x0030
        /*0068*/ 	.byte	0x00, 0xf0, 0x11, 0x00


	//----- nvinfo : EIATTR_KPARAM_INFO
	.align		4
.L_4215:
        /*006c*/ 	.byte	0x04, 0x17
        /*006e*/ 	.short	(.L_4217 - .L_4216)
.L_4216:
        /*0070*/ 	.word	0x00000000
        /*0074*/ 	.short	0x0005
        /*0076*/ 	.short	0x0028
        /*0078*/ 	.byte	0x00, 0xf0, 0x21, 0x00


	//----- nvinfo : EIATTR_KPARAM_INFO
	.align		4
.L_4217:
        /*007c*/ 	.byte	0x04, 0x17
        /*007e*/ 	.short	(.L_4219 - .L_4218)
.L_4218:
        /*0080*/ 	.word	0x00000000
        /*0084*/ 	.short	0x0004
        /*0086*/ 	.short	0x0020
        /*0088*/ 	.byte	0x00, 0xf0, 0x21, 0x00


	//----- nvinfo : EIATTR_KPARAM_INFO
	.align		4
.L_4219:
        /*008c*/ 	.byte	0x04, 0x17
        /*008e*/ 	.short	(.L_4221 - .L_4220)
.L_4220:
        /*0090*/ 	.word	0x00000000
        /*0094*/ 	.short	0x0003
        /*0096*/ 	.short	0x0018
        /*0098*/ 	.byte	0x00, 0xf0, 0x11, 0x00


	//----- nvinfo : EIATTR_KPARAM_INFO
	.align		4
.L_4221:
        /*009c*/ 	.byte	0x04, 0x17
        /*009e*/ 	.short	(.L_4223 - .L_4222)
.L_4222:
        /*00a0*/ 	.word	0x00000000
        /*00a4*/ 	.short	0x0002
        /*00a6*/ 	.short	0x0010
        /*00a8*/ 	.byte	0x00, 0xf0, 0x21, 0x00


	//----- nvinfo : EIATTR_KPARAM_INFO
	.align		4
.L_4223:
        /*00ac*/ 	.byte	0x04, 0x17
        /*00ae*/ 	.short	(.L_4225 - .L_4224)
.L_4224:
        /*00b0*/ 	.word	0x00000000
        /*00b4*/ 	.short	0x0001
        /*00b6*/ 	.short	0x0008
        /*00b8*/ 	.byte	0x00, 0xf0, 0x21, 0x00


	//----- nvinfo : EIATTR_KPARAM_INFO
	.align		4
.L_4225:
        /*00bc*/ 	.byte	0x04, 0x17
        /*00be*/ 	.short	(.L_4227 - .L_4226)
.L_4226:
        /*00c0*/ 	.word	0x00000000
        /*00c4*/ 	.short	0x0000
        /*00c6*/ 	.short	0x0000
        /*00c8*/ 	.byte	0x00, 0xf0, 0x21, 0x00


	//----- nvinfo : EIATTR_MAXREG_COUNT
	.align		4
.L_4227:
        /*00cc*/ 	.byte	0x03, 0x1b
        /*00ce*/ 	.short	0x00ff


	//----- nvinfo : EIATTR_MERCURY_ISA_VERSION
	.align		4
        /*00d0*/ 	.byte	0x03, 0x5f
        /*00d2*/ 	.short	0x0000


	//----- nvinfo : EIATTR_COOP_GROUP_MASK_REGIDS
	.align		4
        /*00d4*/ 	.byte	0x04, 0x29
        /*00d6*/ 	.short	(.L_4229 - .L_4228)


	//   ....[0]....
.L_4228:
        /*00d8*/ 	.word	0xffffffff


	//   ....[1]....
        /*00dc*/ 	.word	0xffffffff


	//   ....[2]....
        /*00e0*/ 	.word	0xffffffff


	//   ....[3]....
        /*00e4*/ 	.word	0xffffffff


	//   ....[4]....
        /*00e8*/ 	.word	0xffffffff


	//   ....[5]....
        /*00ec*/ 	.word	0xffffffff


	//   ....[6]....
        /*00f0*/ 	.word	0xffffffff


	//   ....[7]....
        /*00f4*/ 	.word	0xffffffff


	//   ....[8]....
        /*00f8*/ 	.word	0xffffffff


	//   ....[9]....
        /*00fc*/ 	.word	0xffffffff


	//   ....[10]....
        /*0100*/ 	.word	0xffffffff


	//   ....[11]....
        /*0104*/ 	.word	0xffffffff


	//   ....[12]....
        /*0108*/ 	.word	0xffffffff


	//   ....[13]....
        /*010c*/ 	.word	0xffffffff


	//   ....[14]....
        /*0110*/ 	.word	0xffffffff


	//   ....[15]....
        /*0114*/ 	.word	0xffffffff


	//   ....[16]....
        /*0118*/ 	.word	0xffffffff


	//   ....[17]....
        /*011c*/ 	.word	0xffffffff


	//   ....[18]....
        /*0120*/ 	.word	0xffffffff


	//   ....[19]....
        /*0124*/ 	.word	0xffffffff


	//   ....[20]....
        /*0128*/ 	.word	0xffffffff


	//   ....[21]....
        /*012c*/ 	.word	0xffffffff


	//   ....[22]....
        /*0130*/ 	.word	0xffffffff


	//   ....[23]....
        /*0134*/ 	.word	0xffffffff


	//   ....[24]....
        /*0138*/ 	.word	0xffffffff


	//   ....[25]....
        /*013c*/ 	.word	0xffffffff


	//   ....[26]....
        /*0140*/ 	.word	0xffffffff


	//   ....[27]....
        /*0144*/ 	.word	0xffffffff


	//   ....[28]....
        /*0148*/ 	.word	0xffffffff


	//   ....[29]....
        /*014c*/ 	.word	0xffffffff


	//   ....[30]....
        /*0150*/ 	.word	0xffffffff


	//   ....[31]....
        /*0154*/ 	.word	0xffffffff


	//   ....[32]....
        /*0158*/ 	.word	0xffffffff


	//   ....[33]....
        /*015c*/ 	.word	0xffffffff


	//   ....[34]....
        /*0160*/ 	.word	0xffffffff


	//   ....[35]....
        /*0164*/ 	.word	0xffffffff


	//   ....[36]....
        /*0168*/ 	.word	0xffffffff


	//   ....[37]....
        /*016c*/ 	.word	0xffffffff


	//   ....[38]....
        /*0170*/ 	.word	0xffffffff


	//   ....[39]....
        /*0174*/ 	.word	0xffffffff


	//   ....[40]....
        /*0178*/ 	.word	0xffffffff


	//   ....[41]....
        /*017c*/ 	.word	0xffffffff


	//   ....[42]....
        /*0180*/ 	.word	0xffffffff


	//   ....[43]....
        /*0184*/ 	.word	0xffffffff


	//   ....[44]....
        /*0188*/ 	.word	0xffffffff


	//   ....[45]....
        /*018c*/ 	.word	0xffffffff


	//   ....[46]....
        /*0190*/ 	.word	0xffffffff


	//   ....[47]....
        /*0194*/ 	.word	0xffffffff


	//   ....[48]....
        /*0198*/ 	.word	0xffffffff


	//   ....[49]....
        /*019c*/ 	.word	0xffffffff


	//   ....[50]....
        /*01a0*/ 	.word	0xffffffff


	//   ....[51]....
        /*01a4*/ 	.word	0xffffffff


	//   ....[52]....
        /*01a8*/ 	.word	0xffffffff


	//   ....[53]....
        /*01ac*/ 	.word	0xffffffff


	//   ....[54]....
        /*01b0*/ 	.word	0xffffffff


	//   ....[55]....
        /*01b4*/ 	.word	0xffffffff


	//   ....[56]....
        /*01b8*/ 	.word	0xffffffff


	//   ....[57]....
        /*01bc*/ 	.word	0xffffffff


	//   ....[58]....
        /*01c0*/ 	.word	0xffffffff


	//   ....[59]....
        /*01c4*/ 	.word	0xffffffff


	//----- nvinfo : EIATTR_COOP_GROUP_INSTR_OFFSETS
	.align		4
.L_4229:
        /*01c8*/ 	.byte	0x04, 0x28
        /*01ca*/ 	.short	(.L_4231 - .L_4230)


	//   ....[0]....
.L_4230:
        /*01cc*/ 	.word	0x00001340


	//   ....[1]....
        /*01d0*/ 	.word	0x00001360


	//   ....[2]....
        /*01d4*/ 	.word	0x00001370


	//   ....[3]....
        /*01d8*/ 	.word	0x00001400


	//   ....[4]....
        /*01dc*/ 	.word	0x00001420


	//   ....[5]....
        /*01e0*/ 	.word	0x00001430


	//   ....[6]....
        /*01e4*/ 	.word	0x00001490


	//   ....[7]....
        /*01e8*/ 	.word	0x000014d0


	//   ....[8]....
        /*01ec*/ 	.word	0x000014e0


	//   ....[9]....
        /*01f0*/ 	.word	0x00001580


	//   ....[10]....
        /*01f4*/ 	.word	0x00001590


	//   ....[11]....
        /*01f8*/ 	.word	0x000015a0


	//   ....[12]....
        /*01fc*/ 	.word	0x00001600


	//   ....[13]....
        /*0200*/ 	.word	0x00001640


	//   ....[14]....
        /*0204*/ 	.word	0x00001650


	//   ....[15]....
        /*0208*/ 	.word	0x00001e80


	//   ....[16]....
        /*020c*/ 	.word	0x00001ea0


	//   ....[17]....
        /*0210*/ 	.word	0x00001eb0


	//   ....[18]....
        /*0214*/ 	.word	0x00001f40


	//   ....[19]....
        /*0218*/ 	.word	0x00001f60


	//   ....[20]....
        /*021c*/ 	.word	0x00001f70


	//   ....[21]....
        /*0220*/ 	.word	0x00001fd0


	//   ....[22]....
        /*0224*/ 	.word	0x00002010


	//   ....[23]....
        /*0228*/ 	.word	0x00002020


	//   ....[24]....
        /*022c*/ 	.word	0x000020c0


	//   ....[25]....
        /*0230*/ 	.word	0x000020d0


	//   ....[26]....
        /*0234*/ 	.word	0x000020e0


	//   ....[27]....
        /*0238*/ 	.word	0x00002140


	//   ....[28]....
        /*023c*/ 	.word	0x00002180


	//   ....[29]....
        /*0240*/ 	.word	0x00002190


	//   ....[30]....
        /*0244*/ 	.word	0x000028e0


	//   ....[31]....
        /*0248*/ 	.word	0x00002960


	//   ....[32]....
        /*024c*/ 	.word	0x000029d0


	//   ....[33]....
        /*0250*/ 	.word	0x00002a50


	//   ....[34]....
        /*0254*/ 	.word	0x00002ad0


	//   ....[35]....
        /*0258*/ 	.word	0x00002b50


	//   ....[36]....
        /*025c*/ 	.word	0x00002bd0


	//   ....[37]....
        /*0260*/ 	.word	0x00002c50


	//   ....[38]....
        /*0264*/ 	.word	0x00002cd0


	//   ....[39]....
        /*0268*/ 	.word	0x00002d50


	//   ....[40]....
        /*026c*/ 	.word	0x00002dd0


	//   ....[41]....
        /*0270*/ 	.word	0x00002e50


	//   ....[42]....
        /*0274*/ 	.word	0x00002ed0


	//   ....[43]....
        /*0278*/ 	.word	0x00002f50


	//   ....[44]....
        /*027c*/ 	.word	0x00002fd0


	//   ....[45]....
        /*0280*/ 	.word	0x00003040


	//   ....[46]....
        /*0284*/ 	.word	0x000030c0


	//   ....[47]....
        /*0288*/ 	.word	0x00003130


	//   ....[48]....
        /*028c*/ 	.word	0x000031b0


	//   ....[49]....
        /*0290*/ 	.word	0x00003230


	//   ....[50]....
        /*0294*/ 	.word	0x000032b0


	//   ....[51]....
        /*0298*/ 	.word	0x00003330


	//   ....[52]....
        /*029c*/ 	.word	0x000033b0


	//   ....[53]....
        /*02a0*/ 	.word	0x00003430


	//   ....[54]....
        /*02a4*/ 	.word	0x000034b0


	//   ....[55]....
        /*02a8*/ 	.word	0x00003530


	//   ....[56]....
        /*02ac*/ 	.word	0x000035b0


	//   ....[57]....
        /*02b0*/ 	.word	0x00003630


	//   ....[58]....
        /*02b4*/ 	.word	0x000036b0


	//   ....[59]....
        /*02b8*/ 	.word	0x00003730


	//----- nvinfo : EIATTR_EXIT_INSTR_OFFSETS
	.align		4
.L_4231:
        /*02bc*/ 	.byte	0x04, 0x1c
        /*02be*/ 	.short	(.L_4233 - .L_4232)


	//   ....[0]....
.L_4232:
        /*02c0*/ 	.word	0x00000080


	//   ....[1]....
        /*02c4*/ 	.word	0x000024f0


	//   ....[2]....
        /*02c8*/ 	.word	0x00002520


	//   ....[3]....
        /*02cc*/ 	.word	0x00002730


	//   ....[4]....
        /*02d0*/ 	.word	0x00002880


	//----- nvinfo : EIATTR_MAX_THREADS
	.align		4
.L_4233:
        /*02d4*/ 	.byte	0x04, 0x05
        /*02d6*/ 	.short	(.L_4235 - .L_4234)
.L_4234:
        /*02d8*/ 	.word	0x00000080
        /*02dc*/ 	.word	0x00000001
        /*02e0*/ 	.word	0x00000001


	//----- nvinfo : EIATTR_CRS_STACK_SIZE
	.align		4
.L_4235:
        /*02e4*/ 	.byte	0x04, 0x1e
        /*02e6*/ 	.short	(.L_4237 - .L_4236)
.L_4236:
        /*02e8*/ 	.word	0x00000000
.L_4237:


//--------------------- .nv.info._ZN4vllm3moe10topkGatingILi14ELi448ELi4ELi4ELi32Ej6__halfLNS0_11ScoringFuncE1EEEvPKT5_PKbPfiPT4_PiiiibPKf --------------------------
	.section	.nv.info._ZN4vllm3moe10topkGatingILi14ELi448ELi4ELi4ELi32Ej6__halfLNS0_11ScoringFuncE1EEEvPKT5_PKbPfiPT4_PiiiibPKf,"",@"SHT_CUDA_INFO"
	.sectionflags	@""
	.align	4


	//----- nvinfo : EIATTR_CUDA_API_VERSION
	.align		4
        /*0000*/ 	.byte	0x04, 0x37
        /*0002*/ 	.short	(.L_4239 - .L_4238)
.L_4238:
        /*0004*/ 	.word	0x00000082


	//----- nvinfo : EIATTR_SW2861232_WAR
	.align		4
.L_4239:
        /*0008*/ 	.byte	0x01, 0x35
	.zero		2


	//----- nvinfo : EIATTR_PARAM_CBANK
	.align		4
        /*000c*/ 	.byte	0x04, 0x0a
        /*000e*/ 	.short	(.L_4241 - .L_4240)
	.align		4
.L_4240:
        /*0010*/ 	.word	index@(.nv.constant0._ZN4vllm3moe10topkGatingILi14ELi448ELi4ELi4ELi32Ej6__halfLNS0_11ScoringFuncE1EEEvPKT5_PKbPfiPT4_PiiiibPKf)
        /*0014*/ 	.short	0x0160
        /*0016*/ 	.short	0x0048


	//----- nvinfo : EIATTR_CBANK_PARAM_SIZE
	.align		4
.L_4241:
        /*0018*/ 	.byte	0x03, 0x19
        /*001a*/ 	.short	0x0048


	//----- nvinfo : EIATTR_KPARAM_INFO
	.align		4
        /*001c*/ 	.byte	0x04, 0x17
        /*001e*/ 	.short	(.L_4243 - .L_4242)
.L_4242:
        /*0020*/ 	.word	0x00000000
        /*0024*/ 	.short	0x000a
        /*0026*/ 	.short	0x0040
        /*0028*/ 	.byte	0x00, 0xf0, 0x21, 0x00


	//----- nvinfo : EIATTR_KPARAM_INFO
	.align		4
.L_4243:
        /*002c*/ 	.byte	0x04, 0x17
        /*002e*/ 	.short	(.L_4245 - .L_4244)
.L_4244:
        /*0030*/ 	.word	0x00000000
        /*0034*/ 	.short	0x0009
        /*0036*/ 	.short	0x003c
        /*0038*/ 	.byte	0x00, 0xf0, 0x05, 0x00


	//----- nvinfo : EIATTR_KPARAM_INFO
	.align		4
.L_4245:
        /*003c*/ 	.byte	0x04, 0x17
        /*003e*/ 	.short	(.L_4247 - .L_4246)
.L_4246:
        /*0040*/ 	.word	0x00000000
        /*0044*/ 	.short	0x0008
        /*0046*/ 	.short	0x0038
        /*0048*/ 	.byte	0x00, 0xf0, 0x11, 0x00


	//----- nvinfo : EIATTR_KPARAM_INFO
	.align		4
.L_4247:
        /*004c*/ 	.byte	0x04, 0x17
        /*004e*/ 	.short	(.L_4249 - .L_4248)
.L_4248:
        /*0050*/ 	.word	0x00000000
        /*0054*/ 	.short	0x0007
        /*0056*/ 	.short	0x0034
        /*0058*/ 	.byte	0x00, 0xf0, 0x11, 0x00


	//----- nvinfo : EIATTR_KPARAM_INFO
	.align		4
.L_4249:
        /*005c*/ 	.byte	0x04, 0x17
        /*005e*/ 	.short	(.L_4251 - .L_4250)
.L_4250:
        /*0060*/ 	.word	0x00000000
        /*0064*/ 	.short	0x0006
        /*0066*/ 	.short	0x0030
        /*0068*/ 	.byte	0x00, 0xf0, 0x11, 0x00


	//----- nvinfo : EIATTR_KPARAM_INFO
	.align		4
.L_4251:
        /*006c*/ 	.byte	0x04, 0x17
        /*006e*/ 	.short	(.L_4253 - .L_4252)
.L_4252:
        /*0070*/ 	.word	0x00000000
        /*0074*/ 	.short	0x0005
        /*0076*/ 	.short	0x0028
        /*0078*/ 	.byte	0x00, 0xf0, 0x21, 0x00


	//----- nvinfo : EIATTR_KPARAM_INFO
	.align		4
.L_4253:
        /*007c*/ 	.byte	0x04, 0x17
        /*007e*/ 	.short	(.L_4255 - .L_4254)
.L_4254:
        /*0080*/ 	.word	0x00000000
        /*0084*/ 	.short	0x0004
        /*0086*/ 	.short	0x0020
        /*0088*/ 	.byte	0x00, 0xf0, 0x21, 0x00


	//----- nvinfo : EIATTR_KPARAM_INFO
	.align		4
.L_4255:
        /*008c*/ 	.byte	0x04, 0x17
        /*008e*/ 	.short	(.L_4257 - .L_4256)
.L_4256:
        /*0090*/ 	.word	0x00000000
        /*0094*/ 	.short	0x0003
        /*0096*/ 	.short	0x0018
        /*0098*/ 	.byte	0x00, 0xf0, 0x11, 0x00


	//----- nvinfo : EIATTR_KPARAM_INFO
	.align		4
.L_4257:
        /*009c*/ 	.byte	0x04, 0x17
        /*009e*/ 	.short	(.L_4259 - .L_4258)
.L_4258:
        /*00a0*/ 	.word	0x00000000
        /*00a4*/ 	.short	0x0002
        /*00a6*/ 	.short	0x0010
        /*00a8*/ 	.byte	0x00, 0xf0, 0x21, 0x00


	//----- nvinfo : EIATTR_KPARAM_INFO
	.align		4
.L_4259:
        /*00ac*/ 	.byte	0x04, 0x17
        /*00ae*/ 	.short	(.L_4261 - .L_4260)
.L_4260:
        /*00b0*/ 	.word	0x00000000
        /*00b4*/ 	.short	0x0001
        /*00b6*/ 	.short	0x0008
        /*00b8*/ 	.byte	0x00, 0xf0, 0x21, 0x00


	//----- nvinfo : EIATTR_KPARAM_INFO
	.align		4
.L_4261:
        /*00bc*/ 	.byte	0x04, 0x17
        /*00be*/ 	.short	(.L_4263 - .L_4262)
.L_4262:
        /*00c0*/ 	.word	0x00000000
        /*00c4*/ 	.short	0x0000
        /*00c6*/ 	.short	0x0000
        /*00c8*/ 	.byte	0x00, 0xf0, 0x21, 0x00


	//----- nvinfo : EIATTR_MAXREG_COUNT
	.align		4
.L_4263:
        /*00cc*/ 	.byte	0x03, 0x1b
        /*00ce*/ 	.short	0x00ff


	//----- nvinfo : EIATTR_MERCURY_ISA_VERSION
	.align		4
        /*00d0*/ 	.byte	0x03, 0x5f
        /*00d2*/ 	.short	0x0000


	//----- nvinfo : EIATTR_COOP_GROUP_MASK_REGIDS
	.align		4
        /*00d4*/ 	.byte	0x04, 0x29
        /*00d6*/ 	.short	(.L_4265 - .L_4264)


	//   ....[0]....
.L_4264:
        /*00d8*/ 	.word	0xffffffff


	//   ....[1]....
        /*00dc*/ 	.word	0xffffffff


	//   ....[2]....
        /*00e0*/ 	.word	0xffffffff


	//   ....[3]....
        /*00e4*/ 	.word	0xffffffff


	//   ....[4]....
        /*00e8*/ 	.word	0xffffffff


	//   ....[5]....
        /*00ec*/ 	.word	0xffffffff


	//   ....[6]....
        /*00f0*/ 	.word	0xffffffff


	//   ....[7]....
        /*00f4*/ 	.word	0xffffffff


	//   ....[8]....
        /*00f8*/ 	.word	0xffffffff


	//   ....[9]....
        /*00fc*/ 	.word	0xffffffff


	//   ....[10]....
        /*0100*/ 	.word	0xffffffff


	//   ....[11]....
        /*0104*/ 	.word	0xffffffff


	//   ....[12]....
        /*0108*/ 	.word	0xffffffff


	//   ....[13]....
        /*010c*/ 	.word	0xffffffff


	//   ....[14]....
        /*0110*/ 	.word	0xffffffff


	//   ....[15]....
        /*0114*/ 	.word	0xffffffff


	//   ....[16]....
        /*0118*/ 	.word	0xffffffff


	//   ....[17]....
        /*011c*/ 	.word	0xffffffff


	//   ....[18]....
        /*0120*/ 	.word	0xffffffff


	//   ....[19]....
        /*0124*/ 	.word	0xffffffff


	//   ....[20]....
        /*0128*/ 	.word	0xffffffff


	//   ....[21]....
        /*012c*/ 	.word	0xffffffff


	//   ....[22]....
        /*0130*/ 	.word	0xffffffff


	//   ....[23]....
        /*0134*/ 	.word	0xffffffff


	//   ....[24]....
        /*0138*/ 	.word	0xffffffff


	//   ....[25]....
        /*013c*/ 	.word	0xffffffff


	//   ....[26]....
        /*0140*/ 	.word	0xffffffff


	//   ....[27]....
        /*0144*/ 	.word	0xffffffff


	//   ....[28]....
        /*0148*/ 	.word	0xffffffff


	//   ....[29]....
        /*014c*/ 	.word	0xffffffff


	//   ....[30]....
        /*0150*/ 	.word	0xffffffff


	//   ....[31]....
        /*0154*/ 	.word	0xffffffff


	//   ....[32]....
        /*0158*/ 	.word	0xffffffff


	//   ....[33]....
        /*015c*/ 	.word	0xffffffff


	//   ....[34]....
        /*0160*/ 	.word	0xffffffff


	//   ....[35]....
        /*0164*/ 	.word	0xffffffff


	//   ....[36]....
        /*0168*/ 	.word	0xffffffff


	//   ....[37]....
        /*016c*/ 	.word	0xffffffff


	//   ....[38]....
        /*0170*/ 	.word	0xffffffff


	//   ....[39]....
        /*0174*/ 	.word	0xffffffff


	//   ....[40]....
        /*0178*/ 	.word	0xffffffff


	//   ....[41]....
        /*017c*/ 	.word	0xffffffff


	//   ....[42]....
        /*0180*/ 	.word	0xffffffff


	//   ....[43]....
        /*0184*/ 	.word	0xffffffff


	//   ....[44]....
        /*0188*/ 	.word	0xffffffff


	//   ....[45]....
        /*018c*/ 	.word	0xffffffff


	//   ....[46]....
        /*0190*/ 	.word	0xffffffff


	//   ....[47]....
        /*0194*/ 	.word	0xffffffff


	//   ....[48]....
        /*0198*/ 	.word	0xffffffff


	//   ....[49]....
        /*019c*/ 	.word	0xffffffff


	//   ....[50]....
        /*01a0*/ 	.word	0xffffffff


	//   ....[51]....
        /*01a4*/ 	.word	0xffffffff


	//   ....[52]....
        /*01a8*/ 	.word	0xffffffff


	//   ....[53]....
        /*01ac*/ 	.word	0xffffffff


	//   ....[54]....
        /*01b0*/ 	.word	0xffffffff


	//   ....[55]....
        /*01b4*/ 	.word	0xffffffff


	//   ....[56]....
        /*01b8*/ 	.word	0xffffffff


	//   ....[57]....
        /*01bc*/ 	.word	0xffffffff


	//   ....[58]....
        /*01c0*/ 	.word	0xffffffff


	//   ....[59]....
        /*01c4*/ 	.word	0xffffffff


	//----- nvinfo : EIATTR_COOP_GROUP_INSTR_OFFSETS
	.align		4
.L_4265:
        /*01c8*/ 	.byte	0x04, 0x28
        /*01ca*/ 	.short	(.L_4267 - .L_4266)


	//   ....[0]....
.L_4266:
        /*01cc*/ 	.word	0x00000f80


	//   ....[1]....
        /*01d0*/ 	.word	0x00000fa0


	//   ....[2]....
        /*01d4*/ 	.word	0x00000fb0


	//   ....[3]....
        /*01d8*/ 	.word	0x00001040


	//   ....[4]....
        /*01dc*/ 	.word	0x00001060


	//   ....[5]....
        /*01e0*/ 	.word	0x00001070


	//   ....[6]....
        /*01e4*/ 	.word	0x000010d0


	//   ....[7]....
        /*01e8*/ 	.word	0x00001110


	//   ....[8]....
        /*01ec*/ 	.word	0x00001120


	//   ....[9]....
        /*01f0*/ 	.word	0x000011c0


	//   ....[10]....
        /*01f4*/ 	.word	0x000011d0


	//   ....[11]....
        /*01f8*/ 	.word	0x000011e0


	//   ....[12]....
        /*01fc*/ 	.word	0x00001240


	//   ....[13]....
        /*0200*/ 	.word	0x00001280


	//   ....[14]....
        /*0204*/ 	.word	0x00001290


	//   ....[15]....
        /*0208*/ 	.word	0x000019a0


	//   ....[16]....
        /*020c*/ 	.word	0x000019c0


	//   ....[17]....
        /*0210*/ 	.word	0x000019d0


	//   ....[18]....
        /*0214*/ 	.word	0x00001a60


	//   ....[19]....
        /*0218*/ 	.word	0x00001a80


	//   ....[20]....
        /*021c*/ 	.word	0x00001a90


	//   ....[21]....
        /*0220*/ 	.word	0x00001af0


	//   ....[22]....
        /*0224*/ 	.word	0x00001b30


	//   ....[23]....
        /*0228*/ 	.word	0x00001b40


	//   ....[24]....
        /*022c*/ 	.word	0x00001be0


	//   ....[25]....
        /*0230*/ 	.word	0x00001bf0


	//   ....[26]....
        /*0234*/ 	.word	0x00001c00


	//   ....[27]....
        /*0238*/ 	.word	0x00001c60


	//   ....[28]....
        /*023c*/ 	.word	0x00001ca0


	//   ....[29]....
        /*0240*/ 	.word	0x00001cb0


	//   ....[30]....
        /*0244*/ 	.word	0x00002400


	//   ....[31]....
        /*0248*/ 	.word	0x00002480


	//   ....[32]....
        /*024c*/ 	.word	0x000024f0


	//   ....[33]....
        /*0250*/ 	.word	0x00002570


	//   ....[34]....
        /*0254*/ 	.word	0x000025f0


	//   ....[35]....
        /*0258*/ 	.word	0x00002670


	//   ....[36]....
        /*025c*/ 	.word	0x000026f0


	//   ....[37]....
        /*0260*/ 	.word	0x00002770


	//   ....[38]....
        /*0264*/ 	.word	0x000027f0


	//   ....[39]....
        /*0268*/ 	.word	0x00002870


	//   ....[40]....
        /*026c*/ 	.word	0x000028f0


	//   ....[41]....
        /*0270*/ 	.word	0x00002970


	//   ....[42]....
        /*0274*/ 	.word	0x000029f0


	//   ....[43]....
        /*0278*/ 	.word	0x00002a70


	//   ....[44]....
        /*027c*/ 	.word	0x00002ae0


	//   ....[45]....
        /*0280*/ 	.word	0x00002b50


	//   ....[46]....
        /*0284*/ 	.word	0x00002bd0


	//   ....[47]....
        /*0288*/ 	.word	0x00002c40


	//   ....[48]....
        /*028c*/ 	.word	0x00002cc0


	//   ....[49]....
        /*0290*/ 	.word	0x00002d40


	//   ....[50]....
        /*0294*/ 	.word	0x00002dc0


	//   ....[51]....
        /*0298*/ 	.word	0x00002e40


	//   ....[52]....
        /*029c*/ 	.word	0x00002ec0


	//   ....[53]....
        /*02a0*/ 	.word	0x00002f40


	//   ....[54]....
        /*02a4*/ 	.word	0x00002fc0


	//   ....[55]....
        /*02a8*/ 	.word	0x00003040


	//   ....[56]....
        /*02ac*/ 	.word	0x000030c0


	//   ....[57]....
        /*02b0*/ 	.word	0x00003140


	//   ....[58]....
        /*02b4*/ 	.word	0x000031c0


	//   ....[59]....
        /*02b8*/ 	.word	0x00003230


	//----- nvinfo : EIATTR_EXIT_INSTR_OFFSETS
	.align		4
.L_4267:
        /*02bc*/ 	.byte	0x04, 0x1c
        /*02be*/ 	.short	(.L_4269 - .L_4268)


	//   ....[0]....
.L_4268:
        /*02c0*/ 	.word	0x00000080


	//   ....[1]....
        /*02c4*/ 	.word	0x00002010


	//   ....[2]....
        /*02c8*/ 	.word	0x00002040


	//   ....[3]....
        /*02cc*/ 	.word	0x00002250


	//   ....[4]....
        /*02d0*/ 	.word	0x000023a0


	//----- nvinfo : EIATTR_MAX_THREADS
	.align		4
.L_4269:
        /*02d4*/ 	.byte	0x04, 0x05
        /*02d6*/ 	.short	(.L_4271 - .L_4270)
.L_4270:
        /*02d8*/ 	.word	0x00000080
        /*02dc*/ 	.word	0x00000001
        /*02e0*/ 	.word	0x00000001


	//----- nvinfo : EIATTR_CRS_STACK_SIZE
	.align		4
.L_4271:
        /*02e4*/ 	.byte	0x04, 0x1e
        /*02e6*/ 	.short	(.L_4273 - .L_4272)
.L_4272:
        /*02e8*/ 	.word	0x00000000
.L_4273:


//--------------------- .nv.info._ZN4vllm3moe10topkGatingILi12ELi384ELi4ELi4ELi32Ej6__halfLNS0_11ScoringFuncE1EEEvPKT5_PKbPfiPT4_PiiiibPKf --------------------------
	.section	.nv.info._ZN4vllm3moe10topkGatingILi12ELi384ELi4ELi4ELi32Ej6__halfLNS0_11ScoringFuncE1EEEvPKT5_PKbPfiPT4_PiiiibPKf,"",@"SHT_CUDA_INFO"
	.sectionflags	@""
	.align	4


	//----- nvinfo : EIATTR_CUDA_API_VERSION
	.align		4
        /*0000*/ 	.byte	0x04, 0x37
        /*0002*/ 	.short	(.L_4275 - .L_4274)
.L_4274:
        /*0004*/ 	.word	0x00000082


	//----- nvinfo : EIATTR_SW2861232_WAR
	.align		4
.L_4275:
        /*0008*/ 	.byte	0x01, 0x35
	.zero		2


	//----- nvinfo : EIATTR_PARAM_CBANK
	.align		4
        /*000c*/ 	.byte	0x04, 0x0a
        /*000e*/ 	.short	(.L_4277 - .L_4276)
	.align		4
.L_4276:
        /*0010*/ 	.word	index@(.nv.constant0._ZN4vllm3moe10topkGatingILi12ELi384ELi4ELi4ELi32Ej6__halfLNS0_11ScoringFuncE1EEEvPKT5_PKbPfiPT4_PiiiibPKf)
        /*0014*/ 	.short	0x0160
        /*0016*/ 	.short	0x0048


	//----- nvinfo : EIATTR_CBANK_PARAM_SIZE
	.align		4
.L_4277:
        /*0018*/ 	.byte	0x03, 0x19
        /*001a*/ 	.short	0x0048


	//----- nvinfo : EIATTR_KPARAM_INFO
	.align		4
        /*001c*/ 	.byte	0x04, 0x17
        /*001e*/ 	.short	(.L_4279 - .L_4278)
.L_4278:
        /*0020*/ 	.word	0x00000000
        /*0024*/ 	.short	0x000a
        /*0026*/ 	.short	0x0040
        /*0028*/ 	.byte	0x00, 0xf0, 0x21, 0x00


	//----- nvinfo : EIATTR_KPARAM_INFO
	.align		4
.L_4279:
        /*002c*/ 	.byte	0x04, 0x17
        /*002e*/ 	.short	(.L_4281 - .L_4280)
.L_4280:
        /*0030*/ 	.word	0x00000000
        /*0034*/ 	.short	0x0009
        /*0036*/ 	.short	0x003c
        /*0038*/ 	.byte	0x00, 0xf0, 0x05, 0x00


	//----- nvinfo : EIATTR_KPARAM_INFO
	.align		4
.L_4281:
        /*003c*/ 	.byte	0x04, 0x17
        /*003e*/ 	.short	(.L_4283 - .L_4282)
.L_4282:
        /*0040*/ 	.word	0x00000000
        /*0044*/ 	.short	0x0008
        /*0046*/ 	.short	0x0038
        /*0048*/ 	.byte	0x00, 0xf0, 0x11, 0x00


	//----- nvinfo : EIATTR_KPARAM_INFO
	.align		4
.L_4283:
        /*004c*/ 	.byte	0x04, 0x17
        /*004e*/ 	.short	(.L_4285 - .L_4284)
.L_4284:
        /*0050*/ 	.word	0x00000000
        /*0054*/ 	.short	0x0007
        /*0056*/ 	.short	0x0034
        /*0058*/ 	.byte	0x00, 0xf0, 0x11, 0x00


	//----- nvinfo : EIATTR_KPARAM_INFO
	.align		4
.L_4285:
        /*005c*/ 	.byte	0x04, 0x17
        /*005e*/ 	.short	(.L_4287 - .L_4286)
.L_4286:
        /*0060*/ 	.word	0x00000000
        /*0064*/ 	.short	0x0006
        /*0066*/ 	.short	0x0030
        /*0068*/ 	.byte	0x00, 0xf0, 0x11, 0x00


	//----- nvinfo : EIATTR_KPARAM_INFO
	.align		4
.L_4287:
        /*006c*/ 	.byte	0x04, 0x17
        /*006e*/ 	.short	(.L_4289 - .L_4288)
.L_4288:
        /*0070*/ 	.word	0x00000000
        /*0074*/ 	.short	0x0005
        /*0076*/ 	.short	0x0028
        /*0078*/ 	.byte	0x00, 0xf0, 0x21, 0x00


	//----- nvinfo : EIATTR_KPARAM_INFO
	.align		4
.L_4289:
        /*007c*/ 	.byte	0x04, 0x17
        /*007e*/ 	.short	(.L_4291 - .L_4290)
.L_4290:
        /*0080*/ 	.word	0x00000000
        /*0084*/ 	.short	0x0004
        /*0086*/ 	.short	0x0020
        /*0088*/ 	.byte	0x00, 0xf0, 0x21, 0x00


	//----- nvinfo : EIATTR_KPARAM_INFO
	.align		4
.L_4291:
        /*008c*/ 	.byte	0x04, 0x17
        /*008e*/ 	.short	(.L_4293 - .L_4292)
.L_4292:
        /*0090*/ 	.word	0x00000000
        /*0094*/ 	.short	0x0003
        /*0096*/ 	.short	0x0018
        /*0098*/ 	.byte	0x00, 0xf0, 0x11, 0x00


	//----- nvinfo : EIATTR_KPARAM_INFO
	.align		4
.L_4293:
        /*009c*/ 	.byte	0x04, 0x17
        /*009e*/ 	.short	(.L_4295 - .L_4294)
.L_4294:
        /*00a0*/ 	.word	0x00000000
        /*00a4*/ 	.short	0x0002
        /*00a6*/ 	.short	0x0010
        /*00a8*/ 	.byte	0x00, 0xf0, 0x21, 0x00


	//----- nvinfo : EIATTR_KPARAM_INFO
	.align		4
.L_4295:
        /*00ac*/ 	.byte	0x04, 0x17
        /*00ae*/ 	.short	(.L_4297 - .L_4296)
.L_4296:
        /*00b0*/ 	.word	0x00000000
        /*00b4*/ 	.short	0x0001
        /*00b6*/ 	.short	0x0008
        /*00b8*/ 	.byte	0x00, 0xf0, 0x21, 0x00


	//----- nvinfo : EIATTR_KPARAM_INFO
	.align		4
.L_4297:
        /*00bc*/ 	.byte	0x04, 0x17
        /*00be*/ 	.short	(.L_4299 - .L_4298)
.L_4298:
        /*00c0*/ 	.word	0x00000000
        /*00c4*/ 	.short	0x0000
        /*00c6*/ 	.short	0x0000
        /*00c8*/ 	.byte	0x00, 0xf0, 0x21, 0x00


	//----- nvinfo : EIATTR_MAXREG_COUNT
	.align		4
.L_4299:
        /*00cc*/ 	.byte	0x03, 0x1b
        /*00ce*/ 	.short	0x00ff


	//----- nvinfo : EIATTR_MERCURY_ISA_VERSION
	.align		4
        /*00d0*/ 	.byte	0x03, 0x5f
        /*00d2*/ 	.short	0x0000


	//----- nvinfo : EIATTR_COOP_GROUP_MASK_REGIDS
	.align		4
        /*00d4*/ 	.byte	0x04, 0x29
        /*00d6*/ 	.short	(.L_4301 - .L_4300)


	//   ....[0]....
.L_4300:
        /*00d8*/ 	.word	0xffffffff


	//   ....[1]....
        /*00dc*/ 	.word	0xffffffff


	//   ....[2]....
        /*00e0*/ 	.word	0xffffffff


	//   ....[3]....
        /*00e4*/ 	.word	0xffffffff


	//   ....[4]....
        /*00e8*/ 	.word	0xffffffff


	//   ....[5]....
        /*00ec*/ 	.word	0xffffffff


	//   ....[6]....
        /*00f0*/ 	.word	0xffffffff


	//   ....[7]....
        /*00f4*/ 	.word	0xffffffff


	//   ....[8]....
        /*00f8*/ 	.word	0xffffffff


	//   ....[9]....
        /*00fc*/ 	.word	0xffffffff


	//   ....[10]....
        /*0100*/ 	.word	0xffffffff


	//   ....[11]....
        /*0104*/ 	.word	0xffffffff


	//   ....[12]....
        /*0108*/ 	.word	0xffffffff


	//   ....[13]....
        /*010c*/ 	.word	0xffffffff


	//   ....[14]....
        /*0110*/ 	.word	0xffffffff


	//   ....[15]....
        /*0114*/ 	.word	0xffffffff


	//   ....[16]....
        /*0118*/ 	.word	0xffffffff


	//   ....[17]....
        /*011c*/ 	.word	0xffffffff


	//   ....[18]....
        /*0120*/ 	.word	0xffffffff


	//   ....[19]....
        /*0124*/ 	.word	0xffffffff


	//   ....[20]....
        /*0128*/ 	.word	0xffffffff


	//   ....[21]....
        /*012c*/ 	.word	0xffffffff


	//   ....[22]....
        /*0130*/ 	.word	0xffffffff


	//   ....[23]....
        /*0134*/ 	.word	0xffffffff


	//   ....[24]....
        /*0138*/ 	.word	0xffffffff


	//   ....[25]....
        /*013c*/ 	.word	0xffffffff


	//   ....[26]....
        /*0140*/ 	.word	0xffffffff


	//   ....[27]....
        /*0144*/ 	.word	0xffffffff


	//   ....[28]....
        /*0148*/ 	.word	0xffffffff


	//   ....[29]....
        /*014c*/ 	.word	0xffffffff


	//   ....[30]....
        /*0150*/ 	.word	0xffffffff


	//   ....[31]....
        /*0154*/ 	.word	0xffffffff


	//   ....[32]....
        /*0158*/ 	.word	0xffffffff


	//   ....[33]....
        /*015c*/ 	.word	0xffffffff


	//   ....[34]....
        /*0160*/ 	.word	0xffffffff


	//   ....[35]....
        /*0164*/ 	.word	0xffffffff


	//   ....[36]....
        /*0168*/ 	.word	0xffffffff


	//   ....[37]....
        /*016c*/ 	.word	0xffffffff


	//   ....[38]....
        /*0170*/ 	.word	0xffffffff


	//   ....[39]....
        /*0174*/ 	.word	0xffffffff


	//   ....[40]....
        /*0178*/ 	.word	0xffffffff


	//   ....[41]....
        /*017c*/ 	.word	0xffffffff


	//   ....[42]....
        /*0180*/ 	.word	0xffffffff


	//   ....[43]....
        /*0184*/ 	.word	0xffffffff


	//   ....[44]....
        /*0188*/ 	.word	0xffffffff


	//   ....[45]....
        /*018c*/ 	.word	0xffffffff


	//   ....[46]....
        /*0190*/ 	.word	0xffffffff


	//   ....[47]....
        /*0194*/ 	.word	0xffffffff


	//   ....[48]....
        /*0198*/ 	.word	0xffffffff


	//   ....[49]....
        /*019c*/ 	.word	0xffffffff


	//   ....[50]....
        /*01a0*/ 	.word	0xffffffff


	//   ....[51]....
        /*01a4*/ 	.word	0xffffffff


	//   ....[52]....
        /*01a8*/ 	.word	0xffffffff


	//   ....[53]....
        /*01ac*/ 	.word	0xffffffff


	//   ....[54]....
        /*01b0*/ 	.word	0xffffffff


	//   ....[55]....
        /*01b4*/ 	.word	0xffffffff


	//   ....[56]....
        /*01b8*/ 	.word	0xffffffff


	//   ....[57]....
        /*01bc*/ 	.word	0xffffffff


	//   ....[58]....
        /*01c0*/ 	.word	0xffffffff


	//   ....[59]....
        /*01c4*/ 	.word	0xffffffff


	//----- nvinfo : EIATTR_COOP_GROUP_INSTR_OFFSETS
	.align		4
.L_4301:
        /*01c8*/ 	.byte	0x04, 0x28
        /*01ca*/ 	.short	(.L_4303 - .L_4302)


	//   ....[0]....
.L_4302:
        /*01cc*/ 	.word	0x00000d20


	//   ....[1]....
        /*01d0*/ 	.word	0x00000d40


	//   ....[2]....
        /*01d4*/ 	.word	0x00000d50


	//   ....[3]....
        /*01d8*/ 	.word	0x00000df0


	//   ....[4]....
        /*01dc*/ 	.word	0x00000e00


	//   ....[5]....
        /*01e0*/ 	.word	0x00000e10


	//   ....[6]....
        /*01e4*/ 	.word	0x00000e70


	//   ....[7]....
        /*01e8*/ 	.word	0x00000eb0


	//   ....[8]....
        /*01ec*/ 	.word	0x00000ec0


	//   ....[9]....
        /*01f0*/ 	.word	0x00000f60


	//   ....[10]....
        /*01f4*/ 	.word	0x00000f70


	//   ....[11]....
        /*01f8*/ 	.word	0x00000f80


	//   ....[12]....
        /*01fc*/ 	.word	0x00000fe0


	//   ....[13]....
        /*0200*/ 	.word	0x00001020


	//   ....[14]....
        /*0204*/ 	.word	0x00001030


	//   ....[15]....
        /*0208*/ 	.word	0x00001680


	//   ....[16]....
        /*020c*/ 	.word	0x000016a0


	//   ....[17]....
        /*0210*/ 	.word	0x000016b0


	//   ....[18]....
        /*0214*/ 	.word	0x00001750


	//   ....[19]....
        /*0218*/ 	.word	0x00001760


	//   ....[20]....
        /*021c*/ 	.word	0x00001770


	//   ....[21]....
        /*0220*/ 	.word	0x000017d0


	//   ....[22]....
        /*0224*/ 	.word	0x00001810


	//   ....[23]....
        /*0228*/ 	.word	0x00001820


	//   ....[24]....
        /*022c*/ 	.word	0x000018b0


	//   ....[25]....
        /*0230*/ 	.word	0x000018d0


	//   ....[26]....
        /*0234*/ 	.word	0x000018e0


	//   ....[27]....
        /*0238*/ 	.word	0x00001940


	//   ....[28]....
        /*023c*/ 	.word	0x00001980


	//   ....[29]....
        /*0240*/ 	.word	0x00001990


	//   ....[30]....
        /*0244*/ 	.word	0x000020e0


	//   ....[31]....
        /*0248*/ 	.word	0x00002160


	//   ....[32]....
        /*024c*/ 	.word	0x000021d0


	//   ....[33]....
        /*0250*/ 	.word	0x00002250


	//   ....[34]....
        /*0254*/ 	.word	0x000022d0


	//   ....[35]....
        /*0258*/ 	.word	0x00002350


	//   ....[36]....
        /*025c*/ 	.word	0x000023d0


	//   ....[37]....
        /*0260*/ 	.word	0x00002450


	//   ....[38]....
        /*0264*/ 	.word	0x000024d0


	//   ....[39]....
        /*0268*/ 	.word	0x00002550


	//   ....[40]....
        /*026c*/ 	.word	0x000025d0


	//   ....[41]....
        /*0270*/ 	.word	0x00002650


	//   ....[42]....
        /*0274*/ 	.word	0x000026d0


	//   ....[43]....
        /*0278*/ 	.word	0x00002750


	//   ....[44]....
        /*027c*/ 	.word	0x000027d0


	//   ....[45]....
        /*0280*/ 	.word	0x00002840


	//   ....[46]....
        /*0284*/ 	.word	0x000028c0


	//   ....[47]....
        /*0288*/ 	.word	0x00002930


	//   ....[48]....
        /*028c*/ 	.word	0x000029b0


	//   ....[49]....
        /*0290*/ 	.word	0x00002a30


	//   ....[50]....
        /*0294*/ 	.word	0x00002ab0


	//   ....[51]....
        /*0298*/ 	.word	0x00002b30


	//   ....[52]....
        /*029c*/ 	.word	0x00002bb0


	//   ....[53]....
        /*02a0*/ 	.word	0x00002c30


	//   ....[54]....
        /*02a4*/ 	.word	0x00002cb0


	//   ....[55]....
        /*02a8*/ 	.word	0x00002d30


	//   ....[56]....
        /*02ac*/ 	.word	0x00002db0


	//   ....[57]....
        /*02b0*/ 	.word	0x00002e30


	//   ....[58]....
        /*02b4*/ 	.word	0x00002eb0


	//   ....[59]....
        /*02b8*/ 	.word	0x00002f30


	//----- nvinfo : EIATTR_EXIT_INSTR_OFFSETS
	.align		4
.L_4303:
        /*02bc*/ 	.byte	0x04, 0x1c
        /*02be*/ 	.short	(.L_4305 - .L_4304)


	//   ....[0]....
.L_4304:
        /*02c0*/ 	.word	0x00000080


	//   ....[1]....
        /*02c4*/ 	.word	0x00001cf0


	//   ....[2]....
        /*02c8*/ 	.word	0x00001d20


	//   ....[3]....
        /*02cc*/ 	.word	0x00001f30


	//   ....[4]....
        /*02d0*/ 	.word	0x00002080


	//----- nvinfo : EIATTR_MAX_THREADS
	.align		4
.L_4305:
        /*02d4*/ 	.byte	0x04, 0x05
        /*02d6*/ 	.short	(.L_4307 - .L_4306)
.L_4306:
        /*02d8*/ 	.word	0x00000080
        /*02dc*/ 	.word	0x00000001
        /*02e0*/ 	.word	0x00000001


	//----- nvinfo : EIATTR_CRS_STACK_SIZE
	.align		4
.L_4307:
        /*02e4*/ 	.byte	0x04, 0x1e
        /*02e6*/ 	.short	(.L_4309 - .L_4308)
.L_4308:
        /*02e8*/ 	.word	0x00000000
.L_4309:


//--------------------- .nv.info._ZN4vllm3moe10topkGatingILi10ELi320ELi4ELi4ELi32Ej6__halfLNS0_11ScoringFuncE1EEEvPKT5_PKbPfiPT4_PiiiibPKf --------------------------
	.section	.nv.info._ZN4vllm3moe10topkGatingILi10ELi320ELi4ELi4ELi32Ej6__halfLNS0_11ScoringFuncE1EEEvPKT5_PKbPfiPT4_PiiiibPKf,"",@"SHT_CUDA_INFO"
	.sectionflags	@""
	.align	4


	//----- nvinfo : EIATTR_CUDA_API_VERSION
	.align		4
        /*0000*/ 	.byte	0x04, 0x37
        /*0002*/ 	.short	(.L_4311 - .L_4310)
.L_4310:
        /*0004*/ 	.word	0x00000082


	//----- nvinfo : EIATTR_SW2861232_WAR
	.align		4
.L_4311:
        /*0008*/ 	.byte	0x01, 0x35
	.zero		2


	//----- nvinfo : EIATTR_PARAM_CBANK
	.align		4
        /*000c*/ 	.byte	0x04, 0x0a
        /*000e*/ 	.short	(.L_4313 - .L_4312)
	.align		4
.L_4312:
        /*0010*/ 	.word	index@(.nv.constant0._ZN4vllm3moe10topkGatingILi10ELi320ELi4ELi4ELi32Ej6__halfLNS0_11ScoringFuncE1EEEvPKT5_PKbPfiPT4_PiiiibPKf)
        /*0014*/ 	.short	0x0160
        /*0016*/ 	.short	0x0048


	//----- nvinfo : EIATTR_CBANK_PARAM_SIZE
	.align		4
.L_4313:
        /*0018*/ 	.byte	0x03, 0x19
        /*001a*/ 	.short	0x0048


	//----- nvinfo : EIATTR_KPARAM_INFO
	.align		4
        /*001c*/ 	.byte	0x04, 0x17
        /*001e*/ 	.short	(.L_4315 - .L_4314)
.L_4314:
        /*0020*/ 	.word	0x00000000
        /*0024*/ 	.short	0x000a
        /*0026*/ 	.short	0x0040
        /*0028*/ 	.byte	0x00, 0xf0, 0x21, 0x00


	//----- nvinfo : EIATTR_KPARAM_INFO
	.align		4
.L_4315:
        /*002c*/ 	.byte	0x04, 0x17
        /*002e*/ 	.short	(.L_4317 - .L_4316)
.L_4316:
        /*0030*/ 	.word	0x00000000
        /*0034*/ 	.short	0x0009
        /*0036*/ 	.short	0x003c
        /*0038*/ 	.byte	0x00, 0xf0, 0x05, 0x00


	//----- nvinfo : EIATTR_KPARAM_INFO
	.align		4
.L_4317:
        /*003c*/ 	.byte	0x04, 0x17
        /*003e*/ 	.short	(.L_4319 - .L_4318)
.L_4318:
        /*0040*/ 	.word	0x00000000
        /*0044*/ 	.short	0x0008
        /*0046*/ 	.short	0x0038
        /*0048*/ 	.byte	0x00, 0xf0, 0x11, 0x00


	//----- nvinfo : EIATTR_KPARAM_INFO
	.align		4
.L_4319:
        /*004c*/ 	.byte	0x04, 0x17
        /*004e*/ 	.short	(.L_4321 - .L_4320)
.L_4320:
        /*0050*/ 	.word	0x00000000
        /*0054*/ 	.short	0x0007
        /*0056*/ 	.short	0x0034
        /*0058*/ 	.byte	0x00, 0xf0, 0x11, 0x00


	//----- nvinfo : EIATTR_KPARAM_INFO
	.align		4
.L_4321:
        /*005c*/ 	.byte	0x04, 0x17
        /*005e*/ 	.short	(.L_4323 - .L_4322)
.L_4322:
        /*0060*/ 	.word	0x00000000
        /*0064*/ 	.short	0x0006
        /*0066*/ 	.short	0x0030
        /*0068*/ 	.byte	0x00, 0xf0, 0x11, 0x00


	//----- nvinfo : EIATTR_KPARAM_INFO
	.align		4
.L_4323:
        /*006c*/ 	.byte	0x04, 0x17
        /*006e*/ 	.short	(.L_4325 - .L_4324)
.L_4324:
        /*0070*/ 	.word	0x00000000
        /*0074*/ 	.short	0x0005
        /*0076*/ 	.short	0x0028
        /*0078*/ 	.byte	0x00, 0xf0, 0x21, 0x00


	//----- nvinfo : EIATTR_KPARAM_INFO
	.align		4
.L_4325:
        /*007c*/ 	.byte	0x04, 0x17
        /*007e*/ 	.short	(.L_4327 - .L_4326)
.L_4326:
        /*0080*/ 	.word	0x00000000
        /*0084*/ 	.short	0x0004
        /*0086*/ 	.short	0x0020
        /*0088*/ 	.byte	0x00, 0xf0, 0x21, 0x00


	//----- nvinfo : EIATTR_KPARAM_INFO
	.align		4
.L_4327:
        /*008c*/ 	.byte	0x04, 0x17
        /*008e*/ 	.short	(.L_4329 - .L_4328)
.L_4328:
        /*0090*/ 	.word	0x00000000
        /*0094*/ 	.short	0x0003
        /*0096*/ 	.short	0x0018
        /*0098*/ 	.byte	0x00, 0xf0, 0x11, 0x00


	//----- nvinfo : EIATTR_KPARAM_INFO
	.align		4
.L_4329:
        /*009c*/ 	.byte	0x04, 0x17
        /*009e*/ 	.short	(.L_4331 - .L_4330)
.L_4330:
        /*00a0*/ 	.word	0x00000000
        /*00a4*/ 	.short	0x0002
        /*00a6*/ 	.short	0x0010
        /*00a8*/ 	.byte	0x00, 0xf0, 0x21, 0x00


	//----- nvinfo : EIATTR_KPARAM_INFO
	.align		4
.L_4331:
        /*00ac*/ 	.byte	0x04, 0x17
        /*00ae*/ 	.short	(.L_4333 - .L_4332)
.L_4332:
        /*00b0*/ 	.word	0x00000000
        /*00b4*/ 	.short	0x0001
        /*00b6*/ 	.short	0x0008
        /*00b8*/ 	.byte	0x00, 0xf0, 0x21, 0x00


	//----- nvinfo : EIATTR_KPARAM_INFO
	.align		4
.L_4333:
        /*00bc*/ 	.byte	0x04, 0x17
        /*00be*/ 	.short	(.L_4335 - .L_4334)
.L_4334:
        /*00c0*/ 	.word	0x00000000
        /*00c4*/ 	.short	0x0000
        /*00c6*/ 	.short	0x0000
        /*00c8*/ 	.byte	0x00, 0xf0, 0x21, 0x00


	//----- nvinfo : EIATTR_MAXREG_COUNT
	.align		4
.L_4335:
        /*00cc*/ 	.byte	0x03, 0x1b
        /*00ce*/ 	.short	0x00ff


	//----- nvinfo : EIATTR_MERCURY_ISA_VERSION
	.align		4
        /*00d0*/ 	.byte	0x03, 0x5f
        /*00d2*/ 	.short	0x0000


	//----- nvinfo : EIATTR_COOP_GROUP_MASK_REGIDS
	.align		4
        /*00d4*/ 	.byte	0x04, 0x29
        /*00d6*/ 	.short	(.L_4337 - .L_4336)


	//   ....[0]....
.L_4336:
        /*00d8*/ 	.word	0xffffffff


	//   ....[1]....
        /*00dc*/ 	.word	0xffffffff


	//   ....[2]....
        /*00e0*/ 	.word	0xffffffff


	//   ....[3]....
        /*00e4*/ 	.word	0xffffffff


	//   ....[4]....
        /*00e8*/ 	.word	0xffffffff


	//   ....[5]....
        /*00ec*/ 	.word	0xffffffff


	//   ....[6]....
        /*00f0*/ 	.word	0xffffffff


	//   ....[7]....
        /*00f4*/ 	.word	0xffffffff


	//   ....[8]....
        /*00f8*/ 	.word	0xffffffff


	//   ....[9]....
        /*00fc*/ 	.word	0xffffffff


	//   ....[10]....
        /*0100*/ 	.word	0xffffffff


	//   ....[11]....
        /*0104*/ 	.word	0xffffffff


	//   ....[12]....
        /*0108*/ 	.word	0xffffffff


	//   ....[13]....
        /*010c*/ 	.word	0xffffffff


	//   ....[14]....
        /*0110*/ 	.word	0xffffffff


	//   ....[15]....
        /*0114*/ 	.word	0xffffffff


	//   ....[16]....
        /*0118*/ 	.word	0xffffffff


	//   ....[17]....
        /*011c*/ 	.word	0xffffffff


	//   ....[18]....
        /*0120*/ 	.word	0xffffffff


	//   ....[19]....
        /*0124*/ 	.word	0xffffffff


	//   ....[20]....
        /*0128*/ 	.word	0xffffffff


	//   ....[21]....
        /*012c*/ 	.word	0xffffffff


	//   ....[22]....
        /*0130*/ 	.word	0xffffffff


	//   ....[23]....
        /*0134*/ 	.word	0xffffffff


	//   ....[24]....
        /*0138*/ 	.word	0xffffffff


	//   ....[25]....
        /*013c*/ 	.word	0xffffffff


	//   ....[26]....
        /*0140*/ 	.word	0xffffffff


	//   ....[27]....
        /*0144*/ 	.word	0xffffffff


	//   ....[28]....
        /*0148*/ 	.word	0xffffffff


	//   ....[29]....
        /*014c*/ 	.word	0xffffffff


	//   ....[30]....
        /*0150*/ 	.word	0xffffffff


	//   ....[31]....
        /*0154*/ 	.word	0xffffffff


	//   ....[32]....
        /*0158*/ 	.word	0xffffffff


	//   ....[33]....
        /*015c*/ 	.word	0xffffffff


	//   ....[34]....
        /*0160*/ 	.word	0xffffffff


	//   ....[35]....
        /*0164*/ 	.word	0xffffffff


	//   ....[36]....
        /*0168*/ 	.word	0xffffffff


	//   ....[37]....
        /*016c*/ 	.word	0xffffffff


	//   ....[38]....
        /*0170*/ 	.word	0xffffffff


	//   ....[39]....
        /*0174*/ 	.word	0xffffffff


	//   ....[40]....
        /*0178*/ 	.word	0xffffffff


	//   ....[41]....
        /*017c*/ 	.word	0xffffffff


	//   ....[42]....
        /*0180*/ 	.word	0xffffffff


	//   ....[43]....
        /*0184*/ 	.word	0xffffffff


	//   ....[44]....
        /*0188*/ 	.word	0xffffffff


	//   ....[45]....
        /*018c*/ 	.word	0xffffffff


	//   ....[46]....
        /*0190*/ 	.word	0xffffffff


	//   ....[47]....
        /*0194*/ 	.word	0xffffffff


	//   ....[48]....
        /*0198*/ 	.word	0xffffffff


	//   ....[49]....
        /*019c*/ 	.word	0xffffffff


	//   ....[50]....
        /*01a0*/ 	.word	0xffffffff


	//   ....[51]....
        /*01a4*/ 	.word	0xffffffff


	//   ....[52]....
        /*01a8*/ 	.word	0xffffffff


	//   ....[53]....
        /*01ac*/ 	.word	0xffffffff


	//   ....[54]....
        /*01b0*/ 	.word	0xffffffff


	//   ....[55]....
        /*01b4*/ 	.word	0xffffffff


	//   ....[56]....
        /*01b8*/ 	.word	0xffffffff


	//   ....[57]....
        /*01bc*/ 	.word	0xffffffff


	//   ....[58]....
        /*01c0*/ 	.word	0xffffffff


	//   ....[59]....
        /*01c4*/ 	.word	0xffffffff


	//----- nvinfo : EIATTR_COOP_GROUP_INSTR_OFFSETS
	.align		4
.L_4337:
        /*01c8*/ 	.byte	0x04, 0x28
        /*01ca*/ 	.short	(.L_4339 - .L_4338)


	//   ....[0]....
.L_4338:
        /*01cc*/ 	.word	0x00000bc0


	//   ....[1]....
        /*01d0*/ 	.word	0x00000be0


	//   ....[2]....
        /*01d4*/ 	.word	0x00000bf0


	//   ....[3]....
        /*01d8*/ 	.word	0x00000c80


	//   ....[4]....
        /*01dc*/ 	.word	0x00000ca0


	//   ....[5]....
        /*01e0*/ 	.word	0x00000cb0


	//   ....[6]....
        /*01e4*/ 	.word	0x00000d10


	//   ....[7]....
        /*01e8*/ 	.word	0x00000d50


	//   ....[8]....
        /*01ec*/ 	.word	0x00000d60


	//   ....[9]....
        /*01f0*/ 	.word	0x00000e00


	//   ....[10]....
        /*01f4*/ 	.word	0x00000e10


	//   ....[11]....
        /*01f8*/ 	.word	0x00000e20


	//   ....[12]....
        /*01fc*/ 	.word	0x00000e80


	//   ....[13]....
        /*0200*/ 	.word	0x00000ec0


	//   ....[14]....
        /*0204*/ 	.word	0x00000ed0


	//   ....[15]....
        /*0208*/ 	.word	0x000014c0


	//   ....[16]....
        /*020c*/ 	.word	0x000014e0


	//   ....[17]....
        /*0210*/ 	.word	0x000014f0


	//   ....[18]....
        /*0214*/ 	.word	0x00001590


	//   ....[19]....
        /*0218*/ 	.word	0x000015a0


	//   ....[20]....
        /*021c*/ 	.word	0x000015b0


	//   ....[21]....
        /*0220*/ 	.word	0x00001610


	//   ....[22]....
        /*0224*/ 	.word	0x00001650


	//   ....[23]....
        /*0228*/ 	.word	0x00001660


	//   ....[24]....
        /*022c*/ 	.word	0x000016f0


	//   ....[25]....
        /*0230*/ 	.word	0x00001710


	//   ....[26]....
        /*0234*/ 	.word	0x00001720


	//   ....[27]....
        /*0238*/ 	.word	0x00001780


	//   ....[28]....
        /*023c*/ 	.word	0x000017c0


	//   ....[29]....
        /*0240*/ 	.word	0x000017d0


	//   ....[30]....
        /*0244*/ 	.word	0x00001f20


	//   ....[31]....
        /*0248*/ 	.word	0x00001fa0


	//   ....[32]....
        /*024c*/ 	.word	0x00002010


	//   ....[33]....
        /*0250*/ 	.word	0x00002090


	//   ....[34]....
        /*0254*/ 	.word	0x00002110


	//   ....[35]....
        /*0258*/ 	.word	0x00002190


	//   ....[36]....
        /*025c*/ 	.word	0x00002210


	//   ....[37]....
        /*0260*/ 	.word	0x00002290


	//   ....[38]....
        /*0264*/ 	.word	0x00002310


	//   ....[39]....
        /*0268*/ 	.word	0x00002390


	//   ....[40]....
        /*026c*/ 	.word	0x00002410


	//   ....[41]....
        /*0270*/ 	.word	0x00002490


	//   ....[42]....
        /*0274*/ 	.word	0x00002510


	//   ....[43]....
        /*0278*/ 	.word	0x00002590


	//   ....[44]....
        /*027c*/ 	.word	0x00002610


	//   ....[45]....
        /*0280*/ 	.word	0x00002680


	//   ....[46]....
        /*0284*/ 	.word	0x00002700


	//   ....[47]....
        /*0288*/ 	.word	0x00002770


	//   ....[48]....
        /*028c*/ 	.word	0x000027f0


	//   ....[49]....
        /*0290*/ 	.word	0x00002870


	//   ....[50]....
        /*0294*/ 	.word	0x000028f0


	//   ....[51]....
        /*0298*/ 	.word	0x00002970


	//   ....[52]....
        /*029c*/ 	.word	0x000029f0


	//   ....[53]....
        /*02a0*/ 	.word	0x00002a70


	//   ....[54]....
        /*02a4*/ 	.word	0x00002af0


	//   ....[55]....
        /*02a8*/ 	.word	0x00002b70


	//   ....[56]....
        /*02ac*/ 	.word	0x00002bf0


	//   ....[57]....
        /*02b0*/ 	.word	0x00002c70


	//   ....[58]....
        /*02b4*/ 	.word	0x00002cf0


	//   ....[59]....
        /*02b8*/ 	.word	0x00002d70


	//----- nvinfo : EIATTR_EXIT_INSTR_OFFSETS
	.align		4
.L_4339:
        /*02bc*/ 	.byte	0x04, 0x1c
        /*02be*/ 	.short	(.L_4341 - .L_4340)


	//   ....[0]....
.L_4340:
        /*02c0*/ 	.word	0x00000080


	//   ....[1]....
        /*02c4*/ 	.word	0x00001b30


	//   ....[2]....
        /*02c8*/ 	.word	0x00001b60


	//   ....[3]....
        /*02cc*/ 	.word	0x00001d70


	//   ....[4]....
        /*02d0*/ 	.word	0x00001ec0


	//----- nvinfo : EIATTR_MAX_THREADS
	.align		4
.L_4341:
        /*02d4*/ 	.byte	0x04, 0x05
        /*02d6*/ 	.short	(.L_4343 - .L_4342)
.L_4342:
        /*02d8*/ 	.word	0x00000080
        /*02dc*/ 	.word	0x00000001
        /*02e0*/ 	.word	0x00000001


	//----- nvinfo : EIATTR_CRS_STACK_SIZE
	.align		4
.L_4343:
        /*02e4*/ 	.byte	0x04, 0x1e
        /*02e6*/ 	.short	(.L_4345 - .L_4344)
.L_4344:
        /*02e8*/ 	.word	0x00000000
.L_4345:


//--------------------- .nv.info._ZN4vllm3moe10topkGatingILi6ELi192ELi4ELi4ELi32Ej6__halfLNS0_11ScoringFuncE1EEEvPKT5_PKbPfiPT4_PiiiibPKf --------------------------
	.section	.nv.info._ZN4vllm3moe10topkGatingILi6ELi192ELi4ELi4ELi32Ej6__halfLNS0_11ScoringFuncE1EEEvPKT5_PKbPfiPT4_PiiiibPKf,"",@"SHT_CUDA_INFO"
	.sectionflags	@""
	.align	4


	//----- nvinfo : EIATTR_CUDA_API_VERSION
	.align		4
        /*0000*/ 	.byte	0x04, 0x37
        /*0002*/ 	.short	(.L_4347 - .L_4346)
.L_4346:
        /*0004*/ 	.word	0x00000082


	//----- nvinfo : EIATTR_SW2861232_WAR
	.align		4
.L_4347:
        /*0008*/ 	.byte	0x01, 0x35
	.zero		2


	//----- nvinfo : EIATTR_PARAM_CBANK
	.align		4
        /*000c*/ 	.byte	0x04, 0x0a
        /*000e*/ 	.short	(.L_4349 - .L_4348)
	.align		4
.L_4348:
        /*0010*/ 	.word	index@(.nv.constant0._ZN4vllm3moe10topkGatingILi6ELi192ELi4ELi4ELi32Ej6__halfLNS0_11ScoringFuncE1EEEvPKT5_PKbPfiPT4_PiiiibPKf)
        /*0014*/ 	.short	0x0160
        /*0016*/ 	.short	0x0048


	//----- nvinfo : EIATTR_CBANK_PARAM_SIZE
	.align		4
.L_4349:
        /*0018*/ 	.byte	0x03, 0x19
        /*001a*/ 	.short	0x0048


	//----- nvinfo : EIATTR_KPARAM_INFO
	.align		4
        /*001c*/ 	.byte	0x04, 0x17
        /*001e*/ 	.short	(.L_4351 - .L_4350)
.L_4350:
        /*0020*/ 	.word	0x00000000
        /*0024*/ 	.short	0x000a
        /*0026*/ 	.short	0x0040
        /*0028*/ 	.byte	0x00, 0xf0, 0x21, 0x00


	//----- nvinfo : EIATTR_KPARAM_INFO
	.align		4
.L_4351:
        /*002c*/ 	.byte	0x04, 0x17
        /*002e*/ 	.short	(.L_4353 - .L_4352)
.L_4352:
        /*0030*/ 	.word	0x00000000
        /*0034*/ 	.short	0x0009
        /*0036*/ 	.short	0x003c
        /*0038*/ 	.byte	0x00, 0xf0, 0x05, 0x00


	//----- nvinfo : EIATTR_KPARAM_INFO
	.align		4
.L_4353:
        /*003c*/ 	.byte	0x04, 0x17
        /*003e*/ 	.short	(.L_4355 - .L_4354)
.L_4354:
        /*0040*/ 	.word	0x00000000
        /*0044*/ 	.short	0x0008
        /*0046*/ 	.short	0x0038
        /*0048*/ 	.byte	0x00, 0xf0, 0x11, 0x00


	//----- nvinfo : EIATTR_KPARAM_INFO
	.align		4
.L_4355:
        /*004c*/ 	.byte	0x04, 0x17
        /*004e*/ 	.short	(.L_4357 - .L_4356)
.L_4356:
        /*0050*/ 	.word	0x00000000
        /*0054*/ 	.short	0x0007
        /*0056*/ 	.short	0x0034
        /*0058*/ 	.byte	0x00, 0xf0, 0x11, 0x00


	//----- nvinfo : EIATTR_KPARAM_INFO
	.align		4
.L_4357:
        /*005c*/ 	.byte	0x04, 0x17
        /*005e*/ 	.short	(.L_4359 - .L_4358)
.L_4358:
        /*0060*/ 	.word	0x00000000
        /*0064*/ 	.short	0x0006
        /*0066*/ 	.short	0x0030
        /*0068*/ 	.byte	0x00, 0xf0, 0x11, 0x00


	//----- nvinfo : EIATTR_KPARAM_INFO
	.align		4
.L_4359:
        /*006c*/ 	.byte	0x04, 0x17
        /*006e*/ 	.short	(.L_4361 - .L_4360)
.L_4360:
        /*0070*/ 	.word	0x00000000
        /*0074*/ 	.short	0x0005
        /*0076*/ 	.short	0x0028
        /*0078*/ 	.byte	0x00, 0xf0, 0x21, 0x00


	//----- nvinfo : EIATTR_KPARAM_INFO
	.align		4
.L_4361:
        /*007c*/ 	.byte	0x04, 0x17
        /*007e*/ 	.short	(.L_4363 - .L_4362)
.L_4362:
        /*0080*/ 	.word	0x00000000
        /*0084*/ 	.short	0x0004
        /*0086*/ 	.short	0x0020
        /*0088*/ 	.byte	0x00, 0xf0, 0x21, 0x00


	//----- nvinfo : EIATTR_KPARAM_INFO
	.align		4
.L_4363:
        /*008c*/ 	.byte	0x04, 0x17
        /*008e*/ 	.short	(.L_4365 - .L_4364)
.L_4364:
        /*0090*/ 	.word	0x00000000
        /*0094*/ 	.short	0x0003
        /*0096*/ 	.short	0x0018
        /*0098*/ 	.byte	0x00, 0xf0, 0x11, 0x00


	//----- nvinfo : EIATTR_KPARAM_INFO
	.align		4
.L_4365:
        /*009c*/ 	.byte	0x04, 0x17
        /*009e*/ 	.short	(.L_4367 - .L_4366)
.L_4366:
        /*00a0*/ 	.word	0x00000000
        /*00a4*/ 	.short	0x0002
        /*00a6*/ 	.short	0x0010
        /*00a8*/ 	.byte	0x00, 0xf0, 0x21, 0x00


	//----- nvinfo : EIATTR_KPARAM_INFO
	.align		4
.L_4367:
        /*00ac*/ 	.byte	0x04, 0x17
        /*00ae*/ 	.short	(.L_4369 - .L_4368)
.L_4368:
        /*00b0*/ 	.word	0x00000000
        /*00b4*/ 	.short	0x0001
        /*00b6*/ 	.short	0x0008
        /*00b8*/ 	.byte	0x00, 0xf0, 0x21, 0x00


	//----- nvinfo : EIATTR_KPARAM_INFO
	.align		4
.L_4369:
        /*00bc*/ 	.byte	0x04, 0x17
        /*00be*/ 	.short	(.L_4371 - .L_4370)
.L_4370:
        /*00c0*/ 	.word	0x00000000
        /*00c4*/ 	.short	0x0000
        /*00c6*/ 	.short	0x0000
        /*00c8*/ 	.byte	0x00, 0xf0, 0x21, 0x00


	//----- nvinfo : EIATTR_MAXREG_COUNT
	.align		4
.L_4371:
        /*00cc*/ 	.byte	0x03, 0x1b
        /*00ce*/ 	.short	0x00ff


	//----- nvinfo : EIATTR_MERCURY_ISA_VERSION
	.align		4
        /*00d0*/ 	.byte	0x03, 0x5f
        /*00d2*/ 	.short	0x0000


	//----- nvinfo : EIATTR_COOP_GROUP_MASK_REGIDS
	.align		4
        /*00d4*/ 	.byte	0x04, 0x29
        /*00d6*/ 	.short	(.L_4373 - .L_4372)


	//   ....[0]....
.L_4372:
        /*00d8*/ 	.word	0xffffffff


	//   ....[1]....
        /*00dc*/ 	.word	0xffffffff


	//   ....[2]....
        /*00e0*/ 	.word	0xffffffff


	//   ....[3]....
        /*00e4*/ 	.word	0xffffffff


	//   ....[4]....
        /*00e8*/ 	.word	0xffffffff


	//   ....[5]....
        /*00ec*/ 	.word	0xffffffff


	//   ....[6]....
        /*00f0*/ 	.word	0xffffffff


	//   ....[7]....
        /*00f4*/ 	.word	0xffffffff


	//   ....[8]....
        /*00f8*/ 	.word	0xffffffff


	//   ....[9]....
        /*00fc*/ 	.word	0xffffffff


	//   ....[10]....
        /*0100*/ 	.word	0xffffffff


	//   ....[11]....
        /*0104*/ 	.word	0xffffffff


	//   ....[12]....
        /*0108*/ 	.word	0xffffffff


	//   ....[13]....
        /*010c*/ 	.word	0xffffffff


	//   ....[14]....
        /*0110*/ 	.word	0xffffffff


	//   ....[15]....
        /*0114*/ 	.word	0xffffffff


	//   ....[16]....
        /*0118*/ 	.word	0xffffffff


	//   ....[17]....
        /*011c*/ 	.word	0xffffffff


	//   ....[18]....
        /*0120*/ 	.word	0xffffffff


	//   ....[19]....
        /*0124*/ 	.word	0xffffffff


	//   ....[20]....
        /*0128*/ 	.word	0xffffffff


	//   ....[21]....
        /*012c*/ 	.word	0xffffffff


	//   ....[22]....
        /*0130*/ 	.word	0xffffffff


	//   ....[23]....
        /*0134*/ 	.word	0xffffffff


	//   ....[24]....
        /*0138*/ 	.word	0xffffffff


	//   ....[25]....
        /*013c*/ 	.word	0xffffffff


	//   ....[26]....
        /*0140*/ 	.word	0xffffffff


	//   ....[27]....
        /*0144*/ 	.word	0xffffffff


	//   ....[28]....
        /*0148*/ 	.word	0xffffffff


	//   ....[29]....
        /*014c*/ 	.word	0xffffffff


	//   ....[30]....
        /*0150*/ 	.word	0xffffffff


	//   ....[31]....
        /*0154*/ 	.word	0xffffffff


	//   ....[32]....
        /*0158*/ 	.word	0xffffffff


	//   ....[33]....
        /*015c*/ 	.word	0xffffffff


	//   ....[34]....
        /*0160*/ 	.word	0xffffffff


	//   ....[35]....
        /*0164*/ 	.word	0xffffffff


	//   ....[36]....
        /*0168*/ 	.word	0xffffffff


	//   ....[37]....
        /*016c*/ 	.word	0xffffffff


	//   ....[38]....
        /*0170*/ 	.word	0xffffffff


	//   ....[39]....
        /*0174*/ 	.word	0xffffffff


	//   ....[40]....
        /*0178*/ 	.word	0xffffffff


	//   ....[41]....
        /*017c*/ 	.word	0xffffffff


	//   ....[42]....
        /*0180*/ 	.word	0xffffffff


	//   ....[43]....
        /*0184*/ 	.word	0xffffffff


	//   ....[44]....
        /*0188*/ 	.word	0xffffffff


	//   ....[45]....
        /*018c*/ 	.word	0xffffffff


	//   ....[46]....
        /*0190*/ 	.word	0xffffffff


	//   ....[47]....
        /*0194*/ 	.word	0xffffffff


	//   ....[48]....
        /*0198*/ 	.word	0xffffffff


	//   ....[49]....
        /*019c*/ 	.word	0xffffffff


	//   ....[50]....
        /*01a0*/ 	.word	0xffffffff


	//   ....[51]....
        /*01a4*/ 	.word	0xffffffff


	//   ....[52]....
        /*01a8*/ 	.word	0xffffffff


	//   ....[53]....
        /*01ac*/ 	.word	0xffffffff


	//   ....[54]....
        /*01b0*/ 	.word	0xffffffff


	//   ....[55]....
        /*01b4*/ 	.word	0xffffffff


	//   ....[56]....
        /*01b8*/ 	.word	0xffffffff


	//   ....[57]....
        /*01bc*/ 	.word	0xffffffff


	//   ....[58]....
        /*01c0*/ 	.word	0xffffffff


	//   ....[59]....
        /*01c4*/ 	.word	0xffffffff


	//----- nvinfo : EIATTR_COOP_GROUP_INSTR_OFFSETS
	.align		4
.L_4373:
        /*01c8*/ 	.byte	0x04, 0x28
        /*01ca*/ 	.short	(.L_4375 - .L_4374)


	//   ....[0]....
.L_4374:
        /*01cc*/ 	.word	0x000007e0


	//   ....[1]....
        /*01d0*/ 	.word	0x00000800


	//   ....[2]....
        /*01d4*/ 	.word	0x00000810


	//   ....[3]....
        /*01d8*/ 	.word	0x000008a0


	//   ....[4]....
        /*01dc*/ 	.word	0x000008c0


	//   ....[5]....
        /*01e0*/ 	.word	0x000008d0


	//   ....[6]....
        /*01e4*/ 	.word	0x00000930


	//   ....[7]....
        /*01e8*/ 	.word	0x00000970


	//   ....[8]....
        /*01ec*/ 	.word	0x00000980


	//   ....[9]....
        /*01f0*/ 	.word	0x00000a10


	//   ....[10]....
        /*01f4*/ 	.word	0x00000a30


	//   ....[11]....
        /*01f8*/ 	.word	0x00000a40


	//   ....[12]....
        /*01fc*/ 	.word	0x00000aa0


	//   ....[13]....
        /*0200*/ 	.word	0x00000ae0


	//   ....[14]....
        /*0204*/ 	.word	0x00000af0


	//   ....[15]....
        /*0208*/ 	.word	0x00000fc0


	//   ....[16]....
        /*020c*/ 	.word	0x00000fe0


	//   ....[17]....
        /*0210*/ 	.word	0x00000ff0


	//   ....[18]....
        /*0214*/ 	.word	0x00001080


	//   ....[19]....
        /*0218*/ 	.word	0x000010a0


	//   ....[20]....
        /*021c*/ 	.word	0x000010b0


	//   ....[21]....
        /*0220*/ 	.word	0x00001110


	//   ....[22]....
        /*0224*/ 	.word	0x00001150


	//   ....[23]....
        /*0228*/ 	.word	0x00001160


	//   ....[24]....
        /*022c*/ 	.word	0x000011f0


	//   ....[25]....
        /*0230*/ 	.word	0x00001210


	//   ....[26]....
        /*0234*/ 	.word	0x00001220


	//   ....[27]....
        /*0238*/ 	.word	0x00001280


	//   ....[28]....
        /*023c*/ 	.word	0x000012c0


	//   ....[29]....
        /*0240*/ 	.word	0x000012d0


	//   ....[30]....
        /*0244*/ 	.word	0x00001a10


	//   ....[31]....
        /*0248*/ 	.word	0x00001a90


	//   ....[32]....
        /*024c*/ 	.word	0x00001b00


	//   ....[33]....
        /*0250*/ 	.word	0x00001b80


	//   ....[34]....
        /*0254*/ 	.word	0x00001c00


	//   ....[35]....
        /*0258*/ 	.word	0x00001c80


	//   ....[36]....
        /*025c*/ 	.word	0x00001d00


	//   ....[37]....
        /*0260*/ 	.word	0x00001d80


	//   ....[38]....
        /*0264*/ 	.word	0x00001e00


	//   ....[39]....
        /*0268*/ 	.word	0x00001e80


	//   ....[40]....
        /*026c*/ 	.word	0x00001f00


	//   ....[41]....
        /*0270*/ 	.word	0x00001f80


	//   ....[42]....
        /*0274*/ 	.word	0x00002000


	//   ....[43]....
        /*0278*/ 	.word	0x00002080


	//   ....[44]....
        /*027c*/ 	.word	0x000020f0


	//   ....[45]....
        /*0280*/ 	.word	0x00002160


	//   ....[46]....
        /*0284*/ 	.word	0x000021e0


	//   ....[47]....
        /*0288*/ 	.word	0x00002250


	//   ....[48]....
        /*028c*/ 	.word	0x000022d0


	//   ....[49]....
        /*0290*/ 	.word	0x00002350


	//   ....[50]....
        /*0294*/ 	.word	0x000023d0


	//   ....[51]....
        /*0298*/ 	.word	0x00002450


	//   ....[52]....
        /*029c*/ 	.word	0x000024d0


	//   ....[53]....
        /*02a0*/ 	.word	0x00002550


	//   ....[54]....
        /*02a4*/ 	.word	0x000025d0


	//   ....[55]....
        /*02a8*/ 	.word	0x00002650


	//   ....[56]....
        /*02ac*/ 	.word	0x000026d0


	//   ....[57]....
        /*02b0*/ 	.word	0x00002750


	//   ....[58]....
        /*02b4*/ 	.word	0x000027d0


	//   ....[59]....
        /*02b8*/ 	.word	0x00002840


	//----- nvinfo : EIATTR_EXIT_INSTR_OFFSETS
	.align		4
.L_4375:
        /*02bc*/ 	.byte	0x04, 0x1c
        /*02be*/ 	.short	(.L_4377 - .L_4376)


	//   ....[0]....
.L_4376:
        /*02c0*/ 	.word	0x00000080


	//   ....[1]....
        /*02c4*/ 	.word	0x00001630


	//   ....[2]....
        /*02c8*/ 	.word	0x00001660


	//   ....[3]....
        /*02cc*/ 	.word	0x00001870


	//   ....[4]....
        /*02d0*/ 	.word	0x000019b0


	//----- nvinfo : EIATTR_MAX_THREADS
	.align		4
.L_4377:
        /*02d4*/ 	.byte	0x04, 0x05
        /*02d6*/ 	.short	(.L_4379 - .L_4378)
.L_4378:
        /*02d8*/ 	.word	0x00000080
        /*02dc*/ 	.word	0x00000001
        /*02e0*/ 	.word	0x00000001


	//----- nvinfo : EIATTR_CRS_STACK_SIZE
	.align		4
.L_4379:
        /*02e4*/ 	.byte	0x04, 0x1e
        /*02e6*/ 	.short	(.L_4381 - .L_4380)
.L_4380:
        /*02e8*/ 	.word	0x00000000
.L_4381:


//--------------------- .nv.info._ZN4vllm3moe10topkGatingILi16ELi512ELi4ELi16ELi32Ej6__halfLNS0_11ScoringFuncE1EEEvPKT5_PKbPfiPT4_PiiiibPKf --------------------------
	.section	.nv.info._ZN4vllm3moe10topkGatingILi16ELi512ELi4ELi16ELi32Ej6__halfLNS0_11ScoringFuncE1EEEvPKT5_PKbPfiPT4_PiiiibPKf,"",@"SHT_CUDA_INFO"
	.sectionflags	@""
	.align	4


	//----- nvinfo : EIATTR_CUDA_API_VERSION
	.align		4
        /*0000*/ 	.byte	0x04, 0x37
        /*0002*/ 	.short	(.L_4383 - .L_4382)
.L_4382:
        /*0004*/ 	.word	0x00000082


	//----- nvinfo : EIATTR_SW2861232_WAR
	.align		4
.L_4383:
        /*0008*/ 	.byte	0x01, 0x35
	.zero		2


	//----- nvinfo : EIATTR_PARAM_CBANK
	.align		4
        /*000c*/ 	.byte	0x04, 0x0a
        /*000e*/ 	.short	(.L_4385 - .L_4384)
	.align		4
.L_4384:
        /*0010*/ 	.word	index@(.nv.constant0._ZN4vllm3moe10topkGatingILi16ELi512ELi4ELi16ELi32Ej6__halfLNS0_11ScoringFuncE1EEEvPKT5_PKbPfiPT4_PiiiibPKf)
        /*0014*/ 	.short	0x0160
        /*0016*/ 	.short	0x0048


	//----- nvinfo : EIATTR_CBANK_PARAM_SIZE
	.align		4
.L_4385:
        /*0018*/ 	.byte	0x03, 0x19
        /*001a*/ 	.short	0x0048


	//----- nvinfo : EIATTR_KPARAM_INFO
	.align		4
        /*001c*/ 	.byte	0x04, 0x17
        /*001e*/ 	.short	(.L_4387 - .L_4386)
.L_4386:
        /*0020*/ 	.word	0x00000000
        /*0024*/ 	.short	0x000a
        /*0026*/ 	.short	0x0040
        /*0028*/ 	.byte	0x00, 0xf0, 0x21, 0x00


	//----- nvinfo : EIATTR_KPARAM_INFO
	.align		4
.L_4387:
        /*002c*/ 	.byte	0x04, 0x17
        /*002e*/ 	.short	(.L_4389 - .L_4388)
.L_4388:
        /*0030*/ 	.word	0x00000000
        /*0034*/ 	.short	0x0009
        /*0036*/ 	.short	0x003c
        /*0038*/ 	.byte	0x00, 0xf0, 0x05, 0x00


	//----- nvinfo : EIATTR_KPARAM_INFO
	.align		4
.L_4389:
        /*003c*/ 	.byte	0x04, 0x17
        /*003e*/ 	.short	(.L_4391 - .L_4390)
.L_4390:
        /*0040*/ 	.word	0x00000000
        /*0044*/ 	.short	0x0008
        /*0046*/ 	.short	0x0038
        /*0048*/ 	.byte	0x00, 0xf0, 0x11, 0x00


	//----- nvinfo : EIATTR_KPARAM_INFO
	.align		4
.L_4391:
        /*004c*/ 	.byte	0x04, 0x17
        /*004e*/ 	.short	(.L_4393 - .L_4392)
.L_4392:
        /*0050*/ 	.word	0x00000000
        /*0054*/ 	.short	0x0007
        /*0056*/ 	.short	0x0034
        /*0058*/ 	.byte	0x00, 0xf0, 0x11, 0x00


	//----- nvinfo : EIATTR_KPARAM_INFO
	.align		4
.L_4393:
        /*005c*/ 	.byte	0x04, 0x17
        /*005e*/ 	.short	(.L_4395 - .L_4394)
.L_4394:
        /*0060*/ 	.word	0x00000000
        /*0064*/ 	.short	0x0006
        /*0066*/ 	.short	0x0030
        /*0068*/ 	.byte	0x00, 0xf0, 0x11, 0x00


	//----- nvinfo : EIATTR_KPARAM_INFO
	.align		4
.L_4395:
        /*006c*/ 	.byte	0x04, 0x17
        /*006e*/ 	.short	(.L_4397 - .L_4396)
.L_4396:
        /*0070*/ 	.word	0x00000000
        /*0074*/ 	.short	0x0005
        /*0076*/ 	.short	0x0028
        /*0078*/ 	.byte	0x00, 0xf0, 0x21, 0x00


	//----- nvinfo : EIATTR_KPARAM_INFO
	.align		4
.L_4397:
        /*007c*/ 	.byte	0x04, 0x17
        /*007e*/ 	.short	(.L_4399 - .L_4398)
.L_4398:
        /*0080*/ 	.word	0x00000000
        /*0084*/ 	.short	0x0004
        /*0086*/ 	.short	0x0020
        /*0088*/ 	.byte	0x00, 0xf0, 0x21, 0x00


	//----- nvinfo : EIATTR_KPARAM_INFO
	.align		4
.L_4399:
        /*008c*/ 	.byte	0x04, 0x17
        /*008e*/ 	.short	(.L_4401 - .L_4400)
.L_4400:
        /*0090*/ 	.word	0x00000000
        /*0094*/ 	.short	0x0003
        /*0096*/ 	.short	0x0018
        /*0098*/ 	.byte	0x00, 0xf0, 0x11, 0x00


	//----- nvinfo : EIATTR_KPARAM_INFO
	.align		4
.L_4401:
        /*009c*/ 	.byte	0x04, 0x17
        /*009e*/ 	.short	(.L_4403 - .L_4402)
.L_4402:
        /*00a0*/ 	.word	0x00000000
        /*00a4*/ 	.short	0x0002
        /*00a6*/ 	.short	0x0010
        /*00a8*/ 	.byte	0x00, 0xf0, 0x21, 0x00


	//----- nvinfo : EIATTR_KPARAM_INFO
	.align		4
.L_4403:
        /*00ac*/ 	.byte	0x04, 0x17
        /*00ae*/ 	.short	(.L_4405 - .L_4404)
.L_4404:
        /*00b0*/ 	.word	0x00000000
        /*00b4*/ 	.short	0x0001
        /*00b6*/ 	.short	0x0008
        /*00b8*/ 	.byte	0x00, 0xf0, 0x21, 0x00


	//----- nvinfo : EIATTR_KPARAM_INFO
	.align		4
.L_4405:
        /*00bc*/ 	.byte	0x04, 0x17
        /*00be*/ 	.short	(.L_4407 - .L_4406)
.L_4406:
        /*00c0*/ 	.word	0x00000000
        /*00c4*/ 	.short	0x0000
        /*00c6*/ 	.short	0x0000
        /*00c8*/ 	.byte	0x00, 0xf0, 0x21, 0x00


	//----- nvinfo : EIATTR_MAXREG_COUNT
	.align		4
.L_4407:
        /*00cc*/ 	.byte	0x03, 0x1b
        /*00ce*/ 	.short	0x00ff


	//----- nvinfo : EIATTR_MERCURY_ISA_VERSION
	.align		4
        /*00d0*/ 	.byte	0x03, 0x5f
        /*00d2*/ 	.short	0x0000


	//----- nvinfo : EIATTR_COOP_GROUP_MASK_REGIDS
	.align		4
        /*00d4*/ 	.byte	0x04, 0x29
        /*00d6*/ 	.short	(.L_4409 - .L_4408)


	//   ....[0]....
.L_4408:
        /*00d8*/ 	.word	0xffffffff


	//   ....[1]....
        /*00dc*/ 	.word	0xffffffff


	//   ....[2]....
        /*00e0*/ 	.word	0xffffffff


	//   ....[3]....
        /*00e4*/ 	.word	0xffffffff


	//   ....[4]....
        /*00e8*/ 	.word	0xffffffff


	//   ....[5]....
        /*00ec*/ 	.word	0xffffffff


	//   ....[6]....
        /*00f0*/ 	.word	0xffffffff


	//   ....[7]....
        /*00f4*/ 	.word	0xffffffff


	//   ....[8]....
        /*00f8*/ 	.word	0xffffffff


	//   ....[9]....
        /*00fc*/ 	.word	0xffffffff


	//   ....[10]....
        /*0100*/ 	.word	0xffffffff


	//   ....[11]....
        /*0104*/ 	.word	0xffffffff


	//   ....[12]....
        /*0108*/ 	.word	0xffffffff


	//   ....[13]....
        /*010c*/ 	.word	0xffffffff


	//   ....[14]....
        /*0110*/ 	.word	0xffffffff


	//   ....[15]....
        /*0114*/ 	.word	0xffffffff


	//   ....[16]....
        /*0118*/ 	.word	0xffffffff


	//   ....[17]....
        /*011c*/ 	.word	0xffffffff


	//   ....[18]....
        /*0120*/ 	.word	0xffffffff


	//   ....[19]....
        /*0124*/ 	.word	0xffffffff


	//   ....[20]....
        /*0128*/ 	.word	0xffffffff


	//   ....[21]....
        /*012c*/ 	.word	0xffffffff


	//   ....[22]....
        /*0130*/ 	.word	0xffffffff


	//   ....[23]....
        /*0134*/ 	.word	0xffffffff


	//   ....[24]....
        /*0138*/ 	.word	0xffffffff


	//   ....[25]....
        /*013c*/ 	.word	0xffffffff


	//   ....[26]....
        /*0140*/ 	.word	0xffffffff


	//   ....[27]....
        /*0144*/ 	.word	0xffffffff


	//   ....[28]....
        /*0148*/ 	.word	0xffffffff


	//   ....[29]....
        /*014c*/ 	.word	0xffffffff


	//   ....[30]....
        /*0150*/ 	.word	0xffffffff


	//   ....[31]....
        /*0154*/ 	.word	0xffffffff


	//   ....[32]....
        /*0158*/ 	.word	0xffffffff


	//   ....[33]....
        /*015c*/ 	.word	0xffffffff


	//   ....[34]....
        /*0160*/ 	.word	0xffffffff


	//   ....[35]....
        /*0164*/ 	.word	0xffffffff


	//   ....[36]....
        /*0168*/ 	.word	0xffffffff


	//   ....[37]....
        /*016c*/ 	.word	0xffffffff


	//   ....[38]....
        /*0170*/ 	.word	0xffffffff


	//   ....[39]....
        /*0174*/ 	.word	0xffffffff


	//   ....[40]....
        /*0178*/ 	.word	0xffffffff


	//   ....[41]....
        /*017c*/ 	.word	0xffffffff


	//   ....[42]....
        /*0180*/ 	.word	0xffffffff


	//   ....[43]....
        /*0184*/ 	.word	0xffffffff


	//   ....[44]....
        /*0188*/ 	.word	0xffffffff


	//   ....[45]....
        /*018c*/ 	.word	0xffffffff


	//   ....[46]....
        /*0190*/ 	.word	0xffffffff


	//   ....[47]....
        /*0194*/ 	.word	0xffffffff


	//   ....[48]....
        /*0198*/ 	.word	0xffffffff


	//   ....[49]....
        /*019c*/ 	.word	0xffffffff


	//   ....[50]....
        /*01a0*/ 	.word	0xffffffff


	//   ....[51]....
        /*01a4*/ 	.word	0xffffffff


	//   ....[52]....
        /*01a8*/ 	.word	0xffffffff


	//   ....[53]....
        /*01ac*/ 	.word	0xffffffff


	//   ....[54]....
        /*01b0*/ 	.word	0xffffffff


	//   ....[55]....
        /*01b4*/ 	.word	0xffffffff


	//   ....[56]....
        /*01b8*/ 	.word	0xffffffff


	//   ....[57]....
        /*01bc*/ 	.word	0xffffffff


	//   ....[58]....
        /*01c0*/ 	.word	0xffffffff


	//   ....[59]....
        /*01c4*/ 	.word	0xffffffff


	//----- nvinfo : EIATTR_COOP_GROUP_INSTR_OFFSETS
	.align		4
.L_4409:
        /*01c8*/ 	.byte	0x04, 0x28
        /*01ca*/ 	.short	(.L_4411 - .L_4410)


	//   ....[0]....
.L_4410:
        /*01cc*/ 	.word	0x00001050


	//   ....[1]....
        /*01d0*/ 	.word	0x00001070


	//   ....[2]....
        /*01d4*/ 	.word	0x00001080


	//   ....[3]....
        /*01d8*/ 	.word	0x00001120


	//   ....[4]....
        /*01dc*/ 	.word	0x00001130


	//   ....[5]....
        /*01e0*/ 	.word	0x00001140


	//   ....[6]....
        /*01e4*/ 	.word	0x000011a0


	//   ....[7]....
        /*01e8*/ 	.word	0x000011e0


	//   ....[8]....
        /*01ec*/ 	.word	0x000011f0


	//   ....[9]....
        /*01f0*/ 	.word	0x00001280


	//   ....[10]....
        /*01f4*/ 	.word	0x000012a0


	//   ....[11]....
        /*01f8*/ 	.word	0x000012b0


	//   ....[12]....
        /*01fc*/ 	.word	0x00001310


	//   ....[13]....
        /*0200*/ 	.word	0x00001350


	//   ....[14]....
        /*0204*/ 	.word	0x00001360


	//   ....[15]....
        /*0208*/ 	.word	0x00001ac0


	//   ....[16]....
        /*020c*/ 	.word	0x00001ae0


	//   ....[17]....
        /*0210*/ 	.word	0x00001af0


	//   ....[18]....
        /*0214*/ 	.word	0x00001b90


	//   ....[19]....
        /*0218*/ 	.word	0x00001ba0


	//   ....[20]....
        /*021c*/ 	.word	0x00001bb0


	//   ....[21]....
        /*0220*/ 	.word	0x00001c10


	//   ....[22]....
        /*0224*/ 	.word	0x00001c50


	//   ....[23]....
        /*0228*/ 	.word	0x00001c60


	//   ....[24]....
        /*022c*/ 	.word	0x00001cf0


	//   ....[25]....
        /*0230*/ 	.word	0x00001d10


	//   ....[26]....
        /*0234*/ 	.word	0x00001d20


	//   ....[27]....
        /*0238*/ 	.word	0x00001d80


	//   ....[28]....
        /*023c*/ 	.word	0x00001dc0


	//   ....[29]....
        /*0240*/ 	.word	0x00001dd0


	//   ....[30]....
        /*0244*/ 	.word	0x00002520


	//   ....[31]....
        /*0248*/ 	.word	0x000025a0


	//   ....[32]....
        /*024c*/ 	.word	0x00002610


	//   ....[33]....
        /*0250*/ 	.word	0x00002690


	//   ....[34]....
        /*0254*/ 	.word	0x00002710


	//   ....[35]....
        /*0258*/ 	.word	0x00002790


	//   ....[36]....
        /*025c*/ 	.word	0x00002810


	//   ....[37]....
        /*0260*/ 	.word	0x00002890


	//   ....[38]....
        /*0264*/ 	.word	0x00002910


	//   ....[39]....
        /*0268*/ 	.word	0x00002990


	//   ....[40]....
        /*026c*/ 	.word	0x00002a10


	//   ....[41]....
        /*0270*/ 	.word	0x00002a90


	//   ....[42]....
        /*0274*/ 	.word	0x00002b10


	//   ....[43]....
        /*0278*/ 	.word	0x00002b90


	//   ....[44]....
        /*027c*/ 	.word	0x00002c00


	//   ....[45]....
        /*0280*/ 	.word	0x00002c80


	//   ....[46]....
        /*0284*/ 	.word	0x00002d00


	//   ....[47]....
        /*0288*/ 	.word	0x00002d70


	//   ....[48]....
        /*028c*/ 	.word	0x00002df0


	//   ....[49]....
        /*0290*/ 	.word	0x00002e70


	//   ....[50]....
        /*0294*/ 	.word	0x00002ef0


	//   ....[51]....
        /*0298*/ 	.word	0x00002f70


	//   ....[52]....
        /*029c*/ 	.word	0x00002ff0


	//   ....[53]....
        /*02a0*/ 	.word	0x00003070


	//   ....[54]....
        /*02a4*/ 	.word	0x000030f0


	//   ....[55]....
        /*02a8*/ 	.word	0x00003170


	//   ....[56]....
        /*02ac*/ 	.word	0x000031f0


	//   ....[57]....
        /*02b0*/ 	.word	0x00003270


	//   ....[58]....
        /*02b4*/ 	.word	0x000032f0


	//   ....[59]....
        /*02b8*/ 	.word	0x00003360


	//----- nvinfo : EIATTR_EXIT_INSTR_OFFSETS
	.align		4
.L_4411:
        /*02bc*/ 	.byte	0x04, 0x1c
        /*02be*/ 	.short	(.L_4413 - .L_4412)


	//   ....[0]....
.L_4412:
        /*02c0*/ 	.word	0x00000080


	//   ....[1]....
        /*02c4*/ 	.word	0x00002130


	//   ....[2]....
        /*02c8*/ 	.word	0x00002160


	//   ....[3]....
        /*02cc*/ 	.word	0x00002370


	//   ....[4]....
        /*02d0*/ 	.word	0x000024c0


	//----- nvinfo : EIATTR_MAX_THREADS
	.align		4
.L_4413:
        /*02d4*/ 	.byte	0x04, 0x05
        /*02d6*/ 	.short	(.L_4415 - .L_4414)
.L_4414:
        /*02d8*/ 	.word	0x00000080
        /*02dc*/ 	.word	0x00000001
        /*02e0*/ 	.word	0x00000001


	//----- nvinfo : EIATTR_CRS_STACK_SIZE
	.align		4
.L_4415:
        /*02e4*/ 	.byte	0x04, 0x1e
        /*02e6*/ 	.short	(.L_4417 - .L_4416)
.L_4416:
        /*02e8*/ 	.word	0x00000000
.L_4417:


//--------------------- .nv.info._ZN4vllm3moe10topkGatingILi8ELi256ELi4ELi16ELi32Ej6__halfLNS0_11ScoringFuncE1EEEvPKT5_PKbPfiPT4_PiiiibPKf --------------------------
	.section	.nv.info._ZN4vllm3moe10topkGatingILi8ELi256ELi4ELi16ELi32Ej6__halfLNS0_11ScoringFuncE1EEEvPKT5_PKbPfiPT4_PiiiibPKf,"",@"SHT_CUDA_INFO"
	.sectionflags	@""
	.align	4


	//----- nvinfo : EIATTR_CUDA_API_VERSION
	.align		4
        /*0000*/ 	.byte	0x04, 0x37
        /*0002*/ 	.short	(.L_4419 - .L_4418)
.L_4418:
        /*0004*/ 	.word	0x00000082


	//----- nvinfo : EIATTR_SW2861232_WAR
	.align		4
.L_4419:
        /*0008*/ 	.byte	0x01, 0x35
	.zero		2


	//----- nvinfo : EIATTR_PARAM_CBANK
	.align		4
        /*000c*/ 	.byte	0x04, 0x0a
        /*000e*/ 	.short	(.L_4421 - .L_4420)
	.align		4
.L_4420:
        /*0010*/ 	.word	index@(.nv.constant0._ZN4vllm3moe10topkGatingILi8ELi256ELi4ELi16ELi32Ej6__halfLNS0_11ScoringFuncE1EEEvPKT5_PKbPfiPT4_PiiiibPKf)
        /*0014*/ 	.short	0x0160
        /*0016*/ 	.short	0x0048


	//----- nvinfo : EIATTR_CBANK_PARAM_SIZE
	.align		4
.L_4421:
        /*0018*/ 	.byte	0x03, 0x19
        /*001a*/ 	.short	0x0048


	//----- nvinfo : EIATTR_KPARAM_INFO
	.align		4
        /*001c*/ 	.byte	0x04, 0x17
        /*001e*/ 	.short	(.L_4423 - .L_4422)
.L_4422:
        /*0020*/ 	.word	0x00000000
        /*0024*/ 	.short	0x000a
        /*0026*/ 	.short	0x0040
        /*0028*/ 	.byte	0x00, 0xf0, 0x21, 0x00


	//----- nvinfo : EIATTR_KPARAM_INFO
	.align		4
.L_4423:
        /*002c*/ 	.byte	0x04, 0x17
        /*002e*/ 	.short	(.L_4425 - .L_4424)
.L_4424:
        /*0030*/ 	.word	0x00000000
        /*0034*/ 	.short	0x0009
        /*0036*/ 	.short	0x003c
        /*0038*/ 	.byte	0x00, 0xf0, 0x05, 0x00


	//----- nvinfo : EIATTR_KPARAM_INFO
	.align		4
.L_4425:
        /*003c*/ 	.byte	0x04, 0x17
        /*003e*/ 	.short	(.L_4427 - .L_4426)
.L_4426:
        /*0040*/ 	.word	0x00000000
        /*0044*/ 	.short	0x0008
        /*0046*/ 	.short	0x0038
        /*0048*/ 	.byte	0x00, 0xf0, 0x11, 0x00


	//----- nvinfo : EIATTR_KPARAM_INFO
	.align		4
.L_4427:
        /*004c*/ 	.byte	0x04, 0x17
        /*004e*/ 	.short	(.L_4429 - .L_4428)
.L_4428:
        /*0050*/ 	.word	0x00000000
        /*0054*/ 	.short	0x0007
        /*0056*/ 	.short	0x0034
        /*0058*/ 	.byte	0x00, 0xf0, 0x11, 0x00


	//----- nvinfo : EIATTR_KPARAM_INFO
	.align		4
.L_4429:
        /*005c*/ 	.byte	0x04, 0x17
        /*005e*/ 	.short	(.L_4431 - .L_4430)
.L_4430:
        /*0060*/ 	.word	0x00000000
        /*0064*/ 	.short	0x0006
        /*0066*/ 	.short	0x0030
        /*0068*/ 	.byte	0x00, 0xf0, 0x11, 0x00


	//----- nvinfo : EIATTR_KPARAM_INFO
	.align		4
.L_4431:
        /*006c*/ 	.byte	0x04, 0x17
        /*006e*/ 	.short	(.L_4433 - .L_4432)
.L_4432:
        /*0070*/ 	.word	0x00000000
        /*0074*/ 	.short	0x0005
        /*0076*/ 	.short	0x0028
        /*0078*/ 	.byte	0x00, 0xf0, 0x21, 0x00


	//----- nvinfo : EIATTR_KPARAM_INFO
	.align		4
.L_4433:
        /*007c*/ 	.byte	0x04, 0x17
        /*007e*/ 	.short	(.L_4435 - .L_4434)
.L_4434:
        /*0080*/ 	.word	0x00000000
        /*0084*/ 	.short	0x0004
        /*0086*/ 	.short	0x0020
        /*0088*/ 	.byte	0x00, 0xf0, 0x21, 0x00


	//----- nvinfo : EIATTR_KPARAM_INFO
	.align		4
.L_4435:
        /*008c*/ 	.byte	0x04, 0x17
        /*008e*/ 	.short	(.L_4437 - .L_4436)
.L_4436:
        /*0090*/ 	.word	0x00000000
        /*0094*/ 	.short	0x0003
        /*0096*/ 	.short	0x0018
        /*0098*/ 	.byte	0x00, 0xf0, 0x11, 0x00


	//----- nvinfo : EIATTR_KPARAM_INFO
	.align		4
.L_4437:
        /*009c*/ 	.byte	0x04, 0x17
        /*009e*/ 	.short	(.L_4439 - .L_4438)
.L_4438:
        /*00a0*/ 	.word	0x00000000
        /*00a4*/ 	.short	0x0002
        /*00a6*/ 	.short	0x0010
        /*00a8*/ 	.byte	0x00, 0xf0, 0x21, 0x00


	//----- nvinfo : EIATTR_KPARAM_INFO
	.align		4
.L_4439:
        /*00ac*/ 	.byte	0x04, 0x17
        /*00ae*/ 	.short	(.L_4441 - .L_4440)
.L_4440:
        /*00b0*/ 	.word	0x00000000
        /*00b4*/ 	.short	0x0001
        /*00b6*/ 	.short	0x0008
        /*00b8*/ 	.byte	0x00, 0xf0, 0x21, 0x00


	//----- nvinfo : EIATTR_KPARAM_INFO
	.align		4
.L_4441:
        /*00bc*/ 	.byte	0x04, 0x17
        /*00be*/ 	.short	(.L_4443 - .L_4442)
.L_4442:
        /*00c0*/ 	.word	0x00000000
        /*00c4*/ 	.short	0x0000
        /*00c6*/ 	.short	0x0000
        /*00c8*/ 	.byte	0x00, 0xf0, 0x21, 0x00


	//----- nvinfo : EIATTR_MAXREG_COUNT
	.align		4
.L_4443:
        /*00cc*/ 	.byte	0x03, 0x1b
        /*00ce*/ 	.short	0x00ff


	//----- nvinfo : EIATTR_MERCURY_ISA_VERSION
	.align		4
        /*00d0*/ 	.byte	0x03, 0x5f
        /*00d2*/ 	.short	0x0000


	//----- nvinfo : EIATTR_COOP_GROUP_MASK_REGIDS
	.align		4
        /*00d4*/ 	.byte	0x04, 0x29
        /*00d6*/ 	.short	(.L_4445 - .L_4444)


	//   ....[0]....
.L_4444:
        /*00d8*/ 	.word	0xffffffff


	//   ....[1]....
        /*00dc*/ 	.word	0xffffffff


	//   ....[2]....
        /*00e0*/ 	.word	0xffffffff


	//   ....[3]....
        /*00e4*/ 	.word	0xffffffff


	//   ....[4]....
        /*00e8*/ 	.word	0xffffffff


	//   ....[5]....
        /*00ec*/ 	.word	0xffffffff


	//   ....[6]....
        /*00f0*/ 	.word	0xffffffff


	//   ....[7]....
        /*00f4*/ 	.word	0xffffffff


	//   ....[8]....
        /*00f8*/ 	.word	0xffffffff


	//   ....[9]....
        /*00fc*/ 	.word	0xffffffff


	//   ....[10]....
        /*0100*/ 	.word	0xffffffff


	//   ....[11]....
        /*0104*/ 	.word	0xffffffff


	//   ....[12]....
        /*0108*/ 	.word	0xffffffff


	//   ....[13]....
        /*010c*/ 	.word	0xffffffff


	//   ....[14]....
        /*0110*/ 	.word	0xffffffff


	//   ....[15]....
        /*0114*/ 	.word	0xffffffff


	//   ....[16]....
        /*0118*/ 	.word	0xffffffff


	//   ....[17]....
        /*011c*/ 	.word	0xffffffff


	//   ....[18]....
        /*0120*/ 	.word	0xffffffff


	//   ....[19]....
        /*0124*/ 	.word	0xffffffff


	//   ....[20]....
        /*0128*/ 	.word	0xffffffff


	//   ....[21]....
        /*012c*/ 	.word	0xffffffff


	//   ....[22]....
        /*0130*/ 	.word	0xffffffff


	//   ....[23]....
        /*0134*/ 	.word	0xffffffff


	//   ....[24]....
        /*0138*/ 	.word	0xffffffff


	//   ....[25]....
        /*013c*/ 	.word	0xffffffff


	//   ....[26]....
        /*0140*/ 	.word	0xffffffff


	//   ....[27]....
        /*0144*/ 	.word	0xffffffff


	//   ....[28]....
        /*0148*/ 	.word	0xffffffff


	//   ....[29]....
        /*014c*/ 	.word	0xffffffff


	//   ....[30]....
        /*0150*/ 	.word	0xffffffff


	//   ....[31]....
        /*0154*/ 	.word	0xffffffff


	//   ....[32]....
        /*0158*/ 	.word	0xffffffff


	//   ....[33]....
        /*015c*/ 	.word	0xffffffff


	//   ....[34]....
        /*0160*/ 	.word	0xffffffff


	//   ....[35]....
        /*0164*/ 	.word	0xffffffff


	//   ....[36]....
        /*0168*/ 	.word	0xffffffff


	//   ....[37]....
        /*016c*/ 	.word	0xffffffff


	//   ....[38]....
        /*0170*/ 	.word	0xffffffff


	//   ....[39]....
        /*0174*/ 	.word	0xffffffff


	//   ....[40]....
        /*0178*/ 	.word	0xffffffff


	//   ....[41]....
        /*017c*/ 	.word	0xffffffff


	//   ....[42]....
        /*0180*/ 	.word	0xffffffff


	//   ....[43]....
        /*0184*/ 	.word	0xffffffff


	//   ....[44]....
        /*0188*/ 	.word	0xffffffff


	//   ....[45]....
        /*018c*/ 	.word	0xffffffff


	//   ....[46]....
        /*0190*/ 	.word	0xffffffff


	//   ....[47]....
        /*0194*/ 	.word	0xffffffff


	//   ....[48]....
        /*0198*/ 	.word	0xffffffff


	//   ....[49]....
        /*019c*/ 	.word	0xffffffff


	//   ....[50]....
        /*01a0*/ 	.word	0xffffffff


	//   ....[51]....
        /*01a4*/ 	.word	0xffffffff


	//   ....[52]....
        /*01a8*/ 	.word	0xffffffff


	//   ....[53]....
        /*01ac*/ 	.word	0xffffffff


	//   ....[54]....
        /*01b0*/ 	.word	0xffffffff


	//   ....[55]....
        /*01b4*/ 	.word	0xffffffff


	//   ....[56]....
        /*01b8*/ 	.word	0xffffffff


	//   ....[57]....
        /*01bc*/ 	.word	0xffffffff


	//   ....[58]....
        /*01c0*/ 	.word	0xffffffff


	//   ....[59]....
        /*01c4*/ 	.word	0xffffffff


	//----- nvinfo : EIATTR_COOP_GROUP_INSTR_OFFSETS
	.align		4
.L_4445:
        /*01c8*/ 	.byte	0x04, 0x28
        /*01ca*/ 	.short	(.L_4447 - .L_4446)


	//   ....[0]....
.L_4446:
        /*01cc*/ 	.word	0x00000960


	//   ....[1]....
        /*01d0*/ 	.word	0x00000980


	//   ....[2]....
        /*01d4*/ 	.word	0x00000990


	//   ....[3]....
        /*01d8*/ 	.word	0x00000a30


	//   ....[4]....
        /*01dc*/ 	.word	0x00000a40


	//   ....[5]....
        /*01e0*/ 	.word	0x00000a50


	//   ....[6]....
        /*01e4*/ 	.word	0x00000ab0


	//   ....[7]....
        /*01e8*/ 	.word	0x00000af0


	//   ....[8]....
        /*01ec*/ 	.word	0x00000b00


	//   ....[9]....
        /*01f0*/ 	.word	0x00000b90


	//   ....[10]....
        /*01f4*/ 	.word	0x00000bb0


	//   ....[11]....
        /*01f8*/ 	.word	0x00000bc0


	//   ....[12]....
        /*01fc*/ 	.word	0x00000c20


	//   ....[13]....
        /*0200*/ 	.word	0x00000c60


	//   ....[14]....
        /*0204*/ 	.word	0x00000c70


	//   ....[15]....
        /*0208*/ 	.word	0x000011b0


	//   ....[16]....
        /*020c*/ 	.word	0x000011d0


	//   ....[17]....
        /*0210*/ 	.word	0x000011e0


	//   ....[18]....
        /*0214*/ 	.word	0x00001270


	//   ....[19]....
        /*0218*/ 	.word	0x00001290


	//   ....[20]....
        /*021c*/ 	.word	0x000012a0


	//   ....[21]....
        /*0220*/ 	.word	0x00001300


	//   ....[22]....
        /*0224*/ 	.word	0x00001340


	//   ....[23]....
        /*0228*/ 	.word	0x00001350


	//   ....[24]....
        /*022c*/ 	.word	0x000013e0


	//   ....[25]....
        /*0230*/ 	.word	0x00001400


	//   ....[26]....
        /*0234*/ 	.word	0x00001410


	//   ....[27]....
        /*0238*/ 	.word	0x00001470


	//   ....[28]....
        /*023c*/ 	.word	0x000014b0


	//   ....[29]....
        /*0240*/ 	.word	0x000014c0


	//   ....[30]....
        /*0244*/ 	.word	0x00001c10


	//   ....[31]....
        /*0248*/ 	.word	0x00001c90


	//   ....[32]....
        /*024c*/ 	.word	0x00001d00


	//   ....[33]....
        /*0250*/ 	.word	0x00001d80


	//   ....[34]....
        /*0254*/ 	.word	0x00001e00


	//   ....[35]....
        /*0258*/ 	.word	0x00001e80


	//   ....[36]....
        /*025c*/ 	.word	0x00001f00


	//   ....[37]....
        /*0260*/ 	.word	0x00001f80


	//   ....[38]....
        /*0264*/ 	.word	0x00002000


	//   ....[39]....
        /*0268*/ 	.word	0x00002080


	//   ....[40]....
        /*026c*/ 	.word	0x00002100


	//   ....[41]....
        /*0270*/ 	.word	0x00002180


	//   ....[42]....
        /*0274*/ 	.word	0x00002200


	//   ....[43]....
        /*0278*/ 	.word	0x00002280


	//   ....[44]....
        /*027c*/ 	.word	0x000022f0


	//   ....[45]....
        /*0280*/ 	.word	0x00002360


	//   ....[46]....
        /*0284*/ 	.word	0x000023e0


	//   ....[47]....
        /*0288*/ 	.word	0x00002450


	//   ....[48]....
        /*028c*/ 	.word	0x000024d0


	//   ....[49]....
        /*0290*/ 	.word	0x00002550


	//   ....[50]....
        /*0294*/ 	.word	0x000025d0


	//   ....[51]....
        /*0298*/ 	.word	0x00002650


	//   ....[52]....
        /*029c*/ 	.word	0x000026d0


	//   ....[53]....
        /*02a0*/ 	.word	0x00002750


	//   ....[54]....
        /*02a4*/ 	.word	0x000027d0


	//   ....[55]....
        /*02a8*/ 	.word	0x00002850


	//   ....[56]....
        /*02ac*/ 	.word	0x000028d0


	//   ....[57]....
        /*02b0*/ 	.word	0x00002950


	//   ....[58]....
        /*02b4*/ 	.word	0x000029d0


	//   ....[59]....
        /*02b8*/ 	.word	0x00002a40


	//----- nvinfo : EIATTR_EXIT_INSTR_OFFSETS
	.align		4
.L_4447:
        /*02bc*/ 	.byte	0x04, 0x1c
        /*02be*/ 	.short	(.L_4449 - .L_4448)


	//   ....[0]....
.L_4448:
        /*02c0*/ 	.word	0x00000080


	//   ....[1]....
        /*02c4*/ 	.word	0x00001820


	//   ....[2]....
        /*02c8*/ 	.word	0x00001850


	//   ....[3]....
        /*02cc*/ 	.word	0x00001a60


	//   ....[4]....
        /*02d0*/ 	.word	0x00001bb0


	//----- nvinfo : EIATTR_MAX_THREADS
	.align		4
.L_4449:
        /*02d4*/ 	.byte	0x04, 0x05
        /*02d6*/ 	.short	(.L_4451 - .L_4450)
.L_4450:
        /*02d8*/ 	.word	0x00000080
        /*02dc*/ 	.word	0x00000001
        /*02e0*/ 	.word	0x00000001


	//----- nvinfo : EIATTR_CRS_STACK_SIZE
	.align		4
.L_4451:
        /*02e4*/ 	.byte	0x04, 0x1e
        /*02e6*/ 	.short	(.L_4453 - .L_4452)
.L_4452:
        /*02e8*/ 	.word	0x00000000
.L_4453:


//--------------------- .nv.info._ZN4vllm3moe10topkGatingILi8ELi128ELi4ELi16ELi32Ej6__halfLNS0_11ScoringFuncE1EEEvPKT5_PKbPfiPT4_PiiiibPKf --------------------------
	.section	.nv.info._ZN4vllm3moe10topkGatingILi8ELi128ELi4ELi16ELi32Ej6__halfLNS0_11ScoringFuncE1EEEvPKT5_PKbPfiPT4_PiiiibPKf,"",@"SHT_CUDA_INFO"
	.sectionflags	@""
	.align	4


	//----- nvinfo : EIATTR_CUDA_API_VERSION
	.align		4
        /*0000*/ 	.byte	0x04, 0x37
        /*0002*/ 	.short	(.L_4455 - .L_4454)
.L_4454:
        /*0004*/ 	.word	0x00000082


	//----- nvinfo : EIATTR_SW2861232_WAR
	.align		4
.L_4455:
        /*0008*/ 	.byte	0x01, 0x35
	.zero		2


	//----- nvinfo : EIATTR_PARAM_CBANK
	.align		4
        /*000c*/ 	.byte	0x04, 0x0a
        /*000e*/ 	.short	(.L_4457 - .L_4456)
	.align		4
.L_4456:
        /*0010*/ 	.word	index@(.nv.constant0._ZN4vllm3moe10topkGatingILi8ELi128ELi4ELi16ELi32Ej6__halfLNS0_11ScoringFuncE1EEEvPKT5_PKbPfiPT4_PiiiibPKf)
        /*0014*/ 	.short	0x0160
        /*0016*/ 	.short	0x0048


	//----- nvinfo : EIATTR_CBANK_PARAM_SIZE
	.align		4
.L_4457:
        /*0018*/ 	.byte	0x03, 0x19
        /*001a*/ 	.short	0x0048


	//----- nvinfo : EIATTR_KPARAM_INFO
	.align		4
        /*001c*/ 	.byte	0x04, 0x17
        /*001e*/ 	.short	(.L_4459 - .L_4458)
.L_4458:
        /*0020*/ 	.word	0x00000000
        /*0024*/ 	.short	0x000a
        /*0026*/ 	.short	0x0040
        /*0028*/ 	.byte	0x00, 0xf0, 0x21, 0x00


	//----- nvinfo : EIATTR_KPARAM_INFO
	.align		4
.L_4459:
        /*002c*/ 	.byte	0x04, 0x17
        /*002e*/ 	.short	(.L_4461 - .L_4460)
.L_4460:
        /*0030*/ 	.word	0x00000000
        /*0034*/ 	.short	0x0009
        /*0036*/ 	.short	0x003c
        /*0038*/ 	.byte	0x00, 0xf0, 0x05, 0x00


	//----- nvinfo : EIATTR_KPARAM_INFO
	.align		4
.L_4461:
        /*003c*/ 	.byte	0x04, 0x17
        /*003e*/ 	.short	(.L_4463 - .L_4462)
.L_4462:
        /*0040*/ 	.word	0x00000000
        /*0044*/ 	.short	0x0008
        /*0046*/ 	.short	0x0038
        /*0048*/ 	.byte	0x00, 0xf0, 0x11, 0x00


	//----- nvinfo : EIATTR_KPARAM_INFO
	.align		4
.L_4463:
        /*004c*/ 	.byte	0x04, 0x17
        /*004e*/ 	.short	(.L_4465 - .L_4464)
.L_4464:
        /*0050*/ 	.word	0x00000000
        /*0054*/ 	.short	0x0007
        /*0056*/ 	.short	0x0034
        /*0058*/ 	.byte	0x00, 0xf0, 0x11, 0x00


	//----- nvinfo : EIATTR_KPARAM_INFO
	.align		4
.L_4465:
        /*005c*/ 	.byte	0x04, 0x17
        /*005e*/ 	.short	(.L_4467 - .L_4466)
.L_4466:
        /*0060*/ 	.word	0x00000000
        /*0064*/ 	.short	0x0006
        /*0066*/ 	.short	0x0030
        /*0068*/ 	.byte	0x00, 0xf0, 0x11, 0x00


	//----- nvinfo : EIATTR_KPARAM_INFO
	.align		4
.L_4467:
        /*006c*/ 	.byte	0x04, 0x17
        /*006e*/ 	.short	(.L_4469 - .L_4468)
.L_4468:
        /*0070*/ 	.word	0x00000000
        /*0074*/ 	.short	0x0005
        /*0076*/ 	.short	0x0028
        /*0078*/ 	.byte	0x00, 0xf0, 0x21, 0x00


	//----- nvinfo : EIATTR_KPARAM_INFO
	.align		4
.L_4469:
        /*007c*/ 	.byte	0x04, 0x17
        /*007e*/ 	.short	(.L_4471 - .L_4470)
.L_4470:
        /*0080*/ 	.word	0x00000000
        /*0084*/ 	.short	0x0004
        /*0086*/ 	.short	0x0020
        /*0088*/ 	.byte	0x00, 0xf0, 0x21, 0x00


	//----- nvinfo : EIATTR_KPARAM_INFO
	.align		4
.L_4471:
        /*008c*/ 	.byte	0x04, 0x17
        /*008e*/ 	.short	(.L_4473 - .L_4472)
.L_4472:
        /*0090*/ 	.word	0x00000000
        /*0094*/ 	.short	0x0003
        /*0096*/ 	.short	0x0018
        /*0098*/ 	.byte	0x00, 0xf0, 0x11, 0x00


	//----- nvinfo : EIATTR_KPARAM_INFO
	.align		4
.L_4473:
        /*009c*/ 	.byte	0x04, 0x17
        /*009e*/ 	.short	(.L_4475 - .L_4474)
.L_4474:
        /*00a0*/ 	.word	0x00000000
        /*00a4*/ 	.short	0x0002
        /*00a6*/ 	.short	0x0010
        /*00a8*/ 	.byte	0x00, 0xf0, 0x21, 0x00


	//----- nvinfo : EIATTR_KPARAM_INFO
	.align		4
.L_4475:
        /*00ac*/ 	.byte	0x04, 0x17
        /*00ae*/ 	.short	(.L_4477 - .L_4476)
.L_4476:
        /*00b0*/ 	.word	0x00000000
        /*00b4*/ 	.short	0x0001
        /*00b6*/ 	.short	0x0008
        /*00b8*/ 	.byte	0x00, 0xf0, 0x21, 0x00


	//----- nvinfo : EIATTR_KPARAM_INFO
	.align		4
.L_4477:
        /*00bc*/ 	.byte	0x04, 0x17
        /*00be*/ 	.short	(.L_4479 - .L_4478)
.L_4478:
        /*00c0*/ 	.word	0x00000000
        /*00c4*/ 	.short	0x0000
        /*00c6*/ 	.short	0x0000
        /*00c8*/ 	.byte	0x00, 0xf0, 0x21, 0x00


	//----- nvinfo : EIATTR_MAXREG_COUNT
	.align		4
.L_4479:
        /*00cc*/ 	.byte	0x03, 0x1b
        /*00ce*/ 	.short	0x00ff


	//----- nvinfo : EIATTR_MERCURY_ISA_VERSION
	.align		4
        /*00d0*/ 	.byte	0x03, 0x5f
        /*00d2*/ 	.short	0x0000


	//----- nvinfo : EIATTR_COOP_GROUP_MASK_REGIDS
	.align		4
        /*00d4*/ 	.byte	0x04, 0x29
        /*00d6*/ 	.short	(.L_4481 - .L_4480)


	//   ....[0]....
.L_4480:
        /*00d8*/ 	.word	0xffffffff


	//   ....[1]....
        /*00dc*/ 	.word	0xffffffff


	//   ....[2]....
        /*00e0*/ 	.word	0xffffffff


	//   ....[3]....
        /*00e4*/ 	.word	0xffffffff


	//   ....[4]....
        /*00e8*/ 	.word	0xffffffff


	//   ....[5]....
        /*00ec*/ 	.word	0xffffffff


	//   ....[6]....
        /*00f0*/ 	.word	0xffffffff


	//   ....[7]....
        /*00f4*/ 	.word	0xffffffff


	//   ....[8]....
        /*00f8*/ 	.word	0xffffffff


	//   ....[9]....
        /*00fc*/ 	.word	0xffffffff


	//   ....[10]....
        /*0100*/ 	.word	0xffffffff


	//   ....[11]....
        /*0104*/ 	.word	0xffffffff


	//   ....[12]....
        /*0108*/ 	.word	0xffffffff


	//   ....[13]....
        /*010c*/ 	.word	0xffffffff


	//   ....[14]....
        /*0110*/ 	.word	0xffffffff


	//   ....[15]....
        /*0114*/ 	.word	0xffffffff


	//   ....[16]....
        /*0118*/ 	.word	0xffffffff


	//   ....[17]....
        /*011c*/ 	.word	0xffffffff


	//   ....[18]....
        /*0120*/ 	.word	0xffffffff


	//   ....[19]....
        /*0124*/ 	.word	0xffffffff


	//   ....[20]....
        /*0128*/ 	.word	0xffffffff


	//   ....[21]....
        /*012c*/ 	.word	0xffffffff


	//   ....[22]....
        /*0130*/ 	.word	0xffffffff


	//   ....[23]....
        /*0134*/ 	.word	0xffffffff


	//   ....[24]....
        /*0138*/ 	.word	0xffffffff


	//   ....[25]....
        /*013c*/ 	.word	0xffffffff


	//   ....[26]....
        /*0140*/ 	.word	0xffffffff


	//   ....[27]....
        /*0144*/ 	.word	0xffffffff


	//   ....[28]....
        /*0148*/ 	.word	0xffffffff


	//   ....[29]....
        /*014c*/ 	.word	0xffffffff


	//   ....[30]....
        /*0150*/ 	.word	0xffffffff


	//   ....[31]....
        /*0154*/ 	.word	0xffffffff


	//   ....[32]....
        /*0158*/ 	.word	0xffffffff


	//   ....[33]....
        /*015c*/ 	.word	0xffffffff


	//   ....[34]....
        /*0160*/ 	.word	0xffffffff


	//   ....[35]....
        /*0164*/ 	.word	0xffffffff


	//   ....[36]....
        /*0168*/ 	.word	0xffffffff


	//   ....[37]....
        /*016c*/ 	.word	0xffffffff


	//   ....[38]....
        /*0170*/ 	.word	0xffffffff


	//   ....[39]....
        /*0174*/ 	.word	0xffffffff


	//   ....[40]....
        /*0178*/ 	.word	0xffffffff


	//   ....[41]....
        /*017c*/ 	.word	0xffffffff


	//   ....[42]....
        /*0180*/ 	.word	0xffffffff


	//   ....[43]....
        /*0184*/ 	.word	0xffffffff


	//   ....[44]....
        /*0188*/ 	.word	0xffffffff


	//   ....[45]....
        /*018c*/ 	.word	0xffffffff


	//   ....[46]....
        /*0190*/ 	.word	0xffffffff


	//   ....[47]....
        /*0194*/ 	.word	0xffffffff


	//----- nvinfo : EIATTR_COOP_GROUP_INSTR_OFFSETS
	.align		4
.L_4481:
        /*0198*/ 	.byte	0x04, 0x28
        /*019a*/ 	.short	(.L_4483 - .L_4482)


	//   ....[0]....
.L_4482:
        /*019c*/ 	.word	0x00000970


	//   ....[1]....
        /*01a0*/ 	.word	0x00000990


	//   ....[2]....
        /*01a4*/ 	.word	0x000009a0


	//   ....[3]....
        /*01a8*/ 	.word	0x00000a30


	//   ....[4]....
        /*01ac*/ 	.word	0x00000a50


	//   ....[5]....
        /*01b0*/ 	.word	0x00000a60


	//   ....[6]....
        /*01b4*/ 	.word	0x00000ac0


	//   ....[7]....
        /*01b8*/ 	.word	0x00000b00


	//   ....[8]....
        /*01bc*/ 	.word	0x00000b10


	//   ....[9]....
        /*01c0*/ 	.word	0x00000ba0


	//   ....[10]....
        /*01c4*/ 	.word	0x00000bc0


	//   ....[11]....
        /*01c8*/ 	.word	0x00000bd0


	//   ....[12]....
        /*01cc*/ 	.word	0x00001100


	//   ....[13]....
        /*01d0*/ 	.word	0x00001120


	//   ....[14]....
        /*01d4*/ 	.word	0x00001130


	//   ....[15]....
        /*01d8*/ 	.word	0x000011c0


	//   ....[16]....
        /*01dc*/ 	.word	0x000011e0


	//   ....[17]....
        /*01e0*/ 	.word	0x000011f0


	//   ....[18]....
        /*01e4*/ 	.word	0x00001250


	//   ....[19]....
        /*01e8*/ 	.word	0x00001290


	//   ....[20]....
        /*01ec*/ 	.word	0x000012a0


	//   ....[21]....
        /*01f0*/ 	.word	0x00001330


	//   ....[22]....
        /*01f4*/ 	.word	0x00001350


	//   ....[23]....
        /*01f8*/ 	.word	0x00001360


	//   ....[24]....
        /*01fc*/ 	.word	0x00001ab0


	//   ....[25]....
        /*0200*/ 	.word	0x00001b30


	//   ....[26]....
        /*0204*/ 	.word	0x00001ba0


	//   ....[27]....
        /*0208*/ 	.word	0x00001c20


	//   ....[28]....
        /*020c*/ 	.word	0x00001ca0


	//   ....[29]....
        /*0210*/ 	.word	0x00001d20


	//   ....[30]....
        /*0214*/ 	.word	0x00001da0


	//   ....[31]....
        /*0218*/ 	.word	0x00001e20


	//   ....[32]....
        /*021c*/ 	.word	0x00001ea0


	//   ....[33]....
        /*0220*/ 	.word	0x00001f20


	//   ....[34]....
        /*0224*/ 	.word	0x00001fa0


	//   ....[35]....
        /*0228*/ 	.word	0x00002010


	//   ....[36]....
        /*022c*/ 	.word	0x00002080


	//   ....[37]....
        /*0230*/ 	.word	0x00002100


	//   ....[38]....
        /*0234*/ 	.word	0x00002170


	//   ....[39]....
        /*0238*/ 	.word	0x000021f0


	//   ....[40]....
        /*023c*/ 	.word	0x00002270


	//   ....[41]....
        /*0240*/ 	.word	0x000022f0


	//   ....[42]....
        /*0244*/ 	.word	0x00002370


	//   ....[43]....
        /*0248*/ 	.word	0x000023f0


	//   ....[44]....
        /*024c*/ 	.word	0x00002470


	//   ....[45]....
        /*0250*/ 	.word	0x000024f0


	//   ....[46]....
        /*0254*/ 	.word	0x00002570


	//   ....[47]....
        /*0258*/ 	.word	0x000025e0


	//----- nvinfo : EIATTR_EXIT_INSTR_OFFSETS
	.align		4
.L_4483:
        /*025c*/ 	.byte	0x04, 0x1c
        /*025e*/ 	.short	(.L_4485 - .L_4484)


	//   ....[0]....
.L_4484:
        /*0260*/ 	.word	0x00000090


	//   ....[1]....
        /*0264*/ 	.word	0x000016b0


	//   ....[2]....
        /*0268*/ 	.word	0x000016e0


	//   ....[3]....
        /*026c*/ 	.word	0x000018f0


	//   ....[4]....
        /*0270*/ 	.word	0x00001a50


	//----- nvinfo : EIATTR_MAX_THREADS
	.align		4
.L_4485:
        /*0274*/ 	.byte	0x04, 0x05
        /*0276*/ 	.short	(.L_4487 - .L_4486)
.L_4486:
        /*0278*/ 	.word	0x00000080
        /*027c*/ 	.word	0x00000001
        /*0280*/ 	.word	0x00000001


	//----- nvinfo : EIATTR_CRS_STACK_SIZE
	.align		4
.L_4487:
        /*0284*/ 	.byte	0x04, 0x1e
        /*0286*/ 	.short	(.L_4489 - .L_4488)
.L_4488:
        /*0288*/ 	.word	0x00000000
.L_4489:


//--------------------- .nv.info._ZN4vllm3moe10topkGatingILi8ELi64ELi4ELi16ELi32Ej6__halfLNS0_11ScoringFuncE1EEEvPKT5_PKbPfiPT4_PiiiibPKf --------------------------
	.section	.nv.info._ZN4vllm3moe10topkGatingILi8ELi64ELi4ELi16ELi32Ej6__halfLNS0_11ScoringFuncE1EEEvPKT5_PKbPfiPT4_PiiiibPKf,"",@"SHT_CUDA_INFO"
	.sectionflags	@""
	.align	4


	//----- nvinfo : EIATTR_CUDA_API_VERSION
	.align		4
        /*0000*/ 	.byte	0x04, 0x37
        /*0002*/ 	.short	(.L_4491 - .L_4490)
.L_4490:
        /*0004*/ 	.word	0x00000082


	//----- nvinfo : EIATTR_SW2861232_WAR
	.align		4
.L_4491:
        /*0008*/ 	.byte	0x01, 0x35
	.zero		2


	//----- nvinfo : EIATTR_PARAM_CBANK
	.align		4
        /*000c*/ 	.byte	0x04, 0x0a
        /*000e*/ 	.short	(.L_4493 - .L_4492)
	.align		4
.L_4492:
        /*0010*/ 	.word	index@(.nv.constant0._ZN4vllm3moe10topkGatingILi8ELi64ELi4ELi16ELi32Ej6__halfLNS0_11ScoringFuncE1EEEvPKT5_PKbPfiPT4_PiiiibPKf)
        /*0014*/ 	.short	0x0160
        /*0016*/ 	.short	0x0048


	//----- nvinfo : EIATTR_CBANK_PARAM_SIZE
	.align		4
.L_4493:
        /*0018*/ 	.byte	0x03, 0x19
        /*001a*/ 	.short	0x0048


	//----- nvinfo : EIATTR_KPARAM_INFO
	.align		4
        /*001c*/ 	.byte	0x04, 0x17
        /*001e*/ 	.short	(.L_4495 - .L_4494)
.L_4494:
        /*0020*/ 	.word	0x00000000
        /*0024*/ 	.short	0x000a
        /*0026*/ 	.short	0x0040
        /*0028*/ 	.byte	0x00, 0xf0, 0x21, 0x00


	//----- nvinfo : EIATTR_KPARAM_INFO
	.align		4
.L_4495:
        /*002c*/ 	.byte	0x04, 0x17
        /*002e*/ 	.short	(.L_4497 - .L_4496)
.L_4496:
        /*0030*/ 	.word	0x00000000
        /*0034*/ 	.short	0x0009
        /*0036*/ 	.short	0x003c
        /*0038*/ 	.byte	0x00, 0xf0, 0x05, 0x00


	//----- nvinfo : EIATTR_KPARAM_INFO
	.align		4
.L_4497:
        /*003c*/ 	.byte	0x04, 0x17
        /*003e*/ 	.short	(.L_4499 - .L_4498)
.L_4498:
        /*0040*/ 	.word	0x00000000
        /*0044*/ 	.short	0x0008
        /*0046*/ 	.short	0x0038
        /*0048*/ 	.byte	0x00, 0xf0, 0x11, 0x00


	//----- nvinfo : EIATTR_KPARAM_INFO
	.align		4
.L_4499:
        /*004c*/ 	.byte	0x04, 0x17
        /*004e*/ 	.short	(.L_4501 - .L_4500)
.L_4500:
        /*0050*/ 	.word	0x00000000
        /*0054*/ 	.short	0x0007
        /*0056*/ 	.short	0x0034
        /*0058*/ 	.byte	0x00, 0xf0, 0x11, 0x00


	//----- nvinfo : EIATTR_KPARAM_INFO
	.align		4
.L_4501:
        /*005c*/ 	.byte	0x04, 0x17
        /*005e*/ 	.short	(.L_4503 - .L_4502)
.L_4502:
        /*0060*/ 	.word	0x00000000
        /*0064*/ 	.short	0x0006
        /*0066*/ 	.short	0x0030
        /*0068*/ 	.byte	0x00, 0xf0, 0x11, 0x00


	//----- nvinfo : EIATTR_KPARAM_INFO
	.align		4
.L_4503:
        /*006c*/ 	.byte	0x04, 0x17
        /*006e*/ 	.short	(.L_4505 - .L_4504)
.L_4504:
        /*0070*/ 	.word	0x00000000
        /*0074*/ 	.short	0x0005
        /*0076*/ 	.short	0x0028
        /*0078*/ 	.byte	0x00, 0xf0, 0x21, 0x00


	//----- nvinfo : EIATTR_KPARAM_INFO
	.align		4
.L_4505:
        /*007c*/ 	.byte	0x04, 0x17
        /*007e*/ 	.short	(.L_4507 - .L_4506)
.L_4506:
        /*0080*/ 	.word	0x00000000
        /*0084*/ 	.short	0x0004
        /*0086*/ 	.short	0x0020
        /*0088*/ 	.byte	0x00, 0xf0, 0x21, 0x00


	//----- nvinfo : EIATTR_KPARAM_INFO
	.align		4
.L_4507:
        /*008c*/ 	.byte	0x04, 0x17
        /*008e*/ 	.short	(.L_4509 - .L_4508)
.L_4508:
        /*0090*/ 	.word	0x00000000
        /*0094*/ 	.short	0x0003
        /*0096*/ 	.short	0x0018
        /*0098*/ 	.byte	0x00, 0xf0, 0x11, 0x00


	//----- nvinfo : EIATTR_KPARAM_INFO
	.align		4
.L_4509:
        /*009c*/ 	.byte	0x04, 0x17
        /*009e*/ 	.short	(.L_4511 - .L_4510)
.L_4510:
        /*00a0*/ 	.word	0x00000000
        /*00a4*/ 	.short	0x0002
        /*00a6*/ 	.short	0x0010
        /*00a8*/ 	.byte	0x00, 0xf0, 0x21, 0x00


	//----- nvinfo : EIATTR_KPARAM_INFO
	.align		4
.L_4511:
        /*00ac*/ 	.byte	0x04, 0x17
        /*00ae*/ 	.short	(.L_4513 - .L_4512)
.L_4512:
        /*00b0*/ 	.word	0x00000000
        /*00b4*/ 	.short	0x0001
        /*00b6*/ 	.short	0x0008
        /*00b8*/ 	.byte	0x00, 0xf0, 0x21, 0x00


	//----- nvinfo : EIATTR_KPARAM_INFO
	.align		4
.L_4513:
        /*00bc*/ 	.byte	0x04, 0x17
        /*00be*/ 	.short	(.L_4515 - .L_4514)
.L_4514:
        /*00c0*/ 	.word	0x00000000
        /*00c4*/ 	.short	0x0000
        /*00c6*/ 	.short	0x0000
        /*00c8*/ 	.byte	0x00, 0xf0, 0x21, 0x00


	//----- nvinfo : EIATTR_MAXREG_COUNT
	.align		4
.L_4515:
        /*00cc*/ 	.byte	0x03, 0x1b
        /*00ce*/ 	.short	0x00ff


	//----- nvinfo : EIATTR_MERCURY_ISA_VERSION
	.align		4
        /*00d0*/ 	.byte	0x03, 0x5f
        /*00d2*/ 	.short	0x0000


	//----- nvinfo : EIATTR_COOP_GROUP_MASK_REGIDS
	.align		4
        /*00d4*/ 	.byte	0x04, 0x29
        /*00d6*/ 	.short	(.L_4517 - .L_4516)


	//   ....[0]....
.L_4516:
        /*00d8*/ 	.word	0xffffffff


	//   ....[1]....
        /*00dc*/ 	.word	0xffffffff


	//   ....[2]....
        /*00e0*/ 	.word	0xffffffff


	//   ....[3]....
        /*00e4*/ 	.word	0xffffffff


	//   ....[4]....
        /*00e8*/ 	.word	0xffffffff


	//   ....[5]....
        /*00ec*/ 	.word	0xffffffff


	//   ....[6]....
        /*00f0*/ 	.word	0xffffffff


	//   ....[7]....
        /*00f4*/ 	.word	0xffffffff


	//   ....[8]....
        /*00f8*/ 	.word	0xffffffff


	//   ....[9]....
        /*00fc*/ 	.word	0xffffffff


	//   ....[10]....
        /*0100*/ 	.word	0xffffffff


	//   ....[11]....
        /*0104*/ 	.word	0xffffffff


	//   ....[12]....
        /*0108*/ 	.word	0xffffffff


	//   ....[13]....
        /*010c*/ 	.word	0xffffffff


	//   ....[14]....
        /*0110*/ 	.word	0xffffffff


	//   ....[15]....
        /*0114*/ 	.word	0xffffffff


	//   ....[16]....
        /*0118*/ 	.word	0xffffffff


	//   ....[17]....
        /*011c*/ 	.word	0xffffffff


	//   ....[18]....
        /*0120*/ 	.word	0xffffffff


	//   ....[19]....
        /*0124*/ 	.word	0xffffffff


	//   ....[20]....
        /*0128*/ 	.word	0xffffffff


	//   ....[21]....
        /*012c*/ 	.word	0xffffffff


	//   ....[22]....
        /*0130*/ 	.word	0xffffffff


	//   ....[23]....
        /*0134*/ 	.word	0xffffffff


	//   ....[24]....
        /*0138*/ 	.word	0xffffffff


	//   ....[25]....
        /*013c*/ 	.word	0xffffffff


	//   ....[26]....
        /*0140*/ 	.word	0xffffffff


	//   ....[27]....
        /*0144*/ 	.word	0xffffffff


	//   ....[28]....
        /*0148*/ 	.word	0xffffffff


	//   ....[29]....
        /*014c*/ 	.word	0xffffffff


	//   ....[30]....
        /*0150*/ 	.word	0xffffffff


	//   ....[31]....
        /*0154*/ 	.word	0xffffffff


	//   ....[32]....
        /*0158*/ 	.word	0xffffffff


	//   ....[33]....
        /*015c*/ 	.word	0xffffffff


	//   ....[34]....
        /*0160*/ 	.word	0xffffffff


	//   ....[35]....
        /*0164*/ 	.word	0xffffffff


	//----- nvinfo : EIATTR_COOP_GROUP_INSTR_OFFSETS
	.align		4
.L_4517:
        /*0168*/ 	.byte	0x04, 0x28
        /*016a*/ 	.short	(.L_4519 - .L_4518)


	//   ....[0]....
.L_4518:
        /*016c*/ 	.word	0x00000970


	//   ....[1]....
        /*0170*/ 	.word	0x00000990


	//   ....[2]....
        /*0174*/ 	.word	0x000009a0


	//   ....[3]....
        /*0178*/ 	.word	0x00000a30


	//   ....[4]....
        /*017c*/ 	.word	0x00000a50


	//   ....[5]....
        /*0180*/ 	.word	0x00000a60


	//   ....[6]....
        /*0184*/ 	.word	0x00000ac0


	//   ....[7]....
        /*0188*/ 	.word	0x00000b00


	//   ....[8]....
        /*018c*/ 	.word	0x00000b10


	//   ....[9]....
        /*0190*/ 	.word	0x00001050


	//   ....[10]....
        /*0194*/ 	.word	0x00001070


	//   ....[11]....
        /*0198*/ 	.word	0x00001080


	//   ....[12]....
        /*019c*/ 	.word	0x00001110


	//   ....[13]....
        /*01a0*/ 	.word	0x00001130


	//   ....[14]....
        /*01a4*/ 	.word	0x00001140


	//   ....[15]....
        /*01a8*/ 	.word	0x000011a0


	//   ....[16]....
        /*01ac*/ 	.word	0x000011e0


	//   ....[17]....
        /*01b0*/ 	.word	0x000011f0


	//   ....[18]....
        /*01b4*/ 	.word	0x00001950


	//   ....[19]....
        /*01b8*/ 	.word	0x000019d0


	//   ....[20]....
        /*01bc*/ 	.word	0x00001a40


	//   ....[21]....
        /*01c0*/ 	.word	0x00001ac0


	//   ....[22]....
        /*01c4*/ 	.word	0x00001b40


	//   ....[23]....
        /*01c8*/ 	.word	0x00001bc0


	//   ....[24]....
        /*01cc*/ 	.word	0x00001c40


	//   ....[25]....
        /*01d0*/ 	.word	0x00001cc0


	//   ....[26]....
        /*01d4*/ 	.word	0x00001d30


	//   ....[27]....
        /*01d8*/ 	.word	0x00001da0


	//   ....[28]....
        /*01dc*/ 	.word	0x00001e20


	//   ....[29]....
        /*01e0*/ 	.word	0x00001e90


	//   ....[30]....
        /*01e4*/ 	.word	0x00001f10


	//   ....[31]....
        /*01e8*/ 	.word	0x00001f90


	//   ....[32]....
        /*01ec*/ 	.word	0x00002010


	//   ....[33]....
        /*01f0*/ 	.word	0x00002090


	//   ....[34]....
        /*01f4*/ 	.word	0x00002110


	//   ....[35]....
        /*01f8*/ 	.word	0x00002180


	//----- nvinfo : EIATTR_EXIT_INSTR_OFFSETS
	.align		4
.L_4519:
        /*01fc*/ 	.byte	0x04, 0x1c
        /*01fe*/ 	.short	(.L_4521 - .L_4520)


	//   ....[0]....
.L_4520:
        /*0200*/ 	.word	0x00000090


	//   ....[1]....
        /*0204*/ 	.word	0x00001550


	//   ....[2]....
        /*0208*/ 	.word	0x00001580


	//   ....[3]....
        /*020c*/ 	.word	0x00001790


	//   ....[4]....
        /*0210*/ 	.word	0x000018f0


	//----- nvinfo : EIATTR_MAX_THREADS
	.align		4
.L_4521:
        /*0214*/ 	.byte	0x04, 0x05
        /*0216*/ 	.short	(.L_4523 - .L_4522)
.L_4522:
        /*0218*/ 	.word	0x00000080
        /*021c*/ 	.word	0x00000001
        /*0220*/ 	.word	0x00000001


	//----- nvinfo : EIATTR_CRS_STACK_SIZE
	.align		4
.L_4523:
        /*0224*/ 	.byte	0x04, 0x1e
        /*0226*/ 	.short	(.L_4525 - .L_4524)
.L_4524:
        /*0228*/ 	.word	0x00000000
.L_4525:


//--------------------- .nv.info._ZN4vllm3moe10topkGatingILi8ELi32ELi4ELi16ELi32Ej6__halfLNS0_11ScoringFuncE1EEEvPKT5_PKbPfiPT4_PiiiibPKf --------------------------
	.section	.nv.info._ZN4vllm3moe10topkGatingILi8ELi32ELi4ELi16ELi32Ej6__halfLNS0_11ScoringFuncE1EEEvPKT5_PKbPfiPT4_PiiiibPKf,"",@"SHT_CUDA_INFO"
	.sectionflags	@""
	.align	4


	//----- nvinfo : EIATTR_CUDA_API_VERSION
	.align		4
        /*0000*/ 	.byte	0x04, 0x37
        /*0002*/ 	.short	(.L_4527 - .L_4526)
.L_4526:
        /*0004*/ 	.word	0x00000082


	//----- nvinfo : EIATTR_SW2861232_WAR
	.align		4
.L_4527:
        /*0008*/ 	.byte	0x01, 0x35
	.zero		2


	//----- nvinfo : EIATTR_PARAM_CBANK
	.align		4
        /*000c*/ 	.byte	0x04, 0x0a
        /*000e*/ 	.short	(.L_4529 - .L_4528)
	.align		4
.L_4528:
        /*0010*/ 	.word	index@(.nv.constant0._ZN4vllm3moe10topkGatingILi8ELi32ELi4ELi16ELi32Ej6__halfLNS0_11ScoringFuncE1EEEvPKT5_PKbPfiPT4_PiiiibPKf)
        /*0014*/ 	.short	0x0160
        /*0016*/ 	.short	0x0048


	//----- nvinfo : EIATTR_CBANK_PARAM_SIZE
	.align		4
.L_4529:
        /*0018*/ 	.byte	0x03, 0x19
        /*001a*/ 	.short	0x0048


	//----- nvinfo : EIATTR_KPARAM_INFO
	.align		4
        /*001c*/ 	.byte	0x04, 0x17
        /*001e*/ 	.short	(.L_4531 - .L_4530)
.L_4530:
        /*0020*/ 	.word	0x00000000
        /*0024*/ 	.short	0x000a
        /*0026*/ 	.short	0x0040
        /*0028*/ 	.byte	0x00, 0xf0, 0x21, 0x00


	//----- nvinfo : EIATTR_KPARAM_INFO
	.align		4
.L_4531:
        /*002c*/ 	.byte	0x04, 0x17
        /*002e*/ 	.short	(.L_4533 - .L_4532)
.L_4532:
        /*0030*/ 	.word	0x00000000
        /*0034*/ 	.short	0x0009
        /*0036*/ 	.short	0x003c
        /*0038*/ 	.byte	0x00, 0xf0, 0x05, 0x00


	//----- nvinfo : EIATTR_KPARAM_INFO
	.align		4
.L_4533:
        /*003c*/ 	.byte	0x04, 0x17
        /*003e*/ 	.short	(.L_4535 - .L_4534)
.L_4534:
        /*0040*/ 	.word	0x00000000
        /*0044*/ 	.short	0x0008
        /*0046*/ 	.short	0x0038
        /*0048*/ 	.byte	0x00, 0xf0, 0x11, 0x00


	//----- nvinfo : EIATTR_KPARAM_INFO
	.align		4
.L_4535:
        /*004c*/ 	.byte	0x04, 0x17
        /*004e*/ 	.short	(.L_4537 - .L_4536)
.L_4536:
        /*0050*/ 	.word	0x00000000
        /*0054*/ 	.short	0x0007
        /*0056*/ 	.short	0x0034
        /*0058*/ 	.byte	0x00, 0xf0, 0x11, 0x00


	//----- nvinfo : EIATTR_KPARAM_INFO
	.align		4
.L_4537:
        /*005c*/ 	.byte	0x04, 0x17
        /*005e*/ 	.short	(.L_4539 - .L_4538)
.L_4538:
        /*0060*/ 	.word	0x00000000
        /*0064*/ 	.short	0x0006
        /*0066*/ 	.short	0x0030
        /*0068*/ 	.byte	0x00, 0xf0, 0x11, 0x00


	//----- nvinfo : EIATTR_KPARAM_INFO
	.align		4
.L_4539:
        /*006c*/ 	.byte	0x04, 0x17
        /*006e*/ 	.short	(.L_4541 - .L_4540)
.L_4540:
        /*0070*/ 	.word	0x00000000
        /*0074*/ 	.short	0x0005
        /*0076*/ 	.short	0x0028
        /*0078*/ 	.byte	0x00, 0xf0, 0x21, 0x00


	//----- nvinfo : EIATTR_KPARAM_INFO
	.align		4
.L_4541:
        /*007c*/ 	.byte	0x04, 0x17
        /*007e*/ 	.short	(.L_4543 - .L_4542)
.L_4542:
        /*0080*/ 	.word	0x00000000
        /*0084*/ 	.short	0x0004
        /*0086*/ 	.short	0x0020
        /*0088*/ 	.byte	0x00, 0xf0, 0x21, 0x00


	//----- nvinfo : EIATTR_KPARAM_INFO
	.align		4
.L_4543:
        /*008c*/ 	.byte	0x04, 0x17
        /*008e*/ 	.short	(.L_4545 - .L_4544)
.L_4544:
        /*0090*/ 	.word	0x00000000
        /*0094*/ 	.short	0x0003
        /*0096*/ 	.short	0x0018
        /*0098*/ 	.byte	0x00, 0xf0, 0x11, 0x00


	//----- nvinfo : EIATTR_KPARAM_INFO
	.align		4
.L_4545:
        /*009c*/ 	.byte	0x04, 0x17
        /*009e*/ 	.short	(.L_4547 - .L_4546)
.L_4546:
        /*00a0*/ 	.word	0x00000000
        /*00a4*/ 	.short	0x0002
        /*00a6*/ 	.short	0x0010
        /*00a8*/ 	.byte	0x00, 0xf0, 0x21, 0x00


	//----- nvinfo : EIATTR_KPARAM_INFO
	.align		4
.L_4547:
        /*00ac*/ 	.byte	0x04, 0x17
        /*00ae*/ 	.short	(.L_4549 - .L_4548)
.L_4548:
        /*00b0*/ 	.word	0x00000000
        /*00b4*/ 	.short	0x0001
        /*00b6*/ 	.short	0x0008
        /*00b8*/ 	.byte	0x00, 0xf0, 0x21, 0x00


	//----- nvinfo : EIATTR_KPARAM_INFO
	.align		4
.L_4549:
        /*00bc*/ 	.byte	0x04, 0x17
        /*00be*/ 	.short	(.L_4551 - .L_4550)
.L_4550:
        /*00c0*/ 	.word	0x00000000
        /*00c4*/ 	.short	0x0000
        /*00c6*/ 	.short	0x0000
        /*00c8*/ 	.byte	0x00, 0xf0, 0x21, 0x00


	//----- nvinfo : EIATTR_MAXREG_COUNT
	.align		4
.L_4551:
        /*00cc*/ 	.byte	0x03, 0x1b
        /*00ce*/ 	.short	0x00ff


	//----- nvinfo : EIATTR_MERCURY_ISA_VERSION
	.align		4
        /*00d0*/ 	.byte	0x03, 0x5f
        /*00d2*/ 	.short	0x0000


	//----- nvinfo : EIATTR_COOP_GROUP_MASK_REGIDS
	.align		4
        /*00d4*/ 	.byte	0x04, 0x29
        /*00d6*/ 	.short	(.L_4553 - .L_4552)


	//   ....[0]....
.L_4552:
        /*00d8*/ 	.word	0xffffffff


	//   ....[1]....
        /*00dc*/ 	.word	0xffffffff


	//   ....[2]....
        /*00e0*/ 	.word	0xffffffff


	//   ....[3]....
        /*00e4*/ 	.word	0xffffffff


	//   ....[4]....
        /*00e8*/ 	.word	0xffffffff


	//   ....[5]....
        /*00ec*/ 	.word	0xffffffff


	//   ....[6]....
        /*00f0*/ 	.word	0xffffffff


	//   ....[7]....
        /*00f4*/ 	.word	0xffffffff


	//   ....[8]....
        /*00f8*/ 	.word	0xffffffff


	//   ....[9]....
        /*00fc*/ 	.word	0xffffffff


	//   ....[10]....
        /*0100*/ 	.word	0xffffffff


	//   ....[11]....
        /*0104*/ 	.word	0xffffffff


	//   ....[12]....
        /*0108*/ 	.word	0xffffffff


	//   ....[13]....
        /*010c*/ 	.word	0xffffffff


	//   ....[14]....
        /*0110*/ 	.word	0xffffffff


	//   ....[15]....
        /*0114*/ 	.word	0xffffffff


	//   ....[16]....
        /*0118*/ 	.word	0xffffffff


	//   ....[17]....
        /*011c*/ 	.word	0xffffffff


	//   ....[18]....
        /*0120*/ 	.word	0xffffffff


	//   ....[19]....
        /*0124*/ 	.word	0xffffffff


	//   ....[20]....
        /*0128*/ 	.word	0xffffffff


	//   ....[21]....
        /*012c*/ 	.word	0xffffffff


	//   ....[22]....
        /*0130*/ 	.word	0xffffffff


	//   ....[23]....
        /*0134*/ 	.word	0xffffffff


	//----- nvinfo : EIATTR_COOP_GROUP_INSTR_OFFSETS
	.align		4
.L_4553:
        /*0138*/ 	.byte	0x04, 0x28
        /*013a*/ 	.short	(.L_4555 - .L_4554)


	//   ....[0]....
.L_4554:
        /*013c*/ 	.word	0x00000970


	//   ....[1]....
        /*0140*/ 	.word	0x00000990


	//   ....[2]....
        /*0144*/ 	.word	0x000009a0


	//   ....[3]....
        /*0148*/ 	.word	0x00000a40


	//   ....[4]....
        /*014c*/ 	.word	0x00000a50


	//   ....[5]....
        /*0150*/ 	.word	0x00000a60


	//   ....[6]....
        /*0154*/ 	.word	0x00000f90


	//   ....[7]....
        /*0158*/ 	.word	0x00000fb0


	//   ....[8]....
        /*015c*/ 	.word	0x00000fc0


	//   ....[9]....
        /*0160*/ 	.word	0x00001060


	//   ....[10]....
        /*0164*/ 	.word	0x00001070


	//   ....[11]....
        /*0168*/ 	.word	0x00001080


	//   ....[12]....
        /*016c*/ 	.word	0x000017d0


	//   ....[13]....
        /*0170*/ 	.word	0x00001850


	//   ....[14]....
        /*0174*/ 	.word	0x000018c0


	//   ....[15]....
        /*0178*/ 	.word	0x00001940


	//   ....[16]....
        /*017c*/ 	.word	0x000019c0


	//   ....[17]....
        /*0180*/ 	.word	0x00001a30


	//   ....[18]....
        /*0184*/ 	.word	0x00001aa0


	//   ....[19]....
        /*0188*/ 	.word	0x00001b20


	//   ....[20]....
        /*018c*/ 	.word	0x00001b90


	//   ....[21]....
        /*0190*/ 	.word	0x00001c10


	//   ....[22]....
        /*0194*/ 	.word	0x00001c90


	//   ....[23]....
        /*0198*/ 	.word	0x00001d00


	//----- nvinfo : EIATTR_EXIT_INSTR_OFFSETS
	.align		4
.L_4555:
        /*019c*/ 	.byte	0x04, 0x1c
        /*019e*/ 	.short	(.L_4557 - .L_4556)


	//   ....[0]....
.L_4556:
        /*01a0*/ 	.word	0x00000090


	//   ....[1]....
        /*01a4*/ 	.word	0x000013d0


	//   ....[2]....
        /*01a8*/ 	.word	0x00001400


	//   ....[3]....
        /*01ac*/ 	.word	0x00001610


	//   ....[4]....
        /*01b0*/ 	.word	0x00001770


	//----- nvinfo : EIATTR_MAX_THREADS
	.align		4
.L_4557:
        /*01b4*/ 	.byte	0x04, 0x05
        /*01b6*/ 	.short	(.L_4559 - .L_4558)
.L_4558:
        /*01b8*/ 	.word	0x00000080
        /*01bc*/ 	.word	0x00000001
        /*01c0*/ 	.word	0x00000001


	//----- nvinfo : EIATTR_CRS_STACK_SIZE
	.align		4
.L_4559:
        /*01c4*/ 	.byte	0x04, 0x1e
        /*01c6*/ 	.short	(.L_4561 - .L_4560)
.L_4560:
        /*01c8*/ 	.word	0x00000000
.L_4561:


//--------------------- .nv.info._ZN4vllm3moe10topkGatingILi8ELi16ELi4ELi16ELi32Ej6__halfLNS0_11ScoringFuncE1EEEvPKT5_PKbPfiPT4_PiiiibPKf --------------------------
	.section	.nv.info._ZN4vllm3moe10topkGatingILi8ELi16ELi4ELi16ELi32Ej6__halfLNS0_11ScoringFuncE1EEEvPKT5_PKbPfiPT4_PiiiibPKf,"",@"SHT_CUDA_INFO"
	.sectionflags	@""
	.align	4


	//----- nvinfo : EIATTR_CUDA_API_VERSION
	.align		4
        /*0000*/ 	.byte	0x04, 0x37
        /*0002*/ 	.short	(.L_4563 - .L_4562)
.L_4562:
        /*0004*/ 	.word	0x00000082


	//----- nvinfo : EIATTR_SW2861232_WAR
	.align		4
.L_4563:
        /*0008*/ 	.byte	0x01, 0x35
	.zero		2


	//----- nvinfo : EIATTR_PARAM_CBANK
	.align		4
        /*000c*/ 	.byte	0x04, 0x0a
        /*000e*/ 	.short	(.L_4565 - .L_4564)
	.align		4
.L_4564:
        /*0010*/ 	.word	index@(.nv.constant0._ZN4vllm3moe10topkGatingILi8ELi16ELi4ELi16ELi32Ej6__halfLNS0_11ScoringFuncE1EEEvPKT5_PKbPfiPT4_PiiiibPKf)
        /*0014*/ 	.short	0x0160
        /*0016*/ 	.short	0x0048


	//----- nvinfo : EIATTR_CBANK_PARAM_SIZE
	.align		4
.L_4565:
        /*0018*/ 	.byte	0x03, 0x19
        /*001a*/ 	.short	0x0048


	//----- nvinfo : EIATTR_KPARAM_INFO
	.align		4
        /*001c*/ 	.byte	0x04, 0x17
        /*001e*/ 	.short	(.L_4567 - .L_4566)
.L_4566:
        /*0020*/ 	.word	0x00000000
        /*0024*/ 	.short	0x000a
        /*0026*/ 	.short	0x0040
        /*0028*/ 	.byte	0x00, 0xf0, 0x21, 0x00


	//----- nvinfo : EIATTR_KPARAM_INFO
	.align		4
.L_4567:
        /*002c*/ 	.byte	0x04, 0x17
        /*002e*/ 	.short	(.L_4569 - .L_4568)
.L_4568:
        /*0030*/ 	.word	0x00000000
        /*0034*/ 	.short	0x0009
        /*0036*/ 	.short	0x003c
        /*0038*/ 	.byte	0x00, 0xf0, 0x05, 0x00


	//----- nvinfo : EIATTR_KPARAM_INFO
	.align		4
.L_4569:
        /*003c*/ 	.byte	0x04, 0x17
        /*003e*/ 	.short	(.L_4571 - .L_4570)
.L_4570:
        /*0040*/ 	.word	0x00000000
        /*0044*/ 	.short	0x0008
        /*0046*/ 	.short	0x0038
        /*0048*/ 	.byte	0x00, 0xf0, 0x11, 0x00


	//----- nvinfo : EIATTR_KPARAM_INFO
	.align		4
.L_4571:
        /*004c*/ 	.byte	0x04, 0x17
        /*004e*/ 	.short	(.L_4573 - .L_4572)
.L_4572:
        /*0050*/ 	.word	0x00000000
        /*0054*/ 	.short	0x0007
        /*0056*/ 	.short	0x0034
        /*0058*/ 	.byte	0x00, 0xf0, 0x11, 0x00


	//----- nvinfo : EIATTR_KPARAM_INFO
	.align		4
.L_4573:
        /*005c*/ 	.byte	0x04, 0x17
        /*005e*/ 	.short	(.L_4575 - .L_4574)
.L_4574:
        /*0060*/ 	.word	0x00000000
        /*0064*/ 	.short	0x0006
        /*0066*/ 	.short	0x0030
        /*0068*/ 	.byte	0x00, 0xf0, 0x11, 0x00


	//----- nvinfo : EIATTR_KPARAM_INFO
	.align		4
.L_4575:
        /*006c*/ 	.byte	0x04, 0x17
        /*006e*/ 	.short	(.L_4577 - .L_4576)
.L_4576:
        /*0070*/ 	.word	0x00000000
        /*0074*/ 	.short	0x0005
        /*0076*/ 	.short	0x0028
        /*0078*/ 	.byte	0x00, 0xf0, 0x21, 0x00


	//----- nvinfo : EIATTR_KPARAM_INFO
	.align		4
.L_4577:
        /*007c*/ 	.byte	0x04, 0x17
        /*007e*/ 	.short	(.L_4579 - .L_4578)
.L_4578:
        /*0080*/ 	.word	0x00000000
        /*0084*/ 	.short	0x0004
        /*0086*/ 	.short	0x0020
        /*0088*/ 	.byte	0x00, 0xf0, 0x21, 0x00


	//----- nvinfo : EIATTR_KPARAM_INFO
	.align		4
.L_4579:
        /*008c*/ 	.byte	0x04, 0x17
        /*008e*/ 	.short	(.L_4581 - .L_4580)
.L_4580:
        /*0090*/ 	.word	0x00000000
        /*0094*/ 	.short	0x0003
        /*0096*/ 	.short	0x0018
        /*0098*/ 	.byte	0x00, 0xf0, 0x11, 0x00


	//----- nvinfo : EIATTR_KPARAM_INFO
	.align		4
.L_4581:
        /*009c*/ 	.byte	0x04, 0x17
        /*009e*/ 	.short	(.L_4583 - .L_4582)
.L_4582:
        /*00a0*/ 	.word	0x00000000
        /*00a4*/ 	.short	0x0002
        /*00a6*/ 	.short	0x0010
        /*00a8*/ 	.byte	0x00, 0xf0, 0x21, 0x00


	//----- nvinfo : EIATTR_KPARAM_INFO
	.align		4
.L_4583:
        /*00ac*/ 	.byte	0x04, 0x17
        /*00ae*/ 	.short	(.L_4585 - .L_4584)
.L_4584:
        /*00b0*/ 	.word	0x00000000
        /*00b4*/ 	.short	0x0001
        /*00b6*/ 	.short	0x0008
        /*00b8*/ 	.byte	0x00, 0xf0, 0x21, 0x00


	//----- nvinfo : EIATTR_KPARAM_INFO
	.align		4
.L_4585:
        /*00bc*/ 	.byte	0x04, 0x17
        /*00be*/ 	.short	(.L_4587 - .L_4586)
.L_4586:
        /*00c0*/ 	.word	0x00000000
        /*00c4*/ 	.short	0x0000
        /*00c6*/ 	.short	0x0000
        /*00c8*/ 	.byte	0x00, 0xf0, 0x21, 0x00


	//----- nvinfo : EIATTR_MAXREG_COUNT
	.align		4
.L_4587:
        /*00cc*/ 	.byte	0x03, 0x1b
        /*00ce*/ 	.short	0x00ff


	//----- nvinfo : EIATTR_MERCURY_ISA_VERSION
	.align		4
        /*00d0*/ 	.byte	0x03, 0x5f
        /*00d2*/ 	.short	0x0000


	//----- nvinfo : EIATTR_COOP_GROUP_MASK_REGIDS
	.align		4
        /*00d4*/ 	.byte	0x04, 0x29
        /*00d6*/ 	.short	(.L_4589 - .L_4588)


	//   ....[0]....
.L_4588:
        /*00d8*/ 	.word	0xffffffff


	//   ....[1]....
        /*00dc*/ 	.word	0xffffffff


	//   ....[2]....
        /*00e0*/ 	.word	0xffffffff


	//   ....[3]....
        /*00e4*/ 	.word	0xffffffff


	//   ....[4]....
        /*00e8*/ 	.word	0xffffffff


	//   ....[5]....
        /*00ec*/ 	.word	0xffffffff


	//   ....[6]....
        /*00f0*/ 	.word	0xffffffff


	//   ....[7]....
        /*00f4*/ 	.word	0xffffffff


	//   ....[8]....
        /*00f8*/ 	.word	0xffffffff


	//   ....[9]....
        /*00fc*/ 	.word	0xffffffff


	//   ....[10]....
        /*0100*/ 	.word	0xffffffff


	//   ....[11]....
        /*0104*/ 	.word	0xffffffff


	//----- nvinfo : EIATTR_COOP_GROUP_INSTR_OFFSETS
	.align		4
.L_4589:
        /*0108*/ 	.byte	0x04, 0x28
        /*010a*/ 	.short	(.L_4591 - .L_4590)


	//   ....[0]....
.L_4590:
        /*010c*/ 	.word	0x00000970


	//   ....[1]....
        /*0110*/ 	.word	0x00000990


	//   ....[2]....
        /*0114*/ 	.word	0x000009a0


	//   ....[3]....
        /*0118*/ 	.word	0x00000ee0


	//   ....[4]....
        /*011c*/ 	.word	0x00000f00


	//   ....[5]....
        /*0120*/ 	.word	0x00000f10


	//   ....[6]....
        /*0124*/ 	.word	0x00001680


	//   ....[7]....
        /*0128*/ 	.word	0x00001700


	//   ....[8]....
        /*012c*/ 	.word	0x00001770


	//   ....[9]....
        /*0130*/ 	.word	0x000017f0


	//   ....[10]....
        /*0134*/ 	.word	0x00001870


	//   ....[11]....
        /*0138*/ 	.word	0x000018e0


	//----- nvinfo : EIATTR_EXIT_INSTR_OFFSETS
	.align		4
.L_4591:
        /*013c*/ 	.byte	0x04, 0x1c
        /*013e*/ 	.short	(.L_4593 - .L_4592)


	//   ....[0]....
.L_4592:
        /*0140*/ 	.word	0x00000090


	//   ....[1]....
        /*0144*/ 	.word	0x00001280


	//   ....[2]....
        /*0148*/ 	.word	0x000012b0


	//   ....[3]....
        /*014c*/ 	.word	0x000014c0


	//   ....[4]....
        /*0150*/ 	.word	0x00001620


	//----- nvinfo : EIATTR_MAX_THREADS
	.align		4
.L_4593:
        /*0154*/ 	.byte	0x04, 0x05
        /*0156*/ 	.short	(.L_4595 - .L_4594)
.L_4594:
        /*0158*/ 	.word	0x00000080
        /*015c*/ 	.word	0x00000001
        /*0160*/ 	.word	0x00000001


	//----- nvinfo : EIATTR_CRS_STACK_SIZE
	.align		4
.L_4595:
        /*0164*/ 	.byte	0x04, 0x1e
        /*0166*/ 	.short	(.L_4597 - .L_4596)
.L_4596:
        /*0168*/ 	.word	0x00000000
.L_4597:


//--------------------- .nv.info._ZN4vllm3moe10topkGatingILi8ELi8ELi4ELi16ELi32Ej6__halfLNS0_11ScoringFuncE1EEEvPKT5_PKbPfiPT4_PiiiibPKf --------------------------
	.section	.nv.info._ZN4vllm3moe10topkGatingILi8ELi8ELi4ELi16ELi32Ej6__halfLNS0_11ScoringFuncE1EEEvPKT5_PKbPfiPT4_PiiiibPKf,"",@"SHT_CUDA_INFO"
	.sectionflags	@""
	.align	4


	//----- nvinfo : EIATTR_CUDA_API_VERSION
	.align		4
        /*0000*/ 	.byte	0x04, 0x37
        /*0002*/ 	.short	(.L_4599 - .L_4598)
.L_4598:
        /*0004*/ 	.word	0x00000082


	//----- nvinfo : EIATTR_SW2861232_WAR
	.align		4
.L_4599:
        /*0008*/ 	.byte	0x01, 0x35
	.zero		2


	//----- nvinfo : EIATTR_PARAM_CBANK
	.align		4
        /*000c*/ 	.byte	0x04, 0x0a
        /*000e*/ 	.short	(.L_4601 - .L_4600)
	.align		4
.L_4600:
        /*0010*/ 	.word	index@(.nv.constant0._ZN4vllm3moe10topkGatingILi8ELi8ELi4ELi16ELi32Ej6__halfLNS0_11ScoringFuncE1EEEvPKT5_PKbPfiPT4_PiiiibPKf)
        /*0014*/ 	.short	0x0160
        /*0016*/ 	.short	0x0048


	//----- nvinfo : EIATTR_CBANK_PARAM_SIZE
	.align		4
.L_4601:
        /*0018*/ 	.byte	0x03, 0x19
        /*001a*/ 	.short	0x0048


	//----- nvinfo : EIATTR_KPARAM_INFO
	.align		4
        /*001c*/ 	.byte	0x04, 0x17
        /*001e*/ 	.short	(.L_4603 - .L_4602)
.L_4602:
        /*0020*/ 	.word	0x00000000
        /*0024*/ 	.short	0x000a
        /*0026*/ 	.short	0x0040
        /*0028*/ 	.byte	0x00, 0xf0, 0x21, 0x00


	//----- nvinfo : EIATTR_KPARAM_INFO
	.align		4
.L_4603:
        /*002c*/ 	.byte	0x04, 0x17
        /*002e*/ 	.short	(.L_4605 - .L_4604)
.L_4604:
        /*0030*/ 	.word	0x00000000
        /*0034*/ 	.short	0x0009
        /*0036*/ 	.short	0x003c
        /*0038*/ 	.byte	0x00, 0xf0, 0x05, 0x00


	//----- nvinfo : EIATTR_KPARAM_INFO
	.align		4
.L_4605:
        /*003c*/ 	.byte	0x04, 0x17
        /*003e*/ 	.short	(.L_4607 - .L_4606)
.L_4606:
        /*0040*/ 	.word	0x00000000
        /*0044*/ 	.short	0x0008
        /*0046*/ 	.short	0x0038
        /*0048*/ 	.byte	0x00, 0xf0, 0x11, 0x00


	//----- nvinfo : EIATTR_KPARAM_INFO
	.align		4
.L_4607:
        /*004c*/ 	.byte	0x04, 0x17
        /*004e*/ 	.short	(.L_4609 - .L_4608)
.L_4608:
        /*0050*/ 	.word	0x00000000
        /*0054*/ 	.short	0x0007
        /*0056*/ 	.short	0x0034
        /*0058*/ 	.byte	0x00, 0xf0, 0x11, 0x00


	//----- nvinfo : EIATTR_KPARAM_INFO
	.align		4
.L_4609:
        /*005c*/ 	.byte	0x04, 0x17
        /*005e*/ 	.short	(.L_4611 - .L_4610)
.L_4610:
        /*0060*/ 	.word	0x00000000
        /*0064*/ 	.short	0x0006
        /*0066*/ 	.short	0x0030
        /*0068*/ 	.byte	0x00, 0xf0, 0x11, 0x00


	//----- nvinfo : EIATTR_KPARAM_INFO
	.align		4
.L_4611:
        /*006c*/ 	.byte	0x04, 0x17
        /*006e*/ 	.short	(.L_4613 - .L_4612)
.L_4612:
        /*0070*/ 	.word	0x00000000
        /*0074*/ 	.short	0x0005
        /*0076*/ 	.short	0x0028
        /*0078*/ 	.byte	0x00, 0xf0, 0x21, 0x00


	//----- nvinfo : EIATTR_KPARAM_INFO
	.align		4
.L_4613:
        /*007c*/ 	.byte	0x04, 0x17
        /*007e*/ 	.short	(.L_4615 - .L_4614)
.L_4614:
        /*0080*/ 	.word	0x00000000
        /*0084*/ 	.short	0x0004
        /*0086*/ 	.short	0x0020
        /*0088*/ 	.byte	0x00, 0xf0, 0x21, 0x00


	//----- nvinfo : EIATTR_KPARAM_INFO
	.align		4
.L_4615:
        /*008c*/ 	.byte	0x04, 0x17
        /*008e*/ 	.short	(.L_4617 - .L_4616)
.L_4616:
        /*0090*/ 	.word	0x00000000
        /*0094*/ 	.short	0x0003
        /*0096*/ 	.short	0x0018
        /*0098*/ 	.byte	0x00, 0xf0, 0x11, 0x00


	//----- nvinfo : EIATTR_KPARAM_INFO
	.align		4
.L_4617:
        /*009c*/ 	.byte	0x04, 0x17
        /*009e*/ 	.short	(.L_4619 - .L_4618)
.L_4618:
        /*00a0*/ 	.word	0x00000000
        /*00a4*/ 	.short	0x0002
        /*00a6*/ 	.short	0x0010
        /*00a8*/ 	.byte	0x00, 0xf0, 0x21, 0x00


	//----- nvinfo : EIATTR_KPARAM_INFO
	.align		4
.L_4619:
        /*00ac*/ 	.byte	0x04, 0x17
        /*00ae*/ 	.short	(.L_4621 - .L_4620)
.L_4620:
        /*00b0*/ 	.word	0x00000000
        /*00b4*/ 	.short	0x0001
        /*00b6*/ 	.short	0x0008
        /*00b8*/ 	.byte	0x00, 0xf0, 0x21, 0x00


	//----- nvinfo : EIATTR_KPARAM_INFO
	.align		4
.L_4621:
        /*00bc*/ 	.byte	0x04, 0x17
        /*00be*/ 	.short	(.L_4623 - .L_4622)
.L_4622:
        /*00c0*/ 	.word	0x00000000
        /*00c4*/ 	.short	0x0000
        /*00c6*/ 	.short	0x0000
        /*00c8*/ 	.byte	0x00, 0xf0, 0x21, 0x00


	//----- nvinfo : EIATTR_MAXREG_COUNT
	.align		4
.L_4623:
        /*00cc*/ 	.byte	0x03, 0x1b
        /*00ce*/ 	.short	0x00ff


	//----- nvinfo : EIATTR_MERCURY_ISA_VERSION
	.align		4
        /*00d0*/ 	.byte	0x03, 0x5f
        /*00d2*/ 	.short	0x0000


	//----- nvinfo : EIATTR_EXIT_INSTR_OFFSETS
	.align		4
        /*00d4*/ 	.byte	0x04, 0x1c
        /*00d6*/ 	.short	(.L_4625 - .L_4624)


	//   ....[0]....
.L_4624:
        /*00d8*/ 	.word	0x00000070


	//   ....[1]....
        /*00dc*/ 	.word	0x00001d90


	//   ....[2]....
        /*00e0*/ 	.word	0x00001db0


	//   ....[3]....
        /*00e4*/ 	.word	0x00002680


	//   ....[4]....
        /*00e8*/ 	.word	0x00002790


	//----- nvinfo : EIATTR_MAX_THREADS
	.align		4
.L_4625:
        /*00ec*/ 	.byte	0x04, 0x05
        /*00ee*/ 	.short	(.L_4627 - .L_4626)
.L_4626:
        /*00f0*/ 	.word	0x00000080
        /*00f4*/ 	.word	0x00000001
        /*00f8*/ 	.word	0x00000001
.L_4627:


//--------------------- .nv.info._ZN4vllm3moe10topkGatingILi4ELi4ELi4ELi8ELi32Ej6__halfLNS0_11ScoringFuncE1EEEvPKT5_PKbPfiPT4_PiiiibPKf --------------------------
	.section	.nv.info._ZN4vllm3moe10topkGatingILi4ELi4ELi4ELi8ELi32Ej6__halfLNS0_11ScoringFuncE1EEEvPKT5_PKbPfiPT4_PiiiibPKf,"",@"SHT_CUDA_INFO"
	.sectionflags	@""
	.align	4


	//----- nvinfo : EIATTR_CUDA_API_VERSION
	.align		4
        /*0000*/ 	.byte	0x04, 0x37
        /*0002*/ 	.short	(.L_4629 - .L_4628)
.L_4628:
        /*0004*/ 	.word	0x00000082


	//----- nvinfo : EIATTR_SW2861232_WAR
	.align		4
.L_4629:
        /*0008*/ 	.byte	0x01, 0x35
	.zero		2


	//----- nvinfo : EIATTR_PARAM_CBANK
	.align		4
        /*000c*/ 	.byte	0x04, 0x0a
        /*000e*/ 	.short	(.L_4631 - .L_4630)
	.align		4
.L_4630:
        /*0010*/ 	.word	index@(.nv.constant0._ZN4vllm3moe10topkGatingILi4ELi4ELi4ELi8ELi32Ej6__halfLNS0_11ScoringFuncE1EEEvPKT5_PKbPfiPT4_PiiiibPKf)
        /*0014*/ 	.short	0x0160
        /*0016*/ 	.short	0x0048


	//----- nvinfo : EIATTR_CBANK_PARAM_SIZE
	.align		4
.L_4631:
        /*0018*/ 	.byte	0x03, 0x19
        /*001a*/ 	.short	0x0048


	//----- nvinfo : EIATTR_KPARAM_INFO
	.align		4
        /*001c*/ 	.byte	0x04, 0x17
        /*001e*/ 	.short	(.L_4633 - .L_4632)
.L_4632:
        /*0020*/ 	.word	0x00000000
        /*0024*/ 	.short	0x000a
        /*0026*/ 	.short	0x0040
        /*0028*/ 	.byte	0x00, 0xf0, 0x21, 0x00


	//----- nvinfo : EIATTR_KPARAM_INFO
	.align		4
.L_4633:
        /*002c*/ 	.byte	0x04, 0x17
        /*002e*/ 	.short	(.L_4635 - .L_4634)
.L_4634:
        /*0030*/ 	.word	0x00000000
        /*0034*/ 	.short	0x0009
        /*0036*/ 	.short	0x003c
        /*0038*/ 	.byte	0x00, 0xf0, 0x05, 0x00


	//----- nvinfo : EIATTR_KPARAM_INFO
	.align		4
.L_4635:
        /*003c*/ 	.byte	0x04, 0x17
        /*003e*/ 	.short	(.L_4637 - .L_4636)
.L_4636:
        /*0040*/ 	.word	0x00000000
        /*0044*/ 	.short	0x0008
        /*0046*/ 	.short	0x0038
        /*0048*/ 	.byte	0x00, 0xf0, 0x11, 0x00


	//----- nvinfo : EIATTR_KPARAM_INFO
	.align		4
.L_4637:
        /*004c*/ 	.byte	0x04, 0x17
        /*004e*/ 	.short	(.L_4639 - .L_4638)
.L_4638:
        /*0050*/ 	.word	0x00000000
        /*0054*/ 	.short	0x0007
        /*0056*/ 	.short	0x0034
        /*0058*/ 	.byte	0x00, 0xf0, 0x11, 0x00


	//----- nvinfo : EIATTR_KPARAM_INFO
	.align		4
.L_4639:
        /*005c*/ 	.byte	0x04, 0x17
        /*005e*/ 	.short	(.L_4641 - .L_4640)
.L_4640:
        /*0060*/ 	.word	0x00000000
        /*0064*/ 	.short	0x0006
        /*0066*/ 	.short	0x0030
        /*0068*/ 	.byte	0x00, 0xf0, 0x11, 0x00


	//----- nvinfo : EIATTR_KPARAM_INFO
	.align		4
.L_4641:
        /*006c*/ 	.byte	0x04, 0x17
        /*006e*/ 	.short	(.L_4643 - .L_4642)
.L_4642:
        /*0070*/ 	.word	0x00000000
        /*0074*/ 	.short	0x0005
        /*0076*/ 	.short	0x0028
        /*0078*/ 	.byte	0x00, 0xf0, 0x21, 0x00


	//----- nvinfo : EIATTR_KPARAM_INFO
	.align		4
.L_4643:
        /*007c*/ 	.byte	0x04, 0x17
        /*007e*/ 	.short	(.L_4645 - .L_4644)
.L_4644:
        /*0080*/ 	.word	0x00000000
        /*0084*/ 	.short	0x0004
        /*0086*/ 	.short	0x0020
        /*0088*/ 	.byte	0x00, 0xf0, 0x21, 0x00


	//----- nvinfo : EIATTR_KPARAM_INFO
	.align		4
.L_4645:
        /*008c*/ 	.byte	0x04, 0x17
        /*008e*/ 	.short	(.L_4647 - .L_4646)
.L_4646:
        /*0090*/ 	.word	0x00000000
        /*0094*/ 	.short	0x0003
        /*0096*/ 	.short	0x0018
        /*0098*/ 	.byte	0x00, 0xf0, 0x11, 0x00


	//----- nvinfo : EIATTR_KPARAM_INFO
	.align		4
.L_4647:
        /*009c*/ 	.byte	0x04, 0x17
        /*009e*/ 	.short	(.L_4649 - .L_4648)
.L_4648:
        /*00a0*/ 	.word	0x00000000
        /*00a4*/ 	.short	0x0002
        /*00a6*/ 	.short	0x0010
        /*00a8*/ 	.byte	0x00, 0xf0, 0x21, 0x00


	//----- nvinfo : EIATTR_KPARAM_INFO
	.align		4
.L_4649:
        /*00ac*/ 	.byte	0x04, 0x17
        /*00ae*/ 	.short	(.L_4651 - .L_4650)
.L_4650:
        /*00b0*/ 	.word	0x00000000
        /*00b4*/ 	.short	0x0001
        /*00b6*/ 	.short	0x0008
        /*00b8*/ 	.byte	0x00, 0xf0, 0x21, 0x00


	//----- nvinfo : EIATTR_KPARAM_INFO
	.align		4
.L_4651:
        /*00bc*/ 	.byte	0x04, 0x17
        /*00be*/ 	.short	(.L_4653 - .L_4652)
.L_4652:
        /*00c0*/ 	.word	0x00000000
        /*00c4*/ 	.short	0x0000
        /*00c6*/ 	.short	0x0000
        /*00c8*/ 	.byte	0x00, 0xf0, 0x21, 0x00


	//----- nvinfo : EIATTR_MAXREG_COUNT
	.align		4
.L_4653:
        /*00cc*/ 	.byte	0x03, 0x1b
        /*00ce*/ 	.short	0x00ff


	//----- nvinfo : EIATTR_MERCURY_ISA_VERSION
	.align		4
        /*00d0*/ 	.byte	0x03, 0x5f
        /*00d2*/ 	.short	0x0000


	//----- nvinfo : EIATTR_EXIT_INSTR_OFFSETS
	.align		4
        /*00d4*/ 	.byte	0x04, 0x1c
        /*00d6*/ 	.short	(.L_4655 - .L_4654)


	//   ....[0]....
.L_4654:
        /*00d8*/ 	.word	0x00000070


	//   ....[1]....
        /*00dc*/ 	.word	0x00001f40


	//   ....[2]....
        /*00e0*/ 	.word	0x00001f50


	//   ....[3]....
        /*00e4*/ 	.word	0x00002820


	//   ....[4]....
        /*00e8*/ 	.word	0x00002930


	//----- nvinfo : EIATTR_MAX_THREADS
	.align		4
.L_4655:
        /*00ec*/ 	.byte	0x04, 0x05
        /*00ee*/ 	.short	(.L_4657 - .L_4656)
.L_4656:
        /*00f0*/ 	.word	0x00000080
        /*00f4*/ 	.word	0x00000001
        /*00f8*/ 	.word	0x00000001
.L_4657:


//--------------------- .nv.info._ZN4vllm3moe10topkGatingILi2ELi2ELi4ELi4ELi32Ej6__halfLNS0_11ScoringFuncE1EEEvPKT5_PKbPfiPT4_PiiiibPKf --------------------------
	.section	.nv.info._ZN4vllm3moe10topkGatingILi2ELi2ELi4ELi4ELi32Ej6__halfLNS0_11ScoringFuncE1EEEvPKT5_PKbPfiPT4_PiiiibPKf,"",@"SHT_CUDA_INFO"
	.sectionflags	@""
	.align	4


	//----- nvinfo : EIATTR_CUDA_API_VERSION
	.align		4
        /*0000*/ 	.byte	0x04, 0x37
        /*0002*/ 	.short	(.L_4659 - .L_4658)
.L_4658:
        /*0004*/ 	.word	0x00000082


	//----- nvinfo : EIATTR_SW2861232_WAR
	.align		4
.L_4659:
        /*0008*/ 	.byte	0x01, 0x35
	.zero		2


	//----- nvinfo : EIATTR_PARAM_CBANK
	.align		4
        /*000c*/ 	.byte	0x04, 0x0a
        /*000e*/ 	.short	(.L_4661 - .L_4660)
	.align		4
.L_4660:
        /*0010*/ 	.word	index@(.nv.constant0._ZN4vllm3moe10topkGatingILi2ELi2ELi4ELi4ELi32Ej6__halfLNS0_11ScoringFuncE1EEEvPKT5_PKbPfiPT4_PiiiibPKf)
        /*0014*/ 	.short	0x0160
        /*0016*/ 	.short	0x0048


	//----- nvinfo : EIATTR_CBANK_PARAM_SIZE
	.align		4
.L_4661:
        /*0018*/ 	.byte	0x03, 0x19
        /*001a*/ 	.short	0x0048


	//----- nvinfo : EIATTR_KPARAM_INFO
	.align		4
        /*001c*/ 	.byte	0x04, 0x17
        /*001e*/ 	.short	(.L_4663 - .L_4662)
.L_4662:
        /*0020*/ 	.word	0x00000000
        /*0024*/ 	.short	0x000a
        /*0026*/ 	.short	0x0040
        /*0028*/ 	.byte	0x00, 0xf0, 0x21, 0x00


	//----- nvinfo : EIATTR_KPARAM_INFO
	.align		4
.L_4663:
        /*002c*/ 	.byte	0x04, 0x17
        /*002e*/ 	.short	(.L_4665 - .L_4664)
.L_4664:
        /*0030*/ 	.word	0x00000000
        /*0034*/ 	.short	0x0009
        /*0036*/ 	.short	0x003c
        /*0038*/ 	.byte	0x00, 0xf0, 0x05, 0x00


	//----- nvinfo : EIATTR_KPARAM_INFO
	.align		4
.L_4665:
        /*003c*/ 	.byte	0x04, 0x17
        /*003e*/ 	.short	(.L_4667 - .L_4666)
.L_4666:
        /*0040*/ 	.word	0x00000000
        /*0044*/ 	.short	0x0008
        /*0046*/ 	.short	0x0038
        /*0048*/ 	.byte	0x00, 0xf0, 0x11, 0x00


	//----- nvinfo : EIATTR_KPARAM_INFO
	.align		4
.L_4667:
        /*004c*/ 	.byte	0x04, 0x17
        /*004e*/ 	.short	(.L_4669 - .L_4668)
.L_4668:
        /*0050*/ 	.word	0x00000000
        /*0054*/ 	.short	0x0007
        /*0056*/ 	.short	0x0034
        /*0058*/ 	.byte	0x00, 0xf0, 0x11, 0x00


	//----- nvinfo : EIATTR_KPARAM_INFO
	.align		4
.L_4669:
        /*005c*/ 	.byte	0x04, 0x17
        /*005e*/ 	.short	(.L_4671 - .L_4670)
.L_4670:
        /*0060*/ 	.word	0x00000000
        /*0064*/ 	.short	0x0006
        /*0066*/ 	.short	0x0030
        /*0068*/ 	.byte	0x00, 0xf0, 0x11, 0x00


	//----- nvinfo : EIATTR_KPARAM_INFO
	.align		4
.L_4671:
        /*006c*/ 	.byte	0x04, 0x17
        /*006e*/ 	.short	(.L_4673 - .L_4672)
.L_4672:
        /*0070*/ 	.word	0x00000000
        /*0074*/ 	.short	0x0005
        /*0076*/ 	.short	0x0028
        /*0078*/ 	.byte	0x00, 0xf0, 0x21, 0x00


	//----- nvinfo : EIATTR_KPARAM_INFO
	.align		4
.L_4673:
        /*007c*/ 	.byte	0x04, 0x17
        /*007e*/ 	.short	(.L_4675 - .L_4674)
.L_4674:
        /*0080*/ 	.word	0x00000000
        /*0084*/ 	.short	0x0004
        /*0086*/ 	.short	0x0020
        /*0088*/ 	.byte	0x00, 0xf0, 0x21, 0x00


	//----- nvinfo : EIATTR_KPARAM_INFO
	.align		4
.L_4675:
        /*008c*/ 	.byte	0x04, 0x17
        /*008e*/ 	.short	(.L_4677 - .L_4676)
.L_4676:
        /*0090*/ 	.word	0x00000000
        /*0094*/ 	.short	0x0003
        /*0096*/ 	.short	0x0018
        /*0098*/ 	.byte	0x00, 0xf0, 0x11, 0x00


	//----- nvinfo : EIATTR_KPARAM_INFO
	.align		4
.L_4677:
        /*009c*/ 	.byte	0x04, 0x17
        /*009e*/ 	.short	(.L_4679 - .L_4678)
.L_4678:
        /*00a0*/ 	.word	0x00000000
        /*00a4*/ 	.short	0x0002
        /*00a6*/ 	.short	0x0010
        /*00a8*/ 	.byte	0x00, 0xf0, 0x21, 0x00


	//----- nvinfo : EIATTR_KPARAM_INFO
	.align		4
.L_4679:
        /*00ac*/ 	.byte	0x04, 0x17
        /*00ae*/ 	.short	(.L_4681 - .L_4680)
.L_4680:
        /*00b0*/ 	.word	0x00000000
        /*00b4*/ 	.short	0x0001
        /*00b6*/ 	.short	0x0008
        /*00b8*/ 	.byte	0x00, 0xf0, 0x21, 0x00


	//----- nvinfo : EIATTR_KPARAM_INFO
	.align		4
.L_4681:
        /*00bc*/ 	.byte	0x04, 0x17
        /*00be*/ 	.short	(.L_4683 - .L_4682)
.L_4682:
        /*00c0*/ 	.word	0x00000000
        /*00c4*/ 	.short	0x0000
        /*00c6*/ 	.short	0x0000
        /*00c8*/ 	.byte	0x00, 0xf0, 0x21, 0x00


	//----- nvinfo : EIATTR_MAXREG_COUNT
	.align		4
.L_4683:
        /*00cc*/ 	.byte	0x03, 0x1b
        /*00ce*/ 	.short	0x00ff


	//----- nvinfo : EIATTR_MERCURY_ISA_VERSION
	.align		4
        /*00d0*/ 	.byte	0x03, 0x5f
        /*00d2*/ 	.short	0x0000


	//----- nvinfo : EIATTR_EXIT_INSTR_OFFSETS
	.align		4
        /*00d4*/ 	.byte	0x04, 0x1c
        /*00d6*/ 	.short	(.L_4685 - .L_4684)


	//   ....[0]....
.L_4684:
        /*00d8*/ 	.word	0x00000070


	//   ....[1]....
        /*00dc*/ 	.word	0x000019f0


	//   ....[2]....
        /*00e0*/ 	.word	0x00001a00


	//   ....[3]....
        /*00e4*/ 	.word	0x00002280


	//   ....[4]....
        /*00e8*/ 	.word	0x000023a0


	//----- nvinfo : EIATTR_MAX_THREADS
	.align		4
.L_4685:
        /*00ec*/ 	.byte	0x04, 0x05
        /*00ee*/ 	.short	(.L_4687 - .L_4686)
.L_4686:
        /*00f0*/ 	.word	0x00000080
        /*00f4*/ 	.word	0x00000001
        /*00f8*/ 	.word	0x00000001
.L_4687:


//--------------------- .nv.info._ZN4vllm3moe10topkGatingILi1ELi1ELi4ELi2ELi32Ej6__halfLNS0_11ScoringFuncE1EEEvPKT5_PKbPfiPT4_PiiiibPKf --------------------------
	.section	.nv.info._ZN4vllm3moe10topkGatingILi1ELi1ELi4ELi2ELi32Ej6__halfLNS0_11ScoringFuncE1EEEvPKT5_PKbPfiPT4_PiiiibPKf,"",@"SHT_CUDA_INFO"
	.sectionflags	@""
	.align	4


	//----- nvinfo : EIATTR_CUDA_API_VERSION
	.align		4
        /*0000*/ 	.byte	0x04, 0x37
        /*0002*/ 	.short	(.L_4689 - .L_4688)
.L_4688:
        /*0004*/ 	.word	0x00000082


	//----- nvinfo : EIATTR_SW2861232_WAR
	.align		4
.L_4689:
        /*0008*/ 	.byte	0x01, 0x35
	.zero		2


	//----- nvinfo : EIATTR_PARAM_CBANK
	.align		4
        /*000c*/ 	.byte	0x04, 0x0a
        /*000e*/ 	.short	(.L_4691 - .L_4690)
	.align		4
.L_4690:
        /*0010*/ 	.word	index@(.nv.constant0._ZN4vllm3moe10topkGatingILi1ELi1ELi4ELi2ELi32Ej6__halfLNS0_11ScoringFuncE1EEEvPKT5_PKbPfiPT4_PiiiibPKf)
        /*0014*/ 	.short	0x0160
        /*0016*/ 	.short	0x0048


	//----- nvinfo : EIATTR_CBANK_PARAM_SIZE
	.align		4
.L_4691:
        /*0018*/ 	.byte	0x03, 0x19
        /*001a*/ 	.short	0x0048


	//----- nvinfo : EIATTR_KPARAM_INFO
	.align		4
        /*001c*/ 	.byte	0x04, 0x17
        /*001e*/ 	.short	(.L_4693 - .L_4692)
.L_4692:
        /*0020*/ 	.word	0x00000000
        /*0024*/ 	.short	0x000a
        /*0026*/ 	.short	0x0040
        /*0028*/ 	.byte	0x00, 0xf0, 0x21, 0x00


	//----- nvinfo : EIATTR_KPARAM_INFO
	.align		4
.L_4693:
        /*002c*/ 	.byte	0x04, 0x17
        /*002e*/ 	.short	(.L_4695 - .L_4694)
.L_4694:
        /*0030*/ 	.word	0x00000000
        /*0034*/ 	.short	0x0009
        /*0036*/ 	.short	0x003c
        /*0038*/ 	.byte	0x00, 0xf0, 0x05, 0x00


	//----- nvinfo : EIATTR_KPARAM_INFO
	.align		4
.L_4695:
        /*003c*/ 	.byte	0x04, 0x17
        /*003e*/ 	.short	(.L_4697 - .L_4696)
.L_4696:
        /*0040*/ 	.word	0x00000000
        /*0044*/ 	.short	0x0008
        /*0046*/ 	.short	0x0038
        /*0048*/ 	.byte	0x00, 0xf0, 0x11, 0x00


	//----- nvinfo : EIATTR_KPARAM_INFO
	.align		4
.L_4697:
        /*004c*/ 	.byte	0x04, 0x17
        /*004e*/ 	.short	(.L_4699 - .L_4698)
.L_4698:
        /*0050*/ 	.word	0x00000000
        /*0054*/ 	.short	0x0007
        /*0056*/ 	.short	0x0034
        /*0058*/ 	.byte	0x00, 0xf0, 0x11, 0x00


	//----- nvinfo : EIATTR_KPARAM_INFO
	.align		4
.L_4699:
        /*005c*/ 	.byte	0x04, 0x17
        /*005e*/ 	.short	(.L_4701 - .L_4700)
.L_4700:
        /*0060*/ 	.word	0x00000000
        /*0064*/ 	.short	0x0006
        /*0066*/ 	.short	0x0030
        /*0068*/ 	.byte	0x00, 0xf0, 0x11, 0x00


	//----- nvinfo : EIATTR_KPARAM_INFO
	.align		4
.L_4701:
        /*006c*/ 	.byte	0x04, 0x17
        /*006e*/ 	.short	(.L_4703 - .L_4702)
.L_4702:
        /*0070*/ 	.word	0x00000000
        /*0074*/ 	.short	0x0005
        /*0076*/ 	.short	0x0028
        /*0078*/ 	.byte	0x00, 0xf0, 0x21, 0x00


	//----- nvinfo : EIATTR_KPARAM_INFO
	.align		4
.L_4703:
        /*007c*/ 	.byte	0x04, 0x17
        /*007e*/ 	.short	(.L_4705 - .L_4704)
.L_4704:
        /*0080*/ 	.word	0x00000000
        /*0084*/ 	.short	0x0004
        /*0086*/ 	.short	0x0020
        /*0088*/ 	.byte	0x00, 0xf0, 0x21, 0x00


	//----- nvinfo : EIATTR_KPARAM_INFO
	.align		4
.L_4705:
        /*008c*/ 	.byte	0x04, 0x17
        /*008e*/ 	.short	(.L_4707 - .L_4706)
.L_4706:
        /*0090*/ 	.word	0x00000000
        /*0094*/ 	.short	0x0003
        /*0096*/ 	.short	0x0018
        /*0098*/ 	.byte	0x00, 0xf0, 0x11, 0x00


	//----- nvinfo : EIATTR_KPARAM_INFO
	.align		4
.L_4707:
        /*009c*/ 	.byte	0x04, 0x17
        /*009e*/ 	.short	(.L_4709 - .L_4708)
.L_4708:
        /*00a0*/ 	.word	0x00000000
        /*00a4*/ 	.short	0x0002
        /*00a6*/ 	.short	0x0010
        /*00a8*/ 	.byte	0x00, 0xf0, 0x21, 0x00


	//----- nvinfo : EIATTR_KPARAM_INFO
	.align		4
.L_4709:
        /*00ac*/ 	.byte	0x04, 0x17
        /*00ae*/ 	.short	(.L_4711 - .L_4710)
.L_4710:
        /*00b0*/ 	.word	0x00000000
        /*00b4*/ 	.short	0x0001
        /*00b6*/ 	.short	0x0008
        /*00b8*/ 	.byte	0x00, 0xf0, 0x21, 0x00


	//----- nvinfo : EIATTR_KPARAM_INFO
	.align		4
.L_4711:
        /*00bc*/ 	.byte	0x04, 0x17
        /*00be*/ 	.short	(.L_4713 - .L_4712)
.L_4712:
        /*00c0*/ 	.word	0x00000000
        /*00c4*/ 	.short	0x0000
        /*00c6*/ 	.short	0x0000
        /*00c8*/ 	.byte	0x00, 0xf0, 0x21, 0x00


	//----- nvinfo : EIATTR_MAXREG_COUNT
	.align		4
.L_4713:
        /*00cc*/ 	.byte	0x03, 0x1b
        /*00ce*/ 	.short	0x00ff


	//----- nvinfo : EIATTR_MERCURY_ISA_VERSION
	.align		4
        /*00d0*/ 	.byte	0x03, 0x5f
        /*00d2*/ 	.short	0x0000


	//----- nvinfo : EIATTR_EXIT_INSTR_OFFSETS
	.align		4
        /*00d4*/ 	.byte	0x04, 0x1c
        /*00d6*/ 	.short	(.L_4715 - .L_4714)


	//   ....[0]....
.L_4714:
        /*00d8*/ 	.word	0x00000090


	//   ....[1]....
        /*00dc*/ 	.word	0x00000f00


	//   ....[2]....
        /*00e0*/ 	.word	0x00000f10


	//   ....[3]....
        /*00e4*/ 	.word	0x00001780


	//   ....[4]....
        /*00e8*/ 	.word	0x00001890


	//----- nvinfo : EIATTR_MAX_THREADS
	.align		4
.L_4715:
        /*00ec*/ 	.byte	0x04, 0x05
        /*00ee*/ 	.short	(.L_4717 - .L_4716)
.L_4716:
        /*00f0*/ 	.word	0x00000080
        /*00f4*/ 	.word	0x00000001
        /*00f8*/ 	.word	0x00000001
.L_4717:


//--------------------- .nv.info._ZN4vllm3moe10moeSigmoidILi256E6__halfEEvPKT0_PKbPfi --------------------------
	.section	.nv.info._ZN4vllm3moe10moeSigmoidILi256E6__halfEEvPKT0_PKbPfi,"",@"SHT_CUDA_INFO"
	.sectionflags	@""
	.align	4


	//----- nvinfo : EIATTR_CUDA_API_VERSION
	.align		4
        /*0000*/ 	.byte	0x04, 0x37
        /*0002*/ 	.short	(.L_4719 - .L_4718)
.L_4718:
        /*0004*/ 	.word	0x00000082


	//----- nvinfo : EIATTR_SW2861232_WAR
	.align		4
.L_4719:
        /*0008*/ 	.byte	0x01, 0x35
	.zero		2


	//----- nvinfo : EIATTR_PARAM_CBANK
	.align		4
        /*000c*/ 	.byte	0x04, 0x0a
        /*000e*/ 	.short	(.L_4721 - .L_4720)
	.align		4
.L_4720:
        /*0010*/ 	.word	index@(.nv.constant0._ZN4vllm3moe10moeSigmoidILi256E6__halfEEvPKT0_PKbPfi)
        /*0014*/ 	.short	0x0160
        /*0016*/ 	.short	0x001c


	//----- nvinfo : EIATTR_CBANK_PARAM_SIZE
	.align		4
.L_4721:
        /*0018*/ 	.byte	0x03, 0x19
        /*001a*/ 	.short	0x001c


	//----- nvinfo : EIATTR_KPARAM_INFO
	.align		4
        /*001c*/ 	.byte	0x04, 0x17
        /*001e*/ 	.short	(.L_4723 - .L_4722)
.L_4722:
        /*0020*/ 	.word	0x00000000
        /*0024*/ 	.short	0x0003
        /*0026*/ 	.short	0x0018
        /*0028*/ 	.byte	0x00, 0xf0, 0x11, 0x00


	//----- nvinfo : EIATTR_KPARAM_INFO
	.align		4
.L_4723:
        /*002c*/ 	.byte	0x04, 0x17
        /*002e*/ 	.short	(.L_4725 - .L_4724)
.L_4724:
        /*0030*/ 	.word	0x00000000
        /*0034*/ 	.short	0x0002
        /*0036*/ 	.short	0x0010
        /*0038*/ 	.byte	0x00, 0xf0, 0x21, 0x00


	//----- nvinfo : EIATTR_KPARAM_INFO
	.align		4
.L_4725:
        /*003c*/ 	.byte	0x04, 0x17
        /*003e*/ 	.short	(.L_4727 - .L_4726)
.L_4726:
        /*0040*/ 	.word	0x00000000
        /*0044*/ 	.short	0x0001
        /*0046*/ 	.short	0x0008
        /*0048*/ 	.byte	0x00, 0xf0, 0x21, 0x00


	//----- nvinfo : EIATTR_KPARAM_INFO
	.align		4
.L_4727:
        /*004c*/ 	.byte	0x04, 0x17
        /*004e*/ 	.short	(.L_4729 - .L_4728)
.L_4728:
        /*0050*/ 	.word	0x00000000
        /*0054*/ 	.short	0x0000
        /*0056*/ 	.short	0x0000
        /*0058*/ 	.byte	0x00, 0xf0, 0x21, 0x00


	//----- nvinfo : EIATTR_MAXREG_COUNT
	.align		4
.L_4729:
        /*005c*/ 	.byte	0x03, 0x1b
        /*005e*/ 	.short	0x00ff


	//----- nvinfo : EIATTR_MERCURY_ISA_VERSION
	.align		4
        /*0060*/ 	.byte	0x03, 0x5f
        /*0062*/ 	.short	0x0000


	//----- nvinfo : EIATTR_EXIT_INSTR_OFFSETS
	.align		4
        /*0064*/ 	.byte	0x04, 0x1c
        /*0066*/ 	.short	(.L_4731 - .L_4730)


	//   ....[0]....
.L_4730:
        /*0068*/ 	.word	0x000000d0


	//   ....[1]....
        /*006c*/ 	.word	0x00000100


	//   ....[2]....
        /*0070*/ 	.word	0x00000380


	//   ....[3]....
        /*0074*/ 	.word	0x000006c0


	//----- nvinfo : EIATTR_MAX_THREADS
	.align		4
.L_4731:
        /*0078*/ 	.byte	0x04, 0x05
        /*007a*/ 	.short	(.L_4733 - .L_4732)
.L_4732:
        /*007c*/ 	.word	0x00000100
        /*0080*/ 	.word	0x00000001
        /*0084*/ 	.word	0x00000001


	//----- nvinfo : EIATTR_CRS_STACK_SIZE
	.align		4
.L_4733:
        /*0088*/ 	.byte	0x04, 0x1e
        /*008a*/ 	.short	(.L_4735 - .L_4734)
.L_4734:
        /*008c*/ 	.word	0x00000000
.L_4735:


//--------------------- .nv.info._ZN4vllm3moe10topkGatingILi18ELi576ELi4ELi4ELi32Ei6__halfLNS0_11ScoringFuncE1EEEvPKT5_PKbPfiPT4_PiiiibPKf --------------------------
	.section	.nv.info._ZN4vllm3moe10topkGatingILi18ELi576ELi4ELi4ELi32Ei6__halfLNS0_11ScoringFuncE1EEEvPKT5_PKbPfiPT4_PiiiibPKf,"",@"SHT_CUDA_INFO"
	.sectionflags	@""
	.align	4


	//----- nvinfo : EIATTR_CUDA_API_VERSION
	.align		4
        /*0000*/ 	.byte	0x04, 0x37
        /*0002*/ 	.short	(.L_4737 - .L_4736)
.L_4736:
        /*0004*/ 	.word	0x00000082


	//----- nvinfo : EIATTR_SW2861232_WAR
	.align		4
.L_4737:
        /*0008*/ 	.byte	0x01, 0x35
	.zero		2


	//----- nvinfo : EIATTR_PARAM_CBANK
	.align		4
        /*000c*/ 	.byte	0x04, 0x0a
        /*000e*/ 	.short	(.L_4739 - .L_4738)
	.align		4
.L_4738:
        /*0010*/ 	.word	index@(.nv.constant0._ZN4vllm3moe10topkGatingILi18ELi576ELi4ELi4ELi32Ei6__halfLNS0_11ScoringFuncE1EEEvPKT5_PKbPfiPT4_PiiiibPKf)
        /*0014*/ 	.short	0x0160
        /*0016*/ 	.short	0x0048


	//----- nvinfo : EIATTR_CBANK_PARAM_SIZE
	.align		4
.L_4739:
        /*0018*/ 	.byte	0x03, 0x19
        /*001a*/ 	.short	0x0048


	//----- nvinfo : EIATTR_KPARAM_INFO
	.align		4
        /*001c*/ 	.byte	0x04, 0x17
        /*001e*/ 	.short	(.L_4741 - .L_4740)
.L_4740:
        /*0020*/ 	.word	0x00000000
        /*0024*/ 	.short	0x000a
        /*0026*/ 	.short	0x0040
        /*0028*/ 	.byte	0x00, 0xf0, 0x21, 0x00


	//----- nvinfo : EIATTR_KPARAM_INFO
	.align		4
.L_4741:
        /*002c*/ 	.byte	0x04, 0x17
        /*002e*/ 	.short	(.L_4743 - .L_4742)
.L_4742:
        /*0030*/ 	.word	0x00000000
        /*0034*/ 	.short	0x0009
        /*0036*/ 	.short	0x003c
        /*0038*/ 	.byte	0x00, 0xf0, 0x05, 0x00


	//----- nvinfo : EIATTR_KPARAM_INFO
	.align		4
.L_4743:
        /*003c*/ 	.byte	0x04, 0x17
        /*003e*/ 	.short	(.L_4745 - .L_4744)
.L_4744:
        /*0040*/ 	.word	0x00000000
        /*0044*/ 	.short	0x0008
        /*0046*/ 	.short	0x0038
        /*0048*/ 	.byte	0x00, 0xf0, 0x11, 0x00


	//----- nvinfo : EIATTR_KPARAM_INFO
	.align		4
.L_4745:
        /*004c*/ 	.byte	0x04, 0x17
        /*004e*/ 	.short	(.L_4747 - .L_4746)
.L_4746:
        /*0050*/ 	.word	0x00000000
        /*0054*/ 	.short	0x0007
        /*0056*/ 	.short	0x0034
        /*0058*/ 	.byte	0x00, 0xf0, 0x11, 0x00


	//----- nvinfo : EIATTR_KPARAM_INFO
	.align		4
.L_4747:
        /*005c*/ 	.byte	0x04, 0x17
        /*005e*/ 	.short	(.L_4749 - .L_4748)
.L_4748:
        /*0060*/ 	.word	0x00000000
        /*0064*/ 	.short	0x0006
        /*0066*/ 	.short	0x0030
        /*0068*/ 	.byte	0x00, 0xf0, 0x11, 0x00


	//----- nvinfo : EIATTR_KPARAM_INFO
	.align		4
.L_4749:
        /*006c*/ 	.byte	0x04, 0x17
        /*006e*/ 	.short	(.L_4751 - .L_4750)
.L_4750:
        /*0070*/ 	.word	0x00000000
        /*0074*/ 	.short	0x0005
        /*0076*/ 	.short	0x0028
        /*0078*/ 	.byte	0x00, 0xf0, 0x21, 0x00


	//----- nvinfo : EIATTR_KPARAM_INFO
	.align		4
.L_4751:
        /*007c*/ 	.byte	0x04, 0x17
        /*007e*/ 	.short	(.L_4753 - .L_4752)
.L_4752:
        /*0080*/ 	.word	0x00000000
        /*0084*/ 	.short	0x0004
        /*0086*/ 	.short	0x0020
        /*0088*/ 	.byte	0x00, 0xf0, 0x21, 0x00


	//----- nvinfo : EIATTR_KPARAM_INFO
	.align		4
.L_4753:
        /*008c*/ 	.byte	0x04, 0x17
        /*008e*/ 	.short	(.L_4755 - .L_4754)
.L_4754:
        /*0090*/ 	.word	0x00000000
        /*0094*/ 	.short	0x0003
        /*0096*/ 	.short	0x0018
        /*0098*/ 	.byte	0x00, 0xf0, 0x11, 0x00


	//----- nvinfo : EIATTR_KPARAM_INFO
	.align		4
.L_4755:
        /*009c*/ 	.byte	0x04, 0x17
        /*009e*/ 	.short	(.L_4757 - .L_4756)
.L_4756:
        /*00a0*/ 	.word	0x00000000
        /*00a4*/ 	.short	0x0002
        /*00a6*/ 	.short	0x0010
        /*00a8*/ 	.byte	0x00, 0xf0, 0x21, 0x00


	//----- nvinfo : EIATTR_KPARAM_INFO
	.align		4
.L_4757:
        /*00ac*/ 	.byte	0x04, 0x17
        /*00ae*/ 	.short	(.L_4759 - .L_4758)
.L_4758:
        /*00b0*/ 	.word	0x00000000
        /*00b4*/ 	.short	0x0001
        /*00b6*/ 	.short	0x0008
        /*00b8*/ 	.byte	0x00, 0xf0, 0x21, 0x00


	//----- nvinfo : EIATTR_KPARAM_INFO
	.align		4
.L_4759:
        /*00bc*/ 	.byte	0x04, 0x17
        /*00be*/ 	.short	(.L_4761 - .L_4760)
.L_4760:
        /*00c0*/ 	.word	0x00000000
        /*00c4*/ 	.short	0x0000
        /*00c6*/ 	.short	0x0000
        /*00c8*/ 	.byte	0x00, 0xf0, 0x21, 0x00


	//----- nvinfo : EIATTR_MAXREG_COUNT
	.align		4
.L_4761:
        /*00cc*/ 	.byte	0x03, 0x1b
        /*00ce*/ 	.short	0x00ff


	//----- nvinfo : EIATTR_MERCURY_ISA_VERSION
	.align		4
        /*00d0*/ 	.byte	0x03, 0x5f
        /*00d2*/ 	.short	0x0000


	//----- nvinfo : EIATTR_COOP_GROUP_MASK_REGIDS
	.align		4
        /*00d4*/ 	.byte	0x04, 0x29
        /*00d6*/ 	.short	(.L_4763 - .L_4762)


	//   ....[0]....
.L_4762:
        /*00d8*/ 	.word	0xffffffff


	//   ....[1]....
        /*00dc*/ 	.word	0xffffffff


	//   ....[2]....
        /*00e0*/ 	.word	0xffffffff


	//   ....[3]....
        /*00e4*/ 	.word	0xffffffff


	//   ....[4]....
        /*00e8*/ 	.word	0xffffffff


	//   ....[5]....
        /*00ec*/ 	.word	0xffffffff


	//   ....[6]....
        /*00f0*/ 	.word	0xffffffff


	//   ....[7]....
        /*00f4*/ 	.word	0xffffffff


	//   ....[8]....
        /*00f8*/ 	.word	0xffffffff


	//   ....[9]....
        /*00fc*/ 	.word	0xffffffff


	//   ....[10]....
        /*0100*/ 	.word	0xffffffff


	//   ....[11]....
        /*0104*/ 	.word	0xffffffff


	//   ....[12]....
        /*0108*/ 	.word	0xffffffff


	//   ....[13]....
        /*010c*/ 	.word	0xffffffff


	//   ....[14]....
        /*0110*/ 	.word	0xffffffff


	//   ....[15]....
        /*0114*/ 	.word	0xffffffff


	//   ....[16]....
        /*0118*/ 	.word	0xffffffff


	//   ....[17]....
        /*011c*/ 	.word	0xffffffff


	//   ....[18]....
        /*0120*/ 	.word	0xffffffff


	//   ....[19]....
        /*0124*/ 	.word	0xffffffff


	//   ....[20]....
        /*0128*/ 	.word	0xffffffff


	//   ....[21]....
        /*012c*/ 	.word	0xffffffff


	//   ....[22]....
        /*0130*/ 	.word	0xffffffff


	//   ....[23]....
        /*0134*/ 	.word	0xffffffff


	//   ....[24]....
        /*0138*/ 	.word	0xffffffff


	//   ....[25]....
        /*013c*/ 	.word	0xffffffff


	//   ....[26]....
        /*0140*/ 	.word	0xffffffff


	//   ....[27]....
        /*0144*/ 	.word	0xffffffff


	//   ....[28]....
        /*0148*/ 	.word	0xffffffff


	//   ....[29]....
        /*014c*/ 	.word	0xffffffff


	//   ....[30]....
        /*0150*/ 	.word	0xffffffff


	//   ....[31]....
        /*0154*/ 	.word	0xffffffff


	//   ....[32]....
        /*0158*/ 	.word	0xffffffff


	//   ....[33]....
        /*015c*/ 	.word	0xffffffff


	//   ....[34]....
        /*0160*/ 	.word	0xffffffff


	//   ....[35]....
        /*0164*/ 	.word	0xffffffff


	//   ....[36]....
        /*0168*/ 	.word	0xffffffff


	//   ....[37]....
        /*016c*/ 	.word	0xffffffff


	//   ....[38]....
        /*0170*/ 	.word	0xffffffff


	//   ....[39]....
        /*0174*/ 	.word	0xffffffff


	//   ....[40]....
        /*0178*/ 	.word	0xffffffff


	//   ....[41]....
        /*017c*/ 	.word	0xffffffff


	//   ....[42]....
        /*0180*/ 	.word	0xffffffff


	//   ....[43]....
        /*0184*/ 	.word	0xffffffff


	//   ....[44]....
        /*0188*/ 	.word	0xffffffff


	//   ....[45]....
        /*018c*/ 	.word	0xffffffff


	//   ....[46]....
        /*0190*/ 	.word	0xffffffff


	//   ....[47]....
        /*0194*/ 	.word	0xffffffff


	//   ....[48]....
        /*0198*/ 	.word	0xffffffff


	//   ....[49]....
        /*019c*/ 	.word	0xffffffff


	//   ....[50]....
        /*01a0*/ 	.word	0xffffffff


	//   ....[51]....
        /*01a4*/ 	.word	0xffffffff


	//   ....[52]....
        /*01a8*/ 	.word	0xffffffff


	//   ....[53]....
        /*01ac*/ 	.word	0xffffffff


	//   ....[54]....
        /*01b0*/ 	.word	0xffffffff


	//   ....[55]....
        /*01b4*/ 	.word	0xffffffff


	//   ....[56]....
        /*01b8*/ 	.word	0xffffffff


	//   ....[57]....
        /*01bc*/ 	.word	0xffffffff


	//   ....[58]....
        /*01c0*/ 	.word	0xffffffff


	//   ....[59]....
        /*01c4*/ 	.word	0xffffffff


	//----- nvinfo : EIATTR_COOP_GROUP_INSTR_OFFSETS
	.align		4
.L_4763:
        /*01c8*/ 	.byte	0x04, 0x28
        /*01ca*/ 	.short	(.L_4765 - .L_4764)


	//   ....[0]....
.L_4764:
        /*01cc*/ 	.word	0x00001340


	//   ....[1]....
        /*01d0*/ 	.word	0x00001360


	//   ....[2]....
        /*01d4*/ 	.word	0x00001370


	//   ....[3]....
        /*01d8*/ 	.word	0x00001400


	//   ....[4]....
        /*01dc*/ 	.word	0x00001420


	//   ....[5]....
        /*01e0*/ 	.word	0x00001430


	//   ....[6]....
        /*01e4*/ 	.word	0x00001490


	//   ....[7]....
        /*01e8*/ 	.word	0x000014d0


	//   ....[8]....
        /*01ec*/ 	.word	0x000014e0


	//   ....[9]....
        /*01f0*/ 	.word	0x00001580


	//   ....[10]....
        /*01f4*/ 	.word	0x00001590


	//   ....[11]....
        /*01f8*/ 	.word	0x000015a0


	//   ....[12]....
        /*01fc*/ 	.word	0x00001600


	//   ....[13]....
        /*0200*/ 	.word	0x00001640


	//   ....[14]....
        /*0204*/ 	.word	0x00001650


	//   ....[15]....
        /*0208*/ 	.word	0x00001e80


	//   ....[16]....
        /*020c*/ 	.word	0x00001ea0


	//   ....[17]....
        /*0210*/ 	.word	0x00001eb0


	//   ....[18]....
        /*0214*/ 	.word	0x00001f40


	//   ....[19]....
        /*0218*/ 	.word	0x00001f60


	//   ....[20]....
        /*021c*/ 	.word	0x00001f70


	//   ....[21]....
        /*0220*/ 	.word	0x00001fd0


	//   ....[22]....
        /*0224*/ 	.word	0x00002010


	//   ....[23]....
        /*0228*/ 	.word	0x00002020


	//   ....[24]....
        /*022c*/ 	.word	0x000020c0


	//   ....[25]....
        /*0230*/ 	.word	0x000020d0


	//   ....[26]....
        /*0234*/ 	.word	0x000020e0


	//   ....[27]....
        /*0238*/ 	.word	0x00002140


	//   ....[28]....
        /*023c*/ 	.word	0x00002180


	//   ....[29]....
        /*0240*/ 	.word	0x00002190


	//   ....[30]....
        /*0244*/ 	.word	0x000028e0


	//   ....[31]....
        /*0248*/ 	.word	0x00002960


	//   ....[32]....
        /*024c*/ 	.word	0x000029d0


	//   ....[33]....
        /*0250*/ 	.word	0x00002a50


	//   ....[34]....
        /*0254*/ 	.word	0x00002ad0


	//   ....[35]....
        /*0258*/ 	.word	0x00002b50


	//   ....[36]....
        /*025c*/ 	.word	0x00002bd0


	//   ....[37]....
        /*0260*/ 	.word	0x00002c50


	//   ....[38]....
        /*0264*/ 	.word	0x00002cd0


	//   ....[39]....
        /*0268*/ 	.word	0x00002d50


	//   ....[40]....
        /*026c*/ 	.word	0x00002dd0


	//   ....[41]....
        /*0270*/ 	.word	0x00002e50


	//   ....[42]....
        /*0274*/ 	.word	0x00002ed0


	//   ....[43]....
        /*0278*/ 	.word	0x00002f50


	//   ....[44]....
        /*027c*/ 	.word	0x00002fd0


	//   ....[45]....
        /*0280*/ 	.word	0x00003040


	//   ....[46]....
        /*0284*/ 	.word	0x000030c0


	//   ....[47]....
        /*0288*/ 	.word	0x00003130


	//   ....[48]....
        /*028c*/ 	.word	0x000031b0


	//   ....[49]....
        /*0290*/ 	.word	0x00003230


	//   ....[50]....
        /*0294*/ 	.word	0x000032b0


	//   ....[51]....
        /*0298*/ 	.word	0x00003330


	//   ....[52]....
        /*029c*/ 	.word	0x000033b0


	//   ....[53]....
        /*02a0*/ 	.word	0x00003430


	//   ....[54]....
        /*02a4*/ 	.word	0x000034b0


	//   ....[55]....
        /*02a8*/ 	.word	0x00003530


	//   ....[56]....
        /*02ac*/ 	.word	0x000035b0


	//   ....[57]....
        /*02b0*/ 	.word	0x00003630


	//   ....[58]....
        /*02b4*/ 	.word	0x000036b0


	//   ....[59]....
        /*02b8*/ 	.word	0x00003730


	//----- nvinfo : EIATTR_EXIT_INSTR_OFFSETS
	.align		4
.L_4765:
        /*02bc*/ 	.byte	0x04, 0x1c
        /*02be*/ 	.short	(.L_4767 - .L_4766)


	//   ....[0]....
.L_4766:
        /*02c0*/ 	.word	0x00000080


	//   ....[1]....
        /*02c4*/ 	.word	0x000024f0


	//   ....[2]....
        /*02c8*/ 	.word	0x00002520


	//   ....[3]....
        /*02cc*/ 	.word	0x00002730


	//   ....[4]....
        /*02d0*/ 	.word	0x00002880


	//----- nvinfo : EIATTR_MAX_THREADS
	.align		4
.L_4767:
        /*02d4*/ 	.byte	0x04, 0x05
        /*02d6*/ 	.short	(.L_4769 - .L_4768)
.L_4768:
        /*02d8*/ 	.word	0x00000080
        /*02dc*/ 	.word	0x00000001
        /*02e0*/ 	.word	0x00000001


	//----- nvinfo : EIATTR_CRS_STACK_SIZE
	.align		4
.L_4769:
        /*02e4*/ 	.byte	0x04, 0x1e
        /*02e6*/ 	.short	(.L_4771 - .L_4770)
.L_4770:
        /*02e8*/ 	.word	0x00000000
.L_4771:


//--------------------- .nv.info._ZN4vllm3moe10topkGatingILi14ELi448ELi4ELi4ELi32Ei6__halfLNS0_11ScoringFuncE1EEEvPKT5_PKbPfiPT4_PiiiibPKf --------------------------
	.section	.nv.info._ZN4vllm3moe10topkGatingILi14ELi448ELi4ELi4ELi32Ei6__halfLNS0_11ScoringFuncE1EEEvPKT5_PKbPfiPT4_PiiiibPKf,"",@"SHT_CUDA_INFO"
	.sectionflags	@""
	.align	4


	//----- nvinfo : EIATTR_CUDA_API_VERSION
	.align		4
        /*0000*/ 	.byte	0x04, 0x37
        /*0002*/ 	.short	(.L_4773 - .L_4772)
.L_4772:
        /*0004*/ 	.word	0x00000082


	//----- nvinfo : EIATTR_SW2861232_WAR
	.align		4
.L_4773:
        /*0008*/ 	.byte	0x01, 0x35
	.zero		2


	//----- nvinfo : EIATTR_PARAM_CBANK
	.align		4
        /*000c*/ 	.byte	0x04, 0x0a
        /*000e*/ 	.short	(.L_4775 - .L_4774)
	.align		4
.L_4774:
        /*0010*/ 	.word	index@(.nv.constant0._ZN4vllm3moe10topkGatingILi14ELi448ELi4ELi4ELi32Ei6__halfLNS0_11ScoringFuncE1EEEvPKT5_PKbPfiPT4_PiiiibPKf)
        /*0014*/ 	.short	0x0160
        /*0016*/ 	.short	0x0048


	//----- nvinfo : EIATTR_CBANK_PARAM_SIZE
	.align		4
.L_4775:
        /*0018*/ 	.byte	0x03, 0x19
        /*001a*/ 	.short	0x0048


	//----- nvinfo : EIATTR_KPARAM_INFO
	.align		4
        /*001c*/ 	.byte	0x04, 0x17
        /*001e*/ 	.short	(.L_4777 - .L_4776)
.L_4776:
        /*0020*/ 	.word	0x00000000
        /*0024*/ 	.short	0x000a
        /*0026*/ 	.short	0x0040
        /*0028*/ 	.byte	0x00, 0xf0, 0x21, 0x00


	//----- nvinfo : EIATTR_KPARAM_INFO
	.align		4
.L_4777:
        /*002c*/ 	.byte	0x04, 0x17
        /*002e*/ 	.short	(.L_4779 - .L_4778)
.L_4778:
        /*0030*/ 	.word	0x00000000
        /*0034*/ 	.short	0x0009
        /*0036*/ 	.short	0x003c
        /*0038*/ 	.byte	0x00, 0xf0, 0x05, 0x00


	//----- nvinfo : EIATTR_KPARAM_INFO
	.align		4
.L_4779:
        /*003c*/ 	.byte	0x04, 0x17
        /*003e*/ 	.short	(.L_4781 - .L_4780)
.L_4780:
        /*0040*/ 	.word	0x00000000
        /*0044*/ 	.short	0x0008
        /*0046*/ 	.short	0x0038
        /*0048*/ 	.byte	0x00, 0xf0, 0x11, 0x00


	//----- nvinfo : EIATTR_KPARAM_INFO
	.align		4
.L_4781:
        /*004c*/ 	.byte	0x04, 0x17
        /*004e*/ 	.short	(.L_4783 - .L_4782)
.L_4782:
        /*0050*/ 	.word	0x00000000
        /*0054*/ 	.short	0x0007
        /*0056*/ 	.short	0x0034
        /*0058*/ 	.byte	0x00, 0xf0, 0x11, 0x00


	//----- nvinfo : EIATTR_KPARAM_INFO
	.align		4
.L_4783:
        /*005c*/ 	.byte	0x04, 0x17
        /*005e*/ 	.short	(.L_4785 - .L_4784)
.L_4784:
        /*0060*/ 	.word	0x00000000
        /*0064*/ 	.short	0x0006
        /*0066*/ 	.short	0x0030
        /*0068*/ 	.byte	0x00, 0xf0, 0x11, 0x00


	//----- nvinfo : EIATTR_KPARAM_INFO
	.align		4
.L_4785:
        /*006c*/ 	.byte	0x04, 0x17
        /*006e*/ 	.short	(.L_4787 - .L_4786)
.L_4786:
        /*0070*/ 	.word	0x00000000
        /*0074*/ 	.short	0x0005
        /*0076*/ 	.short	0x0028
        /*0078*/ 	.byte	0x00, 0xf0, 0x21, 0x00


	//----- nvinfo : EIATTR_KPARAM_INFO
	.align		4
.L_4787:
        /*007c*/ 	.byte	0x04, 0x17
        /*007e*/ 	.short	(.L_4789 - .L_4788)
.L_4788:
        /*0080*/ 	.word	0x00000000
        /*0084*/ 	.short	0x0004
        /*0086*/ 	.short	0x0020
        /*0088*/ 	.byte	0x00, 0xf0, 0x21, 0x00


	//----- nvinfo : EIATTR_KPARAM_INFO
	.align		4
.L_4789:
        /*008c*/ 	.byte	0x04, 0x17
        /*008e*/ 	.short	(.L_4791 - .L_4790)
.L_4790:
        /*0090*/ 	.word	0x00000000
        /*0094*/ 	.short	0x0003
        /*0096*/ 	.short	0x0018
        /*0098*/ 	.byte	0x00, 0xf0, 0x11, 0x00


	//----- nvinfo : EIATTR_KPARAM_INFO
	.align		4
.L_4791:
        /*009c*/ 	.byte	0x04, 0x17
        /*009e*/ 	.short	(.L_4793 - .L_4792)
.L_4792:
        /*00a0*/ 	.word	0x00000000
        /*00a4*/ 	.short	0x0002
        /*00a6*/ 	.short	0x0010
        /*00a8*/ 	.byte	0x00, 0xf0, 0x21, 0x00


	//----- nvinfo : EIATTR_KPARAM_INFO
	.align		4
.L_4793:
        /*00ac*/ 	.byte	0x04, 0x17
        /*00ae*/ 	.short	(.L_4795 - .L_4794)
.L_4794:
        /*00b0*/ 	.word	0x00000000
        /*00b4*/ 	.short	0x0001
        /*00b6*/ 	.short	0x0008
        /*00b8*/ 	.byte	0x00, 0xf0, 0x21, 0x00


	//----- nvinfo : EIATTR_KPARAM_INFO
	.align		4
.L_4795:
        /*00bc*/ 	.byte	0x04, 0x17
        /*00be*/ 	.short	(.L_4797 - .L_4796)
.L_4796:
        /*00c0*/ 	.word	0x00000000
        /*00c4*/ 	.short	0x0000
        /*00c6*/ 	.short	0x0000
        /*00c8*/ 	.byte	0x00, 0xf0, 0x21, 0x00


	//----- nvinfo : EIATTR_MAXREG_COUNT
	.align		4
.L_4797:
        /*00cc*/ 	.byte	0x03, 0x1b
        /*00ce*/ 	.short	0x00ff


	//----- nvinfo : EIATTR_MERCURY_ISA_VERSION
	.align		4
        /*00d0*/ 	.byte	0x03, 0x5f
        /*00d2*/ 	.short	0x0000


	//----- nvinfo : EIATTR_COOP_GROUP_MASK_REGIDS
	.align		4
        /*00d4*/ 	.byte	0x04, 0x29
        /*00d6*/ 	.short	(.L_4799 - .L_4798)


	//   ....[0]....
.L_4798:
        /*00d8*/ 	.word	0xffffffff


	//   ....[1]....
        /*00dc*/ 	.word	0xffffffff


	//   ....[2]....
        /*00e0*/ 	.word	0xffffffff


	//   ....[3]....
        /*00e4*/ 	.word	0xffffffff


	//   ....[4]....
        /*00e8*/ 	.word	0xffffffff


	//   ....[5]....
        /*00ec*/ 	.word	0xffffffff


	//   ....[6]....
        /*00f0*/ 	.word	0xffffffff


	//   ....[7]....
        /*00f4*/ 	.word	0xffffffff


	//   ....[8]....
        /*00f8*/ 	.word	0xffffffff


	//   ....[9]....
        /*00fc*/ 	.word	0xffffffff


	//   ....[10]....
        /*0100*/ 	.word	0xffffffff


	//   ....[11]....
        /*0104*/ 	.word	0xffffffff


	//   ....[12]....
        /*0108*/ 	.word	0xffffffff


	//   ....[13]....
        /*010c*/ 	.word	0xffffffff


	//   ....[14]....
        /*0110*/ 	.word	0xffffffff


	//   ....[15]....
        /*0114*/ 	.word	0xffffffff


	//   ....[16]....
        /*0118*/ 	.word	0xffffffff


	//   ....[17]....
        /*011c*/ 	.word	0xffffffff


	//   ....[18]....
        /*0120*/ 	.word	0xffffffff


	//   ....[19]....
        /*0124*/ 	.word	0xffffffff


	//   ....[20]....
        /*0128*/ 	.word	0xffffffff


	//   ....[21]....
        /*012c*/ 	.word	0xffffffff


	//   ....[22]....
        /*0130*/ 	.word	0xffffffff


	//   ....[23]....
        /*0134*/ 	.word	0xffffffff


	//   ....[24]....
        /*0138*/ 	.word	0xffffffff


	//   ....[25]....
        /*013c*/ 	.word	0xffffffff


	//   ....[26]....
        /*0140*/ 	.word	0xffffffff


	//   ....[27]....
        /*0144*/ 	.word	0xffffffff


	//   ....[28]....
        /*0148*/ 	.word	0xffffffff


	//   ....[29]....
        /*014c*/ 	.word	0xffffffff


	//   ....[30]....
        /*0150*/ 	.word	0xffffffff


	//   ....[31]....
        /*0154*/ 	.word	0xffffffff


	//   ....[32]....
        /*0158*/ 	.word	0xffffffff


	//   ....[33]....
        /*015c*/ 	.word	0xffffffff


	//   ....[34]....
        /*0160*/ 	.word	0xffffffff


	//   ....[35]....
        /*0164*/ 	.word	0xffffffff


	//   ....[36]....
        /*0168*/ 	.word	0xffffffff


	//   ....[37]....
        /*016c*/ 	.word	0xffffffff


	//   ....[38]....
        /*0170*/ 	.word	0xffffffff


	//   ....[39]....
        /*0174*/ 	.word	0xffffffff


	//   ....[40]....
        /*0178*/ 	.word	0xffffffff


	//   ....[41]....
        /*017c*/ 	.word	0xffffffff


	//   ....[42]....
        /*0180*/ 	.word	0xffffffff


	//   ....[43]....
        /*0184*/ 	.word	0xffffffff


	//   ....[44]....
        /*0188*/ 	.word	0xffffffff


	//   ....[45]....
        /*018c*/ 	.word	0xffffffff


	//   ....[46]....
        /*0190*/ 	.word	0xffffffff


	//   ....[47]....
        /*0194*/ 	.word	0xffffffff


	//   ....[48]....
        /*0198*/ 	.word	0xffffffff


	//   ....[49]....
        /*019c*/ 	.word	0xffffffff


	//   ....[50]....
        /*01a0*/ 	.word	0xffffffff


	//   ....[51]....
        /*01a4*/ 	.word	0xffffffff


	//   ....[52]....
        /*01a8*/ 	.word	0xffffffff


	//   ....[53]....
        /*01ac*/ 	.word	0xffffffff


	//   ....[54]....
        /*01b0*/ 	.word	0xffffffff


	//   ....[55]....
        /*01b4*/ 	.word	0xffffffff


	//   ....[56]....
        /*01b8*/ 	.word	0xffffffff


	//   ....[57]....
        /*01bc*/ 	.word	0xffffffff


	//   ....[58]....
        /*01c0*/ 	.word	0xffffffff


	//   ....[59]....
        /*01c4*/ 	.word	0xffffffff


	//----- nvinfo : EIATTR_COOP_GROUP_INSTR_OFFSETS
	.align		4
.L_4799:
        /*01c8*/ 	.byte	0x04, 0x28
        /*01ca*/ 	.short	(.L_4801 - .L_4800)


	//   ....[0]....
.L_4800:
        /*01cc*/ 	.word	0x00000f80


	//   ....[1]....
        /*01d0*/ 	.word	0x00000fa0


	//   ....[2]....
        /*01d4*/ 	.word	0x00000fb0


	//   ....[3]....
        /*01d8*/ 	.word	0x00001040


	//   ....[4]....
        /*01dc*/ 	.word	0x00001060


	//   ....[5]....
        /*01e0*/ 	.word	0x00001070


	//   ....[6]....
        /*01e4*/ 	.word	0x000010d0


	//   ....[7]....
        /*01e8*/ 	.word	0x00001110


	//   ....[8]....
        /*01ec*/ 	.word	0x00001120


	//   ....[9]....
        /*01f0*/ 	.word	0x000011c0


	//   ....[10]....
        /*01f4*/ 	.word	0x000011d0


	//   ....[11]....
        /*01f8*/ 	.word	0x000011e0


	//   ....[12]....
        /*01fc*/ 	.word	0x00001240


	//   ....[13]....
        /*0200*/ 	.word	0x00001280


	//   ....[14]....
        /*0204*/ 	.word	0x00001290


	//   ....[15]....
        /*0208*/ 	.word	0x000019a0


	//   ....[16]....
        /*020c*/ 	.word	0x000019c0


	//   ....[17]....
        /*0210*/ 	.word	0x000019d0


	//   ....[18]....
        /*0214*/ 	.word	0x00001a60


	//   ....[19]....
        /*0218*/ 	.word	0x00001a80


	//   ....[20]....
        /*021c*/ 	.word	0x00001a90


	//   ....[21]....
        /*0220*/ 	.word	0x00001af0


	//   ....[22]....
        /*0224*/ 	.word	0x00001b30


	//   ....[23]....
        /*0228*/ 	.word	0x00001b40


	//   ....[24]....
        /*022c*/ 	.word	0x00001be0


	//   ....[25]....
        /*0230*/ 	.word	0x00001bf0


	//   ....[26]....
        /*0234*/ 	.word	0x00001c00


	//   ....[27]....
        /*0238*/ 	.word	0x00001c60


	//   ....[28]....
        /*023c*/ 	.word	0x00001ca0


	//   ....[29]....
        /*0240*/ 	.word	0x00001cb0


	//   ....[30]....
        /*0244*/ 	.word	0x00002400


	//   ....[31]....
        /*0248*/ 	.word	0x00002480


	//   ....[32]....
        /*024c*/ 	.word	0x000024f0


	//   ....[33]....
        /*0250*/ 	.word	0x00002570


	//   ....[34]....
        /*0254*/ 	.word	0x000025f0


	//   ....[35]....
        /*0258*/ 	.word	0x00002670


	//   ....[36]....
        /*025c*/ 	.word	0x000026f0


	//   ....[37]....
        /*0260*/ 	.word	0x00002770


	//   ....[38]....
        /*0264*/ 	.word	0x000027f0


	//   ....[39]....
        /*0268*/ 	.word	0x00002870


	//   ....[40]....
        /*026c*/ 	.word	0x000028f0


	//   ....[41]....
        /*0270*/ 	.word	0x00002970


	//   ....[42]....
        /*0274*/ 	.word	0x000029f0


	//   ....[43]....
        /*0278*/ 	.word	0x00002a70


	//   ....[44]....
        /*027c*/ 	.word	0x00002ae0


	//   ....[45]....
        /*0280*/ 	.word	0x00002b50


	//   ....[46]....
        /*0284*/ 	.word	0x00002bd0


	//   ....[47]....
        /*0288*/ 	.word	0x00002c40


	//   ....[48]....
        /*028c*/ 	.word	0x00002cc0


	//   ....[49]....
        /*0290*/ 	.word	0x00002d40


	//   ....[50]....
        /*0294*/ 	.word	0x00002dc0


	//   ....[51]....
        /*0298*/ 	.word	0x00002e40


	//   ....[52]....
        /*029c*/ 	.word	0x00002ec0


	//   ....[53]....
        /*02a0*/ 	.word	0x00002f40


	//   ....[54]....
        /*02a4*/ 	.word	0x00002fc0


	//   ....[55]....
        /*02a8*/ 	.word	0x00003040


	//   ....[56]....
        /*02ac*/ 	.word	0x000030c0


	//   ....[57]....
        /*02b0*/ 	.word	0x00003140


	//   ....[58]....
        /*02b4*/ 	.word	0x000031c0


	//   ....[59]....
        /*02b8*/ 	.word	0x00003230


	//----- nvinfo : EIATTR_EXIT_INSTR_OFFSETS
	.align		4
.L_4801:
        /*02bc*/ 	.byte	0x04, 0x1c
        /*02be*/ 	.short	(.L_4803 - .L_4802)


	//   ....[0]....
.L_4802:
        /*02c0*/ 	.word	0x00000080


	//   ....[1]....
        /*02c4*/ 	.word	0x00002010


	//   ....[2]....
        /*02c8*/ 	.word	0x00002040


	//   ....[3]....
        /*02cc*/ 	.word	0x00002250


	//   ....[4]....
        /*02d0*/ 	.word	0x000023a0


	//----- nvinfo : EIATTR_MAX_THREADS
	.align		4
.L_4803:
        /*02d4*/ 	.byte	0x04, 0x05
        /*02d6*/ 	.short	(.L_4805 - .L_4804)
.L_4804:
        /*02d8*/ 	.word	0x00000080
        /*02dc*/ 	.word	0x00000001
        /*02e0*/ 	.word	0x00000001


	//----- nvinfo : EIATTR_CRS_STACK_SIZE
	.align		4
.L_4805:
        /*02e4*/ 	.byte	0x04, 0x1e
        /*02e6*/ 	.short	(.L_4807 - .L_4806)
.L_4806:
        /*02e8*/ 	.word	0x00000000
.L_4807:


//--------------------- .nv.info._ZN4vllm3moe10topkGatingILi12ELi384ELi4ELi4ELi32Ei6__halfLNS0_11ScoringFuncE1EEEvPKT5_PKbPfiPT4_PiiiibPKf --------------------------
	.section	.nv.info._ZN4vllm3moe10topkGatingILi12ELi384ELi4ELi4ELi32Ei6__halfLNS0_11ScoringFuncE1EEEvPKT5_PKbPfiPT4_PiiiibPKf,"",@"SHT_CUDA_INFO"
	.sectionflags	@""
	.align	4


	//----- nvinfo : EIATTR_CUDA_API_VERSION
	.align		4
        /*0000*/ 	.byte	0x04, 0x37
        /*0002*/ 	.short	(.L_4809 - .L_4808)
.L_4808:
        /*0004*/ 	.word	0x00000082


	//----- nvinfo : EIATTR_SW2861232_WAR
	.align		4
.L_4809:
        /*0008*/ 	.byte	0x01, 0x35
	.zero		2


	//----- nvinfo : EIATTR_PARAM_CBANK
	.align		4
        /*000c*/ 	.byte	0x04, 0x0a
        /*000e*/ 	.short	(.L_4811 - .L_4810)
	.align		4
.L_4810:
        /*0010*/ 	.word	index@(.nv.constant0._ZN4vllm3moe10topkGatingILi12ELi384ELi4ELi4ELi32Ei6__halfLNS0_11ScoringFuncE1EEEvPKT5_PKbPfiPT4_PiiiibPKf)
        /*0014*/ 	.short	0x0160
        /*0016*/ 	.short	0x0048


	//----- nvinfo : EIATTR_CBANK_PARAM_SIZE
	.align		4
.L_4811:
        /*0018*/ 	.byte	0x03, 0x19
        /*001a*/ 	.short	0x0048


	//----- nvinfo : EIATTR_KPARAM_INFO
	.align		4
        /*001c*/ 	.byte	0x04, 0x17
        /*001e*/ 	.short	(.L_4813 - .L_4812)
.L_4812:
        /*0020*/ 	.word	0x00000000
        /*0024*/ 	.short	0x000a
        /*0026*/ 	.short	0x0040
        /*0028*/ 	.byte	0x00, 0xf0, 0x21, 0x00


	//----- nvinfo : EIATTR_KPARAM_INFO
	.align		4
.L_4813:
        /*002c*/ 	.byte	0x04, 0x17
        /*002e*/ 	.short	(.L_4815 - .L_4814)
.L_4814:
        /*0030*/ 	.word	0x00000000
        /*0034*/ 	.short	0x0009
        /*0036*/ 	.short	0x003c
        /*0038*/ 	.byte	0x00, 0xf0, 0x05, 0x00


	//----- nvinfo : EIATTR_KPARAM_INFO
	.align		4
.L_4815:
        /*003c*/ 	.byte	0x04, 0x17
        /*003e*/ 	.short	(.L_4817 - .L_4816)
.L_4816:
        /*0040*/ 	.word	0x00000000
        /*0044*/ 	.short	0x0008
        /*0046*/ 	.short	0x0038
        /*0048*/ 	.byte	0x00, 0xf0, 0x11, 0x00


	//----- nvinfo : EIATTR_KPARAM_INFO
	.align		4
.L_4817:
        /*004c*/ 	.byte	0x04, 0x17
        /*004e*/ 	.short	(.L_4819 - .L_4818)
.L_4818:
        /*0050*/ 	.word	0x00000000
        /*0054*/ 	.short	0x0007
        /*0056*/ 	.short	0x0034
        /*0058*/ 	.byte	0x00, 0xf0, 0x11, 0x00


	//----- nvinfo : EIATTR_KPARAM_INFO
	.align		4
.L_4819:
        /*005c*/ 	.byte	0x04, 0x17
        /*005e*/ 	.short	(.L_4821 - .L_4820)
.L_4820:
        /*0060*/ 	.word	0x00000000
        /*0064*/ 	.short	0x0006
        /*0066*/ 	.short	0x0030
        /*0068*/ 	.byte	0x00, 0xf0, 0x11, 0x00


	//----- nvinfo : EIATTR_KPARAM_INFO
	.align		4
.L_4821:
        /*006c*/ 	.byte	0x04, 0x17
        /*006e*/ 	.short	(.L_4823 - .L_4822)
.L_4822:
        /*0070*/ 	.word	0x00000000
        /*0074*/ 	.short	0x0005
        /*0076*/ 	.short	0x0028
        /*0078*/ 	.byte	0x00, 0xf0, 0x21, 0x00


	//----- nvinfo : EIATTR_KPARAM_INFO
	.align		4
.L_4823:
        /*007c*/ 	.byte	0x04, 0x17
        /*007e*/ 	.short	(.L_4825 - .L_4824)
.L_4824:
        /*0080*/ 	.word	0x00000000
        /*0084*/ 	.short	0x0004
        /*0086*/ 	.short	0x0020
        /*0088*/ 	.byte	0x00, 0xf0, 0x21, 0x00


	//----- nvinfo : EIATTR_KPARAM_INFO
	.align		4
.L_4825:
        /*008c*/ 	.byte	0x04, 0x17
        /*008e*/ 	.short	(.L_4827 - .L_4826)
.L_4826:
        /*0090*/ 	.word	0x00000000
        /*0094*/ 	.short	0x0003
        /*0096*/ 	.short	0x0018
        /*0098*/ 	.byte	0x00, 0xf0, 0x11, 0x00


	//----- nvinfo : EIATTR_KPARAM_INFO
	.align		4
.L_4827:
        /*009c*/ 	.byte	0x04, 0x17
        /*009e*/ 	.short	(.L_4829 - .L_4828)
.L_4828:
        /*00a0*/ 	.word	0x00000000
        /*00a4*/ 	.short	0x0002
        /*00a6*/ 	.short	0x0010
        /*00a8*/ 	.byte	0x00, 0xf0, 0x21, 0x00


	//----- nvinfo : EIATTR_KPARAM_INFO
	.align		4
.L_4829:
        /*00ac*/ 	.byte	0x04, 0x17
        /*00ae*/ 	.short	(.L_4831 - .L_4830)
.L_4830:
        /*00b0*/ 	.word	0x00000000
        /*00b4*/ 	.short	0x0001
        /*00b6*/ 	.short	0x0008
        /*00b8*/ 	.byte	0x00, 0xf0, 0x21, 0x00


	//----- nvinfo : EIATTR_KPARAM_INFO
	.align		4
.L_4831:
        /*00bc*/ 	.byte	0x04, 0x17
        /*00be*/ 	.short	(.L_4833 - .L_4832)
.L_4832:
        /*00c0*/ 	.word	0x00000000
        /*00c4*/ 	.short	0x0000
        /*00c6*/ 	.short	0x0000
        /*00c8*/ 	.byte	0x00, 0xf0, 0x21, 0x00


	//----- nvinfo : EIATTR_MAXREG_COUNT
	.align		4
.L_4833:
        /*00cc*/ 	.byte	0x03, 0x1b
        /*00ce*/ 	.short	0x00ff


	//----- nvinfo : EIATTR_MERCURY_ISA_VERSION
	.align		4
        /*00d0*/ 	.byte	0x03, 0x5f
        /*00d2*/ 	.short	0x0000


	//----- nvinfo : EIATTR_COOP_GROUP_MASK_REGIDS
	.align		4
        /*00d4*/ 	.byte	0x04, 0x29
        /*00d6*/ 	.short	(.L_4835 - .L_4834)


	//   ....[0]....
.L_4834:
        /*00d8*/ 	.word	0xffffffff


	//   ....[1]....
        /*00dc*/ 	.word	0xffffffff


	//   ....[2]....
        /*00e0*/ 	.word	0xffffffff


	//   ....[3]....
        /*00e4*/ 	.word	0xffffffff


	//   ....[4]....
        /*00e8*/ 	.word	0xffffffff


	//   ....[5]....
        /*00ec*/ 	.word	0xffffffff


	//   ....[6]....
        /*00f0*/ 	.word	0xffffffff


	//   ....[7]....
        /*00f4*/ 	.word	0xffffffff


	//   ....[8]....
        /*00f8*/ 	.word	0xffffffff


	//   ....[9]....
        /*00fc*/ 	.word	0xffffffff


	//   ....[10]....
        /*0100*/ 	.word	0xffffffff


	//   ....[11]....
        /*0104*/ 	.word	0xffffffff


	//   ....[12]....
        /*0108*/ 	.word	0xffffffff


	//   ....[13]....
        /*010c*/ 	.word	0xffffffff


	//   ....[14]....
        /*0110*/ 	.word	0xffffffff


	//   ....[15]....
        /*0114*/ 	.word	0xffffffff


	//   ....[16]....
        /*0118*/ 	.word	0xffffffff


	//   ....[17]....
        /*011c*/ 	.word	0xffffffff


	//   ....[18]....
        /*0120*/ 	.word	0xffffffff


	//   ....[19]....
        /*0124*/ 	.word	0xffffffff


	//   ....[20]....
        /*0128*/ 	.word	0xffffffff


	//   ....[21]....
        /*012c*/ 	.word	0xffffffff


	//   ....[22]....
        /*0130*/ 	.word	0xffffffff


	//   ....[23]....
        /*0134*/ 	.word	0xffffffff


	//   ....[24]....
        /*0138*/ 	.word	0xffffffff


	//   ....[25]....
        /*013c*/ 	.word	0xffffffff


	//   ....[26]....
        /*0140*/ 	.word	0xffffffff


	//   ....[27]....
        /*0144*/ 	.word	0xffffffff


	//   ....[28]....
        /*0148*/ 	.word	0xffffffff


	//   ....[29]....
        /*014c*/ 	.word	0xffffffff


	//   ....[30]....
        /*0150*/ 	.word	0xffffffff


	//   ....[31]....
        /*0154*/ 	.word	0xffffffff


	//   ....[32]....
        /*0158*/ 	.word	0xffffffff


	//   ....[33]....
        /*015c*/ 	.word	0xffffffff


	//   ....[34]....
        /*0160*/ 	.word	0xffffffff


	//   ....[35]....
        /*0164*/ 	.word	0xffffffff


	//   ....[36]....
        /*0168*/ 	.word	0xffffffff


	//   ....[37]....
        /*016c*/ 	.word	0xffffffff


	//   ....[38]....
        /*0170*/ 	.word	0xffffffff


	//   ....[39]....
        /*0174*/ 	.word	0xffffffff


	//   ....[40]....
        /*0178*/ 	.word	0xffffffff


	//   ....[41]....
        /*017c*/ 	.word	0xffffffff


	//   ....[42]....
        /*0180*/ 	.word	0xffffffff


	//   ....[43]....
        /*0184*/ 	.word	0xffffffff


	//   ....[44]....
        /*0188*/ 	.word	0xffffffff


	//   ....[45]....
        /*018c*/ 	.word	0xffffffff


	//   ....[46]....
        /*0190*/ 	.word	0xffffffff


	//   ....[47]....
        /*0194*/ 	.word	0xffffffff


	//   ....[48]....
        /*0198*/ 	.word	0xffffffff


	//   ....[49]....
        /*019c*/ 	.word	0xffffffff


	//   ....[50]....
        /*01a0*/ 	.word	0xffffffff


	//   ....[51]....
        /*01a4*/ 	.word	0xffffffff


	//   ....[52]....
        /*01a8*/ 	.word	0xffffffff


	//   ....[53]....
        /*01ac*/ 	.word	0xffffffff


	//   ....[54]....
        /*01b0*/ 	.word	0xffffffff


	//   ....[55]....
        /*01b4*/ 	.word	0xffffffff


	//   ....[56]....
        /*01b8*/ 	.word	0xffffffff


	//   ....[57]....
        /*01bc*/ 	.word	0xffffffff


	//   ....[58]....
        /*01c0*/ 	.word	0xffffffff


	//   ....[59]....
        /*01c4*/ 	.word	0xffffffff


	//----- nvinfo : EIATTR_COOP_GROUP_INSTR_OFFSETS
	.align		4
.L_4835:
        /*01c8*/ 	.byte	0x04, 0x28
        /*01ca*/ 	.short	(.L_4837 - .L_4836)


	//   ....[0]....
.L_4836:
        /*01cc*/ 	.word	0x00000d20


	//   ....[1]....
        /*01d0*/ 	.word	0x00000d40


	//   ....[2]....
        /*01d4*/ 	.word	0x00000d50


	//   ....[3]....
        /*01d8*/ 	.word	0x00000df0


	//   ....[4]....
        /*01dc*/ 	.word	0x00000e00


	//   ....[5]....
        /*01e0*/ 	.word	0x00000e10


	//   ....[6]....
        /*01e4*/ 	.word	0x00000e70


	//   ....[7]....
        /*01e8*/ 	.word	0x00000eb0


	//   ....[8]....
        /*01ec*/ 	.word	0x00000ec0


	//   ....[9]....
        /*01f0*/ 	.word	0x00000f60


	//   ....[10]....
        /*01f4*/ 	.word	0x00000f70


	//   ....[11]....
        /*01f8*/ 	.word	0x00000f80


	//   ....[12]....
        /*01fc*/ 	.word	0x00000fe0


	//   ....[13]....
        /*0200*/ 	.word	0x00001020


	//   ....[14]....
        /*0204*/ 	.word	0x00001030


	//   ....[15]....
        /*0208*/ 	.word	0x00001680


	//   ....[16]....
        /*020c*/ 	.word	0x000016a0


	//   ....[17]....
        /*0210*/ 	.word	0x000016b0


	//   ....[18]....
        /*0214*/ 	.word	0x00001750


	//   ....[19]....
        /*0218*/ 	.word	0x00001760


	//   ....[20]....
        /*021c*/ 	.word	0x00001770


	//   ....[21]....
        /*0220*/ 	.word	0x000017d0


	//   ....[22]....
        /*0224*/ 	.word	0x00001810


	//   ....[23]....
        /*0228*/ 	.word	0x00001820


	//   ....[24]....
        /*022c*/ 	.word	0x000018b0


	//   ....[25]....
        /*0230*/ 	.word	0x000018d0


	//   ....[26]....
        /*0234*/ 	.word	0x000018e0


	//   ....[27]....
        /*0238*/ 	.word	0x00001940


	//   ....[28]....
        /*023c*/ 	.word	0x00001980


	//   ....[29]....
        /*0240*/ 	.word	0x00001990


	//   ....[30]....
        /*0244*/ 	.word	0x000020e0


	//   ....[31]....
        /*0248*/ 	.word	0x00002160


	//   ....[32]....
        /*024c*/ 	.word	0x000021d0


	//   ....[33]....
        /*0250*/ 	.word	0x00002250


	//   ....[34]....
        /*0254*/ 	.word	0x000022d0


	//   ....[35]....
        /*0258*/ 	.word	0x00002350


	//   ....[36]....
        /*025c*/ 	.word	0x000023d0


	//   ....[37]....
        /*0260*/ 	.word	0x00002450


	//   ....[38]....
        /*0264*/ 	.word	0x000024d0


	//   ....[39]....
        /*0268*/ 	.word	0x00002550


	//   ....[40]....
        /*026c*/ 	.word	0x000025d0


	//   ....[41]....
        /*0270*/ 	.word	0x00002650


	//   ....[42]....
        /*0274*/ 	.word	0x000026d0


	//   ....[43]....
        /*0278*/ 	.word	0x00002750


	//   ....[44]....
        /*027c*/ 	.word	0x000027d0


	//   ....[45]....
        /*0280*/ 	.word	0x00002840


	//   ....[46]....
        /*0284*/ 	.word	0x000028c0


	//   ....[47]....
        /*0288*/ 	.word	0x00002930


	//   ....[48]....
        /*028c*/ 	.word	0x000029b0


	//   ....[49]....
        /*0290*/ 	.word	0x00002a30


	//   ....[50]....
        /*0294*/ 	.word	0x00002ab0


	//   ....[51]....
        /*0298*/ 	.word	0x00002b30


	//   ....[52]....
        /*029c*/ 	.word	0x00002bb0


	//   ....[53]....
        /*02a0*/ 	.word	0x00002c30


	//   ....[54]....
        /*02a4*/ 	.word	0x00002cb0


	//   ....[55]....
        /*02a8*/ 	.word	0x00002d30


	//   ....[56]....
        /*02ac*/ 	.word	0x00002db0


	//   ....[57]....
        /*02b0*/ 	.word	0x00002e30


	//   ....[58]....
        /*02b4*/ 	.word	0x00002eb0


	//   ....[59]....
        /*02b8*/ 	.word	0x00002f30


	//----- nvinfo : EIATTR_EXIT_INSTR_OFFSETS
	.align		4
.L_4837:
        /*02bc*/ 	.byte	0x04, 0x1c
        /*02be*/ 	.short	(.L_4839 - .L_4838)


	//   ....[0]....
.L_4838:
        /*02c0*/ 	.word	0x00000080


	//   ....[1]....
        /*02c4*/ 	.word	0x00001cf0


	//   ....[2]....
        /*02c8*/ 	.word	0x00001d20


	//   ....[3]....
        /*02cc*/ 	.word	0x00001f30


	//   ....[4]....
        /*02d0*/ 	.word	0x00002080


	//----- nvinfo : EIATTR_MAX_THREADS
	.align		4
.L_4839:
        /*02d4*/ 	.byte	0x04, 0x05
        /*02d6*/ 	.short	(.L_4841 - .L_4840)
.L_4840:
        /*02d8*/ 	.word	0x00000080
        /*02dc*/ 	.word	0x00000001
        /*02e0*/ 	.word	0x00000001


	//----- nvinfo : EIATTR_CRS_STACK_SIZE
	.align		4
.L_4841:
        /*02e4*/ 	.byte	0x04, 0x1e
        /*02e6*/ 	.short	(.L_4843 - .L_4842)
.L_4842:
        /*02e8*/ 	.word	0x00000000
.L_4843:


//--------------------- .nv.info._ZN4vllm3moe10topkGatingILi10ELi320ELi4ELi4ELi32Ei6__halfLNS0_11ScoringFuncE1EEEvPKT5_PKbPfiPT4_PiiiibPKf --------------------------
	.section	.nv.info._ZN4vllm3moe10topkGatingILi10ELi320ELi4ELi4ELi32Ei6__halfLNS0_11ScoringFuncE1EEEvPKT5_PKbPfiPT4_PiiiibPKf,"",@"SHT_CUDA_INFO"
	.sectionflags	@""
	.align	4


	//----- nvinfo : EIATTR_CUDA_API_VERSION
	.align		4
        /*0000*/ 	.byte	0x04, 0x37
        /*0002*/ 	.short	(.L_4845 - .L_4844)
.L_4844:
        /*0004*/ 	.word	0x00000082


	//----- nvinfo : EIATTR_SW2861232_WAR
	.align		4
.L_4845:
        /*0008*/ 	.byte	0x01, 0x35
	.zero		2


	//----- nvinfo : EIATTR_PARAM_CBANK
	.align		4
        /*000c*/ 	.byte	0x04, 0x0a
        /*000e*/ 	.short	(.L_4847 - .L_4846)
	.align		4
.L_4846:
        /*0010*/ 	.word	index@(.nv.constant0._ZN4vllm3moe10topkGatingILi10ELi320ELi4ELi4ELi32Ei6__halfLNS0_11ScoringFuncE1EEEvPKT5_PKbPfiPT4_PiiiibPKf)
        /*0014*/ 	.short	0x0160
        /*0016*/ 	.short	0x0048


	//----- nvinfo : EIATTR_CBANK_PARAM_SIZE
	.align		4
.L_4847:
        /*0018*/ 	.byte	0x03, 0x19
        /*001a*/ 	.short	0x0048


	//----- nvinfo : EIATTR_KPARAM_INFO
	.align		4
        /*001c*/ 	.byte	0x04, 0x17
        /*001e*/ 	.short	(.L_4849 - .L_4848)
.L_4848:
        /*0020*/ 	.word	0x00000000
        /*0024*/ 	.short	0x000a
        /*0026*/ 	.short	0x0040
        /*0028*/ 	.byte	0x00, 0xf0, 0x21, 0x00


	//----- nvinfo : EIATTR_KPARAM_INFO
	.align		4
.L_4849:
        /*002c*/ 	.byte	0x04, 0x17
        /*002e*/ 	.short	(.L_4851 - .L_4850)
.L_4850:
        /*0030*/ 	.word	0x00000000
        /*0034*/ 	.short	0x0009
        /*0036*/ 	.short	0x003c
        /*0038*/ 	.byte	0x00, 0xf0, 0x05, 0x00


	//----- nvinfo : EIATTR_KPARAM_INFO
	.align		4
.L_4851:
        /*003c*/ 	.byte	0x04, 0x17
        /*003e*/ 	.short	(.L_4853 - .L_4852)
.L_4852:
        /*0040*/ 	.word	0x00000000
        /*0044*/ 	.short	0x0008
        /*0046*/ 	.short	0x0038
        /*0048*/ 	.byte	0x00, 0xf0, 0x11, 0x00


	//----- nvinfo : EIATTR_KPARAM_INFO
	.align		4
.L_4853:
        /*004c*/ 	.byte	0x04, 0x17
        /*004e*/ 	.short	(.L_4855 - .L_4854)
.L_4854:
        /*0050*/ 	.word	0x00000000
        /*0054*/ 	.short	0x0007
        /*0056*/ 	.short	0x0034
        /*0058*/ 	.byte	0x00, 0xf0, 0x11, 0x00


	//----- nvinfo : EIATTR_KPARAM_INFO
	.align		4
.L_4855:
        /*005c*/ 	.byte	0x04, 0x17
        /*005e*/ 	.short	(.L_4857 - .L_4856)
.L_4856:
        /*0060*/ 	.word	0x00000000
        /*0064*/ 	.short	0x0006
        /*0066*/ 	.short	0x0030
        /*0068*/ 	.byte	0x00, 0xf0, 0x11, 0x00


	//----- nvinfo : EIATTR_KPARAM_INFO
	.align		4
.L_4857:
        /*006c*/ 	.byte	0x04, 0x17
        /*006e*/ 	.short	(.L_4859 - .L_4858)
.L_4858:
        /*0070*/ 	.word	0x00000000
        /*0074*/ 	.short	0x0005
        /*0076*/ 	.short	0x0028
        /*0078*/ 	.byte	0x00, 0xf0, 0x21, 0x00


	//----- nvinfo : EIATTR_KPARAM_INFO
	.align		4
.L_4859:
        /*007c*/ 	.byte	0x04, 0x17
        /*007e*/ 	.short	(.L_4861 - .L_4860)
.L_4860:
        /*0080*/ 	.word	0x00000000
        /*0084*/ 	.short	0x0004
        /*0086*/ 	.short	0x0020
        /*0088*/ 	.byte	0x00, 0xf0, 0x21, 0x00


	//----- nvinfo : EIATTR_KPARAM_INFO
	.align		4
.L_4861:
        /*008c*/ 	.byte	0x04, 0x17
        /*008e*/ 	.short	(.L_4863 - .L_4862)
.L_4862:
        /*0090*/ 	.word	0x00000000
        /*0094*/ 	.short	0x0003
        /*0096*/ 	.short	0x0018
        /*0098*/ 	.byte	0x00, 0xf0, 0x11, 0x00


	//----- nvinfo : EIATTR_KPARAM_INFO
	.align		4
.L_4863:
        /*009c*/ 	.byte	0x04, 0x17
        /*009e*/ 	.short	(.L_4865 - .L_4864)
.L_4864:
        /*00a0*/ 	.word	0x00000000
        /*00a4*/ 	.short	0x0002
        /*00a6*/ 	.short	0x0010
        /*00a8*/ 	.byte	0x00, 0xf0, 0x21, 0x00


	//----- nvinfo : EIATTR_KPARAM_INFO
	.align		4
.L_4865:
        /*00ac*/ 	.byte	0x04, 0x17
        /*00ae*/ 	.short	(.L_4867 - .L_4866)
.L_4866:
        /*00b0*/ 	.word	0x00000000
        /*00b4*/ 	.short	0x0001
        /*00b6*/ 	.short	0x0008
        /*00b8*/ 	.byte	0x00, 0xf0, 0x21, 0x00


	//----- nvinfo : EIATTR_KPARAM_INFO
	.align		4
.L_4867:
        /*00bc*/ 	.byte	0x04, 0x17
        /*00be*/ 	.short	(.L_4869 - .L_4868)
.L_4868:
        /*00c0*/ 	.word	0x00000000
        /*00c4*/ 	.short	0x0000
        /*00c6*/ 	.short	0x0000
        /*00c8*/ 	.byte	0x00, 0xf0, 0x21, 0x00


	//----- nvinfo : EIATTR_MAXREG_COUNT
	.align		4
.L_4869:
        /*00cc*/ 	.byte	0x03, 0x1b
        /*00ce*/ 	.short	0x00ff


	//----- nvinfo : EIATTR_MERCURY_ISA_VERSION
	.align		4
        /*00d0*/ 	.byte	0x03, 0x5f
        /*00d2*/ 	.short	0x0000


	//----- nvinfo : EIATTR_COOP_GROUP_MASK_REGIDS
	.align		4
        /*00d4*/ 	.byte	0x04, 0x29
        /*00d6*/ 	.short	(.L_4871 - .L_4870)


	//   ....[0]....
.L_4870:
        /*00d8*/ 	.word	0xffffffff


	//   ....[1]....
        /*00dc*/ 	.word	0xffffffff


	//   ....[2]....
        /*00e0*/ 	.word	0xffffffff


	//   ....[3]....
        /*00e4*/ 	.word	0xffffffff


	//   ....[4]....
        /*00e8*/ 	.word	0xffffffff


	//   ....[5]....
        /*00ec*/ 	.word	0xffffffff


	//   ....[6]....
        /*00f0*/ 	.word	0xffffffff


	//   ....[7]....
        /*00f4*/ 	.word	0xffffffff


	//   ....[8]....
        /*00f8*/ 	.word	0xffffffff


	//   ....[9]....
        /*00fc*/ 	.word	0xffffffff


	//   ....[10]....
        /*0100*/ 	.word	0xffffffff


	//   ....[11]....
        /*0104*/ 	.word	0xffffffff


	//   ....[12]....
        /*0108*/ 	.word	0xffffffff


	//   ....[13]....
        /*010c*/ 	.word	0xffffffff


	//   ....[14]....
        /*0110*/ 	.word	0xffffffff


	//   ....[15]....
        /*0114*/ 	.word	0xffffffff


	//   ....[16]....
        /*0118*/ 	.word	0xffffffff


	//   ....[17]....
        /*011c*/ 	.word	0xffffffff


	//   ....[18]....
        /*0120*/ 	.word	0xffffffff


	//   ....[19]....
        /*0124*/ 	.word	0xffffffff


	//   ....[20]....
        /*0128*/ 	.word	0xffffffff


	//   ....[21]....
        /*012c*/ 	.word	0xffffffff


	//   ....[22]....
        /*0130*/ 	.word	0xffffffff


	//   ....[23]....
        /*0134*/ 	.word	0xffffffff


	//   ....[24]....
        /*0138*/ 	.word	0xffffffff


	//   ....[25]....
        /*013c*/ 	.word	0xffffffff


	//   ....[26]....
        /*0140*/ 	.word	0xffffffff


	//   ....[27]....
        /*0144*/ 	.word	0xffffffff


	//   ....[28]....
        /*0148*/ 	.word	0xffffffff


	//   ....[29]....
        /*014c*/ 	.word	0xffffffff


	//   ....[30]....
        /*0150*/ 	.word	0xffffffff


	//   ....[31]....
        /*0154*/ 	.word	0xffffffff


	//   ....[32]....
        /*0158*/ 	.word	0xffffffff


	//   ....[33]....
        /*015c*/ 	.word	0xffffffff


	//   ....[34]....
        /*0160*/ 	.word	0xffffffff


	//   ....[35]....
        /*0164*/ 	.word	0xffffffff


	//   ....[36]....
        /*0168*/ 	.word	0xffffffff


	//   ....[37]....
        /*016c*/ 	.word	0xffffffff


	//   ....[38]....
        /*0170*/ 	.word	0xffffffff


	//   ....[39]....
        /*0174*/ 	.word	0xffffffff


	//   ....[40]....
        /*0178*/ 	.word	0xffffffff


	//   ....[41]....
        /*017c*/ 	.word	0xffffffff


	//   ....[42]....
        /*0180*/ 	.word	0xffffffff


	//   ....[43]....
        /*0184*/ 	.word	0xffffffff


	//   ....[44]....
        /*0188*/ 	.word	0xffffffff


	//   ....[45]....
        /*018c*/ 	.word	0xffffffff


	//   ....[46]....
        /*0190*/ 	.word	0xffffffff


	//   ....[47]....
        /*0194*/ 	.word	0xffffffff


	//   ....[48]....
        /*0198*/ 	.word	0xffffffff


	//   ....[49]....
        /*019c*/ 	.word	0xffffffff


	//   ....[50]....
        /*01a0*/ 	.word	0xffffffff


	//   ....[51]....
        /*01a4*/ 	.word	0xffffffff


	//   ....[52]....
        /*01a8*/ 	.word	0xffffffff


	//   ....[53]....
        /*01ac*/ 	.word	0xffffffff


	//   ....[54]....
        /*01b0*/ 	.word	0xffffffff


	//   ....[55]....
        /*01b4*/ 	.word	0xffffffff


	//   ....[56]....
        /*01b8*/ 	.word	0xffffffff


	//   ....[57]....
        /*01bc*/ 	.word	0xffffffff


	//   ....[58]....
        /*01c0*/ 	.word	0xffffffff


	//   ....[59]....
        /*01c4*/ 	.word	0xffffffff


	//----- nvinfo : EIATTR_COOP_GROUP_INSTR_OFFSETS
	.align		4
.L_4871:
        /*01c8*/ 	.byte	0x04, 0x28
        /*01ca*/ 	.short	(.L_4873 - .L_4872)


	//   ....[0]....
.L_4872:
        /*01cc*/ 	.word	0x00000bc0


	//   ....[1]....
        /*01d0*/ 	.word	0x00000be0


	//   ....[2]....
        /*01d4*/ 	.word	0x00000bf0


	//   ....[3]....
        /*01d8*/ 	.word	0x00000c80


	//   ....[4]....
        /*01dc*/ 	.word	0x00000ca0


	//   ....[5]....
        /*01e0*/ 	.word	0x00000cb0


	//   ....[6]....
        /*01e4*/ 	.word	0x00000d10


	//   ....[7]....
        /*01e8*/ 	.word	0x00000d50


	//   ....[8]....
        /*01ec*/ 	.word	0x00000d60


	//   ....[9]....
        /*01f0*/ 	.word	0x00000e00


	//   ....[10]....
        /*01f4*/ 	.word	0x00000e10


	//   ....[11]....
        /*01f8*/ 	.word	0x00000e20


	//   ....[12]....
        /*01fc*/ 	.word	0x00000e80


	//   ....[13]....
        /*0200*/ 	.word	0x00000ec0


	//   ....[14]....
        /*0204*/ 	.word	0x00000ed0


	//   ....[15]....
        /*0208*/ 	.word	0x000014c0


	//   ....[16]....
        /*020c*/ 	.word	0x000014e0


	//   ....[17]....
        /*0210*/ 	.word	0x000014f0


	//   ....[18]....
        /*0214*/ 	.word	0x00001590


	//   ....[19]....
        /*0218*/ 	.word	0x000015a0


	//   ....[20]....
        /*021c*/ 	.word	0x000015b0


	//   ....[21]....
        /*0220*/ 	.word	0x00001610


	//   ....[22]....
        /*0224*/ 	.word	0x00001650


	//   ....[23]....
        /*0228*/ 	.word	0x00001660


	//   ....[24]....
        /*022c*/ 	.word	0x000016f0


	//   ....[25]....
        /*0230*/ 	.word	0x00001710


	//   ....[26]....
        /*0234*/ 	.word	0x00001720


	//   ....[27]....
        /*0238*/ 	.word	0x00001780


	//   ....[28]....
        /*023c*/ 	.word	0x000017c0


	//   ....[29]....
        /*0240*/ 	.word	0x000017d0


	//   ....[30]....
        /*0244*/ 	.word	0x00001f20


	//   ....[31]....
        /*0248*/ 	.word	0x00001fa0


	//   ....[32]....
        /*024c*/ 	.word	0x00002010


	//   ....[33]....
        /*0250*/ 	.word	0x00002090


	//   ....[34]....
        /*0254*/ 	.word	0x00002110


	//   ....[35]....
        /*0258*/ 	.word	0x00002190


	//   ....[36]....
        /*025c*/ 	.word	0x00002210


	//   ....[37]....
        /*0260*/ 	.word	0x00002290


	//   ....[38]....
        /*0264*/ 	.word	0x00002310


	//   ....[39]....
        /*0268*/ 	.word	0x00002390


	//   ....[40]....
        /*026c*/ 	.word	0x00002410


	//   ....[41]....
        /*0270*/ 	.word	0x00002490


	//   ....[42]....
        /*0274*/ 	.word	0x00002510


	//   ....[43]....
        /*0278*/ 	.word	0x00002590


	//   ....[44]....
        /*027c*/ 	.word	0x00002610


	//   ....[45]....
        /*0280*/ 	.word	0x00002680


	//   ....[46]....
        /*0284*/ 	.word	0x00002700


	//   ....[47]....
        /*0288*/ 	.word	0x00002770


	//   ....[48]....
        /*028c*/ 	.word	0x000027f0


	//   ....[49]....
        /*0290*/ 	.word	0x00002870


	//   ....[50]....
        /*0294*/ 	.word	0x000028f0


	//   ....[51]....
        /*0298*/ 	.word	0x00002970


	//   ....[52]....
        /*029c*/ 	.word	0x000029f0


	//   ....[53]....
        /*02a0*/ 	.word	0x00002a70


	//   ....[54]....
        /*02a4*/ 	.word	0x00002af0


	//   ....[55]....
        /*02a8*/ 	.word	0x00002b70


	//   ....[56]....
        /*02ac*/ 	.word	0x00002bf0


	//   ....[57]....
        /*02b0*/ 	.word	0x00002c70


	//   ....[58]....
        /*02b4*/ 	.word	0x00002cf0


	//   ....[59]....
        /*02b8*/ 	.word	0x00002d70


	//----- nvinfo : EIATTR_EXIT_INSTR_OFFSETS
	.align		4
.L_4873:
        /*02bc*/ 	.byte	0x04, 0x1c
        /*02be*/ 	.short	(.L_4875 - .L_4874)


	//   ....[0]....
.L_4874:
        /*02c0*/ 	.word	0x00000080


	//   ....[1]....
        /*02c4*/ 	.word	0x00001b30


	//   ....[2]....
        /*02c8*/ 	.word	0x00001b60


	//   ....[3]....
        /*02cc*/ 	.word	0x00001d70


	//   ....[4]....
        /*02d0*/ 	.word	0x00001ec0


	//----- nvinfo : EIATTR_MAX_THREADS
	.align		4
.L_4875:
        /*02d4*/ 	.byte	0x04, 0x05
        /*02d6*/ 	.short	(.L_4877 - .L_4876)
.L_4876:
        /*02d8*/ 	.word	0x00000080
        /*02dc*/ 	.word	0x00000001
        /*02e0*/ 	.word	0x00000001


	//----- nvinfo : EIATTR_CRS_STACK_SIZE
	.align		4
.L_4877:
        /*02e4*/ 	.byte	0x04, 0x1e
        /*02e6*/ 	.short	(.L_4879 - .L_4878)
.L_4878:
        /*02e8*/ 	.word	0x00000000
.L_4879:


//--------------------- .nv.info._ZN4vllm3moe10topkGatingILi6ELi192ELi4ELi4ELi32Ei6__halfLNS0_11ScoringFuncE1EEEvPKT5_PKbPfiPT4_PiiiibPKf --------------------------
	.section	.nv.info._ZN4vllm3moe10topkGatingILi6ELi192ELi4ELi4ELi32Ei6__halfLNS0_11ScoringFuncE1EEEvPKT5_PKbPfiPT4_PiiiibPKf,"",@"SHT_CUDA_INFO"
	.sectionflags	@""
	.align	4


	//----- nvinfo : EIATTR_CUDA_API_VERSION
	.align		4
        /*0000*/ 	.byte	0x04, 0x37
        /*0002*/ 	.short	(.L_4881 - .L_4880)
.L_4880:
        /*0004*/ 	.word	0x00000082


	//----- nvinfo : EIATTR_SW2861232_WAR
	.align		4
.L_4881:
        /*0008*/ 	.byte	0x01, 0x35
	.zero		2


	//----- nvinfo : EIATTR_PARAM_CBANK
	.align		4
        /*000c*/ 	.byte	0x04, 0x0a
        /*000e*/ 	.short	(.L_4883 - .L_4882)
	.align		4
.L_4882:
        /*0010*/ 	.word	index@(.nv.constant0._ZN4vllm3moe10topkGatingILi6ELi192ELi4ELi4ELi32Ei6__halfLNS0_11ScoringFuncE1EEEvPKT5_PKbPfiPT4_PiiiibPKf)
        /*0014*/ 	.short	0x0160
        /*0016*/ 	.short	0x0048


	//----- nvinfo : EIATTR_CBANK_PARAM_SIZE
	.align		4
.L_4883:
        /*0018*/ 	.byte	0x03, 0x19
        /*001a*/ 	.short	0x0048


	//----- nvinfo : EIATTR_KPARAM_INFO
	.align		4
        /*001c*/ 	.byte	0x04, 0x17
        /*001e*/ 	.short	(.L_4885 - .L_4884)
.L_4884:
        /*0020*/ 	.word	0x00000000
        /*0024*/ 	.short	0x000a
        /*0026*/ 	.short	0x0040
        /*0028*/ 	.byte	0x00, 0xf0, 0x21, 0x00


	//----- nvinfo : EIATTR_KPARAM_INFO
	.align		4
.L_4885:
        /*002c*/ 	.byte	0x04, 0x17
        /*002e*/ 	.short	(.L_4887 - .L_4886)
.L_4886:
        /*0030*/ 	.word	0x00000000
        /*0034*/ 	.short	0x0009
        /*0036*/ 	.short	0x003c
        /*0038*/ 	.byte	0x00, 0xf0, 0x05, 0x00


	//----- nvinfo : EIATTR_KPARAM_INFO
	.align		4
.L_4887:
        /*003c*/ 	.byte	0x04, 0x17
        /*003e*/ 	.short	(.L_4889 - .L_4888)
.L_4888:
        /*0040*/ 	.word	0x00000000
        /*0044*/ 	.short	0x0008
        /*0046*/ 	.short	0x0038
        /*0048*/ 	.byte	0x00, 0xf0, 0x11, 0x00


	//----- nvinfo : EIATTR_KPARAM_INFO
	.align		4
.L_4889:
        /*004c*/ 	.byte	0x04, 0x17
        /*004e*/ 	.short	(.L_4891 - .L_4890)
.L_4890:
        /*0050*/ 	.word	0x00000000
        /*0054*/ 	.short	0x0007
        /*0056*/ 	.short	0x0034
        /*0058*/ 	.byte	0x00, 0xf0, 0x11, 0x00


	//----- nvinfo : EIATTR_KPARAM_INFO
	.align		4
.L_4891:
        /*005c*/ 	.byte	0x04, 0x17
        /*005e*/ 	.short	(.L_4893 - .L_4892)
.L_4892:
        /*0060*/ 	.word	0x00000000
        /*0064*/ 	.short	0x0006
        /*0066*/ 	.short	0x0030
        /*0068*/ 	.byte	0x00, 0xf0, 0x11, 0x00


	//----- nvinfo : EIATTR_KPARAM_INFO
	.align		4
.L_4893:
        /*006c*/ 	.byte	0x04, 0x17
        /*006e*/ 	.short	(.L_4895 - .L_4894)
.L_4894:
        /*0070*/ 	.word	0x00000000
        /*0074*/ 	.short	0x0005
        /*0076*/ 	.short	0x0028
        /*0078*/ 	.byte	0x00, 0xf0, 0x21, 0x00


	//----- nvinfo : EIATTR_KPARAM_INFO
	.align		4
.L_4895:
        /*007c*/ 	.byte	0x04, 0x17
        /*007e*/ 	.short	(.L_4897 - .L_4896)
.L_4896:
        /*0080*/ 	.word	0x00000000
        /*0084*/ 	.short	0x0004
        /*0086*/ 	.short	0x0020
        /*0088*/ 	.byte	0x00, 0xf0, 0x21, 0x00


	//----- nvinfo : EIATTR_KPARAM_INFO
	.align		4
.L_4897:
        /*008c*/ 	.byte	0x04, 0x17
        /*008e*/ 	.short	(.L_4899 - .L_4898)
.L_4898:
        /*0090*/ 	.word	0x00000000
        /*0094*/ 	.short	0x0003
        /*0096*/ 	.short	0x0018
        /*0098*/ 	.byte	0x00, 0xf0, 0x11, 0x00


	//----- nvinfo : EIATTR_KPARAM_INFO
	.align		4
.L_4899:
        /*009c*/ 	.byte	0x04, 0x17
        /*009e*/ 	.short	(.L_4901 - .L_4900)
.L_4900:
        /*00a0*/ 	.word	0x00000000
        /*00a4*/ 	.short	0x0002
        /*00a6*/ 	.short	0x0010
        /*00a8*/ 	.byte	0x00, 0xf0, 0x21, 0x00


	//----- nvinfo : EIATTR_KPARAM_INFO
	.align		4
.L_4901:
        /*00ac*/ 	.byte	0x04, 0x17
        /*00ae*/ 	.short	(.L_4903 - .L_4902)
.L_4902:
        /*00b0*/ 	.word	0x00000000
        /*00b4*/ 	.short	0x0001
        /*00b6*/ 	.short	0x0008
        /*00b8*/ 	.byte	0x00, 0xf0, 0x21, 0x00


	//----- nvinfo : EIATTR_KPARAM_INFO
	.align		4
.L_4903:
        /*00bc*/ 	.byte	0x04, 0x17
        /*00be*/ 	.short	(.L_4905 - .L_4904)
.L_4904:
        /*00c0*/ 	.word	0x00000000
        /*00c4*/ 	.short	0x0000
        /*00c6*/ 	.short	0x0000
        /*00c8*/ 	.byte	0x00, 0xf0, 0x21, 0x00


	//----- nvinfo : EIATTR_MAXREG_COUNT
	.align		4
.L_4905:
        /*00cc*/ 	.byte	0x03, 0x1b
        /*00ce*/ 	.short	0x00ff


	//----- nvinfo : EIATTR_MERCURY_ISA_VERSION
	.align		4
        /*00d0*/ 	.byte	0x03, 0x5f
        /*00d2*/ 	.short	0x0000


	//----- nvinfo : EIATTR_COOP_GROUP_MASK_REGIDS
	.align		4
        /*00d4*/ 	.byte	0x04, 0x29
        /*00d6*/ 	.short	(.L_4907 - .L_4906)


	//   ....[0]....
.L_4906:
        /*00d8*/ 	.word	0xffffffff


	//   ....[1]....
        /*00dc*/ 	.word	0xffffffff


	//   ....[2]....
        /*00e0*/ 	.word	0xffffffff


	//   ....[3]....
        /*00e4*/ 	.word	0xffffffff


	//   ....[4]....
        /*00e8*/ 	.word	0xffffffff


	//   ....[5]....
        /*00ec*/ 	.word	0xffffffff


	//   ....[6]....
        /*00f0*/ 	.word	0xffffffff


	//   ....[7]....
        /*00f4*/ 	.word	0xffffffff


	//   ....[8]....
        /*00f8*/ 	.word	0xffffffff


	//   ....[9]....
        /*00fc*/ 	.word	0xffffffff


	//   ....[10]....
        /*0100*/ 	.word	0xffffffff


	//   ....[11]....
        /*0104*/ 	.word	0xffffffff


	//   ....[12]....
        /*0108*/ 	.word	0xffffffff


	//   ....[13]....
        /*010c*/ 	.word	0xffffffff


	//   ....[14]....
        /*0110*/ 	.word	0xffffffff


	//   ....[15]....
        /*0114*/ 	.word	0xffffffff


	//   ....[16]....
        /*0118*/ 	.word	0xffffffff


	//   ....[17]....
        /*011c*/ 	.word	0xffffffff


	//   ....[18]....
        /*0120*/ 	.word	0xffffffff


	//   ....[19]....
        /*0124*/ 	.word	0xffffffff


	//   ....[20]....
        /*0128*/ 	.word	0xffffffff


	//   ....[21]....
        /*012c*/ 	.word	0xffffffff


	//   ....[22]....
        /*0130*/ 	.word	0xffffffff


	//   ....[23]....
        /*0134*/ 	.word	0xffffffff


	//   ....[24]....
        /*0138*/ 	.word	0xffffffff


	//   ....[25]....
        /*013c*/ 	.word	0xffffffff


	//   ....[26]....
        /*0140*/ 	.word	0xffffffff


	//   ....[27]....
        /*0144*/ 	.word	0xffffffff


	//   ....[28]....
        /*0148*/ 	.word	0xffffffff


	//   ....[29]....
        /*014c*/ 	.word	0xffffffff


	//   ....[30]....
        /*0150*/ 	.word	0xffffffff


	//   ....[31]....
        /*0154*/ 	.word	0xffffffff


	//   ....[32]....
        /*0158*/ 	.word	0xffffffff


	//   ....[33]....
        /*015c*/ 	.word	0xffffffff


	//   ....[34]....
        /*0160*/ 	.word	0xffffffff


	//   ....[35]....
        /*0164*/ 	.word	0xffffffff


	//   ....[36]....
        /*0168*/ 	.word	0xffffffff


	//   ....[37]....
        /*016c*/ 	.word	0xffffffff


	//   ....[38]....
        /*0170*/ 	.word	0xffffffff


	//   ....[39]....
        /*0174*/ 	.word	0xffffffff


	//   ....[40]....
        /*0178*/ 	.word	0xffffffff


	//   ....[41]....
        /*017c*/ 	.word	0xffffffff


	//   ....[42]....
        /*0180*/ 	.word	0xffffffff


	//   ....[43]....
        /*0184*/ 	.word	0xffffffff


	//   ....[44]....
        /*0188*/ 	.word	0xffffffff


	//   ....[45]....
        /*018c*/ 	.word	0xffffffff


	//   ....[46]....
        /*0190*/ 	.word	0xffffffff


	//   ....[47]....
        /*0194*/ 	.word	0xffffffff


	//   ....[48]....
        /*0198*/ 	.word	0xffffffff


	//   ....[49]....
        /*019c*/ 	.word	0xffffffff


	//   ....[50]....
        /*01a0*/ 	.word	0xffffffff


	//   ....[51]....
        /*01a4*/ 	.word	0xffffffff


	//   ....[52]....
        /*01a8*/ 	.word	0xffffffff


	//   ....[53]....
        /*01ac*/ 	.word	0xffffffff


	//   ....[54]....
        /*01b0*/ 	.word	0xffffffff


	//   ....[55]....
        /*01b4*/ 	.word	0xffffffff


	//   ....[56]....
        /*01b8*/ 	.word	0xffffffff


	//   ....[57]....
        /*01bc*/ 	.word	0xffffffff


	//   ....[58]....
        /*01c0*/ 	.word	0xffffffff


	//   ....[59]....
        /*01c4*/ 	.word	0xffffffff


	//----- nvinfo : EIATTR_COOP_GROUP_INSTR_OFFSETS
	.align		4
.L_4907:
        /*01c8*/ 	.byte	0x04, 0x28
        /*01ca*/ 	.short	(.L_4909 - .L_4908)


	//   ....[0]....
.L_4908:
        /*01cc*/ 	.word	0x000007e0


	//   ....[1]....
        /*01d0*/ 	.word	0x00000800


	//   ....[2]....
        /*01d4*/ 	.word	0x00000810


	//   ....[3]....
        /*01d8*/ 	.word	0x000008a0


	//   ....[4]....
        /*01dc*/ 	.word	0x000008c0


	//   ....[5]....
        /*01e0*/ 	.word	0x000008d0


	//   ....[6]....
        /*01e4*/ 	.word	0x00000930


	//   ....[7]....
        /*01e8*/ 	.word	0x00000970


	//   ....[8]....
        /*01ec*/ 	.word	0x00000980


	//   ....[9]....
        /*01f0*/ 	.word	0x00000a10


	//   ....[10]....
        /*01f4*/ 	.word	0x00000a30


	//   ....[11]....
        /*01f8*/ 	.word	0x00000a40


	//   ....[12]....
        /*01fc*/ 	.word	0x00000aa0


	//   ....[13]....
        /*0200*/ 	.word	0x00000ae0


	//   ....[14]....
        /*0204*/ 	.word	0x00000af0


	//   ....[15]....
        /*0208*/ 	.word	0x00000fc0


	//   ....[16]....
        /*020c*/ 	.word	0x00000fe0


	//   ....[17]....
        /*0210*/ 	.word	0x00000ff0


	//   ....[18]....
        /*0214*/ 	.word	0x00001080


	//   ....[19]....
        /*0218*/ 	.word	0x000010a0


	//   ....[20]....
        /*021c*/ 	.word	0x000010b0


	//   ....[21]....
        /*0220*/ 	.word	0x00001110


	//   ....[22]....
        /*0224*/ 	.word	0x00001150


	//   ....[23]....
        /*0228*/ 	.word	0x00001160


	//   ....[24]....
        /*022c*/ 	.word	0x000011f0


	//   ....[25]....
        /*0230*/ 	.word	0x00001210


	//   ....[26]....
        /*0234*/ 	.word	0x00001220


	//   ....[27]....
        /*0238*/ 	.word	0x00001280


	//   ....[28]....
        /*023c*/ 	.word	0x000012c0


	//   ....[29]....
        /*0240*/ 	.word	0x000012d0


	//   ....[30]....
        /*0244*/ 	.word	0x00001a10


	//   ....[31]....
        /*0248*/ 	.word	0x00001a90


	//   ....[32]....
        /*024c*/ 	.word	0x00001b00


	//   ....[33]....
        /*0250*/ 	.word	0x00001b80


	//   ....[34]....
        /*0254*/ 	.word	0x00001c00


	//   ....[35]....
        /*0258*/ 	.word	0x00001c80


	//   ....[36]....
        /*025c*/ 	.word	0x00001d00


	//   ....[37]....
        /*0260*/ 	.word	0x00001d80


	//   ....[38]....
        /*0264*/ 	.word	0x00001e00


	//   ....[39]....
        /*0268*/ 	.word	0x00001e80


	//   ....[40]....
        /*026c*/ 	.word	0x00001f00


	//   ....[41]....
        /*0270*/ 	.word	0x00001f80


	//   ....[42]....
        /*0274*/ 	.word	0x00002000


	//   ....[43]....
        /*0278*/ 	.word	0x00002080


	//   ....[44]....
        /*027c*/ 	.word	0x000020f0


	//   ....[45]....
        /*0280*/ 	.word	0x00002160


	//   ....[46]....
        /*0284*/ 	.word	0x000021e0


	//   ....[47]....
        /*0288*/ 	.word	0x00002250


	//   ....[48]....
        /*028c*/ 	.word	0x000022d0


	//   ....[49]....
        /*0290*/ 	.word	0x00002350


	//   ....[50]....
        /*0294*/ 	.word	0x000023d0


	//   ....[51]....
        /*0298*/ 	.word	0x00002450


	//   ....[52]....
        /*029c*/ 	.word	0x000024d0


	//   ....[53]....
        /*02a0*/ 	.word	0x00002550


	//   ....[54]....
        /*02a4*/ 	.word	0x000025d0


	//   ....[55]....
        /*02a8*/ 	.word	0x00002650


	//   ....[56]....
        /*02ac*/ 	.word	0x000026d0


	//   ....[57]....
        /*02b0*/ 	.word	0x00002750


	//   ....[58]....
        /*02b4*/ 	.word	0x000027d0


	//   ....[59]....
        /*02b8*/ 	.word	0x00002840


	//----- nvinfo : EIATTR_EXIT_INSTR_OFFSETS
	.align		4
.L_4909:
        /*02bc*/ 	.byte	0x04, 0x1c
        /*02be*/ 	.short	(.L_4911 - .L_4910)


	//   ....[0]....
.L_4910:
        /*02c0*/ 	.word	0x00000080


	//   ....[1]....
        /*02c4*/ 	.word	0x00001630


	//   ....[2]....
        /*02c8*/ 	.word	0x00001660


	//   ....[3]....
        /*02cc*/ 	.word	0x00001870


	//   ....[4]....
        /*02d0*/ 	.word	0x000019b0


	//----- nvinfo : EIATTR_MAX_THREADS
	.align		4
.L_4911:
        /*02d4*/ 	.byte	0x04, 0x05
        /*02d6*/ 	.short	(.L_4913 - .L_4912)
.L_4912:
        /*02d8*/ 	.word	0x00000080
        /*02dc*/ 	.word	0x00000001
        /*02e0*/ 	.word	0x00000001


	//----- nvinfo : EIATTR_CRS_STACK_SIZE
	.align		4
.L_4913:
        /*02e4*/ 	.byte	0x04, 0x1e
        /*02e6*/ 	.short	(.L_4915 - .L_4914)
.L_4914:
        /*02e8*/ 	.word	0x00000000
.L_4915:


//--------------------- .nv.info._ZN4vllm3moe10topkGatingILi16ELi512ELi4ELi16ELi32Ei6__halfLNS0_11ScoringFuncE1EEEvPKT5_PKbPfiPT4_PiiiibPKf --------------------------
	.section	.nv.info._ZN4vllm3moe10topkGatingILi16ELi512ELi4ELi16ELi32Ei6__halfLNS0_11ScoringFuncE1EEEvPKT5_PKbPfiPT4_PiiiibPKf,"",@"SHT_CUDA_INFO"
	.sectionflags	@""
	.align	4


	//----- nvinfo : EIATTR_CUDA_API_VERSION
	.align		4
        /*0000*/ 	.byte	0x04, 0x37
        /*0002*/ 	.short	(.L_4917 - .L_4916)
.L_4916:
        /*0004*/ 	.word	0x00000082


	//----- nvinfo : EIATTR_SW2861232_WAR
	.align		4
.L_4917:
        /*0008*/ 	.byte	0x01, 0x35
	.zero		2


	//----- nvinfo : EIATTR_PARAM_CBANK
	.align		4
        /*000c*/ 	.byte	0x04, 0x0a
        /*000e*/ 	.short	(.L_4919 - .L_4918)
	.align		4
.L_4918:
        /*0010*/ 	.word	index@(.nv.constant0._ZN4vllm3moe10topkGatingILi16ELi512ELi4ELi16ELi32Ei6__halfLNS0_11ScoringFuncE1EEEvPKT5_PKbPfiPT4_PiiiibPKf)
        /*0014*/ 	.short	0x0160
        /*0016*/ 	.short	0x0048


	//----- nvinfo : EIATTR_CBANK_PARAM_SIZE
	.align		4
.L_4919:
        /*0018*/ 	.byte	0x03, 0x19
        /*001a*/ 	.short	0x0048


	//----- nvinfo : EIATTR_KPARAM_INFO
	.align		4
        /*001c*/ 	.byte	0x04, 0x17
        /*001e*/ 	.short	(.L_4921 - .L_4920)
.L_4920:
        /*0020*/ 	.word	0x00000000
        /*0024*/ 	.short	0x000a
        /*0026*/ 	.short	0x0040
        /*0028*/ 	.byte	0x00, 0xf0, 0x21, 0x00


	//----- nvinfo : EIATTR_KPARAM_INFO
	.align		4
.L_4921:
        /*002c*/ 	.byte	0x04, 0x17
        /*002e*/ 	.short	(.L_4923 - .L_4922)
.L_4922:
        /*0030*/ 	.word	0x00000000
        /*0034*/ 	.short	0x0009
        /*0036*/ 	.short	0x003c
        /*0038*/ 	.byte	0x00, 0xf0, 0x05, 0x00


	//----- nvinfo : EIATTR_KPARAM_INFO
	.align		4
.L_4923:
        /*003c*/ 	.byte	0x04, 0x17
        /*003e*/ 	.short	(.L_4925 - .L_4924)
.L_4924:
        /*0040*/ 	.word	0x00000000
        /*0044*/ 	.short	0x0008
        /*0046*/ 	.short	0x0038
        /*0048*/ 	.byte	0x00, 0xf0, 0x11, 0x00


	//----- nvinfo : EIATTR_KPARAM_INFO
	.align		4
.L_4925:
        /*004c*/ 	.byte	0x04, 0x17
        /*004e*/ 	.short	(.L_4927 - .L_4926)
.L_4926:
        /*0050*/ 	.word	0x00000000
        /*0054*/ 	.short	0x0007
        /*0056*/ 	.short	0x0034
        /*0058*/ 	.byte	0x00, 0xf0, 0x11, 0x00


	//----- nvinfo : EIATTR_KPARAM_INFO
	.align		4
.L_4927:
        /*005c*/ 	.byte	0x04, 0x17
        /*005e*/ 	.short	(.L_4929 - .L_4928)
.L_4928:
        /*0060*/ 	.word	0x00000000
        /*0064*/ 	.short	0x0006
        /*0066*/ 	.short	0x0030
        /*0068*/ 	.byte	0x00, 0xf0, 0x11, 0x00


	//----- nvinfo : EIATTR_KPARAM_INFO
	.align		4
.L_4929:
        /*006c*/ 	.byte	0x04, 0x17
        /*006e*/ 	.short	(.L_4931 - .L_4930)
.L_4930:
        /*0070*/ 	.word	0x00000000
        /*0074*/ 	.short	0x0005
        /*0076*/ 	.short	0x0028
        /*0078*/ 	.byte	0x00, 0xf0, 0x21, 0x00


	//----- nvinfo : EIATTR_KPARAM_INFO
	.align		4
.L_4931:
        /*007c*/ 	.byte	0x04, 0x17
        /*007e*/ 	.short	(.L_4933 - .L_4932)
.L_4932:
        /*0080*/ 	.word	0x00000000
        /*0084*/ 	.short	0x0004
        /*0086*/ 	.short	0x0020
        /*0088*/ 	.byte	0x00, 0xf0, 0x21, 0x00


	//----- nvinfo : EIATTR_KPARAM_INFO
	.align		4
.L_4933:
        /*008c*/ 	.byte	0x04, 0x17
        /*008e*/ 	.short	(.L_4935 - .L_4934)
.L_4934:
        /*0090*/ 	.word	0x00000000
        /*0094*/ 	.short	0x0003
        /*0096*/ 	.short	0x0018
        /*0098*/ 	.byte	0x00, 0xf0, 0x11, 0x00


	//----- nvinfo : EIATTR_KPARAM_INFO
	.align		4
.L_4935:
        /*009c*/ 	.byte	0x04, 0x17
        /*009e*/ 	.short	(.L_4937 - .L_4936)
.L_4936:
        /*00a0*/ 	.word	0x00000000
        /*00a4*/ 	.short	0x0002
        /*00a6*/ 	.short	0x0010
        /*00a8*/ 	.byte	0x00, 0xf0, 0x21, 0x00


	//----- nvinfo : EIATTR_KPARAM_INFO
	.align		4
.L_4937:
        /*00ac*/ 	.byte	0x04, 0x17
        /*00ae*/ 	.short	(.L_4939 - .L_4938)
.L_4938:
        /*00b0*/ 	.word	0x00000000
        /*00b4*/ 	.short	0x0001
        /*00b6*/ 	.short	0x0008
        /*00b8*/ 	.byte	0x00, 0xf0, 0x21, 0x00


	//----- nvinfo : EIATTR_KPARAM_INFO
	.align		4
.L_4939:
        /*00bc*/ 	.byte	0x04, 0x17
        /*00be*/ 	.short	(.L_4941 - .L_4940)
.L_4940:
        /*00c0*/ 	.word	0x00000000
        /*00c4*/ 	.short	0x0000
        /*00c6*/ 	.short	0x0000
        /*00c8*/ 	.byte	0x00, 0xf0, 0x21, 0x00


	//----- nvinfo : EIATTR_MAXREG_COUNT
	.align		4
.L_4941:
        /*00cc*/ 	.byte	0x03, 0x1b
        /*00ce*/ 	.short	0x00ff


	//----- nvinfo : EIATTR_MERCURY_ISA_VERSION
	.align		4
        /*00d0*/ 	.byte	0x03, 0x5f
        /*00d2*/ 	.short	0x0000


	//----- nvinfo : EIATTR_COOP_GROUP_MASK_REGIDS
	.align		4
        /*00d4*/ 	.byte	0x04, 0x29
        /*00d6*/ 	.short	(.L_4943 - .L_4942)


	//   ....[0]....
.L_4942:
        /*00d8*/ 	.word	0xffffffff


	//   ....[1]....
        /*00dc*/ 	.word	0xffffffff


	//   ....[2]....
        /*00e0*/ 	.word	0xffffffff


	//   ....[3]....
        /*00e4*/ 	.word	0xffffffff


	//   ....[4]....
        /*00e8*/ 	.word	0xffffffff


	//   ....[5]....
        /*00ec*/ 	.word	0xffffffff


	//   ....[6]....
        /*00f0*/ 	.word	0xffffffff


	//   ....[7]....
        /*00f4*/ 	.word	0xffffffff


	//   ....[8]....
        /*00f8*/ 	.word	0xffffffff


	//   ....[9]....
        /*00fc*/ 	.word	0xffffffff


	//   ....[10]....
        /*0100*/ 	.word	0xffffffff


	//   ....[11]....
        /*0104*/ 	.word	0xffffffff


	//   ....[12]....
        /*0108*/ 	.word	0xffffffff


	//   ....[13]....
        /*010c*/ 	.word	0xffffffff


	//   ....[14]....
        /*0110*/ 	.word	0xffffffff


	//   ....[15]....
        /*0114*/ 	.word	0xffffffff


	//   ....[16]....
        /*0118*/ 	.word	0xffffffff


	//   ....[17]....
        /*011c*/ 	.word	0xffffffff


	//   ....[18]....
        /*0120*/ 	.word	0xffffffff


	//   ....[19]....
        /*0124*/ 	.word	0xffffffff


	//   ....[20]....
        /*0128*/ 	.word	0xffffffff


	//   ....[21]....
        /*012c*/ 	.word	0xffffffff


	//   ....[22]....
        /*0130*/ 	.word	0xffffffff


	//   ....[23]....
        /*0134*/ 	.word	0xffffffff


	//   ....[24]....
        /*0138*/ 	.word	0xffffffff


	//   ....[25]....
        /*013c*/ 	.word	0xffffffff


	//   ....[26]....
        /*0140*/ 	.word	0xffffffff


	//   ....[27]....
        /*0144*/ 	.word	0xffffffff


	//   ....[28]....
        /*0148*/ 	.word	0xffffffff


	//   ....[29]....
        /*014c*/ 	.word	0xffffffff


	//   ....[30]....
        /*0150*/ 	.word	0xffffffff


	//   ....[31]....
        /*0154*/ 	.word	0xffffffff


	//   ....[32]....
        /*0158*/ 	.word	0xffffffff


	//   ....[33]....
        /*015c*/ 	.word	0xffffffff


	//   ....[34]....
        /*0160*/ 	.word	0xffffffff


	//   ....[35]....
        /*0164*/ 	.word	0xffffffff


	//   ....[36]....
        /*0168*/ 	.word	0xffffffff


	//   ....[37]....
        /*016c*/ 	.word	0xffffffff


	//   ....[38]....
        /*0170*/ 	.word	0xffffffff


	//   ....[39]....
        /*0174*/ 	.word	0xffffffff


	//   ....[40]....
        /*0178*/ 	.word	0xffffffff


	//   ....[41]....
        /*017c*/ 	.word	0xffffffff


	//   ....[42]....
        /*0180*/ 	.word	0xffffffff


	//   ....[43]....
        /*0184*/ 	.word	0xffffffff


	//   ....[44]....
        /*0188*/ 	.word	0xffffffff


	//   ....[45]....
        /*018c*/ 	.word	0xffffffff


	//   ....[46]....
        /*0190*/ 	.word	0xffffffff


	//   ....[47]....
        /*0194*/ 	.word	0xffffffff


	//   ....[48]....
        /*0198*/ 	.word	0xffffffff


	//   ....[49]....
        /*019c*/ 	.word	0xffffffff


	//   ....[50]....
        /*01a0*/ 	.word	0xffffffff


	//   ....[51]....
        /*01a4*/ 	.word	0xffffffff


	//   ....[52]....
        /*01a8*/ 	.word	0xffffffff


	//   ....[53]....
        /*01ac*/ 	.word	0xffffffff


	//   ....[54]....
        /*01b0*/ 	.word	0xffffffff


	//   ....[55]....
        /*01b4*/ 	.word	0xffffffff


	//   ....[56]....
        /*01b8*/ 	.word	0xffffffff


	//   ....[57]....
        /*01bc*/ 	.word	0xffffffff


	//   ....[58]....
        /*01c0*/ 	.word	0xffffffff


	//   ....[59]....
        /*01c4*/ 	.word	0xffffffff


	//----- nvinfo : EIATTR_COOP_GROUP_INSTR_OFFSETS
	.align		4
.L_4943:
        /*01c8*/ 	.byte	0x04, 0x28
        /*01ca*/ 	.short	(.L_4945 - .L_4944)


	//   ....[0]....
.L_4944:
        /*01cc*/ 	.word	0x00001050


	//   ....[1]....
        /*01d0*/ 	.word	0x00001070


	//   ....[2]....
        /*01d4*/ 	.word	0x00001080


	//   ....[3]....
        /*01d8*/ 	.word	0x00001120


	//   ....[4]....
        /*01dc*/ 	.word	0x00001130


	//   ....[5]....
        /*01e0*/ 	.word	0x00001140


	//   ....[6]....
        /*01e4*/ 	.word	0x000011a0


	//   ....[7]....
        /*01e8*/ 	.word	0x000011e0


	//   ....[8]....
        /*01ec*/ 	.word	0x000011f0


	//   ....[9]....
        /*01f0*/ 	.word	0x00001280


	//   ....[10]....
        /*01f4*/ 	.word	0x000012a0


	//   ....[11]....
        /*01f8*/ 	.word	0x000012b0


	//   ....[12]....
        /*01fc*/ 	.word	0x00001310


	//   ....[13]....
        /*0200*/ 	.word	0x00001350


	//   ....[14]....
        /*0204*/ 	.word	0x00001360


	//   ....[15]....
        /*0208*/ 	.word	0x00001ac0


	//   ....[16]....
        /*020c*/ 	.word	0x00001ae0


	//   ....[17]....
        /*0210*/ 	.word	0x00001af0


	//   ....[18]....
        /*0214*/ 	.word	0x00001b90


	//   ....[19]....
        /*0218*/ 	.word	0x00001ba0


	//   ....[20]....
        /*021c*/ 	.word	0x00001bb0


	//   ....[21]....
        /*0220*/ 	.word	0x00001c10


	//   ....[22]....
        /*0224*/ 	.word	0x00001c50


	//   ....[23]....
        /*0228*/ 	.word	0x00001c60


	//   ....[24]....
        /*022c*/ 	.word	0x00001cf0


	//   ....[25]....
        /*0230*/ 	.word	0x00001d10


	//   ....[26]....
        /*0234*/ 	.word	0x00001d20


	//   ....[27]....
        /*0238*/ 	.word	0x00001d80


	//   ....[28]....
        /*023c*/ 	.word	0x00001dc0


	//   ....[29]....
        /*0240*/ 	.word	0x00001dd0


	//   ....[30]....
        /*0244*/ 	.word	0x00002520


	//   ....[31]....
        /*0248*/ 	.word	0x000025a0


	//   ....[32]....
        /*024c*/ 	.word	0x00002610


	//   ....[33]....
        /*0250*/ 	.word	0x00002690


	//   ....[34]....
        /*0254*/ 	.word	0x00002710


	//   ....[35]....
        /*0258*/ 	.word	0x00002790


	//   ....[36]....
        /*025c*/ 	.word	0x00002810


	//   ....[37]....
        /*0260*/ 	.word	0x00002890


	//   ....[38]....
        /*0264*/ 	.word	0x00002910


	//   ....[39]....
        /*0268*/ 	.word	0x00002990


	//   ....[40]....
        /*026c*/ 	.word	0x00002a10


	//   ....[41]....
        /*0270*/ 	.word	0x00002a90


	//   ....[42]....
        /*0274*/ 	.word	0x00002b10


	//   ....[43]....
        /*0278*/ 	.word	0x00002b90


	//   ....[44]....
        /*027c*/ 	.word	0x00002c00


	//   ....[45]....
        /*0280*/ 	.word	0x00002c80


	//   ....[46]....
        /*0284*/ 	.word	0x00002d00


	//   ....[47]....
        /*0288*/ 	.word	0x00002d70


	//   ....[48]....
        /*028c*/ 	.word	0x00002df0


	//   ....[49]....
        /*0290*/ 	.word	0x00002e70


	//   ....[50]....
        /*0294*/ 	.word	0x00002ef0


	//   ....[51]....
        /*0298*/ 	.word	0x00002f70


	//   ....[52]....
        /*029c*/ 	.word	0x00002ff0


	//   ....[53]....
        /*02a0*/ 	.word	0x00003070


	//   ....[54]....
        /*02a4*/ 	.word	0x000030f0


	//   ....[55]....
        /*02a8*/ 	.word	0x00003170


	//   ....[56]....
        /*02ac*/ 	.word	0x000031f0


	//   ....[57]....
        /*02b0*/ 	.word	0x00003270


	//   ....[58]....
        /*02b4*/ 	.word	0x000032f0


	//   ....[59]....
        /*02b8*/ 	.word	0x00003360


	//----- nvinfo : EIATTR_EXIT_INSTR_OFFSETS
	.align		4
.L_4945:
        /*02bc*/ 	.byte	0x04, 0x1c
        /*02be*/ 	.short	(.L_4947 - .L_4946)


	//   ....[0]....
.L_4946:
        /*02c0*/ 	.word	0x00000080


	//   ....[1]....
        /*02c4*/ 	.word	0x00002130


	//   ....[2]....
        /*02c8*/ 	.word	0x00002160


	//   ....[3]....
        /*02cc*/ 	.word	0x00002370


	//   ....[4]....
        /*02d0*/ 	.word	0x000024c0


	//----- nvinfo : EIATTR_MAX_THREADS
	.align		4
.L_4947:
        /*02d4*/ 	.byte	0x04, 0x05
        /*02d6*/ 	.short	(.L_4949 - .L_4948)
.L_4948:
        /*02d8*/ 	.word	0x00000080
        /*02dc*/ 	.word	0x00000001
        /*02e0*/ 	.word	0x00000001


	//----- nvinfo : EIATTR_CRS_STACK_SIZE
	.align		4
.L_4949:
        /*02e4*/ 	.byte	0x04, 0x1e
        /*02e6*/ 	.short	(.L_4951 - .L_4950)
.L_4950:
        /*02e8*/ 	.word	0x00000000
.L_4951:


//--------------------- .nv.info._ZN4vllm3moe10topkGatingILi8ELi256ELi4ELi16ELi32Ei6__halfLNS0_11ScoringFuncE1EEEvPKT5_PKbPfiPT4_PiiiibPKf --------------------------
	.section	.nv.info._ZN4vllm3moe10topkGatingILi8ELi256ELi4ELi16ELi32Ei6__halfLNS0_11ScoringFuncE1EEEvPKT5_PKbPfiPT4_PiiiibPKf,"",@"SHT_CUDA_INFO"
	.sectionflags	@""
	.align	4


	//----- nvinfo : EIATTR_CUDA_API_VERSION
	.align		4
        /*0000*/ 	.byte	0x04, 0x37
        /*0002*/ 	.short	(.L_4953 - .L_4952)
.L_4952:
        /*0004*/ 	.word	0x00000082


	//----- nvinfo : EIATTR_SW2861232_WAR
	.align		4
.L_4953:
        /*0008*/ 	.byte	0x01, 0x35
	.zero		2


	//----- nvinfo : EIATTR_PARAM_CBANK
	.align		4
        /*000c*/ 	.byte	0x04, 0x0a
        /*000e*/ 	.short	(.L_4955 - .L_4954)
	.align		4
.L_4954:
        /*0010*/ 	.word	index@(.nv.constant0._ZN4vllm3moe10topkGatingILi8ELi256ELi4ELi16ELi32Ei6__halfLNS0_11ScoringFuncE1EEEvPKT5_PKbPfiPT4_PiiiibPKf)
        /*0014*/ 	.short	0x0160
        /*0016*/ 	.short	0x0048


	//----- nvinfo : EIATTR_CBANK_PARAM_SIZE
	.align		4
.L_4955:
        /*0018*/ 	.byte	0x03, 0x19
        /*001a*/ 	.short	0x0048


	//----- nvinfo : EIATTR_KPARAM_INFO
	.align		4
        /*001c*/ 	.byte	0x04, 0x17
        /*001e*/ 	.short	(.L_4957 - .L_4956)
.L_4956:
        /*0020*/ 	.word	0x00000000
        /*0024*/ 	.short	0x000a
        /*0026*/ 	.short	0x0040
        /*0028*/ 	.byte	0x00, 0xf0, 0x21, 0x00


	//----- nvinfo : EIATTR_KPARAM_INFO
	.align		4
.L_4957:
        /*002c*/ 	.byte	0x04, 0x17
        /*002e*/ 	.short	(.L_4959 - .L_4958)
.L_4958:
        /*0030*/ 	.word	0x00000000
        /*0034*/ 	.short	0x0009
        /*0036*/ 	.short	0x003c
        /*0038*/ 	.byte	0x00, 0xf0, 0x05, 0x00


	//----- nvinfo : EIATTR_KPARAM_INFO
	.align		4
.L_4959:
        /*003c*/ 	.byte	0x04, 0x17
        /*003e*/ 	.short	(.L_4961 - .L_4960)
.L_4960:
        /*0040*/ 	.word	0x00000000
        /*0044*/ 	.short	0x0008
        /*0046*/ 	.short	0x0038
        /*0048*/ 	.byte	0x00, 0xf0, 0x11, 0x00


	//----- nvinfo : EIATTR_KPARAM_INFO
	.align		4
.L_4961:
        /*004c*/ 	.byte	0x04, 0x17
        /*004e*/ 	.short	(.L_4963 - .L_4962)
.L_4962:
        /*0050*/ 	.word	0x00000000
        /*0054*/ 	.short	0x0007
        /*0056*/ 	.short	0x0034
        /*0058*/ 	.byte	0x00, 0xf0, 0x11, 0x00


	//----- nvinfo : EIATTR_KPARAM_INFO
	.align		4
.L_4963:
        /*005c*/ 	.byte	0x04, 0x17
        /*005e*/ 	.short	(.L_4965 - .L_4964)
.L_4964:
        /*0060*/ 	.word	0x00000000
        /*0064*/ 	.short	0x0006
        /*0066*/ 	.short	0x0030
        /*0068*/ 	.byte	0x00, 0xf0, 0x11, 0x00


	//----- nvinfo : EIATTR_KPARAM_INFO
	.align		4
.L_4965:
        /*006c*/ 	.byte	0x04, 0x17
        /*006e*/ 	.short	(.L_4967 - .L_4966)
.L_4966:
        /*0070*/ 	.word	0x00000000
        /*0074*/ 	.short	0x0005
        /*0076*/ 	.short	0x0028
        /*0078*/ 	.byte	0x00, 0xf0, 0x21, 0x00


	//----- nvinfo : EIATTR_KPARAM_INFO
	.align		4
.L_4967:
        /*007c*/ 	.byte	0x04, 0x17
        /*007e*/ 	.short	(.L_4969 - .L_4968)
.L_4968:
        /*0080*/ 	.word	0x00000000
        /*0084*/ 	.short	0x0004
        /*0086*/ 	.short	0x0020
        /*0088*/ 	.byte	0x00, 0xf0, 0x21, 0x00


	//----- nvinfo : EIATTR_KPARAM_INFO
	.align		4
.L_4969:
        /*008c*/ 	.byte	0x04, 0x17
        /*008e*/ 	.short	(.L_4971 - .L_4970)
.L_4970:
        /*0090*/ 	.word	0x00000000
        /*0094*/ 	.short	0x0003
        /*0096*/ 	.short	0x0018
        /*0098*/ 	.byte	0x00, 0xf0, 0x11, 0x00


	//----- nvinfo : EIATTR_KPARAM_INFO
	.align		4
.L_4971:
        /*009c*/ 	.byte	0x04, 0x17
        /*009e*/ 	.short	(.L_4973 - .L_4972)
.L_4972:
        /*00a0*/ 	.word	0x00000000
        /*00a4*/ 	.short	0x0002
        /*00a6*/ 	.short	0x0010
        /*00a8*/ 	.byte	0x00, 0xf0, 0x21, 0x00


	//----- nvinfo : EIATTR_KPARAM_INFO
	.align		4
.L_4973:
        /*00ac*/ 	.byte	0x04, 0x17
        /*00ae*/ 	.short	(.L_4975 - .L_4974)
.L_4974:
        /*00b0*/ 	.word	0x00000000
        /*00b4*/ 	.short	0x0001
        /*00b6*/ 	.short	0x0008
        /*00b8*/ 	.byte	0x00, 0xf0, 0x21, 0x00


	//----- nvinfo : EIATTR_KPARAM_INFO
	.align		4
.L_4975:
        /*00bc*/ 	.byte	0x04, 0x17
        /*00be*/ 	.short	(.L_4977 - .L_4976)
.L_4976:
        /*00c0*/ 	.word	0x00000000
        /*00c4*/ 	.short	0x0000
        /*00c6*/ 	.short	0x0000
        /*00c8*/ 	.byte	0x00, 0xf0, 0x21, 0x00


	//----- nvinfo : EIATTR_MAXREG_COUNT
	.align		4
.L_4977:
        /*00cc*/ 	.byte	0x03, 0x1b
        /*00ce*/ 	.short	0x00ff


	//----- nvinfo : EIATTR_MERCURY_ISA_VERSION
	.align		4
        /*00d0*/ 	.byte	0x03, 0x5f
        /*00d2*/ 	.short	0x0000


	//----- nvinfo : EIATTR_COOP_GROUP_MASK_REGIDS
	.align		4
        /*00d4*/ 	.byte	0x04, 0x29
        /*00d6*/ 	.short	(.L_4979 - .L_4978)


	//   ....[0]....
.L_4978:
        /*00d8*/ 	.word	0xffffffff


	//   ....[1]....
        /*00dc*/ 	.word	0xffffffff


	//   ....[2]....
        /*00e0*/ 	.word	0xffffffff


	//   ....[3]....
        /*00e4*/ 	.word	0xffffffff


	//   ....[4]....
        /*00e8*/ 	.word	0xffffffff


	//   ....[5]....
        /*00ec*/ 	.word	0xffffffff


	//   ....[6]....
        /*00f0*/ 	.word	0xffffffff


	//   ....[7]....
        /*00f4*/ 	.word	0xffffffff


	//   ....[8]....
        /*00f8*/ 	.word	0xffffffff


	//   ....[9]....
        /*00fc*/ 	.word	0xffffffff


	//   ....[10]....
        /*0100*/ 	.word	0xffffffff


	//   ....[11]....
        /*0104*/ 	.word	0xffffffff


	//   ....[12]....
        /*0108*/ 	.word	0xffffffff


	//   ....[13]....
        /*010c*/ 	.word	0xffffffff


	//   ....[14]....
        /*0110*/ 	.word	0xffffffff


	//   ....[15]....
        /*0114*/ 	.word	0xffffffff


	//   ....[16]....
        /*0118*/ 	.word	0xffffffff


	//   ....[17]....
        /*011c*/ 	.word	0xffffffff


	//   ....[18]....
        /*0120*/ 	.word	0xffffffff


	//   ....[19]....
        /*0124*/ 	.word	0xffffffff


	//   ....[20]....
        /*0128*/ 	.word	0xffffffff


	//   ....[21]....
        /*012c*/ 	.word	0xffffffff


	//   ....[22]....
        /*0130*/ 	.word	0xffffffff


	//   ....[23]....
        /*0134*/ 	.word	0xffffffff


	//   ....[24]....
        /*0138*/ 	.word	0xffffffff


	//   ....[25]....
        /*013c*/ 	.word	0xffffffff


	//   ....[26]....
        /*0140*/ 	.word	0xffffffff


	//   ....[27]....
        /*0144*/ 	.word	0xffffffff


	//   ....[28]....
        /*0148*/ 	.word	0xffffffff


	//   ....[29]....
        /*014c*/ 	.word	0xffffffff


	//   ....[30]....
        /*0150*/ 	.word	0xffffffff


	//   ....[31]....
        /*0154*/ 	.word	0xffffffff


	//   ....[32]....
        /*0158*/ 	.word	0xffffffff


	//   ....[33]....
        /*015c*/ 	.word	0xffffffff


	//   ....[34]....
        /*0160*/ 	.word	0xffffffff


	//   ....[35]....
        /*0164*/ 	.word	0xffffffff


	//   ....[36]....
        /*0168*/ 	.word	0xffffffff


	//   ....[37]....
        /*016c*/ 	.word	0xffffffff


	//   ....[38]....
        /*0170*/ 	.word	0xffffffff


	//   ....[39]....
        /*0174*/ 	.word	0xffffffff


	//   ....[40]....
        /*0178*/ 	.word	0xffffffff


	//   ....[41]....
        /*017c*/ 	.word	0xffffffff


	//   ....[42]....
        /*0180*/ 	.word	0xffffffff


	//   ....[43]....
        /*0184*/ 	.word	0xffffffff


	//   ....[44]....
        /*0188*/ 	.word	0xffffffff


	//   ....[45]....
        /*018c*/ 	.word	0xffffffff


	//   ....[46]....
        /*0190*/ 	.word	0xffffffff


	//   ....[47]....
        /*0194*/ 	.word	0xffffffff


	//   ....[48]....
        /*0198*/ 	.word	0xffffffff


	//   ....[49]....
        /*019c*/ 	.word	0xffffffff


	//   ....[50]....
        /*01a0*/ 	.word	0xffffffff


	//   ....[51]....
        /*01a4*/ 	.word	0xffffffff


	//   ....[52]....
        /*01a8*/ 	.word	0xffffffff


	//   ....[53]....
        /*01ac*/ 	.word	0xffffffff


	//   ....[54]....
        /*01b0*/ 	.word	0xffffffff


	//   ....[55]....
        /*01b4*/ 	.word	0xffffffff


	//   ....[56]....
        /*01b8*/ 	.word	0xffffffff


	//   ....[57]....
        /*01bc*/ 	.word	0xffffffff


	//   ....[58]....
        /*01c0*/ 	.word	0xffffffff


	//   ....[59]....
        /*01c4*/ 	.word	0xffffffff


	//----- nvinfo : EIATTR_COOP_GROUP_INSTR_OFFSETS
	.align		4
.L_4979:
        /*01c8*/ 	.byte	0x04, 0x28
        /*01ca*/ 	.short	(.L_4981 - .L_4980)


	//   ....[0]....
.L_4980:
        /*01cc*/ 	.word	0x00000960


	//   ....[1]....
        /*01d0*/ 	.word	0x00000980


	//   ....[2]....
        /*01d4*/ 	.word	0x00000990


	//   ....[3]....
        /*01d8*/ 	.word	0x00000a30


	//   ....[4]....
        /*01dc*/ 	.word	0x00000a40


	//   ....[5]....
        /*01e0*/ 	.word	0x00000a50


	//   ....[6]....
        /*01e4*/ 	.word	0x00000ab0


	//   ....[7]....
        /*01e8*/ 	.word	0x00000af0


	//   ....[8]....
        /*01ec*/ 	.word	0x00000b00


	//   ....[9]....
        /*01f0*/ 	.word	0x00000b90


	//   ....[10]....
        /*01f4*/ 	.word	0x00000bb0


	//   ....[11]....
        /*01f8*/ 	.word	0x00000bc0


	//   ....[12]....
        /*01fc*/ 	.word	0x00000c20


	//   ....[13]....
        /*0200*/ 	.word	0x00000c60


	//   ....[14]....
        /*0204*/ 	.word	0x00000c70


	//   ....[15]....
        /*0208*/ 	.word	0x000011b0


	//   ....[16]....
        /*020c*/ 	.word	0x000011d0


	//   ....[17]....
        /*0210*/ 	.word	0x000011e0


	//   ....[18]....
        /*0214*/ 	.word	0x00001270


	//   ....[19]....
        /*0218*/ 	.word	0x00001290


	//   ....[20]....
        /*021c*/ 	.word	0x000012a0


	//   ....[21]....
        /*0220*/ 	.word	0x00001300


	//   ....[22]....
        /*0224*/ 	.word	0x00001340


	//   ....[23]....
        /*0228*/ 	.word	0x00001350


	//   ....[24]....
        /*022c*/ 	.word	0x000013e0


	//   ....[25]....
        /*0230*/ 	.word	0x00001400


	//   ....[26]....
        /*0234*/ 	.word	0x00001410


	//   ....[27]....
        /*0238*/ 	.word	0x00001470


	//   ....[28]....
        /*023c*/ 	.word	0x000014b0


	//   ....[29]....
        /*0240*/ 	.word	0x000014c0


	//   ....[30]....
        /*0244*/ 	.word	0x00001c10


	//   ....[31]....
        /*0248*/ 	.word	0x00001c90


	//   ....[32]....
        /*024c*/ 	.word	0x00001d00


	//   ....[33]....
        /*0250*/ 	.word	0x00001d80


	//   ....[34]....
        /*0254*/ 	.word	0x00001e00


	//   ....[35]....
        /*0258*/ 	.word	0x00001e80


	//   ....[36]....
        /*025c*/ 	.word	0x00001f00


	//   ....[37]....
        /*0260*/ 	.word	0x00001f80


	//   ....[38]....
        /*0264*/ 	.word	0x00002000


	//   ....[39]....
        /*0268*/ 	.word	0x00002080


	//   ....[40]....
        /*026c*/ 	.word	0x00002100


	//   ....[41]....
        /*0270*/ 	.word	0x00002180


	//   ....[42]....
        /*0274*/ 	.word	0x00002200


	//   ....[43]....
        /*0278*/ 	.word	0x00002280


	//   ....[44]....
        /*027c*/ 	.word	0x000022f0


	//   ....[45]....
        /*0280*/ 	.word	0x00002360


	//   ....[46]....
        /*0284*/ 	.word	0x000023e0


	//   ....[47]....
        /*0288*/ 	.word	0x00002450


	//   ....[48]....
        /*028c*/ 	.word	0x000024d0


	//   ....[49]....
        /*0290*/ 	.word	0x00002550


	//   ....[50]....
        /*0294*/ 	.word	0x000025d0


	//   ....[51]....
        /*0298*/ 	.word	0x00002650


	//   ....[52]....
        /*029c*/ 	.word	0x000026d0


	//   ....[53]....
        /*02a0*/ 	.word	0x00002750


	//   ....[54]....
        /*02a4*/ 	.word	0x000027d0


	//   ....[55]....
        /*02a8*/ 	.word	0x00002850


	//   ....[56]....
        /*02ac*/ 	.word	0x000028d0


	//   ....[57]....
        /*02b0*/ 	.word	0x00002950


	//   ....[58]....
        /*02b4*/ 	.word	0x000029d0


	//   ....[59]....
        /*02b8*/ 	.word	0x00002a40


	//----- nvinfo : EIATTR_EXIT_INSTR_OFFSETS
	.align		4
.L_4981:
        /*02bc*/ 	.byte	0x04, 0x1c
        /*02be*/ 	.short	(.L_4983 - .L_4982)


	//   ....[0]....
.L_4982:
        /*02c0*/ 	.word	0x00000080


	//   ....[1]....
        /*02c4*/ 	.word	0x00001820


	//   ....[2]....
        /*02c8*/ 	.word	0x00001850


	//   ....[3]....
        /*02cc*/ 	.word	0x00001a60


	//   ....[4]....
        /*02d0*/ 	.word	0x00001bb0


	//----- nvinfo : EIATTR_MAX_THREADS
	.align		4
.L_4983:
        /*02d4*/ 	.byte	0x04, 0x05
        /*02d6*/ 	.short	(.L_4985 - .L_4984)
.L_4984:
        /*02d8*/ 	.word	0x00000080
        /*02dc*/ 	.word	0x00000001
        /*02e0*/ 	.word	0x00000001


	//----- nvinfo : EIATTR_CRS_STACK_SIZE
	.align		4
.L_4985:
        /*02e4*/ 	.byte	0x04, 0x1e
        /*02e6*/ 	.short	(.L_4987 - .L_4986)
.L_4986:
        /*02e8*/ 	.word	0x00000000
.L_4987:


//--------------------- .nv.info._ZN4vllm3moe10topkGatingILi8ELi128ELi4ELi16ELi32Ei6__halfLNS0_11ScoringFuncE1EEEvPKT5_PKbPfiPT4_PiiiibPKf --------------------------
	.section	.nv.info._ZN4vllm3moe10topkGatingILi8ELi128ELi4ELi16ELi32Ei6__halfLNS0_11ScoringFuncE1EEEvPKT5_PKbPfiPT4_PiiiibPKf,"",@"SHT_CUDA_INFO"
	.sectionflags	@""
	.align	4


	//----- nvinfo : EIATTR_CUDA_API_VERSION
	.align		4
        /*0000*/ 	.byte	0x04, 0x37
        /*0002*/ 	.short	(.L_4989 - .L_4988)
.L_4988:
        /*0004*/ 	.word	0x00000082


	//----- nvinfo : EIATTR_SW2861232_WAR
	.align		4
.L_4989:
        /*0008*/ 	.byte	0x01, 0x35
	.zero		2


	//----- nvinfo : EIATTR_PARAM_CBANK
	.align		4
        /*000c*/ 	.byte	0x04, 0x0a
        /*000e*/ 	.short	(.L_4991 - .L_4990)
	.align		4
.L_4990:
        /*0010*/ 	.word	index@(.nv.constant0._ZN4vllm3moe10topkGatingILi8ELi128ELi4ELi16ELi32Ei6__halfLNS0_11ScoringFuncE1EEEvPKT5_PKbPfiPT4_PiiiibPKf)
        /*0014*/ 	.short	0x0160
        /*0016*/ 	.short	0x0048


	//----- nvinfo : EIATTR_CBANK_PARAM_SIZE
	.align		4
.L_4991:
        /*0018*/ 	.byte	0x03, 0x19
        /*001a*/ 	.short	0x0048


	//----- nvinfo : EIATTR_KPARAM_INFO
	.align		4
        /*001c*/ 	.byte	0x04, 0x17
        /*001e*/ 	.short	(.L_4993 - .L_4992)
.L_4992:
        /*0020*/ 	.word	0x00000000
        /*0024*/ 	.short	0x000a
        /*0026*/ 	.short	0x0040
        /*0028*/ 	.byte	0x00, 0xf0, 0x21, 0x00


	//----- nvinfo : EIATTR_KPARAM_INFO
	.align		4
.L_4993:
        /*002c*/ 	.byte	0x04, 0x17
        /*002e*/ 	.short	(.L_4995 - .L_4994)
.L_4994:
        /*0030*/ 	.word	0x00000000
        /*0034*/ 	.short	0x0009
        /*0036*/ 	.short	0x003c
        /*0038*/ 	.byte	0x00, 0xf0, 0x05, 0x00


	//----- nvinfo : EIATTR_KPARAM_INFO
	.align		4
.L_4995:
        /*003c*/ 	.byte	0x04, 0x17
        /*003e*/ 	.short	(.L_4997 - .L_4996)
.L_4996:
        /*0040*/ 	.word	0x00000000
        /*0044*/ 	.short	0x0008
        /*0046*/ 	.short	0x0038
        /*0048*/ 	.byte	0x00, 0xf0, 0x11, 0x00


	//----- nvinfo : EIATTR_KPARAM_INFO
	.align		4
.L_4997:
        /*004c*/ 	.byte	0x04, 0x17
        /*004e*/ 	.short	(.L_4999 - .L_4998)
.L_4998:
        /*0050*/ 	.word	0x00000000
        /*0054*/ 	.short	0x0007
        /*0056*/ 	.short	0x0034
        /*0058*/ 	.byte	0x00, 0xf0, 0x11, 0x00


	//----- nvinfo : EIATTR_KPARAM_INFO
	.align		4
.L_4999:
        /*005c*/ 	.byte	0x04, 0x17
        /*005e*/ 	.short	(.L_5001 - .L_5000)
.L_5000:
        /*0060*/ 	.word	0x00000000
        /*0064*/ 	.short	0x0006
        /*0066*/ 	.short	0x0030
        /*0068*/ 	.byte	0x00, 0xf0, 0x11, 0x00


	//----- nvinfo : EIATTR_KPARAM_INFO
	.align		4
.L_5001:
        /*006c*/ 	.byte	0x04, 0x17
        /*006e*/ 	.short	(.L_5003 - .L_5002)
.L_5002:
        /*0070*/ 	.word	0x00000000
        /*0074*/ 	.short	0x0005
        /*0076*/ 	.short	0x0028
        /*0078*/ 	.byte	0x00, 0xf0, 0x21, 0x00


	//----- nvinfo : EIATTR_KPARAM_INFO
	.align		4
.L_5003:
        /*007c*/ 	.byte	0x04, 0x17
        /*007e*/ 	.short	(.L_5005 - .L_5004)
.L_5004:
        /*0080*/ 	.word	0x00000000
        /*0084*/ 	.short	0x0004
        /*0086*/ 	.short	0x0020
        /*0088*/ 	.byte	0x00, 0xf0, 0x21, 0x00


	//----- nvinfo : EIATTR_KPARAM_INFO
	.align		4
.L_5005:
        /*008c*/ 	.byte	0x04, 0x17
        /*008e*/ 	.short	(.L_5007 - .L_5006)
.L_5006:
        /*0090*/ 	.word	0x00000000
        /*0094*/ 	.short	0x0003
        /*0096*/ 	.short	0x0018
        /*0098*/ 	.byte	0x00, 0xf0, 0x11, 0x00


	//----- nvinfo : EIATTR_KPARAM_INFO
	.align		4
.L_5007:
        /*009c*/ 	.byte	0x04, 0x17
        /*009e*/ 	.short	(.L_5009 - .L_5008)
.L_5008:
        /*00a0*/ 	.word	0x00000000
        /*00a4*/ 	.short	0x0002
        /*00a6*/ 	.short	0x0010
        /*00a8*/ 	.byte	0x00, 0xf0, 0x21, 0x00


	//----- nvinfo : EIATTR_KPARAM_INFO
	.align		4
.L_5009:
        /*00ac*/ 	.byte	0x04, 0x17
        /*00ae*/ 	.short	(.L_5011 - .L_5010)
.L_5010:
        /*00b0*/ 	.word	0x00000000
        /*00b4*/ 	.short	0x0001
        /*00b6*/ 	.short	0x0008
        /*00b8*/ 	.byte	0x00, 0xf0, 0x21, 0x00


	//----- nvinfo : EIATTR_KPARAM_INFO
	.align		4
.L_5011:
        /*00bc*/ 	.byte	0x04, 0x17
        /*00be*/ 	.short	(.L_5013 - .L_5012)
.L_5012:
        /*00c0*/ 	.word	0x00000000
        /*00c4*/ 	.short	0x0000
        /*00c6*/ 	.short	0x0000
        /*00c8*/ 	.byte	0x00, 0xf0, 0x21, 0x00


	//----- nvinfo : EIATTR_MAXREG_COUNT
	.align		4
.L_5013:
        /*00cc*/ 	.byte	0x03, 0x1b
        /*00ce*/ 	.short	0x00ff


	//----- nvinfo : EIATTR_MERCURY_ISA_VERSION
	.align		4
        /*00d0*/ 	.byte	0x03, 0x5f
        /*00d2*/ 	.short	0x0000


	//----- nvinfo : EIATTR_COOP_GROUP_MASK_REGIDS
	.align		4
        /*00d4*/ 	.byte	0x04, 0x29
        /*00d6*/ 	.short	(.L_5015 - .L_5014)


	//   ....[0]....
.L_5014:
        /*00d8*/ 	.word	0xffffffff


	//   ....[1]....
        /*00dc*/ 	.word	0xffffffff


	//   ....[2]....
        /*00e0*/ 	.word	0xffffffff


	//   ....[3]....
        /*00e4*/ 	.word	0xffffffff


	//   ....[4]....
        /*00e8*/ 	.word	0xffffffff


	//   ....[5]....
        /*00ec*/ 	.word	0xffffffff


	//   ....[6]....
        /*00f0*/ 	.word	0xffffffff


	//   ....[7]....
        /*00f4*/ 	.word	0xffffffff


	//   ....[8]....
        /*00f8*/ 	.word	0xffffffff


	//   ....[9]....
        /*00fc*/ 	.word	0xffffffff


	//   ....[10]....
        /*0100*/ 	.word	0xffffffff


	//   ....[11]....
        /*0104*/ 	.word	0xffffffff


	//   ....[12]....
        /*0108*/ 	.word	0xffffffff


	//   ....[13]....
        /*010c*/ 	.word	0xffffffff


	//   ....[14]....
        /*0110*/ 	.word	0xffffffff


	//   ....[15]....
        /*0114*/ 	.word	0xffffffff


	//   ....[16]....
        /*0118*/ 	.word	0xffffffff


	//   ....[17]....
        /*011c*/ 	.word	0xffffffff


	//   ....[18]....
        /*0120*/ 	.word	0xffffffff


	//   ....[19]....
        /*0124*/ 	.word	0xffffffff


	//   ....[20]....
        /*0128*/ 	.word	0xffffffff


	//   ....[21]....
        /*012c*/ 	.word	0xffffffff


	//   ....[22]....
        /*0130*/ 	.word	0xffffffff


	//   ....[23]....
        /*0134*/ 	.word	0xffffffff


	//   ....[24]....
        /*0138*/ 	.word	0xffffffff


	//   ....[25]....
        /*013c*/ 	.word	0xffffffff


	//   ....[26]....
        /*0140*/ 	.word	0xffffffff


	//   ....[27]....
        /*0144*/ 	.word	0xffffffff


	//   ....[28]....
        /*0148*/ 	.word	0xffffffff


	//   ....[29]....
        /*014c*/ 	.word	0xffffffff


	//   ....[30]....
        /*0150*/ 	.word	0xffffffff


	//   ....[31]....
        /*0154*/ 	.word	0xffffffff


	//   ....[32]....
        /*0158*/ 	.word	0xffffffff


	//   ....[33]....
        /*015c*/ 	.word	0xffffffff


	//   ....[34]....
        /*0160*/ 	.word	0xffffffff


	//   ....[35]....
        /*0164*/ 	.word	0xffffffff


	//   ....[36]....
        /*0168*/ 	.word	0xffffffff


	//   ....[37]....
        /*016c*/ 	.word	0xffffffff


	//   ....[38]....
        /*0170*/ 	.word	0xffffffff


	//   ....[39]....
        /*0174*/ 	.word	0xffffffff


	//   ....[40]....
        /*0178*/ 	.word	0xffffffff


	//   ....[41]....
        /*017c*/ 	.word	0xffffffff


	//   ....[42]....
        /*0180*/ 	.word	0xffffffff


	//   ....[43]....
        /*0184*/ 	.word	0xffffffff


	//   ....[44]....
        /*0188*/ 	.word	0xffffffff


	//   ....[45]....
        /*018c*/ 	.word	0xffffffff


	//   ....[46]....
        /*0190*/ 	.word	0xffffffff


	//   ....[47]....
        /*0194*/ 	.word	0xffffffff


	//----- nvinfo : EIATTR_COOP_GROUP_INSTR_OFFSETS
	.align		4
.L_5015:
        /*0198*/ 	.byte	0x04, 0x28
        /*019a*/ 	.short	(.L_5017 - .L_5016)


	//   ....[0]....
.L_5016:
        /*019c*/ 	.word	0x00000970


	//   ....[1]....
        /*01a0*/ 	.word	0x00000990


	//   ....[2]....
        /*01a4*/ 	.word	0x000009a0


	//   ....[3]....
        /*01a8*/ 	.word	0x00000a30


	//   ....[4]....
        /*01ac*/ 	.word	0x00000a50


	//   ....[5]....
        /*01b0*/ 	.word	0x00000a60


	//   ....[6]....
        /*01b4*/ 	.word	0x00000ac0


	//   ....[7]....
        /*01b8*/ 	.word	0x00000b00


	//   ....[8]....
        /*01bc*/ 	.word	0x00000b10


	//   ....[9]....
        /*01c0*/ 	.word	0x00000ba0


	//   ....[10]....
        /*01c4*/ 	.word	0x00000bc0


	//   ....[11]....
        /*01c8*/ 	.word	0x00000bd0


	//   ....[12]....
        /*01cc*/ 	.word	0x00001100


	//   ....[13]....
        /*01d0*/ 	.word	0x00001120


	//   ....[14]....
        /*01d4*/ 	.word	0x00001130


	//   ....[15]....
        /*01d8*/ 	.word	0x000011c0


	//   ....[16]....
        /*01dc*/ 	.word	0x000011e0


	//   ....[17]....
        /*01e0*/ 	.word	0x000011f0


	//   ....[18]....
        /*01e4*/ 	.word	0x00001250


	//   ....[19]....
        /*01e8*/ 	.word	0x00001290


	//   ....[20]....
        /*01ec*/ 	.word	0x000012a0


	//   ....[21]....
        /*01f0*/ 	.word	0x00001330


	//   ....[22]....
        /*01f4*/ 	.word	0x00001350


	//   ....[23]....
        /*01f8*/ 	.word	0x00001360


	//   ....[24]....
        /*01fc*/ 	.word	0x00001ab0


	//   ....[25]....
        /*0200*/ 	.word	0x00001b30


	//   ....[26]....
        /*0204*/ 	.word	0x00001ba0


	//   ....[27]....
        /*0208*/ 	.word	0x00001c20


	//   ....[28]....
        /*020c*/ 	.word	0x00001ca0


	//   ....[29]....
        /*0210*/ 	.word	0x00001d20


	//   ....[30]....
        /*0214*/ 	.word	0x00001da0


	//   ....[31]....
        /*0218*/ 	.word	0x00001e20


	//   ....[32]....
        /*021c*/ 	.word	0x00001ea0


	//   ....[33]....
        /*0220*/ 	.word	0x00001f20


	//   ....[34]....
        /*0224*/ 	.word	0x00001fa0


	//   ....[35]....
        /*0228*/ 	.word	0x00002010


	//   ....[36]....
        /*022c*/ 	.word	0x00002080


	//   ....[37]....
        /*0230*/ 	.word	0x00002100


	//   ....[38]....
        /*0234*/ 	.word	0x00002170


	//   ....[39]....
        /*0238*/ 	.word	0x000021f0


	//   ....[40]....
        /*023c*/ 	.word	0x00002270


	//   ....[41]....
        /*0240*/ 	.word	0x000022f0


	//   ....[42]....
        /*0244*/ 	.word	0x00002370


	//   ....[43]....
        /*0248*/ 	.word	0x000023f0


	//   ....[44]....
        /*024c*/ 	.word	0x00002470


	//   ....[45]....
        /*0250*/ 	.word	0x000024f0


	//   ....[46]....
        /*0254*/ 	.word	0x00002570


	//   ....[47]....
        /*0258*/ 	.word	0x000025e0


	//----- nvinfo : EIATTR_EXIT_INSTR_OFFSETS
	.align		4
.L_5017:
        /*025c*/ 	.byte	0x04, 0x1c
        /*025e*/ 	.short	(.L_5019 - .L_5018)


	//   ....[0]....
.L_5018:
        /*0260*/ 	.word	0x00000090


	//   ....[1]....
        /*0264*/ 	.word	0x000016b0


	//   ....[2]....
        /*0268*/ 	.word	0x000016e0


	//   ....[3]....
        /*026c*/ 	.word	0x000018f0


	//   ....[4]....
        /*0270*/ 	.word	0x00001a50


	//----- nvinfo : EIATTR_MAX_THREADS
	.align		4
.L_5019:
        /*0274*/ 	.byte	0x04, 0x05
        /*0276*/ 	.short	(.L_5021 - .L_5020)
.L_5020:
        /*0278*/ 	.word	0x00000080
        /*027c*/ 	.word	0x00000001
        /*0280*/ 	.word	0x00000001


	//----- nvinfo : EIATTR_CRS_STACK_SIZE
	.align		4
.L_5021:
        /*0284*/ 	.byte	0x04, 0x1e
        /*0286*/ 	.short	(.L_5023 - .L_5022)
.L_5022:
        /*0288*/ 	.word	0x00000000
.L_5023:


//--------------------- .nv.info._ZN4vllm3moe10topkGatingILi8ELi64ELi4ELi16ELi32Ei6__halfLNS0_11ScoringFuncE1EEEvPKT5_PKbPfiPT4_PiiiibPKf --------------------------
	.section	.nv.info._ZN4vllm3moe10topkGatingILi8ELi64ELi4ELi16ELi32Ei6__halfLNS0_11ScoringFuncE1EEEvPKT5_PKbPfiPT4_PiiiibPKf,"",@"SHT_CUDA_INFO"
	.sectionflags	@""
	.align	4


	//----- nvinfo : EIATTR_CUDA_API_VERSION
	.align		4
        /*0000*/ 	.byte	0x04, 0x37
        /*0002*/ 	.short	(.L_5025 - .L_5024)
.L_5024:
        /*0004*/ 	.word	0x00000082


	//----- nvinfo : EIATTR_SW2861232_WAR
	.align		4
.L_5025:
        /*0008*/ 	.byte	0x01, 0x35
	.zero		2


	//----- nvinfo : EIATTR_PARAM_CBANK
	.align		4
        /*000c*/ 	.byte	0x04, 0x0a
        /*000e*/ 	.short	(.L_5027 - .L_5026)
	.align		4
.L_5026:
        /*0010*/ 	.word	index@(.nv.constant0._ZN4vllm3moe10topkGatingILi8ELi64ELi4ELi16ELi32Ei6__halfLNS0_11ScoringFuncE1EEEvPKT5_PKbPfiPT4_PiiiibPKf)
        /*0014*/ 	.short	0x0160
        /*0016*/ 	.short	0x0048


	//----- nvinfo : EIATTR_CBANK_PARAM_SIZE
	.align		4
.L_5027:
        /*0018*/ 	.byte	0x03, 0x19
        /*001a*/ 	.short	0x0048


	//----- nvinfo : EIATTR_KPARAM_INFO
	.align		4
        /*001c*/ 	.byte	0x04, 0x17
        /*001e*/ 	.short	(.L_5029 - .L_5028)
.L_5028:
        /*0020*/ 	.word	0x00000000
        /*0024*/ 	.short	0x000a
        /*0026*/ 	.short	0x0040
        /*0028*/ 	.byte	0x00, 0xf0, 0x21, 0x00


	//----- nvinfo : EIATTR_KPARAM_INFO
	.align		4
.L_5029:
        /*002c*/ 	.byte	0x04, 0x17
        /*002e*/ 	.short	(.L_5031 - .L_5030)
.L_5030:
        /*0030*/ 	.word	0x00000000
        /*0034*/ 	.short	0x0009
        /*0036*/ 	.short	0x003c
        /*0038*/ 	.byte	0x00, 0xf0, 0x05, 0x00


	//----- nvinfo : EIATTR_KPARAM_INFO
	.align		4
.L_5031:
        /*003c*/ 	.byte	0x04, 0x17
        /*003e*/ 	.short	(.L_5033 - .L_5032)
.L_5032:
        /*0040*/ 	.word	0x00000000
        /*0044*/ 	.short	0x0008
        /*0046*/ 	.short	0x0038
        /*0048*/ 	.byte	0x00, 0xf0, 0x11, 0x00


	//----- nvinfo : EIATTR_KPARAM_INFO
	.align		4
.L_5033:
        /*004c*/ 	.byte	0x04, 0x17
        /*004e*/ 	.short	(.L_5035 - .L_5034)
.L_5034:
        /*0050*/ 	.word	0x00000000
        /*0054*/ 	.short	0x0007
        /*0056*/ 	.short	0x0034
        /*0058*/ 	.byte	0x00, 0xf0, 0x11, 0x00


	//----- nvinfo : EIATTR_KPARAM_INFO
	.align		4
.L_5035:
        /*005c*/ 	.byte	0x04, 0x17
        /*005e*/ 	.short	(.L_5037 - .L_5036)
.L_5036:
        /*0060*/ 	.word	0x00000000
        /*0064*/ 	.short	0x0006
        /*0066*/ 	.short	0x0030
        /*0068*/ 	.byte	0x00, 0xf0, 0x11, 0x00


	//----- nvinfo : EIATTR_KPARAM_INFO
	.align		4
.L_5037:
        /*006c*/ 	.byte	0x04, 0x17
        /*006e*/ 	.short	(.L_5039 - .L_5038)
.L_5038:
        /*0070*/ 	.word	0x00000000
        /*0074*/ 	.short	0x0005
        /*0076*/ 	.short	0x0028
        /*0078*/ 	.byte	0x00, 0xf0, 0x21, 0x00


	//----- nvinfo : EIATTR_KPARAM_INFO
	.align		4
.L_5039:
        /*007c*/ 	.byte	0x04, 0x17
        /*007e*/ 	.short	(.L_5041 - .L_5040)
.L_5040:
        /*0080*/ 	.word	0x00000000
        /*0084*/ 	.short	0x0004
        /*0086*/ 	.short	0x0020
        /*0088*/ 	.byte	0x00, 0xf0, 0x21, 0x00


	//----- nvinfo : EIATTR_KPARAM_INFO
	.align		4
.L_5041:
        /*008c*/ 	.byte	0x04, 0x17
        /*008e*/ 	.short	(.L_5043 - .L_5042)
.L_5042:
        /*0090*/ 	.word	0x00000000
        /*0094*/ 	.short	0x0003
        /*0096*/ 	.short	0x0018
        /*0098*/ 	.byte	0x00, 0xf0, 0x11, 0x00


	//----- nvinfo : EIATTR_KPARAM_INFO
	.align		4
.L_5043:
        /*009c*/ 	.byte	0x04, 0x17
        /*009e*/ 	.short	(.L_5045 - .L_5044)
.L_5044:
        /*00a0*/ 	.word	0x00000000
        /*00a4*/ 	.short	0x0002
        /*00a6*/ 	.short	0x0010
        /*00a8*/ 	.byte	0x00, 0xf0, 0x21, 0x00


	//----- nvinfo : EIATTR_KPARAM_INFO
	.align		4
.L_5045:
        /*00ac*/ 	.byte	0x04, 0x17
        /*00ae*/ 	.short	(.L_5047 - .L_5046)
.L_5046:
        /*00b0*/ 	.word	0x00000000
        /*00b4*/ 	.short	0x0001
        /*00b6*/ 	.short	0x0008
        /*00b8*/ 	.byte	0x00, 0xf0, 0x21, 0x00


	//----- nvinfo : EIATTR_KPARAM_INFO
	.align		4
.L_5047:
        /*00bc*/ 	.byte	0x04, 0x17
        /*00be*/ 	.short	(.L_5049 - .L_5048)
.L_5048:
        /*00c0*/ 	.word	0x00000000
        /*00c4*/ 	.short	0x0000
        /*00c6*/ 	.short	0x0000
        /*00c8*/ 	.byte	0x00, 0xf0, 0x21, 0x00


	//----- nvinfo : EIATTR_MAXREG_COUNT
	.align		4
.L_5049:
        /*00cc*/ 	.byte	0x03, 0x1b
        /*00ce*/ 	.short	0x00ff


	//----- nvinfo : EIATTR_MERCURY_ISA_VERSION
	.align		4
        /*00d0*/ 	.byte	0x03, 0x5f
        /*00d2*/ 	.short	0x0000


	//----- nvinfo : EIATTR_COOP_GROUP_MASK_REGIDS
	.align		4
        /*00d4*/ 	.byte	0x04, 0x29
        /*00d6*/ 	.short	(.L_5051 - .L_5050)


	//   ....[0]....
.L_5050:
        /*00d8*/ 	.word	0xffffffff


	//   ....[1]....
        /*00dc*/ 	.word	0xffffffff


	//   ....[2]....
        /*00e0*/ 	.word	0xffffffff


	//   ....[3]....
        /*00e4*/ 	.word	0xffffffff


	//   ....[4]....
        /*00e8*/ 	.word	0xffffffff


	//   ....[5]....
        /*00ec*/ 	.word	0xffffffff


	//   ....[6]....
        /*00f0*/ 	.word	0xffffffff


	//   ....[7]....
        /*00f4*/ 	.word	0xffffffff


	//   ....[8]....
        /*00f8*/ 	.word	0xffffffff


	//   ....[9]....
        /*00fc*/ 	.word	0xffffffff


	//   ....[10]....
        /*0100*/ 	.word	0xffffffff


	//   ....[11]....
        /*0104*/ 	.word	0xffffffff


	//   ....[12]....
        /*0108*/ 	.word	0xffffffff


	//   ....[13]....
        /*010c*/ 	.word	0xffffffff


	//   ....[14]....
        /*0110*/ 	.word	0xffffffff


	//   ....[15]....
        /*0114*/ 	.word	0xffffffff


	//   ....[16]....
        /*0118*/ 	.word	0xffffffff


	//   ....[17]....
        /*011c*/ 	.word	0xffffffff


	//   ....[18]....
        /*0120*/ 	.word	0xffffffff


	//   ....[19]....
        /*0124*/ 	.word	0xffffffff


	//   ....[20]....
        /*0128*/ 	.word	0xffffffff


	//   ....[21]....
        /*012c*/ 	.word	0xffffffff


	//   ....[22]....
        /*0130*/ 	.word	0xffffffff


	//   ....[23]....
        /*0134*/ 	.word	0xffffffff


	//   ....[24]....
        /*0138*/ 	.word	0xffffffff


	//   ....[25]....
        /*013c*/ 	.word	0xffffffff


	//   ....[26]....
        /*0140*/ 	.word	0xffffffff


	//   ....[27]....
        /*0144*/ 	.word	0xffffffff


	//   ....[28]....
        /*0148*/ 	.word	0xffffffff


	//   ....[29]....
        /*014c*/ 	.word	0xffffffff


	//   ....[30]....
        /*0150*/ 	.word	0xffffffff


	//   ....[31]....
        /*0154*/ 	.word	0xffffffff


	//   ....[32]....
        /*0158*/ 	.word	0xffffffff


	//   ....[33]....
        /*015c*/ 	.word	0xffffffff


	//   ....[34]....
        /*0160*/ 	.word	0xffffffff


	//   ....[35]....
        /*0164*/ 	.word	0xffffffff


	//----- nvinfo : EIATTR_COOP_GROUP_INSTR_OFFSETS
	.align		4
.L_5051:
        /*0168*/ 	.byte	0x04, 0x28
        /*016a*/ 	.short	(.L_5053 - .L_5052)


	//   ....[0]....
.L_5052:
        /*016c*/ 	.word	0x00000970


	//   ....[1]....
        /*0170*/ 	.word	0x00000990


	//   ....[2]....
        /*0174*/ 	.word	0x000009a0


	//   ....[3]....
        /*0178*/ 	.word	0x00000a30


	//   ....[4]....
        /*017c*/ 	.word	0x00000a50


	//   ....[5]....
        /*0180*/ 	.word	0x00000a60


	//   ....[6]....
        /*0184*/ 	.word	0x00000ac0


	//   ....[7]....
        /*0188*/ 	.word	0x00000b00


	//   ....[8]....
        /*018c*/ 	.word	0x00000b10


	//   ....[9]....
        /*0190*/ 	.word	0x00001050


	//   ....[10]....
        /*0194*/ 	.word	0x00001070


	//   ....[11]....
        /*0198*/ 	.word	0x00001080


	//   ....[12]....
        /*019c*/ 	.word	0x00001110


	//   ....[13]....
        /*01a0*/ 	.word	0x00001130


	//   ....[14]....
        /*01a4*/ 	.word	0x00001140


	//   ....[15]....
        /*01a8*/ 	.word	0x000011a0


	//   ....[16]....
        /*01ac*/ 	.word	0x000011e0


	//   ....[17]....
        /*01b0*/ 	.word	0x000011f0


	//   ....[18]....
        /*01b4*/ 	.word	0x00001950


	//   ....[19]....
        /*01b8*/ 	.word	0x000019d0


	//   ....[20]....
        /*01bc*/ 	.word	0x00001a40


	//   ....[21]....
        /*01c0*/ 	.word	0x00001ac0


	//   ....[22]....
        /*01c4*/ 	.word	0x00001b40


	//   ....[23]....
        /*01c8*/ 	.word	0x00001bc0


	//   ....[24]....
        /*01cc*/ 	.word	0x00001c40


	//   ....[25]....
        /*01d0*/ 	.word	0x00001cc0


	//   ....[26]....
        /*01d4*/ 	.word	0x00001d30


	//   ....[27]....
        /*01d8*/ 	.word	0x00001da0


	//   ....[28]....
        /*01dc*/ 	.word	0x00001e20


	//   ....[29]....
        /*01e0*/ 	.word	0x00001e90


	//   ....[30]....
        /*01e4*/ 	.word	0x00001f10


	//   ....[31]....
        /*01e8*/ 	.word	0x00001f90


	//   ....[32]....
        /*01ec*/ 	.word	0x00002010


	//   ....[33]....
        /*01f0*/ 	.word	0x00002090


	//   ....[34]....
        /*01f4*/ 	.word	0x00002110


	//   ....[35]....
        /*01f8*/ 	.word	0x00002180


	//----- nvinfo : EIATTR_EXIT_INSTR_OFFSETS
	.align		4
.L_5053:
        /*01fc*/ 	.byte	0x04, 0x1c
        /*01fe*/ 	.short	(.L_5055 - .L_5054)


	//   ....[0]....
.L_5054:
        /*0200*/ 	.word	0x00000090


	//   ....[1]....
        /*0204*/ 	.word	0x00001550


	//   ....[2]....
        /*0208*/ 	.word	0x00001580


	//   ....[3]....
        /*020c*/ 	.word	0x00001790


	//   ....[4]....
        /*0210*/ 	.word	0x000018f0


	//----- nvinfo : EIATTR_MAX_THREADS
	.align		4
.L_5055:
        /*0214*/ 	.byte	0x04, 0x05
        /*0216*/ 	.short	(.L_5057 - .L_5056)
.L_5056:
        /*0218*/ 	.word	0x00000080
        /*021c*/ 	.word	0x00000001
        /*0220*/ 	.word	0x00000001


	//----- nvinfo : EIATTR_CRS_STACK_SIZE
	.align		4
.L_5057:
        /*0224*/ 	.byte	0x04, 0x1e
        /*0226*/ 	.short	(.L_5059 - .L_5058)
.L_5058:
        /*0228*/ 	.word	0x00000000
.L_5059:


//--------------------- .nv.info._ZN4vllm3moe10topkGatingILi8ELi32ELi4ELi16ELi32Ei6__halfLNS0_11ScoringFuncE1EEEvPKT5_PKbPfiPT4_PiiiibPKf --------------------------
	.section	.nv.info._ZN4vllm3moe10topkGatingILi8ELi32ELi4ELi16ELi32Ei6__halfLNS0_11ScoringFuncE1EEEvPKT5_PKbPfiPT4_PiiiibPKf,"",@"SHT_CUDA_INFO"
	.sectionflags	@""
	.align	4


	//----- nvinfo : EIATTR_CUDA_API_VERSION
	.align		4
        /*0000*/ 	.byte	0x04, 0x37
        /*0002*/ 	.short	(.L_5061 - .L_5060)
.L_5060:
        /*0004*/ 	.word	0x00000082


	//----- nvinfo : EIATTR_SW2861232_WAR
	.align		4
.L_5061:
        /*0008*/ 	.byte	0x01, 0x35
	.zero		2


	//----- nvinfo : EIATTR_PARAM_CBANK
	.align		4
        /*000c*/ 	.byte	0x04, 0x0a
        /*000e*/ 	.short	(.L_5063 - .L_5062)
	.align		4
.L_5062:
        /*0010*/ 	.word	index@(.nv.constant0._ZN4vllm3moe10topkGatingILi8ELi32ELi4ELi16ELi32Ei6__halfLNS0_11ScoringFuncE1EEEvPKT5_PKbPfiPT4_PiiiibPKf)
        /*0014*/ 	.short	0x0160
        /*0016*/ 	.short	0x0048


	//----- nvinfo : EIATTR_CBANK_PARAM_SIZE
	.align		4
.L_5063:
        /*0018*/ 	.byte	0x03, 0x19
        /*001a*/ 	.short	0x0048


	//----- nvinfo : EIATTR_KPARAM_INFO
	.align		4
        /*001c*/ 	.byte	0x04, 0x17
        /*001e*/ 	.short	(.L_5065 - .L_5064)
.L_5064:
        /*0020*/ 	.word	0x00000000
        /*0024*/ 	.short	0x000a
        /*0026*/ 	.short	0x0040
        /*0028*/ 	.byte	0x00, 0xf0, 0x21, 0x00


	//----- nvinfo : EIATTR_KPARAM_INFO
	.align		4
.L_5065:
        /*002c*/ 	.byte	0x04, 0x17
        /*002e*/ 	.short	(.L_5067 - .L_5066)
.L_5066:
        /*0030*/ 	.word	0x00000000
        /*0034*/ 	.short	0x0009
        /*0036*/ 	.short	0x003c
        /*0038*/ 	.byte	0x00, 0xf0, 0x05, 0x00


	//----- nvinfo : EIATTR_KPARAM_INFO
	.align		4
.L_5067:
        /*003c*/ 	.byte	0x04, 0x17
        /*003e*/ 	.short	(.L_5069 - .L_5068)
.L_5068:
        /*0040*/ 	.word	0x00000000
        /*0044*/ 	.short	0x0008
        /*0046*/ 	.short	0x0038
        /*0048*/ 	.byte	0x00, 0xf0, 0x11, 0x00


	//----- nvinfo : EIATTR_KPARAM_INFO
	.align		4
.L_5069:
        /*004c*/ 	.byte	0x04, 0x17
        /*004e*/ 	.short	(.L_5071 - .L_5070)
.L_5070:
        /*0050*/ 	.word	0x00000000
        /*0054*/ 	.short	0x0007
        /*0056*/ 	.short	0x0034
        /*0058*/ 	.byte	0x00, 0xf0, 0x11, 0x00


	//----- nvinfo : EIATTR_KPARAM_INFO
	.align		4
.L_5071:
        /*005c*/ 	.byte	0x04, 0x17
        /*005e*/ 	.short	(.L_5073 - .L_5072)
.L_5072:
        /*0060*/ 	.word	0x00000000
        /*0064*/ 	.short	0x0006
        /*0066*/ 	.short	0x0030
        /*0068*/ 	.byte	0x00, 0xf0, 0x11, 0x00


	//----- nvinfo : EIATTR_KPARAM_INFO
	.align		4
.L_5073:
        /*006c*/ 	.byte	0x04, 0x17
        /*006e*/ 	.short	(.L_5075 - .L_5074)
.L_5074:
        /*0070*/ 	.word	0x00000000
        /*0074*/ 	.short	0x0005
        /*0076*/ 	.short	0x0028
        /*0078*/ 	.byte	0x00, 0xf0, 0x21, 0x00


	//----- nvinfo : EIATTR_KPARAM_INFO
	.align		4
.L_5075:
        /*007c*/ 	.byte	0x04, 0x17
        /*007e*/ 	.short	(.L_5077 - .L_5076)
.L_5076:
        /*0080*/ 	.word	0x00000000
        /*0084*/ 	.short	0x0004
        /*0086*/ 	.short	0x0020
        /*0088*/ 	.byte	0x00, 0xf0, 0x21, 0x00


	//----- nvinfo : EIATTR_KPARAM_INFO
	.align		4
.L_5077:
        /*008c*/ 	.byte	0x04, 0x17
        /*008e*/ 	.short	(.L_5079 - .L_5078)
.L_5078:
        /*0090*/ 	.word	0x00000000
        /*0094*/ 	.short	0x0003
        /*0096*/ 	.short	0x0018
        /*0098*/ 	.byte	0x00, 0xf0, 0x11, 0x00


	//----- nvinfo : EIATTR_KPARAM_INFO
	.align		4
.L_5079:
        /*009c*/ 	.byte	0x04, 0x17
        /*009e*/ 	.short	(.L_5081 - .L_5080)
.L_5080:
        /*00a0*/ 	.word	0x00000000
        /*00a4*/ 	.short	0x0002
        /*00a6*/ 	.short	0x0010
        /*00a8*/ 	.byte	0x00, 0xf0, 0x21, 0x00


	//----- nvinfo : EIATTR_KPARAM_INFO
	.align		4
.L_5081:
        /*00ac*/ 	.byte	0x04, 0x17
        /*00ae*/ 	.short	(.L_5083 - .L_5082)
.L_5082:
        /*00b0*/ 	.word	0x00000000
        /*00b4*/ 	.short	0x0001
        /*00b6*/ 	.short	0x0008
        /*00b8*/ 	.byte	0x00, 0xf0, 0x21, 0x00


	//----- nvinfo : EIATTR_KPARAM_INFO
	.align		4
.L_5083:
        /*00bc*/ 	.byte	0x04, 0x17
        /*00be*/ 	.short	(.L_5085 - .L_5084)
.L_5084:
        /*00c0*/ 	.word	0x00000000
        /*00c4*/ 	.short	0x0000
        /*00c6*/ 	.short	0x0000
        /*00c8*/ 	.byte	0x00, 0xf0, 0x21, 0x00


	//----- nvinfo : EIATTR_MAXREG_COUNT
	.align		4
.L_5085:
        /*00cc*/ 	.byte	0x03, 0x1b
        /*00ce*/ 	.short	0x00ff


	//----- nvinfo : EIATTR_MERCURY_ISA_VERSION
	.align		4
        /*00d0*/ 	.byte	0x03, 0x5f
        /*00d2*/ 	.short	0x0000


	//----- nvinfo : EIATTR_COOP_GROUP_MASK_REGIDS
	.align		4
        /*00d4*/ 	.byte	0x04, 0x29
        /*00d6*/ 	.short	(.L_5087 - .L_5086)


	//   ....[0]....
.L_5086:
        /*00d8*/ 	.word	0xffffffff


	//   ....[1]....
        /*00dc*/ 	.word	0xffffffff


	//   ....[2]....
        /*00e0*/ 	.word	0xffffffff


	//   ....[3]....
        /*00e4*/ 	.word	0xffffffff


	//   ....[4]....
        /*00e8*/ 	.word	0xffffffff


	//   ....[5]....
        /*00ec*/ 	.word	0xffffffff


	//   ....[6]....
        /*00f0*/ 	.word	0xffffffff


	//   ....[7]....
        /*00f4*/ 	.word	0xffffffff


	//   ....[8]....
        /*00f8*/ 	.word	0xffffffff


	//   ....[9]....
        /*00fc*/ 	.word	0xffffffff


	//   ....[10]....
        /*0100*/ 	.word	0xffffffff


	//   ....[11]....
        /*0104*/ 	.word	0xffffffff


	//   ....[12]....
        /*0108*/ 	.word	0xffffffff


	//   ....[13]....
        /*010c*/ 	.word	0xffffffff


	//   ....[14]....
        /*0110*/ 	.word	0xffffffff


	//   ....[15]....
        /*0114*/ 	.word	0xffffffff


	//   ....[16]....
        /*0118*/ 	.word	0xffffffff


	//   ....[17]....
        /*011c*/ 	.word	0xffffffff


	//   ....[18]....
        /*0120*/ 	.word	0xffffffff


	//   ....[19]....
        /*0124*/ 	.word	0xffffffff


	//   ....[20]....
        /*0128*/ 	.word	0xffffffff


	//   ....[21]....
        /*012c*/ 	.word	0xffffffff


	//   ....[22]....
        /*0130*/ 	.word	0xffffffff


	//   ....[23]....
        /*0134*/ 	.word	0xffffffff


	//----- nvinfo : EIATTR_COOP_GROUP_INSTR_OFFSETS
	.align		4
.L_5087:
        /*0138*/ 	.byte	0x04, 0x28
        /*013a*/ 	.short	(.L_5089 - .L_5088)


	//   ....[0]....
.L_5088:
        /*013c*/ 	.word	0x00000970


	//   ....[1]....
        /*0140*/ 	.word	0x00000990


	//   ....[2]....
        /*0144*/ 	.word	0x000009a0


	//   ....[3]....
        /*0148*/ 	.word	0x00000a40


	//   ....[4]....
        /*014c*/ 	.word	0x00000a50


	//   ....[5]....
        /*0150*/ 	.word	0x00000a60


	//   ....[6]....
        /*0154*/ 	.word	0x00000f90


	//   ....[7]....
        /*0158*/ 	.word	0x00000fb0


	//   ....[8]....
        /*015c*/ 	.word	0x00000fc0


	//   ....[9]....
        /*0160*/ 	.word	0x00001060


	//   ....[10]....
        /*0164*/ 	.word	0x00001070


	//   ....[11]....
        /*0168*/ 	.word	0x00001080


	//   ....[12]....
        /*016c*/ 	.word	0x000017d0


	//   ....[13]....
        /*0170*/ 	.word	0x00001850


	//   ....[14]....
        /*0174*/ 	.word	0x000018c0


	//   ....[15]....
        /*0178*/ 	.word	0x00001940


	//   ....[16]....
        /*017c*/ 	.word	0x000019c0


	//   ....[17]....
        /*0180*/ 	.word	0x00001a30


	//   ....[18]....
        /*0184*/ 	.word	0x00001aa0


	//   ....[19]....
        /*0188*/ 	.word	0x00001b20


	//   ....[20]....
        /*018c*/ 	.word	0x00001b90


	//   ....[21]....
        /*0190*/ 	.word	0x00001c10


	//   ....[22]....
        /*0194*/ 	.word	0x00001c90


	//   ....[23]....
        /*0198*/ 	.word	0x00001d00


	//----- nvinfo : EIATTR_EXIT_INSTR_OFFSETS
	.align		4
.L_5089:
        /*019c*/ 	.byte	0x04, 0x1c
        /*019e*/ 	.short	(.L_5091 - .L_5090)


	//   ....[0]....
.L_5090:
        /*01a0*/ 	.word	0x00000090


	//   ....[1]....
        /*01a4*/ 	.word	0x000013d0


	//   ....[2]....
        /*01a8*/ 	.word	0x00001400


	//   ....[3]....
        /*01ac*/ 	.word	0x00001610


	//   ....[4]....
        /*01b0*/ 	.word	0x00001770


	//----- nvinfo : EIATTR_MAX_THREADS
	.align		4
.L_5091:
        /*01b4*/ 	.byte	0x04, 0x05
        /*01b6*/ 	.short	(.L_5093 - .L_5092)
.L_5092:
        /*01b8*/ 	.word	0x00000080
        /*01bc*/ 	.word	0x00000001
        /*01c0*/ 	.word	0x00000001


	//----- nvinfo : EIATTR_CRS_STACK_SIZE
	.align		4
.L_5093:
        /*01c4*/ 	.byte	0x04, 0x1e
        /*01c6*/ 	.short	(.L_5095 - .L_5094)
.L_5094:
        /*01c8*/ 	.word	0x00000000
.L_5095:


//--------------------- .nv.info._ZN4vllm3moe10topkGatingILi8ELi16ELi4ELi16ELi32Ei6__halfLNS0_11ScoringFuncE1EEEvPKT5_PKbPfiPT4_PiiiibPKf --------------------------
	.section	.nv.info._ZN4vllm3moe10topkGatingILi8ELi16ELi4ELi16ELi32Ei6__halfLNS0_11ScoringFuncE1EEEvPKT5_PKbPfiPT4_PiiiibPKf,"",@"SHT_CUDA_INFO"
	.sectionflags	@""
	.align	4


	//----- nvinfo : EIATTR_CUDA_API_VERSION
	.align		4
        /*0000*/ 	.byte	0x04, 0x37
        /*0002*/ 	.short	(.L_5097 - .L_5096)
.L_5096:
        /*0004*/ 	.word	0x00000082


	//----- nvinfo : EIATTR_SW2861232_WAR
	.align		4
.L_5097:
        /*0008*/ 	.byte	0x01, 0x35
	.zero		2


	//----- nvinfo : EIATTR_PARAM_CBANK
	.align		4
        /*000c*/ 	.byte	0x04, 0x0a
        /*000e*/ 	.short	(.L_5099 - .L_5098)
	.align		4
.L_5098:
        /*0010*/ 	.word	index@(.nv.constant0._ZN4vllm3moe10topkGatingILi8ELi16ELi4ELi16ELi32Ei6__halfLNS0_11ScoringFuncE1EEEvPKT5_PKbPfiPT4_PiiiibPKf)
        /*0014*/ 	.short	0x0160
        /*0016*/ 	.short	0x0048


	//----- nvinfo : EIATTR_CBANK_PARAM_SIZE
	.align		4
.L_5099:
        /*0018*/ 	.byte	0x03, 0x19
        /*001a*/ 	.short	0x0048


	//----- nvinfo : EIATTR_KPARAM_INFO
	.align		4
        /*001c*/ 	.byte	0x04, 0x17
        /*001e*/ 	.short	(.L_5101 - .L_5100)
.L_5100:
        /*0020*/ 	.word	0x00000000
        /*0024*/ 	.short	0x000a
        /*0026*/ 	.short	0x0040
        /*0028*/ 	.byte	0x00, 0xf0, 0x21, 0x00


	//----- nvinfo : EIATTR_KPARAM_INFO
	.align		4
.L_5101:
        /*002c*/ 	.byte	0x04, 0x17
        /*002e*/ 	.short	(.L_5103 - .L_5102)
.L_5102:
        /*0030*/ 	.word	0x00000000
        /*0034*/ 	.short	0x0009
        /*0036*/ 	.short	0x003c
        /*0038*/ 	.byte	0x00, 0xf0, 0x05, 0x00


	//----- nvinfo : EIATTR_KPARAM_INFO
	.align		4
.L_5103:
        /*003c*/ 	.byte	0x04, 0x17
        /*003e*/ 	.short	(.L_5105 - .L_5104)
.L_5104:
        /*0040*/ 	.word	0x00000000
        /*0044*/ 	.short	0x0008
        /*0046*/ 	.short	0x0038
        /*0048*/ 	.byte	0x00, 0xf0, 0x11, 0x00


	//----- nvinfo : EIATTR_KPARAM_INFO
	.align		4
.L_5105:
        /*004c*/ 	.byte	0x04, 0x17
        /*004e*/ 	.short	(.L_5107 - .L_5106)
.L_5106:
        /*0050*/ 	.word	0x00000000
        /*0054*/ 	.short	0x0007
        /*0056*/ 	.short	0x0034
        /*0058*/ 	.byte	0x00, 0xf0, 0x11, 0x00


	//----- nvinfo : EIATTR_KPARAM_INFO
	.align		4
.L_5107:
        /*005c*/ 	.byte	0x04, 0x17
        /*005e*/ 	.short	(.L_5109 - .L_5108)
.L_5108:
        /*0060*/ 	.word	0x00000000
        /*0064*/ 	.short	0x0006
        /*0066*/ 	.short	0x0030
        /*0068*/ 	.byte	0x00, 0xf0, 0x11, 0x00


	//----- nvinfo : EIATTR_KPARAM_INFO
	.align		4
.L_5109:
        /*006c*/ 	.byte	0x04, 0x17
        /*006e*/ 	.short	(.L_5111 - .L_5110)
.L_5110:
        /*0070*/ 	.word	0x00000000
        /*0074*/ 	.short	0x0005
        /*0076*/ 	.short	0x0028
        /*0078*/ 	.byte	0x00, 0xf0, 0x21, 0x00


	//----- nvinfo : EIATTR_KPARAM_INFO
	.align		4
.L_5111:
        /*007c*/ 	.byte	0x04, 0x17
        /*007e*/ 	.short	(.L_5113 - .L_5112)
.L_5112:
        /*0080*/ 	.word	0x00000000
        /*0084*/ 	.short	0x0004
        /*0086*/ 	.short	0x0020
        /*0088*/ 	.byte	0x00, 0xf0, 0x21, 0x00


	//----- nvinfo : EIATTR_KPARAM_INFO
	.align		4
.L_5113:
        /*008c*/ 	.byte	0x04, 0x17
        /*008e*/ 	.short	(.L_5115 - .L_5114)
.L_5114:
        /*0090*/ 	.word	0x00000000
        /*0094*/ 	.short	0x0003
        /*0096*/ 	.short	0x0018
        /*0098*/ 	.byte	0x00, 0xf0, 0x11, 0x00


	//----- nvinfo : EIATTR_KPARAM_INFO
	.align		4
.L_5115:
        /*009c*/ 	.byte	0x04, 0x17
        /*009e*/ 	.short	(.L_5117 - .L_5116)
.L_5116:
        /*00a0*/ 	.word	0x00000000
        /*00a4*/ 	.short	0x0002
        /*00a6*/ 	.short	0x0010
        /*00a8*/ 	.byte	0x00, 0xf0, 0x21, 0x00


	//----- nvinfo : EIATTR_KPARAM_INFO
	.align		4
.L_5117:
        /*00ac*/ 	.byte	0x04, 0x17
        /*00ae*/ 	.short	(.L_5119 - .L_5118)
.L_5118:
        /*00b0*/ 	.word	0x00000000
        /*00b4*/ 	.short	0x0001
        /*00b6*/ 	.short	0x0008
        /*00b8*/ 	.byte	0x00, 0xf0, 0x21, 0x00


	//----- nvinfo : EIATTR_KPARAM_INFO
	.align		4
.L_5119:
        /*00bc*/ 	.byte	0x04, 0x17
        /*00be*/ 	.short	(.L_5121 - .L_5120)
.L_5120:
        /*00c0*/ 	.word	0x00000000
        /*00c4*/ 	.short	0x0000
        /*00c6*/ 	.short	0x0000
        /*00c8*/ 	.byte	0x00, 0xf0, 0x21, 0x00


	//----- nvinfo : EIATTR_MAXREG_COUNT
	.align		4
.L_5121:
        /*00cc*/ 	.byte	0x03, 0x1b
        /*00ce*/ 	.short	0x00ff


	//----- nvinfo : EIATTR_MERCURY_ISA_VERSION
	.align		4
        /*00d0*/ 	.byte	0x03, 0x5f
        /*00d2*/ 	.short	0x0000


	//----- nvinfo : EIATTR_COOP_GROUP_MASK_REGIDS
	.align		4
        /*00d4*/ 	.byte	0x04, 0x29
        /*00d6*/ 	.short	(.L_5123 - .L_5122)


	//   ....[0]....
.L_5122:
        /*00d8*/ 	.word	0xffffffff


	//   ....[1]....
        /*00dc*/ 	.word	0xffffffff


	//   ....[2]....
        /*00e0*/ 	.word	0xffffffff


	//   ....[3]....
        /*00e4*/ 	.word	0xffffffff


	//   ....[4]....
        /*00e8*/ 	.word	0xffffffff


	//   ....[5]....
        /*00ec*/ 	.word	0xffffffff


	//   ....[6]....
        /*00f0*/ 	.word	0xffffffff


	//   ....[7]....
        /*00f4*/ 	.word	0xffffffff


	//   ....[8]....
        /*00f8*/ 	.word	0xffffffff


	//   ....[9]....
        /*00fc*/ 	.word	0xffffffff


	//   ....[10]....
        /*0100*/ 	.word	0xffffffff


	//   ....[11]....
        /*0104*/ 	.word	0xffffffff


	//----- nvinfo : EIATTR_COOP_GROUP_INSTR_OFFSETS
	.align		4
.L_5123:
        /*0108*/ 	.byte	0x04, 0x28
        /*010a*/ 	.short	(.L_5125 - .L_5124)


	//   ....[0]....
.L_5124:
        /*010c*/ 	.word	0x00000970


	//   ....[1]....
        /*0110*/ 	.word	0x00000990


	//   ....[2]....
        /*0114*/ 	.word	0x000009a0


	//   ....[3]....
        /*0118*/ 	.word	0x00000ee0


	//   ....[4]....
        /*011c*/ 	.word	0x00000f00


	//   ....[5]....
        /*0120*/ 	.word	0x00000f10


	//   ....[6]....
        /*0124*/ 	.word	0x00001680


	//   ....[7]....
        /*0128*/ 	.word	0x00001700


	//   ....[8]....
        /*012c*/ 	.word	0x00001770


	//   ....[9]....
        /*0130*/ 	.word	0x000017f0


	//   ....[10]....
        /*0134*/ 	.word	0x00001870


	//   ....[11]....
        /*0138*/ 	.word	0x000018e0


	//----- nvinfo : EIATTR_EXIT_INSTR_OFFSETS
	.align		4
.L_5125:
        /*013c*/ 	.byte	0x04, 0x1c
        /*013e*/ 	.short	(.L_5127 - .L_5126)


	//   ....[0]....
.L_5126:
        /*0140*/ 	.word	0x00000090


	//   ....[1]....
        /*0144*/ 	.word	0x00001280


	//   ....[2]....
        /*0148*/ 	.word	0x000012b0


	//   ....[3]....
        /*014c*/ 	.word	0x000014c0


	//   ....[4]....
        /*0150*/ 	.word	0x00001620


	//----- nvinfo : EIATTR_MAX_THREADS
	.align		4
.L_5127:
        /*0154*/ 	.byte	0x04, 0x05
        /*0156*/ 	.short	(.L_5129 - .L_5128)
.L_5128:
        /*0158*/ 	.word	0x00000080
        /*015c*/ 	.word	0x00000001
        /*0160*/ 	.word	0x00000001


	//----- nvinfo : EIATTR_CRS_STACK_SIZE
	.align		4
.L_5129:
        /*0164*/ 	.byte	0x04, 0x1e
        /*0166*/ 	.short	(.L_5131 - .L_5130)
.L_5130:
        /*0168*/ 	.word	0x00000000
.L_5131:


//--------------------- .nv.info._ZN4vllm3moe10topkGatingILi8ELi8ELi4ELi16ELi32Ei6__halfLNS0_11ScoringFuncE1EEEvPKT5_PKbPfiPT4_PiiiibPKf --------------------------
	.section	.nv.info._ZN4vllm3moe10topkGatingILi8ELi8ELi4ELi16ELi32Ei6__halfLNS0_11ScoringFuncE1EEEvPKT5_PKbPfiPT4_PiiiibPKf,"",@"SHT_CUDA_INFO"
	.sectionflags	@""
	.align	4


	//----- nvinfo : EIATTR_CUDA_API_VERSION
	.align		4
        /*0000*/ 	.byte	0x04, 0x37
        /*0002*/ 	.short	(.L_5133 - .L_5132)
.L_5132:
        /*0004*/ 	.word	0x00000082


	//----- nvinfo : EIATTR_SW2861232_WAR
	.align		4
.L_5133:
        /*0008*/ 	.byte	0x01, 0x35
	.zero		2


	//----- nvinfo : EIATTR_PARAM_CBANK
	.align		4
        /*000c*/ 	.byte	0x04, 0x0a
        /*000e*/ 	.short	(.L_5135 - .L_5134)
	.align		4
.L_5134:
        /*0010*/ 	.word	index@(.nv.constant0._ZN4vllm3moe10topkGatingILi8ELi8ELi4ELi16ELi32Ei6__halfLNS0_11ScoringFuncE1EEEvPKT5_PKbPfiPT4_PiiiibPKf)
        /*0014*/ 	.short	0x0160
        /*0016*/ 	.short	0x0048


	//----- nvinfo : EIATTR_CBANK_PARAM_SIZE
	.align		4
.L_5135:
        /*0018*/ 	.byte	0x03, 0x19
        /*001a*/ 	.short	0x0048


	//----- nvinfo : EIATTR_KPARAM_INFO
	.align		4
        /*001c*/ 	.byte	0x04, 0x17
        /*001e*/ 	.short	(.L_5137 - .L_5136)
.L_5136:
        /*0020*/ 	.word	0x00000000
        /*0024*/ 	.short	0x000a
        /*0026*/ 	.short	0x0040
        /*0028*/ 	.byte	0x00, 0xf0, 0x21, 0x00


	//----- nvinfo : EIATTR_KPARAM_INFO
	.align		4
.L_5137:
        /*002c*/ 	.byte	0x04, 0x17
        /*002e*/ 	.short	(.L_5139 - .L_5138)
.L_5138:
        /*0030*/ 	.word	0x00000000
        /*0034*/ 	.short	0x0009
        /*0036*/ 	.short	0x003c
        /*0038*/ 	.byte	0x00, 0xf0, 0x05, 0x00


	//----- nvinfo : EIATTR_KPARAM_INFO
	.align		4
.L_5139:
        /*003c*/ 	.byte	0x04, 0x17
        /*003e*/ 	.short	(.L_5141 - .L_5140)
.L_5140:
        /*0040*/ 	.word	0x00000000
        /*0044*/ 	.short	0x0008
        /*0046*/ 	.short	0x0038
        /*0048*/ 	.byte	0x00, 0xf0, 0x11, 0x00


	//----- nvinfo : EIATTR_KPARAM_INFO
	.align		4
.L_5141:
        /*004c*/ 	.byte	0x04, 0x17
        /*004e*/ 	.short	(.L_5143 - .L_5142)
.L_5142:
        /*0050*/ 	.word	0x00000000
        /*0054*/ 	.short	0x0007
        /*0056*/ 	.short	0x0034
        /*0058*/ 	.byte	0x00, 0xf0, 0x11, 0x00


	//----- nvinfo : EIATTR_KPARAM_INFO
	.align		4
.L_5143:
        /*005c*/ 	.byte	0x04, 0x17
        /*005e*/ 	.short	(.L_5145 - .L_5144)
.L_5144:
        /*0060*/ 	.word	0x00000000
        /*0064*/ 	.short	0x0006
        /*0066*/ 	.short	0x0030
        /*0068*/ 	.byte	0x00, 0xf0, 0x11, 0x00


	//----- nvinfo : EIATTR_KPARAM_INFO
	.align		4
.L_5145:
        /*006c*/ 	.byte	0x04, 0x17
        /*006e*/ 	.short	(.L_5147 - .L_5146)
.L_5146:
        /*0070*/ 	.word	0x00000000
        /*0074*/ 	.short	0x0005
        /*0076*/ 	.short	0x0028
        /*0078*/ 	.byte	0x00, 0xf0, 0x21, 0x00


	//----- nvinfo : EIATTR_KPARAM_INFO
	.align		4
.L_5147:
        /*007c*/ 	.byte	0x04, 0x17
        /*007e*/ 	.short	(.L_5149 - .L_5148)
.L_5148:
        /*0080*/ 	.word	0x00000000
        /*0084*/ 	.short	0x0004
        /*0086*/ 	.short	0x0020
        /*0088*/ 	.byte	0x00, 0xf0, 0x21, 0x00


	//----- nvinfo : EIATTR_KPARAM_INFO
	.align		4
.L_5149:
        /*008c*/ 	.byte	0x04, 0x17
        /*008e*/ 	.short	(.L_5151 - .L_5150)
.L_5150:
        /*0090*/ 	.word	0x00000000
        /*0094*/ 	.short	0x0003
        /*0096*/ 	.short	0x0018
        /*0098*/ 	.byte	0x00, 0xf0, 0x11, 0x00


	//----- nvinfo : EIATTR_KPARAM_INFO
	.align		4
.L_5151:
        /*009c*/ 	.byte	0x04, 0x17
        /*009e*/ 	.short	(.L_5153 - .L_5152)
.L_5152:
        /*00a0*/ 	.word	0x00000000
        /*00a4*/ 	.short	0x0002
        /*00a6*/ 	.short	0x0010
        /*00a8*/ 	.byte	0x00, 0xf0, 0x21, 0x00


	//----- nvinfo : EIATTR_KPARAM_INFO
	.align		4
.L_5153:
        /*00ac*/ 	.byte	0x04, 0x17
        /*00ae*/ 	.short	(.L_5155 - .L_5154)
.L_5154:
        /*00b0*/ 	.word	0x00000000
        /*00b4*/ 	.short	0x0001
        /*00b6*/ 	.short	0x0008
        /*00b8*/ 	.byte	0x00, 0xf0, 0x21, 0x00


	//----- nvinfo : EIATTR_KPARAM_INFO
	.align		4
.L_5155:
        /*00bc*/ 	.byte	0x04, 0x17
        /*00be*/ 	.short	(.L_5157 - .L_5156)
.L_5156:
        /*00c0*/ 	.word	0x00000000
        /*00c4*/ 	.short	0x0000
        /*00c6*/ 	.short	0x0000
        /*00c8*/ 	.byte	0x00, 0xf0, 0x21, 0x00


	//----- nvinfo : EIATTR_MAXREG_COUNT
	.align		4
.L_5157:
        /*00cc*/ 	.byte	0x03, 0x1b
        /*00ce*/ 	.short	0x00ff


	//----- nvinfo : EIATTR_MERCURY_ISA_VERSION
	.align		4
        /*00d0*/ 	.byte	0x03, 0x5f
        /*00d2*/ 	.short	0x0000


	//----- nvinfo : EIATTR_EXIT_INSTR_OFFSETS
	.align		4
        /*00d4*/ 	.byte	0x04, 0x1c
        /*00d6*/ 	.short	(.L_5159 - .L_5158)


	//   ....[0]....
.L_5158:
        /*00d8*/ 	.word	0x00000070


	//   ....[1]....
        /*00dc*/ 	.word	0x00001d90


	//   ....[2]....
        /*00e0*/ 	.word	0x00001db0


	//   ....[3]....
        /*00e4*/ 	.word	0x00002680


	//   ....[4]....
        /*00e8*/ 	.word	0x00002790


	//----- nvinfo : EIATTR_MAX_THREADS
	.align		4
.L_5159:
        /*00ec*/ 	.byte	0x04, 0x05
        /*00ee*/ 	.short	(.L_5161 - .L_5160)
.L_5160:
        /*00f0*/ 	.word	0x00000080
        /*00f4*/ 	.word	0x00000001
        /*00f8*/ 	.word	0x00000001
.L_5161:


//--------------------- .nv.info._ZN4vllm3moe10topkGatingILi4ELi4ELi4ELi8ELi32Ei6__halfLNS0_11ScoringFuncE1EEEvPKT5_PKbPfiPT4_PiiiibPKf --------------------------
	.section	.nv.info._ZN4vllm3moe10topkGatingILi4ELi4ELi4ELi8ELi32Ei6__halfLNS0_11ScoringFuncE1EEEvPKT5_PKbPfiPT4_PiiiibPKf,"",@"SHT_CUDA_INFO"
	.sectionflags	@""
	.align	4


	//----- nvinfo : EIATTR_CUDA_API_VERSION
	.align		4
        /*0000*/ 	.byte	0x04, 0x37
        /*0002*/ 	.short	(.L_5163 - .L_5162)
.L_5162:
        /*0004*/ 	.word	0x00000082


	//----- nvinfo : EIATTR_SW2861232_WAR
	.align		4
.L_5163:
        /*0008*/ 	.byte	0x01, 0x35
	.zero		2


	//----- nvinfo : EIATTR_PARAM_CBANK
	.align		4
        /*000c*/ 	.byte	0x04, 0x0a
        /*000e*/ 	.short	(.L_5165 - .L_5164)
	.align		4
.L_5164:
        /*0010*/ 	.word	index@(.nv.constant0._ZN4vllm3moe10topkGatingILi4ELi4ELi4ELi8ELi32Ei6__halfLNS0_11ScoringFuncE1EEEvPKT5_PKbPfiPT4_PiiiibPKf)
        /*0014*/ 	.short	0x0160
        /*0016*/ 	.short	0x0048


	//----- nvinfo : EIATTR_CBANK_PARAM_SIZE
	.align		4
.L_5165:
        /*0018*/ 	.byte	0x03, 0x19
        /*001a*/ 	.short	0x0048


	//----- nvinfo : EIATTR_KPARAM_INFO
	.align		4
        /*001c*/ 	.byte	0x04, 0x17
        /*001e*/ 	.short	(.L_5167 - .L_5166)
.L_5166:
        /*0020*/ 	.word	0x00000000
        /*0024*/ 	.short	0x000a
        /*0026*/ 	.short	0x0040
        /*0028*/ 	.byte	0x00, 0xf0, 0x21, 0x00


	//----- nvinfo : EIATTR_KPARAM_INFO
	.align		4
.L_5167:
        /*002c*/ 	.byte	0x04, 0x17
        /*002e*/ 	.short	(.L_5169 - .L_5168)
.L_5168:
        /*0030*/ 	.word	0x00000000
        /*0034*/ 	.short	0x0009
        /*0036*/ 	.short	0x003c
        /*0038*/ 	.byte	0x00, 0xf0, 0x05, 0x00


	//----- nvinfo : EIATTR_KPARAM_INFO
	.align		4
.L_5169:
        /*003c*/ 	.byte	0x04, 0x17
        /*003e*/ 	.short	(.L_5171 - .L_5170)
.L_5170:
        /*0040*/ 	.word	0x00000000
        /*0044*/ 	.short	0x0008
        /*0046*/ 	.short	0x0038
        /*0048*/ 	.byte	0x00, 0xf0, 0x11, 0x00


	//----- nvinfo : EIATTR_KPARAM_INFO
	.align		4
.L_5171:
        /*004c*/ 	.byte	0x04, 0x17
        /*004e*/ 	.short	(.L_5173 - .L_5172)
.L_5172:
        /*0050*/ 	.word	0x00000000
        /*0054*/ 	.short	0x0007
        /*0056*/ 	.short	0x0034
        /*0058*/ 	.byte	0x00, 0xf0, 0x11, 0x00


	//----- nvinfo : EIATTR_KPARAM_INFO
	.align		4
.L_5173:
        /*005c*/ 	.byte	0x04, 0x17
        /*005e*/ 	.short	(.L_5175 - .L_5174)
.L_5174:
        /*0060*/ 	.word	0x00000000
        /*0064*/ 	.short	0x0006
        /*0066*/ 	.short	0x0030
        /*0068*/ 	.byte	0x00, 0xf0, 0x11, 0x00


	//----- nvinfo : EIATTR_KPARAM_INFO
	.align		4
.L_5175:
        /*006c*/ 	.byte	0x04, 0x17
        /*006e*/ 	.short	(.L_5177 - .L_5176)
.L_5176:
        /*0070*/ 	.word	0x00000000
        /*0074*/ 	.short	0x0005
        /*0076*/ 	.short	0x0028
        /*0078*/ 	.byte	0x00, 0xf0, 0x21, 0x00


	//----- nvinfo : EIATTR_KPARAM_INFO
	.align		4
.L_5177:
        /*007c*/ 	.byte	0x04, 0x17
        /*007e*/ 	.short	(.L_5179 - .L_5178)
.L_5178:
        /*0080*/ 	.word	0x00000000
        /*0084*/ 	.short	0x0004
        /*0086*/ 	.short	0x0020
        /*0088*/ 	.byte	0x00, 0xf0, 0x21, 0x00


	//----- nvinfo : EIATTR_KPARAM_INFO
	.align		4
.L_5179:
        /*008c*/ 	.byte	0x04, 0x17
        /*008e*/ 	.short	(.L_5181 - .L_5180)
.L_5180:
        /*0090*/ 	.word	0x00000000
        /*0094*/ 	.short	0x0003
        /*0096*/ 	.short	0x0018
        /*0098*/ 	.byte	0x00, 0xf0, 0x11, 0x00


	//----- nvinfo : EIATTR_KPARAM_INFO
	.align		4
.L_5181:
        /*009c*/ 	.byte	0x04, 0x17
        /*009e*/ 	.short	(.L_5183 - .L_5182)
.L_5182:
        /*00a0*/ 	.word	0x00000000
        /*00a4*/ 	.short	0x0002
        /*00a6*/ 	.short	0x0010
        /*00a8*/ 	.byte	0x00, 0xf0, 0x21, 0x00


	//----- nvinfo : EIATTR_KPARAM_INFO
	.align		4
.L_5183:
        /*00ac*/ 	.byte	0x04, 0x17
        /*00ae*/ 	.short	(.L_5185 - .L_5184)
.L_5184:
        /*00b0*/ 	.word	0x00000000
        /*00b4*/ 	.short	0x0001
        /*00b6*/ 	.short	0x0008
        /*00b8*/ 	.byte	0x00, 0xf0, 0x21, 0x00


	//----- nvinfo : EIATTR_KPARAM_INFO
	.align		4
.L_5185:
        /*00bc*/ 	.byte	0x04, 0x17
        /*00be*/ 	.short	(.L_5187 - .L_5186)
.L_5186:
        /*00c0*/ 	.word	0x00000000
        /*00c4*/ 	.short	0x0000
        /*00c6*/ 	.short	0x0000
        /*00c8*/ 	.byte	0x00, 0xf0, 0x21, 0x00


	//----- nvinfo : EIATTR_MAXREG_COUNT
	.align		4
.L_5187:
        /*00cc*/ 	.byte	0x03, 0x1b
        /*00ce*/ 	.short	0x00ff


	//----- nvinfo : EIATTR_MERCURY_ISA_VERSION
	.align		4
        /*00d0*/ 	.byte	0x03, 0x5f
        /*00d2*/ 	.short	0x0000


	//----- nvinfo : EIATTR_EXIT_INSTR_OFFSETS
	.align		4
        /*00d4*/ 	.byte	0x04, 0x1c
        /*00d6*/ 	.short	(.L_5189 - .L_5188)


	//   ....[0]....
.L_5188:
        /*00d8*/ 	.word	0x00000070


	//   ....[1]....
        /*00dc*/ 	.word	0x00001f40


	//   ....[2]....
        /*00e0*/ 	.word	0x00001f50


	//   ....[3]....
        /*00e4*/ 	.word	0x00002820


	//   ....[4]....
        /*00e8*/ 	.word	0x00002930


	//----- nvinfo : EIATTR_MAX_THREADS
	.align		4
.L_5189:
        /*00ec*/ 	.byte	0x04, 0x05
        /*00ee*/ 	.short	(.L_5191 - .L_5190)
.L_5190:
        /*00f0*/ 	.word	0x00000080
        /*00f4*/ 	.word	0x00000001
        /*00f8*/ 	.word	0x00000001
.L_5191:


//--------------------- .nv.info._ZN4vllm3moe10topkGatingILi2ELi2ELi4ELi4ELi32Ei6__halfLNS0_11ScoringFuncE1EEEvPKT5_PKbPfiPT4_PiiiibPKf --------------------------
	.section	.nv.info._ZN4vllm3moe10topkGatingILi2ELi2ELi4ELi4ELi32Ei6__halfLNS0_11ScoringFuncE1EEEvPKT5_PKbPfiPT4_PiiiibPKf,"",@"SHT_CUDA_INFO"
	.sectionflags	@""
	.align	4


	//----- nvinfo : EIATTR_CUDA_API_VERSION
	.align		4
        /*0000*/ 	.byte	0x04, 0x37
        /*0002*/ 	.short	(.L_5193 - .L_5192)
.L_5192:
        /*0004*/ 	.word	0x00000082


	//----- nvinfo : EIATTR_SW2861232_WAR
	.align		4
.L_5193:
        /*0008*/ 	.byte	0x01, 0x35
	.zero		2


	//----- nvinfo : EIATTR_PARAM_CBANK
	.align		4
        /*000c*/ 	.byte	0x04, 0x0a
        /*000e*/ 	.short	(.L_5195 - .L_5194)
	.align		4
.L_5194:
        /*0010*/ 	.word	index@(.nv.constant0._ZN4vllm3moe10topkGatingILi2ELi2ELi4ELi4ELi32Ei6__halfLNS0_11ScoringFuncE1EEEvPKT5_PKbPfiPT4_PiiiibPKf)
        /*0014*/ 	.short	0x0160
        /*0016*/ 	.short	0x0048


	//----- nvinfo : EIATTR_CBANK_PARAM_SIZE
	.align		4
.L_5195:
        /*0018*/ 	.byte	0x03, 0x19
        /*001a*/ 	.short	0x0048


	//----- nvinfo : EIATTR_KPARAM_INFO
	.align		4
        /*001c*/ 	.byte	0x04, 0x17
        /*001e*/ 	.short	(.L_5197 - .L_5196)
.L_5196:
        /*0020*/ 	.word	0x00000000
        /*0024*/ 	.short	0x000a
        /*0026*/ 	.short	0x0040
        /*0028*/ 	.byte	0x00, 0xf0, 0x21, 0x00


	//----- nvinfo : EIATTR_KPARAM_INFO
	.align		4
.L_5197:
        /*002c*/ 	.byte	0x04, 0x17
        /*002e*/ 	.short	(.L_5199 - .L_5198)
.L_5198:
        /*0030*/ 	.word	0x00000000
        /*0034*/ 	.short	0x0009
        /*0036*/ 	.short	0x003c
        /*0038*/ 	.byte	0x00, 0xf0, 0x05, 0x00


	//----- nvinfo : EIATTR_KPARAM_INFO
	.align		4
.L_5199:
        /*003c*/ 	.byte	0x04, 0x17
        /*003e*/ 	.short	(.L_5201 - .L_5200)
.L_5200:
        /*0040*/ 	.word	0x00000000
        /*0044*/ 	.short	0x0008
        /*0046*/ 	.short	0x0038
        /*0048*/ 	.byte	0x00, 0xf0, 0x11, 0x00


	//----- nvinfo : EIATTR_KPARAM_INFO
	.align		4
.L_5201:
        /*004c*/ 	.byte	0x04, 0x17
        /*004e*/ 	.short	(.L_5203 - .L_5202)
.L_5202:
        /*0050*/ 	.word	0x00000000
        /*0054*/ 	.short	0x0007
        /*0056*/ 	.short	0x0034
        /*0058*/ 	.byte	0x00, 0xf0, 0x11, 0x00


	//----- nvinfo : EIATTR_KPARAM_INFO
	.align		4
.L_5203:
        /*005c*/ 	.byte	0x04, 0x17
        /*005e*/ 	.short	(.L_5205 - .L_5204)
.L_5204:
        /*0060*/ 	.word	0x00000000
        /*0064*/ 	.short	0x0006
        /*0066*/ 	.short	0x0030
        /*0068*/ 	.byte	0x00, 0xf0, 0x11, 0x00


	//----- nvinfo : EIATTR_KPARAM_INFO
	.align		4
.L_5205:
        /*006c*/ 	.byte	0x04, 0x17
        /*006e*/ 	.short	(.L_5207 - .L_5206)
.L_5206:
        /*0070*/ 	.word	0x00000000
        /*0074*/ 	.short	0x0005
        /*0076*/ 	.short	0x0028
        /*0078*/ 	.byte	0x00, 0xf0, 0x21, 0x00


	//----- nvinfo : EIATTR_KPARAM_INFO
	.align		4
.L_5207:
        /*007c*/ 	.byte	0x04, 0x17
        /*007e*/ 	.short	(.L_5209 - .L_5208)
.L_5208:
        /*0080*/ 	.word	0x00000000
        /*0084*/ 	.short	0x0004
        /*0086*/ 	.short	0x0020
        /*0088*/ 	.byte	0x00, 0xf0, 0x21, 0x00


	//----- nvinfo : EIATTR_KPARAM_INFO
	.align		4
.L_5209:
        /*008c*/ 	.byte	0x04, 0x17
        /*008e*/ 	.short	(.L_5211 - .L_5210)
.L_5210:
        /*0090*/ 	.word	0x00000000
        /*0094*/ 	.short	0x0003
        /*0096*/ 	.short	0x0018
        /*0098*/ 	.byte	0x00, 0xf0, 0x11, 0x00


	//----- nvinfo : EIATTR_KPARAM_INFO
	.align		4
.L_5211:
        /*009c*/ 	.byte	0x04, 0x17
        /*009e*/ 	.short	(.L_5213 - .L_5212)
.L_5212:
        /*00a0*/ 	.word	0x00000000
        /*00a4*/ 	.short	0x0002
        /*00a6*/ 	.short	0x0010
        /*00a8*/ 	.byte	0x00, 0xf0, 0x21, 0x00


	//----- nvinfo : EIATTR_KPARAM_INFO
	.align		4
.L_5213:
        /*00ac*/ 	.byte	0x04, 0x17
        /*00ae*/ 	.short	(.L_5215 - .L_5214)
.L_5214:
        /*00b0*/ 	.word	0x00000000
        /*00b4*/ 	.short	0x0001
        /*00b6*/ 	.short	0x0008
        /*00b8*/ 	.byte	0x00, 0xf0, 0x21, 0x00


	//----- nvinfo : EIATTR_KPARAM_INFO
	.align		4
.L_5215:
        /*00bc*/ 	.byte	0x04, 0x17
        /*00be*/ 	.short	(.L_5217 - .L_5216)
.L_5216:
        /*00c0*/ 	.word	0x00000000
        /*00c4*/ 	.short	0x0000
        /*00c6*/ 	.short	0x0000
        /*00c8*/ 	.byte	0x00, 0xf0, 0x21, 0x00


	//----- nvinfo : EIATTR_MAXREG_COUNT
	.align		4
.L_5217:
        /*00cc*/ 	.byte	0x03, 0x1b
        /*00ce*/ 	.short	0x00ff


	//----- nvinfo : EIATTR_MERCURY_ISA_VERSION
	.align		4
        /*00d0*/ 	.byte	0x03, 0x5f
        /*00d2*/ 	.short	0x0000


	//----- nvinfo : EIATTR_EXIT_INSTR_OFFSETS
	.align		4
        /*00d4*/ 	.byte	0x04, 0x1c
        /*00d6*/ 	.short	(.L_5219 - .L_5218)


	//   ....[0]....
.L_5218:
        /*00d8*/ 	.word	0x00000070


	//   ....[1]....
        /*00dc*/ 	.word	0x000019f0


	//   ....[2]....
        /*00e0*/ 	.word	0x00001a00


	//   ....[3]....
        /*00e4*/ 	.word	0x00002280


	//   ....[4]....
        /*00e8*/ 	.word	0x000023a0


	//----- nvinfo : EIATTR_MAX_THREADS
	.align		4
.L_5219:
        /*00ec*/ 	.byte	0x04, 0x05
        /*00ee*/ 	.short	(.L_5221 - .L_5220)
.L_5220:
        /*00f0*/ 	.word	0x00000080
        /*00f4*/ 	.word	0x00000001
        /*00f8*/ 	.word	0x00000001
.L_5221:


//--------------------- .nv.info._ZN4vllm3moe10topkGatingILi1ELi1ELi4ELi2ELi32Ei6__halfLNS0_11ScoringFuncE1EEEvPKT5_PKbPfiPT4_PiiiibPKf --------------------------
	.section	.nv.info._ZN4vllm3moe10topkGatingILi1ELi1ELi4ELi2ELi32Ei6__halfLNS0_11ScoringFuncE1EEEvPKT5_PKbPfiPT4_PiiiibPKf,"",@"SHT_CUDA_INFO"
	.sectionflags	@""
	.align	4


	//----- nvinfo : EIATTR_CUDA_API_VERSION
	.align		4
        /*0000*/ 	.byte	0x04, 0x37
        /*0002*/ 	.short	(.L_5223 - .L_5222)
.L_5222:
        /*0004*/ 	.word	0x00000082


	//----- nvinfo : EIATTR_SW2861232_WAR
	.align		4
.L_5223:
        /*0008*/ 	.byte	0x01, 0x35
	.zero		2


	//----- nvinfo : EIATTR_PARAM_CBANK
	.align		4
        /*000c*/ 	.byte	0x04, 0x0a
        /*000e*/ 	.short	(.L_5225 - .L_5224)
	.align		4
.L_5224:
        /*0010*/ 	.word	index@(.nv.constant0._ZN4vllm3moe10topkGatingILi1ELi1ELi4ELi2ELi32Ei6__halfLNS0_11ScoringFuncE1EEEvPKT5_PKbPfiPT4_PiiiibPKf)
        /*0014*/ 	.short	0x0160
        /*0016*/ 	.short	0x0048


	//----- nvinfo : EIATTR_CBANK_PARAM_SIZE
	.align		4
.L_5225:
        /*0018*/ 	.byte	0x03, 0x19
        /*001a*/ 	.short	0x0048


	//----- nvinfo : EIATTR_KPARAM_INFO
	.align		4
        /*001c*/ 	.byte	0x04, 0x17
        /*001e*/ 	.short	(.L_5227 - .L_5226)
.L_5226:
        /*0020*/ 	.word	0x00000000
        /*0024*/ 	.short	0x000a
        /*0026*/ 	.short	0x0040
        /*0028*/ 	.byte	0x00, 0xf0, 0x21, 0x00


	//----- nvinfo : EIATTR_KPARAM_INFO
	.align		4
.L_5227:
        /*002c*/ 	.byte	0x04, 0x17
        /*002e*/ 	.short	(.L_5229 - .L_5228)
.L_5228:
        /*0030*/ 	.word	0x00000000
        /*0034*/ 	.short	0x0009
        /*0036*/ 	.short	0x003c
        /*0038*/ 	.byte	0x00, 0xf0, 0x05, 0x00


	//----- nvinfo : EIATTR_KPARAM_INFO
	.align		4
.L_5229:
        /*003c*/ 	.byte	0x04, 0x17
        /*003e*/ 	.short	(.L_5231 - .L_5230)
.L_5230:
        /*0040*/ 	.word	0x00000000
        /*0044*/ 	.short	0x0008
        /*0046*/ 	.short	0x0038
        /*0048*/ 	.byte	0x00, 0xf0, 0x11, 0x00


	//----- nvinfo : EIATTR_KPARAM_INFO
	.align		4
.L_5231:
        /*004c*/ 	.byte	0x04, 0x17
        /*004e*/ 	.short	(.L_5233 - .L_5232)
.L_5232:
        /*0050*/ 	.word	0x00000000
        /*0054*/ 	.short	0x0007
        /*0056*/ 	.short	0x0034
        /*0058*/ 	.byte	0x00, 0xf0, 0x11, 0x00


	//----- nvinfo : EIATTR_KPARAM_INFO
	.align		4
.L_5233:
        /*005c*/ 	.byte	0x04, 0x17
        /*005e*/ 	.short	(.L_5235 - .L_5234)
.L_5234:
        /*0060*/ 	.word	0x00000000
        /*0064*/ 	.short	0x0006
        /*0066*/ 	.short	0x0030
        /*0068*/ 	.byte	0x00, 0xf0, 0x11, 0x00


	//----- nvinfo : EIATTR_KPARAM_INFO
	.align		4
.L_5235:
        /*006c*/ 	.byte	0x04, 0x17
        /*006e*/ 	.short	(.L_5237 - .L_5236)
.L_5236:
        /*0070*/ 	.word	0x00000000
        /*0074*/ 	.short	0x0005
        /*0076*/ 	.short	0x0028
        /*0078*/ 	.byte	0x00, 0xf0, 0x21, 0x00


	//----- nvinfo : EIATTR_KPARAM_INFO
	.align		4
.L_5237:
        /*007c*/ 	.byte	0x04, 0x17
        /*007e*/ 	.short	(.L_5239 - .L_5238)
.L_5238:
        /*0080*/ 	.word	0x00000000
        /*0084*/ 	.short	0x0004
        /*0086*/ 	.short	0x0020
        /*0088*/ 	.byte	0x00, 0xf0, 0x21, 0x00


	//----- nvinfo : EIATTR_KPARAM_INFO
	.align		4
.L_5239:
        /*008c*/ 	.byte	0x04, 0x17
        /*008e*/ 	.short	(.L_5241 - .L_5240)
.L_5240:
        /*0090*/ 	.word	0x00000000
        /*0094*/ 	.short	0x0003
        /*0096*/ 	.short	0x0018
        /*0098*/ 	.byte	0x00, 0xf0, 0x11, 0x00


	//----- nvinfo : EIATTR_KPARAM_INFO
	.align		4
.L_5241:
        /*009c*/ 	.byte	0x04, 0x17
        /*009e*/ 	.short	(.L_5243 - .L_5242)
.L_5242:
        /*00a0*/ 	.word	0x00000000
        /*00a4*/ 	.short	0x0002
        /*00a6*/ 	.short	0x0010
        /*00a8*/ 	.byte	0x00, 0xf0, 0x21, 0x00


	//----- nvinfo : EIATTR_KPARAM_INFO
	.align		4
.L_5243:
        /*00ac*/ 	.byte	0x04, 0x17
        /*00ae*/ 	.short	(.L_5245 - .L_5244)
.L_5244:
        /*00b0*/ 	.word	0x00000000
        /*00b4*/ 	.short	0x0001
        /*00b6*/ 	.short	0x0008
        /*00b8*/ 	.byte	0x00, 0xf0, 0x21, 0x00


	//----- nvinfo : EIATTR_KPARAM_INFO
	.align		4
.L_5245:
        /*00bc*/ 	.byte	0x04, 0x17
        /*00be*/ 	.short	(.L_5247 - .L_5246)
.L_5246:
        /*00c0*/ 	.word	0x00000000
        /*00c4*/ 	.short	0x0000
        /*00c6*/ 	.short	0x0000
        /*00c8*/ 	.byte	0x00, 0xf0, 0x21, 0x00


	//----- nvinfo : EIATTR_MAXREG_COUNT
	.align		4
.L_5247:
        /*00cc*/ 	.byte	0x03, 0x1b
        /*00ce*/ 	.short	0x00ff


	//----- nvinfo : EIATTR_MERCURY_ISA_VERSION
	.align		4
        /*00d0*/ 	.byte	0x03, 0x5f
        /*00d2*/ 	.short	0x0000


	//----- nvinfo : EIATTR_EXIT_INSTR_OFFSETS
	.align		4
        /*00d4*/ 	.byte	0x04, 0x1c
        /*00d6*/ 	.short	(.L_5249 - .L_5248)


	//   ....[0]....
.L_5248:
        /*00d8*/ 	.word	0x00000090


	//   ....[1]....
        /*00dc*/ 	.word	0x00000f00


	//   ....[2]....
        /*00e0*/ 	.word	0x00000f10


	//   ....[3]....
        /*00e4*/ 	.word	0x00001780


	//   ....[4]....
        /*00e8*/ 	.word	0x00001890


	//----- nvinfo : EIATTR_MAX_THREADS
	.align		4
.L_5249:
        /*00ec*/ 	.byte	0x04, 0x05
        /*00ee*/ 	.short	(.L_5251 - .L_5250)
.L_5250:
        /*00f0*/ 	.word	0x00000080
        /*00f4*/ 	.word	0x00000001
        /*00f8*/ 	.word	0x00000001
.L_5251:


//--------------------- .nv.info._ZN4vllm3moe10topkGatingILi18ELi576ELi4ELi8ELi32ElfLNS0_11ScoringFuncE1EEEvPKT5_PKbPfiPT4_PiiiibPKf --------------------------
	.section	.nv.info._ZN4vllm3moe10topkGatingILi18ELi576ELi4ELi8ELi32ElfLNS0_11ScoringFuncE1EEEvPKT5_PKbPfiPT4_PiiiibPKf,"",@"SHT_CUDA_INFO"
	.sectionflags	@""
	.align	4


	//----- nvinfo : EIATTR_CUDA_API_VERSION
	.align		4
        /*0000*/ 	.byte	0x04, 0x37
        /*0002*/ 	.short	(.L_5253 - .L_5252)
.L_5252:
        /*0004*/ 	.word	0x00000082


	//----- nvinfo : EIATTR_SW2861232_WAR
	.align		4
.L_5253:
        /*0008*/ 	.byte	0x01, 0x35
	.zero		2


	//----- nvinfo : EIATTR_PARAM_CBANK
	.align		4
        /*000c*/ 	.byte	0x04, 0x0a
        /*000e*/ 	.short	(.L_5255 - .L_5254)
	.align		4
.L_5254:
        /*0010*/ 	.word	index@(.nv.constant0._ZN4vllm3moe10topkGatingILi18ELi576ELi4ELi8ELi32ElfLNS0_11ScoringFuncE1EEEvPKT5_PKbPfiPT4_PiiiibPKf)
        /*0014*/ 	.short	0x0160
        /*0016*/ 	.short	0x0048


	//----- nvinfo : EIATTR_CBANK_PARAM_SIZE
	.align		4
.L_5255:
        /*0018*/ 	.byte	0x03, 0x19
        /*001a*/ 	.short	0x0048


	//----- nvinfo : EIATTR_KPARAM_INFO
	.align		4
        /*001c*/ 	.byte	0x04, 0x17
        /*001e*/ 	.short	(.L_5257 - .L_5256)
.L_5256:
        /*0020*/ 	.word	0x00000000
        /*0024*/ 	.short	0x000a
        /*0026*/ 	.short	0x0040
        /*0028*/ 	.byte	0x00, 0xf0, 0x21, 0x00


	//----- nvinfo : EIATTR_KPARAM_INFO
	.align		4
.L_5257:
        /*002c*/ 	.byte	0x04, 0x17
        /*002e*/ 	.short	(.L_5259 - .L_5258)
.L_5258:
        /*0030*/ 	.word	0x00000000
        /*0034*/ 	.short	0x0009
        /*0036*/ 	.short	0x003c
        /*0038*/ 	.byte	0x00, 0xf0, 0x05, 0x00


	//----- nvinfo : EIATTR_KPARAM_INFO
	.align		4
.L_5259:
        /*003c*/ 	.byte	0x04, 0x17
        /*003e*/ 	.short	(.L_5261 - .L_5260)
.L_5260:
        /*0040*/ 	.word	0x00000000
        /*0044*/ 	.short	0x0008
        /*0046*/ 	.short	0x0038
        /*0048*/ 	.byte	0x00, 0xf0, 0x11, 0x00


	//----- nvinfo : EIATTR_KPARAM_INFO
	.align		4
.L_5261:
        /*004c*/ 	.byte	0x04, 0x17
        /*004e*/ 	.short	(.L_5263 - .L_5262)
.L_5262:
        /*0050*/ 	.word	0x00000000
        /*0054*/ 	.short	0x0007
        /*0056*/ 	.short	0x0034
        /*0058*/ 	.byte	0x00, 0xf0, 0x11, 0x00


	//----- nvinfo : EIATTR_KPARAM_INFO
	.align		4
.L_5263:
        /*005c*/ 	.byte	0x04, 0x17
        /*005e*/ 	.short	(.L_5265 - .L_5264)
.L_5264:
        /*0060*/ 	.word	0x00000000
        /*0064*/ 	.short	0x0006
        /*0066*/ 	.short	0x0030
        /*0068*/ 	.byte	0x00, 0xf0, 0x11, 0x00


	//----- nvinfo : EIATTR_KPARAM_INFO
	.align		4
.L_5265:
        /*006c*/ 	.byte	0x04, 0x17
        /*006e*/ 	.short	(.L_5267 - .L_5266)
.L_5266:
        /*0070*/ 	.word	0x00000000
        /*0074*/ 	.short	0x0005
        /*0076*/ 	.short	0x0028
        /*0078*/ 	.byte	0x00, 0xf0, 0x21, 0x00


	//----- nvinfo : EIATTR_KPARAM_INFO
	.align		4
.L_5267:
        /*007c*/ 	.byte	0x04, 0x17
        /*007e*/ 	.short	(.L_5269 - .L_5268)
.L_5268:
        /*0080*/ 	.word	0x00000000
        /*0084*/ 	.short	0x0004
        /*0086*/ 	.short	0x0020
        /*0088*/ 	.byte	0x00, 0xf0, 0x21, 0x00


	//----- nvinfo : EIATTR_KPARAM_INFO
	.align		4
.L_5269:
        /*008c*/ 	.byte	0x04, 0x17
        /*008e*/ 	.short	(.L_5271 - .L_5270)
.L_5270:
        /*0090*/ 	.word	0x00000000
        /*0094*/ 	.short	0x0003
        /*0096*/ 	.short	0x0018
        /*0098*/ 	.byte	0x00, 0xf0, 0x11, 0x00


	//----- nvinfo : EIATTR_KPARAM_INFO
	.align		4
.L_5271:
        /*009c*/ 	.byte	0x04, 0x17
        /*009e*/ 	.short	(.L_5273 - .L_5272)
.L_5272:
        /*00a0*/ 	.word	0x00000000
        /*00a4*/ 	.short	0x0002
        /*00a6*/ 	.short	0x0010
        /*00a8*/ 	.byte	0x00, 0xf0, 0x21, 0x00


	//----- nvinfo : EIATTR_KPARAM_INFO
	.align		4
.L_5273:
        /*00ac*/ 	.byte	0x04, 0x17
        /*00ae*/ 	.short	(.L_5275 - .L_5274)
.L_5274:
        /*00b0*/ 	.word	0x00000000
        /*00b4*/ 	.short	0x0001
        /*00b6*/ 	.short	0x0008
        /*00b8*/ 	.byte	0x00, 0xf0, 0x21, 0x00


	//----- nvinfo : EIATTR_KPARAM_INFO
	.align		4
.L_5275:
        /*00bc*/ 	.byte	0x04, 0x17
        /*00be*/ 	.short	(.L_5277 - .L_5276)
.L_5276:
        /*00c0*/ 	.word	0x00000000
        /*00c4*/ 	.short	0x0000
        /*00c6*/ 	.short	0x0000
        /*00c8*/ 	.byte	0x00, 0xf0, 0x21, 0x00


	//----- nvinfo : EIATTR_MAXREG_COUNT
	.align		4
.L_5277:
        /*00cc*/ 	.byte	0x03, 0x1b
        /*00ce*/ 	.short	0x00ff


	//----- nvinfo : EIATTR_MERCURY_ISA_VERSION
	.align		4
        /*00d0*/ 	.byte	0x03, 0x5f
        /*00d2*/ 	.short	0x0000


	//----- nvinfo : EIATTR_COOP_GROUP_MASK_REGIDS
	.align		4
        /*00d4*/ 	.byte	0x04, 0x29
        /*00d6*/ 	.short	(.L_5279 - .L_5278)


	//   ....[0]....
.L_5278:
        /*00d8*/ 	.word	0xffffffff


	//   ....[1]....
        /*00dc*/ 	.word	0xffffffff


	//   ....[2]....
        /*00e0*/ 	.word	0xffffffff


	//   ....[3]....
        /*00e4*/ 	.word	0xffffffff


	//   ....[4]....
        /*00e8*/ 	.word	0xffffffff


	//   ....[5]....
        /*00ec*/ 	.word	0xffffffff


	//   ....[6]....
        /*00f0*/ 	.word	0xffffffff


	//   ....[7]....
        /*00f4*/ 	.word	0xffffffff


	//   ....[8]....
        /*00f8*/ 	.word	0xffffffff


	//   ....[9]....
        /*00fc*/ 	.word	0xffffffff


	//   ....[10]....
        /*0100*/ 	.word	0xffffffff


	//   ....[11]....
        /*0104*/ 	.word	0xffffffff


	//   ....[12]....
        /*0108*/ 	.word	0xffffffff


	//   ....[13]....
        /*010c*/ 	.word	0xffffffff


	//   ....[14]....
        /*0110*/ 	.word	0xffffffff


	//   ....[15]....
        /*0114*/ 	.word	0xffffffff


	//   ....[16]....
        /*0118*/ 	.word	0xffffffff


	//   ....[17]....
        /*011c*/ 	.word	0xffffffff


	//   ....[18]....
        /*0120*/ 	.word	0xffffffff


	//   ....[19]....
        /*0124*/ 	.word	0xffffffff


	//   ....[20]....
        /*0128*/ 	.word	0xffffffff


	//   ....[21]....
        /*012c*/ 	.word	0xffffffff


	//   ....[22]....
        /*0130*/ 	.word	0xffffffff


	//   ....[23]....
        /*0134*/ 	.word	0xffffffff


	//   ....[24]....
        /*0138*/ 	.word	0xffffffff


	//   ....[25]....
        /*013c*/ 	.word	0xffffffff


	//   ....[26]....
        /*0140*/ 	.word	0xffffffff


	//   ....[27]....
        /*0144*/ 	.word	0xffffffff


	//   ....[28]....
        /*0148*/ 	.word	0xffffffff


	//   ....[29]....
        /*014c*/ 	.word	0xffffffff


	//   ....[30]....
        /*0150*/ 	.word	0xffffffff


	//   ....[31]....
        /*0154*/ 	.word	0xffffffff


	//   ....[32]....
        /*0158*/ 	.word	0xffffffff


	//   ....[33]....
        /*015c*/ 	.word	0xffffffff


	//   ....[34]....
        /*0160*/ 	.word	0xffffffff


	//   ....[35]....
        /*0164*/ 	.word	0xffffffff


	//   ....[36]....
        /*0168*/ 	.word	0xffffffff


	//   ....[37]....
        /*016c*/ 	.word	0xffffffff


	//   ....[38]....
        /*0170*/ 	.word	0xffffffff


	//   ....[39]....
        /*0174*/ 	.word	0xffffffff


	//   ....[40]....
        /*0178*/ 	.word	0xffffffff


	//   ....[41]....
        /*017c*/ 	.word	0xffffffff


	//   ....[42]....
        /*0180*/ 	.word	0xffffffff


	//   ....[43]....
        /*0184*/ 	.word	0xffffffff


	//   ....[44]....
        /*0188*/ 	.word	0xffffffff


	//   ....[45]....
        /*018c*/ 	.word	0xffffffff


	//   ....[46]....
        /*0190*/ 	.word	0xffffffff


	//   ....[47]....
        /*0194*/ 	.word	0xffffffff


	//   ....[48]....
        /*0198*/ 	.word	0xffffffff


	//   ....[49]....
        /*019c*/ 	.word	0xffffffff


	//   ....[50]....
        /*01a0*/ 	.word	0xffffffff


	//   ....[51]....
        /*01a4*/ 	.word	0xffffffff


	//   ....[52]....
        /*01a8*/ 	.word	0xffffffff


	//   ....[53]....
        /*01ac*/ 	.word	0xffffffff


	//   ....[54]....
        /*01b0*/ 	.word	0xffffffff


	//   ....[55]....
        /*01b4*/ 	.word	0xffffffff


	//   ....[56]....
        /*01b8*/ 	.word	0xffffffff


	//   ....[57]....
        /*01bc*/ 	.word	0xffffffff


	//   ....[58]....
        /*01c0*/ 	.word	0xffffffff


	//   ....[59]....
        /*01c4*/ 	.word	0xffffffff


	//----- nvinfo : EIATTR_COOP_GROUP_INSTR_OFFSETS
	.align		4
.L_5279:
        /*01c8*/ 	.byte	0x04, 0x28
        /*01ca*/ 	.short	(.L_5281 - .L_5280)


	//   ....[0]....
.L_5280:
        /*01cc*/ 	.word	0x00001210


	//   ....[1]....
        /*01d0*/ 	.word	0x00001230


	//   ....[2]....
        /*01d4*/ 	.word	0x00001240


	//   ....[3]....
        /*01d8*/ 	.word	0x000012d0


	//   ....[4]....
        /*01dc*/ 	.word	0x000012f0


	//   ....[5]....
        /*01e0*/ 	.word	0x00001300


	//   ....[6]....
        /*01e4*/ 	.word	0x00001360


	//   ....[7]....
        /*01e8*/ 	.word	0x000013a0


	//   ....[8]....
        /*01ec*/ 	.word	0x000013b0


	//   ....[9]....
        /*01f0*/ 	.word	0x00001450


	//   ....[10]....
        /*01f4*/ 	.word	0x00001460


	//   ....[11]....
        /*01f8*/ 	.word	0x00001470


	//   ....[12]....
        /*01fc*/ 	.word	0x000014d0


	//   ....[13]....
        /*0200*/ 	.word	0x00001510


	//   ....[14]....
        /*0204*/ 	.word	0x00001520


	//   ....[15]....
        /*0208*/ 	.word	0x00001d80


	//   ....[16]....
        /*020c*/ 	.word	0x00001da0


	//   ....[17]....
        /*0210*/ 	.word	0x00001db0


	//   ....[18]....
        /*0214*/ 	.word	0x00001e40


	//   ....[19]....
        /*0218*/ 	.word	0x00001e60


	//   ....[20]....
        /*021c*/ 	.word	0x00001e70


	//   ....[21]....
        /*0220*/ 	.word	0x00001ed0


	//   ....[22]....
        /*0224*/ 	.word	0x00001f10


	//   ....[23]....
        /*0228*/ 	.word	0x00001f20


	//   ....[24]....
        /*022c*/ 	.word	0x00001fc0


	//   ....[25]....
        /*0230*/ 	.word	0x00001fd0


	//   ....[26]....
        /*0234*/ 	.word	0x00001fe0


	//   ....[27]....
        /*0238*/ 	.word	0x00002040


	//   ....[28]....
        /*023c*/ 	.word	0x00002080


	//   ....[29]....
        /*0240*/ 	.word	0x00002090


	//   ....[30]....
        /*0244*/ 	.word	0x00002810


	//   ....[31]....
        /*0248*/ 	.word	0x00002890


	//   ....[32]....
        /*024c*/ 	.word	0x00002900


	//   ....[33]....
        /*0250*/ 	.word	0x00002980


	//   ....[34]....
        /*0254*/ 	.word	0x00002a00


	//   ....[35]....
        /*0258*/ 	.word	0x00002a80


	//   ....[36]....
        /*025c*/ 	.word	0x00002b00


	//   ....[37]....
        /*0260*/ 	.word	0x00002b80


	//   ....[38]....
        /*0264*/ 	.word	0x00002c00


	//   ....[39]....
        /*0268*/ 	.word	0x00002c80


	//   ....[40]....
        /*026c*/ 	.word	0x00002d00


	//   ....[41]....
        /*0270*/ 	.word	0x00002d80


	//   ....[42]....
        /*0274*/ 	.word	0x00002e00


	//   ....[43]....
        /*0278*/ 	.word	0x00002e80


	//   ....[44]....
        /*027c*/ 	.word	0x00002f00


	//   ....[45]....
        /*0280*/ 	.word	0x00002f70


	//   ....[46]....
        /*0284*/ 	.word	0x00002ff0


	//   ....[47]....
        /*0288*/ 	.word	0x00003060


	//   ....[48]....
        /*028c*/ 	.word	0x000030e0


	//   ....[49]....
        /*0290*/ 	.word	0x00003160


	//   ....[50]....
        /*0294*/ 	.word	0x000031e0


	//   ....[51]....
        /*0298*/ 	.word	0x00003260


	//   ....[52]....
        /*029c*/ 	.word	0x000032e0


	//   ....[53]....
        /*02a0*/ 	.word	0x00003360


	//   ....[54]....
        /*02a4*/ 	.word	0x000033e0


	//   ....[55]....
        /*02a8*/ 	.word	0x00003460


	//   ....[56]....
        /*02ac*/ 	.word	0x000034e0


	//   ....[57]....
        /*02b0*/ 	.word	0x00003560


	//   ....[58]....
        /*02b4*/ 	.word	0x000035e0


	//   ....[59]....
        /*02b8*/ 	.word	0x00003660


	//----- nvinfo : EIATTR_EXIT_INSTR_OFFSETS
	.align		4
.L_5281:
        /*02bc*/ 	.byte	0x04, 0x1c
        /*02be*/ 	.short	(.L_5283 - .L_5282)


	//   ....[0]....
.L_5282:
        /*02c0*/ 	.word	0x00000080


	//   ....[1]....
        /*02c4*/ 	.word	0x00002420


	//   ....[2]....
        /*02c8*/ 	.word	0x00002450


	//   ....[3]....
        /*02cc*/ 	.word	0x00002660


	//   ....[4]....
        /*02d0*/ 	.word	0x000027b0


	//----- nvinfo : EIATTR_MAX_THREADS
	.align		4
.L_5283:
        /*02d4*/ 	.byte	0x04, 0x05
        /*02d6*/ 	.short	(.L_5285 - .L_5284)
.L_5284:
        /*02d8*/ 	.word	0x00000080
        /*02dc*/ 	.word	0x00000001
        /*02e0*/ 	.word	0x00000001


	//----- nvinfo : EIATTR_CRS_STACK_SIZE
	.align		4
.L_5285:
        /*02e4*/ 	.byte	0x04, 0x1e
        /*02e6*/ 	.short	(.L_5287 - .L_5286)
.L_5286:
        /*02e8*/ 	.word	0x00000000
.L_5287:


//--------------------- .nv.info._ZN4vllm3moe10topkGatingILi14ELi448ELi4ELi8ELi32ElfLNS0_11ScoringFuncE1EEEvPKT5_PKbPfiPT4_PiiiibPKf --------------------------
	.section	.nv.info._ZN4vllm3moe10topkGatingILi14ELi448ELi4ELi8ELi32ElfLNS0_11ScoringFuncE1EEEvPKT5_PKbPfiPT4_PiiiibPKf,"",@"SHT_CUDA_INFO"
	.sectionflags	@""
	.align	4


	//----- nvinfo : EIATTR_CUDA_API_VERSION
	.align		4
        /*0000*/ 	.byte	0x04, 0x37
        /*0002*/ 	.short	(.L_5289 - .L_5288)
.L_5288:
        /*0004*/ 	.word	0x00000082


	//----- nvinfo : EIATTR_SW2861232_WAR
	.align		4
.L_5289:
        /*0008*/ 	.byte	0x01, 0x35
	.zero		2


	//----- nvinfo : EIATTR_PARAM_CBANK
	.align		4
        /*000c*/ 	.byte	0x04, 0x0a
        /*000e*/ 	.short	(.L_5291 - .L_5290)
	.align		4
.L_5290:
        /*0010*/ 	.word	index@(.nv.constant0._ZN4vllm3moe10topkGatingILi14ELi448ELi4ELi8ELi32ElfLNS0_11ScoringFuncE1EEEvPKT5_PKbPfiPT4_PiiiibPKf)
        /*0014*/ 	.short	0x0160
        /*0016*/ 	.short	0x0048


	//----- nvinfo : EIATTR_CBANK_PARAM_SIZE
	.align		4
.L_5291:
        /*0018*/ 	.byte	0x03, 0x19
        /*001a*/ 	.short	0x0048


	//----- nvinfo : EIATTR_KPARAM_INFO
	.align		4
        /*001c*/ 	.byte	0x04, 0x17
        /*001e*/ 	.short	(.L_5293 - .L_5292)
.L_5292:
        /*0020*/ 	.word	0x00000000
        /*0024*/ 	.short	0x000a
        /*0026*/ 	.short	0x0040
        /*0028*/ 	.byte	0x00, 0xf0, 0x21, 0x00


	//----- nvinfo : EIATTR_KPARAM_INFO
	.align		4
.L_5293:
        /*002c*/ 	.byte	0x04, 0x17
        /*002e*/ 	.short	(.L_5295 - .L_5294)
.L_5294:
        /*0030*/ 	.word	0x00000000
        /*0034*/ 	.short	0x0009
        /*0036*/ 	.short	0x003c
        /*0038*/ 	.byte	0x00, 0xf0, 0x05, 0x00


	//----- nvinfo : EIATTR_KPARAM_INFO
	.align		4
.L_5295:
        /*003c*/ 	.byte	0x04, 0x17
        /*003e*/ 	.short	(.L_5297 - .L_5296)
.L_5296:
        /*0040*/ 	.word	0x00000000
        /*0044*/ 	.short	0x0008
        /*0046*/ 	.short	0x0038
        /*0048*/ 	.byte	0x00, 0xf0, 0x11, 0x00


	//----- nvinfo : EIATTR_KPARAM_INFO
	.align		4
.L_5297:
        /*004c*/ 	.byte	0x04, 0x17
        /*004e*/ 	.short	(.L_5299 - .L_5298)
.L_5298:
        /*0050*/ 	.word	0x00000000
        /*0054*/ 	.short	0x0007
        /*0056*/ 	.short	0x0034
        /*0058*/ 	.byte	0x00, 0xf0, 0x11, 0x00


	//----- nvinfo : EIATTR_KPARAM_INFO
	.align		4
.L_5299:
        /*005c*/ 	.byte	0x04, 0x17
        /*005e*/ 	.short	(.L_5301 - .L_5300)
.L_5300:
        /*0060*/ 	.word	0x00000000
        /*0064*/ 	.short	0x0006
        /*0066*/ 	.short	0x0030
        /*0068*/ 	.byte	0x00, 0xf0, 0x11, 0x00


	//----- nvinfo : EIATTR_KPARAM_INFO
	.align		4
.L_5301:
        /*006c*/ 	.byte	0x04, 0x17
        /*006e*/ 	.short	(.L_5303 - .L_5302)
.L_5302:
        /*0070*/ 	.word	0x00000000
        /*0074*/ 	.short	0x0005
        /*0076*/ 	.short	0x0028
        /*0078*/ 	.byte	0x00, 0xf0, 0x21, 0x00


	//----- nvinfo : EIATTR_KPARAM_INFO
	.align		4
.L_5303:
        /*007c*/ 	.byte	0x04, 0x17
        /*007e*/ 	.short	(.L_5305 - .L_5304)
.L_5304:
        /*0080*/ 	.word	0x00000000
        /*0084*/ 	.short	0x0004
        /*0086*/ 	.short	0x0020
        /*0088*/ 	.byte	0x00, 0xf0, 0x21, 0x00


	//----- nvinfo : EIATTR_KPARAM_INFO
	.align		4
.L_5305:
        /*008c*/ 	.byte	0x04, 0x17
        /*008e*/ 	.short	(.L_5307 - .L_5306)
.L_5306:
        /*0090*/ 	.word	0x00000000
        /*0094*/ 	.short	0x0003
        /*0096*/ 	.short	0x0018
        /*0098*/ 	.byte	0x00, 0xf0, 0x11, 0x00


	//----- nvinfo : EIATTR_KPARAM_INFO
	.align		4
.L_5307:
        /*009c*/ 	.byte	0x04, 0x17
        /*009e*/ 	.short	(.L_5309 - .L_5308)
.L_5308:
        /*00a0*/ 	.word	0x00000000
        /*00a4*/ 	.short	0x0002
        /*00a6*/ 	.short	0x0010
        /*00a8*/ 	.byte	0x00, 0xf0, 0x21, 0x00


	//----- nvinfo : EIATTR_KPARAM_INFO
	.align		4
.L_5309:
        /*00ac*/ 	.byte	0x04, 0x17
        /*00ae*/ 	.short	(.L_5311 - .L_5310)
.L_5310:
        /*00b0*/ 	.word	0x00000000
        /*00b4*/ 	.short	0x0001
        /*00b6*/ 	.short	0x0008
        /*00b8*/ 	.byte	0x00, 0xf0, 0x21, 0x00


	//----- nvinfo : EIATTR_KPARAM_INFO
	.align		4
.L_5311:
        /*00bc*/ 	.byte	0x04, 0x17
        /*00be*/ 	.short	(.L_5313 - .L_5312)
.L_5312:
        /*00c0*/ 	.word	0x00000000
        /*00c4*/ 	.short	0x0000
        /*00c6*/ 	.short	0x0000
        /*00c8*/ 	.byte	0x00, 0xf0, 0x21, 0x00


	//----- nvinfo : EIATTR_MAXREG_COUNT
	.align		4
.L_5313:
        /*00cc*/ 	.byte	0x03, 0x1b
        /*00ce*/ 	.short	0x00ff


	//----- nvinfo : EIATTR_MERCURY_ISA_VERSION
	.align		4
        /*00d0*/ 	.byte	0x03, 0x5f
        /*00d2*/ 	.short	0x0000


	//----- nvinfo : EIATTR_COOP_GROUP_MASK_REGIDS
	.align		4
        /*00d4*/ 	.byte	0x04, 0x29
        /*00d6*/ 	.short	(.L_5315 - .L_5314)


	//   ....[0]....
.L_5314:
        /*00d8*/ 	.word	0xffffffff


	//   ....[1]....
        /*00dc*/ 	.word	0xffffffff


	//   ....[2]....
        /*00e0*/ 	.word	0xffffffff


	//   ....[3]....
        /*00e4*/ 	.word	0xffffffff


	//   ....[4]....
        /*00e8*/ 	.word	0xffffffff


	//   ....[5]....
        /*00ec*/ 	.word	0xffffffff


	//   ....[6]....
        /*00f0*/ 	.word	0xffffffff


	//   ....[7]....
        /*00f4*/ 	.word	0xffffffff


	//   ....[8]....
        /*00f8*/ 	.word	0xffffffff


	//   ....[9]....
        /*00fc*/ 	.word	0xffffffff


	//   ....[10]....
        /*0100*/ 	.word	0xffffffff


	//   ....[11]....
        /*0104*/ 	.word	0xffffffff


	//   ....[12]....
        /*0108*/ 	.word	0xffffffff


	//   ....[13]....
        /*010c*/ 	.word	0xffffffff


	//   ....[14]....
        /*0110*/ 	.word	0xffffffff


	//   ....[15]....
        /*0114*/ 	.word	0xffffffff


	//   ....[16]....
        /*0118*/ 	.word	0xffffffff


	//   ....[17]....
        /*011c*/ 	.word	0xffffffff


	//   ....[18]....
        /*0120*/ 	.word	0xffffffff


	//   ....[19]....
        /*0124*/ 	.word	0xffffffff


	//   ....[20]....
        /*0128*/ 	.word	0xffffffff


	//   ....[21]....
        /*012c*/ 	.word	0xffffffff


	//   ....[22]....
        /*0130*/ 	.word	0xffffffff


	//   ....[23]....
        /*0134*/ 	.word	0xffffffff


	//   ....[24]....
        /*0138*/ 	.word	0xffffffff


	//   ....[25]....
        /*013c*/ 	.word	0xffffffff


	//   ....[26]....
        /*0140*/ 	.word	0xffffffff


	//   ....[27]....
        /*0144*/ 	.word	0xffffffff


	//   ....[28]....
        /*0148*/ 	.word	0xffffffff


	//   ....[29]....
        /*014c*/ 	.word	0xffffffff


	//   ....[30]....
        /*0150*/ 	.word	0xffffffff


	//   ....[31]....
        /*0154*/ 	.word	0xffffffff


	//   ....[32]....
        /*0158*/ 	.word	0xffffffff


	//   ....[33]....
        /*015c*/ 	.word	0xffffffff


	//   ....[34]....
        /*0160*/ 	.word	0xffffffff


	//   ....[35]....
        /*0164*/ 	.word	0xffffffff


	//   ....[36]....
        /*0168*/ 	.word	0xffffffff


	//   ....[37]....
        /*016c*/ 	.word	0xffffffff


	//   ....[38]....
        /*0170*/ 	.word	0xffffffff


	//   ....[39]....
        /*0174*/ 	.word	0xffffffff


	//   ....[40]....
        /*0178*/ 	.word	0xffffffff


	//   ....[41]....
        /*017c*/ 	.word	0xffffffff


	//   ....[42]....
        /*0180*/ 	.word	0xffffffff


	//   ....[43]....
        /*0184*/ 	.word	0xffffffff


	//   ....[44]....
        /*0188*/ 	.word	0xffffffff


	//   ....[45]....
        /*018c*/ 	.word	0xffffffff


	//   ....[46]....
        /*0190*/ 	.word	0xffffffff


	//   ....[47]....
        /*0194*/ 	.word	0xffffffff


	//   ....[48]....
        /*0198*/ 	.word	0xffffffff


	//   ....[49]....
        /*019c*/ 	.word	0xffffffff


	//   ....[50]....
        /*01a0*/ 	.word	0xffffffff


	//   ....[51]....
        /*01a4*/ 	.word	0xffffffff


	//   ....[52]....
        /*01a8*/ 	.word	0xffffffff


	//   ....[53]....
        /*01ac*/ 	.word	0xffffffff


	//   ....[54]....
        /*01b0*/ 	.word	0xffffffff


	//   ....[55]....
        /*01b4*/ 	.word	0xffffffff


	//   ....[56]....
        /*01b8*/ 	.word	0xffffffff


	//   ....[57]....
        /*01bc*/ 	.word	0xffffffff


	//   ....[58]....
        /*01c0*/ 	.word	0xffffffff


	//   ....[59]....
        /*01c4*/ 	.word	0xffffffff


	//----- nvinfo : EIATTR_COOP_GROUP_INSTR_OFFSETS
	.align		4
.L_5315:
        /*01c8*/ 	.byte	0x04, 0x28
        /*01ca*/ 	.short	(.L_5317 - .L_5316)


	//   ....[0]....
.L_5316:
        /*01cc*/ 	.word	0x00000e90


	//   ....[1]....
        /*01d0*/ 	.word	0x00000eb0


	//   ....[2]....
        /*01d4*/ 	.word	0x00000ec0


	//   ....[3]....
        /*01d8*/ 	.word	0x00000f50


	//   ....[4]....
        /*01dc*/ 	.word	0x00000f70


	//   ....[5]....
        /*01e0*/ 	.word	0x00000f80


	//   ....[6]....
        /*01e4*/ 	.word	0x00000fe0


	//   ....[7]....
        /*01e8*/ 	.word	0x00001020


	//   ....[8]....
        /*01ec*/ 	.word	0x00001030


	//   ....[9]....
        /*01f0*/ 	.word	0x000010d0


	//   ....[10]....
        /*01f4*/ 	.word	0x000010e0


	//   ....[11]....
        /*01f8*/ 	.word	0x000010f0


	//   ....[12]....
        /*01fc*/ 	.word	0x00001150


	//   ....[13]....
        /*0200*/ 	.word	0x00001190


	//   ....[14]....
        /*0204*/ 	.word	0x000011a0


	//   ....[15]....
        /*0208*/ 	.word	0x000018e0


	//   ....[16]....
        /*020c*/ 	.word	0x00001900


	//   ....[17]....
        /*0210*/ 	.word	0x00001910


	//   ....[18]....
        /*0214*/ 	.word	0x000019a0


	//   ....[19]....
        /*0218*/ 	.word	0x000019c0


	//   ....[20]....
        /*021c*/ 	.word	0x000019d0


	//   ....[21]....
        /*0220*/ 	.word	0x00001a30


	//   ....[22]....
        /*0224*/ 	.word	0x00001a70


	//   ....[23]....
        /*0228*/ 	.word	0x00001a80


	//   ....[24]....
        /*022c*/ 	.word	0x00001b20


	//   ....[25]....
        /*0230*/ 	.word	0x00001b30


	//   ....[26]....
        /*0234*/ 	.word	0x00001b40


	//   ....[27]....
        /*0238*/ 	.word	0x00001ba0


	//   ....[28]....
        /*023c*/ 	.word	0x00001be0


	//   ....[29]....
        /*0240*/ 	.word	0x00001bf0


	//   ....[30]....
        /*0244*/ 	.word	0x00002370


	//   ....[31]....
        /*0248*/ 	.word	0x000023f0


	//   ....[32]....
        /*024c*/ 	.word	0x00002460


	//   ....[33]....
        /*0250*/ 	.word	0x000024e0


	//   ....[34]....
        /*0254*/ 	.word	0x00002560


	//   ....[35]....
        /*0258*/ 	.word	0x000025e0


	//   ....[36]....
        /*025c*/ 	.word	0x00002660


	//   ....[37]....
        /*0260*/ 	.word	0x000026e0


	//   ....[38]....
        /*0264*/ 	.word	0x00002760


	//   ....[39]....
        /*0268*/ 	.word	0x000027e0


	//   ....[40]....
        /*026c*/ 	.word	0x00002860


	//   ....[41]....
        /*0270*/ 	.word	0x000028e0


	//   ....[42]....
        /*0274*/ 	.word	0x00002960


	//   ....[43]....
        /*0278*/ 	.word	0x000029e0


	//   ....[44]....
        /*027c*/ 	.word	0x00002a50


	//   ....[45]....
        /*0280*/ 	.word	0x00002ac0


	//   ....[46]....
        /*0284*/ 	.word	0x00002b40


	//   ....[47]....
        /*0288*/ 	.word	0x00002bb0


	//   ....[48]....
        /*028c*/ 	.word	0x00002c30


	//   ....[49]....
        /*0290*/ 	.word	0x00002cb0


	//   ....[50]....
        /*0294*/ 	.word	0x00002d30


	//   ....[51]....
        /*0298*/ 	.word	0x00002db0


	//   ....[52]....
        /*029c*/ 	.word	0x00002e30


	//   ....[53]....
        /*02a0*/ 	.word	0x00002eb0


	//   ....[54]....
        /*02a4*/ 	.word	0x00002f30


	//   ....[55]....
        /*02a8*/ 	.word	0x00002fb0


	//   ....[56]....
        /*02ac*/ 	.word	0x00003030


	//   ....[57]....
        /*02b0*/ 	.word	0x000030b0


	//   ....[58]....
        /*02b4*/ 	.word	0x00003130


	//   ....[59]....
        /*02b8*/ 	.word	0x000031a0


	//----- nvinfo : EIATTR_EXIT_INSTR_OFFSETS
	.align		4
.L_5317:
        /*02bc*/ 	.byte	0x04, 0x1c
        /*02be*/ 	.short	(.L_5319 - .L_5318)


	//   ....[0]....
.L_5318:
        /*02c0*/ 	.word	0x00000080


	//   ....[1]....
        /*02c4*/ 	.word	0x00001f80


	//   ....[2]....
        /*02c8*/ 	.word	0x00001fb0


	//   ....[3]....
        /*02cc*/ 	.word	0x000021c0


	//   ....[4]....
        /*02d0*/ 	.word	0x00002310


	//----- nvinfo : EIATTR_MAX_THREADS
	.align		4
.L_5319:
        /*02d4*/ 	.byte	0x04, 0x05
        /*02d6*/ 	.short	(.L_5321 - .L_5320)
.L_5320:
        /*02d8*/ 	.word	0x00000080
        /*02dc*/ 	.word	0x00000001
        /*02e0*/ 	.word	0x00000001


	//----- nvinfo : EIATTR_CRS_STACK_SIZE
	.align		4
.L_5321:
        /*02e4*/ 	.byte	0x04, 0x1e
        /*02e6*/ 	.short	(.L_5323 - .L_5322)
.L_5322:
        /*02e8*/ 	.word	0x00000000
.L_5323:


//--------------------- .nv.info._ZN4vllm3moe10topkGatingILi12ELi384ELi4ELi8ELi32ElfLNS0_11ScoringFuncE1EEEvPKT5_PKbPfiPT4_PiiiibPKf --------------------------
	.section	.nv.info._ZN4vllm3moe10topkGatingILi12ELi384ELi4ELi8ELi32ElfLNS0_11ScoringFuncE1EEEvPKT5_PKbPfiPT4_PiiiibPKf,"",@"SHT_CUDA_INFO"
	.sectionflags	@""
	.align	4


	//----- nvinfo : EIATTR_CUDA_API_VERSION
	.align		4
        /*0000*/ 	.byte	0x04, 0x37
        /*0002*/ 	.short	(.L_5325 - .L_5324)
.L_5324:
        /*0004*/ 	.word	0x00000082


	//----- nvinfo : EIATTR_SW2861232_WAR
	.align		4
.L_5325:
        /*0008*/ 	.byte	0x01, 0x35
	.zero		2


	//----- nvinfo : EIATTR_PARAM_CBANK
	.align		4
        /*000c*/ 	.byte	0x04, 0x0a
        /*000e*/ 	.short	(.L_5327 - .L_5326)
	.align		4
.L_5326:
        /*0010*/ 	.word	index@(.nv.constant0._ZN4vllm3moe10topkGatingILi12ELi384ELi4ELi8ELi32ElfLNS0_11ScoringFuncE1EEEvPKT5_PKbPfiPT4_PiiiibPKf)
        /*0014*/ 	.short	0x0160
        /*0016*/ 	.short	0x0048


	//----- nvinfo : EIATTR_CBANK_PARAM_SIZE
	.align		4
.L_5327:
        /*0018*/ 	.byte	0x03, 0x19
        /*001a*/ 	.short	0x0048


	//----- nvinfo : EIATTR_KPARAM_INFO
	.align		4
        /*001c*/ 	.byte	0x04, 0x17
        /*001e*/ 	.short	(.L_5329 - .L_5328)
.L_5328:
        /*0020*/ 	.word	0x00000000
        /*0024*/ 	.short	0x000a
        /*0026*/ 	.short	0x0040
        /*0028*/ 	.byte	0x00, 0xf0, 0x21, 0x00


	//----- nvinfo : EIATTR_KPARAM_INFO
	.align		4
.L_5329:
        /*002c*/ 	.byte	0x04, 0x17
        /*002e*/ 	.short	(.L_5331 - .L_5330)
.L_5330:
        /*0030*/ 	.word	0x00000000
        /*0034*/ 	.short	0x0009
        /*0036*/ 	.short	0x003c
        /*0038*/ 	.byte	0x00, 0xf0, 0x05, 0x00


	//----- nvinfo : EIATTR_KPARAM_INFO
	.align		4
.L_5331:
        /*003c*/ 	.byte	0x04, 0x17
        /*003e*/ 	.short	(.L_5333 - .L_5332)
.L_5332:
        /*0040*/ 	.word	0x00000000
        /*0044*/ 	.short	0x0008
        /*0046*/ 	.short	0x0038
        /*0048*/ 	.byte	0x00, 0xf0, 0x11, 0x00


	//----- nvinfo : EIATTR_KPARAM_INFO
	.align		4
.L_5333:
        /*004c*/ 	.byte	0x04, 0x17
        /*004e*/ 	.short	(.L_5335 - .L_5334)
.L_5334:
        /*0050*/ 	.word	0x00000000
        /*0054*/ 	.short	0x0007
        /*0056*/ 	.short	0x0034
        /*0058*/ 	.byte	0x00, 0xf0, 0x11, 0x00


	//----- nvinfo : EIATTR_KPARAM_INFO
	.align		4
.L_5335:
        /*005c*/ 	.byte	0x04, 0x17
        /*005e*/ 	.short	(.L_5337 - .L_5336)
.L_5336:
        /*0060*/ 	.word	0x00000000
        /*0064*/ 	.short	0x0006
        /*0066*/ 	.short	0x0030
        /*0068*/ 	.byte	0x00, 0xf0, 0x11, 0x00


	//----- nvinfo : EIATTR_KPARAM_INFO
	.align		4
.L_5337:
        /*006c*/ 	.byte	0x04, 0x17
        /*006e*/ 	.short	(.L_5339 - .L_5338)
.L_5338:
        /*0070*/ 	.word	0x00000000
        /*0074*/ 	.short	0x0005
        /*0076*/ 	.short	0x0028
        /*0078*/ 	.byte	0x00, 0xf0, 0x21, 0x00


	//----- nvinfo : EIATTR_KPARAM_INFO
	.align		4
.L_5339:
        /*007c*/ 	.byte	0x04, 0x17
        /*007e*/ 	.short	(.L_5341 - .L_5340)
.L_5340:
        /*0080*/ 	.word	0x00000000
        /*0084*/ 	.short	0x0004
        /*0086*/ 	.short	0x0020
        /*0088*/ 	.byte	0x00, 0xf0, 0x21, 0x00


	//----- nvinfo : EIATTR_KPARAM_INFO
	.align		4
.L_5341:
        /*008c*/ 	.byte	0x04, 0x17
        /*008e*/ 	.short	(.L_5343 - .L_5342)
.L_5342:
        /*0090*/ 	.word	0x00000000
        /*0094*/ 	.short	0x0003
        /*0096*/ 	.short	0x0018
        /*0098*/ 	.byte	0x00, 0xf0, 0x11, 0x00


	//----- nvinfo : EIATTR_KPARAM_INFO
	.align		4
.L_5343:
        /*009c*/ 	.byte	0x04, 0x17
        /*009e*/ 	.short	(.L_5345 - .L_5344)
.L_5344:
        /*00a0*/ 	.word	0x00000000
        /*00a4*/ 	.short	0x0002
        /*00a6*/ 	.short	0x0010
        /*00a8*/ 	.byte	0x00, 0xf0, 0x21, 0x00


	//----- nvinfo : EIATTR_KPARAM_INFO
	.align		4
.L_5345:
        /*00ac*/ 	.byte	0x04, 0x17
        /*00ae*/ 	.short	(.L_5347 - .L_5346)
.L_5346:
        /*00b0*/ 	.word	0x00000000
        /*00b4*/ 	.short	0x0001
        /*00b6*/ 	.short	0x0008
        /*00b8*/ 	.byte	0x00, 0xf0, 0x21, 0x00


	//----- nvinfo : EIATTR_KPARAM_INFO
	.align		4
.L_5347:
        /*00bc*/ 	.byte	0x04, 0x17
        /*00be*/ 	.short	(.L_5349 - .L_5348)
.L_5348:
        /*00c0*/ 	.word	0x00000000
        /*00c4*/ 	.short	0x0000
        /*00c6*/ 	.short	0x0000
        /*00c8*/ 	.byte	0x00, 0xf0, 0x21, 0x00


	//----- nvinfo : EIATTR_MAXREG_COUNT
	.align		4
.L_5349:
        /*00cc*/ 	.byte	0x03, 0x1b
        /*00ce*/ 	.short	0x00ff


	//----- nvinfo : EIATTR_MERCURY_ISA_VERSION
	.align		4
        /*00d0*/ 	.byte	0x03, 0x5f
        /*00d2*/ 	.short	0x0000


	//----- nvinfo : EIATTR_COOP_GROUP_MASK_REGIDS
	.align		4
        /*00d4*/ 	.byte	0x04, 0x29
        /*00d6*/ 	.short	(.L_5351 - .L_5350)


	//   ....[0]....
.L_5350:
        /*00d8*/ 	.word	0xffffffff


	//   ....[1]....
        /*00dc*/ 	.word	0xffffffff


	//   ....[2]....
        /*00e0*/ 	.word	0xffffffff


	//   ....[3]....
        /*00e4*/ 	.word	0xffffffff


	//   ....[4]....
        /*00e8*/ 	.word	0xffffffff


	//   ....[5]....
        /*00ec*/ 	.word	0xffffffff


	//   ....[6]....
        /*00f0*/ 	.word	0xffffffff


	//   ....[7]....
        /*00f4*/ 	.word	0xffffffff


	//   ....[8]....
        /*00f8*/ 	.word	0xffffffff


	//   ....[9]....
        /*00fc*/ 	.word	0xffffffff


	//   ....[10]....
        /*0100*/ 	.word	0xffffffff


	//   ....[11]....
        /*0104*/ 	.word	0xffffffff


	//   ....[12]....
        /*0108*/ 	.word	0xffffffff


	//   ....[13]....
        /*010c*/ 	.word	0xffffffff


	//   ....[14]....
        /*0110*/ 	.word	0xffffffff


	//   ....[15]....
        /*0114*/ 	.word	0xffffffff


	//   ....[16]....
        /*0118*/ 	.word	0xffffffff


	//   ....[17]....
        /*011c*/ 	.word	0xffffffff


	//   ....[18]....
        /*0120*/ 	.word	0xffffffff


	//   ....[19]....
        /*0124*/ 	.word	0xffffffff


	//   ....[20]....
        /*0128*/ 	.word	0xffffffff


	//   ....[21]....
        /*012c*/ 	.word	0xffffffff


	//   ....[22]....
        /*0130*/ 	.word	0xffffffff


	//   ....[23]....
        /*0134*/ 	.word	0xffffffff


	//   ....[24]....
        /*0138*/ 	.word	0xffffffff


	//   ....[25]....
        /*013c*/ 	.word	0xffffffff


	//   ....[26]....
        /*0140*/ 	.word	0xffffffff


	//   ....[27]....
        /*0144*/ 	.word	0xffffffff


	//   ....[28]....
        /*0148*/ 	.word	0xffffffff


	//   ....[29]....
        /*014c*/ 	.word	0xffffffff


	//   ....[30]....
        /*0150*/ 	.word	0xffffffff


	//   ....[31]....
        /*0154*/ 	.word	0xffffffff


	//   ....[32]....
        /*0158*/ 	.word	0xffffffff


	//   ....[33]....
        /*015c*/ 	.word	0xffffffff


	//   ....[34]....
        /*0160*/ 	.word	0xffffffff


	//   ....[35]....
        /*0164*/ 	.word	0xffffffff


	//   ....[36]....
        /*0168*/ 	.word	0xffffffff


	//   ....[37]....
        /*016c*/ 	.word	0xffffffff


	//   ....[38]....
        /*0170*/ 	.word	0xffffffff


	//   ....[39]....
        /*0174*/ 	.word	0xffffffff


	//   ....[40]....
        /*0178*/ 	.word	0xffffffff


	//   ....[41]....
        /*017c*/ 	.word	0xffffffff


	//   ....[42]....
        /*0180*/ 	.word	0xffffffff


	//   ....[43]....
        /*0184*/ 	.word	0xffffffff


	//   ....[44]....
        /*0188*/ 	.word	0xffffffff


	//   ....[45]....
        /*018c*/ 	.word	0xffffffff


	//   ....[46]....
        /*0190*/ 	.word	0xffffffff


	//   ....[47]....
        /*0194*/ 	.word	0xffffffff


	//   ....[48]....
        /*0198*/ 	.word	0xffffffff


	//   ....[49]....
        /*019c*/ 	.word	0xffffffff


	//   ....[50]....
        /*01a0*/ 	.word	0xffffffff


	//   ....[51]....
        /*01a4*/ 	.word	0xffffffff


	//   ....[52]....
        /*01a8*/ 	.word	0xffffffff


	//   ....[53]....
        /*01ac*/ 	.word	0xffffffff


	//   ....[54]....
        /*01b0*/ 	.word	0xffffffff


	//   ....[55]....
        /*01b4*/ 	.word	0xffffffff


	//   ....[56]....
        /*01b8*/ 	.word	0xffffffff


	//   ....[57]....
        /*01bc*/ 	.word	0xffffffff


	//   ....[58]....
        /*01c0*/ 	.word	0xffffffff


	//   ....[59]....
        /*01c4*/ 	.word	0xffffffff


	//----- nvinfo : EIATTR_COOP_GROUP_INSTR_OFFSETS
	.align		4
.L_5351:
        /*01c8*/ 	.byte	0x04, 0x28
        /*01ca*/ 	.short	(.L_5353 - .L_5352)


	//   ....[0]....
.L_5352:
        /*01cc*/ 	.word	0x00000c50


	//   ....[1]....
        /*01d0*/ 	.word	0x00000c70


	//   ....[2]....
        /*01d4*/ 	.word	0x00000c80


	//   ....[3]....
        /*01d8*/ 	.word	0x00000d20


	//   ....[4]....
        /*01dc*/ 	.word	0x00000d30


	//   ....[5]....
        /*01e0*/ 	.word	0x00000d40


	//   ....[6]....
        /*01e4*/ 	.word	0x00000da0


	//   ....[7]....
        /*01e8*/ 	.word	0x00000de0


	//   ....[8]....
        /*01ec*/ 	.word	0x00000df0


	//   ....[9]....
        /*01f0*/ 	.word	0x00000e90


	//   ....[10]....
        /*01f4*/ 	.word	0x00000ea0


	//   ....[11]....
        /*01f8*/ 	.word	0x00000eb0


	//   ....[12]....
        /*01fc*/ 	.word	0x00000f10


	//   ....[13]....
        /*0200*/ 	.word	0x00000f50


	//   ....[14]....
        /*0204*/ 	.word	0x00000f60


	//   ....[15]....
        /*0208*/ 	.word	0x000015e0


	//   ....[16]....
        /*020c*/ 	.word	0x00001600


	//   ....[17]....
        /*0210*/ 	.word	0x00001610


	//   ....[18]....
        /*0214*/ 	.word	0x000016b0


	//   ....[19]....
        /*0218*/ 	.word	0x000016c0


	//   ....[20]....
        /*021c*/ 	.word	0x000016d0


	//   ....[21]....
        /*0220*/ 	.word	0x00001730


	//   ....[22]....
        /*0224*/ 	.word	0x00001770


	//   ....[23]....
        /*0228*/ 	.word	0x00001780


	//   ....[24]....
        /*022c*/ 	.word	0x00001810


	//   ....[25]....
        /*0230*/ 	.word	0x00001830


	//   ....[26]....
        /*0234*/ 	.word	0x00001840


	//   ....[27]....
        /*0238*/ 	.word	0x000018a0


	//   ....[28]....
        /*023c*/ 	.word	0x000018e0


	//   ....[29]....
        /*0240*/ 	.word	0x000018f0


	//   ....[30]....
        /*0244*/ 	.word	0x00002070


	//   ....[31]....
        /*0248*/ 	.word	0x000020f0


	//   ....[32]....
        /*024c*/ 	.word	0x00002160


	//   ....[33]....
        /*0250*/ 	.word	0x000021e0


	//   ....[34]....
        /*0254*/ 	.word	0x00002260


	//   ....[35]....
        /*0258*/ 	.word	0x000022e0


	//   ....[36]....
        /*025c*/ 	.word	0x00002360


	//   ....[37]....
        /*0260*/ 	.word	0x000023e0


	//   ....[38]....
        /*0264*/ 	.word	0x00002460


	//   ....[39]....
        /*0268*/ 	.word	0x000024e0


	//   ....[40]....
        /*026c*/ 	.word	0x00002560


	//   ....[41]....
        /*0270*/ 	.word	0x000025e0


	//   ....[42]....
        /*0274*/ 	.word	0x00002660


	//   ....[43]....
        /*0278*/ 	.word	0x000026e0


	//   ....[44]....
        /*027c*/ 	.word	0x00002760


	//   ....[45]....
        /*0280*/ 	.word	0x000027d0


	//   ....[46]....
        /*0284*/ 	.word	0x00002850


	//   ....[47]....
        /*0288*/ 	.word	0x000028c0


	//   ....[48]....
        /*028c*/ 	.word	0x00002940


	//   ....[49]....
        /*0290*/ 	.word	0x000029c0


	//   ....[50]....
        /*0294*/ 	.word	0x00002a40


	//   ....[51]....
        /*0298*/ 	.word	0x00002ac0


	//   ....[52]....
        /*029c*/ 	.word	0x00002b40


	//   ....[53]....
        /*02a0*/ 	.word	0x00002bc0


	//   ....[54]....
        /*02a4*/ 	.word	0x00002c40


	//   ....[55]....
        /*02a8*/ 	.word	0x00002cc0


	//   ....[56]....
        /*02ac*/ 	.word	0x00002d40


	//   ....[57]....
        /*02b0*/ 	.word	0x00002dc0


	//   ....[58]....
        /*02b4*/ 	.word	0x00002e40


	//   ....[59]....
        /*02b8*/ 	.word	0x00002ec0


	//----- nvinfo : EIATTR_EXIT_INSTR_OFFSETS
	.align		4
.L_5353:
        /*02bc*/ 	.byte	0x04, 0x1c
        /*02be*/ 	.short	(.L_5355 - .L_5354)


	//   ....[0]....
.L_5354:
        /*02c0*/ 	.word	0x00000080


	//   ....[1]....
        /*02c4*/ 	.word	0x00001c80


	//   ....[2]....
        /*02c8*/ 	.word	0x00001cb0


	//   ....[3]....
        /*02cc*/ 	.word	0x00001ec0


	//   ....[4]....
        /*02d0*/ 	.word	0x00002010


	//----- nvinfo : EIATTR_MAX_THREADS
	.align		4
.L_5355:
        /*02d4*/ 	.byte	0x04, 0x05
        /*02d6*/ 	.short	(.L_5357 - .L_5356)
.L_5356:
        /*02d8*/ 	.word	0x00000080
        /*02dc*/ 	.word	0x00000001
        /*02e0*/ 	.word	0x00000001


	//----- nvinfo : EIATTR_CRS_STACK_SIZE
	.align		4
.L_5357:
        /*02e4*/ 	.byte	0x04, 0x1e
        /*02e6*/ 	.short	(.L_5359 - .L_5358)
.L_5358:
        /*02e8*/ 	.word	0x00000000
.L_5359:


//--------------------- .nv.info._ZN4vllm3moe10topkGatingILi10ELi320ELi4ELi8ELi32ElfLNS0_11ScoringFuncE1EEEvPKT5_PKbPfiPT4_PiiiibPKf --------------------------
	.section	.nv.info._ZN4vllm3moe10topkGatingILi10ELi320ELi4ELi8ELi32ElfLNS0_11ScoringFuncE1EEEvPKT5_PKbPfiPT4_PiiiibPKf,"",@"SHT_CUDA_INFO"
	.sectionflags	@""
	.align	4


	//----- nvinfo : EIATTR_CUDA_API_VERSION
	.align		4
        /*0000*/ 	.byte	0x04, 0x37
        /*0002*/ 	.short	(.L_5361 - .L_5360)
.L_5360:
        /*0004*/ 	.word	0x00000082


	//----- nvinfo : EIATTR_SW2861232_WAR
	.align		4
.L_5361:
        /*0008*/ 	.byte	0x01, 0x35
	.zero		2


	//----- nvinfo : EIATTR_PARAM_CBANK
	.align		4
        /*000c*/ 	.byte	0x04, 0x0a
        /*000e*/ 	.short	(.L_5363 - .L_5362)
	.align		4
.L_5362:
        /*0010*/ 	.word	index@(.nv.constant0._ZN4vllm3moe10topkGatingILi10ELi320ELi4ELi8ELi32ElfLNS0_11ScoringFuncE1EEEvPKT5_PKbPfiPT4_PiiiibPKf)
        /*0014*/ 	.short	0x0160
        /*0016*/ 	.short	0x0048


	//----- nvinfo : EIATTR_CBANK_PARAM_SIZE
	.align		4
.L_5363:
        /*0018*/ 	.byte	0x03, 0x19
        /*001a*/ 	.short	0x0048


	//----- nvinfo : EIATTR_KPARAM_INFO
	.align		4
        /*001c*/ 	.byte	0x04, 0x17
        /*001e*/ 	.short	(.L_5365 - .L_5364)
.L_5364:
        /*0020*/ 	.word	0x00000000
        /*0024*/ 	.short	0x000a
        /*0026*/ 	.short	0x0040
        /*0028*/ 	.byte	0x00, 0xf0, 0x21, 0x00


	//----- nvinfo : EIATTR_KPARAM_INFO
	.align		4
.L_5365:
        /*002c*/ 	.byte	0x04, 0x17
        /*002e*/ 	.short	(.L_5367 - .L_5366)
.L_5366:
        /*0030*/ 	.word	0x00000000
        /*0034*/ 	.short	0x0009
        /*0036*/ 	.short	0x003c
        /*0038*/ 	.byte	0x00, 0xf0, 0x05, 0x00


	//----- nvinfo : EIATTR_KPARAM_INFO
	.align		4
.L_5367:
        /*003c*/ 	.byte	0x04, 0x17
        /*003e*/ 	.short	(.L_5369 - .L_5368)
.L_5368:
        /*0040*/ 	.word	0x00000000
        /*0044*/ 	.short	0x0008
        /*0046*/ 	.short	0x0038
        /*0048*/ 	.byte	0x00, 0xf0, 0x11, 0x00


	//----- nvinfo : EIATTR_KPARAM_INFO
	.align		4
.L_5369:
        /*004c*/ 	.byte	0x04, 0x17
        /*004e*/ 	.short	(.L_5371 - .L_5370)
.L_5370:
        /*0050*/ 	.word	0x00000000
        /*0054*/ 	.short	0x0007
        /*0056*/ 	.short	0x0034
        /*0058*/ 	.byte	0x00, 0xf0, 0x11, 0x00


	//----- nvinfo : EIATTR_KPARAM_INFO
	.align		4
.L_5371:
        /*005c*/ 	.byte	0x04, 0x17
        /*005e*/ 	.short	(.L_5373 - .L_5372)
.L_5372:
        /*0060*/ 	.word	0x00000000
        /*0064*/ 	.short	0x0006
        /*0066*/ 	.short	0x0030
        /*0068*/ 	.byte	0x00, 0xf0, 0x11, 0x00


	//----- nvinfo : EIATTR_KPARAM_INFO
	.align		4
.L_5373:
        /*006c*/ 	.byte	0x04, 0x17
        /*006e*/ 	.short	(.L_5375 - .L_5374)
.L_5374:
        /*0070*/ 	.word	0x00000000
        /*0074*/ 	.short	0x0005
        /*0076*/ 	.short	0x0028
        /*0078*/ 	.byte	0x00, 0xf0, 0x21, 0x00


	//----- nvinfo : EIATTR_KPARAM_INFO
	.align		4
.L_5375:
        /*007c*/ 	.byte	0x04, 0x17
        /*007e*/ 	.short	(.L_5377 - .L_5376)
.L_5376:
        /*0080*/ 	.word	0x00000000
        /*0084*/ 	.short	0x0004
        /*0086*/ 	.short	0x0020
        /*0088*/ 	.byte	0x00, 0xf0, 0x21, 0x00


	//----- nvinfo : EIATTR_KPARAM_INFO
	.align		4
.L_5377:
        /*008c*/ 	.byte	0x04, 0x17
        /*008e*/ 	.short	(.L_5379 - .L_5378)
.L_5378:
        /*0090*/ 	.word	0x00000000
        /*0094*/ 	.short	0x0003
        /*0096*/ 	.short	0x0018
        /*0098*/ 	.byte	0x00, 0xf0, 0x11, 0x00


	//----- nvinfo : EIATTR_KPARAM_INFO
	.align		4
.L_5379:
        /*009c*/ 	.byte	0x04, 0x17
        /*009e*/ 	.short	(.L_5381 - .L_5380)
.L_5380:
        /*00a0*/ 	.word	0x00000000
        /*00a4*/ 	.short	0x0002
        /*00a6*/ 	.short	0x0010
        /*00a8*/ 	.byte	0x00, 0xf0, 0x21, 0x00


	//----- nvinfo : EIATTR_KPARAM_INFO
	.align		4
.L_5381:
        /*00ac*/ 	.byte	0x04, 0x17
        /*00ae*/ 	.short	(.L_5383 - .L_5382)
.L_5382:
        /*00b0*/ 	.word	0x00000000
        /*00b4*/ 	.short	0x0001
        /*00b6*/ 	.short	0x0008
        /*00b8*/ 	.byte	0x00, 0xf0, 0x21, 0x00


	//----- nvinfo : EIATTR_KPARAM_INFO
	.align		4
.L_5383:
        /*00bc*/ 	.byte	0x04, 0x17
        /*00be*/ 	.short	(.L_5385 - .L_5384)
.L_5384:
        /*00c0*/ 	.word	0x00000000
        /*00c4*/ 	.short	0x0000
        /*00c6*/ 	.short	0x0000
        /*00c8*/ 	.byte	0x00, 0xf0, 0x21, 0x00


	//----- nvinfo : EIATTR_MAXREG_COUNT
	.align		4
.L_5385:
        /*00cc*/ 	.byte	0x03, 0x1b
        /*00ce*/ 	.short	0x00ff


	//----- nvinfo : EIATTR_MERCURY_ISA_VERSION
	.align		4
        /*00d0*/ 	.byte	0x03, 0x5f
        /*00d2*/ 	.short	0x0000


	//----- nvinfo : EIATTR_COOP_GROUP_MASK_REGIDS
	.align		4
        /*00d4*/ 	.byte	0x04, 0x29
        /*00d6*/ 	.short	(.L_5387 - .L_5386)


	//   ....[0]....
.L_5386:
        /*00d8*/ 	.word	0xffffffff


	//   ....[1]....
        /*00dc*/ 	.word	0xffffffff


	//   ....[2]....
        /*00e0*/ 	.word	0xffffffff


	//   ....[3]....
        /*00e4*/ 	.word	0xffffffff


	//   ....[4]....
        /*00e8*/ 	.word	0xffffffff


	//   ....[5]....
        /*00ec*/ 	.word	0xffffffff


	//   ....[6]....
        /*00f0*/ 	.word	0xffffffff


	//   ....[7]....
        /*00f4*/ 	.word	0xffffffff


	//   ....[8]....
        /*00f8*/ 	.word	0xffffffff


	//   ....[9]....
        /*00fc*/ 	.word	0xffffffff


	//   ....[10]....
        /*0100*/ 	.word	0xffffffff


	//   ....[11]....
        /*0104*/ 	.word	0xffffffff


	//   ....[12]....
        /*0108*/ 	.word	0xffffffff


	//   ....[13]....
        /*010c*/ 	.word	0xffffffff


	//   ....[14]....
        /*0110*/ 	.word	0xffffffff


	//   ....[15]....
        /*0114*/ 	.word	0xffffffff


	//   ....[16]....
        /*0118*/ 	.word	0xffffffff


	//   ....[17]....
        /*011c*/ 	.word	0xffffffff


	//   ....[18]....
        /*0120*/ 	.word	0xffffffff


	//   ....[19]....
        /*0124*/ 	.word	0xffffffff


	//   ....[20]....
        /*0128*/ 	.word	0xffffffff


	//   ....[21]....
        /*012c*/ 	.word	0xffffffff


	//   ....[22]....
        /*0130*/ 	.word	0xffffffff


	//   ....[23]....
        /*0134*/ 	.word	0xffffffff


	//   ....[24]....
        /*0138*/ 	.word	0xffffffff


	//   ....[25]....
        /*013c*/ 	.word	0xffffffff


	//   ....[26]....
        /*0140*/ 	.word	0xffffffff


	//   ....[27]....
        /*0144*/ 	.word	0xffffffff


	//   ....[28]....
        /*0148*/ 	.word	0xffffffff


	//   ....[29]....
        /*014c*/ 	.word	0xffffffff


	//   ....[30]....
        /*0150*/ 	.word	0xffffffff


	//   ....[31]....
        /*0154*/ 	.word	0xffffffff


	//   ....[32]....
        /*0158*/ 	.word	0xffffffff


	//   ....[33]....
        /*015c*/ 	.word	0xffffffff


	//   ....[34]....
        /*0160*/ 	.word	0xffffffff


	//   ....[35]....
        /*0164*/ 	.word	0xffffffff


	//   ....[36]....
        /*0168*/ 	.word	0xffffffff


	//   ....[37]....
        /*016c*/ 	.word	0xffffffff


	//   ....[38]....
        /*0170*/ 	.word	0xffffffff


	//   ....[39]....
        /*0174*/ 	.word	0xffffffff


	//   ....[40]....
        /*0178*/ 	.word	0xffffffff


	//   ....[41]....
        /*017c*/ 	.word	0xffffffff


	//   ....[42]....
        /*0180*/ 	.word	0xffffffff


	//   ....[43]....
        /*0184*/ 	.word	0xffffffff


	//   ....[44]....
        /*0188*/ 	.word	0xffffffff


	//   ....[45]....
        /*018c*/ 	.word	0xffffffff


	//   ....[46]....
        /*0190*/ 	.word	0xffffffff


	//   ....[47]....
        /*0194*/ 	.word	0xffffffff


	//   ....[48]....
        /*0198*/ 	.word	0xffffffff


	//   ....[49]....
        /*019c*/ 	.word	0xffffffff


	//   ....[50]....
        /*01a0*/ 	.word	0xffffffff


	//   ....[51]....
        /*01a4*/ 	.word	0xffffffff


	//   ....[52]....
        /*01a8*/ 	.word	0xffffffff


	//   ....[53]....
        /*01ac*/ 	.word	0xffffffff


	//   ....[54]....
        /*01b0*/ 	.word	0xffffffff


	//   ....[55]....
        /*01b4*/ 	.word	0xffffffff


	//   ....[56]....
        /*01b8*/ 	.word	0xffffffff


	//   ....[57]....
        /*01bc*/ 	.word	0xffffffff


	//   ....[58]....
        /*01c0*/ 	.word	0xffffffff


	//   ....[59]....
        /*01c4*/ 	.word	0xffffffff


	//----- nvinfo : EIATTR_COOP_GROUP_INSTR_OFFSETS
	.align		4
.L_5387:
        /*01c8*/ 	.byte	0x04, 0x28
        /*01ca*/ 	.short	(.L_5389 - .L_5388)


	//   ....[0]....
.L_5388:
        /*01cc*/ 	.word	0x00000b10


	//   ....[1]....
        /*01d0*/ 	.word	0x00000b30


	//   ....[2]....
        /*01d4*/ 	.word	0x00000b40


	//   ....[3]....
        /*01d8*/ 	.word	0x00000bd0


	//   ....[4]....
        /*01dc*/ 	.word	0x00000bf0


	//   ....[5]....
        /*01e0*/ 	.word	0x00000c00


	//   ....[6]....
        /*01e4*/ 	.word	0x00000c60


	//   ....[7]....
        /*01e8*/ 	.word	0x00000ca0


	//   ....[8]....
        /*01ec*/ 	.word	0x00000cb0


	//   ....[9]....
        /*01f0*/ 	.word	0x00000d50


	//   ....[10]....
        /*01f4*/ 	.word	0x00000d60


	//   ....[11]....
        /*01f8*/ 	.word	0x00000d70


	//   ....[12]....
        /*01fc*/ 	.word	0x00000dd0


	//   ....[13]....
        /*0200*/ 	.word	0x00000e10


	//   ....[14]....
        /*0204*/ 	.word	0x00000e20


	//   ....[15]....
        /*0208*/ 	.word	0x00001440


	//   ....[16]....
        /*020c*/ 	.word	0x00001460


	//   ....[17]....
        /*0210*/ 	.word	0x00001470


	//   ....[18]....
        /*0214*/ 	.word	0x00001510


	//   ....[19]....
        /*0218*/ 	.word	0x00001520


	//   ....[20]....
        /*021c*/ 	.word	0x00001530


	//   ....[21]....
        /*0220*/ 	.word	0x00001590


	//   ....[22]....
        /*0224*/ 	.word	0x000015d0


	//   ....[23]....
        /*0228*/ 	.word	0x000015e0


	//   ....[24]....
        /*022c*/ 	.word	0x00001670


	//   ....[25]....
        /*0230*/ 	.word	0x00001690


	//   ....[26]....
        /*0234*/ 	.word	0x000016a0


	//   ....[27]....
        /*0238*/ 	.word	0x00001700


	//   ....[28]....
        /*023c*/ 	.word	0x00001740


	//   ....[29]....
        /*0240*/ 	.word	0x00001750


	//   ....[30]....
        /*0244*/ 	.word	0x00001ed0


	//   ....[31]....
        /*0248*/ 	.word	0x00001f50


	//   ....[32]....
        /*024c*/ 	.word	0x00001fc0


	//   ....[33]....
        /*0250*/ 	.word	0x00002040


	//   ....[34]....
        /*0254*/ 	.word	0x000020c0


	//   ....[35]....
        /*0258*/ 	.word	0x00002140


	//   ....[36]....
        /*025c*/ 	.word	0x000021c0


	//   ....[37]....
        /*0260*/ 	.word	0x00002240


	//   ....[38]....
        /*0264*/ 	.word	0x000022c0


	//   ....[39]....
        /*0268*/ 	.word	0x00002340


	//   ....[40]....
        /*026c*/ 	.word	0x000023c0


	//   ....[41]....
        /*0270*/ 	.word	0x00002440


	//   ....[42]....
        /*0274*/ 	.word	0x000024c0


	//   ....[43]....
        /*0278*/ 	.word	0x00002540


	//   ....[44]....
        /*027c*/ 	.word	0x000025c0


	//   ....[45]....
        /*0280*/ 	.word	0x00002630


	//   ....[46]....
        /*0284*/ 	.word	0x000026b0


	//   ....[47]....
        /*0288*/ 	.word	0x00002720


	//   ....[48]....
        /*028c*/ 	.word	0x000027a0


	//   ....[49]....
        /*0290*/ 	.word	0x00002820


	//   ....[50]....
        /*0294*/ 	.word	0x000028a0


	//   ....[51]....
        /*0298*/ 	.word	0x00002920


	//   ....[52]....
        /*029c*/ 	.word	0x000029a0


	//   ....[53]....
        /*02a0*/ 	.word	0x00002a20


	//   ....[54]....
        /*02a4*/ 	.word	0x00002aa0


	//   ....[55]....
        /*02a8*/ 	.word	0x00002b20


	//   ....[56]....
        /*02ac*/ 	.word	0x00002ba0


	//   ....[57]....
        /*02b0*/ 	.word	0x00002c20


	//   ....[58]....
        /*02b4*/ 	.word	0x00002ca0


	//   ....[59]....
        /*02b8*/ 	.word	0x00002d20


	//----- nvinfo : EIATTR_EXIT_INSTR_OFFSETS
	.align		4
.L_5389:
        /*02bc*/ 	.byte	0x04, 0x1c
        /*02be*/ 	.short	(.L_5391 - .L_5390)


	//   ....[0]....
.L_5390:
        /*02c0*/ 	.word	0x00000080


	//   ....[1]....
        /*02c4*/ 	.word	0x00001ae0


	//   ....[2]....
        /*02c8*/ 	.word	0x00001b10


	//   ....[3]....
        /*02cc*/ 	.word	0x00001d20


	//   ....[4]....
        /*02d0*/ 	.word	0x00001e70


	//----- nvinfo : EIATTR_MAX_THREADS
	.align		4
.L_5391:
        /*02d4*/ 	.byte	0x04, 0x05
        /*02d6*/ 	.short	(.L_5393 - .L_5392)
.L_5392:
        /*02d8*/ 	.word	0x00000080
        /*02dc*/ 	.word	0x00000001
        /*02e0*/ 	.word	0x00000001


	//----- nvinfo : EIATTR_CRS_STACK_SIZE
	.align		4
.L_5393:
        /*02e4*/ 	.byte	0x04, 0x1e
        /*02e6*/ 	.short	(.L_5395 - .L_5394)
.L_5394:
        /*02e8*/ 	.word	0x00000000
.L_5395:


//--------------------- .nv.info._ZN4vllm3moe10topkGatingILi6ELi192ELi4ELi8ELi32ElfLNS0_11ScoringFuncE1EEEvPKT5_PKbPfiPT4_PiiiibPKf --------------------------
	.section	.nv.info._ZN4vllm3moe10topkGatingILi6ELi192ELi4ELi8ELi32ElfLNS0_11ScoringFuncE1EEEvPKT5_PKbPfiPT4_PiiiibPKf,"",@"SHT_CUDA_INFO"
	.sectionflags	@""
	.align	4


	//----- nvinfo : EIATTR_CUDA_API_VERSION
	.align		4
        /*0000*/ 	.byte	0x04, 0x37
        /*0002*/ 	.short	(.L_5397 - .L_5396)
.L_5396:
        /*0004*/ 	.word	0x00000082


	//----- nvinfo : EIATTR_SW2861232_WAR
	.align		4
.L_5397:
        /*0008*/ 	.byte	0x01, 0x35
	.zero		2


	//----- nvinfo : EIATTR_PARAM_CBANK
	.align		4
        /*000c*/ 	.byte	0x04, 0x0a
        /*000e*/ 	.short	(.L_5399 - .L_5398)
	.align		4
.L_5398:
        /*0010*/ 	.word	index@(.nv.constant0._ZN4vllm3moe10topkGatingILi6ELi192ELi4ELi8ELi32ElfLNS0_11ScoringFuncE1EEEvPKT5_PKbPfiPT4_PiiiibPKf)
        /*0014*/ 	.short	0x0160
        /*0016*/ 	.short	0x0048


	//----- nvinfo : EIATTR_CBANK_PARAM_SIZE
	.align		4
.L_5399:
        /*0018*/ 	.byte	0x03, 0x19
        /*001a*/ 	.short	0x0048


	//----- nvinfo : EIATTR_KPARAM_INFO
	.align		4
        /*001c*/ 	.byte	0x04, 0x17
        /*001e*/ 	.short	(.L_5401 - .L_5400)
.L_5400:
        /*0020*/ 	.word	0x00000000
        /*0024*/ 	.short	0x000a
        /*0026*/ 	.short	0x0040
        /*0028*/ 	.byte	0x00, 0xf0, 0x21, 0x00


	//----- nvinfo : EIATTR_KPARAM_INFO
	.align		4
.L_5401:
        /*002c*/ 	.byte	0x04, 0x17
        /*002e*/ 	.short	(.L_5403 - .L_5402)
.L_5402:
        /*0030*/ 	.word	0x00000000
        /*0034*/ 	.short	0x0009
        /*0036*/ 	.short	0x003c
        /*0038*/ 	.byte	0x00, 0xf0, 0x05, 0x00


	//----- nvinfo : EIATTR_KPARAM_INFO
	.align		4
.L_5403:
        /*003c*/ 	.byte	0x04, 0x17
        /*003e*/ 	.short	(.L_5405 - .L_5404)
.L_5404:
        /*0040*/ 	.word	0x00000000
        /*0044*/ 	.short	0x0008
        /*0046*/ 	.short	0x0038
        /*0048*/ 	.byte	0x00, 0xf0, 0x11, 0x00


	//----- nvinfo : EIATTR_KPARAM_INFO
	.align		4
.L_5405:
        /*004c*/ 	.byte	0x04, 0x17
        /*004e*/ 	.short	(.L_5407 - .L_5406)
.L_5406:
        /*0050*/ 	.word	0x00000000
        /*0054*/ 	.short	0x0007
        /*0056*/ 	.short	0x0034
        /*0058*/ 	.byte	0x00, 0xf0, 0x11, 0x00


	//----- nvinfo : EIATTR_KPARAM_INFO
	.align		4
.L_5407:
        /*005c*/ 	.byte	0x04, 0x17
        /*005e*/ 	.short	(.L_5409 - .L_5408)
.L_5408:
        /*0060*/ 	.word	0x00000000
        /*0064*/ 	.short	0x0006
        /*0066*/ 	.short	0x0030
        /*0068*/ 	.byte	0x00, 0xf0, 0x11, 0x00


	//----- nvinfo : EIATTR_KPARAM_INFO
	.align		4
.L_5409:
        /*006c*/ 	.byte	0x04, 0x17
        /*006e*/ 	.short	(.L_5411 - .L_5410)
.L_5410:
        /*0070*/ 	.word	0x00000000
        /*0074*/ 	.short	0x0005
        /*0076*/ 	.short	0x0028
        /*0078*/ 	.byte	0x00, 0xf0, 0x21, 0x00


	//----- nvinfo : EIATTR_KPARAM_INFO
	.align		4
.L_5411:
        /*007c*/ 	.byte	0x04, 0x17
        /*007e*/ 	.short	(.L_5413 - .L_5412)
.L_5412:
        /*0080*/ 	.word	0x00000000
        /*0084*/ 	.short	0x0004
        /*0086*/ 	.short	0x0020
        /*0088*/ 	.byte	0x00, 0xf0, 0x21, 0x00


	//----- nvinfo : EIATTR_KPARAM_INFO
	.align		4
.L_5413:
        /*008c*/ 	.byte	0x04, 0x17
        /*008e*/ 	.short	(.L_5415 - .L_5414)
.L_5414:
        /*0090*/ 	.word	0x00000000
        /*0094*/ 	.short	0x0003
        /*0096*/ 	.short	0x0018
        /*0098*/ 	.byte	0x00, 0xf0, 0x11, 0x00


	//----- nvinfo : EIATTR_KPARAM_INFO
	.align		4
.L_5415:
        /*009c*/ 	.byte	0x04, 0x17
        /*009e*/ 	.short	(.L_5417 - .L_5416)
.L_5416:
        /*00a0*/ 	.word	0x00000000
        /*00a4*/ 	.short	0x0002
        /*00a6*/ 	.short	0x0010
        /*00a8*/ 	.byte	0x00, 0xf0, 0x21, 0x00


	//----- nvinfo : EIATTR_KPARAM_INFO
	.align		4
.L_5417:
        /*00ac*/ 	.byte	0x04, 0x17
        /*00ae*/ 	.short	(.L_5419 - .L_5418)
.L_5418:
        /*00b0*/ 	.word	0x00000000
        /*00b4*/ 	.short	0x0001
        /*00b6*/ 	.short	0x0008
        /*00b8*/ 	.byte	0x00, 0xf0, 0x21, 0x00


	//----- nvinfo : EIATTR_KPARAM_INFO
	.align		4
.L_5419:
        /*00bc*/ 	.byte	0x04, 0x17
        /*00be*/ 	.short	(.L_5421 - .L_5420)
.L_5420:
        /*00c0*/ 	.word	0x00000000
        /*00c4*/ 	.short	0x0000
        /*00c6*/ 	.short	0x0000
        /*00c8*/ 	.byte	0x00, 0xf0, 0x21, 0x00


	//----- nvinfo : EIATTR_MAXREG_COUNT
	.align		4
.L_5421:
        /*00cc*/ 	.byte	0x03, 0x1b
        /*00ce*/ 	.short	0x00ff


	//----- nvinfo : EIATTR_MERCURY_ISA_VERSION
	.align		4
        /*00d0*/ 	.byte	0x03, 0x5f
        /*00d2*/ 	.short	0x0000


	//----- nvinfo : EIATTR_COOP_GROUP_MASK_REGIDS
	.align		4
        /*00d4*/ 	.byte	0x04, 0x29
        /*00d6*/ 	.short	(.L_5423 - .L_5422)


	//   ....[0]....
.L_5422:
        /*00d8*/ 	.word	0xffffffff


	//   ....[1]....
        /*00dc*/ 	.word	0xffffffff


	//   ....[2]....
        /*00e0*/ 	.word	0xffffffff


	//   ....[3]....
        /*00e4*/ 	.word	0xffffffff


	//   ....[4]....
        /*00e8*/ 	.word	0xffffffff


	//   ....[5]....
        /*00ec*/ 	.word	0xffffffff


	//   ....[6]....
        /*00f0*/ 	.word	0xffffffff


	//   ....[7]....
        /*00f4*/ 	.word	0xffffffff


	//   ....[8]....
        /*00f8*/ 	.word	0xffffffff


	//   ....[9]....
        /*00fc*/ 	.word	0xffffffff


	//   ....[10]....
        /*0100*/ 	.word	0xffffffff


	//   ....[11]....
        /*0104*/ 	.word	0xffffffff


	//   ....[12]....
        /*0108*/ 	.word	0xffffffff


	//   ....[13]....
        /*010c*/ 	.word	0xffffffff


	//   ....[14]....
        /*0110*/ 	.word	0xffffffff


	//   ....[15]....
        /*0114*/ 	.word	0xffffffff


	//   ....[16]....
        /*0118*/ 	.word	0xffffffff


	//   ....[17]....
        /*011c*/ 	.word	0xffffffff


	//   ....[18]....
        /*0120*/ 	.word	0xffffffff


	//   ....[19]....
        /*0124*/ 	.word	0xffffffff


	//   ....[20]....
        /*0128*/ 	.word	0xffffffff


	//   ....[21]....
        /*012c*/ 	.word	0xffffffff


	//   ....[22]....
        /*0130*/ 	.word	0xffffffff


	//   ....[23]....
        /*0134*/ 	.word	0xffffffff


	//   ....[24]....
        /*0138*/ 	.word	0xffffffff


	//   ....[25]....
        /*013c*/ 	.word	0xffffffff


	//   ....[26]....
        /*0140*/ 	.word	0xffffffff


	//   ....[27]....
        /*0144*/ 	.word	0xffffffff


	//   ....[28]....
        /*0148*/ 	.word	0xffffffff


	//   ....[29]....
        /*014c*/ 	.word	0xffffffff


	//   ....[30]....
        /*0150*/ 	.word	0xffffffff


	//   ....[31]....
        /*0154*/ 	.word	0xffffffff


	//   ....[32]....
        /*0158*/ 	.word	0xffffffff


	//   ....[33]....
        /*015c*/ 	.word	0xffffffff


	//   ....[34]....
        /*0160*/ 	.word	0xffffffff


	//   ....[35]....
        /*0164*/ 	.word	0xffffffff


	//   ....[36]....
        /*0168*/ 	.word	0xffffffff


	//   ....[37]....
        /*016c*/ 	.word	0xffffffff


	//   ....[38]....
        /*0170*/ 	.word	0xffffffff


	//   ....[39]....
        /*0174*/ 	.word	0xffffffff


	//   ....[40]....
        /*0178*/ 	.word	0xffffffff


	//   ....[41]....
        /*017c*/ 	.word	0xffffffff


	//   ....[42]....
        /*0180*/ 	.word	0xffffffff


	//   ....[43]....
        /*0184*/ 	.word	0xffffffff


	//   ....[44]....
        /*0188*/ 	.word	0xffffffff


	//   ....[45]....
        /*018c*/ 	.word	0xffffffff


	//   ....[46]....
        /*0190*/ 	.word	0xffffffff


	//   ....[47]....
        /*0194*/ 	.word	0xffffffff


	//   ....[48]....
        /*0198*/ 	.word	0xffffffff


	//   ....[49]....
        /*019c*/ 	.word	0xffffffff


	//   ....[50]....
        /*01a0*/ 	.word	0xffffffff


	//   ....[51]....
        /*01a4*/ 	.word	0xffffffff


	//   ....[52]....
        /*01a8*/ 	.word	0xffffffff


	//   ....[53]....
        /*01ac*/ 	.word	0xffffffff


	//   ....[54]....
        /*01b0*/ 	.word	0xffffffff


	//   ....[55]....
        /*01b4*/ 	.word	0xffffffff


	//   ....[56]....
        /*01b8*/ 	.word	0xffffffff


	//   ....[57]....
        /*01bc*/ 	.word	0xffffffff


	//   ....[58]....
        /*01c0*/ 	.word	0xffffffff


	//   ....[59]....
        /*01c4*/ 	.word	0xffffffff


	//----- nvinfo : EIATTR_COOP_GROUP_INSTR_OFFSETS
	.align		4
.L_5423:
        /*01c8*/ 	.byte	0x04, 0x28
        /*01ca*/ 	.short	(.L_5425 - .L_5424)


	//   ....[0]....
.L_5424:
        /*01cc*/ 	.word	0x00000770


	//   ....[1]....
        /*01d0*/ 	.word	0x00000790


	//   ....[2]....
        /*01d4*/ 	.word	0x000007a0


	//   ....[3]....
        /*01d8*/ 	.word	0x00000830


	//   ....[4]....
        /*01dc*/ 	.word	0x00000850


	//   ....[5]....
        /*01e0*/ 	.word	0x00000860


	//   ....[6]....
        /*01e4*/ 	.word	0x000008c0


	//   ....[7]....
        /*01e8*/ 	.word	0x00000900


	//   ....[8]....
        /*01ec*/ 	.word	0x00000910


	//   ....[9]....
        /*01f0*/ 	.word	0x000009a0


	//   ....[10]....
        /*01f4*/ 	.word	0x000009c0


	//   ....[11]....
        /*01f8*/ 	.word	0x000009d0


	//   ....[12]....
        /*01fc*/ 	.word	0x00000a30


	//   ....[13]....
        /*0200*/ 	.word	0x00000a70


	//   ....[14]....
        /*0204*/ 	.word	0x00000a80


	//   ....[15]....
        /*0208*/ 	.word	0x00000f80


	//   ....[16]....
        /*020c*/ 	.word	0x00000fa0


	//   ....[17]....
        /*0210*/ 	.word	0x00000fb0


	//   ....[18]....
        /*0214*/ 	.word	0x00001040


	//   ....[19]....
        /*0218*/ 	.word	0x00001060


	//   ....[20]....
        /*021c*/ 	.word	0x00001070


	//   ....[21]....
        /*0220*/ 	.word	0x000010d0


	//   ....[22]....
        /*0224*/ 	.word	0x00001110


	//   ....[23]....
        /*0228*/ 	.word	0x00001120


	//   ....[24]....
        /*022c*/ 	.word	0x000011b0


	//   ....[25]....
        /*0230*/ 	.word	0x000011d0


	//   ....[26]....
        /*0234*/ 	.word	0x000011e0


	//   ....[27]....
        /*0238*/ 	.word	0x00001240


	//   ....[28]....
        /*023c*/ 	.word	0x00001280


	//   ....[29]....
        /*0240*/ 	.word	0x00001290


	//   ....[30]....
        /*0244*/ 	.word	0x00001a00


	//   ....[31]....
        /*0248*/ 	.word	0x00001a80


	//   ....[32]....
        /*024c*/ 	.word	0x00001af0


	//   ....[33]....
        /*0250*/ 	.word	0x00001b70


	//   ....[34]....
        /*0254*/ 	.word	0x00001bf0


	//   ....[35]....
        /*0258*/ 	.word	0x00001c70


	//   ....[36]....
        /*025c*/ 	.word	0x00001cf0


	//   ....[37]....
        /*0260*/ 	.word	0x00001d70


	//   ....[38]....
        /*0264*/ 	.word	0x00001df0


	//   ....[39]....
        /*0268*/ 	.word	0x00001e70


	//   ....[40]....
        /*026c*/ 	.word	0x00001ef0


	//   ....[41]....
        /*0270*/ 	.word	0x00001f70


	//   ....[42]....
        /*0274*/ 	.word	0x00001ff0


	//   ....[43]....
        /*0278*/ 	.word	0x00002070


	//   ....[44]....
        /*027c*/ 	.word	0x000020e0


	//   ....[45]....
        /*0280*/ 	.word	0x00002150


	//   ....[46]....
        /*0284*/ 	.word	0x000021d0


	//   ....[47]....
        /*0288*/ 	.word	0x00002240


	//   ....[48]....
        /*028c*/ 	.word	0x000022c0


	//   ....[49]....
        /*0290*/ 	.word	0x00002340


	//   ....[50]....
        /*0294*/ 	.word	0x000023c0


	//   ....[51]....
        /*0298*/ 	.word	0x00002440


	//   ....[52]....
        /*029c*/ 	.word	0x000024c0


	//   ....[53]....
        /*02a0*/ 	.word	0x00002540


	//   ....[54]....
        /*02a4*/ 	.word	0x000025c0


	//   ....[55]....
        /*02a8*/ 	.word	0x00002640


	//   ....[56]....
        /*02ac*/ 	.word	0x000026c0


	//   ....[57]....
        /*02b0*/ 	.word	0x00002740


	//   ....[58]....
        /*02b4*/ 	.word	0x000027c0


	//   ....[59]....
        /*02b8*/ 	.word	0x00002830


	//----- nvinfo : EIATTR_EXIT_INSTR_OFFSETS
	.align		4
.L_5425:
        /*02bc*/ 	.byte	0x04, 0x1c
        /*02be*/ 	.short	(.L_5427 - .L_5426)


	//   ....[0]....
.L_5426:
        /*02c0*/ 	.word	0x00000080


	//   ....[1]....
        /*02c4*/ 	.word	0x00001620


	//   ....[2]....
        /*02c8*/ 	.word	0x00001650


	//   ....[3]....
        /*02cc*/ 	.word	0x00001860


	//   ....[4]....
        /*02d0*/ 	.word	0x000019a0


	//----- nvinfo : EIATTR_MAX_THREADS
	.align		4
.L_5427:
        /*02d4*/ 	.byte	0x04, 0x05
        /*02d6*/ 	.short	(.L_5429 - .L_5428)
.L_5428:
        /*02d8*/ 	.word	0x00000080
        /*02dc*/ 	.word	0x00000001
        /*02e0*/ 	.word	0x00000001


	//----- nvinfo : EIATTR_CRS_STACK_SIZE
	.align		4
.L_5429:
        /*02e4*/ 	.byte	0x04, 0x1e
        /*02e6*/ 	.short	(.L_5431 - .L_5430)
.L_5430:
        /*02e8*/ 	.word	0x00000000
.L_5431:


//--------------------- .nv.info._ZN4vllm3moe10topkGatingILi16ELi512ELi4ELi16ELi32ElfLNS0_11ScoringFuncE1EEEvPKT5_PKbPfiPT4_PiiiibPKf --------------------------
	.section	.nv.info._ZN4vllm3moe10topkGatingILi16ELi512ELi4ELi16ELi32ElfLNS0_11ScoringFuncE1EEEvPKT5_PKbPfiPT4_PiiiibPKf,"",@"SHT_CUDA_INFO"
	.sectionflags	@""
	.align	4


	//----- nvinfo : EIATTR_CUDA_API_VERSION
	.align		4
        /*0000*/ 	.byte	0x04, 0x37
        /*0002*/ 	.short	(.L_5433 - .L_5432)
.L_5432:
        /*0004*/ 	.word	0x00000082


	//----- nvinfo : EIATTR_SW2861232_WAR
	.align		4
.L_5433:
        /*0008*/ 	.byte	0x01, 0x35
	.zero		2


	//----- nvinfo : EIATTR_PARAM_CBANK
	.align		4
        /*000c*/ 	.byte	0x04, 0x0a
        /*000e*/ 	.short	(.L_5435 - .L_5434)
	.align		4
.L_5434:
        /*0010*/ 	.word	index@(.nv.constant0._ZN4vllm3moe10topkGatingILi16ELi512ELi4ELi16ELi32ElfLNS0_11ScoringFuncE1EEEvPKT5_PKbPfiPT4_PiiiibPKf)
        /*0014*/ 	.short	0x0160
        /*0016*/ 	.short	0x0048


	//----- nvinfo : EIATTR_CBANK_PARAM_SIZE
	.align		4
.L_5435:
        /*0018*/ 	.byte	0x03, 0x19
        /*001a*/ 	.short	0x0048


	//----- nvinfo : EIATTR_KPARAM_INFO
	.align		4
        /*001c*/ 	.byte	0x04, 0x17
        /*001e*/ 	.short	(.L_5437 - .L_5436)
.L_5436:
        /*0020*/ 	.word	0x00000000
        /*0024*/ 	.short	0x000a
        /*0026*/ 	.short	0x0040
        /*0028*/ 	.byte	0x00, 0xf0, 0x21, 0x00


	//----- nvinfo : EIATTR_KPARAM_INFO
	.align		4
.L_5437:
        /*002c*/ 	.byte	0x04, 0x17
        /*002e*/ 	.short	(.L_5439 - .L_5438)
.L_5438:
        /*0030*/ 	.word	0x00000000
        /*0034*/ 	.short	0x0009
        /*0036*/ 	.short	0x003c
        /*0038*/ 	.byte	0x00, 0xf0, 0x05, 0x00


	//----- nvinfo : EIATTR_KPARAM_INFO
	.align		4
.L_5439:
        /*003c*/ 	.byte	0x04, 0x17
        /*003e*/ 	.short	(.L_5441 - .L_5440)
.L_5440:
        /*0040*/ 	.word	0x00000000
        /*0044*/ 	.short	0x0008
        /*0046*/ 	.short	0x0038
        /*0048*/ 	.byte	0x00, 0xf0, 0x11, 0x00


	//----- nvinfo : EIATTR_KPARAM_INFO
	.align		4
.L_5441:
        /*004c*/ 	.byte	0x04, 0x17
        /*004e*/ 	.short	(.L_5443 - .L_5442)
.L_5442:
        /*0050*/ 	.word	0x00000000
        /*0054*/ 	.short	0x0007
        /*0056*/ 	.short	0x0034
        /*0058*/ 	.byte	0x00, 0xf0, 0x11, 0x00


	//----- nvinfo : EIATTR_KPARAM_INFO
	.align		4
.L_5443:
        /*005c*/ 	.byte	0x04, 0x17
        /*005e*/ 	.short	(.L_5445 - .L_5444)
.L_5444:
        /*0060*/ 	.word	0x00000000
        /*0064*/ 	.short	0x0006
        /*0066*/ 	.short	0x0030
        /*0068*/ 	.byte	0x00, 0xf0, 0x11, 0x00


	//----- nvinfo : EIATTR_KPARAM_INFO
	.align		4
.L_5445:
        /*006c*/ 	.byte	0x04, 0x17
        /*006e*/ 	.short	(.L_5447 - .L_5446)
.L_5446:
        /*0070*/ 	.word	0x00000000
        /*0074*/ 	.short	0x0005
        /*0076*/ 	.short	0x0028
        /*0078*/ 	.byte	0x00, 0xf0, 0x21, 0x00


	//----- nvinfo : EIATTR_KPARAM_INFO
	.align		4
.L_5447:
        /*007c*/ 	.byte	0x04, 0x17
        /*007e*/ 	.short	(.L_5449 - .L_5448)
.L_5448:
        /*0080*/ 	.word	0x00000000
        /*0084*/ 	.short	0x0004
        /*0086*/ 	.short	0x0020
        /*0088*/ 	.byte	0x00, 0xf0, 0x21, 0x00


	//----- nvinfo : EIATTR_KPARAM_INFO
	.align		4
.L_5449:
        /*008c*/ 	.byte	0x04, 0x17
        /*008e*/ 	.short	(.L_5451 - .L_5450)
.L_5450:
        /*0090*/ 	.word	0x00000000
        /*0094*/ 	.short	0x0003
        /*0096*/ 	.short	0x0018
        /*0098*/ 	.byte	0x00, 0xf0, 0x11, 0x00


	//----- nvinfo : EIATTR_KPARAM_INFO
	.align		4
.L_5451:
        /*009c*/ 	.byte	0x04, 0x17
        /*009e*/ 	.short	(.L_5453 - .L_5452)
.L_5452:
        /*00a0*/ 	.word	0x00000000
        /*00a4*/ 	.short	0x0002
        /*00a6*/ 	.short	0x0010
        /*00a8*/ 	.byte	0x00, 0xf0, 0x21, 0x00


	//----- nvinfo : EIATTR_KPARAM_INFO
	.align		4
.L_5453:
        /*00ac*/ 	.byte	0x04, 0x17
        /*00ae*/ 	.short	(.L_5455 - .L_5454)
.L_5454:
        /*00b0*/ 	.word	0x00000000
        /*00b4*/ 	.short	0x0001
        /*00b6*/ 	.short	0x0008
        /*00b8*/ 	.byte	0x00, 0xf0, 0x21, 0x00


	//----- nvinfo : EIATTR_KPARAM_INFO
	.align		4
.L_5455:
        /*00bc*/ 	.byte	0x04, 0x17
        /*00be*/ 	.short	(.L_5457 - .L_5456)
.L_5456:
        /*00c0*/ 	.word	0x00000000
        /*00c4*/ 	.short	0x0000
        /*00c6*/ 	.short	0x0000
        /*00c8*/ 	.byte	0x00, 0xf0, 0x21, 0x00


	//----- nvinfo : EIATTR_MAXREG_COUNT
	.align		4
.L_5457:
        /*00cc*/ 	.byte	0x03, 0x1b
        /*00ce*/ 	.short	0x00ff


	//----- nvinfo : EIATTR_MERCURY_ISA_VERSION
	.align		4
        /*00d0*/ 	.byte	0x03, 0x5f
        /*00d2*/ 	.short	0x0000


	//----- nvinfo : EIATTR_COOP_GROUP_MASK_REGIDS
	.align		4
        /*00d4*/ 	.byte	0x04, 0x29
        /*00d6*/ 	.short	(.L_5459 - .L_5458)


	//   ....[0]....
.L_5458:
        /*00d8*/ 	.word	0xffffffff


	//   ....[1]....
        /*00dc*/ 	.word	0xffffffff


	//   ....[2]....
        /*00e0*/ 	.word	0xffffffff


	//   ....[3]....
        /*00e4*/ 	.word	0xffffffff


	//   ....[4]....
        /*00e8*/ 	.word	0xffffffff


	//   ....[5]....
        /*00ec*/ 	.word	0xffffffff


	//   ....[6]....
        /*00f0*/ 	.word	0xffffffff


	//   ....[7]....
        /*00f4*/ 	.word	0xffffffff


	//   ....[8]....
        /*00f8*/ 	.word	0xffffffff


	//   ....[9]....
        /*00fc*/ 	.word	0xffffffff


	//   ....[10]....
        /*0100*/ 	.word	0xffffffff


	//   ....[11]....
        /*0104*/ 	.word	0xffffffff


	//   ....[12]....
        /*0108*/ 	.word	0xffffffff


	//   ....[13]....
        /*010c*/ 	.word	0xffffffff


	//   ....[14]....
        /*0110*/ 	.word	0xffffffff


	//   ....[15]....
        /*0114*/ 	.word	0xffffffff


	//   ....[16]....
        /*0118*/ 	.word	0xffffffff


	//   ....[17]....
        /*011c*/ 	.word	0xffffffff


	//   ....[18]....
        /*0120*/ 	.word	0xffffffff


	//   ....[19]....
        /*0124*/ 	.word	0xffffffff


	//   ....[20]....
        /*0128*/ 	.word	0xffffffff


	//   ....[21]....
        /*012c*/ 	.word	0xffffffff


	//   ....[22]....
        /*0130*/ 	.word	0xffffffff


	//   ....[23]....
        /*0134*/ 	.word	0xffffffff


	//   ....[24]....
        /*0138*/ 	.word	0xffffffff


	//   ....[25]....
        /*013c*/ 	.word	0xffffffff


	//   ....[26]....
        /*0140*/ 	.word	0xffffffff


	//   ....[27]....
        /*0144*/ 	.word	0xffffffff


	//   ....[28]....
        /*0148*/ 	.word	0xffffffff


	//   ....[29]....
        /*014c*/ 	.word	0xffffffff


	//   ....[30]....
        /*0150*/ 	.word	0xffffffff


	//   ....[31]....
        /*0154*/ 	.word	0xffffffff


	//   ....[32]....
        /*0158*/ 	.word	0xffffffff


	//   ....[33]....
        /*015c*/ 	.word	0xffffffff


	//   ....[34]....
        /*0160*/ 	.word	0xffffffff


	//   ....[35]....
        /*0164*/ 	.word	0xffffffff


	//   ....[36]....
        /*0168*/ 	.word	0xffffffff


	//   ....[37]....
        /*016c*/ 	.word	0xffffffff


	//   ....[38]....
        /*0170*/ 	.word	0xffffffff


	//   ....[39]....
        /*0174*/ 	.word	0xffffffff


	//   ....[40]....
        /*0178*/ 	.word	0xffffffff


	//   ....[41]....
        /*017c*/ 	.word	0xffffffff


	//   ....[42]....
        /*0180*/ 	.word	0xffffffff


	//   ....[43]....
        /*0184*/ 	.word	0xffffffff


	//   ....[44]....
        /*0188*/ 	.word	0xffffffff


	//   ....[45]....
        /*018c*/ 	.word	0xffffffff


	//   ....[46]....
        /*0190*/ 	.word	0xffffffff


	//   ....[47]....
        /*0194*/ 	.word	0xffffffff


	//   ....[48]....
        /*0198*/ 	.word	0xffffffff


	//   ....[49]....
        /*019c*/ 	.word	0xffffffff


	//   ....[50]....
        /*01a0*/ 	.word	0xffffffff


	//   ....[51]....
        /*01a4*/ 	.word	0xffffffff


	//   ....[52]....
        /*01a8*/ 	.word	0xffffffff


	//   ....[53]....
        /*01ac*/ 	.word	0xffffffff


	//   ....[54]....
        /*01b0*/ 	.word	0xffffffff


	//   ....[55]....
        /*01b4*/ 	.word	0xffffffff


	//   ....[56]....
        /*01b8*/ 	.word	0xffffffff


	//   ....[57]....
        /*01bc*/ 	.word	0xffffffff


	//   ....[58]....
        /*01c0*/ 	.word	0xffffffff


	//   ....[59]....
        /*01c4*/ 	.word	0xffffffff


	//----- nvinfo : EIATTR_COOP_GROUP_INSTR_OFFSETS
	.align		4
.L_5459:
        /*01c8*/ 	.byte	0x04, 0x28
        /*01ca*/ 	.short	(.L_5461 - .L_5460)


	//   ....[0]....
.L_5460:
        /*01cc*/ 	.word	0x00000f60


	//   ....[1]....
        /*01d0*/ 	.word	0x00000f80


	//   ....[2]....
        /*01d4*/ 	.word	0x00000f90


	//   ....[3]....
        /*01d8*/ 	.word	0x00001030


	//   ....[4]....
        /*01dc*/ 	.word	0x00001040


	//   ....[5]....
        /*01e0*/ 	.word	0x00001050


	//   ....[6]....
        /*01e4*/ 	.word	0x000010b0


	//   ....[7]....
        /*01e8*/ 	.word	0x000010f0


	//   ....[8]....
        /*01ec*/ 	.word	0x00001100


	//   ....[9]....
        /*01f0*/ 	.word	0x00001190


	//   ....[10]....
        /*01f4*/ 	.word	0x000011b0


	//   ....[11]....
        /*01f8*/ 	.word	0x000011c0


	//   ....[12]....
        /*01fc*/ 	.word	0x00001220


	//   ....[13]....
        /*0200*/ 	.word	0x00001260


	//   ....[14]....
        /*0204*/ 	.word	0x00001270


	//   ....[15]....
        /*0208*/ 	.word	0x00001a00


	//   ....[16]....
        /*020c*/ 	.word	0x00001a20


	//   ....[17]....
        /*0210*/ 	.word	0x00001a30


	//   ....[18]....
        /*0214*/ 	.word	0x00001ad0


	//   ....[19]....
        /*0218*/ 	.word	0x00001ae0


	//   ....[20]....
        /*021c*/ 	.word	0x00001af0


	//   ....[21]....
        /*0220*/ 	.word	0x00001b50


	//   ....[22]....
        /*0224*/ 	.word	0x00001b90


	//   ....[23]....
        /*0228*/ 	.word	0x00001ba0


	//   ....[24]....
        /*022c*/ 	.word	0x00001c30


	//   ....[25]....
        /*0230*/ 	.word	0x00001c50


	//   ....[26]....
        /*0234*/ 	.word	0x00001c60


	//   ....[27]....
        /*0238*/ 	.word	0x00001cc0


	//   ....[28]....
        /*023c*/ 	.word	0x00001d00


	//   ....[29]....
        /*0240*/ 	.word	0x00001d10


	//   ....[30]....
        /*0244*/ 	.word	0x00002490


	//   ....[31]....
        /*0248*/ 	.word	0x00002510


	//   ....[32]....
        /*024c*/ 	.word	0x00002580


	//   ....[33]....
        /*0250*/ 	.word	0x00002600


	//   ....[34]....
        /*0254*/ 	.word	0x00002680


	//   ....[35]....
        /*0258*/ 	.word	0x00002700


	//   ....[36]....
        /*025c*/ 	.word	0x00002780


	//   ....[37]....
        /*0260*/ 	.word	0x00002800


	//   ....[38]....
        /*0264*/ 	.word	0x00002880


	//   ....[39]....
        /*0268*/ 	.word	0x00002900


	//   ....[40]....
        /*026c*/ 	.word	0x00002980


	//   ....[41]....
        /*0270*/ 	.word	0x00002a00


	//   ....[42]....
        /*0274*/ 	.word	0x00002a80


	//   ....[43]....
        /*0278*/ 	.word	0x00002b00


	//   ....[44]....
        /*027c*/ 	.word	0x00002b70


	//   ....[45]....
        /*0280*/ 	.word	0x00002bf0


	//   ....[46]....
        /*0284*/ 	.word	0x00002c70


	//   ....[47]....
        /*0288*/ 	.word	0x00002ce0


	//   ....[48]....
        /*028c*/ 	.word	0x00002d60


	//   ....[49]....
        /*0290*/ 	.word	0x00002de0


	//   ....[50]....
        /*0294*/ 	.word	0x00002e60


	//   ....[51]....
        /*0298*/ 	.word	0x00002ee0


	//   ....[52]....
        /*029c*/ 	.word	0x00002f60


	//   ....[53]....
        /*02a0*/ 	.word	0x00002fe0


	//   ....[54]....
        /*02a4*/ 	.word	0x00003060


	//   ....[55]....
        /*02a8*/ 	.word	0x000030e0


	//   ....[56]....
        /*02ac*/ 	.word	0x00003160


	//   ....[57]....
        /*02b0*/ 	.word	0x000031e0


	//   ....[58]....
        /*02b4*/ 	.word	0x00003260


	//   ....[59]....
        /*02b8*/ 	.word	0x000032d0


	//----- nvinfo : EIATTR_EXIT_INSTR_OFFSETS
	.align		4
.L_5461:
        /*02bc*/ 	.byte	0x04, 0x1c
        /*02be*/ 	.short	(.L_5463 - .L_5462)


	//   ....[0]....
.L_5462:
        /*02c0*/ 	.word	0x00000080


	//   ....[1]....
        /*02c4*/ 	.word	0x000020a0


	//   ....[2]....
        /*02c8*/ 	.word	0x000020d0


	//   ....[3]....
        /*02cc*/ 	.word	0x000022e0


	//   ....[4]....
        /*02d0*/ 	.word	0x00002430


	//----- nvinfo : EIATTR_MAX_THREADS
	.align		4
.L_5463:
        /*02d4*/ 	.byte	0x04, 0x05
        /*02d6*/ 	.short	(.L_5465 - .L_5464)
.L_5464:
        /*02d8*/ 	.word	0x00000080
        /*02dc*/ 	.word	0x00000001
        /*02e0*/ 	.word	0x00000001


	//----- nvinfo : EIATTR_CRS_STACK_SIZE
	.align		4
.L_5465:
        /*02e4*/ 	.byte	0x04, 0x1e
        /*02e6*/ 	.short	(.L_5467 - .L_5466)
.L_5466:
        /*02e8*/ 	.word	0x00000000
.L_5467:


//--------------------- .nv.info._ZN4vllm3moe10topkGatingILi8ELi256ELi4ELi16ELi32ElfLNS0_11ScoringFuncE1EEEvPKT5_PKbPfiPT4_PiiiibPKf --------------------------
	.section	.nv.info._ZN4vllm3moe10topkGatingILi8ELi256ELi4ELi16ELi32ElfLNS0_11ScoringFuncE1EEEvPKT5_PKbPfiPT4_PiiiibPKf,"",@"SHT_CUDA_INFO"
	.sectionflags	@""
	.align	4


	//----- nvinfo : EIATTR_CUDA_API_VERSION
	.align		4
        /*0000*/ 	.byte	0x04, 0x37
        /*0002*/ 	.short	(.L_5469 - .L_5468)
.L_5468:
        /*0004*/ 	.word	0x00000082


	//----- nvinfo : EIATTR_SW2861232_WAR
	.align		4
.L_5469:
        /*0008*/ 	.byte	0x01, 0x35
	.zero		2


	//----- nvinfo : EIATTR_PARAM_CBANK
	.align		4
        /*000c*/ 	.byte	0x04, 0x0a
        /*000e*/ 	.short	(.L_5471 - .L_5470)
	.align		4
.L_5470:
        /*0010*/ 	.word	index@(.nv.constant0._ZN4vllm3moe10topkGatingILi8ELi256ELi4ELi16ELi32ElfLNS0_11ScoringFuncE1EEEvPKT5_PKbPfiPT4_PiiiibPKf)
        /*0014*/ 	.short	0x0160
        /*0016*/ 	.short	0x0048


	//----- nvinfo : EIATTR_CBANK_PARAM_SIZE
	.align		4
.L_5471:
        /*0018*/ 	.byte	0x03, 0x19
        /*001a*/ 	.short	0x0048


	//----- nvinfo : EIATTR_KPARAM_INFO
	.align		4
        /*001c*/ 	.byte	0x04, 0x17
        /*001e*/ 	.short	(.L_5473 - .L_5472)
.L_5472:
        /*0020*/ 	.word	0x00000000
        /*0024*/ 	.short	0x000a
        /*0026*/ 	.short	0x0040
        /*0028*/ 	.byte	0x00, 0xf0, 0x21, 0x00


	//----- nvinfo : EIATTR_KPARAM_INFO
	.align		4
.L_5473:
        /*002c*/ 	.byte	0x04, 0x17
        /*002e*/ 	.short	(.L_5475 - .L_5474)
.L_5474:
        /*0030*/ 	.word	0x00000000
        /*0034*/ 	.short	0x0009
        /*0036*/ 	.short	0x003c
        /*0038*/ 	.byte	0x00, 0xf0, 0x05, 0x00


	//----- nvinfo : EIATTR_KPARAM_INFO
	.align		4
.L_5475:
        /*003c*/ 	.byte	0x04, 0x17
        /*003e*/ 	.short	(.L_5477 - .L_5476)
.L_5476:
        /*0040*/ 	.word	0x00000000
        /*0044*/ 	.short	0x0008
        /*0046*/ 	.short	0x0038
        /*0048*/ 	.byte	0x00, 0xf0, 0x11, 0x00


	//----- nvinfo : EIATTR_KPARAM_INFO
	.align		4
.L_5477:
        /*004c*/ 	.byte	0x04, 0x17
        /*004e*/ 	.short	(.L_5479 - .L_5478)
.L_5478:
        /*0050*/ 	.word	0x00000000
        /*0054*/ 	.short	0x0007
        /*0056*/ 	.short	0x0034
        /*0058*/ 	.byte	0x00, 0xf0, 0x11, 0x00


	//----- nvinfo : EIATTR_KPARAM_INFO
	.align		4
.L_5479:
        /*005c*/ 	.byte	0x04, 0x17
        /*005e*/ 	.short	(.L_5481 - .L_5480)
.L_5480:
        /*0060*/ 	.word	0x00000000
        /*0064*/ 	.short	0x0006
        /*0066*/ 	.short	0x0030
        /*0068*/ 	.byte	0x00, 0xf0, 0x11, 0x00


	//----- nvinfo : EIATTR_KPARAM_INFO
	.align		4
.L_5481:
        /*006c*/ 	.byte	0x04, 0x17
        /*006e*/ 	.short	(.L_5483 - .L_5482)
.L_5482:
        /*0070*/ 	.word	0x00000000
        /*0074*/ 	.short	0x0005
        /*0076*/ 	.short	0x0028
        /*0078*/ 	.byte	0x00, 0xf0, 0x21, 0x00


	//----- nvinfo : EIATTR_KPARAM_INFO
	.align		4
.L_5483:
        /*007c*/ 	.byte	0x04, 0x17
        /*007e*/ 	.short	(.L_5485 - .L_5484)
.L_5484:
        /*0080*/ 	.word	0x00000000
        /*0084*/ 	.short	0x0004
        /*0086*/ 	.short	0x0020
        /*0088*/ 	.byte	0x00, 0xf0, 0x21, 0x00


	//----- nvinfo : EIATTR_KPARAM_INFO
	.align		4
.L_5485:
        /*008c*/ 	.byte	0x04, 0x17
        /*008e*/ 	.short	(.L_5487 - .L_5486)
.L_5486:
        /*0090*/ 	.word	0x00000000
        /*0094*/ 	.short	0x0003
        /*0096*/ 	.short	0x0018
        /*0098*/ 	.byte	0x00, 0xf0, 0x11, 0x00


	//----- nvinfo : EIATTR_KPARAM_INFO
	.align		4
.L_5487:
        /*009c*/ 	.byte	0x04, 0x17
        /*009e*/ 	.short	(.L_5489 - .L_5488)
.L_5488:
        /*00a0*/ 	.word	0x00000000
        /*00a4*/ 	.short	0x0002
        /*00a6*/ 	.short	0x0010
        /*00a8*/ 	.byte	0x00, 0xf0, 0x21, 0x00


	//----- nvinfo : EIATTR_KPARAM_INFO
	.align		4
.L_5489:
        /*00ac*/ 	.byte	0x04, 0x17
        /*00ae*/ 	.short	(.L_5491 - .L_5490)
.L_5490:
        /*00b0*/ 	.word	0x00000000
        /*00b4*/ 	.short	0x0001
        /*00b6*/ 	.short	0x0008
        /*00b8*/ 	.byte	0x00, 0xf0, 0x21, 0x00


	//----- nvinfo : EIATTR_KPARAM_INFO
	.align		4
.L_5491:
        /*00bc*/ 	.byte	0x04, 0x17
        /*00be*/ 	.short	(.L_5493 - .L_5492)
.L_5492:
        /*00c0*/ 	.word	0x00000000
        /*00c4*/ 	.short	0x0000
        /*00c6*/ 	.short	0x0000
        /*00c8*/ 	.byte	0x00, 0xf0, 0x21, 0x00


	//----- nvinfo : EIATTR_MAXREG_COUNT
	.align		4
.L_5493:
        /*00cc*/ 	.byte	0x03, 0x1b
        /*00ce*/ 	.short	0x00ff


	//----- nvinfo : EIATTR_MERCURY_ISA_VERSION
	.align		4
        /*00d0*/ 	.byte	0x03, 0x5f
        /*00d2*/ 	.short	0x0000


	//----- nvinfo : EIATTR_COOP_GROUP_MASK_REGIDS
	.align		4
        /*00d4*/ 	.byte	0x04, 0x29
        /*00d6*/ 	.short	(.L_5495 - .L_5494)


	//   ....[0]....
.L_5494:
        /*00d8*/ 	.word	0xffffffff


	//   ....[1]....
        /*00dc*/ 	.word	0xffffffff


	//   ....[2]....
        /*00e0*/ 	.word	0xffffffff


	//   ....[3]....
        /*00e4*/ 	.word	0xffffffff


	//   ....[4]....
        /*00e8*/ 	.word	0xffffffff


	//   ....[5]....
        /*00ec*/ 	.word	0xffffffff


	//   ....[6]....
        /*00f0*/ 	.word	0xffffffff


	//   ....[7]....
        /*00f4*/ 	.word	0xffffffff


	//   ....[8]....
        /*00f8*/ 	.word	0xffffffff


	//   ....[9]....
        /*00fc*/ 	.word	0xffffffff


	//   ....[10]....
        /*0100*/ 	.word	0xffffffff


	//   ....[11]....
        /*0104*/ 	.word	0xffffffff


	//   ....[12]....
        /*0108*/ 	.word	0xffffffff


	//   ....[13]....
        /*010c*/ 	.word	0xffffffff


	//   ....[14]....
        /*0110*/ 	.word	0xffffffff


	//   ....[15]....
        /*0114*/ 	.word	0xffffffff


	//   ....[16]....
        /*0118*/ 	.word	0xffffffff


	//   ....[17]....
        /*011c*/ 	.word	0xffffffff


	//   ....[18]....
        /*0120*/ 	.word	0xffffffff


	//   ....[19]....
        /*0124*/ 	.word	0xffffffff


	//   ....[20]....
        /*0128*/ 	.word	0xffffffff


	//   ....[21]....
        /*012c*/ 	.word	0xffffffff


	//   ....[22]....
        /*0130*/ 	.word	0xffffffff


	//   ....[23]....
        /*0134*/ 	.word	0xffffffff


	//   ....[24]....
        /*0138*/ 	.word	0xffffffff


	//   ....[25]....
        /*013c*/ 	.word	0xffffffff


	//   ....[26]....
        /*0140*/ 	.word	0xffffffff


	//   ....[27]....
        /*0144*/ 	.word	0xffffffff


	//   ....[28]....
        /*0148*/ 	.word	0xffffffff


	//   ....[29]....
        /*014c*/ 	.word	0xffffffff


	//   ....[30]....
        /*0150*/ 	.word	0xffffffff


	//   ....[31]....
        /*0154*/ 	.word	0xffffffff


	//   ....[32]....
        /*0158*/ 	.word	0xffffffff


	//   ....[33]....
        /*015c*/ 	.word	0xffffffff


	//   ....[34]....
        /*0160*/ 	.word	0xffffffff


	//   ....[35]....
        /*0164*/ 	.word	0xffffffff


	//   ....[36]....
        /*0168*/ 	.word	0xffffffff


	//   ....[37]....
        /*016c*/ 	.word	0xffffffff


	//   ....[38]....
        /*0170*/ 	.word	0xffffffff


	//   ....[39]....
        /*0174*/ 	.word	0xffffffff


	//   ....[40]....
        /*0178*/ 	.word	0xffffffff


	//   ....[41]....
        /*017c*/ 	.word	0xffffffff


	//   ....[42]....
        /*0180*/ 	.word	0xffffffff


	//   ....[43]....
        /*0184*/ 	.word	0xffffffff


	//   ....[44]....
        /*0188*/ 	.word	0xffffffff


	//   ....[45]....
        /*018c*/ 	.word	0xffffffff


	//   ....[46]....
        /*0190*/ 	.word	0xffffffff


	//   ....[47]....
        /*0194*/ 	.word	0xffffffff


	//   ....[48]....
        /*0198*/ 	.word	0xffffffff


	//   ....[49]....
        /*019c*/ 	.word	0xffffffff


	//   ....[50]....
        /*01a0*/ 	.word	0xffffffff


	//   ....[51]....
        /*01a4*/ 	.word	0xffffffff


	//   ....[52]....
        /*01a8*/ 	.word	0xffffffff


	//   ....[53]....
        /*01ac*/ 	.word	0xffffffff


	//   ....[54]....
        /*01b0*/ 	.word	0xffffffff


	//   ....[55]....
        /*01b4*/ 	.word	0xffffffff


	//   ....[56]....
        /*01b8*/ 	.word	0xffffffff


	//   ....[57]....
        /*01bc*/ 	.word	0xffffffff


	//   ....[58]....
        /*01c0*/ 	.word	0xffffffff


	//   ....[59]....
        /*01c4*/ 	.word	0xffffffff


	//----- nvinfo : EIATTR_COOP_GROUP_INSTR_OFFSETS
	.align		4
.L_5495:
        /*01c8*/ 	.byte	0x04, 0x28
        /*01ca*/ 	.short	(.L_5497 - .L_5496)


	//   ....[0]....
.L_5496:
        /*01cc*/ 	.word	0x000008c0


	//   ....[1]....
        /*01d0*/ 	.word	0x000008e0


	//   ....[2]....
        /*01d4*/ 	.word	0x000008f0


	//   ....[3]....
        /*01d8*/ 	.word	0x00000990


	//   ....[4]....
        /*01dc*/ 	.word	0x000009a0


	//   ....[5]....
        /*01e0*/ 	.word	0x000009b0


	//   ....[6]....
        /*01e4*/ 	.word	0x00000a10


	//   ....[7]....
        /*01e8*/ 	.word	0x00000a50


	//   ....[8]....
        /*01ec*/ 	.word	0x00000a60


	//   ....[9]....
        /*01f0*/ 	.word	0x00000af0


	//   ....[10]....
        /*01f4*/ 	.word	0x00000b10


	//   ....[11]....
        /*01f8*/ 	.word	0x00000b20


	//   ....[12]....
        /*01fc*/ 	.word	0x00000b80


	//   ....[13]....
        /*0200*/ 	.word	0x00000bc0


	//   ....[14]....
        /*0204*/ 	.word	0x00000bd0


	//   ....[15]....
        /*0208*/ 	.word	0x00001140


	//   ....[16]....
        /*020c*/ 	.word	0x00001160


	//   ....[17]....
        /*0210*/ 	.word	0x00001170


	//   ....[18]....
        /*0214*/ 	.word	0x00001200


	//   ....[19]....
        /*0218*/ 	.word	0x00001220


	//   ....[20]....
        /*021c*/ 	.word	0x00001230


	//   ....[21]....
        /*0220*/ 	.word	0x00001290


	//   ....[22]....
        /*0224*/ 	.word	0x000012d0


	//   ....[23]....
        /*0228*/ 	.word	0x000012e0


	//   ....[24]....
        /*022c*/ 	.word	0x00001370


	//   ....[25]....
        /*0230*/ 	.word	0x00001390


	//   ....[26]....
        /*0234*/ 	.word	0x000013a0


	//   ....[27]....
        /*0238*/ 	.word	0x00001400


	//   ....[28]....
        /*023c*/ 	.word	0x00001440


	//   ....[29]....
        /*0240*/ 	.word	0x00001450


	//   ....[30]....
        /*0244*/ 	.word	0x00001bd0


	//   ....[31]....
        /*0248*/ 	.word	0x00001c50


	//   ....[32]....
        /*024c*/ 	.word	0x00001cc0


	//   ....[33]....
        /*0250*/ 	.word	0x00001d40


	//   ....[34]....
        /*0254*/ 	.word	0x00001dc0


	//   ....[35]....
        /*0258*/ 	.word	0x00001e40


	//   ....[36]....
        /*025c*/ 	.word	0x00001ec0


	//   ....[37]....
        /*0260*/ 	.word	0x00001f40


	//   ....[38]....
        /*0264*/ 	.word	0x00001fc0


	//   ....[39]....
        /*0268*/ 	.word	0x00002040


	//   ....[40]....
        /*026c*/ 	.word	0x000020c0


	//   ....[41]....
        /*0270*/ 	.word	0x00002140


	//   ....[42]....
        /*0274*/ 	.word	0x000021c0


	//   ....[43]....
        /*0278*/ 	.word	0x00002240


	//   ....[44]....
        /*027c*/ 	.word	0x000022b0


	//   ....[45]....
        /*0280*/ 	.word	0x00002330


	//   ....[46]....
        /*0284*/ 	.word	0x000023b0


	//   ....[47]....
        /*0288*/ 	.word	0x00002420


	//   ....[48]....
        /*028c*/ 	.word	0x000024a0


	//   ....[49]....
        /*0290*/ 	.word	0x00002520


	//   ....[50]....
        /*0294*/ 	.word	0x000025a0


	//   ....[51]....
        /*0298*/ 	.word	0x00002620


	//   ....[52]....
        /*029c*/ 	.word	0x000026a0


	//   ....[53]....
        /*02a0*/ 	.word	0x00002720


	//   ....[54]....
        /*02a4*/ 	.word	0x000027a0


	//   ....[55]....
        /*02a8*/ 	.word	0x00002820


	//   ....[56]....
        /*02ac*/ 	.word	0x000028a0


	//   ....[57]....
        /*02b0*/ 	.word	0x00002920


	//   ....[58]....
        /*02b4*/ 	.word	0x000029a0


	//   ....[59]....
        /*02b8*/ 	.word	0x00002a10


	//----- nvinfo : EIATTR_EXIT_INSTR_OFFSETS
	.align		4
.L_5497:
        /*02bc*/ 	.byte	0x04, 0x1c
        /*02be*/ 	.short	(.L_5499 - .L_5498)


	//   ....[0]....
.L_5498:
        /*02c0*/ 	.word	0x00000080


	//   ....[1]....
        /*02c4*/ 	.word	0x000017e0


	//   ....[2]....
        /*02c8*/ 	.word	0x00001810


	//   ....[3]....
        /*02cc*/ 	.word	0x00001a20


	//   ....[4]....
        /*02d0*/ 	.word	0x00001b70


	//----- nvinfo : EIATTR_MAX_THREADS
	.align		4
.L_5499:
        /*02d4*/ 	.byte	0x04, 0x05
        /*02d6*/ 	.short	(.L_5501 - .L_5500)
.L_5500:
        /*02d8*/ 	.word	0x00000080
        /*02dc*/ 	.word	0x00000001
        /*02e0*/ 	.word	0x00000001


	//----- nvinfo : EIATTR_CRS_STACK_SIZE
	.align		4
.L_5501:
        /*02e4*/ 	.byte	0x04, 0x1e
        /*02e6*/ 	.short	(.L_5503 - .L_5502)
.L_5502:
        /*02e8*/ 	.word	0x00000000
.L_5503:


//--------------------- .nv.info._ZN4vllm3moe10topkGatingILi4ELi128ELi4ELi16ELi32ElfLNS0_11ScoringFuncE1EEEvPKT5_PKbPfiPT4_PiiiibPKf --------------------------
	.section	.nv.info._ZN4vllm3moe10topkGatingILi4ELi128ELi4ELi16ELi32ElfLNS0_11ScoringFuncE1EEEvPKT5_PKbPfiPT4_PiiiibPKf,"",@"SHT_CUDA_INFO"
	.sectionflags	@""
	.align	4


	//----- nvinfo : EIATTR_CUDA_API_VERSION
	.align		4
        /*0000*/ 	.byte	0x04, 0x37
        /*0002*/ 	.short	(.L_5505 - .L_5504)
.L_5504:
        /*0004*/ 	.word	0x00000082


	//----- nvinfo : EIATTR_SW2861232_WAR
	.align		4
.L_5505:
        /*0008*/ 	.byte	0x01, 0x35
	.zero		2


	//----- nvinfo : EIATTR_PARAM_CBANK
	.align		4
        /*000c*/ 	.byte	0x04, 0x0a
        /*000e*/ 	.short	(.L_5507 - .L_5506)
	.align		4
.L_5506:
        /*0010*/ 	.word	index@(.nv.constant0._ZN4vllm3moe10topkGatingILi4ELi128ELi4ELi16ELi32ElfLNS0_11ScoringFuncE1EEEvPKT5_PKbPfiPT4_PiiiibPKf)
        /*0014*/ 	.short	0x0160
        /*0016*/ 	.short	0x0048


	//----- nvinfo : EIATTR_CBANK_PARAM_SIZE
	.align		4
.L_5507:
        /*0018*/ 	.byte	0x03, 0x19
        /*001a*/ 	.short	0x0048


	//----- nvinfo : EIATTR_KPARAM_INFO
	.align		4
        /*001c*/ 	.byte	0x04, 0x17
        /*001e*/ 	.short	(.L_5509 - .L_5508)
.L_5508:
        /*0020*/ 	.word	0x00000000
        /*0024*/ 	.short	0x000a
        /*0026*/ 	.short	0x0040
        /*0028*/ 	.byte	0x00, 0xf0, 0x21, 0x00


	//----- nvinfo : EIATTR_KPARAM_INFO
	.align		4
.L_5509:
        /*002c*/ 	.byte	0x04, 0x17
        /*002e*/ 	.short	(.L_5511 - .L_5510)
.L_5510:
        /*0030*/ 	.word	0x00000000
        /*0034*/ 	.short	0x0009
        /*0036*/ 	.short	0x003c
        /*0038*/ 	.byte	0x00, 0xf0, 0x05, 0x00


	//----- nvinfo : EIATTR_KPARAM_INFO
	.align		4
.L_5511:
        /*003c*/ 	.byte	0x04, 0x17
        /*003e*/ 	.short	(.L_5513 - .L_5512)
.L_5512:
        /*0040*/ 	.word	0x00000000
        /*0044*/ 	.short	0x0008
        /*0046*/ 	.short	0x0038
        /*0048*/ 	.byte	0x00, 0xf0, 0x11, 0x00


	//----- nvinfo : EIATTR_KPARAM_INFO
	.align		4
.L_5513:
        /*004c*/ 	.byte	0x04, 0x17
        /*004e*/ 	.short	(.L_5515 - .L_5514)
.L_5514:
        /*0050*/ 	.word	0x00000000
        /*0054*/ 	.short	0x0007
        /*0056*/ 	.short	0x0034
        /*0058*/ 	.byte	0x00, 0xf0, 0x11, 0x00


	//----- nvinfo : EIATTR_KPARAM_INFO
	.align		4
.L_5515:
        /*005c*/ 	.byte	0x04, 0x17
        /*005e*/ 	.short	(.L_5517 - .L_5516)
.L_5516:
        /*0060*/ 	.word	0x00000000
        /*0064*/ 	.short	0x0006
        /*0066*/ 	.short	0x0030
        /*0068*/ 	.byte	0x00, 0xf0, 0x11, 0x00


	//----- nvinfo : EIATTR_KPARAM_INFO
	.align		4
.L_5517:
        /*006c*/ 	.byte	0x04, 0x17
        /*006e*/ 	.short	(.L_5519 - .L_5518)
.L_5518:
        /*0070*/ 	.word	0x00000000
        /*0074*/ 	.short	0x0005
        /*0076*/ 	.short	0x0028
        /*0078*/ 	.byte	0x00, 0xf0, 0x21, 0x00


	//----- nvinfo : EIATTR_KPARAM_INFO
	.align		4
.L_5519:
        /*007c*/ 	.byte	0x04, 0x17
        /*007e*/ 	.short	(.L_5521 - .L_5520)
.L_5520:
        /*0080*/ 	.word	0x00000000
        /*0084*/ 	.short	0x0004
        /*0086*/ 	.short	0x0020
        /*0088*/ 	.byte	0x00, 0xf0, 0x21, 0x00


	//----- nvinfo : EIATTR_KPARAM_INFO
	.align		4
.L_5521:
        /*008c*/ 	.byte	0x04, 0x17
        /*008e*/ 	.short	(.L_5523 - .L_5522)
.L_5522:
        /*0090*/ 	.word	0x00000000
        /*0094*/ 	.short	0x0003
        /*0096*/ 	.short	0x0018
        /*0098*/ 	.byte	0x00, 0xf0, 0x11, 0x00


	//----- nvinfo : EIATTR_KPARAM_INFO
	.align		4
.L_5523:
        /*009c*/ 	.byte	0x04, 0x17
        /*009e*/ 	.short	(.L_5525 - .L_5524)
.L_5524:
        /*00a0*/ 	.word	0x00000000
        /*00a4*/ 	.short	0x0002
        /*00a6*/ 	.short	0x0010
        /*00a8*/ 	.byte	0x00, 0xf0, 0x21, 0x00


	//----- nvinfo : EIATTR_KPARAM_INFO
	.align		4
.L_5525:
        /*00ac*/ 	.byte	0x04, 0x17
        /*00ae*/ 	.short	(.L_5527 - .L_5526)
.L_5526:
        /*00b0*/ 	.word	0x00000000
        /*00b4*/ 	.short	0x0001
        /*00b6*/ 	.short	0x0008
        /*00b8*/ 	.byte	0x00, 0xf0, 0x21, 0x00


	//----- nvinfo : EIATTR_KPARAM_INFO
	.align		4
.L_5527:
        /*00bc*/ 	.byte	0x04, 0x17
        /*00be*/ 	.short	(.L_5529 - .L_5528)
.L_5528:
        /*00c0*/ 	.word	0x00000000
        /*00c4*/ 	.short	0x0000
        /*00c6*/ 	.short	0x0000
        /*00c8*/ 	.byte	0x00, 0xf0, 0x21, 0x00


	//----- nvinfo : EIATTR_MAXREG_COUNT
	.align		4
.L_5529:
        /*00cc*/ 	.byte	0x03, 0x1b
        /*00ce*/ 	.short	0x00ff


	//----- nvinfo : EIATTR_MERCURY_ISA_VERSION
	.align		4
        /*00d0*/ 	.byte	0x03, 0x5f
        /*00d2*/ 	.short	0x0000


	//----- nvinfo : EIATTR_COOP_GROUP_MASK_REGIDS
	.align		4
        /*00d4*/ 	.byte	0x04, 0x29
        /*00d6*/ 	.short	(.L_5531 - .L_5530)


	//   ....[0]....
.L_5530:
        /*00d8*/ 	.word	0xffffffff


	//   ....[1]....
        /*00dc*/ 	.word	0xffffffff


	//   ....[2]....
        /*00e0*/ 	.word	0xffffffff


	//   ....[3]....
        /*00e4*/ 	.word	0xffffffff


	//   ....[4]....
        /*00e8*/ 	.word	0xffffffff


	//   ....[5]....
        /*00ec*/ 	.word	0xffffffff


	//   ....[6]....
        /*00f0*/ 	.word	0xffffffff


	//   ....[7]....
        /*00f4*/ 	.word	0xffffffff


	//   ....[8]....
        /*00f8*/ 	.word	0xffffffff


	//   ....[9]....
        /*00fc*/ 	.word	0xffffffff


	//   ....[10]....
        /*0100*/ 	.word	0xffffffff


	//   ....[11]....
        /*0104*/ 	.word	0xffffffff


	//   ....[12]....
        /*0108*/ 	.word	0xffffffff


	//   ....[13]....
        /*010c*/ 	.word	0xffffffff


	//   ....[14]....
        /*0110*/ 	.word	0xffffffff


	//   ....[15]....
        /*0114*/ 	.word	0xffffffff


	//   ....[16]....
        /*0118*/ 	.word	0xffffffff


	//   ....[17]....
        /*011c*/ 	.word	0xffffffff


	//   ....[18]....
        /*0120*/ 	.word	0xffffffff


	//   ....[19]....
        /*0124*/ 	.word	0xffffffff


	//   ....[20]....
        /*0128*/ 	.word	0xffffffff


	//   ....[21]....
        /*012c*/ 	.word	0xffffffff


	//   ....[22]....
        /*0130*/ 	.word	0xffffffff


	//   ....[23]....
        /*0134*/ 	.word	0xffffffff


	//   ....[24]....
        /*0138*/ 	.word	0xffffffff


	//   ....[25]....
        /*013c*/ 	.word	0xffffffff


	//   ....[26]....
        /*0140*/ 	.word	0xffffffff


	//   ....[27]....
        /*0144*/ 	.word	0xffffffff


	//   ....[28]....
        /*0148*/ 	.word	0xffffffff


	//   ....[29]....
        /*014c*/ 	.word	0xffffffff


	//   ....[30]....
        /*0150*/ 	.word	0xffffffff


	//   ....[31]....
        /*0154*/ 	.word	0xffffffff


	//   ....[32]....
        /*0158*/ 	.word	0xffffffff


	//   ....[33]....
        /*015c*/ 	.word	0xffffffff


	//   ....[34]....
        /*0160*/ 	.word	0xffffffff


	//   ....[35]....
        /*0164*/ 	.word	0xffffffff


	//   ....[36]....
        /*0168*/ 	.word	0xffffffff


	//   ....[37]....
        /*016c*/ 	.word	0xffffffff


	//   ....[38]....
        /*0170*/ 	.word	0xffffffff


	//   ....[39]....
        /*0174*/ 	.word	0xffffffff


	//   ....[40]....
        /*0178*/ 	.word	0xffffffff


	//   ....[41]....
        /*017c*/ 	.word	0xffffffff


	//   ....[42]....
        /*0180*/ 	.word	0xffffffff


	//   ....[43]....
        /*0184*/ 	.word	0xffffffff


	//   ....[44]....
        /*0188*/ 	.word	0xffffffff


	//   ....[45]....
        /*018c*/ 	.word	0xffffffff


	//   ....[46]....
        /*0190*/ 	.word	0xffffffff


	//   ....[47]....
        /*0194*/ 	.word	0xffffffff


	//   ....[48]....
        /*0198*/ 	.word	0xffffffff


	//   ....[49]....
        /*019c*/ 	.word	0xffffffff


	//   ....[50]....
        /*01a0*/ 	.word	0xffffffff


	//   ....[51]....
        /*01a4*/ 	.word	0xffffffff


	//   ....[52]....
        /*01a8*/ 	.word	0xffffffff


	//   ....[53]....
        /*01ac*/ 	.word	0xffffffff


	//   ....[54]....
        /*01b0*/ 	.word	0xffffffff


	//   ....[55]....
        /*01b4*/ 	.word	0xffffffff


	//   ....[56]....
        /*01b8*/ 	.word	0xffffffff


	//   ....[57]....
        /*01bc*/ 	.word	0xffffffff


	//   ....[58]....
        /*01c0*/ 	.word	0xffffffff


	//   ....[59]....
        /*01c4*/ 	.word	0xffffffff


	//----- nvinfo : EIATTR_COOP_GROUP_INSTR_OFFSETS
	.align		4
.L_5531:
        /*01c8*/ 	.byte	0x04, 0x28
        /*01ca*/ 	.short	(.L_5533 - .L_5532)


	//   ....[0]....
.L_5532:
        /*01cc*/ 	.word	0x00000580


	//   ....[1]....
        /*01d0*/ 	.word	0x000005a0


	//   ....[2]....
        /*01d4*/ 	.word	0x000005b0


	//   ....[3]....
        /*01d8*/ 	.word	0x00000640


	//   ....[4]....
        /*01dc*/ 	.word	0x00000660


	//   ....[5]....
        /*01e0*/ 	.word	0x00000670


	//   ....[6]....
        /*01e4*/ 	.word	0x000006d0


	//   ....[7]....
        /*01e8*/ 	.word	0x00000710


	//   ....[8]....
        /*01ec*/ 	.word	0x00000720


	//   ....[9]....
        /*01f0*/ 	.word	0x000007c0


	//   ....[10]....
        /*01f4*/ 	.word	0x000007d0


	//   ....[11]....
        /*01f8*/ 	.word	0x000007e0


	//   ....[12]....
        /*01fc*/ 	.word	0x00000840


	//   ....[13]....
        /*0200*/ 	.word	0x00000880


	//   ....[14]....
        /*0204*/ 	.word	0x00000890


	//   ....[15]....
        /*0208*/ 	.word	0x00000cf0


	//   ....[16]....
        /*020c*/ 	.word	0x00000d10


	//   ....[17]....
        /*0210*/ 	.word	0x00000d20


	//   ....[18]....
        /*0214*/ 	.word	0x00000db0


	//   ....[19]....
        /*0218*/ 	.word	0x00000dd0


	//   ....[20]....
        /*021c*/ 	.word	0x00000de0


	//   ....[21]....
        /*0220*/ 	.word	0x00000e40


	//   ....[22]....
        /*0224*/ 	.word	0x00000e80


	//   ....[23]....
        /*0228*/ 	.word	0x00000e90


	//   ....[24]....
        /*022c*/ 	.word	0x00000f30


	//   ....[25]....
        /*0230*/ 	.word	0x00000f40


	//   ....[26]....
        /*0234*/ 	.word	0x00000f50


	//   ....[27]....
        /*0238*/ 	.word	0x00000fb0


	//   ....[28]....
        /*023c*/ 	.word	0x00000ff0


	//   ....[29]....
        /*0240*/ 	.word	0x00001000


	//   ....[30]....
        /*0244*/ 	.word	0x00001750


	//   ....[31]....
        /*0248*/ 	.word	0x000017d0


	//   ....[32]....
        /*024c*/ 	.word	0x00001840


	//   ....[33]....
        /*0250*/ 	.word	0x000018c0


	//   ....[34]....
        /*0254*/ 	.word	0x00001940


	//   ....[35]....
        /*0258*/ 	.word	0x000019c0


	//   ....[36]....
        /*025c*/ 	.word	0x00001a40


	//   ....[37]....
        /*0260*/ 	.word	0x00001ac0


	//   ....[38]....
        /*0264*/ 	.word	0x00001b40


	//   ....[39]....
        /*0268*/ 	.word	0x00001bc0


	//   ....[40]....
        /*026c*/ 	.word	0x00001c40


	//   ....[41]....
        /*0270*/ 	.word	0x00001cc0


	//   ....[42]....
        /*0274*/ 	.word	0x00001d40


	//   ....[43]....
        /*0278*/ 	.word	0x00001dc0


	//   ....[44]....
        /*027c*/ 	.word	0x00001e30


	//   ....[45]....
        /*0280*/ 	.word	0x00001eb0


	//   ....[46]....
        /*0284*/ 	.word	0x00001f30


	//   ....[47]....
        /*0288*/ 	.word	0x00001fa0


	//   ....[48]....
        /*028c*/ 	.word	0x00002020


	//   ....[49]....
        /*0290*/ 	.word	0x000020a0


	//   ....[50]....
        /*0294*/ 	.word	0x00002120


	//   ....[51]....
        /*0298*/ 	.word	0x000021a0


	//   ....[52]....
        /*029c*/ 	.word	0x00002220


	//   ....[53]....
        /*02a0*/ 	.word	0x000022a0


	//   ....[54]....
        /*02a4*/ 	.word	0x00002320


	//   ....[55]....
        /*02a8*/ 	.word	0x000023a0


	//   ....[56]....
        /*02ac*/ 	.word	0x00002420


	//   ....[57]....
        /*02b0*/ 	.word	0x000024a0


	//   ....[58]....
        /*02b4*/ 	.word	0x00002520


	//   ....[59]....
        /*02b8*/ 	.word	0x00002590


	//----- nvinfo : EIATTR_EXIT_INSTR_OFFSETS
	.align		4
.L_5533:
        /*02bc*/ 	.byte	0x04, 0x1c
        /*02be*/ 	.short	(.L_5535 - .L_5534)


	//   ....[0]....
.L_5534:
        /*02c0*/ 	.word	0x00000080


	//   ....[1]....
        /*02c4*/ 	.word	0x00001390


	//   ....[2]....
        /*02c8*/ 	.word	0x000013a0


	//   ....[3]....
        /*02cc*/ 	.word	0x000015c0


	//   ....[4]....
        /*02d0*/ 	.word	0x000016f0


	//----- nvinfo : EIATTR_MAX_THREADS
	.align		4
.L_5535:
        /*02d4*/ 	.byte	0x04, 0x05
        /*02d6*/ 	.short	(.L_5537 - .L_5536)
.L_5536:
        /*02d8*/ 	.word	0x00000080
        /*02dc*/ 	.word	0x00000001
        /*02e0*/ 	.word	0x00000001


	//----- nvinfo : EIATTR_CRS_STACK_SIZE
	.align		4
.L_5537:
        /*02e4*/ 	.byte	0x04, 0x1e
        /*02e6*/ 	.short	(.L_5539 - .L_5538)
.L_5538:
        /*02e8*/ 	.word	0x00000000
.L_5539:


//--------------------- .nv.info._ZN4vllm3moe10topkGatingILi4ELi64ELi4ELi16ELi32ElfLNS0_11ScoringFuncE1EEEvPKT5_PKbPfiPT4_PiiiibPKf --------------------------
	.section	.nv.info._ZN4vllm3moe10topkGatingILi4ELi64ELi4ELi16ELi32ElfLNS0_11ScoringFuncE1EEEvPKT5_PKbPfiPT4_PiiiibPKf,"",@"SHT_CUDA_INFO"
	.sectionflags	@""
	.align	4


	//----- nvinfo : EIATTR_CUDA_API_VERSION
	.align		4
        /*0000*/ 	.byte	0x04, 0x37
        /*0002*/ 	.short	(.L_5541 - .L_5540)
.L_5540:
        /*0004*/ 	.word	0x00000082


	//----- nvinfo : EIATTR_SW2861232_WAR
	.align		4
.L_5541:
        /*0008*/ 	.byte	0x01, 0x35
	.zero		2


	//----- nvinfo : EIATTR_PARAM_CBANK
	.align		4
        /*000c*/ 	.byte	0x04, 0x0a
        /*000e*/ 	.short	(.L_5543 - .L_5542)
	.align		4
.L_5542:
        /*0010*/ 	.word	index@(.nv.constant0._ZN4vllm3moe10topkGatingILi4ELi64ELi4ELi16ELi32ElfLNS0_11ScoringFuncE1EEEvPKT5_PKbPfiPT4_PiiiibPKf)
        /*0014*/ 	.short	0x0160
        /*0016*/ 	.short	0x0048


	//----- nvinfo : EIATTR_CBANK_PARAM_SIZE
	.align		4
.L_5543:
        /*0018*/ 	.byte	0x03, 0x19
        /*001a*/ 	.short	0x0048


	//----- nvinfo : EIATTR_KPARAM_INFO
	.align		4
        /*001c*/ 	.byte	0x04, 0x17
        /*001e*/ 	.short	(.L_5545 - .L_5544)
.L_5544:
        /*0020*/ 	.word	0x00000000
        /*0024*/ 	.short	0x000a
        /*0026*/ 	.short	0x0040
        /*0028*/ 	.byte	0x00, 0xf0, 0x21, 0x00


	//----- nvinfo : EIATTR_KPARAM_INFO
	.align		4
.L_5545:
        /*002c*/ 	.byte	0x04, 0x17
        /*002e*/ 	.short	(.L_5547 - .L_5546)
.L_5546:
        /*0030*/ 	.word	0x00000000
        /*0034*/ 	.short	0x0009
        /*0036*/ 	.short	0x003c
        /*0038*/ 	.byte	0x00, 0xf0, 0x05, 0x00


	//----- nvinfo : EIATTR_KPARAM_INFO
	.align		4
.L_5547:
        /*003c*/ 	.byte	0x04, 0x17
        /*003e*/ 	.short	(.L_5549 - .L_5548)
.L_5548:
        /*0040*/ 	.word	0x00000000
        /*0044*/ 	.short	0x0008
        /*0046*/ 	.short	0x0038
        /*0048*/ 	.byte	0x00, 0xf0, 0x11, 0x00


	//----- nvinfo : EIATTR_KPARAM_INFO
	.align		4
.L_5549:
        /*004c*/ 	.byte	0x04, 0x17
        /*004e*/ 	.short	(.L_5551 - .L_5550)
.L_5550:
        /*0050*/ 	.word	0x00000000
        /*0054*/ 	.short	0x0007
        /*0056*/ 	.short	0x0034
        /*0058*/ 	.byte	0x00, 0xf0, 0x11, 0x00


	//----- nvinfo : EIATTR_KPARAM_INFO
	.align		4
.L_5551:
        /*005c*/ 	.byte	0x04, 0x17
        /*005e*/ 	.short	(.L_5553 - .L_5552)
.L_5552:
        /*0060*/ 	.word	0x00000000
        /*0064*/ 	.short	0x0006
        /*0066*/ 	.short	0x0030
        /*0068*/ 	.byte	0x00, 0xf0, 0x11, 0x00


	//----- nvinfo : EIATTR_KPARAM_INFO
	.align		4
.L_5553:
        /*006c*/ 	.byte	0x04, 0x17
        /*006e*/ 	.short	(.L_5555 - .L_5554)
.L_5554:
        /*0070*/ 	.word	0x00000000
        /*0074*/ 	.short	0x0005
        /*0076*/ 	.short	0x0028
        /*0078*/ 	.byte	0x00, 0xf0, 0x21, 0x00


	//----- nvinfo : EIATTR_KPARAM_INFO
	.align		4
.L_5555:
        /*007c*/ 	.byte	0x04, 0x17
        /*007e*/ 	.short	(.L_5557 - .L_5556)
.L_5556:
        /*0080*/ 	.word	0x00000000
        /*0084*/ 	.short	0x0004
        /*0086*/ 	.short	0x0020
        /*0088*/ 	.byte	0x00, 0xf0, 0x21, 0x00


	//----- nvinfo : EIATTR_KPARAM_INFO
	.align		4
.L_5557:
        /*008c*/ 	.byte	0x04, 0x17
        /*008e*/ 	.short	(.L_5559 - .L_5558)
.L_5558:
        /*0090*/ 	.word	0x00000000
        /*0094*/ 	.short	0x0003
        /*0096*/ 	.short	0x0018
        /*0098*/ 	.byte	0x00, 0xf0, 0x11, 0x00


	//----- nvinfo : EIATTR_KPARAM_INFO
	.align		4
.L_5559:
        /*009c*/ 	.byte	0x04, 0x17
        /*009e*/ 	.short	(.L_5561 - .L_5560)
.L_5560:
        /*00a0*/ 	.word	0x00000000
        /*00a4*/ 	.short	0x0002
        /*00a6*/ 	.short	0x0010
        /*00a8*/ 	.byte	0x00, 0xf0, 0x21, 0x00


	//----- nvinfo : EIATTR_KPARAM_INFO
	.align		4
.L_5561:
        /*00ac*/ 	.byte	0x04, 0x17
        /*00ae*/ 	.short	(.L_5563 - .L_5562)
.L_5562:
        /*00b0*/ 	.word	0x00000000
        /*00b4*/ 	.short	0x0001
        /*00b6*/ 	.short	0x0008
        /*00b8*/ 	.byte	0x00, 0xf0, 0x21, 0x00


	//----- nvinfo : EIATTR_KPARAM_INFO
	.align		4
.L_5563:
        /*00bc*/ 	.byte	0x04, 0x17
        /*00be*/ 	.short	(.L_5565 - .L_5564)
.L_5564:
        /*00c0*/ 	.word	0x00000000
        /*00c4*/ 	.short	0x0000
        /*00c6*/ 	.short	0x0000
        /*00c8*/ 	.byte	0x00, 0xf0, 0x21, 0x00


	//----- nvinfo : EIATTR_MAXREG_COUNT
	.align		4
.L_5565:
        /*00cc*/ 	.byte	0x03, 0x1b
        /*00ce*/ 	.short	0x00ff


	//----- nvinfo : EIATTR_MERCURY_ISA_VERSION
	.align		4
        /*00d0*/ 	.byte	0x03, 0x5f
        /*00d2*/ 	.short	0x0000


	//----- nvinfo : EIATTR_COOP_GROUP_MASK_REGIDS
	.align		4
        /*00d4*/ 	.byte	0x04, 0x29
        /*00d6*/ 	.short	(.L_5567 - .L_5566)


	//   ....[0]....
.L_5566:
        /*00d8*/ 	.word	0xffffffff


	//   ....[1]....
        /*00dc*/ 	.word	0xffffffff


	//   ....[2]....
        /*00e0*/ 	.word	0xffffffff


	//   ....[3]....
        /*00e4*/ 	.word	0xffffffff


	//   ....[4]....
        /*00e8*/ 	.word	0xffffffff


	//   ....[5]....
        /*00ec*/ 	.word	0xffffffff


	//   ....[6]....
        /*00f0*/ 	.word	0xffffffff


	//   ....[7]....
        /*00f4*/ 	.word	0xffffffff


	//   ....[8]....
        /*00f8*/ 	.word	0xffffffff


	//   ....[9]....
        /*00fc*/ 	.word	0xffffffff


	//   ....[10]....
        /*0100*/ 	.word	0xffffffff


	//   ....[11]....
        /*0104*/ 	.word	0xffffffff


	//   ....[12]....
        /*0108*/ 	.word	0xffffffff


	//   ....[13]....
        /*010c*/ 	.word	0xffffffff


	//   ....[14]....
        /*0110*/ 	.word	0xffffffff


	//   ....[15]....
        /*0114*/ 	.word	0xffffffff


	//   ....[16]....
        /*0118*/ 	.word	0xffffffff


	//   ....[17]....
        /*011c*/ 	.word	0xffffffff


	//   ....[18]....
        /*0120*/ 	.word	0xffffffff


	//   ....[19]....
        /*0124*/ 	.word	0xffffffff


	//   ....[20]....
        /*0128*/ 	.word	0xffffffff


	//   ....[21]....
        /*012c*/ 	.word	0xffffffff


	//   ....[22]....
        /*0130*/ 	.word	0xffffffff


	//   ....[23]....
        /*0134*/ 	.word	0xffffffff


	//   ....[24]....
        /*0138*/ 	.word	0xffffffff


	//   ....[25]....
        /*013c*/ 	.word	0xffffffff


	//   ....[26]....
        /*0140*/ 	.word	0xffffffff


	//   ....[27]....
        /*0144*/ 	.word	0xffffffff


	//   ....[28]....
        /*0148*/ 	.word	0xffffffff


	//   ....[29]....
        /*014c*/ 	.word	0xffffffff


	//   ....[30]....
        /*0150*/ 	.word	0xffffffff


	//   ....[31]....
        /*0154*/ 	.word	0xffffffff


	//   ....[32]....
        /*0158*/ 	.word	0xffffffff


	//   ....[33]....
        /*015c*/ 	.word	0xffffffff


	//   ....[34]....
        /*0160*/ 	.word	0xffffffff


	//   ....[35]....
        /*0164*/ 	.word	0xffffffff


	//   ....[36]....
        /*0168*/ 	.word	0xffffffff


	//   ....[37]....
        /*016c*/ 	.word	0xffffffff


	//   ....[38]....
        /*0170*/ 	.word	0xffffffff


	//   ....[39]....
        /*0174*/ 	.word	0xffffffff


	//   ....[40]....
        /*0178*/ 	.word	0xffffffff


	//   ....[41]....
        /*017c*/ 	.word	0xffffffff


	//   ....[42]....
        /*0180*/ 	.word	0xffffffff


	//   ....[43]....
        /*0184*/ 	.word	0xffffffff


	//   ....[44]....
        /*0188*/ 	.word	0xffffffff


	//   ....[45]....
        /*018c*/ 	.word	0xffffffff


	//   ....[46]....
        /*0190*/ 	.word	0xffffffff


	//   ....[47]....
        /*0194*/ 	.word	0xffffffff


	//----- nvinfo : EIATTR_COOP_GROUP_INSTR_OFFSETS
	.align		4
.L_5567:
        /*0198*/ 	.byte	0x04, 0x28
        /*019a*/ 	.short	(.L_5569 - .L_5568)


	//   ....[0]....
.L_5568:
        /*019c*/ 	.word	0x000005a0


	//   ....[1]....
        /*01a0*/ 	.word	0x000005c0


	//   ....[2]....
        /*01a4*/ 	.word	0x000005d0


	//   ....[3]....
        /*01a8*/ 	.word	0x00000670


	//   ....[4]....
        /*01ac*/ 	.word	0x00000680


	//   ....[5]....
        /*01b0*/ 	.word	0x00000690


	//   ....[6]....
        /*01b4*/ 	.word	0x000006f0


	//   ....[7]....
        /*01b8*/ 	.word	0x00000730


	//   ....[8]....
        /*01bc*/ 	.word	0x00000740


	//   ....[9]....
        /*01c0*/ 	.word	0x000007e0


	//   ....[10]....
        /*01c4*/ 	.word	0x000007f0


	//   ....[11]....
        /*01c8*/ 	.word	0x00000800


	//   ....[12]....
        /*01cc*/ 	.word	0x00000c50


	//   ....[13]....
        /*01d0*/ 	.word	0x00000c70


	//   ....[14]....
        /*01d4*/ 	.word	0x00000c80


	//   ....[15]....
        /*01d8*/ 	.word	0x00000d20


	//   ....[16]....
        /*01dc*/ 	.word	0x00000d30


	//   ....[17]....
        /*01e0*/ 	.word	0x00000d40


	//   ....[18]....
        /*01e4*/ 	.word	0x00000da0


	//   ....[19]....
        /*01e8*/ 	.word	0x00000de0


	//   ....[20]....
        /*01ec*/ 	.word	0x00000df0


	//   ....[21]....
        /*01f0*/ 	.word	0x00000e90


	//   ....[22]....
        /*01f4*/ 	.word	0x00000ea0


	//   ....[23]....
        /*01f8*/ 	.word	0x00000eb0


	//   ....[24]....
        /*01fc*/ 	.word	0x000015f0


	//   ....[25]....
        /*0200*/ 	.word	0x00001670


	//   ....[26]....
        /*0204*/ 	.word	0x000016e0


	//   ....[27]....
        /*0208*/ 	.word	0x00001760


	//   ....[28]....
        /*020c*/ 	.word	0x000017e0


	//   ....[29]....
        /*0210*/ 	.word	0x00001860


	//   ....[30]....
        /*0214*/ 	.word	0x000018e0


	//   ....[31]....
        /*0218*/ 	.word	0x00001960


	//   ....[32]....
        /*021c*/ 	.word	0x000019e0


	//   ....[33]....
        /*0220*/ 	.word	0x00001a60


	//   ....[34]....
        /*0224*/ 	.word	0x00001ae0


	//   ....[35]....
        /*0228*/ 	.word	0x00001b50


	//   ....[36]....
        /*022c*/ 	.word	0x00001bc0


	//   ....[37]....
        /*0230*/ 	.word	0x00001c40


	//   ....[38]....
        /*0234*/ 	.word	0x00001cb0


	//   ....[39]....
        /*0238*/ 	.word	0x00001d30


	//   ....[40]....
        /*023c*/ 	.word	0x00001db0


	//   ....[41]....
        /*0240*/ 	.word	0x00001e30


	//   ....[42]....
        /*0244*/ 	.word	0x00001eb0


	//   ....[43]....
        /*0248*/ 	.word	0x00001f30


	//   ....[44]....
        /*024c*/ 	.word	0x00001fb0


	//   ....[45]....
        /*0250*/ 	.word	0x00002030


	//   ....[46]....
        /*0254*/ 	.word	0x000020b0


	//   ....[47]....
        /*0258*/ 	.word	0x00002120


	//----- nvinfo : EIATTR_EXIT_INSTR_OFFSETS
	.align		4
.L_5569:
        /*025c*/ 	.byte	0x04, 0x1c
        /*025e*/ 	.short	(.L_5571 - .L_5570)


	//   ....[0]....
.L_5570:
        /*0260*/ 	.word	0x00000090


	//   ....[1]....
        /*0264*/ 	.word	0x00001230


	//   ....[2]....
        /*0268*/ 	.word	0x00001240


	//   ....[3]....
        /*026c*/ 	.word	0x00001460


	//   ....[4]....
        /*0270*/ 	.word	0x00001590


	//----- nvinfo : EIATTR_MAX_THREADS
	.align		4
.L_5571:
        /*0274*/ 	.byte	0x04, 0x05
        /*0276*/ 	.short	(.L_5573 - .L_5572)
.L_5572:
        /*0278*/ 	.word	0x00000080
        /*027c*/ 	.word	0x00000001
        /*0280*/ 	.word	0x00000001


	//----- nvinfo : EIATTR_CRS_STACK_SIZE
	.align		4
.L_5573:
        /*0284*/ 	.byte	0x04, 0x1e
        /*0286*/ 	.short	(.L_5575 - .L_5574)
.L_5574:
        /*0288*/ 	.word	0x00000000
.L_5575:


//--------------------- .nv.info._ZN4vllm3moe10topkGatingILi4ELi32ELi4ELi16ELi32ElfLNS0_11ScoringFuncE1EEEvPKT5_PKbPfiPT4_PiiiibPKf --------------------------
	.section	.nv.info._ZN4vllm3moe10topkGatingILi4ELi32ELi4ELi16ELi32ElfLNS0_11ScoringFuncE1EEEvPKT5_PKbPfiPT4_PiiiibPKf,"",@"SHT_CUDA_INFO"
	.sectionflags	@""
	.align	4


	//----- nvinfo : EIATTR_CUDA_API_VERSION
	.align		4
        /*0000*/ 	.byte	0x04, 0x37
        /*0002*/ 	.short	(.L_5577 - .L_5576)
.L_5576:
        /*0004*/ 	.word	0x00000082


	//----- nvinfo : EIATTR_SW2861232_WAR
	.align		4
.L_5577:
        /*0008*/ 	.byte	0x01, 0x35
	.zero		2


	//----- nvinfo : EIATTR_PARAM_CBANK
	.align		4
        /*000c*/ 	.byte	0x04, 0x0a
        /*000e*/ 	.short	(.L_5579 - .L_5578)
	.align		4
.L_5578:
        /*0010*/ 	.word	index@(.nv.constant0._ZN4vllm3moe10topkGatingILi4ELi32ELi4ELi16ELi32ElfLNS0_11ScoringFuncE1EEEvPKT5_PKbPfiPT4_PiiiibPKf)
        /*0014*/ 	.short	0x0160
        /*0016*/ 	.short	0x0048


	//----- nvinfo : EIATTR_CBANK_PARAM_SIZE
	.align		4
.L_5579:
        /*0018*/ 	.byte	0x03, 0x19
        /*001a*/ 	.short	0x0048


	//----- nvinfo : EIATTR_KPARAM_INFO
	.align		4
        /*001c*/ 	.byte	0x04, 0x17
        /*001e*/ 	.short	(.L_5581 - .L_5580)
.L_5580:
        /*0020*/ 	.word	0x00000000
        /*0024*/ 	.short	0x000a
        /*0026*/ 	.short	0x0040
        /*0028*/ 	.byte	0x00, 0xf0, 0x21, 0x00


	//----- nvinfo : EIATTR_KPARAM_INFO
	.align		4
.L_5581:
        /*002c*/ 	.byte	0x04, 0x17
        /*002e*/ 	.short	(.L_5583 - .L_5582)
.L_5582:
        /*0030*/ 	.word	0x00000000
        /*0034*/ 	.short	0x0009
        /*0036*/ 	.short	0x003c
        /*0038*/ 	.byte	0x00, 0xf0, 0x05, 0x00


	//----- nvinfo : EIATTR_KPARAM_INFO
	.align		4
.L_5583:
        /*003c*/ 	.byte	0x04, 0x17
        /*003e*/ 	.short	(.L_5585 - .L_5584)
.L_5584:
        /*0040*/ 	.word	0x00000000
        /*0044*/ 	.short	0x0008
        /*0046*/ 	.short	0x0038
        /*0048*/ 	.byte	0x00, 0xf0, 0x11, 0x00


	//----- nvinfo : EIATTR_KPARAM_INFO
	.align		4
.L_5585:
        /*004c*/ 	.byte	0x04, 0x17
        /*004e*/ 	.short	(.L_5587 - .L_5586)
.L_5586:
        /*0050*/ 	.word	0x00000000
        /*0054*/ 	.short	0x0007
        /*0056*/ 	.short	0x0034
        /*0058*/ 	.byte	0x00, 0xf0, 0x11, 0x00


	//----- nvinfo : EIATTR_KPARAM_INFO
	.align		4
.L_5587:
        /*005c*/ 	.byte	0x04, 0x17
        /*005e*/ 	.short	(.L_5589 - .L_5588)
.L_5588:
        /*0060*/ 	.word	0x00000000
        /*0064*/ 	.short	0x0006
        /*0066*/ 	.short	0x0030
        /*0068*/ 	.byte	0x00, 0xf0, 0x11, 0x00


	//----- nvinfo : EIATTR_KPARAM_INFO
	.align		4
.L_5589:
        /*006c*/ 	.byte	0x04, 0x17
        /*006e*/ 	.short	(.L_5591 - .L_5590)
.L_5590:
        /*0070*/ 	.word	0x00000000
        /*0074*/ 	.short	0x0005
        /*0076*/ 	.short	0x0028
        /*0078*/ 	.byte	0x00, 0xf0, 0x21, 0x00


	//----- nvinfo : EIATTR_KPARAM_INFO
	.align		4
.L_5591:
        /*007c*/ 	.byte	0x04, 0x17
        /*007e*/ 	.short	(.L_5593 - .L_5592)
.L_5592:
        /*0080*/ 	.word	0x00000000
        /*0084*/ 	.short	0x0004
        /*0086*/ 	.short	0x0020
        /*0088*/ 	.byte	0x00, 0xf0, 0x21, 0x00


	//----- nvinfo : EIATTR_KPARAM_INFO
	.align		4
.L_5593:
        /*008c*/ 	.byte	0x04, 0x17
        /*008e*/ 	.short	(.L_5595 - .L_5594)
.L_5594:
        /*0090*/ 	.word	0x00000000
        /*0094*/ 	.short	0x0003
        /*0096*/ 	.short	0x0018
        /*0098*/ 	.byte	0x00, 0xf0, 0x11, 0x00


	//----- nvinfo : EIATTR_KPARAM_INFO
	.align		4
.L_5595:
        /*009c*/ 	.byte	0x04, 0x17
        /*009e*/ 	.short	(.L_5597 - .L_5596)
.L_5596:
        /*00a0*/ 	.word	0x00000000
        /*00a4*/ 	.short	0x0002
        /*00a6*/ 	.short	0x0010
        /*00a8*/ 	.byte	0x00, 0xf0, 0x21, 0x00


	//----- nvinfo : EIATTR_KPARAM_INFO
	.align		4
.L_5597:
        /*00ac*/ 	.byte	0x04, 0x17
        /*00ae*/ 	.short	(.L_5599 - .L_5598)
.L_5598:
        /*00b0*/ 	.word	0x00000000
        /*00b4*/ 	.short	0x0001
        /*00b6*/ 	.short	0x0008
        /*00b8*/ 	.byte	0x00, 0xf0, 0x21, 0x00


	//----- nvinfo : EIATTR_KPARAM_INFO
	.align		4
.L_5599:
        /*00bc*/ 	.byte	0x04, 0x17
        /*00be*/ 	.short	(.L_5601 - .L_5600)
.L_5600:
        /*00c0*/ 	.word	0x00000000
        /*00c4*/ 	.short	0x0000
        /*00c6*/ 	.short	0x0000
        /*00c8*/ 	.byte	0x00, 0xf0, 0x21, 0x00


	//----- nvinfo : EIATTR_MAXREG_COUNT
	.align		4
.L_5601:
        /*00cc*/ 	.byte	0x03, 0x1b
        /*00ce*/ 	.short	0x00ff


	//----- nvinfo : EIATTR_MERCURY_ISA_VERSION
	.align		4
        /*00d0*/ 	.byte	0x03, 0x5f
        /*00d2*/ 	.short	0x0000


	//----- nvinfo : EIATTR_COOP_GROUP_MASK_REGIDS
	.align		4
        /*00d4*/ 	.byte	0x04, 0x29
        /*00d6*/ 	.short	(.L_5603 - .L_5602)


	//   ....[0]....
.L_5602:
        /*00d8*/ 	.word	0xffffffff


	//   ....[1]....
        /*00dc*/ 	.word	0xffffffff


	//   ....[2]....
        /*00e0*/ 	.word	0xffffffff


	//   ....[3]....
        /*00e4*/ 	.word	0xffffffff


	//   ....[4]....
        /*00e8*/ 	.word	0xffffffff


	//   ....[5]....
        /*00ec*/ 	.word	0xffffffff


	//   ....[6]....
        /*00f0*/ 	.word	0xffffffff


	//   ....[7]....
        /*00f4*/ 	.word	0xffffffff


	//   ....[8]....
        /*00f8*/ 	.word	0xffffffff


	//   ....[9]....
        /*00fc*/ 	.word	0xffffffff


	//   ....[10]....
        /*0100*/ 	.word	0xffffffff


	//   ....[11]....
        /*0104*/ 	.word	0xffffffff


	//   ....[12]....
        /*0108*/ 	.word	0xffffffff


	//   ....[13]....
        /*010c*/ 	.word	0xffffffff


	//   ....[14]....
        /*0110*/ 	.word	0xffffffff


	//   ....[15]....
        /*0114*/ 	.word	0xffffffff


	//   ....[16]....
        /*0118*/ 	.word	0xffffffff


	//   ....[17]....
        /*011c*/ 	.word	0xffffffff


	//   ....[18]....
        /*0120*/ 	.word	0xffffffff


	//   ....[19]....
        /*0124*/ 	.word	0xffffffff


	//   ....[20]....
        /*0128*/ 	.word	0xffffffff


	//   ....[21]....
        /*012c*/ 	.word	0xffffffff


	//   ....[22]....
        /*0130*/ 	.word	0xffffffff


	//   ....[23]....
        /*0134*/ 	.word	0xffffffff


	//   ....[24]....
        /*0138*/ 	.word	0xffffffff


	//   ....[25]....
        /*013c*/ 	.word	0xffffffff


	//   ....[26]....
        /*0140*/ 	.word	0xffffffff


	//   ....[27]....
        /*0144*/ 	.word	0xffffffff


	//   ....[28]....
        /*0148*/ 	.word	0xffffffff


	//   ....[29]....
        /*014c*/ 	.word	0xffffffff


	//   ....[30]....
        /*0150*/ 	.word	0xffffffff


	//   ....[31]....
        /*0154*/ 	.word	0xffffffff


	//   ....[32]....
        /*0158*/ 	.word	0xffffffff


	//   ....[33]....
        /*015c*/ 	.word	0xffffffff


	//   ....[34]....
        /*0160*/ 	.word	0xffffffff


	//   ....[35]....
        /*0164*/ 	.word	0xffffffff


	//----- nvinfo : EIATTR_COOP_GROUP_INSTR_OFFSETS
	.align		4
.L_5603:
        /*0168*/ 	.byte	0x04, 0x28
        /*016a*/ 	.short	(.L_5605 - .L_5604)


	//   ....[0]....
.L_5604:
        /*016c*/ 	.word	0x000005a0


	//   ....[1]....
        /*0170*/ 	.word	0x000005c0


	//   ....[2]....
        /*0174*/ 	.word	0x000005d0


	//   ....[3]....
        /*0178*/ 	.word	0x00000660


	//   ....[4]....
        /*017c*/ 	.word	0x00000680


	//   ....[5]....
        /*0180*/ 	.word	0x00000690


	//   ....[6]....
        /*0184*/ 	.word	0x000006f0


	//   ....[7]....
        /*0188*/ 	.word	0x00000730


	//   ....[8]....
        /*018c*/ 	.word	0x00000740


	//   ....[9]....
        /*0190*/ 	.word	0x00000ba0


	//   ....[10]....
        /*0194*/ 	.word	0x00000bc0


	//   ....[11]....
        /*0198*/ 	.word	0x00000bd0


	//   ....[12]....
        /*019c*/ 	.word	0x00000c60


	//   ....[13]....
        /*01a0*/ 	.word	0x00000c80


	//   ....[14]....
        /*01a4*/ 	.word	0x00000c90


	//   ....[15]....
        /*01a8*/ 	.word	0x00000cf0


	//   ....[16]....
        /*01ac*/ 	.word	0x00000d30


	//   ....[17]....
        /*01b0*/ 	.word	0x00000d40


	//   ....[18]....
        /*01b4*/ 	.word	0x00001490


	//   ....[19]....
        /*01b8*/ 	.word	0x00001510


	//   ....[20]....
        /*01bc*/ 	.word	0x00001580


	//   ....[21]....
        /*01c0*/ 	.word	0x00001600


	//   ....[22]....
        /*01c4*/ 	.word	0x00001680


	//   ....[23]....
        /*01c8*/ 	.word	0x00001700


	//   ....[24]....
        /*01cc*/ 	.word	0x00001780


	//   ....[25]....
        /*01d0*/ 	.word	0x00001800


	//   ....[26]....
        /*01d4*/ 	.word	0x00001870


	//   ....[27]....
        /*01d8*/ 	.word	0x000018e0


	//   ....[28]....
        /*01dc*/ 	.word	0x00001960


	//   ....[29]....
        /*01e0*/ 	.word	0x000019d0


	//   ....[30]....
        /*01e4*/ 	.word	0x00001a50


	//   ....[31]....
        /*01e8*/ 	.word	0x00001ad0


	//   ....[32]....
        /*01ec*/ 	.word	0x00001b50


	//   ....[33]....
        /*01f0*/ 	.word	0x00001bd0


	//   ....[34]....
        /*01f4*/ 	.word	0x00001c50


	//   ....[35]....
        /*01f8*/ 	.word	0x00001cc0


	//----- nvinfo : EIATTR_EXIT_INSTR_OFFSETS
	.align		4
.L_5605:
        /*01fc*/ 	.byte	0x04, 0x1c
        /*01fe*/ 	.short	(.L_5607 - .L_5606)


	//   ....[0]....
.L_5606:
        /*0200*/ 	.word	0x00000090


	//   ....[1]....
        /*0204*/ 	.word	0x000010d0


	//   ....[2]....
        /*0208*/ 	.word	0x000010e0


	//   ....[3]....
        /*020c*/ 	.word	0x00001300


	//   ....[4]....
        /*0210*/ 	.word	0x00001430


	//----- nvinfo : EIATTR_MAX_THREADS
	.align		4
.L_5607:
        /*0214*/ 	.byte	0x04, 0x05
        /*0216*/ 	.short	(.L_5609 - .L_5608)
.L_5608:
        /*0218*/ 	.word	0x00000080
        /*021c*/ 	.word	0x00000001
        /*0220*/ 	.word	0x00000001


	//----- nvinfo : EIATTR_CRS_STACK_SIZE
	.align		4
.L_5609:
        /*0224*/ 	.byte	0x04, 0x1e
        /*0226*/ 	.short	(.L_5611 - .L_5610)
.L_5610:
        /*0228*/ 	.word	0x00000000
.L_5611:


//--------------------- .nv.info._ZN4vllm3moe10topkGatingILi4ELi16ELi4ELi16ELi32ElfLNS0_11ScoringFuncE1EEEvPKT5_PKbPfiPT4_PiiiibPKf --------------------------
	.section	.nv.info._ZN4vllm3moe10topkGatingILi4ELi16ELi4ELi16ELi32ElfLNS0_11ScoringFuncE1EEEvPKT5_PKbPfiPT4_PiiiibPKf,"",@"SHT_CUDA_INFO"
	.sectionflags	@""
	.align	4


	//----- nvinfo : EIATTR_CUDA_API_VERSION
	.align		4
        /*0000*/ 	.byte	0x04, 0x37
        /*0002*/ 	.short	(.L_5613 - .L_5612)
.L_5612:
        /*0004*/ 	.word	0x00000082


	//----- nvinfo : EIATTR_SW2861232_WAR
	.align		4
.L_5613:
        /*0008*/ 	.byte	0x01, 0x35
	.zero		2


	//----- nvinfo : EIATTR_PARAM_CBANK
	.align		4
        /*000c*/ 	.byte	0x04, 0x0a
        /*000e*/ 	.short	(.L_5615 - .L_5614)
	.align		4
.L_5614:
        /*0010*/ 	.word	index@(.nv.constant0._ZN4vllm3moe10topkGatingILi4ELi16ELi4ELi16ELi32ElfLNS0_11ScoringFuncE1EEEvPKT5_PKbPfiPT4_PiiiibPKf)
        /*0014*/ 	.short	0x0160
        /*0016*/ 	.short	0x0048


	//----- nvinfo : EIATTR_CBANK_PARAM_SIZE
	.align		4
.L_5615:
        /*0018*/ 	.byte	0x03, 0x19
        /*001a*/ 	.short	0x0048


	//----- nvinfo : EIATTR_KPARAM_INFO
	.align		4
        /*001c*/ 	.byte	0x04, 0x17
        /*001e*/ 	.short	(.L_5617 - .L_5616)
.L_5616:
        /*0020*/ 	.word	0x00000000
        /*0024*/ 	.short	0x000a
        /*0026*/ 	.short	0x0040
        /*0028*/ 	.byte	0x00, 0xf0, 0x21, 0x00


	//----- nvinfo : EIATTR_KPARAM_INFO
	.align		4
.L_5617:
        /*002c*/ 	.byte	0x04, 0x17
        /*002e*/ 	.short	(.L_5619 - .L_5618)
.L_5618:
        /*0030*/ 	.word	0x00000000
        /*0034*/ 	.short	0x0009
        /*0036*/ 	.short	0x003c
        /*0038*/ 	.byte	0x00, 0xf0, 0x05, 0x00


	//----- nvinfo : EIATTR_KPARAM_INFO
	.align		4
.L_5619:
        /*003c*/ 	.byte	0x04, 0x17
        /*003e*/ 	.short	(.L_5621 - .L_5620)
.L_5620:
        /*0040*/ 	.word	0x00000000
        /*0044*/ 	.short	0x0008
        /*0046*/ 	.short	0x0038
        /*0048*/ 	.byte	0x00, 0xf0, 0x11, 0x00


	//----- nvinfo : EIATTR_KPARAM_INFO
	.align		4
.L_5621:
        /*004c*/ 	.byte	0x04, 0x17
        /*004e*/ 	.short	(.L_5623 - .L_5622)
.L_5622:
        /*0050*/ 	.word	0x00000000
        /*0054*/ 	.short	0x0007
        /*0056*/ 	.short	0x0034
        /*0058*/ 	.byte	0x00, 0xf0, 0x11, 0x00


	//----- nvinfo : EIATTR_KPARAM_INFO
	.align		4
.L_5623:
        /*005c*/ 	.byte	0x04, 0x17
        /*005e*/ 	.short	(.L_5625 - .L_5624)
.L_5624:
        /*0060*/ 	.word	0x00000000
        /*0064*/ 	.short	0x0006
        /*0066*/ 	.short	0x0030
        /*0068*/ 	.byte	0x00, 0xf0, 0x11, 0x00


	//----- nvinfo : EIATTR_KPARAM_INFO
	.align		4
.L_5625:
        /*006c*/ 	.byte	0x04, 0x17
        /*006e*/ 	.short	(.L_5627 - .L_5626)
.L_5626:
        /*0070*/ 	.word	0x00000000
        /*0074*/ 	.short	0x0005
        /*0076*/ 	.short	0x0028
        /*0078*/ 	.byte	0x00, 0xf0, 0x21, 0x00


	//----- nvinfo : EIATTR_KPARAM_INFO
	.align		4
.L_5627:
        /*007c*/ 	.byte	0x04, 0x17
        /*007e*/ 	.short	(.L_5629 - .L_5628)
.L_5628:
        /*0080*/ 	.word	0x00000000
        /*0084*/ 	.short	0x0004
        /*0086*/ 	.short	0x0020
        /*0088*/ 	.byte	0x00, 0xf0, 0x21, 0x00


	//----- nvinfo : EIATTR_KPARAM_INFO
	.align		4
.L_5629:
        /*008c*/ 	.byte	0x04, 0x17
        /*008e*/ 	.short	(.L_5631 - .L_5630)
.L_5630:
        /*0090*/ 	.word	0x00000000
        /*0094*/ 	.short	0x0003
        /*0096*/ 	.short	0x0018
        /*0098*/ 	.byte	0x00, 0xf0, 0x11, 0x00


	//----- nvinfo : EIATTR_KPARAM_INFO
	.align		4
.L_5631:
        /*009c*/ 	.byte	0x04, 0x17
        /*009e*/ 	.short	(.L_5633 - .L_5632)
.L_5632:
        /*00a0*/ 	.word	0x00000000
        /*00a4*/ 	.short	0x0002
        /*00a6*/ 	.short	0x0010
        /*00a8*/ 	.byte	0x00, 0xf0, 0x21, 0x00


	//----- nvinfo : EIATTR_KPARAM_INFO
	.align		4
.L_5633:
        /*00ac*/ 	.byte	0x04, 0x17
        /*00ae*/ 	.short	(.L_5635 - .L_5634)
.L_5634:
        /*00b0*/ 	.word	0x00000000
        /*00b4*/ 	.short	0x0001
        /*00b6*/ 	.short	0x0008
        /*00b8*/ 	.byte	0x00, 0xf0, 0x21, 0x00


	//----- nvinfo : EIATTR_KPARAM_INFO
	.align		4
.L_5635:
        /*00bc*/ 	.byte	0x04, 0x17
        /*00be*/ 	.short	(.L_5637 - .L_5636)
.L_5636:
        /*00c0*/ 	.word	0x00000000
        /*00c4*/ 	.short	0x0000
        /*00c6*/ 	.short	0x0000
        /*00c8*/ 	.byte	0x00, 0xf0, 0x21, 0x00


	//----- nvinfo : EIATTR_MAXREG_COUNT
	.align		4
.L_5637:
        /*00cc*/ 	.byte	0x03, 0x1b
        /*00ce*/ 	.short	0x00ff


	//----- nvinfo : EIATTR_MERCURY_ISA_VERSION
	.align		4
        /*00d0*/ 	.byte	0x03, 0x5f
        /*00d2*/ 	.short	0x0000


	//----- nvinfo : EIATTR_COOP_GROUP_MASK_REGIDS
	.align		4
        /*00d4*/ 	.byte	0x04, 0x29
        /*00d6*/ 	.short	(.L_5639 - .L_5638)


	//   ....[0]....
.L_5638:
        /*00d8*/ 	.word	0xffffffff


	//   ....[1]....
        /*00dc*/ 	.word	0xffffffff


	//   ....[2]....
        /*00e0*/ 	.word	0xffffffff


	//   ....[3]....
        /*00e4*/ 	.word	0xffffffff


	//   ....[4]....
        /*00e8*/ 	.word	0xffffffff


	//   ....[5]....
        /*00ec*/ 	.word	0xffffffff


	//   ....[6]....
        /*00f0*/ 	.word	0xffffffff


	//   ....[7]....
        /*00f4*/ 	.word	0xffffffff


	//   ....[8]....
        /*00f8*/ 	.word	0xffffffff


	//   ....[9]....
        /*00fc*/ 	.word	0xffffffff


	//   ....[10]....
        /*0100*/ 	.word	0xffffffff


	//   ....[11]....
        /*0104*/ 	.word	0xffffffff


	//   ....[12]....
        /*0108*/ 	.word	0xffffffff


	//   ....[13]....
        /*010c*/ 	.word	0xffffffff


	//   ....[14]....
        /*0110*/ 	.word	0xffffffff


	//   ....[15]....
        /*0114*/ 	.word	0xffffffff


	//   ....[16]....
        /*0118*/ 	.word	0xffffffff


	//   ....[17]....
        /*011c*/ 	.word	0xffffffff


	//   ....[18]....
        /*0120*/ 	.word	0xffffffff


	//   ....[19]....
        /*0124*/ 	.word	0xffffffff


	//   ....[20]....
        /*0128*/ 	.word	0xffffffff


	//   ....[21]....
        /*012c*/ 	.word	0xffffffff


	//   ....[22]....
        /*0130*/ 	.word	0xffffffff


	//   ....[23]....
        /*0134*/ 	.word	0xffffffff


	//----- nvinfo : EIATTR_COOP_GROUP_INSTR_OFFSETS
	.align		4
.L_5639:
        /*0138*/ 	.byte	0x04, 0x28
        /*013a*/ 	.short	(.L_5641 - .L_5640)


	//   ....[0]....
.L_5640:
        /*013c*/ 	.word	0x000005a0


	//   ....[1]....
        /*0140*/ 	.word	0x000005c0


	//   ....[2]....
        /*0144*/ 	.word	0x000005d0


	//   ....[3]....
        /*0148*/ 	.word	0x00000670


	//   ....[4]....
        /*014c*/ 	.word	0x00000680


	//   ....[5]....
        /*0150*/ 	.word	0x00000690


	//   ....[6]....
        /*0154*/ 	.word	0x00000ae0


	//   ....[7]....
        /*0158*/ 	.word	0x00000b00


	//   ....[8]....
        /*015c*/ 	.word	0x00000b10


	//   ....[9]....
        /*0160*/ 	.word	0x00000bb0


	//   ....[10]....
        /*0164*/ 	.word	0x00000bc0


	//   ....[11]....
        /*0168*/ 	.word	0x00000bd0


	//   ....[12]....
        /*016c*/ 	.word	0x00001310


	//   ....[13]....
        /*0170*/ 	.word	0x00001390


	//   ....[14]....
        /*0174*/ 	.word	0x00001400


	//   ....[15]....
        /*0178*/ 	.word	0x00001480


	//   ....[16]....
        /*017c*/ 	.word	0x00001500


	//   ....[17]....
        /*0180*/ 	.word	0x00001570


	//   ....[18]....
        /*0184*/ 	.word	0x000015e0


	//   ....[19]....
        /*0188*/ 	.word	0x00001660


	//   ....[20]....
        /*018c*/ 	.word	0x000016d0


	//   ....[21]....
        /*0190*/ 	.word	0x00001750


	//   ....[22]....
        /*0194*/ 	.word	0x000017d0


	//   ....[23]....
        /*0198*/ 	.word	0x00001840


	//----- nvinfo : EIATTR_EXIT_INSTR_OFFSETS
	.align		4
.L_5641:
        /*019c*/ 	.byte	0x04, 0x1c
        /*019e*/ 	.short	(.L_5643 - .L_5642)


	//   ....[0]....
.L_5642:
        /*01a0*/ 	.word	0x00000090


	//   ....[1]....
        /*01a4*/ 	.word	0x00000f50


	//   ....[2]....
        /*01a8*/ 	.word	0x00000f60


	//   ....[3]....
        /*01ac*/ 	.word	0x00001180


	//   ....[4]....
        /*01b0*/ 	.word	0x000012b0


	//----- nvinfo : EIATTR_MAX_THREADS
	.align		4
.L_5643:
        /*01b4*/ 	.byte	0x04, 0x05
        /*01b6*/ 	.short	(.L_5645 - .L_5644)
.L_5644:
        /*01b8*/ 	.word	0x00000080
        /*01bc*/ 	.word	0x00000001
        /*01c0*/ 	.word	0x00000001


	//----- nvinfo : EIATTR_CRS_STACK_SIZE
	.align		4
.L_5645:
        /*01c4*/ 	.byte	0x04, 0x1e
        /*01c6*/ 	.short	(.L_5647 - .L_5646)
.L_5646:
        /*01c8*/ 	.word	0x00000000
.L_5647:


//--------------------- .nv.info._ZN4vllm3moe10topkGatingILi4ELi8ELi4ELi16ELi32ElfLNS0_11ScoringFuncE1EEEvPKT5_PKbPfiPT4_PiiiibPKf --------------------------
	.section	.nv.info._ZN4vllm3moe10topkGatingILi4ELi8ELi4ELi16ELi32ElfLNS0_11ScoringFuncE1EEEvPKT5_PKbPfiPT4_PiiiibPKf,"",@"SHT_CUDA_INFO"
	.sectionflags	@""
	.align	4


	//----- nvinfo : EIATTR_CUDA_API_VERSION
	.align		4
        /*0000*/ 	.byte	0x04, 0x37
        /*0002*/ 	.short	(.L_5649 - .L_5648)
.L_5648:
        /*0004*/ 	.word	0x00000082


	//----- nvinfo : EIATTR_SW2861232_WAR
	.align		4
.L_5649:
        /*0008*/ 	.byte	0x01, 0x35
	.zero		2


	//----- nvinfo : EIATTR_PARAM_CBANK
	.align		4
        /*000c*/ 	.byte	0x04, 0x0a
        /*000e*/ 	.short	(.L_5651 - .L_5650)
	.align		4
.L_5650:
        /*0010*/ 	.word	index@(.nv.constant0._ZN4vllm3moe10topkGatingILi4ELi8ELi4ELi16ELi32ElfLNS0_11ScoringFuncE1EEEvPKT5_PKbPfiPT4_PiiiibPKf)
        /*0014*/ 	.short	0x0160
        /*0016*/ 	.short	0x0048


	//----- nvinfo : EIATTR_CBANK_PARAM_SIZE
	.align		4
.L_5651:
        /*0018*/ 	.byte	0x03, 0x19
        /*001a*/ 	.short	0x0048


	//----- nvinfo : EIATTR_KPARAM_INFO
	.align		4
        /*001c*/ 	.byte	0x04, 0x17
        /*001e*/ 	.short	(.L_5653 - .L_5652)
.L_5652:
        /*0020*/ 	.word	0x00000000
        /*0024*/ 	.short	0x000a
        /*0026*/ 	.short	0x0040
        /*0028*/ 	.byte	0x00, 0xf0, 0x21, 0x00


	//----- nvinfo : EIATTR_KPARAM_INFO
	.align		4
.L_5653:
        /*002c*/ 	.byte	0x04, 0x17
        /*002e*/ 	.short	(.L_5655 - .L_5654)
.L_5654:
        /*0030*/ 	.word	0x00000000
        /*0034*/ 	.short	0x0009
        /*0036*/ 	.short	0x003c
        /*0038*/ 	.byte	0x00, 0xf0, 0x05, 0x00


	//----- nvinfo : EIATTR_KPARAM_INFO
	.align		4
.L_5655:
        /*003c*/ 	.byte	0x04, 0x17
        /*003e*/ 	.short	(.L_5657 - .L_5656)
.L_5656:
        /*0040*/ 	.word	0x00000000
        /*0044*/ 	.short	0x0008
        /*0046*/ 	.short	0x0038
        /*0048*/ 	.byte	0x00, 0xf0, 0x11, 0x00


	//----- nvinfo : EIATTR_KPARAM_INFO
	.align		4
.L_5657:
        /*004c*/ 	.byte	0x04, 0x17
        /*004e*/ 	.short	(.L_5659 - .L_5658)
.L_5658:
        /*0050*/ 	.word	0x00000000
        /*0054*/ 	.short	0x0007
        /*0056*/ 	.short	0x0034
        /*0058*/ 	.byte	0x00, 0xf0, 0x11, 0x00


	//----- nvinfo : EIATTR_KPARAM_INFO
	.align		4
.L_5659:
        /*005c*/ 	.byte	0x04, 0x17
        /*005e*/ 	.short	(.L_5661 - .L_5660)
.L_5660:
        /*0060*/ 	.word	0x00000000
        /*0064*/ 	.short	0x0006
        /*0066*/ 	.short	0x0030
        /*0068*/ 	.byte	0x00, 0xf0, 0x11, 0x00


	//----- nvinfo : EIATTR_KPARAM_INFO
	.align		4
.L_5661:
        /*006c*/ 	.byte	0x04, 0x17
        /*006e*/ 	.short	(.L_5663 - .L_5662)
.L_5662:
        /*0070*/ 	.word	0x00000000
        /*0074*/ 	.short	0x0005
        /*0076*/ 	.short	0x0028
        /*0078*/ 	.byte	0x00, 0xf0, 0x21, 0x00


	//----- nvinfo : EIATTR_KPARAM_INFO
	.align		4
.L_5663:
        /*007c*/ 	.byte	0x04, 0x17
        /*007e*/ 	.short	(.L_5665 - .L_5664)
.L_5664:
        /*0080*/ 	.word	0x00000000
        /*0084*/ 	.short	0x0004
        /*0086*/ 	.short	0x0020
        /*0088*/ 	.byte	0x00, 0xf0, 0x21, 0x00


	//----- nvinfo : EIATTR_KPARAM_INFO
	.align		4
.L_5665:
        /*008c*/ 	.byte	0x04, 0x17
        /*008e*/ 	.short	(.L_5667 - .L_5666)
.L_5666:
        /*0090*/ 	.word	0x00000000
        /*0094*/ 	.short	0x0003
        /*0096*/ 	.short	0x0018
        /*0098*/ 	.byte	0x00, 0xf0, 0x11, 0x00


	//----- nvinfo : EIATTR_KPARAM_INFO
	.align		4
.L_5667:
        /*009c*/ 	.byte	0x04, 0x17
        /*009e*/ 	.short	(.L_5669 - .L_5668)
.L_5668:
        /*00a0*/ 	.word	0x00000000
        /*00a4*/ 	.short	0x0002
        /*00a6*/ 	.short	0x0010
        /*00a8*/ 	.byte	0x00, 0xf0, 0x21, 0x00


	//----- nvinfo : EIATTR_KPARAM_INFO
	.align		4
.L_5669:
        /*00ac*/ 	.byte	0x04, 0x17
        /*00ae*/ 	.short	(.L_5671 - .L_5670)
.L_5670:
        /*00b0*/ 	.word	0x00000000
        /*00b4*/ 	.short	0x0001
        /*00b6*/ 	.short	0x0008
        /*00b8*/ 	.byte	0x00, 0xf0, 0x21, 0x00


	//----- nvinfo : EIATTR_KPARAM_INFO
	.align		4
.L_5671:
        /*00bc*/ 	.byte	0x04, 0x17
        /*00be*/ 	.short	(.L_5673 - .L_5672)
.L_5672:
        /*00c0*/ 	.word	0x00000000
        /*00c4*/ 	.short	0x0000
        /*00c6*/ 	.short	0x0000
        /*00c8*/ 	.byte	0x00, 0xf0, 0x21, 0x00


	//----- nvinfo : EIATTR_MAXREG_COUNT
	.align		4
.L_5673:
        /*00cc*/ 	.byte	0x03, 0x1b
        /*00ce*/ 	.short	0x00ff


	//----- nvinfo : EIATTR_MERCURY_ISA_VERSION
	.align		4
        /*00d0*/ 	.byte	0x03, 0x5f
        /*00d2*/ 	.short	0x0000


	//----- nvinfo : EIATTR_COOP_GROUP_MASK_REGIDS
	.align		4
        /*00d4*/ 	.byte	0x04, 0x29
        /*00d6*/ 	.short	(.L_5675 - .L_5674)


	//   ....[0]....
.L_5674:
        /*00d8*/ 	.word	0xffffffff


	//   ....[1]....
        /*00dc*/ 	.word	0xffffffff


	//   ....[2]....
        /*00e0*/ 	.word	0xffffffff


	//   ....[3]....
        /*00e4*/ 	.word	0xffffffff


	//   ....[4]....
        /*00e8*/ 	.word	0xffffffff


	//   ....[5]....
        /*00ec*/ 	.word	0xffffffff


	//   ....[6]....
        /*00f0*/ 	.word	0xffffffff


	//   ....[7]....
        /*00f4*/ 	.word	0xffffffff


	//   ....[8]....
        /*00f8*/ 	.word	0xffffffff


	//   ....[9]....
        /*00fc*/ 	.word	0xffffffff


	//   ....[10]....
        /*0100*/ 	.word	0xffffffff


	//   ....[11]....
        /*0104*/ 	.word	0xffffffff


	//   ....[12]....
        /*0108*/ 	.word	0xffffffff


	//   ....[13]....
        /*010c*/ 	.word	0xffffffff


	//   ....[14]....
        /*0110*/ 	.word	0xffffffff


	//   ....[15]....
        /*0114*/ 	.word	0xffffffff


	//   ....[16]....
        /*0118*/ 	.word	0xffffffff


	//   ....[17]....
        /*011c*/ 	.word	0xffffffff


	//----- nvinfo : EIATTR_COOP_GROUP_INSTR_OFFSETS
	.align		4
.L_5675:
        /*0120*/ 	.byte	0x04, 0x28
        /*0122*/ 	.short	(.L_5677 - .L_5676)


	//   ....[0]....
.L_5676:
        /*0124*/ 	.word	0x000005f0


	//   ....[1]....
        /*0128*/ 	.word	0x00000620


	//   ....[2]....
        /*012c*/ 	.word	0x00000630


	//   ....[3]....
        /*0130*/ 	.word	0x00000a00


	//   ....[4]....
        /*0134*/ 	.word	0x00000a40


	//   ....[5]....
        /*0138*/ 	.word	0x00000a50


	//   ....[6]....
        /*013c*/ 	.word	0x00000e00


	//   ....[7]....
        /*0140*/ 	.word	0x00000e30


	//   ....[8]....
        /*0144*/ 	.word	0x00000e60


	//   ....[9]....
        /*0148*/ 	.word	0x000012f0


	//   ....[10]....
        /*014c*/ 	.word	0x00001320


	//   ....[11]....
        /*0150*/ 	.word	0x00001330


	//   ....[12]....
        /*0154*/ 	.word	0x000016e0


	//   ....[13]....
        /*0158*/ 	.word	0x00001720


	//   ....[14]....
        /*015c*/ 	.word	0x00001730


	//   ....[15]....
        /*0160*/ 	.word	0x00001ac0


	//   ....[16]....
        /*0164*/ 	.word	0x00001af0


	//   ....[17]....
        /*0168*/ 	.word	0x00001b20


	//----- nvinfo : EIATTR_EXIT_INSTR_OFFSETS
	.align		4
.L_5677:
        /*016c*/ 	.byte	0x04, 0x1c
        /*016e*/ 	.short	(.L_5679 - .L_5678)


	//   ....[0]....
.L_5678:
        /*0170*/ 	.word	0x00000090


	//   ....[1]....
        /*0174*/ 	.word	0x00001e20


	//   ....[2]....
        /*0178*/ 	.word	0x00001e30


	//   ....[3]....
        /*017c*/ 	.word	0x00002030


	//   ....[4]....
        /*0180*/ 	.word	0x00002190


	//----- nvinfo : EIATTR_MAX_THREADS
	.align		4
.L_5679:
        /*0184*/ 	.byte	0x04, 0x05
        /*0186*/ 	.short	(.L_5681 - .L_5680)
.L_5680:
        /*0188*/ 	.word	0x00000080
        /*018c*/ 	.word	0x00000001
        /*0190*/ 	.word	0x00000001


	//----- nvinfo : EIATTR_CRS_STACK_SIZE
	.align		4
.L_5681:
        /*0194*/ 	.byte	0x04, 0x1e
        /*0196*/ 	.short	(.L_5683 - .L_5682)
.L_5682:
        /*0198*/ 	.word	0x00000000
.L_5683:


//--------------------- .nv.info._ZN4vllm3moe10topkGatingILi4ELi4ELi4ELi16ELi32ElfLNS0_11ScoringFuncE1EEEvPKT5_PKbPfiPT4_PiiiibPKf --------------------------
	.section	.nv.info._ZN4vllm3moe10topkGatingILi4ELi4ELi4ELi16ELi32ElfLNS0_11ScoringFuncE1EEEvPKT5_PKbPfiPT4_PiiiibPKf,"",@"SHT_CUDA_INFO"
	.sectionflags	@""
	.align	4


	//----- nvinfo : EIATTR_CUDA_API_VERSION
	.align		4
        /*0000*/ 	.byte	0x04, 0x37
        /*0002*/ 	.short	(.L_5685 - .L_5684)
.L_5684:
        /*0004*/ 	.word	0x00000082


	//----- nvinfo : EIATTR_SW2861232_WAR
	.align		4
.L_5685:
        /*0008*/ 	.byte	0x01, 0x35
	.zero		2


	//----- nvinfo : EIATTR_PARAM_CBANK
	.align		4
        /*000c*/ 	.byte	0x04, 0x0a
        /*000e*/ 	.short	(.L_5687 - .L_5686)
	.align		4
.L_5686:
        /*0010*/ 	.word	index@(.nv.constant0._ZN4vllm3moe10topkGatingILi4ELi4ELi4ELi16ELi32ElfLNS0_11ScoringFuncE1EEEvPKT5_PKbPfiPT4_PiiiibPKf)
        /*0014*/ 	.short	0x0160
        /*0016*/ 	.short	0x0048


	//----- nvinfo : EIATTR_CBANK_PARAM_SIZE
	.align		4
.L_5687:
        /*0018*/ 	.byte	0x03, 0x19
        /*001a*/ 	.short	0x0048


	//----- nvinfo : EIATTR_KPARAM_INFO
	.align		4
        /*001c*/ 	.byte	0x04, 0x17
        /*001e*/ 	.short	(.L_5689 - .L_5688)
.L_5688:
        /*0020*/ 	.word	0x00000000
        /*0024*/ 	.short	0x000a
        /*0026*/ 	.short	0x0040
        /*0028*/ 	.byte	0x00, 0xf0, 0x21, 0x00


	//----- nvinfo : EIATTR_KPARAM_INFO
	.align		4
.L_5689:
        /*002c*/ 	.byte	0x04, 0x17
        /*002e*/ 	.short	(.L_5691 - .L_5690)
.L_5690:
        /*0030*/ 	.word	0x00000000
        /*0034*/ 	.short	0x0009
        /*0036*/ 	.short	0x003c
        /*0038*/ 	.byte	0x00, 0xf0, 0x05, 0x00


	//----- nvinfo : EIATTR_KPARAM_INFO
	.align		4
.L_5691:
        /*003c*/ 	.byte	0x04, 0x17
        /*003e*/ 	.short	(.L_5693 - .L_5692)
.L_5692:
        /*0040*/ 	.word	0x00000000
        /*0044*/ 	.short	0x0008
        /*0046*/ 	.short	0x0038
        /*0048*/ 	.byte	0x00, 0xf0, 0x11, 0x00


	//----- nvinfo : EIATTR_KPARAM_INFO
	.align		4
.L_5693:
        /*004c*/ 	.byte	0x04, 0x17
        /*004e*/ 	.short	(.L_5695 - .L_5694)
.L_5694:
        /*0050*/ 	.word	0x00000000
        /*0054*/ 	.short	0x0007
        /*0056*/ 	.short	0x0034
        /*0058*/ 	.byte	0x00, 0xf0, 0x11, 0x00


	//----- nvinfo : EIATTR_KPARAM_INFO
	.align		4
.L_5695:
        /*005c*/ 	.byte	0x04, 0x17
        /*005e*/ 	.short	(.L_5697 - .L_5696)
.L_5696:
        /*0060*/ 	.word	0x00000000
        /*0064*/ 	.short	0x0006
        /*0066*/ 	.short	0x0030
        /*0068*/ 	.byte	0x00, 0xf0, 0x11, 0x00


	//----- nvinfo : EIATTR_KPARAM_INFO
	.align		4
.L_5697:
        /*006c*/ 	.byte	0x04, 0x17
        /*006e*/ 	.short	(.L_5699 - .L_5698)
.L_5698:
        /*0070*/ 	.word	0x00000000
        /*0074*/ 	.short	0x0005
        /*0076*/ 	.short	0x0028
        /*0078*/ 	.byte	0x00, 0xf0, 0x21, 0x00


	//----- nvinfo : EIATTR_KPARAM_INFO
	.align		4
.L_5699:
        /*007c*/ 	.byte	0x04, 0x17
        /*007e*/ 	.short	(.L_5701 - .L_5700)
.L_5700:
        /*0080*/ 	.word	0x00000000
        /*0084*/ 	.short	0x0004
        /*0086*/ 	.short	0x0020
        /*0088*/ 	.byte	0x00, 0xf0, 0x21, 0x00


	//----- nvinfo : EIATTR_KPARAM_INFO
	.align		4
.L_5701:
        /*008c*/ 	.byte	0x04, 0x17
        /*008e*/ 	.short	(.L_5703 - .L_5702)
.L_5702:
        /*0090*/ 	.word	0x00000000
        /*0094*/ 	.short	0x0003
        /*0096*/ 	.short	0x0018
        /*0098*/ 	.byte	0x00, 0xf0, 0x11, 0x00


	//----- nvinfo : EIATTR_KPARAM_INFO
	.align		4
.L_5703:
        /*009c*/ 	.byte	0x04, 0x17
        /*009e*/ 	.short	(.L_5705 - .L_5704)
.L_5704:
        /*00a0*/ 	.word	0x00000000
        /*00a4*/ 	.short	0x0002
        /*00a6*/ 	.short	0x0010
        /*00a8*/ 	.byte	0x00, 0xf0, 0x21, 0x00


	//----- nvinfo : EIATTR_KPARAM_INFO
	.align		4
.L_5705:
        /*00ac*/ 	.byte	0x04, 0x17
        /*00ae*/ 	.short	(.L_5707 - .L_5706)
.L_5706:
        /*00b0*/ 	.word	0x00000000
        /*00b4*/ 	.short	0x0001
        /*00b6*/ 	.short	0x0008
        /*00b8*/ 	.byte	0x00, 0xf0, 0x21, 0x00


	//----- nvinfo : EIATTR_KPARAM_INFO
	.align		4
.L_5707:
        /*00bc*/ 	.byte	0x04, 0x17
        /*00be*/ 	.short	(.L_5709 - .L_5708)
.L_5708:
        /*00c0*/ 	.word	0x00000000
        /*00c4*/ 	.short	0x0000
        /*00c6*/ 	.short	0x0000
        /*00c8*/ 	.byte	0x00, 0xf0, 0x21, 0x00


	//----- nvinfo : EIATTR_MAXREG_COUNT
	.align		4
.L_5709:
        /*00cc*/ 	.byte	0x03, 0x1b
        /*00ce*/ 	.short	0x00ff


	//----- nvinfo : EIATTR_MERCURY_ISA_VERSION
	.align		4
        /*00d0*/ 	.byte	0x03, 0x5f
        /*00d2*/ 	.short	0x0000


	//----- nvinfo : EIATTR_EXIT_INSTR_OFFSETS
	.align		4
        /*00d4*/ 	.byte	0x04, 0x1c
        /*00d6*/ 	.short	(.L_5711 - .L_5710)


	//   ....[0]....
.L_5710:
        /*00d8*/ 	.word	0x00000070


	//   ....[1]....
        /*00dc*/ 	.word	0x000020e0


	//   ....[2]....
        /*00e0*/ 	.word	0x000020f0


	//   ....[3]....
        /*00e4*/ 	.word	0x000029c0


	//   ....[4]....
        /*00e8*/ 	.word	0x00002ab0


	//----- nvinfo : EIATTR_MAX_THREADS
	.align		4
.L_5711:
        /*00ec*/ 	.byte	0x04, 0x05
        /*00ee*/ 	.short	(.L_5713 - .L_5712)
.L_5712:
        /*00f0*/ 	.word	0x00000080
        /*00f4*/ 	.word	0x00000001
        /*00f8*/ 	.word	0x00000001
.L_5713:


//--------------------- .nv.info._ZN4vllm3moe10topkGatingILi2ELi2ELi4ELi8ELi32ElfLNS0_11ScoringFuncE1EEEvPKT5_PKbPfiPT4_PiiiibPKf --------------------------
	.section	.nv.info._ZN4vllm3moe10topkGatingILi2ELi2ELi4ELi8ELi32ElfLNS0_11ScoringFuncE1EEEvPKT5_PKbPfiPT4_PiiiibPKf,"",@"SHT_CUDA_INFO"
	.sectionflags	@""
	.align	4


	//----- nvinfo : EIATTR_CUDA_API_VERSION
	.align		4
        /*0000*/ 	.byte	0x04, 0x37
        /*0002*/ 	.short	(.L_5715 - .L_5714)
.L_5714:
        /*0004*/ 	.word	0x00000082


	//----- nvinfo : EIATTR_SW2861232_WAR
	.align		4
.L_5715:
        /*0008*/ 	.byte	0x01, 0x35
	.zero		2


	//----- nvinfo : EIATTR_PARAM_CBANK
	.align		4
        /*000c*/ 	.byte	0x04, 0x0a
        /*000e*/ 	.short	(.L_5717 - .L_5716)
	.align		4
.L_5716:
        /*0010*/ 	.word	index@(.nv.constant0._ZN4vllm3moe10topkGatingILi2ELi2ELi4ELi8ELi32ElfLNS0_11ScoringFuncE1EEEvPKT5_PKbPfiPT4_PiiiibPKf)
        /*0014*/ 	.short	0x0160
        /*0016*/ 	.short	0x0048


	//----- nvinfo : EIATTR_CBANK_PARAM_SIZE
	.align		4
.L_5717:
        /*0018*/ 	.byte	0x03, 0x19
        /*001a*/ 	.short	0x0048


	//----- nvinfo : EIATTR_KPARAM_INFO
	.align		4
        /*001c*/ 	.byte	0x04, 0x17
        /*001e*/ 	.short	(.L_5719 - .L_5718)
.L_5718:
        /*0020*/ 	.word	0x00000000
        /*0024*/ 	.short	0x000a
        /*0026*/ 	.short	0x0040
        /*0028*/ 	.byte	0x00, 0xf0, 0x21, 0x00


	//----- nvinfo : EIATTR_KPARAM_INFO
	.align		4
.L_5719:
        /*002c*/ 	.byte	0x04, 0x17
        /*002e*/ 	.short	(.L_5721 - .L_5720)
.L_5720:
        /*0030*/ 	.word	0x00000000
        /*0034*/ 	.short	0x0009
        /*0036*/ 	.short	0x003c
        /*0038*/ 	.byte	0x00, 0xf0, 0x05, 0x00


	//----- nvinfo : EIATTR_KPARAM_INFO
	.align		4
.L_5721:
        /*003c*/ 	.byte	0x04, 0x17
        /*003e*/ 	.short	(.L_5723 - .L_5722)
.L_5722:
        /*0040*/ 	.word	0x00000000
        /*0044*/ 	.short	0x0008
        /*0046*/ 	.short	0x0038
        /*0048*/ 	.byte	0x00, 0xf0, 0x11, 0x00


	//----- nvinfo : EIATTR_KPARAM_INFO
	.align		4
.L_5723:
        /*004c*/ 	.byte	0x04, 0x17
        /*004e*/ 	.short	(.L_5725 - .L_5724)
.L_5724:
        /*0050*/ 	.word	0x00000000
        /*0054*/ 	.short	0x0007
        /*0056*/ 	.short	0x0034
        /*0058*/ 	.byte	0x00, 0xf0, 0x11, 0x00


	//----- nvinfo : EIATTR_KPARAM_INFO
	.align		4
.L_5725:
        /*005c*/ 	.byte	0x04, 0x17
        /*005e*/ 	.short	(.L_5727 - .L_5726)
.L_5726:
        /*0060*/ 	.word	0x00000000
        /*0064*/ 	.short	0x0006
        /*0066*/ 	.short	0x0030
        /*0068*/ 	.byte	0x00, 0xf0, 0x11, 0x00


	//----- nvinfo : EIATTR_KPARAM_INFO
	.align		4
.L_5727:
        /*006c*/ 	.byte	0x04, 0x17
        /*006e*/ 	.short	(.L_5729 - .L_5728)
.L_5728:
        /*0070*/ 	.word	0x00000000
        /*0074*/ 	.short	0x0005
        /*0076*/ 	.short	0x0028
        /*0078*/ 	.byte	0x00, 0xf0, 0x21, 0x00


	//----- nvinfo : EIATTR_KPARAM_INFO
	.align		4
.L_5729:
        /*007c*/ 	.byte	0x04, 0x17
        /*007e*/ 	.short	(.L_5731 - .L_5730)
.L_5730:
        /*0080*/ 	.word	0x00000000
        /*0084*/ 	.short	0x0004
        /*0086*/ 	.short	0x0020
        /*0088*/ 	.byte	0x00, 0xf0, 0x21, 0x00


	//----- nvinfo : EIATTR_KPARAM_INFO
	.align		4
.L_5731:
        /*008c*/ 	.byte	0x04, 0x17
        /*008e*/ 	.short	(.L_5733 - .L_5732)
.L_5732:
        /*0090*/ 	.word	0x00000000
        /*0094*/ 	.short	0x0003
        /*0096*/ 	.short	0x0018
        /*0098*/ 	.byte	0x00, 0xf0, 0x11, 0x00


	//----- nvinfo : EIATTR_KPARAM_INFO
	.align		4
.L_5733:
        /*009c*/ 	.byte	0x04, 0x17
        /*009e*/ 	.short	(.L_5735 - .L_5734)
.L_5734:
        /*00a0*/ 	.word	0x00000000
        /*00a4*/ 	.short	0x0002
        /*00a6*/ 	.short	0x0010
        /*00a8*/ 	.byte	0x00, 0xf0, 0x21, 0x00


	//----- nvinfo : EIATTR_KPARAM_INFO
	.align		4
.L_5735:
        /*00ac*/ 	.byte	0x04, 0x17
        /*00ae*/ 	.short	(.L_5737 - .L_5736)
.L_5736:
        /*00b0*/ 	.word	0x00000000
        /*00b4*/ 	.short	0x0001
        /*00b6*/ 	.short	0x0008
        /*00b8*/ 	.byte	0x00, 0xf0, 0x21, 0x00


	//----- nvinfo : EIATTR_KPARAM_INFO
	.align		4
.L_5737:
        /*00bc*/ 	.byte	0x04, 0x17
        /*00be*/ 	.short	(.L_5739 - .L_5738)
.L_5738:
        /*00c0*/ 	.word	0x00000000
        /*00c4*/ 	.short	0x0000
        /*00c6*/ 	.short	0x0000
        /*00c8*/ 	.byte	0x00, 0xf0, 0x21, 0x00


	//----- nvinfo : EIATTR_MAXREG_COUNT
	.align		4
.L_5739:
        /*00cc*/ 	.byte	0x03, 0x1b
        /*00ce*/ 	.short	0x00ff


	//----- nvinfo : EIATTR_MERCURY_ISA_VERSION
	.align		4
        /*00d0*/ 	.byte	0x03, 0x5f
        /*00d2*/ 	.short	0x0000


	//----- nvinfo : EIATTR_EXIT_INSTR_OFFSETS
	.align		4
        /*00d4*/ 	.byte	0x04, 0x1c
        /*00d6*/ 	.short	(.L_5741 - .L_5740)


	//   ....[0]....
.L_5740:
        /*00d8*/ 	.word	0x00000070


	//   ....[1]....
        /*00dc*/ 	.word	0x00001b60


	//   ....[2]....
        /*00e0*/ 	.word	0x00001b70


	//   ....[3]....
        /*00e4*/ 	.word	0x000023f0


	//   ....[4]....
        /*00e8*/ 	.word	0x00002510


	//----- nvinfo : EIATTR_MAX_THREADS
	.align		4
.L_5741:
        /*00ec*/ 	.byte	0x04, 0x05
        /*00ee*/ 	.short	(.L_5743 - .L_5742)
.L_5742:
        /*00f0*/ 	.word	0x00000080
        /*00f4*/ 	.word	0x00000001
        /*00f8*/ 	.word	0x00000001
.L_5743:


//--------------------- .nv.info._ZN4vllm3moe10topkGatingILi1ELi1ELi4ELi4ELi32ElfLNS0_11ScoringFuncE1EEEvPKT5_PKbPfiPT4_PiiiibPKf --------------------------
	.section	.nv.info._ZN4vllm3moe10topkGatingILi1ELi1ELi4ELi4ELi32ElfLNS0_11ScoringFuncE1EEEvPKT5_PKbPfiPT4_PiiiibPKf,"",@"SHT_CUDA_INFO"
	.sectionflags	@""
	.align	4


	//----- nvinfo : EIATTR_CUDA_API_VERSION
	.align		4
        /*0000*/ 	.byte	0x04, 0x37
        /*0002*/ 	.short	(.L_5745 - .L_5744)
.L_5744:
        /*0004*/ 	.word	0x00000082


	//----- nvinfo : EIATTR_SW2861232_WAR
	.align		4
.L_5745:
        /*0008*/ 	.byte	0x01, 0x35
	.zero		2


	//----- nvinfo : EIATTR_PARAM_CBANK
	.align		4
        /*000c*/ 	.byte	0x04, 0x0a
        /*000e*/ 	.short	(.L_5747 - .L_5746)
	.align		4
.L_5746:
        /*0010*/ 	.word	index@(.nv.constant0._ZN4vllm3moe10topkGatingILi1ELi1ELi4ELi4ELi32ElfLNS0_11ScoringFuncE1EEEvPKT5_PKbPfiPT4_PiiiibPKf)
        /*0014*/ 	.short	0x0160
        /*0016*/ 	.short	0x0048


	//----- nvinfo : EIATTR_CBANK_PARAM_SIZE
	.align		4
.L_5747:
        /*0018*/ 	.byte	0x03, 0x19
        /*001a*/ 	.short	0x0048


	//----- nvinfo : EIATTR_KPARAM_INFO
	.align		4
        /*001c*/ 	.byte	0x04, 0x17
        /*001e*/ 	.short	(.L_5749 - .L_5748)
.L_5748:
        /*0020*/ 	.word	0x00000000
        /*0024*/ 	.short	0x000a
        /*0026*/ 	.short	0x0040
        /*0028*/ 	.byte	0x00, 0xf0, 0x21, 0x00


	//----- nvinfo : EIATTR_KPARAM_INFO
	.align		4
.L_5749:
        /*002c*/ 	.byte	0x04, 0x17
        /*002e*/ 	.short	(.L_5751 - .L_5750)
.L_5750:
        /*0030*/ 	.word	0x00000000
        /*0034*/ 	.short	0x0009
        /*0036*/ 	.short	0x003c
        /*0038*/ 	.byte	0x00, 0xf0, 0x05, 0x00


	//----- nvinfo : EIATTR_KPARAM_INFO
	.align		4
.L_5751:
        /*003c*/ 	.byte	0x04, 0x17
        /*003e*/ 	.short	(.L_5753 - .L_5752)
.L_5752:
        /*0040*/ 	.word	0x00000000
        /*0044*/ 	.short	0x0008
        /*0046*/ 	.short	0x0038
        /*0048*/ 	.byte	0x00, 0xf0, 0x11, 0x00


	//----- nvinfo : EIATTR_KPARAM_INFO
	.align		4
.L_5753:
        /*004c*/ 	.byte	0x04, 0x17
        /*004e*/ 	.short	(.L_5755 - .L_5754)
.L_5754:
        /*0050*/ 	.word	0x00000000
        /*0054*/ 	.short	0x0007
        /*0056*/ 	.short	0x0034
        /*0058*/ 	.byte	0x00, 0xf0, 0x11, 0x00


	//----- nvinfo : EIATTR_KPARAM_INFO
	.align		4
.L_5755:
        /*005c*/ 	.byte	0x04, 0x17
        /*005e*/ 	.short	(.L_5757 - .L_5756)
.L_5756:
        /*0060*/ 	.word	0x00000000
        /*0064*/ 	.short	0x0006
        /*0066*/ 	.short	0x0030
        /*0068*/ 	.byte	0x00, 0xf0, 0x11, 0x00


	//----- nvinfo : EIATTR_KPARAM_INFO
	.align		4
.L_5757:
        /*006c*/ 	.byte	0x04, 0x17
        /*006e*/ 	.short	(.L_5759 - .L_5758)
.L_5758:
        /*0070*/ 	.word	0x00000000
        /*0074*/ 	.short	0x0005
        /*0076*/ 	.short	0x0028
        /*0078*/ 	.byte	0x00, 0xf0, 0x21, 0x00


	//----- nvinfo : EIATTR_KPARAM_INFO
	.align		4
.L_5759:
        /*007c*/ 	.byte	0x04, 0x17
        /*007e*/ 	.short	(.L_5761 - .L_5760)
.L_5760:
        /*0080*/ 	.word	0x00000000
        /*0084*/ 	.short	0x0004
        /*0086*/ 	.short	0x0020
        /*0088*/ 	.byte	0x00, 0xf0, 0x21, 0x00


	//----- nvinfo : EIATTR_KPARAM_INFO
	.align		4
.L_5761:
        /*008c*/ 	.byte	0x04, 0x17
        /*008e*/ 	.short	(.L_5763 - .L_5762)
.L_5762:
        /*0090*/ 	.word	0x00000000
        /*0094*/ 	.short	0x0003
        /*0096*/ 	.short	0x0018
        /*0098*/ 	.byte	0x00, 0xf0, 0x11, 0x00


	//----- nvinfo : EIATTR_KPARAM_INFO
	.align		4
.L_5763:
        /*009c*/ 	.byte	0x04, 0x17
        /*009e*/ 	.short	(.L_5765 - .L_5764)
.L_5764:
        /*00a0*/ 	.word	0x00000000
        /*00a4*/ 	.short	0x0002
        /*00a6*/ 	.short	0x0010
        /*00a8*/ 	.byte	0x00, 0xf0, 0x21, 0x00


	//----- nvinfo : EIATTR_KPARAM_INFO
	.align		4
.L_5765:
        /*00ac*/ 	.byte	0x04, 0x17
        /*00ae*/ 	.short	(.L_5767 - .L_5766)
.L_5766:
        /*00b0*/ 	.word	0x00000000
        /*00b4*/ 	.short	0x0001
        /*00b6*/ 	.short	0x0008
        /*00b8*/ 	.byte	0x00, 0xf0, 0x21, 0x00


	//----- nvinfo : EIATTR_KPARAM_INFO
	.align		4
.L_5767:
        /*00bc*/ 	.byte	0x04, 0x17
        /*00be*/ 	.short	(.L_5769 - .L_5768)
.L_5768:
        /*00c0*/ 	.word	0x00000000
        /*00c4*/ 	.short	0x0000
        /*00c6*/ 	.short	0x0000
        /*00c8*/ 	.byte	0x00, 0xf0, 0x21, 0x00


	//----- nvinfo : EIATTR_MAXREG_COUNT
	.align		4
.L_5769:
        /*00cc*/ 	.byte	0x03, 0x1b
        /*00ce*/ 	.short	0x00ff


	//----- nvinfo : EIATTR_MERCURY_ISA_VERSION
	.align		4
        /*00d0*/ 	.byte	0x03, 0x5f
        /*00d2*/ 	.short	0x0000


	//----- nvinfo : EIATTR_EXIT_INSTR_OFFSETS
	.align		4
        /*00d4*/ 	.byte	0x04, 0x1c
        /*00d6*/ 	.short	(.L_5771 - .L_5770)


	//   ....[0]....
.L_5770:
        /*00d8*/ 	.word	0x00000090


	//   ....[1]....
        /*00dc*/ 	.word	0x00000fc0


	//   ....[2]....
        /*00e0*/ 	.word	0x00000fd0


	//   ....[3]....
        /*00e4*/ 	.word	0x00001830


	//   ....[4]....
        /*00e8*/ 	.word	0x00001930


	//----- nvinfo : EIATTR_MAX_THREADS
	.align		4
.L_5771:
        /*00ec*/ 	.byte	0x04, 0x05
        /*00ee*/ 	.short	(.L_5773 - .L_5772)
.L_5772:
        /*00f0*/ 	.word	0x00000080
        /*00f4*/ 	.word	0x00000001
        /*00f8*/ 	.word	0x00000001
.L_5773:


//--------------------- .nv.info._ZN4vllm3moe10topkGatingILi18ELi576ELi4ELi8ELi32EjfLNS0_11ScoringFuncE1EEEvPKT5_PKbPfiPT4_PiiiibPKf --------------------------
	.section	.nv.info._ZN4vllm3moe10topkGatingILi18ELi576ELi4ELi8ELi32EjfLNS0_11ScoringFuncE1EEEvPKT5_PKbPfiPT4_PiiiibPKf,"",@"SHT_CUDA_INFO"
	.sectionflags	@""
	.align	4


	//----- nvinfo : EIATTR_CUDA_API_VERSION
	.align		4
        /*0000*/ 	.byte	0x04, 0x37
        /*0002*/ 	.short	(.L_5775 - .L_5774)
.L_5774:
        /*0004*/ 	.word	0x00000082


	//----- nvinfo : EIATTR_SW2861232_WAR
	.align		4
.L_5775:
        /*0008*/ 	.byte	0x01, 0x35
	.zero		2


	//----- nvinfo : EIATTR_PARAM_CBANK
	.align		4
        /*000c*/ 	.byte	0x04, 0x0a
        /*000e*/ 	.short	(.L_5777 - .L_5776)
	.align		4
.L_5776:
        /*0010*/ 	.word	index@(.nv.constant0._ZN4vllm3moe10topkGatingILi18ELi576ELi4ELi8ELi32EjfLNS0_11ScoringFuncE1EEEvPKT5_PKbPfiPT4_PiiiibPKf)
        /*0014*/ 	.short	0x0160
        /*0016*/ 	.short	0x0048


	//----- nvinfo : EIATTR_CBANK_PARAM_SIZE
	.align		4
.L_5777:
        /*0018*/ 	.byte	0x03, 0x19
        /*001a*/ 	.short	0x0048


	//----- nvinfo : EIATTR_KPARAM_INFO
	.align		4
        /*001c*/ 	.byte	0x04, 0x17
        /*001e*/ 	.short	(.L_5779 - .L_5778)
.L_5778:
        /*0020*/ 	.word	0x00000000
        /*0024*/ 	.short	0x000a
        /*0026*/ 	.short	0x0040
        /*0028*/ 	.byte	0x00, 0xf0, 0x21, 0x00


	//----- nvinfo : EIATTR_KPARAM_INFO
	.align		4
.L_5779:
        /*002c*/ 	.byte	0x04, 0x17
        /*002e*/ 	.short	(.L_5781 - .L_5780)
.L_5780:
        /*0030*/ 	.word	0x00000000
        /*0034*/ 	.short	0x0009
        /*0036*/ 	.short	0x003c
        /*0038*/ 	.byte	0x00, 0xf0, 0x05, 0x00


	//----- nvinfo : EIATTR_KPARAM_INFO
	.align		4
.L_5781:
        /*003c*/ 	.byte	0x04, 0x17
        /*003e*/ 	.short	(.L_5783 - .L_5782)
.L_5782:
        /*0040*/ 	.word	0x00000000
        /*0044*/ 	.short	0x0008
        /*0046*/ 	.short	0x0038
        /*0048*/ 	.byte	0x00, 0xf0, 0x11, 0x00


	//----- nvinfo : EIATTR_KPARAM_INFO
	.align		4
.L_5783:
        /*004c*/ 	.byte	0x04, 0x17
        /*004e*/ 	.short	(.L_5785 - .L_5784)
.L_5784:
        /*0050*/ 	.word	0x00000000
        /*0054*/ 	.short	0x0007
        /*0056*/ 	.short	0x0034
        /*0058*/ 	.byte	0x00, 0xf0, 0x11, 0x00


	//----- nvinfo : EIATTR_KPARAM_INFO
	.align		4
.L_5785:
        /*005c*/ 	.byte	0x04, 0x17
        /*005e*/ 	.short	(.L_5787 - .L_5786)
.L_5786:
        /*0060*/ 	.word	0x00000000
        /*0064*/ 	.short	0x0006
        /*0066*/ 	.short	0x0030
        /*0068*/ 	.byte	0x00, 0xf0, 0x11, 0x00


	//----- nvinfo : EIATTR_KPARAM_INFO
	.align		4
.L_5787:
        /*006c*/ 	.byte	0x04, 0x17
        /*006e*/ 	.short	(.L_5789 - .L_5788)
.L_5788:
        /*0070*/ 	.word	0x00000000
        /*0074*/ 	.short	0x0005
        /*0076*/ 	.short	0x0028
        /*0078*/ 	.byte	0x00, 0xf0, 0x21, 0x00


	//----- nvinfo : EIATTR_KPARAM_INFO
	.align		4
.L_5789:
        /*007c*/ 	.byte	0x04, 0x17
        /*007e*/ 	.short	(.L_5791 - .L_5790)
.L_5790:
        /*0080*/ 	.word	0x00000000
        /*0084*/ 	.short	0x0004
        /*0086*/ 	.short	0x0020
        /*0088*/ 	.byte	0x00, 0xf0, 0x21, 0x00


	//----- nvinfo : EIATTR_KPARAM_INFO
	.align		4
.L_5791:
        /*008c*/ 	.byte	0x04, 0x17
        /*008e*/ 	.short	(.L_5793 - .L_5792)
.L_5792:
        /*0090*/ 	.word	0x00000000
        /*0094*/ 	.short	0x0003
        /*0096*/ 	.short	0x0018
        /*0098*/ 	.byte	0x00, 0xf0, 0x11, 0x00


	//----- nvinfo : EIATTR_KPARAM_INFO
	.align		4
.L_5793:
        /*009c*/ 	.byte	0x04, 0x17
        /*009e*/ 	.short	(.L_5795 - .L_5794)
.L_5794:
        /*00a0*/ 	.word	0x00000000
        /*00a4*/ 	.short	0x0002
        /*00a6*/ 	.short	0x0010
        /*00a8*/ 	.byte	0x00, 0xf0, 0x21, 0x00


	//----- nvinfo : EIATTR_KPARAM_INFO
	.align		4
.L_5795:
        /*00ac*/ 	.byte	0x04, 0x17
        /*00ae*/ 	.short	(.L_5797 - .L_5796)
.L_5796:
        /*00b0*/ 	.word	0x00000000
        /*00b4*/ 	.short	0x0001
        /*00b6*/ 	.short	0x0008
        /*00b8*/ 	.byte	0x00, 0xf0, 0x21, 0x00


	//----- nvinfo : EIATTR_KPARAM_INFO
	.align		4
.L_5797:
        /*00bc*/ 	.byte	0x04, 0x17
        /*00be*/ 	.short	(.L_5799 - .L_5798)
.L_5798:
        /*00c0*/ 	.word	0x00000000
        /*00c4*/ 	.short	0x0000
        /*00c6*/ 	.short	0x0000
        /*00c8*/ 	.byte	0x00, 0xf0, 0x21, 0x00


	//----- nvinfo : EIATTR_MAXREG_COUNT
	.align		4
.L_5799:
        /*00cc*/ 	.byte	0x03, 0x1b
        /*00ce*/ 	.short	0x00ff


	//----- nvinfo : EIATTR_MERCURY_ISA_VERSION
	.align		4
        /*00d0*/ 	.byte	0x03, 0x5f
        /*00d2*/ 	.short	0x0000


	//----- nvinfo : EIATTR_COOP_GROUP_MASK_REGIDS
	.align		4
        /*00d4*/ 	.byte	0x04, 0x29
        /*00d6*/ 	.short	(.L_5801 - .L_5800)


	//   ....[0]....
.L_5800:
        /*00d8*/ 	.word	0xffffffff


	//   ....[1]....
        /*00dc*/ 	.word	0xffffffff


	//   ....[2]....
        /*00e0*/ 	.word	0xffffffff


	//   ....[3]....
        /*00e4*/ 	.word	0xffffffff


	//   ....[4]....
        /*00e8*/ 	.word	0xffffffff


	//   ....[5]....
        /*00ec*/ 	.word	0xffffffff


	//   ....[6]....
        /*00f0*/ 	.word	0xffffffff


	//   ....[7]....
        /*00f4*/ 	.word	0xffffffff


	//   ....[8]....
        /*00f8*/ 	.word	0xffffffff


	//   ....[9]....
        /*00fc*/ 	.word	0xffffffff


	//   ....[10]....
        /*0100*/ 	.word	0xffffffff


	//   ....[11]....
        /*0104*/ 	.word	0xffffffff


	//   ....[12]....
        /*0108*/ 	.word	0xffffffff


	//   ....[13]....
        /*010c*/ 	.word	0xffffffff


	//   ....[14]....
        /*0110*/ 	.word	0xffffffff


	//   ....[15]....
        /*0114*/ 	.word	0xffffffff


	//   ....[16]....
        /*0118*/ 	.word	0xffffffff


	//   ....[17]....
        /*011c*/ 	.word	0xffffffff


	//   ....[18]....
        /*0120*/ 	.word	0xffffffff


	//   ....[19]....
        /*0124*/ 	.word	0xffffffff


	//   ....[20]....
        /*0128*/ 	.word	0xffffffff


	//   ....[21]....
        /*012c*/ 	.word	0xffffffff


	//   ....[22]....
        /*0130*/ 	.word	0xffffffff


	//   ....[23]....
        /*0134*/ 	.word	0xffffffff


	//   ....[24]....
        /*0138*/ 	.word	0xffffffff


	//   ....[25]....
        /*013c*/ 	.word	0xffffffff


	//   ....[26]....
        /*0140*/ 	.word	0xffffffff


	//   ....[27]....
        /*0144*/ 	.word	0xffffffff


	//   ....[28]....
        /*0148*/ 	.word	0xffffffff


	//   ....[29]....
        /*014c*/ 	.word	0xffffffff


	//   ....[30]....
        /*0150*/ 	.word	0xffffffff


	//   ....[31]....
        /*0154*/ 	.word	0xffffffff


	//   ....[32]....
        /*0158*/ 	.word	0xffffffff


	//   ....[33]....
        /*015c*/ 	.word	0xffffffff


	//   ....[34]....
        /*0160*/ 	.word	0xffffffff


	//   ....[35]....
        /*0164*/ 	.word	0xffffffff


	//   ....[36]....
        /*0168*/ 	.word	0xffffffff


	//   ....[37]....
        /*016c*/ 	.word	0xffffffff


	//   ....[38]....
        /*0170*/ 	.word	0xffffffff


	//   ....[39]....
        /*0174*/ 	.word	0xffffffff


	//   ....[40]....
        /*0178*/ 	.word	0xffffffff


	//   ....[41]....
        /*017c*/ 	.word	0xffffffff


	//   ....[42]....
        /*0180*/ 	.word	0xffffffff


	//   ....[43]....
        /*0184*/ 	.word	0xffffffff


	//   ....[44]....
        /*0188*/ 	.word	0xffffffff


	//   ....[45]....
        /*018c*/ 	.word	0xffffffff


	//   ....[46]....
        /*0190*/ 	.word	0xffffffff


	//   ....[47]....
        /*0194*/ 	.word	0xffffffff


	//   ....[48]....
        /*0198*/ 	.word	0xffffffff


	//   ....[49]....
        /*019c*/ 	.word	0xffffffff


	//   ....[50]....
        /*01a0*/ 	.word	0xffffffff


	//   ....[51]....
        /*01a4*/ 	.word	0xffffffff


	//   ....[52]....
        /*01a8*/ 	.word	0xffffffff


	//   ....[53]....
        /*01ac*/ 	.word	0xffffffff


	//   ....[54]....
        /*01b0*/ 	.word	0xffffffff


	//   ....[55]....
        /*01b4*/ 	.word	0xffffffff


	//   ....[56]....
        /*01b8*/ 	.word	0xffffffff


	//   ....[57]....
        /*01bc*/ 	.word	0xffffffff


	//   ....[58]....
        /*01c0*/ 	.word	0xffffffff


	//   ....[59]....
        /*01c4*/ 	.word	0xffffffff


	//----- nvinfo : EIATTR_COOP_GROUP_INSTR_OFFSETS
	.align		4
.L_5801:
        /*01c8*/ 	.byte	0x04, 0x28
        /*01ca*/ 	.short	(.L_5803 - .L_5802)


	//   ....[0]....
.L_5802:
        /*01cc*/ 	.word	0x00001210


	//   ....[1]....
        /*01d0*/ 	.word	0x00001230


	//   ....[2]....
        /*01d4*/ 	.word	0x00001240


	//   ....[3]....
        /*01d8*/ 	.word	0x000012d0


	//   ....[4]....
        /*01dc*/ 	.word	0x000012f0


	//   ....[5]....
        /*01e0*/ 	.word	0x00001300


	//   ....[6]....
        /*01e4*/ 	.word	0x00001360


	//   ....[7]....
        /*01e8*/ 	.word	0x000013a0


	//   ....[8]....
        /*01ec*/ 	.word	0x000013b0


	//   ....[9]....
        /*01f0*/ 	.word	0x00001450


	//   ....[10]....
        /*01f4*/ 	.word	0x00001460


	//   ....[11]....
        /*01f8*/ 	.word	0x00001470


	//   ....[12]....
        /*01fc*/ 	.word	0x000014d0


	//   ....[13]....
        /*0200*/ 	.word	0x00001510


	//   ....[14]....
        /*0204*/ 	.word	0x00001520


	//   ....[15]....
        /*0208*/ 	.word	0x00001d50


	//   ....[16]....
        /*020c*/ 	.word	0x00001d70


	//   ....[17]....
        /*0210*/ 	.word	0x00001d80


	//   ....[18]....
        /*0214*/ 	.word	0x00001e10


	//   ....[19]....
        /*0218*/ 	.word	0x00001e30


	//   ....[20]....
        /*021c*/ 	.word	0x00001e40


	//   ....[21]....
        /*0220*/ 	.word	0x00001ea0


	//   ....[22]....
        /*0224*/ 	.word	0x00001ee0


	//   ....[23]....
        /*0228*/ 	.word	0x00001ef0


	//   ....[24]....
        /*022c*/ 	.word	0x00001f90


	//   ....[25]....
        /*0230*/ 	.word	0x00001fa0


	//   ....[26]....
        /*0234*/ 	.word	0x00001fb0


	//   ....[27]....
        /*0238*/ 	.word	0x00002010


	//   ....[28]....
        /*023c*/ 	.word	0x00002050


	//   ....[29]....
        /*0240*/ 	.word	0x00002060


	//   ....[30]....
        /*0244*/ 	.word	0x000027b0


	//   ....[31]....
        /*0248*/ 	.word	0x00002830


	//   ....[32]....
        /*024c*/ 	.word	0x000028a0


	//   ....[33]....
        /*0250*/ 	.word	0x00002920


	//   ....[34]....
        /*0254*/ 	.word	0x000029a0


	//   ....[35]....
        /*0258*/ 	.word	0x00002a20


	//   ....[36]....
        /*025c*/ 	.word	0x00002aa0


	//   ....[37]....
        /*0260*/ 	.word	0x00002b20


	//   ....[38]....
        /*0264*/ 	.word	0x00002ba0


	//   ....[39]....
        /*0268*/ 	.word	0x00002c20


	//   ....[40]....
        /*026c*/ 	.word	0x00002ca0


	//   ....[41]....
        /*0270*/ 	.word	0x00002d20


	//   ....[42]....
        /*0274*/ 	.word	0x00002da0


	//   ....[43]....
        /*0278*/ 	.word	0x00002e20


	//   ....[44]....
        /*027c*/ 	.word	0x00002ea0


	//   ....[45]....
        /*0280*/ 	.word	0x00002f10


	//   ....[46]....
        /*0284*/ 	.word	0x00002f90


	//   ....[47]....
        /*0288*/ 	.word	0x00003000


	//   ....[48]....
        /*028c*/ 	.word	0x00003080


	//   ....[49]....
        /*0290*/ 	.word	0x00003100


	//   ....[50]....
        /*0294*/ 	.word	0x00003180


	//   ....[51]....
        /*0298*/ 	.word	0x00003200


	//   ....[52]....
        /*029c*/ 	.word	0x00003280


	//   ....[53]....
        /*02a0*/ 	.word	0x00003300


	//   ....[54]....
        /*02a4*/ 	.word	0x00003380


	//   ....[55]....
        /*02a8*/ 	.word	0x00003400


	//   ....[56]....
        /*02ac*/ 	.word	0x00003480


	//   ....[57]....
        /*02b0*/ 	.word	0x00003500


	//   ....[58]....
        /*02b4*/ 	.word	0x00003580


	//   ....[59]....
        /*02b8*/ 	.word	0x00003600


	//----- nvinfo : EIATTR_EXIT_INSTR_OFFSETS
	.align		4
.L_5803:
        /*02bc*/ 	.byte	0x04, 0x1c
        /*02be*/ 	.short	(.L_5805 - .L_5804)


	//   ....[0]....
.L_5804:
        /*02c0*/ 	.word	0x00000080


	//   ....[1]....
        /*02c4*/ 	.word	0x000023c0


	//   ....[2]....
        /*02c8*/ 	.word	0x000023f0


	//   ....[3]....
        /*02cc*/ 	.word	0x00002600


	//   ....[4]....
        /*02d0*/ 	.word	0x00002750


	//----- nvinfo : EIATTR_MAX_THREADS
	.align		4
.L_5805:
        /*02d4*/ 	.byte	0x04, 0x05
        /*02d6*/ 	.short	(.L_5807 - .L_5806)
.L_5806:
        /*02d8*/ 	.word	0x00000080
        /*02dc*/ 	.word	0x00000001
        /*02e0*/ 	.word	0x00000001


	//----- nvinfo : EIATTR_CRS_STACK_SIZE
	.align		4
.L_5807:
        /*02e4*/ 	.byte	0x04, 0x1e
        /*02e6*/ 	.short	(.L_5809 - .L_5808)
.L_5808:
        /*02e8*/ 	.word	0x00000000
.L_5809:


//--------------------- .nv.info._ZN4vllm3moe10topkGatingILi14ELi448ELi4ELi8ELi32EjfLNS0_11ScoringFuncE1EEEvPKT5_PKbPfiPT4_PiiiibPKf --------------------------
	.section	.nv.info._ZN4vllm3moe10topkGatingILi14ELi448ELi4ELi8ELi32EjfLNS0_11ScoringFuncE1EEEvPKT5_PKbPfiPT4_PiiiibPKf,"",@"SHT_CUDA_INFO"
	.sectionflags	@""
	.align	4


	//----- nvinfo : EIATTR_CUDA_API_VERSION
	.align		4
        /*0000*/ 	.byte	0x04, 0x37
        /*0002*/ 	.short	(.L_5811 - .L_5810)
.L_5810:
        /*0004*/ 	.word	0x00000082


	//----- nvinfo : EIATTR_SW2861232_WAR
	.align		4
.L_5811:
        /*0008*/ 	.byte	0x01, 0x35
	.zero		2


	//----- nvinfo : EIATTR_PARAM_CBANK
	.align		4
        /*000c*/ 	.byte	0x04, 0x0a
        /*000e*/ 	.short	(.L_5813 - .L_5812)
	.align		4
.L_5812:
        /*0010*/ 	.word	index@(.nv.constant0._ZN4vllm3moe10topkGatingILi14ELi448ELi4ELi8ELi32EjfLNS0_11ScoringFuncE1EEEvPKT5_PKbPfiPT4_PiiiibPKf)
        /*0014*/ 	.short	0x0160
        /*0016*/ 	.short	0x0048


	//----- nvinfo : EIATTR_CBANK_PARAM_SIZE
	.align		4
.L_5813:
        /*0018*/ 	.byte	0x03, 0x19
        /*001a*/ 	.short	0x0048


	//----- nvinfo : EIATTR_KPARAM_INFO
	.align		4
        /*001c*/ 	.byte	0x04, 0x17
        /*001e*/ 	.short	(.L_5815 - .L_5814)
.L_5814:
        /*0020*/ 	.word	0x00000000
        /*0024*/ 	.short	0x000a
        /*0026*/ 	.short	0x0040
        /*0028*/ 	.byte	0x00, 0xf0, 0x21, 0x00


	//----- nvinfo : EIATTR_KPARAM_INFO
	.align		4
.L_5815:
        /*002c*/ 	.byte	0x04, 0x17
        /*002e*/ 	.short	(.L_5817 - .L_5816)
.L_5816:
        /*0030*/ 	.word	0x00000000
        /*0034*/ 	.short	0x0009
        /*0036*/ 	.short	0x003c
        /*0038*/ 	.byte	0x00, 0xf0, 0x05, 0x00


	//----- nvinfo : EIATTR_KPARAM_INFO
	.align		4
.L_5817:
        /*003c*/ 	.byte	0x04, 0x17
        /*003e*/ 	.short	(.L_5819 - .L_5818)
.L_5818:
        /*0040*/ 	.word	0x00000000
        /*0044*/ 	.short	0x0008
        /*0046*/ 	.short	0x0038
        /*0048*/ 	.byte	0x00, 0xf0, 0x11, 0x00


	//----- nvinfo : EIATTR_KPARAM_INFO
	.align		4
.L_5819:
        /*004c*/ 	.byte	0x04, 0x17
        /*004e*/ 	.short	(.L_5821 - .L_5820)
.L_5820:
        /*0050*/ 	.word	0x00000000
        /*0054*/ 	.short	0x0007
        /*0056*/ 	.short	0x0034
        /*0058*/ 	.byte	0x00, 0xf0, 0x11, 0x00


	//----- nvinfo : EIATTR_KPARAM_INFO
	.align		4
.L_5821:
        /*005c*/ 	.byte	0x04, 0x17
        /*005e*/ 	.short	(.L_5823 - .L_5822)
.L_5822:
        /*0060*/ 	.word	0x00000000
        /*0064*/ 	.short	0x0006
        /*0066*/ 	.short	0x0030
        /*0068*/ 	.byte	0x00, 0xf0, 0x11, 0x00


	//----- nvinfo : EIATTR_KPARAM_INFO
	.align		4
.L_5823:
        /*006c*/ 	.byte	0x04, 0x17
        /*006e*/ 	.short	(.L_5825 - .L_5824)
.L_5824:
        /*0070*/ 	.word	0x00000000
        /*0074*/ 	.short	0x0005
        /*0076*/ 	.short	0x0028
        /*0078*/ 	.byte	0x00, 0xf0, 0x21, 0x00


	//----- nvinfo : EIATTR_KPARAM_INFO
	.align		4
.L_5825:
        /*007c*/ 	.byte	0x04, 0x17
        /*007e*/ 	.short	(.L_5827 - .L_5826)
.L_5826:
        /*0080*/ 	.word	0x00000000
        /*0084*/ 	.short	0x0004
        /*0086*/ 	.short	0x0020
        /*0088*/ 	.byte	0x00, 0xf0, 0x21, 0x00


	//----- nvinfo : EIATTR_KPARAM_INFO
	.align		4
.L_5827:
        /*008c*/ 	.byte	0x04, 0x17
        /*008e*/ 	.short	(.L_5829 - .L_5828)
.L_5828:
        /*0090*/ 	.word	0x00000000
        /*0094*/ 	.short	0x0003
        /*0096*/ 	.short	0x0018
        /*0098*/ 	.byte	0x00, 0xf0, 0x11, 0x00


	//----- nvinfo : EIATTR_KPARAM_INFO
	.align		4
.L_5829:
        /*009c*/ 	.byte	0x04, 0x17
        /*009e*/ 	.short	(.L_5831 - .L_5830)
.L_5830:
        /*00a0*/ 	.word	0x00000000
        /*00a4*/ 	.short	0x0002
        /*00a6*/ 	.short	0x0010
        /*00a8*/ 	.byte	0x00, 0xf0, 0x21, 0x00


	//----- nvinfo : EIATTR_KPARAM_INFO
	.align		4
.L_5831:
        /*00ac*/ 	.byte	0x04, 0x17
        /*00ae*/ 	.short	(.L_5833 - .L_5832)
.L_5832:
        /*00b0*/ 	.word	0x00000000
        /*00b4*/ 	.short	0x0001
        /*00b6*/ 	.short	0x0008
        /*00b8*/ 	.byte	0x00, 0xf0, 0x21, 0x00


	//----- nvinfo : EIATTR_KPARAM_INFO
	.align		4
.L_5833:
        /*00bc*/ 	.byte	0x04, 0x17
        /*00be*/ 	.short	(.L_5835 - .L_5834)
.L_5834:
        /*00c0*/ 	.word	0x00000000
        /*00c4*/ 	.short	0x0000
        /*00c6*/ 	.short	0x0000
        /*00c8*/ 	.byte	0x00, 0xf0, 0x21, 0x00


	//----- nvinfo : EIATTR_MAXREG_COUNT
	.align		4
.L_5835:
        /*00cc*/ 	.byte	0x03, 0x1b
        /*00ce*/ 	.short	0x00ff


	//----- nvinfo : EIATTR_MERCURY_ISA_VERSION
	.align		4
        /*00d0*/ 	.byte	0x03, 0x5f
        /*00d2*/ 	.short	0x0000


	//----- nvinfo : EIATTR_COOP_GROUP_MASK_REGIDS
	.align		4
        /*00d4*/ 	.byte	0x04, 0x29
        /*00d6*/ 	.short	(.L_5837 - .L_5836)


	//   ....[0]....
.L_5836:
        /*00d8*/ 	.word	0xffffffff


	//   ....[1]....
        /*00dc*/ 	.word	0xffffffff


	//   ....[2]....
        /*00e0*/ 	.word	0xffffffff


	//   ....[3]....
        /*00e4*/ 	.word	0xffffffff


	//   ....[4]....
        /*00e8*/ 	.word	0xffffffff


	//   ....[5]....
        /*00ec*/ 	.word	0xffffffff


	//   ....[6]....
        /*00f0*/ 	.word	0xffffffff


	//   ....[7]....
        /*00f4*/ 	.word	0xffffffff


	//   ....[8]....
        /*00f8*/ 	.word	0xffffffff


	//   ....[9]....
        /*00fc*/ 	.word	0xffffffff


	//   ....[10]....
        /*0100*/ 	.word	0xffffffff


	//   ....[11]....
        /*0104*/ 	.word	0xffffffff


	//   ....[12]....
        /*0108*/ 	.word	0xffffffff


	//   ....[13]....
        /*010c*/ 	.word	0xffffffff


	//   ....[14]....
        /*0110*/ 	.word	0xffffffff


	//   ....[15]....
        /*0114*/ 	.word	0xffffffff


	//   ....[16]....
        /*0118*/ 	.word	0xffffffff


	//   ....[17]....
        /*011c*/ 	.word	0xffffffff


	//   ....[18]....
        /*0120*/ 	.word	0xffffffff


	//   ....[19]....
        /*0124*/ 	.word	0xffffffff


	//   ....[20]....
        /*0128*/ 	.word	0xffffffff


	//   ....[21]....
        /*012c*/ 	.word	0xffffffff


	//   ....[22]....
        /*0130*/ 	.word	0xffffffff


	//   ....[23]....
        /*0134*/ 	.word	0xffffffff


	//   ....[24]....
        /*0138*/ 	.word	0xffffffff


	//   ....[25]....
        /*013c*/ 	.word	0xffffffff


	//   ....[26]....
        /*0140*/ 	.word	0xffffffff


	//   ....[27]....
        /*0144*/ 	.word	0xffffffff


	//   ....[28]....
        /*0148*/ 	.word	0xffffffff


	//   ....[29]....
        /*014c*/ 	.word	0xffffffff


	//   ....[30]....
        /*0150*/ 	.word	0xffffffff


	//   ....[31]....
        /*0154*/ 	.word	0xffffffff


	//   ....[32]....
        /*0158*/ 	.word	0xffffffff


	//   ....[33]....
        /*015c*/ 	.word	0xffffffff


	//   ....[34]....
        /*0160*/ 	.word	0xffffffff


	//   ....[35]....
        /*0164*/ 	.word	0xffffffff


	//   ....[36]....
        /*0168*/ 	.word	0xffffffff


	//   ....[37]....
        /*016c*/ 	.word	0xffffffff


	//   ....[38]....
        /*0170*/ 	.word	0xffffffff


	//   ....[39]....
        /*0174*/ 	.word	0xffffffff


	//   ....[40]....
        /*0178*/ 	.word	0xffffffff


	//   ....[41]....
        /*017c*/ 	.word	0xffffffff


	//   ....[42]....
        /*0180*/ 	.word	0xffffffff


	//   ....[43]....
        /*0184*/ 	.word	0xffffffff


	//   ....[44]....
        /*0188*/ 	.word	0xffffffff


	//   ....[45]....
        /*018c*/ 	.word	0xffffffff


	//   ....[46]....
        /*0190*/ 	.word	0xffffffff


	//   ....[47]....
        /*0194*/ 	.word	0xffffffff


	//   ....[48]....
        /*0198*/ 	.word	0xffffffff


	//   ....[49]....
        /*019c*/ 	.word	0xffffffff


	//   ....[50]....
        /*01a0*/ 	.word	0xffffffff


	//   ....[51]....
        /*01a4*/ 	.word	0xffffffff


	//   ....[52]....
        /*01a8*/ 	.word	0xffffffff


	//   ....[53]....
        /*01ac*/ 	.word	0xffffffff


	//   ....[54]....
        /*01b0*/ 	.word	0xffffffff


	//   ....[55]....
        /*01b4*/ 	.word	0xffffffff


	//   ....[56]....
        /*01b8*/ 	.word	0xffffffff


	//   ....[57]....
        /*01bc*/ 	.word	0xffffffff


	//   ....[58]....
        /*01c0*/ 	.word	0xffffffff


	//   ....[59]....
        /*01c4*/ 	.word	0xffffffff


	//----- nvinfo : EIATTR_COOP_GROUP_INSTR_OFFSETS
	.align		4
.L_5837:
        /*01c8*/ 	.byte	0x04, 0x28
        /*01ca*/ 	.short	(.L_5839 - .L_5838)


	//   ....[0]....
.L_5838:
        /*01cc*/ 	.word	0x00000e90


	//   ....[1]....
        /*01d0*/ 	.word	0x00000eb0


	//   ....[2]....
        /*01d4*/ 	.word	0x00000ec0


	//   ....[3]....
        /*01d8*/ 	.word	0x00000f50


	//   ....[4]....
        /*01dc*/ 	.word	0x00000f70


	//   ....[5]....
        /*01e0*/ 	.word	0x00000f80


	//   ....[6]....
        /*01e4*/ 	.word	0x00000fe0


	//   ....[7]....
        /*01e8*/ 	.word	0x00001020


	//   ....[8]....
        /*01ec*/ 	.word	0x00001030


	//   ....[9]....
        /*01f0*/ 	.word	0x000010d0


	//   ....[10]....
        /*01f4*/ 	.word	0x000010e0


	//   ....[11]....
        /*01f8*/ 	.word	0x000010f0


	//   ....[12]....
        /*01fc*/ 	.word	0x00001150


	//   ....[13]....
        /*0200*/ 	.word	0x00001190


	//   ....[14]....
        /*0204*/ 	.word	0x000011a0


	//   ....[15]....
        /*0208*/ 	.word	0x000018b0


	//   ....[16]....
        /*020c*/ 	.word	0x000018d0


	//   ....[17]....
        /*0210*/ 	.word	0x000018e0


	//   ....[18]....
        /*0214*/ 	.word	0x00001970


	//   ....[19]....
        /*0218*/ 	.word	0x00001990


	//   ....[20]....
        /*021c*/ 	.word	0x000019a0


	//   ....[21]....
        /*0220*/ 	.word	0x00001a00


	//   ....[22]....
        /*0224*/ 	.word	0x00001a40


	//   ....[23]....
        /*0228*/ 	.word	0x00001a50


	//   ....[24]....
        /*022c*/ 	.word	0x00001af0


	//   ....[25]....
        /*0230*/ 	.word	0x00001b00


	//   ....[26]....
        /*0234*/ 	.word	0x00001b10


	//   ....[27]....
        /*0238*/ 	.word	0x00001b70


	//   ....[28]....
        /*023c*/ 	.word	0x00001bb0


	//   ....[29]....
        /*0240*/ 	.word	0x00001bc0


	//   ....[30]....
        /*0244*/ 	.word	0x00002310


	//   ....[31]....
        /*0248*/ 	.word	0x00002390


	//   ....[32]....
        /*024c*/ 	.word	0x00002400


	//   ....[33]....
        /*0250*/ 	.word	0x00002480


	//   ....[34]....
        /*0254*/ 	.word	0x00002500


	//   ....[35]....
        /*0258*/ 	.word	0x00002580


	//   ....[36]....
        /*025c*/ 	.word	0x00002600


	//   ....[37]....
        /*0260*/ 	.word	0x00002680


	//   ....[38]....
        /*0264*/ 	.word	0x00002700


	//   ....[39]....
        /*0268*/ 	.word	0x00002780


	//   ....[40]....
        /*026c*/ 	.word	0x00002800


	//   ....[41]....
        /*0270*/ 	.word	0x00002880


	//   ....[42]....
        /*0274*/ 	.word	0x00002900


	//   ....[43]....
        /*0278*/ 	.word	0x00002980


	//   ....[44]....
        /*027c*/ 	.word	0x000029f0


	//   ....[45]....
        /*0280*/ 	.word	0x00002a60


	//   ....[46]....
        /*0284*/ 	.word	0x00002ae0


	//   ....[47]....
        /*0288*/ 	.word	0x00002b50


	//   ....[48]....
        /*028c*/ 	.word	0x00002bd0


	//   ....[49]....
        /*0290*/ 	.word	0x00002c50


	//   ....[50]....
        /*0294*/ 	.word	0x00002cd0


	//   ....[51]....
        /*0298*/ 	.word	0x00002d50


	//   ....[52]....
        /*029c*/ 	.word	0x00002dd0


	//   ....[53]....
        /*02a0*/ 	.word	0x00002e50


	//   ....[54]....
        /*02a4*/ 	.word	0x00002ed0


	//   ....[55]....
        /*02a8*/ 	.word	0x00002f50


	//   ....[56]....
        /*02ac*/ 	.word	0x00002fd0


	//   ....[57]....
        /*02b0*/ 	.word	0x00003050


	//   ....[58]....
        /*02b4*/ 	.word	0x000030d0


	//   ....[59]....
        /*02b8*/ 	.word	0x00003140


	//----- nvinfo : EIATTR_EXIT_INSTR_OFFSETS
	.align		4
.L_5839:
        /*02bc*/ 	.byte	0x04, 0x1c
        /*02be*/ 	.short	(.L_5841 - .L_5840)


	//   ....[0]....
.L_5840:
        /*02c0*/ 	.word	0x00000080


	//   ....[1]....
        /*02c4*/ 	.word	0x00001f20


	//   ....[2]....
        /*02c8*/ 	.word	0x00001f50


	//   ....[3]....
        /*02cc*/ 	.word	0x00002160


	//   ....[4]....
        /*02d0*/ 	.word	0x000022b0


	//----- nvinfo : EIATTR_MAX_THREADS
	.align		4
.L_5841:
        /*02d4*/ 	.byte	0x04, 0x05
        /*02d6*/ 	.short	(.L_5843 - .L_5842)
.L_5842:
        /*02d8*/ 	.word	0x00000080
        /*02dc*/ 	.word	0x00000001
        /*02e0*/ 	.word	0x00000001


	//----- nvinfo : EIATTR_CRS_STACK_SIZE
	.align		4
.L_5843:
        /*02e4*/ 	.byte	0x04, 0x1e
        /*02e6*/ 	.short	(.L_5845 - .L_5844)
.L_5844:
        /*02e8*/ 	.word	0x00000000
.L_5845:


//--------------------- .nv.info._ZN4vllm3moe10topkGatingILi12ELi384ELi4ELi8ELi32EjfLNS0_11ScoringFuncE1EEEvPKT5_PKbPfiPT4_PiiiibPKf --------------------------
	.section	.nv.info._ZN4vllm3moe10topkGatingILi12ELi384ELi4ELi8ELi32EjfLNS0_11ScoringFuncE1EEEvPKT5_PKbPfiPT4_PiiiibPKf,"",@"SHT_CUDA_INFO"
	.sectionflags	@""
	.align	4


	//----- nvinfo : EIATTR_CUDA_API_VERSION
	.align		4
        /*0000*/ 	.byte	0x04, 0x37
        /*0002*/ 	.short	(.L_5847 - .L_5846)
.L_5846:
        /*0004*/ 	.word	0x00000082


	//----- nvinfo : EIATTR_SW2861232_WAR
	.align		4
.L_5847:
        /*0008*/ 	.byte	0x01, 0x35
	.zero		2


	//----- nvinfo : EIATTR_PARAM_CBANK
	.align		4
        /*000c*/ 	.byte	0x04, 0x0a
        /*000e*/ 	.short	(.L_5849 - .L_5848)
	.align		4
.L_5848:
        /*0010*/ 	.word	index@(.nv.constant0._ZN4vllm3moe10topkGatingILi12ELi384ELi4ELi8ELi32EjfLNS0_11ScoringFuncE1EEEvPKT5_PKbPfiPT4_PiiiibPKf)
        /*0014*/ 	.short	0x0160
        /*0016*/ 	.short	0x0048


	//----- nvinfo : EIATTR_CBANK_PARAM_SIZE
	.align		4
.L_5849:
        /*0018*/ 	.byte	0x03, 0x19
        /*001a*/ 	.short	0x0048


	//----- nvinfo : EIATTR_KPARAM_INFO
	.align		4
        /*001c*/ 	.byte	0x04, 0x17
        /*001e*/ 	.short	(.L_5851 - .L_5850)
.L_5850:
        /*0020*/ 	.word	0x00000000
        /*0024*/ 	.short	0x000a
        /*0026*/ 	.short	0x0040
        /*0028*/ 	.byte	0x00, 0xf0, 0x21, 0x00


	//----- nvinfo : EIATTR_KPARAM_INFO
	.align		4
.L_5851:
        /*002c*/ 	.byte	0x04, 0x17
        /*002e*/ 	.short	(.L_5853 - .L_5852)
.L_5852:
        /*0030*/ 	.word	0x00000000
        /*0034*/ 	.short	0x0009
        /*0036*/ 	.short	0x003c
        /*0038*/ 	.byte	0x00, 0xf0, 0x05, 0x00


	//----- nvinfo : EIATTR_KPARAM_INFO
	.align		4
.L_5853:
        /*003c*/ 	.byte	0x04, 0x17
        /*003e*/ 	.short	(.L_5855 - .L_5854)
.L_5854:
        /*0040*/ 	.word	0x00000000
        /*0044*/ 	.short	0x0008
        /*0046*/ 	.short	0x0038
        /*0048*/ 	.byte	0x00, 0xf0, 0x11, 0x00


	//----- nvinfo : EIATTR_KPARAM_INFO
	.align		4
.L_5855:
        /*004c*/ 	.byte	0x04, 0x17
        /*004e*/ 	.short	(.L_5857 - .L_5856)
.L_5856:
        /*0050*/ 	.word	0x00000000
        /*0054*/ 	.short	0x0007
        /*0056*/ 	.short	0x0034
        /*0058*/ 	.byte	0x00, 0xf0, 0x11, 0x00


	//----- nvinfo : EIATTR_KPARAM_INFO
	.align		4
.L_5857:
        /*005c*/ 	.byte	0x04, 0x17
        /*005e*/ 	.short	(.L_5859 - .L_5858)
.L_5858:
        /*0060*/ 	.word	0x00000000
        /*0064*/ 	.short	0x0006
        /*0066*/ 	.short	0x0030
        /*0068*/ 	.byte	0x00, 0xf0, 0x11, 0x00


	//----- nvinfo : EIATTR_KPARAM_INFO
	.align		4
.L_5859:
        /*006c*/ 	.byte	0x04, 0x17
        /*006e*/ 	.short	(.L_5861 - .L_5860)
.L_5860:
        /*0070*/ 	.word	0x00000000
        /*0074*/ 	.short	0x0005
        /*0076*/ 	.short	0x0028
        /*0078*/ 	.byte	0x00, 0xf0, 0x21, 0x00


	//----- nvinfo : EIATTR_KPARAM_INFO
	.align		4
.L_5861:
        /*007c*/ 	.byte	0x04, 0x17
        /*007e*/ 	.short	(.L_5863 - .L_5862)
.L_5862:
        /*0080*/ 	.word	0x00000000
        /*0084*/ 	.short	0x0004
        /*0086*/ 	.short	0x0020
        /*0088*/ 	.byte	0x00, 0xf0, 0x21, 0x00


	//----- nvinfo : EIATTR_KPARAM_INFO
	.align		4
.L_5863:
        /*008c*/ 	.byte	0x04, 0x17
        /*008e*/ 	.short	(.L_5865 - .L_5864)
.L_5864:
        /*0090*/ 	.word	0x00000000
        /*0094*/ 	.short	0x0003
        /*0096*/ 	.short	0x0018
        /*0098*/ 	.byte	0x00, 0xf0, 0x11, 0x00


	//----- nvinfo : EIATTR_KPARAM_INFO
	.align		4
.L_5865:
        /*009c*/ 	.byte	0x04, 0x17
        /*009e*/ 	.short	(.L_5867 - .L_5866)
.L_5866:
        /*00a0*/ 	.word	0x00000000
        /*00a4*/ 	.short	0x0002
        /*00a6*/ 	.short	0x0010
        /*00a8*/ 	.byte	0x00, 0xf0, 0x21, 0x00


	//----- nvinfo : EIATTR_KPARAM_INFO
	.align		4
.L_5867:
        /*00ac*/ 	.byte	0x04, 0x17
        /*00ae*/ 	.short	(.L_5869 - .L_5868)
.L_5868:
        /*00b0*/ 	.word	0x00000000
        /*00b4*/ 	.short	0x0001
        /*00b6*/ 	.short	0x0008
        /*00b8*/ 	.byte	0x00, 0xf0, 0x21, 0x00


	//----- nvinfo : EIATTR_KPARAM_INFO
	.align		4
.L_5869:
        /*00bc*/ 	.byte	0x04, 0x17
        /*00be*/ 	.short	(.L_5871 - .L_5870)
.L_5870:
        /*00c0*/ 	.word	0x00000000
        /*00c4*/ 	.short	0x0000
        /*00c6*/ 	.short	0x0000
        /*00c8*/ 	.byte	0x00, 0xf0, 0x21, 0x00


	//----- nvinfo : EIATTR_MAXREG_COUNT
	.align		4
.L_5871:
        /*00cc*/ 	.byte	0x03, 0x1b
        /*00ce*/ 	.short	0x00ff


	//----- nvinfo : EIATTR_MERCURY_ISA_VERSION
	.align		4
        /*00d0*/ 	.byte	0x03, 0x5f
        /*00d2*/ 	.short	0x0000


	//----- nvinfo : EIATTR_COOP_GROUP_MASK_REGIDS
	.align		4
        /*00d4*/ 	.byte	0x04, 0x29
        /*00d6*/ 	.short	(.L_5873 - .L_5872)


	//   ....[0]....
.L_5872:
        /*00d8*/ 	.word	0xffffffff


	//   ....[1]....
        /*00dc*/ 	.word	0xffffffff


	//   ....[2]....
        /*00e0*/ 	.word	0xffffffff


	//   ....[3]....
        /*00e4*/ 	.word	0xffffffff


	//   ....[4]....
        /*00e8*/ 	.word	0xffffffff


	//   ....[5]....
        /*00ec*/ 	.word	0xffffffff


	//   ....[6]....
        /*00f0*/ 	.word	0xffffffff


	//   ....[7]....
        /*00f4*/ 	.word	0xffffffff


	//   ....[8]....
        /*00f8*/ 	.word	0xffffffff


	//   ....[9]....
        /*00fc*/ 	.word	0xffffffff


	//   ....[10]....
        /*0100*/ 	.word	0xffffffff


	//   ....[11]....
        /*0104*/ 	.word	0xffffffff


	//   ....[12]....
        /*0108*/ 	.word	0xffffffff


	//   ....[13]....
        /*010c*/ 	.word	0xffffffff


	//   ....[14]....
        /*0110*/ 	.word	0xffffffff


	//   ....[15]....
        /*0114*/ 	.word	0xffffffff


	//   ....[16]....
        /*0118*/ 	.word	0xffffffff


	//   ....[17]....
        /*011c*/ 	.word	0xffffffff


	//   ....[18]....
        /*0120*/ 	.word	0xffffffff


	//   ....[19]....
        /*0124*/ 	.word	0xffffffff


	//   ....[20]....
        /*0128*/ 	.word	0xffffffff


	//   ....[21]....
        /*012c*/ 	.word	0xffffffff


	//   ....[22]....
        /*0130*/ 	.word	0xffffffff


	//   ....[23]....
        /*0134*/ 	.word	0xffffffff


	//   ....[24]....
        /*0138*/ 	.word	0xffffffff


	//   ....[25]....
        /*013c*/ 	.word	0xffffffff


	//   ....[26]....
        /*0140*/ 	.word	0xffffffff


	//   ....[27]....
        /*0144*/ 	.word	0xffffffff


	//   ....[28]....
        /*0148*/ 	.word	0xffffffff


	//   ....[29]....
        /*014c*/ 	.word	0xffffffff


	//   ....[30]....
        /*0150*/ 	.word	0xffffffff


	//   ....[31]....
        /*0154*/ 	.word	0xffffffff


	//   ....[32]....
        /*0158*/ 	.word	0xffffffff


	//   ....[33]....
        /*015c*/ 	.word	0xffffffff


	//   ....[34]....
        /*0160*/ 	.word	0xffffffff


	//   ....[35]....
        /*0164*/ 	.word	0xffffffff


	//   ....[36]....
        /*0168*/ 	.word	0xffffffff


	//   ....[37]....
        /*016c*/ 	.word	0xffffffff


	//   ....[38]....
        /*0170*/ 	.word	0xffffffff


	//   ....[39]....
        /*0174*/ 	.word	0xffffffff


	//   ....[40]....
        /*0178*/ 	.word	0xffffffff


	//   ....[41]....
        /*017c*/ 	.word	0xffffffff


	//   ....[42]....
        /*0180*/ 	.word	0xffffffff


	//   ....[43]....
        /*0184*/ 	.word	0xffffffff


	//   ....[44]....
        /*0188*/ 	.word	0xffffffff


	//   ....[45]....
        /*018c*/ 	.word	0xffffffff


	//   ....[46]....
        /*0190*/ 	.word	0xffffffff


	//   ....[47]....
        /*0194*/ 	.word	0xffffffff


	//   ....[48]....
        /*0198*/ 	.word	0xffffffff


	//   ....[49]....
        /*019c*/ 	.word	0xffffffff


	//   ....[50]....
        /*01a0*/ 	.word	0xffffffff


	//   ....[51]....
        /*01a4*/ 	.word	0xffffffff


	//   ....[52]....
        /*01a8*/ 	.word	0xffffffff


	//   ....[53]....
        /*01ac*/ 	.word	0xffffffff


	//   ....[54]....
        /*01b0*/ 	.word	0xffffffff


	//   ....[55]....
        /*01b4*/ 	.word	0xffffffff


	//   ....[56]....
        /*01b8*/ 	.word	0xffffffff


	//   ....[57]....
        /*01bc*/ 	.word	0xffffffff


	//   ....[58]....
        /*01c0*/ 	.word	0xffffffff


	//   ....[59]....
        /*01c4*/ 	.word	0xffffffff


	//----- nvinfo : EIATTR_COOP_GROUP_INSTR_OFFSETS
	.align		4
.L_5873:
        /*01c8*/ 	.byte	0x04, 0x28
        /*01ca*/ 	.short	(.L_5875 - .L_5874)


	//   ....[0]....
.L_5874:
        /*01cc*/ 	.word	0x00000c50


	//   ....[1]....
        /*01d0*/ 	.word	0x00000c70


	//   ....[2]....
        /*01d4*/ 	.word	0x00000c80


	//   ....[3]....
        /*01d8*/ 	.word	0x00000d20


	//   ....[4]....
        /*01dc*/ 	.word	0x00000d30


	//   ....[5]....
        /*01e0*/ 	.word	0x00000d40


	//   ....[6]....
        /*01e4*/ 	.word	0x00000da0


	//   ....[7]....
        /*01e8*/ 	.word	0x00000de0


	//   ....[8]....
        /*01ec*/ 	.word	0x00000df0


	//   ....[9]....
        /*01f0*/ 	.word	0x00000e90


	//   ....[10]....
        /*01f4*/ 	.word	0x00000ea0


	//   ....[11]....
        /*01f8*/ 	.word	0x00000eb0


	//   ....[12]....
        /*01fc*/ 	.word	0x00000f10


	//   ....[13]....
        /*0200*/ 	.word	0x00000f50


	//   ....[14]....
        /*0204*/ 	.word	0x00000f60


	//   ....[15]....
        /*0208*/ 	.word	0x000015b0


	//   ....[16]....
        /*020c*/ 	.word	0x000015d0


	//   ....[17]....
        /*0210*/ 	.word	0x000015e0


	//   ....[18]....
        /*0214*/ 	.word	0x00001680


	//   ....[19]....
        /*0218*/ 	.word	0x00001690


	//   ....[20]....
        /*021c*/ 	.word	0x000016a0


	//   ....[21]....
        /*0220*/ 	.word	0x00001700


	//   ....[22]....
        /*0224*/ 	.word	0x00001740


	//   ....[23]....
        /*0228*/ 	.word	0x00001750


	//   ....[24]....
        /*022c*/ 	.word	0x000017e0


	//   ....[25]....
        /*0230*/ 	.word	0x00001800


	//   ....[26]....
        /*0234*/ 	.word	0x00001810


	//   ....[27]....
        /*0238*/ 	.word	0x00001870


	//   ....[28]....
        /*023c*/ 	.word	0x000018b0


	//   ....[29]....
        /*0240*/ 	.word	0x000018c0


	//   ....[30]....
        /*0244*/ 	.word	0x00002010


	//   ....[31]....
        /*0248*/ 	.word	0x00002090


	//   ....[32]....
        /*024c*/ 	.word	0x00002100


	//   ....[33]....
        /*0250*/ 	.word	0x00002180


	//   ....[34]....
        /*0254*/ 	.word	0x00002200


	//   ....[35]....
        /*0258*/ 	.word	0x00002280


	//   ....[36]....
        /*025c*/ 	.word	0x00002300


	//   ....[37]....
        /*0260*/ 	.word	0x00002380


	//   ....[38]....
        /*0264*/ 	.word	0x00002400


	//   ....[39]....
        /*0268*/ 	.word	0x00002480


	//   ....[40]....
        /*026c*/ 	.word	0x00002500


	//   ....[41]....
        /*0270*/ 	.word	0x00002580


	//   ....[42]....
        /*0274*/ 	.word	0x00002600


	//   ....[43]....
        /*0278*/ 	.word	0x00002680


	//   ....[44]....
        /*027c*/ 	.word	0x00002700


	//   ....[45]....
        /*0280*/ 	.word	0x00002770


	//   ....[46]....
        /*0284*/ 	.word	0x000027f0


	//   ....[47]....
        /*0288*/ 	.word	0x00002860


	//   ....[48]....
        /*028c*/ 	.word	0x000028e0


	//   ....[49]....
        /*0290*/ 	.word	0x00002960


	//   ....[50]....
        /*0294*/ 	.word	0x000029e0


	//   ....[51]....
        /*0298*/ 	.word	0x00002a60


	//   ....[52]....
        /*029c*/ 	.word	0x00002ae0


	//   ....[53]....
        /*02a0*/ 	.word	0x00002b60


	//   ....[54]....
        /*02a4*/ 	.word	0x00002be0


	//   ....[55]....
        /*02a8*/ 	.word	0x00002c60


	//   ....[56]....
        /*02ac*/ 	.word	0x00002ce0


	//   ....[57]....
        /*02b0*/ 	.word	0x00002d60


	//   ....[58]....
        /*02b4*/ 	.word	0x00002de0


	//   ....[59]....
        /*02b8*/ 	.word	0x00002e60


	//----- nvinfo : EIATTR_EXIT_INSTR_OFFSETS
	.align		4
.L_5875:
        /*02bc*/ 	.byte	0x04, 0x1c
        /*02be*/ 	.short	(.L_5877 - .L_5876)


	//   ....[0]....
.L_5876:
        /*02c0*/ 	.word	0x00000080


	//   ....[1]....
        /*02c4*/ 	.word	0x00001c20


	//   ....[2]....
        /*02c8*/ 	.word	0x00001c50


	//   ....[3]....
        /*02cc*/ 	.word	0x00001e60


	//   ....[4]....
        /*02d0*/ 	.word	0x00001fb0


	//----- nvinfo : EIATTR_MAX_THREADS
	.align		4
.L_5877:
        /*02d4*/ 	.byte	0x04, 0x05
        /*02d6*/ 	.short	(.L_5879 - .L_5878)
.L_5878:
        /*02d8*/ 	.word	0x00000080
        /*02dc*/ 	.word	0x00000001
        /*02e0*/ 	.word	0x00000001


	//----- nvinfo : EIATTR_CRS_STACK_SIZE
	.align		4
.L_5879:
        /*02e4*/ 	.byte	0x04, 0x1e
        /*02e6*/ 	.short	(.L_5881 - .L_5880)
.L_5880:
        /*02e8*/ 	.word	0x00000000
.L_5881:


//--------------------- .nv.info._ZN4vllm3moe10topkGatingILi10ELi320ELi4ELi8ELi32EjfLNS0_11ScoringFuncE1EEEvPKT5_PKbPfiPT4_PiiiibPKf --------------------------
	.section	.nv.info._ZN4vllm3moe10topkGatingILi10ELi320ELi4ELi8ELi32EjfLNS0_11ScoringFuncE1EEEvPKT5_PKbPfiPT4_PiiiibPKf,"",@"SHT_CUDA_INFO"
	.sectionflags	@""
	.align	4


	//----- nvinfo : EIATTR_CUDA_API_VERSION
	.align		4
        /*0000*/ 	.byte	0x04, 0x37
        /*0002*/ 	.short	(.L_5883 - .L_5882)
.L_5882:
        /*0004*/ 	.word	0x00000082


	//----- nvinfo : EIATTR_SW2861232_WAR
	.align		4
.L_5883:
        /*0008*/ 	.byte	0x01, 0x35
	.zero		2


	//----- nvinfo : EIATTR_PARAM_CBANK
	.align		4
        /*000c*/ 	.byte	0x04, 0x0a
        /*000e*/ 	.short	(.L_5885 - .L_5884)
	.align		4
.L_5884:
        /*0010*/ 	.word	index@(.nv.constant0._ZN4vllm3moe10topkGatingILi10ELi320ELi4ELi8ELi32EjfLNS0_11ScoringFuncE1EEEvPKT5_PKbPfiPT4_PiiiibPKf)
        /*0014*/ 	.short	0x0160
        /*0016*/ 	.short	0x0048


	//----- nvinfo : EIATTR_CBANK_PARAM_SIZE
	.align		4
.L_5885:
        /*0018*/ 	.byte	0x03, 0x19
        /*001a*/ 	.short	0x0048


	//----- nvinfo : EIATTR_KPARAM_INFO
	.align		4
        /*001c*/ 	.byte	0x04, 0x17
        /*001e*/ 	.short	(.L_5887 - .L_5886)
.L_5886:
        /*0020*/ 	.word	0x00000000
        /*0024*/ 	.short	0x000a
        /*0026*/ 	.short	0x0040
        /*0028*/ 	.byte	0x00, 0xf0, 0x21, 0x00


	//----- nvinfo : EIATTR_KPARAM_INFO
	.align		4
.L_5887:
        /*002c*/ 	.byte	0x04, 0x17
        /*002e*/ 	.short	(.L_5889 - .L_5888)
.L_5888:
        /*0030*/ 	.word	0x00000000
        /*0034*/ 	.short	0x0009
        /*0036*/ 	.short	0x003c
        /*0038*/ 	.byte	0x00, 0xf0, 0x05, 0x00


	//----- nvinfo : EIATTR_KPARAM_INFO
	.align		4
.L_5889:
        /*003c*/ 	.byte	0x04, 0x17
        /*003e*/ 	.short	(.L_5891 - .L_5890)
.L_5890:
        /*0040*/ 	.word	0x00000000
        /*0044*/ 	.short	0x0008
        /*0046*/ 	.short	0x0038
        /*0048*/ 	.byte	0x00, 0xf0, 0x11, 0x00


	//----- nvinfo : EIATTR_KPARAM_INFO
	.align		4
.L_5891:
        /*004c*/ 	.byte	0x04, 0x17
        /*004e*/ 	.short	(.L_5893 - .L_5892)
.L_5892:
        /*0050*/ 	.word	0x00000000
        /*0054*/ 	.short	0x0007
        /*0056*/ 	.short	0x0034
        /*0058*/ 	.byte	0x00, 0xf0, 0x11, 0x00


	//----- nvinfo : EIATTR_KPARAM_INFO
	.align		4
.L_5893:
        /*005c*/ 	.byte	0x04, 0x17
        /*005e*/ 	.short	(.L_5895 - .L_5894)
.L_5894:
        /*0060*/ 	.word	0x00000000
        /*0064*/ 	.short	0x0006
        /*0066*/ 	.short	0x0030
        /*0068*/ 	.byte	0x00, 0xf0, 0x11, 0x00


	//----- nvinfo : EIATTR_KPARAM_INFO
	.align		4
.L_5895:
        /*006c*/ 	.byte	0x04, 0x17
        /*006e*/ 	.short	(.L_5897 - .L_5896)
.L_5896:
        /*0070*/ 	.word	0x00000000
        /*0074*/ 	.short	0x0005
        /*0076*/ 	.short	0x0028
        /*0078*/ 	.byte	0x00, 0xf0, 0x21, 0x00


	//----- nvinfo : EIATTR_KPARAM_INFO
	.align		4
.L_5897:
        /*007c*/ 	.byte	0x04, 0x17
        /*007e*/ 	.short	(.L_5899 - .L_5898)
.L_5898:
        /*0080*/ 	.word	0x00000000
        /*0084*/ 	.short	0x0004
        /*0086*/ 	.short	0x0020
        /*0088*/ 	.byte	0x00, 0xf0, 0x21, 0x00


	//----- nvinfo : EIATTR_KPARAM_INFO
	.align		4
.L_5899:
        /*008c*/ 	.byte	0x04, 0x17
        /*008e*/ 	.short	(.L_5901 - .L_5900)
.L_5900:
        /*0090*/ 	.word	0x00000000
        /*0094*/ 	.short	0x0003
        /*0096*/ 	.short	0x0018
        /*0098*/ 	.byte	0x00, 0xf0, 0x11, 0x00


	//----- nvinfo : EIATTR_KPARAM_INFO
	.align		4
.L_5901:
        /*009c*/ 	.byte	0x04, 0x17
        /*009e*/ 	.short	(.L_5903 - .L_5902)
.L_5902:
        /*00a0*/ 	.word	0x00000000
        /*00a4*/ 	.short	0x0002
        /*00a6*/ 	.short	0x0010
        /*00a8*/ 	.byte	0x00, 0xf0, 0x21, 0x00


	//----- nvinfo : EIATTR_KPARAM_INFO
	.align		4
.L_5903:
        /*00ac*/ 	.byte	0x04, 0x17
        /*00ae*/ 	.short	(.L_5905 - .L_5904)
.L_5904:
        /*00b0*/ 	.word	0x00000000
        /*00b4*/ 	.short	0x0001
        /*00b6*/ 	.short	0x0008
        /*00b8*/ 	.byte	0x00, 0xf0, 0x21, 0x00


	//----- nvinfo : EIATTR_KPARAM_INFO
	.align		4
.L_5905:
        /*00bc*/ 	.byte	0x04, 0x17
        /*00be*/ 	.short	(.L_5907 - .L_5906)
.L_5906:
        /*00c0*/ 	.word	0x00000000
        /*00c4*/ 	.short	0x0000
        /*00c6*/ 	.short	0x0000
        /*00c8*/ 	.byte	0x00, 0xf0, 0x21, 0x00


	//----- nvinfo : EIATTR_MAXREG_COUNT
	.align		4
.L_5907:
        /*00cc*/ 	.byte	0x03, 0x1b
        /*00ce*/ 	.short	0x00ff


	//----- nvinfo : EIATTR_MERCURY_ISA_VERSION
	.align		4
        /*00d0*/ 	.byte	0x03, 0x5f
        /*00d2*/ 	.short	0x0000


	//----- nvinfo : EIATTR_COOP_GROUP_MASK_REGIDS
	.align		4
        /*00d4*/ 	.byte	0x04, 0x29
        /*00d6*/ 	.short	(.L_5909 - .L_5908)


	//   ....[0]....
.L_5908:
        /*00d8*/ 	.word	0xffffffff


	//   ....[1]....
        /*00dc*/ 	.word	0xffffffff


	//   ....[2]....
        /*00e0*/ 	.word	0xffffffff


	//   ....[3]....
        /*00e4*/ 	.word	0xffffffff


	//   ....[4]....
        /*00e8*/ 	.word	0xffffffff


	//   ....[5]....
        /*00ec*/ 	.word	0xffffffff


	//   ....[6]....
        /*00f0*/ 	.word	0xffffffff


	//   ....[7]....
        /*00f4*/ 	.word	0xffffffff


	//   ....[8]....
        /*00f8*/ 	.word	0xffffffff


	//   ....[9]....
        /*00fc*/ 	.word	0xffffffff


	//   ....[10]....
        /*0100*/ 	.word	0xffffffff


	//   ....[11]....
        /*0104*/ 	.word	0xffffffff


	//   ....[12]....
        /*0108*/ 	.word	0xffffffff


	//   ....[13]....
        /*010c*/ 	.word	0xffffffff


	//   ....[14]....
        /*0110*/ 	.word	0xffffffff


	//   ....[15]....
        /*0114*/ 	.word	0xffffffff


	//   ....[16]....
        /*0118*/ 	.word	0xffffffff


	//   ....[17]....
        /*011c*/ 	.word	0xffffffff


	//   ....[18]....
        /*0120*/ 	.word	0xffffffff


	//   ....[19]....
        /*0124*/ 	.word	0xffffffff


	//   ....[20]....
        /*0128*/ 	.word	0xffffffff


	//   ....[21]....
        /*012c*/ 	.word	0xffffffff


	//   ....[22]....
        /*0130*/ 	.word	0xffffffff


	//   ....[23]....
        /*0134*/ 	.word	0xffffffff


	//   ....[24]....
        /*0138*/ 	.word	0xffffffff


	//   ....[25]....
        /*013c*/ 	.word	0xffffffff


	//   ....[26]....
        /*0140*/ 	.word	0xffffffff


	//   ....[27]....
        /*0144*/ 	.word	0xffffffff


	//   ....[28]....
        /*0148*/ 	.word	0xffffffff


	//   ....[29]....
        /*014c*/ 	.word	0xffffffff


	//   ....[30]....
        /*0150*/ 	.word	0xffffffff


	//   ....[31]....
        /*0154*/ 	.word	0xffffffff


	//   ....[32]....
        /*0158*/ 	.word	0xffffffff


	//   ....[33]....
        /*015c*/ 	.word	0xffffffff


	//   ....[34]....
        /*0160*/ 	.word	0xffffffff


	//   ....[35]....
        /*0164*/ 	.word	0xffffffff


	//   ....[36]....
        /*0168*/ 	.word	0xffffffff


	//   ....[37]....
        /*016c*/ 	.word	0xffffffff


	//   ....[38]....
        /*0170*/ 	.word	0xffffffff


	//   ....[39]....
        /*0174*/ 	.word	0xffffffff


	//   ....[40]....
        /*0178*/ 	.word	0xffffffff


	//   ....[41]....
        /*017c*/ 	.word	0xffffffff


	//   ....[42]....
        /*0180*/ 	.word	0xffffffff


	//   ....[43]....
        /*0184*/ 	.word	0xffffffff


	//   ....[44]....
        /*0188*/ 	.word	0xffffffff


	//   ....[45]....
        /*018c*/ 	.word	0xffffffff


	//   ....[46]....
        /*0190*/ 	.word	0xffffffff


	//   ....[47]....
        /*0194*/ 	.word	0xffffffff


	//   ....[48]....
        /*0198*/ 	.word	0xffffffff


	//   ....[49]....
        /*019c*/ 	.word	0xffffffff


	//   ....[50]....
        /*01a0*/ 	.word	0xffffffff


	//   ....[51]....
        /*01a4*/ 	.word	0xffffffff


	//   ....[52]....
        /*01a8*/ 	.word	0xffffffff


	//   ....[53]....
        /*01ac*/ 	.word	0xffffffff


	//   ....[54]....
        /*01b0*/ 	.word	0xffffffff


	//   ....[55]....
        /*01b4*/ 	.word	0xffffffff


	//   ....[56]....
        /*01b8*/ 	.word	0xffffffff


	//   ....[57]....
        /*01bc*/ 	.word	0xffffffff


	//   ....[58]....
        /*01c0*/ 	.word	0xffffffff


	//   ....[59]....
        /*01c4*/ 	.word	0xffffffff


	//----- nvinfo : EIATTR_COOP_GROUP_INSTR_OFFSETS
	.align		4
.L_5909:
        /*01c8*/ 	.byte	0x04, 0x28
        /*01ca*/ 	.short	(.L_5911 - .L_5910)


	//   ....[0]....
.L_5910:
        /*01cc*/ 	.word	0x00000b10


	//   ....[1]....
        /*01d0*/ 	.word	0x00000b30


	//   ....[2]....
        /*01d4*/ 	.word	0x00000b40


	//   ....[3]....
        /*01d8*/ 	.word	0x00000bd0


	//   ....[4]....
        /*01dc*/ 	.word	0x00000bf0


	//   ....[5]....
        /*01e0*/ 	.word	0x00000c00


	//   ....[6]....
        /*01e4*/ 	.word	0x00000c60


	//   ....[7]....
        /*01e8*/ 	.word	0x00000ca0


	//   ....[8]....
        /*01ec*/ 	.word	0x00000cb0


	//   ....[9]....
        /*01f0*/ 	.word	0x00000d50


	//   ....[10]....
        /*01f4*/ 	.word	0x00000d60


	//   ....[11]....
        /*01f8*/ 	.word	0x00000d70


	//   ....[12]....
        /*01fc*/ 	.word	0x00000dd0


	//   ....[13]....
        /*0200*/ 	.word	0x00000e10


	//   ....[14]....
        /*0204*/ 	.word	0x00000e20


	//   ....[15]....
        /*0208*/ 	.word	0x00001410


	//   ....[16]....
        /*020c*/ 	.word	0x00001430


	//   ....[17]....
        /*0210*/ 	.word	0x00001440


	//   ....[18]....
        /*0214*/ 	.word	0x000014e0


	//   ....[19]....
        /*0218*/ 	.word	0x000014f0


	//   ....[20]....
        /*021c*/ 	.word	0x00001500


	//   ....[21]....
        /*0220*/ 	.word	0x00001560


	//   ....[22]....
        /*0224*/ 	.word	0x000015a0


	//   ....[23]....
        /*0228*/ 	.word	0x000015b0


	//   ....[24]....
        /*022c*/ 	.word	0x00001640


	//   ....[25]....
        /*0230*/ 	.word	0x00001660


	//   ....[26]....
        /*0234*/ 	.word	0x00001670


	//   ....[27]....
        /*0238*/ 	.word	0x000016d0


	//   ....[28]....
        /*023c*/ 	.word	0x00001710


	//   ....[29]....
        /*0240*/ 	.word	0x00001720


	//   ....[30]....
        /*0244*/ 	.word	0x00001e70


	//   ....[31]....
        /*0248*/ 	.word	0x00001ef0


	//   ....[32]....
        /*024c*/ 	.word	0x00001f60


	//   ....[33]....
        /*0250*/ 	.word	0x00001fe0


	//   ....[34]....
        /*0254*/ 	.word	0x00002060


	//   ....[35]....
        /*0258*/ 	.word	0x000020e0


	//   ....[36]....
        /*025c*/ 	.word	0x00002160


	//   ....[37]....
        /*0260*/ 	.word	0x000021e0


	//   ....[38]....
        /*0264*/ 	.word	0x00002260


	//   ....[39]....
        /*0268*/ 	.word	0x000022e0


	//   ....[40]....
        /*026c*/ 	.word	0x00002360


	//   ....[41]....
        /*0270*/ 	.word	0x000023e0


	//   ....[42]....
        /*0274*/ 	.word	0x00002460


	//   ....[43]....
        /*0278*/ 	.word	0x000024e0


	//   ....[44]....
        /*027c*/ 	.word	0x00002560


	//   ....[45]....
        /*0280*/ 	.word	0x000025d0


	//   ....[46]....
        /*0284*/ 	.word	0x00002650


	//   ....[47]....
        /*0288*/ 	.word	0x000026c0


	//   ....[48]....
        /*028c*/ 	.word	0x00002740


	//   ....[49]....
        /*0290*/ 	.word	0x000027c0


	//   ....[50]....
        /*0294*/ 	.word	0x00002840


	//   ....[51]....
        /*0298*/ 	.word	0x000028c0


	//   ....[52]....
        /*029c*/ 	.word	0x00002940


	//   ....[53]....
        /*02a0*/ 	.word	0x000029c0


	//   ....[54]....
        /*02a4*/ 	.word	0x00002a40


	//   ....[55]....
        /*02a8*/ 	.word	0x00002ac0


	//   ....[56]....
        /*02ac*/ 	.word	0x00002b40


	//   ....[57]....
        /*02b0*/ 	.word	0x00002bc0


	//   ....[58]....
        /*02b4*/ 	.word	0x00002c40


	//   ....[59]....
        /*02b8*/ 	.word	0x00002cc0


	//----- nvinfo : EIATTR_EXIT_INSTR_OFFSETS
	.align		4
.L_5911:
        /*02bc*/ 	.byte	0x04, 0x1c
        /*02be*/ 	.short	(.L_5913 - .L_5912)


	//   ....[0]....
.L_5912:
        /*02c0*/ 	.word	0x00000080


	//   ....[1]....
        /*02c4*/ 	.word	0x00001a80


	//   ....[2]....
        /*02c8*/ 	.word	0x00001ab0


	//   ....[3]....
        /*02cc*/ 	.word	0x00001cc0


	//   ....[4]....
        /*02d0*/ 	.word	0x00001e10


	//----- nvinfo : EIATTR_MAX_THREADS
	.align		4
.L_5913:
        /*02d4*/ 	.byte	0x04, 0x05
        /*02d6*/ 	.short	(.L_5915 - .L_5914)
.L_5914:
        /*02d8*/ 	.word	0x00000080
        /*02dc*/ 	.word	0x00000001
        /*02e0*/ 	.word	0x00000001


	//----- nvinfo : EIATTR_CRS_STACK_SIZE
	.align		4
.L_5915:
        /*02e4*/ 	.byte	0x04, 0x1e
        /*02e6*/ 	.short	(.L_5917 - .L_5916)
.L_5916:
        /*02e8*/ 	.word	0x00000000
.L_5917:


//--------------------- .nv.info._ZN4vllm3moe10topkGatingILi6ELi192ELi4ELi8ELi32EjfLNS0_11ScoringFuncE1EEEvPKT5_PKbPfiPT4_PiiiibPKf --------------------------
	.section	.nv.info._ZN4vllm3moe10topkGatingILi6ELi192ELi4ELi8ELi32EjfLNS0_11ScoringFuncE1EEEvPKT5_PKbPfiPT4_PiiiibPKf,"",@"SHT_CUDA_INFO"
	.sectionflags	@""
	.align	4


	//----- nvinfo : EIATTR_CUDA_API_VERSION
	.align		4
        /*0000*/ 	.byte	0x04, 0x37
        /*0002*/ 	.short	(.L_5919 - .L_5918)
.L_5918:
        /*0004*/ 	.word	0x00000082


	//----- nvinfo : EIATTR_SW2861232_WAR
	.align		4
.L_5919:
        /*0008*/ 	.byte	0x01, 0x35
	.zero		2


	//----- nvinfo : EIATTR_PARAM_CBANK
	.align		4
        /*000c*/ 	.byte	0x04, 0x0a
        /*000e*/ 	.short	(.L_5921 - .L_5920)
	.align		4
.L_5920:
        /*0010*/ 	.word	index@(.nv.constant0._ZN4vllm3moe10topkGatingILi6ELi192ELi4ELi8ELi32EjfLNS0_11ScoringFuncE1EEEvPKT5_PKbPfiPT4_PiiiibPKf)
        /*0014*/ 	.short	0x0160
        /*0016*/ 	.short	0x0048


	//----- nvinfo : EIATTR_CBANK_PARAM_SIZE
	.align		4
.L_5921:
        /*0018*/ 	.byte	0x03, 0x19
        /*001a*/ 	.short	0x0048


	//----- nvinfo : EIATTR_KPARAM_INFO
	.align		4
        /*001c*/ 	.byte	0x04, 0x17
        /*001e*/ 	.short	(.L_5923 - .L_5922)
.L_5922:
        /*0020*/ 	.word	0x00000000
        /*0024*/ 	.short	0x000a
        /*0026*/ 	.short	0x0040
        /*0028*/ 	.byte	0x00, 0xf0, 0x21, 0x00


	//----- nvinfo : EIATTR_KPARAM_INFO
	.align		4
.L_5923:
        /*002c*/ 	.byte	0x04, 0x17
        /*002e*/ 	.short	(.L_5925 - .L_5924)
.L_5924:
        /*0030*/ 	.word	0x00000000
        /*0034*/ 	.short	0x0009
        /*0036*/ 	.short	0x003c
        /*0038*/ 	.byte	0x00, 0xf0, 0x05, 0x00


	//----- nvinfo : EIATTR_KPARAM_INFO
	.align		4
.L_5925:
        /*003c*/ 	.byte	0x04, 0x17
        /*003e*/ 	.short	(.L_5927 - .L_5926)
.L_5926:
        /*0040*/ 	.word	0x00000000
        /*0044*/ 	.short	0x0008
        /*0046*/ 	.short	0x0038
        /*0048*/ 	.byte	0x00, 0xf0, 0x11, 0x00


	//----- nvinfo : EIATTR_KPARAM_INFO
	.align		4
.L_5927:
        /*004c*/ 	.byte	0x04, 0x17
        /*004e*/ 	.short	(.L_5929 - .L_5928)
.L_5928:
        /*0050*/ 	.word	0x00000000
        /*0054*/ 	.short	0x0007
        /*0056*/ 	.short	0x0034
        /*0058*/ 	.byte	0x00, 0xf0, 0x11, 0x00


	//----- nvinfo : EIATTR_KPARAM_INFO
	.align		4
.L_5929:
        /*005c*/ 	.byte	0x04, 0x17
        /*005e*/ 	.short	(.L_5931 - .L_5930)
.L_5930:
        /*0060*/ 	.word	0x00000000
        /*0064*/ 	.short	0x0006
        /*0066*/ 	.short	0x0030
        /*0068*/ 	.byte	0x00, 0xf0, 0x11, 0x00


	//----- nvinfo : EIATTR_KPARAM_INFO
	.align		4
.L_5931:
        /*006c*/ 	.byte	0x04, 0x17
        /*006e*/ 	.short	(.L_5933 - .L_5932)
.L_5932:
        /*0070*/ 	.word	0x00000000
        /*0074*/ 	.short	0x0005
        /*0076*/ 	.short	0x0028
        /*0078*/ 	.byte	0x00, 0xf0, 0x21, 0x00


	//----- nvinfo : EIATTR_KPARAM_INFO
	.align		4
.L_5933:
        /*007c*/ 	.byte	0x04, 0x17
        /*007e*/ 	.short	(.L_5935 - .L_5934)
.L_5934:
        /*0080*/ 	.word	0x00000000
        /*0084*/ 	.short	0x0004
        /*0086*/ 	.short	0x0020
        /*0088*/ 	.byte	0x00, 0xf0, 0x21, 0x00


	//----- nvinfo : EIATTR_KPARAM_INFO
	.align		4
.L_5935:
        /*008c*/ 	.byte	0x04, 0x17
        /*008e*/ 	.short	(.L_5937 - .L_5936)
.L_5936:
        /*0090*/ 	.word	0x00000000
        /*0094*/ 	.short	0x0003
        /*0096*/ 	.short	0x0018
        /*0098*/ 	.byte	0x00, 0xf0, 0x11, 0x00


	//----- nvinfo : EIATTR_KPARAM_INFO
	.align		4
.L_5937:
        /*009c*/ 	.byte	0x04, 0x17
        /*009e*/ 	.short	(.L_5939 - .L_5938)
.L_5938:
        /*00a0*/ 	.word	0x00000000
        /*00a4*/ 	.short	0x0002
        /*00a6*/ 	.short	0x0010
        /*00a8*/ 	.byte	0x00, 0xf0, 0x21, 0x00


	//----- nvinfo : EIATTR_KPARAM_INFO
	.align		4
.L_5939:
        /*00ac*/ 	.byte	0x04, 0x17
        /*00ae*/ 	.short	(.L_5941 - .L_5940)
.L_5940:
        /*00b0*/ 	.word	0x00000000
        /*00b4*/ 	.short	0x0001
        /*00b6*/ 	.short	0x0008
        /*00b8*/ 	.byte	0x00, 0xf0, 0x21, 0x00


	//----- nvinfo : EIATTR_KPARAM_INFO
	.align		4
.L_5941:
        /*00bc*/ 	.byte	0x04, 0x17
        /*00be*/ 	.short	(.L_5943 - .L_5942)
.L_5942:
        /*00c0*/ 	.word	0x00000000
        /*00c4*/ 	.short	0x0000
        /*00c6*/ 	.short	0x0000
        /*00c8*/ 	.byte	0x00, 0xf0, 0x21, 0x00


	//----- nvinfo : EIATTR_MAXREG_COUNT
	.align		4
.L_5943:
        /*00cc*/ 	.byte	0x03, 0x1b
        /*00ce*/ 	.short	0x00ff


	//----- nvinfo : EIATTR_MERCURY_ISA_VERSION
	.align		4
        /*00d0*/ 	.byte	0x03, 0x5f
        /*00d2*/ 	.short	0x0000


	//----- nvinfo : EIATTR_COOP_GROUP_MASK_REGIDS
	.align		4
        /*00d4*/ 	.byte	0x04, 0x29
        /*00d6*/ 	.short	(.L_5945 - .L_5944)


	//   ....[0]....
.L_5944:
        /*00d8*/ 	.word	0xffffffff


	//   ....[1]....
        /*00dc*/ 	.word	0xffffffff


	//   ....[2]....
        /*00e0*/ 	.word	0xffffffff


	//   ....[3]....
        /*00e4*/ 	.word	0xffffffff


	//   ....[4]....
        /*00e8*/ 	.word	0xffffffff


	//   ....[5]....
        /*00ec*/ 	.word	0xffffffff


	//   ....[6]....
        /*00f0*/ 	.word	0xffffffff


	//   ....[7]....
        /*00f4*/ 	.word	0xffffffff


	//   ....[8]....
        /*00f8*/ 	.word	0xffffffff


	//   ....[9]....
        /*00fc*/ 	.word	0xffffffff


	//   ....[10]....
        /*0100*/ 	.word	0xffffffff


	//   ....[11]....
        /*0104*/ 	.word	0xffffffff


	//   ....[12]....
        /*0108*/ 	.word	0xffffffff


	//   ....[13]....
        /*010c*/ 	.word	0xffffffff


	//   ....[14]....
        /*0110*/ 	.word	0xffffffff


	//   ....[15]....
        /*0114*/ 	.word	0xffffffff


	//   ....[16]....
        /*0118*/ 	.word	0xffffffff


	//   ....[17]....
        /*011c*/ 	.word	0xffffffff


	//   ....[18]....
        /*0120*/ 	.word	0xffffffff


	//   ....[19]....
        /*0124*/ 	.word	0xffffffff


	//   ....[20]....
        /*0128*/ 	.word	0xffffffff


	//   ....[21]....
        /*012c*/ 	.word	0xffffffff


	//   ....[22]....
        /*0130*/ 	.word	0xffffffff


	//   ....[23]....
        /*0134*/ 	.word	0xffffffff


	//   ....[24]....
        /*0138*/ 	.word	0xffffffff


	//   ....[25]....
        /*013c*/ 	.word	0xffffffff


	//   ....[26]....
        /*0140*/ 	.word	0xffffffff


	//   ....[27]....
        /*0144*/ 	.word	0xffffffff


	//   ....[28]....
        /*0148*/ 	.word	0xffffffff


	//   ....[29]....
        /*014c*/ 	.word	0xffffffff


	//   ....[30]....
        /*0150*/ 	.word	0xffffffff


	//   ....[31]....
        /*0154*/ 	.word	0xffffffff


	//   ....[32]....
        /*0158*/ 	.word	0xffffffff


	//   ....[33]....
        /*015c*/ 	.word	0xffffffff


	//   ....[34]....
        /*0160*/ 	.word	0xffffffff


	//   ....[35]....
        /*0164*/ 	.word	0xffffffff


	//   ....[36]....
        /*0168*/ 	.word	0xffffffff


	//   ....[37]....
        /*016c*/ 	.word	0xffffffff


	//   ....[38]....
        /*0170*/ 	.word	0xffffffff


	//   ....[39]....
        /*0174*/ 	.word	0xffffffff


	//   ....[40]....
        /*0178*/ 	.word	0xffffffff


	//   ....[41]....
        /*017c*/ 	.word	0xffffffff


	//   ....[42]....
        /*0180*/ 	.word	0xffffffff


	//   ....[43]....
        /*0184*/ 	.word	0xffffffff


	//   ....[44]....
        /*0188*/ 	.word	0xffffffff


	//   ....[45]....
        /*018c*/ 	.word	0xffffffff


	//   ....[46]....
        /*0190*/ 	.word	0xffffffff


	//   ....[47]....
        /*0194*/ 	.word	0xffffffff


	//   ....[48]....
        /*0198*/ 	.word	0xffffffff


	//   ....[49]....
        /*019c*/ 	.word	0xffffffff


	//   ....[50]....
        /*01a0*/ 	.word	0xffffffff


	//   ....[51]....
        /*01a4*/ 	.word	0xffffffff


	//   ....[52]....
        /*01a8*/ 	.word	0xffffffff


	//   ....[53]....
        /*01ac*/ 	.word	0xffffffff


	//   ....[54]....
        /*01b0*/ 	.word	0xffffffff


	//   ....[55]....
        /*01b4*/ 	.word	0xffffffff


	//   ....[56]....
        /*01b8*/ 	.word	0xffffffff


	//   ....[57]....
        /*01bc*/ 	.word	0xffffffff


	//   ....[58]....
        /*01c0*/ 	.word	0xffffffff


	//   ....[59]....
        /*01c4*/ 	.word	0xffffffff


	//----- nvinfo : EIATTR_COOP_GROUP_INSTR_OFFSETS
	.align		4
.L_5945:
        /*01c8*/ 	.byte	0x04, 0x28
        /*01ca*/ 	.short	(.L_5947 - .L_5946)


	//   ....[0]....
.L_5946:
        /*01cc*/ 	.word	0x00000770


	//   ....[1]....
        /*01d0*/ 	.word	0x00000790


	//   ....[2]....
        /*01d4*/ 	.word	0x000007a0


	//   ....[3]....
        /*01d8*/ 	.word	0x00000830


	//   ....[4]....
        /*01dc*/ 	.word	0x00000850


	//   ....[5]....
        /*01e0*/ 	.word	0x00000860


	//   ....[6]....
        /*01e4*/ 	.word	0x000008c0


	//   ....[7]....
        /*01e8*/ 	.word	0x00000900


	//   ....[8]....
        /*01ec*/ 	.word	0x00000910


	//   ....[9]....
        /*01f0*/ 	.word	0x000009a0


	//   ....[10]....
        /*01f4*/ 	.word	0x000009c0


	//   ....[11]....
        /*01f8*/ 	.word	0x000009d0


	//   ....[12]....
        /*01fc*/ 	.word	0x00000a30


	//   ....[13]....
        /*0200*/ 	.word	0x00000a70


	//   ....[14]....
        /*0204*/ 	.word	0x00000a80


	//   ....[15]....
        /*0208*/ 	.word	0x00000f50


	//   ....[16]....
        /*020c*/ 	.word	0x00000f70


	//   ....[17]....
        /*0210*/ 	.word	0x00000f80


	//   ....[18]....
        /*0214*/ 	.word	0x00001010


	//   ....[19]....
        /*0218*/ 	.word	0x00001030


	//   ....[20]....
        /*021c*/ 	.word	0x00001040


	//   ....[21]....
        /*0220*/ 	.word	0x000010a0


	//   ....[22]....
        /*0224*/ 	.word	0x000010e0


	//   ....[23]....
        /*0228*/ 	.word	0x000010f0


	//   ....[24]....
        /*022c*/ 	.word	0x00001180


	//   ....[25]....
        /*0230*/ 	.word	0x000011a0


	//   ....[26]....
        /*0234*/ 	.word	0x000011b0


	//   ....[27]....
        /*0238*/ 	.word	0x00001210


	//   ....[28]....
        /*023c*/ 	.word	0x00001250


	//   ....[29]....
        /*0240*/ 	.word	0x00001260


	//   ....[30]....
        /*0244*/ 	.word	0x000019a0


	//   ....[31]....
        /*0248*/ 	.word	0x00001a20


	//   ....[32]....
        /*024c*/ 	.word	0x00001a90


	//   ....[33]....
        /*0250*/ 	.word	0x00001b10


	//   ....[34]....
        /*0254*/ 	.word	0x00001b90


	//   ....[35]....
        /*0258*/ 	.word	0x00001c10


	//   ....[36]....
        /*025c*/ 	.word	0x00001c90


	//   ....[37]....
        /*0260*/ 	.word	0x00001d10


	//   ....[38]....
        /*0264*/ 	.word	0x00001d90


	//   ....[39]....
        /*0268*/ 	.word	0x00001e10


	//   ....[40]....
        /*026c*/ 	.word	0x00001e90


	//   ....[41]....
        /*0270*/ 	.word	0x00001f10


	//   ....[42]....
        /*0274*/ 	.word	0x00001f90


	//   ....[43]....
        /*0278*/ 	.word	0x00002010


	//   ....[44]....
        /*027c*/ 	.word	0x00002080


	//   ....[45]....
        /*0280*/ 	.word	0x000020f0


	//   ....[46]....
        /*0284*/ 	.word	0x00002170


	//   ....[47]....
        /*0288*/ 	.word	0x000021e0


	//   ....[48]....
        /*028c*/ 	.word	0x00002260


	//   ....[49]....
        /*0290*/ 	.word	0x000022e0


	//   ....[50]....
        /*0294*/ 	.word	0x00002360


	//   ....[51]....
        /*0298*/ 	.word	0x000023e0


	//   ....[52]....
        /*029c*/ 	.word	0x00002460


	//   ....[53]....
        /*02a0*/ 	.word	0x000024e0


	//   ....[54]....
        /*02a4*/ 	.word	0x00002560


	//   ....[55]....
        /*02a8*/ 	.word	0x000025e0


	//   ....[56]....
        /*02ac*/ 	.word	0x00002660


	//   ....[57]....
        /*02b0*/ 	.word	0x000026e0


	//   ....[58]....
        /*02b4*/ 	.word	0x00002760


	//   ....[59]....
        /*02b8*/ 	.word	0x000027d0


	//----- nvinfo : EIATTR_EXIT_INSTR_OFFSETS
	.align		4
.L_5947:
        /*02bc*/ 	.byte	0x04, 0x1c
        /*02be*/ 	.short	(.L_5949 - .L_5948)


	//   ....[0]....
.L_5948:
        /*02c0*/ 	.word	0x00000080


	//   ....[1]....
        /*02c4*/ 	.word	0x000015c0


	//   ....[2]....
        /*02c8*/ 	.word	0x000015f0


	//   ....[3]....
        /*02cc*/ 	.word	0x00001800


	//   ....[4]....
        /*02d0*/ 	.word	0x00001940


	//----- nvinfo : EIATTR_MAX_THREADS
	.align		4
.L_5949:
        /*02d4*/ 	.byte	0x04, 0x05
        /*02d6*/ 	.short	(.L_5951 - .L_5950)
.L_5950:
        /*02d8*/ 	.word	0x00000080
        /*02dc*/ 	.word	0x00000001
        /*02e0*/ 	.word	0x00000001


	//----- nvinfo : EIATTR_CRS_STACK_SIZE
	.align		4
.L_5951:
        /*02e4*/ 	.byte	0x04, 0x1e
        /*02e6*/ 	.short	(.L_5953 - .L_5952)
.L_5952:
        /*02e8*/ 	.word	0x00000000
.L_5953:


//--------------------- .nv.info._ZN4vllm3moe10topkGatingILi16ELi512ELi4ELi16ELi32EjfLNS0_11ScoringFuncE1EEEvPKT5_PKbPfiPT4_PiiiibPKf --------------------------
	.section	.nv.info._ZN4vllm3moe10topkGatingILi16ELi512ELi4ELi16ELi32EjfLNS0_11ScoringFuncE1EEEvPKT5_PKbPfiPT4_PiiiibPKf,"",@"SHT_CUDA_INFO"
	.sectionflags	@""
	.align	4


	//----- nvinfo : EIATTR_CUDA_API_VERSION
	.align		4
        /*0000*/ 	.byte	0x04, 0x37
        /*0002*/ 	.short	(.L_5955 - .L_5954)
.L_5954:
        /*0004*/ 	.word	0x00000082


	//----- nvinfo : EIATTR_SW2861232_WAR
	.align		4
.L_5955:
        /*0008*/ 	.byte	0x01, 0x35
	.zero		2


	//----- nvinfo : EIATTR_PARAM_CBANK
	.align		4
        /*000c*/ 	.byte	0x04, 0x0a
        /*000e*/ 	.short	(.L_5957 - .L_5956)
	.align		4
.L_5956:
        /*0010*/ 	.word	index@(.nv.constant0._ZN4vllm3moe10topkGatingILi16ELi512ELi4ELi16ELi32EjfLNS0_11ScoringFuncE1EEEvPKT5_PKbPfiPT4_PiiiibPKf)
        /*0014*/ 	.short	0x0160
        /*0016*/ 	.short	0x0048


	//----- nvinfo : EIATTR_CBANK_PARAM_SIZE
	.align		4
.L_5957:
        /*0018*/ 	.byte	0x03, 0x19
        /*001a*/ 	.short	0x0048


	//----- nvinfo : EIATTR_KPARAM_INFO
	.align		4
        /*001c*/ 	.byte	0x04, 0x17
        /*001e*/ 	.short	(.L_5959 - .L_5958)
.L_5958:
        /*0020*/ 	.word	0x00000000
        /*0024*/ 	.short	0x000a
        /*0026*/ 	.short	0x0040
        /*0028*/ 	.byte	0x00, 0xf0, 0x21, 0x00


	//----- nvinfo : EIATTR_KPARAM_INFO
	.align		4
.L_5959:
        /*002c*/ 	.byte	0x04, 0x17
        /*002e*/ 	.short	(.L_5961 - .L_5960)
.L_5960:
        /*0030*/ 	.word	0x00000000
        /*0034*/ 	.short	0x0009
        /*0036*/ 	.short	0x003c
        /*0038*/ 	.byte	0x00, 0xf0, 0x05, 0x00


	//----- nvinfo : EIATTR_KPARAM_INFO
	.align		4
.L_5961:
        /*003c*/ 	.byte	0x04, 0x17
        /*003e*/ 	.short	(.L_5963 - .L_5962)
.L_5962:
        /*0040*/ 	.word	0x00000000
        /*0044*/ 	.short	0x0008
        /*0046*/ 	.short	0x0038
        /*0048*/ 	.byte	0x00, 0xf0, 0x11, 0x00


	//----- nvinfo : EIATTR_KPARAM_INFO
	.align		4
.L_5963:
        /*004c*/ 	.byte	0x04, 0x17
        /*004e*/ 	.short	(.L_5965 - .L_5964)
.L_5964:
        /*0050*/ 	.word	0x00000000
        /*0054*/ 	.short	0x0007
        /*0056*/ 	.short	0x0034
        /*0058*/ 	.byte	0x00, 0xf0, 0x11, 0x00


	//----- nvinfo : EIATTR_KPARAM_INFO
	.align		4
.L_5965:
        /*005c*/ 	.byte	0x04, 0x17
        /*005e*/ 	.short	(.L_5967 - .L_5966)
.L_5966:
        /*0060*/ 	.word	0x00000000
        /*0064*/ 	.short	0x0006
        /*0066*/ 	.short	0x0030
        /*0068*/ 	.byte	0x00, 0xf0, 0x11, 0x00


	//----- nvinfo : EIATTR_KPARAM_INFO
	.align		4
.L_5967:
        /*006c*/ 	.byte	0x04, 0x17
        /*006e*/ 	.short	(.L_5969 - .L_5968)
.L_5968:
        /*0070*/ 	.word	0x00000000
        /*0074*/ 	.short	0x0005
        /*0076*/ 	.short	0x0028
        /*0078*/ 	.byte	0x00, 0xf0, 0x21, 0x00


	//----- nvinfo : EIATTR_KPARAM_INFO
	.align		4
.L_5969:
        /*007c*/ 	.byte	0x04, 0x17
        /*007e*/ 	.short	(.L_5971 - .L_5970)
.L_5970:
        /*0080*/ 	.word	0x00000000
        /*0084*/ 	.short	0x0004
        /*0086*/ 	.short	0x0020
        /*0088*/ 	.byte	0x00, 0xf0, 0x21, 0x00


	//----- nvinfo : EIATTR_KPARAM_INFO
	.align		4
.L_5971:
        /*008c*/ 	.byte	0x04, 0x17
        /*008e*/ 	.short	(.L_5973 - .L_5972)
.L_5972:
        /*0090*/ 	.word	0x00000000
        /*0094*/ 	.short	0x0003
        /*0096*/ 	.short	0x0018
        /*0098*/ 	.byte	0x00, 0xf0, 0x11, 0x00


	//----- nvinfo : EIATTR_KPARAM_INFO
	.align		4
.L_5973:
        /*009c*/ 	.byte	0x04, 0x17
        /*009e*/ 	.short	(.L_5975 - .L_5974)
.L_5974:
        /*00a0*/ 	.word	0x00000000
        /*00a4*/ 	.short	0x0002
        /*00a6*/ 	.short	0x0010
        /*00a8*/ 	.byte	0x00, 0xf0, 0x21, 0x00


	//----- nvinfo : EIATTR_KPARAM_INFO
	.align		4
.L_5975:
        /*00ac*/ 	.byte	0x04, 0x17
        /*00ae*/ 	.short	(.L_5977 - .L_5976)
.L_5976:
        /*00b0*/ 	.word	0x00000000
        /*00b4*/ 	.short	0x0001
        /*00b6*/ 	.short	0x0008
        /*00b8*/ 	.byte	0x00, 0xf0, 0x21, 0x00


	//----- nvinfo : EIATTR_KPARAM_INFO
	.align		4
.L_5977:
        /*00bc*/ 	.byte	0x04, 0x17
        /*00be*/ 	.short	(.L_5979 - .L_5978)
.L_5978:
        /*00c0*/ 	.word	0x00000000
        /*00c4*/ 	.short	0x0000
        /*00c6*/ 	.short	0x0000
        /*00c8*/ 	.byte	0x00, 0xf0, 0x21, 0x00


	//----- nvinfo : EIATTR_MAXREG_COUNT
	.align		4
.L_5979:
        /*00cc*/ 	.byte	0x03, 0x1b
        /*00ce*/ 	.short	0x00ff


	//----- nvinfo : EIATTR_MERCURY_ISA_VERSION
	.align		4
        /*00d0*/ 	.byte	0x03, 0x5f
        /*00d2*/ 	.short	0x0000


	//----- nvinfo : EIATTR_COOP_GROUP_MASK_REGIDS
	.align		4
        /*00d4*/ 	.byte	0x04, 0x29
        /*00d6*/ 	.short	(.L_5981 - .L_5980)


	//   ....[0]....
.L_5980:
        /*00d8*/ 	.word	0xffffffff


	//   ....[1]....
        /*00dc*/ 	.word	0xffffffff


	//   ....[2]....
        /*00e0*/ 	.word	0xffffffff


	//   ....[3]....
        /*00e4*/ 	.word	0xffffffff


	//   ....[4]....
        /*00e8*/ 	.word	0xffffffff


	//   ....[5]....
        /*00ec*/ 	.word	0xffffffff


	//   ....[6]....
        /*00f0*/ 	.word	0xffffffff


	//   ....[7]....
        /*00f4*/ 	.word	0xffffffff


	//   ....[8]....
        /*00f8*/ 	.word	0xffffffff


	//   ....[9]....
        /*00fc*/ 	.word	0xffffffff


	//   ....[10]....
        /*0100*/ 	.word	0xffffffff


	//   ....[11]....
        /*0104*/ 	.word	0xffffffff


	//   ....[12]....
        /*0108*/ 	.word	0xffffffff


	//   ....[13]....
        /*010c*/ 	.word	0xffffffff


	//   ....[14]....
        /*0110*/ 	.word	0xffffffff


	//   ....[15]....
        /*0114*/ 	.word	0xffffffff


	//   ....[16]....
        /*0118*/ 	.word	0xffffffff


	//   ....[17]....
        /*011c*/ 	.word	0xffffffff


	//   ....[18]....
        /*0120*/ 	.word	0xffffffff


	//   ....[19]....
        /*0124*/ 	.word	0xffffffff


	//   ....[20]....
        /*0128*/ 	.word	0xffffffff


	//   ....[21]....
        /*012c*/ 	.word	0xffffffff


	//   ....[22]....
        /*0130*/ 	.word	0xffffffff


	//   ....[23]....
        /*0134*/ 	.word	0xffffffff


	//   ....[24]....
        /*0138*/ 	.word	0xffffffff


	//   ....[25]....
        /*013c*/ 	.word	0xffffffff


	//   ....[26]....
        /*0140*/ 	.word	0xffffffff


	//   ....[27]....
        /*0144*/ 	.word	0xffffffff


	//   ....[28]....
        /*0148*/ 	.word	0xffffffff


	//   ....[29]....
        /*014c*/ 	.word	0xffffffff


	//   ....[30]....
        /*0150*/ 	.word	0xffffffff


	//   ....[31]....
        /*0154*/ 	.word	0xffffffff


	//   ....[32]....
        /*0158*/ 	.word	0xffffffff


	//   ....[33]....
        /*015c*/ 	.word	0xffffffff


	//   ....[34]....
        /*0160*/ 	.word	0xffffffff


	//   ....[35]....
        /*0164*/ 	.word	0xffffffff


	//   ....[36]....
        /*0168*/ 	.word	0xffffffff


	//   ....[37]....
        /*016c*/ 	.word	0xffffffff


	//   ....[38]....
        /*0170*/ 	.word	0xffffffff


	//   ....[39]....
        /*0174*/ 	.word	0xffffffff


	//   ....[40]....
        /*0178*/ 	.word	0xffffffff


	//   ....[41]....
        /*017c*/ 	.word	0xffffffff


	//   ....[42]....
        /*0180*/ 	.word	0xffffffff


	//   ....[43]....
        /*0184*/ 	.word	0xffffffff


	//   ....[44]....
        /*0188*/ 	.word	0xffffffff


	//   ....[45]....
        /*018c*/ 	.word	0xffffffff


	//   ....[46]....
        /*0190*/ 	.word	0xffffffff


	//   ....[47]....
        /*0194*/ 	.word	0xffffffff


	//   ....[48]....
        /*0198*/ 	.word	0xffffffff


	//   ....[49]....
        /*019c*/ 	.word	0xffffffff


	//   ....[50]....
        /*01a0*/ 	.word	0xffffffff


	//   ....[51]....
        /*01a4*/ 	.word	0xffffffff


	//   ....[52]....
        /*01a8*/ 	.word	0xffffffff


	//   ....[53]....
        /*01ac*/ 	.word	0xffffffff


	//   ....[54]....
        /*01b0*/ 	.word	0xffffffff


	//   ....[55]....
        /*01b4*/ 	.word	0xffffffff


	//   ....[56]....
        /*01b8*/ 	.word	0xffffffff


	//   ....[57]....
        /*01bc*/ 	.word	0xffffffff


	//   ....[58]....
        /*01c0*/ 	.word	0xffffffff


	//   ....[59]....
        /*01c4*/ 	.word	0xffffffff


	//----- nvinfo : EIATTR_COOP_GROUP_INSTR_OFFSETS
	.align		4
.L_5981:
        /*01c8*/ 	.byte	0x04, 0x28
        /*01ca*/ 	.short	(.L_5983 - .L_5982)


	//   ....[0]....
.L_5982:
        /*01cc*/ 	.word	0x00000f60


	//   ....[1]....
        /*01d0*/ 	.word	0x00000f80


	//   ....[2]....
        /*01d4*/ 	.word	0x00000f90


	//   ....[3]....
        /*01d8*/ 	.word	0x00001030


	//   ....[4]....
        /*01dc*/ 	.word	0x00001040


	//   ....[5]....
        /*01e0*/ 	.word	0x00001050


	//   ....[6]....
        /*01e4*/ 	.word	0x000010b0


	//   ....[7]....
        /*01e8*/ 	.word	0x000010f0


	//   ....[8]....
        /*01ec*/ 	.word	0x00001100


	//   ....[9]....
        /*01f0*/ 	.word	0x00001190


	//   ....[10]....
        /*01f4*/ 	.word	0x000011b0


	//   ....[11]....
        /*01f8*/ 	.word	0x000011c0


	//   ....[12]....
        /*01fc*/ 	.word	0x00001220


	//   ....[13]....
        /*0200*/ 	.word	0x00001260


	//   ....[14]....
        /*0204*/ 	.word	0x00001270


	//   ....[15]....
        /*0208*/ 	.word	0x000019d0


	//   ....[16]....
        /*020c*/ 	.word	0x000019f0


	//   ....[17]....
        /*0210*/ 	.word	0x00001a00


	//   ....[18]....
        /*0214*/ 	.word	0x00001aa0


	//   ....[19]....
        /*0218*/ 	.word	0x00001ab0


	//   ....[20]....
        /*021c*/ 	.word	0x00001ac0


	//   ....[21]....
        /*0220*/ 	.word	0x00001b20


	//   ....[22]....
        /*0224*/ 	.word	0x00001b60


	//   ....[23]....
        /*0228*/ 	.word	0x00001b70


	//   ....[24]....
        /*022c*/ 	.word	0x00001c00


	//   ....[25]....
        /*0230*/ 	.word	0x00001c20


	//   ....[26]....
        /*0234*/ 	.word	0x00001c30


	//   ....[27]....
        /*0238*/ 	.word	0x00001c90


	//   ....[28]....
        /*023c*/ 	.word	0x00001cd0


	//   ....[29]....
        /*0240*/ 	.word	0x00001ce0


	//   ....[30]....
        /*0244*/ 	.word	0x00002430


	//   ....[31]....
        /*0248*/ 	.word	0x000024b0


	//   ....[32]....
        /*024c*/ 	.word	0x00002520


	//   ....[33]....
        /*0250*/ 	.word	0x000025a0


	//   ....[34]....
        /*0254*/ 	.word	0x00002620


	//   ....[35]....
        /*0258*/ 	.word	0x000026a0


	//   ....[36]....
        /*025c*/ 	.word	0x00002720


	//   ....[37]....
        /*0260*/ 	.word	0x000027a0


	//   ....[38]....
        /*0264*/ 	.word	0x00002820


	//   ....[39]....
        /*0268*/ 	.word	0x000028a0


	//   ....[40]....
        /*026c*/ 	.word	0x00002920


	//   ....[41]....
        /*0270*/ 	.word	0x000029a0


	//   ....[42]....
        /*0274*/ 	.word	0x00002a20


	//   ....[43]....
        /*0278*/ 	.word	0x00002aa0


	//   ....[44]....
        /*027c*/ 	.word	0x00002b10


	//   ....[45]....
        /*0280*/ 	.word	0x00002b90


	//   ....[46]....
        /*0284*/ 	.word	0x00002c10


	//   ....[47]....
        /*0288*/ 	.word	0x00002c80


	//   ....[48]....
        /*028c*/ 	.word	0x00002d00


	//   ....[49]....
        /*0290*/ 	.word	0x00002d80


	//   ....[50]....
        /*0294*/ 	.word	0x00002e00


	//   ....[51]....
        /*0298*/ 	.word	0x00002e80


	//   ....[52]....
        /*029c*/ 	.word	0x00002f00


	//   ....[53]....
        /*02a0*/ 	.word	0x00002f80


	//   ....[54]....
        /*02a4*/ 	.word	0x00003000


	//   ....[55]....
        /*02a8*/ 	.word	0x00003080


	//   ....[56]....
        /*02ac*/ 	.word	0x00003100


	//   ....[57]....
        /*02b0*/ 	.word	0x00003180


	//   ....[58]....
        /*02b4*/ 	.word	0x00003200


	//   ....[59]....
        /*02b8*/ 	.word	0x00003270


	//----- nvinfo : EIATTR_EXIT_INSTR_OFFSETS
	.align		4
.L_5983:
        /*02bc*/ 	.byte	0x04, 0x1c
        /*02be*/ 	.short	(.L_5985 - .L_5984)


	//   ....[0]....
.L_5984:
        /*02c0*/ 	.word	0x00000080


	//   ....[1]....
        /*02c4*/ 	.word	0x00002040


	//   ....[2]....
        /*02c8*/ 	.word	0x00002070


	//   ....[3]....
        /*02cc*/ 	.word	0x00002280


	//   ....[4]....
        /*02d0*/ 	.word	0x000023d0


	//----- nvinfo : EIATTR_MAX_THREADS
	.align		4
.L_5985:
        /*02d4*/ 	.byte	0x04, 0x05
        /*02d6*/ 	.short	(.L_5987 - .L_5986)
.L_5986:
        /*02d8*/ 	.word	0x00000080
        /*02dc*/ 	.word	0x00000001
        /*02e0*/ 	.word	0x00000001


	//----- nvinfo : EIATTR_CRS_STACK_SIZE
	.align		4
.L_5987:
        /*02e4*/ 	.byte	0x04, 0x1e
        /*02e6*/ 	.short	(.L_5989 - .L_5988)
.L_5988:
        /*02e8*/ 	.word	0x00000000
.L_5989:


//--------------------- .nv.info._ZN4vllm3moe10topkGatingILi8ELi256ELi4ELi16ELi32EjfLNS0_11ScoringFuncE1EEEvPKT5_PKbPfiPT4_PiiiibPKf --------------------------
	.section	.nv.info._ZN4vllm3moe10topkGatingILi8ELi256ELi4ELi16ELi32EjfLNS0_11ScoringFuncE1EEEvPKT5_PKbPfiPT4_PiiiibPKf,"",@"SHT_CUDA_INFO"
	.sectionflags	@""
	.align	4


	//----- nvinfo : EIATTR_CUDA_API_VERSION
	.align		4
        /*0000*/ 	.byte	0x04, 0x37
        /*0002*/ 	.short	(.L_5991 - .L_5990)
.L_5990:
        /*0004*/ 	.word	0x00000082


	//----- nvinfo : EIATTR_SW2861232_WAR
	.align		4
.L_5991:
        /*0008*/ 	.byte	0x01, 0x35
	.zero		2


	//----- nvinfo : EIATTR_PARAM_CBANK
	.align		4
        /*000c*/ 	.byte	0x04, 0x0a
        /*000e*/ 	.short	(.L_5993 - .L_5992)
	.align		4
.L_5992:
        /*0010*/ 	.word	index@(.nv.constant0._ZN4vllm3moe10topkGatingILi8ELi256ELi4ELi16ELi32EjfLNS0_11ScoringFuncE1EEEvPKT5_PKbPfiPT4_PiiiibPKf)
        /*0014*/ 	.short	0x0160
        /*0016*/ 	.short	0x0048


	//----- nvinfo : EIATTR_CBANK_PARAM_SIZE
	.align		4
.L_5993:
        /*0018*/ 	.byte	0x03, 0x19
        /*001a*/ 	.short	0x0048


	//----- nvinfo : EIATTR_KPARAM_INFO
	.align		4
        /*001c*/ 	.byte	0x04, 0x17
        /*001e*/ 	.short	(.L_5995 - .L_5994)
.L_5994:
        /*0020*/ 	.word	0x00000000
        /*0024*/ 	.short	0x000a
        /*0026*/ 	.short	0x0040
        /*0028*/ 	.byte	0x00, 0xf0, 0x21, 0x00


	//----- nvinfo : EIATTR_KPARAM_INFO
	.align		4
.L_5995:
        /*002c*/ 	.byte	0x04, 0x17
        /*002e*/ 	.short	(.L_5997 - .L_5996)
.L_5996:
        /*0030*/ 	.word	0x00000000
        /*0034*/ 	.short	0x0009
        /*0036*/ 	.short	0x003c
        /*0038*/ 	.byte	0x00, 0xf0, 0x05, 0x00


	//----- nvinfo : EIATTR_KPARAM_INFO
	.align		4
.L_5997:
        /*003c*/ 	.byte	0x04, 0x17
        /*003e*/ 	.short	(.L_5999 - .L_5998)
.L_5998:
        /*0040*/ 	.word	0x00000000
        /*0044*/ 	.short	0x0008
        /*0046*/ 	.short	0x0038
        /*0048*/ 	.byte	0x00, 0xf0, 0x11, 0x00


	//----- nvinfo : EIATTR_KPARAM_INFO
	.align		4
.L_5999:
        /*004c*/ 	.byte	0x04, 0x17
        /*004e*/ 	.short	(.L_6001 - .L_6000)
.L_6000:
        /*0050*/ 	.word	0x00000000
        /*0054*/ 	.short	0x0007
        /*0056*/ 	.short	0x0034
        /*0058*/ 	.byte	0x00, 0xf0, 0x11, 0x00


	//----- nvinfo : EIATTR_KPARAM_INFO
	.align		4
.L_6001:
        /*005c*/ 	.byte	0x04, 0x17
        /*005e*/ 	.short	(.L_6003 - .L_6002)
.L_6002:
        /*0060*/ 	.word	0x00000000
        /*0064*/ 	.short	0x0006
        /*0066*/ 	.short	0x0030
        /*0068*/ 	.byte	0x00, 0xf0, 0x11, 0x00


	//----- nvinfo : EIATTR_KPARAM_INFO
	.align		4
.L_6003:
        /*006c*/ 	.byte	0x04, 0x17
        /*006e*/ 	.short	(.L_6005 - .L_6004)
.L_6004:
        /*0070*/ 	.word	0x00000000
        /*0074*/ 	.short	0x0005
        /*0076*/ 	.short	0x0028
        /*0078*/ 	.byte	0x00, 0xf0, 0x21, 0x00


	//----- nvinfo : EIATTR_KPARAM_INFO
	.align		4
.L_6005:
        /*007c*/ 	.byte	0x04, 0x17
        /*007e*/ 	.short	(.L_6007 - .L_6006)
.L_6006:
        /*0080*/ 	.word	0x00000000
        /*0084*/ 	.short	0x0004
        /*0086*/ 	.short	0x0020
        /*0088*/ 	.byte	0x00, 0xf0, 0x21, 0x00


	//----- nvinfo : EIATTR_KPARAM_INFO
	.align		4
.L_6007:
        /*008c*/ 	.byte	0x04, 0x17
        /*008e*/ 	.short	(.L_6009 - .L_6008)
.L_6008:
        /*0090*/ 	.word	0x00000000
        /*0094*/ 	.short	0x0003
        /*0096*/ 	.short	0x0018
        /*0098*/ 	.byte	0x00, 0xf0, 0x11, 0x00


	//----- nvinfo : EIATTR_KPARAM_INFO
	.align		4
.L_6009:
        /*009c*/ 	.byte	0x04, 0x17
        /*009e*/ 	.short	(.L_6011 - .L_6010)
.L_6010:
        /*00a0*/ 	.word	0x00000000
        /*00a4*/ 	.short	0x0002
        /*00a6*/ 	.short	0x0010
        /*00a8*/ 	.byte	0x00, 0xf0, 0x21, 0x00


	//----- nvinfo : EIATTR_KPARAM_INFO
	.align		4
.L_6011:
        /*00ac*/ 	.byte	0x04, 0x17
        /*00ae*/ 	.short	(.L_6013 - .L_6012)
.L_6012:
        /*00b0*/ 	.word	0x00000000
        /*00b4*/ 	.short	0x0001
        /*00b6*/ 	.short	0x0008
        /*00b8*/ 	.byte	0x00, 0xf0, 0x21, 0x00


	//----- nvinfo : EIATTR_KPARAM_INFO
	.align		4
.L_6013:
        /*00bc*/ 	.byte	0x04, 0x17
        /*00be*/ 	.short	(.L_6015 - .L_6014)
.L_6014:
        /*00c0*/ 	.word	0x00000000
        /*00c4*/ 	.short	0x0000
        /*00c6*/ 	.short	0x0000
        /*00c8*/ 	.byte	0x00, 0xf0, 0x21, 0x00


	//----- nvinfo : EIATTR_MAXREG_COUNT
	.align		4
.L_6015:
        /*00cc*/ 	.byte	0x03, 0x1b
        /*00ce*/ 	.short	0x00ff


	//----- nvinfo : EIATTR_MERCURY_ISA_VERSION
	.align		4
        /*00d0*/ 	.byte	0x03, 0x5f
        /*00d2*/ 	.short	0x0000


	//----- nvinfo : EIATTR_COOP_GROUP_MASK_REGIDS
	.align		4
        /*00d4*/ 	.byte	0x04, 0x29
        /*00d6*/ 	.short	(.L_6017 - .L_6016)


	//   ....[0]....
.L_6016:
        /*00d8*/ 	.word	0xffffffff


	//   ....[1]....
        /*00dc*/ 	.word	0xffffffff


	//   ....[2]....
        /*00e0*/ 	.word	0xffffffff


	//   ....[3]....
        /*00e4*/ 	.word	0xffffffff


	//   ....[4]....
        /*00e8*/ 	.word	0xffffffff


	//   ....[5]....
        /*00ec*/ 	.word	0xffffffff


	//   ....[6]....
        /*00f0*/ 	.word	0xffffffff


	//   ....[7]....
        /*00f4*/ 	.word	0xffffffff


	//   ....[8]....
        /*00f8*/ 	.word	0xffffffff


	//   ....[9]....
        /*00fc*/ 	.word	0xffffffff


	//   ....[10]....
        /*0100*/ 	.word	0xffffffff


	//   ....[11]....
        /*0104*/ 	.word	0xffffffff


	//   ....[12]....
        /*0108*/ 	.word	0xffffffff


	//   ....[13]....
        /*010c*/ 	.word	0xffffffff


	//   ....[14]....
        /*0110*/ 	.word	0xffffffff


	//   ....[15]....
        /*0114*/ 	.word	0xffffffff


	//   ....[16]....
        /*0118*/ 	.word	0xffffffff


	//   ....[17]....
        /*011c*/ 	.word	0xffffffff


	//   ....[18]....
        /*0120*/ 	.word	0xffffffff


	//   ....[19]....
        /*0124*/ 	.word	0xffffffff


	//   ....[20]....
        /*0128*/ 	.word	0xffffffff


	//   ....[21]....
        /*012c*/ 	.word	0xffffffff


	//   ....[22]....
        /*0130*/ 	.word	0xffffffff


	//   ....[23]....
        /*0134*/ 	.word	0xffffffff


	//   ....[24]....
        /*0138*/ 	.word	0xffffffff


	//   ....[25]....
        /*013c*/ 	.word	0xffffffff


	//   ....[26]....
        /*0140*/ 	.word	0xffffffff


	//   ....[27]....
        /*0144*/ 	.word	0xffffffff


	//   ....[28]....
        /*0148*/ 	.word	0xffffffff


	//   ....[29]....
        /*014c*/ 	.word	0xffffffff


	//   ....[30]....
        /*0150*/ 	.word	0xffffffff


	//   ....[31]....
        /*0154*/ 	.word	0xffffffff


	//   ....[32]....
        /*0158*/ 	.word	0xffffffff


	//   ....[33]....
        /*015c*/ 	.word	0xffffffff


	//   ....[34]....
        /*0160*/ 	.word	0xffffffff


	//   ....[35]....
        /*0164*/ 	.word	0xffffffff


	//   ....[36]....
        /*0168*/ 	.word	0xffffffff


	//   ....[37]....
        /*016c*/ 	.word	0xffffffff


	//   ....[38]....
        /*0170*/ 	.word	0xffffffff


	//   ....[39]....
        /*0174*/ 	.word	0xffffffff


	//   ....[40]....
        /*0178*/ 	.word	0xffffffff


	//   ....[41]....
        /*017c*/ 	.word	0xffffffff


	//   ....[42]....
        /*0180*/ 	.word	0xffffffff


	//   ....[43]....
        /*0184*/ 	.word	0xffffffff


	//   ....[44]....
        /*0188*/ 	.word	0xffffffff


	//   ....[45]....
        /*018c*/ 	.word	0xffffffff


	//   ....[46]....
        /*0190*/ 	.word	0xffffffff


	//   ....[47]....
        /*0194*/ 	.word	0xffffffff


	//   ....[48]....
        /*0198*/ 	.word	0xffffffff


	//   ....[49]....
        /*019c*/ 	.word	0xffffffff


	//   ....[50]....
        /*01a0*/ 	.word	0xffffffff


	//   ....[51]....
        /*01a4*/ 	.word	0xffffffff


	//   ....[52]....
        /*01a8*/ 	.word	0xffffffff


	//   ....[53]....
        /*01ac*/ 	.word	0xffffffff


	//   ....[54]....
        /*01b0*/ 	.word	0xffffffff


	//   ....[55]....
        /*01b4*/ 	.word	0xffffffff


	//   ....[56]....
        /*01b8*/ 	.word	0xffffffff


	//   ....[57]....
        /*01bc*/ 	.word	0xffffffff


	//   ....[58]....
        /*01c0*/ 	.word	0xffffffff


	//   ....[59]....
        /*01c4*/ 	.word	0xffffffff


	//----- nvinfo : EIATTR_COOP_GROUP_INSTR_OFFSETS
	.align		4
.L_6017:
        /*01c8*/ 	.byte	0x04, 0x28
        /*01ca*/ 	.short	(.L_6019 - .L_6018)


	//   ....[0]....
.L_6018:
        /*01cc*/ 	.word	0x000008c0


	//   ....[1]....
        /*01d0*/ 	.word	0x000008e0


	//   ....[2]....
        /*01d4*/ 	.word	0x000008f0


	//   ....[3]....
        /*01d8*/ 	.word	0x00000990


	//   ....[4]....
        /*01dc*/ 	.word	0x000009a0


	//   ....[5]....
        /*01e0*/ 	.word	0x000009b0


	//   ....[6]....
        /*01e4*/ 	.word	0x00000a10


	//   ....[7]....
        /*01e8*/ 	.word	0x00000a50


	//   ....[8]....
        /*01ec*/ 	.word	0x00000a60


	//   ....[9]....
        /*01f0*/ 	.word	0x00000af0


	//   ....[10]....
        /*01f4*/ 	.word	0x00000b10


	//   ....[11]....
        /*01f8*/ 	.word	0x00000b20


	//   ....[12]....
        /*01fc*/ 	.word	0x00000b80


	//   ....[13]....
        /*0200*/ 	.word	0x00000bc0


	//   ....[14]....
        /*0204*/ 	.word	0x00000bd0


	//   ....[15]....
        /*0208*/ 	.word	0x00001110


	//   ....[16]....
        /*020c*/ 	.word	0x00001130


	//   ....[17]....
        /*0210*/ 	.word	0x00001140


	//   ....[18]....
        /*0214*/ 	.word	0x000011d0


	//   ....[19]....
        /*0218*/ 	.word	0x000011f0


	//   ....[20]....
        /*021c*/ 	.word	0x00001200


	//   ....[21]....
        /*0220*/ 	.word	0x00001260


	//   ....[22]....
        /*0224*/ 	.word	0x000012a0


	//   ....[23]....
        /*0228*/ 	.word	0x000012b0


	//   ....[24]....
        /*022c*/ 	.word	0x00001340


	//   ....[25]....
        /*0230*/ 	.word	0x00001360


	//   ....[26]....
        /*0234*/ 	.word	0x00001370


	//   ....[27]....
        /*0238*/ 	.word	0x000013d0


	//   ....[28]....
        /*023c*/ 	.word	0x00001410


	//   ....[29]....
        /*0240*/ 	.word	0x00001420


	//   ....[30]....
        /*0244*/ 	.word	0x00001b70


	//   ....[31]....
        /*0248*/ 	.word	0x00001bf0


	//   ....[32]....
        /*024c*/ 	.word	0x00001c60


	//   ....[33]....
        /*0250*/ 	.word	0x00001ce0


	//   ....[34]....
        /*0254*/ 	.word	0x00001d60


	//   ....[35]....
        /*0258*/ 	.word	0x00001de0


	//   ....[36]....
        /*025c*/ 	.word	0x00001e60


	//   ....[37]....
        /*0260*/ 	.word	0x00001ee0


	//   ....[38]....
        /*0264*/ 	.word	0x00001f60


	//   ....[39]....
        /*0268*/ 	.word	0x00001fe0


	//   ....[40]....
        /*026c*/ 	.word	0x00002060


	//   ....[41]....
        /*0270*/ 	.word	0x000020e0


	//   ....[42]....
        /*0274*/ 	.word	0x00002160


	//   ....[43]....
        /*0278*/ 	.word	0x000021e0


	//   ....[44]....
        /*027c*/ 	.word	0x00002250


	//   ....[45]....
        /*0280*/ 	.word	0x000022c0


	//   ....[46]....
        /*0284*/ 	.word	0x00002340


	//   ....[47]....
        /*0288*/ 	.word	0x000023b0


	//   ....[48]....
        /*028c*/ 	.word	0x00002430


	//   ....[49]....
        /*0290*/ 	.word	0x000024b0


	//   ....[50]....
        /*0294*/ 	.word	0x00002530


	//   ....[51]....
        /*0298*/ 	.word	0x000025b0


	//   ....[52]....
        /*029c*/ 	.word	0x00002630


	//   ....[53]....
        /*02a0*/ 	.word	0x000026b0


	//   ....[54]....
        /*02a4*/ 	.word	0x00002730


	//   ....[55]....
        /*02a8*/ 	.word	0x000027b0


	//   ....[56]....
        /*02ac*/ 	.word	0x00002830


	//   ....[57]....
        /*02b0*/ 	.word	0x000028b0


	//   ....[58]....
        /*02b4*/ 	.word	0x00002930


	//   ....[59]....
        /*02b8*/ 	.word	0x000029a0


	//----- nvinfo : EIATTR_EXIT_INSTR_OFFSETS
	.align		4
.L_6019:
        /*02bc*/ 	.byte	0x04, 0x1c
        /*02be*/ 	.short	(.L_6021 - .L_6020)


	//   ....[0]....
.L_6020:
        /*02c0*/ 	.word	0x00000080


	//   ....[1]....
        /*02c4*/ 	.word	0x00001780


	//   ....[2]....
        /*02c8*/ 	.word	0x000017b0


	//   ....[3]....
        /*02cc*/ 	.word	0x000019c0


	//   ....[4]....
        /*02d0*/ 	.word	0x00001b10


	//----- nvinfo : EIATTR_MAX_THREADS
	.align		4
.L_6021:
        /*02d4*/ 	.byte	0x04, 0x05
        /*02d6*/ 	.short	(.L_6023 - .L_6022)
.L_6022:
        /*02d8*/ 	.word	0x00000080
        /*02dc*/ 	.word	0x00000001
        /*02e0*/ 	.word	0x00000001


	//----- nvinfo : EIATTR_CRS_STACK_SIZE
	.align		4
.L_6023:
        /*02e4*/ 	.byte	0x04, 0x1e
        /*02e6*/ 	.short	(.L_6025 - .L_6024)
.L_6024:
        /*02e8*/ 	.word	0x00000000
.L_6025:


//--------------------- .nv.info._ZN4vllm3moe10topkGatingILi4ELi128ELi4ELi16ELi32EjfLNS0_11ScoringFuncE1EEEvPKT5_PKbPfiPT4_PiiiibPKf --------------------------
	.section	.nv.info._ZN4vllm3moe10topkGatingILi4ELi128ELi4ELi16ELi32EjfLNS0_11ScoringFuncE1EEEvPKT5_PKbPfiPT4_PiiiibPKf,"",@"SHT_CUDA_INFO"
	.sectionflags	@""
	.align	4


	//----- nvinfo : EIATTR_CUDA_API_VERSION
	.align		4
        /*0000*/ 	.byte	0x04, 0x37
        /*0002*/ 	.short	(.L_6027 - .L_6026)
.L_6026:
        /*0004*/ 	.word	0x00000082


	//----- nvinfo : EIATTR_SW2861232_WAR
	.align		4
.L_6027:
        /*0008*/ 	.byte	0x01, 0x35
	.zero		2


	//----- nvinfo : EIATTR_PARAM_CBANK
	.align		4
        /*000c*/ 	.byte	0x04, 0x0a
        /*000e*/ 	.short	(.L_6029 - .L_6028)
	.align		4
.L_6028:
        /*0010*/ 	.word	index@(.nv.constant0._ZN4vllm3moe10topkGatingILi4ELi128ELi4ELi16ELi32EjfLNS0_11ScoringFuncE1EEEvPKT5_PKbPfiPT4_PiiiibPKf)
        /*0014*/ 	.short	0x0160
        /*0016*/ 	.short	0x0048


	//----- nvinfo : EIATTR_CBANK_PARAM_SIZE
	.align		4
.L_6029:
        /*0018*/ 	.byte	0x03, 0x19
        /*001a*/ 	.short	0x0048


	//----- nvinfo : EIATTR_KPARAM_INFO
	.align		4
        /*001c*/ 	.byte	0x04, 0x17
        /*001e*/ 	.short	(.L_6031 - .L_6030)
.L_6030:
        /*0020*/ 	.word	0x00000000
        /*0024*/ 	.short	0x000a
        /*0026*/ 	.short	0x0040
        /*0028*/ 	.byte	0x00, 0xf0, 0x21, 0x00


	//----- nvinfo : EIATTR_KPARAM_INFO
	.align		4
.L_6031:
        /*002c*/ 	.byte	0x04, 0x17
        /*002e*/ 	.short	(.L_6033 - .L_6032)
.L_6032:
        /*0030*/ 	.word	0x00000000
        /*0034*/ 	.short	0x0009
        /*0036*/ 	.short	0x003c
        /*0038*/ 	.byte	0x00, 0xf0, 0x05, 0x00


	//----- nvinfo : EIATTR_KPARAM_INFO
	.align		4
.L_6033:
        /*003c*/ 	.byte	0x04, 0x17
        /*003e*/ 	.short	(.L_6035 - .L_6034)
.L_6034:
        /*0040*/ 	.word	0x00000000
        /*0044*/ 	.short	0x0008
        /*0046*/ 	.short	0x0038
        /*0048*/ 	.byte	0x00, 0xf0, 0x11, 0x00


	//----- nvinfo : EIATTR_KPARAM_INFO
	.align		4
.L_6035:
        /*004c*/ 	.byte	0x04, 0x17
        /*004e*/ 	.short	(.L_6037 - .L_6036)
.L_6036:
        /*0050*/ 	.word	0x00000000
        /*0054*/ 	.short	0x0007
        /*0056*/ 	.short	0x0034
        /*0058*/ 	.byte	0x00, 0xf0, 0x11, 0x00


	//----- nvinfo : EIATTR_KPARAM_INFO
	.align		4
.L_6037:
        /*005c*/ 	.byte	0x04, 0x17
        /*005e*/ 	.short	(.L_6039 - .L_6038)
.L_6038:
        /*0060*/ 	.word	0x00000000
        /*0064*/ 	.short	0x0006
        /*0066*/ 	.short	0x0030
        /*0068*/ 	.byte	0x00, 0xf0, 0x11, 0x00


	//----- nvinfo : EIATTR_KPARAM_INFO
	.align		4
.L_6039:
        /*006c*/ 	.byte	0x04, 0x17
        /*006e*/ 	.short	(.L_6041 - .L_6040)
.L_6040:
        /*0070*/ 	.word	0x00000000
        /*0074*/ 	.short	0x0005
        /*0076*/ 	.short	0x0028
        /*0078*/ 	.byte	0x00, 0xf0, 0x21, 0x00


	//----- nvinfo : EIATTR_KPARAM_INFO
	.align		4
.L_6041:
        /*007c*/ 	.byte	0x04, 0x17
        /*007e*/ 	.short	(.L_6043 - .L_6042)
.L_6042:
        /*0080*/ 	.word	0x00000000
        /*0084*/ 	.short	0x0004
        /*0086*/ 	.short	0x0020
        /*0088*/ 	.byte	0x00, 0xf0, 0x21, 0x00


	//----- nvinfo : EIATTR_KPARAM_INFO
	.align		4
.L_6043:
        /*008c*/ 	.byte	0x04, 0x17
        /*008e*/ 	.short	(.L_6045 - .L_6044)
.L_6044:
        /*0090*/ 	.word	0x00000000
        /*0094*/ 	.short	0x0003
        /*0096*/ 	.short	0x0018
        /*0098*/ 	.byte	0x00, 0xf0, 0x11, 0x00


	//----- nvinfo : EIATTR_KPARAM_INFO
	.align		4
.L_6045:
        /*009c*/ 	.byte	0x04, 0x17
        /*009e*/ 	.short	(.L_6047 - .L_6046)
.L_6046:
        /*00a0*/ 	.word	0x00000000
        /*00a4*/ 	.short	0x0002
        /*00a6*/ 	.short	0x0010
        /*00a8*/ 	.byte	0x00, 0xf0, 0x21, 0x00


	//----- nvinfo : EIATTR_KPARAM_INFO
	.align		4
.L_6047:
        /*00ac*/ 	.byte	0x04, 0x17
        /*00ae*/ 	.short	(.L_6049 - .L_6048)
.L_6048:
        /*00b0*/ 	.word	0x00000000
        /*00b4*/ 	.short	0x0001
        /*00b6*/ 	.short	0x0008
        /*00b8*/ 	.byte	0x00, 0xf0, 0x21, 0x00


	//----- nvinfo : EIATTR_KPARAM_INFO
	.align		4
.L_6049:
        /*00bc*/ 	.byte	0x04, 0x17
        /*00be*/ 	.short	(.L_6051 - .L_6050)
.L_6050:
        /*00c0*/ 	.word	0x00000000
        /*00c4*/ 	.short	0x0000
        /*00c6*/ 	.short	0x0000
        /*00c8*/ 	.byte	0x00, 0xf0, 0x21, 0x00


	//----- nvinfo : EIATTR_MAXREG_COUNT
	.align		4
.L_6051:
        /*00cc*/ 	.byte	0x03, 0x1b
        /*00ce*/ 	.short	0x00ff


	//----- nvinfo : EIATTR_MERCURY_ISA_VERSION
	.align		4
        /*00d0*/ 	.byte	0x03, 0x5f
        /*00d2*/ 	.short	0x0000


	//----- nvinfo : EIATTR_COOP_GROUP_MASK_REGIDS
	.align		4
        /*00d4*/ 	.byte	0x04, 0x29
        /*00d6*/ 	.short	(.L_6053 - .L_6052)


	//   ....[0]....
.L_6052:
        /*00d8*/ 	.word	0xffffffff


	//   ....[1]....
        /*00dc*/ 	.word	0xffffffff


	//   ....[2]....
        /*00e0*/ 	.word	0xffffffff


	//   ....[3]....
        /*00e4*/ 	.word	0xffffffff


	//   ....[4]....
        /*00e8*/ 	.word	0xffffffff


	//   ....[5]....
        /*00ec*/ 	.word	0xffffffff


	//   ....[6]....
        /*00f0*/ 	.word	0xffffffff


	//   ....[7]....
        /*00f4*/ 	.word	0xffffffff


	//   ....[8]....
        /*00f8*/ 	.word	0xffffffff


	//   ....[9]....
        /*00fc*/ 	.word	0xffffffff


	//   ....[10]....
        /*0100*/ 	.word	0xffffffff


	//   ....[11]....
        /*0104*/ 	.word	0xffffffff


	//   ....[12]....
        /*0108*/ 	.word	0xffffffff


	//   ....[13]....
        /*010c*/ 	.word	0xffffffff


	//   ....[14]....
        /*0110*/ 	.word	0xffffffff


	//   ....[15]....
        /*0114*/ 	.word	0xffffffff


	//   ....[16]....
        /*0118*/ 	.word	0xffffffff


	//   ....[17]....
        /*011c*/ 	.word	0xffffffff


	//   ....[18]....
        /*0120*/ 	.word	0xffffffff


	//   ....[19]....
        /*0124*/ 	.word	0xffffffff


	//   ....[20]....
        /*0128*/ 	.word	0xffffffff


	//   ....[21]....
        /*012c*/ 	.word	0xffffffff


	//   ....[22]....
        /*0130*/ 	.word	0xffffffff


	//   ....[23]....
        /*0134*/ 	.word	0xffffffff


	//   ....[24]....
        /*0138*/ 	.word	0xffffffff


	//   ....[25]....
        /*013c*/ 	.word	0xffffffff


	//   ....[26]....
        /*0140*/ 	.word	0xffffffff


	//   ....[27]....
        /*0144*/ 	.word	0xffffffff


	//   ....[28]....
        /*0148*/ 	.word	0xffffffff


	//   ....[29]....
        /*014c*/ 	.word	0xffffffff


	//   ....[30]....
        /*0150*/ 	.word	0xffffffff


	//   ....[31]....
        /*0154*/ 	.word	0xffffffff


	//   ....[32]....
        /*0158*/ 	.word	0xffffffff


	//   ....[33]....
        /*015c*/ 	.word	0xffffffff


	//   ....[34]....
        /*0160*/ 	.word	0xffffffff


	//   ....[35]....
        /*0164*/ 	.word	0xffffffff


	//   ....[36]....
        /*0168*/ 	.word	0xffffffff


	//   ....[37]....
        /*016c*/ 	.word	0xffffffff


	//   ....[38]....
        /*0170*/ 	.word	0xffffffff


	//   ....[39]....
        /*0174*/ 	.word	0xffffffff


	//   ....[40]....
        /*0178*/ 	.word	0xffffffff


	//   ....[41]....
        /*017c*/ 	.word	0xffffffff


	//   ....[42]....
        /*0180*/ 	.word	0xffffffff


	//   ....[43]....
        /*0184*/ 	.word	0xffffffff


	//   ....[44]....
        /*0188*/ 	.word	0xffffffff


	//   ....[45]....
        /*018c*/ 	.word	0xffffffff


	//   ....[46]....
        /*0190*/ 	.word	0xffffffff


	//   ....[47]....
        /*0194*/ 	.word	0xffffffff


	//   ....[48]....
        /*0198*/ 	.word	0xffffffff


	//   ....[49]....
        /*019c*/ 	.word	0xffffffff


	//   ....[50]....
        /*01a0*/ 	.word	0xffffffff


	//   ....[51]....
        /*01a4*/ 	.word	0xffffffff


	//   ....[52]....
        /*01a8*/ 	.word	0xffffffff


	//   ....[53]....
        /*01ac*/ 	.word	0xffffffff


	//   ....[54]....
        /*01b0*/ 	.word	0xffffffff


	//   ....[55]....
        /*01b4*/ 	.word	0xffffffff


	//   ....[56]....
        /*01b8*/ 	.word	0xffffffff


	//   ....[57]....
        /*01bc*/ 	.word	0xffffffff


	//   ....[58]....
        /*01c0*/ 	.word	0xffffffff


	//   ....[59]....
        /*01c4*/ 	.word	0xffffffff


	//----- nvinfo : EIATTR_COOP_GROUP_INSTR_OFFSETS
	.align		4
.L_6053:
        /*01c8*/ 	.byte	0x04, 0x28
        /*01ca*/ 	.short	(.L_6055 - .L_6054)


	//   ....[0]....
.L_6054:
        /*01cc*/ 	.word	0x00000580


	//   ....[1]....
        /*01d0*/ 	.word	0x000005a0


	//   ....[2]....
        /*01d4*/ 	.word	0x000005b0


	//   ....[3]....
        /*01d8*/ 	.word	0x00000640


	//   ....[4]....
        /*01dc*/ 	.word	0x00000660


	//   ....[5]....
        /*01e0*/ 	.word	0x00000670


	//   ....[6]....
        /*01e4*/ 	.word	0x000006d0


	//   ....[7]....
        /*01e8*/ 	.word	0x00000710


	//   ....[8]....
        /*01ec*/ 	.word	0x00000720


	//   ....[9]....
        /*01f0*/ 	.word	0x000007c0


	//   ....[10]....
        /*01f4*/ 	.word	0x000007d0


	//   ....[11]....
        /*01f8*/ 	.word	0x000007e0


	//   ....[12]....
        /*01fc*/ 	.word	0x00000840


	//   ....[13]....
        /*0200*/ 	.word	0x00000880


	//   ....[14]....
        /*0204*/ 	.word	0x00000890


	//   ....[15]....
        /*0208*/ 	.word	0x00000cc0


	//   ....[16]....
        /*020c*/ 	.word	0x00000ce0


	//   ....[17]....
        /*0210*/ 	.word	0x00000cf0


	//   ....[18]....
        /*0214*/ 	.word	0x00000d80


	//   ....[19]....
        /*0218*/ 	.word	0x00000da0


	//   ....[20]....
        /*021c*/ 	.word	0x00000db0


	//   ....[21]....
        /*0220*/ 	.word	0x00000e10


	//   ....[22]....
        /*0224*/ 	.word	0x00000e50


	//   ....[23]....
        /*0228*/ 	.word	0x00000e60


	//   ....[24]....
        /*022c*/ 	.word	0x00000f00


	//   ....[25]....
        /*0230*/ 	.word	0x00000f10


	//   ....[26]....
        /*0234*/ 	.word	0x00000f20


	//   ....[27]....
        /*0238*/ 	.word	0x00000f80


	//   ....[28]....
        /*023c*/ 	.word	0x00000fc0


	//   ....[29]....
        /*0240*/ 	.word	0x00000fd0


	//   ....[30]....
        /*0244*/ 	.word	0x000016f0


	//   ....[31]....
        /*0248*/ 	.word	0x00001770


	//   ....[32]....
        /*024c*/ 	.word	0x000017e0


	//   ....[33]....
        /*0250*/ 	.word	0x00001860


	//   ....[34]....
        /*0254*/ 	.word	0x000018e0


	//   ....[35]....
        /*0258*/ 	.word	0x00001960


	//   ....[36]....
        /*025c*/ 	.word	0x000019e0


	//   ....[37]....
        /*0260*/ 	.word	0x00001a60


	//   ....[38]....
        /*0264*/ 	.word	0x00001ae0


	//   ....[39]....
        /*0268*/ 	.word	0x00001b60


	//   ....[40]....
        /*026c*/ 	.word	0x00001be0


	//   ....[41]....
        /*0270*/ 	.word	0x00001c60


	//   ....[42]....
        /*0274*/ 	.word	0x00001ce0


	//   ....[43]....
        /*0278*/ 	.word	0x00001d60


	//   ....[44]....
        /*027c*/ 	.word	0x00001dd0


	//   ....[45]....
        /*0280*/ 	.word	0x00001e50


	//   ....[46]....
        /*0284*/ 	.word	0x00001ed0


	//   ....[47]....
        /*0288*/ 	.word	0x00001f40


	//   ....[48]....
        /*028c*/ 	.word	0x00001fc0


	//   ....[49]....
        /*0290*/ 	.word	0x00002040


	//   ....[50]....
        /*0294*/ 	.word	0x000020c0


	//   ....[51]....
        /*0298*/ 	.word	0x00002140


	//   ....[52]....
        /*029c*/ 	.word	0x000021c0


	//   ....[53]....
        /*02a0*/ 	.word	0x00002240


	//   ....[54]....
        /*02a4*/ 	.word	0x000022c0


	//   ....[55]....
        /*02a8*/ 	.word	0x00002340


	//   ....[56]....
        /*02ac*/ 	.word	0x000023c0


	//   ....[57]....
        /*02b0*/ 	.word	0x00002440


	//   ....[58]....
        /*02b4*/ 	.word	0x000024c0


	//   ....[59]....
        /*02b8*/ 	.word	0x00002530


	//----- nvinfo : EIATTR_EXIT_INSTR_OFFSETS
	.align		4
.L_6055:
        /*02bc*/ 	.byte	0x04, 0x1c
        /*02be*/ 	.short	(.L_6057 - .L_6056)


	//   ....[0]....
.L_6056:
        /*02c0*/ 	.word	0x00000080


	//   ....[1]....
        /*02c4*/ 	.word	0x00001330


	//   ....[2]....
        /*02c8*/ 	.word	0x00001340


	//   ....[3]....
        /*02cc*/ 	.word	0x00001560


	//   ....[4]....
        /*02d0*/ 	.word	0x00001690


	//----- nvinfo : EIATTR_MAX_THREADS
	.align		4
.L_6057:
        /*02d4*/ 	.byte	0x04, 0x05
        /*02d6*/ 	.short	(.L_6059 - .L_6058)
.L_6058:
        /*02d8*/ 	.word	0x00000080
        /*02dc*/ 	.word	0x00000001
        /*02e0*/ 	.word	0x00000001


	//----- nvinfo : EIATTR_CRS_STACK_SIZE
	.align		4
.L_6059:
        /*02e4*/ 	.byte	0x04, 0x1e
        /*02e6*/ 	.short	(.L_6061 - .L_6060)
.L_6060:
        /*02e8*/ 	.word	0x00000000
.L_6061:


//--------------------- .nv.info._ZN4vllm3moe10topkGatingILi4ELi64ELi4ELi16ELi32EjfLNS0_11ScoringFuncE1EEEvPKT5_PKbPfiPT4_PiiiibPKf --------------------------
	.section	.nv.info._ZN4vllm3moe10topkGatingILi4ELi64ELi4ELi16ELi32EjfLNS0_11ScoringFuncE1EEEvPKT5_PKbPfiPT4_PiiiibPKf,"",@"SHT_CUDA_INFO"
	.sectionflags	@""
	.align	4


	//----- nvinfo : EIATTR_CUDA_API_VERSION
	.align		4
        /*0000*/ 	.byte	0x04, 0x37
        /*0002*/ 	.short	(.L_6063 - .L_6062)
.L_6062:
        /*0004*/ 	.word	0x00000082


	//----- nvinfo : EIATTR_SW2861232_WAR
	.align		4
.L_6063:
        /*0008*/ 	.byte	0x01, 0x35
	.zero		2


	//----- nvinfo : EIATTR_PARAM_CBANK
	.align		4
        /*000c*/ 	.byte	0x04, 0x0a
        /*000e*/ 	.short	(.L_6065 - .L_6064)
	.align		4
.L_6064:
        /*0010*/ 	.word	index@(.nv.constant0._ZN4vllm3moe10topkGatingILi4ELi64ELi4ELi16ELi32EjfLNS0_11ScoringFuncE1EEEvPKT5_PKbPfiPT4_PiiiibPKf)
        /*0014*/ 	.short	0x0160
        /*0016*/ 	.short	0x0048


	//----- nvinfo : EIATTR_CBANK_PARAM_SIZE
	.align		4
.L_6065:
        /*0018*/ 	.byte	0x03, 0x19
        /*001a*/ 	.short	0x0048


	//----- nvinfo : EIATTR_KPARAM_INFO
	.align		4
        /*001c*/ 	.byte	0x04, 0x17
        /*001e*/ 	.short	(.L_6067 - .L_6066)
.L_6066:
        /*0020*/ 	.word	0x00000000
        /*0024*/ 	.short	0x000a
        /*0026*/ 	.short	0x0040
        /*0028*/ 	.byte	0x00, 0xf0, 0x21, 0x00


	//----- nvinfo : EIATTR_KPARAM_INFO
	.align		4
.L_6067:
        /*002c*/ 	.byte	0x04, 0x17
        /*002e*/ 	.short	(.L_6069 - .L_6068)
.L_6068:
        /*0030*/ 	.word	0x00000000
        /*0034*/ 	.short	0x0009
        /*0036*/ 	.short	0x003c
        /*0038*/ 	.byte	0x00, 0xf0, 0x05, 0x00


	//----- nvinfo : EIATTR_KPARAM_INFO
	.align		4
.L_6069:
        /*003c*/ 	.byte	0x04, 0x17
        /*003e*/ 	.short	(.L_6071 - .L_6070)
.L_6070:
        /*0040*/ 	.word	0x00000000
        /*0044*/ 	.short	0x0008
        /*0046*/ 	.short	0x0038
        /*0048*/ 	.byte	0x00, 0xf0, 0x11, 0x00


	//----- nvinfo : EIATTR_KPARAM_INFO
	.align		4
.L_6071:
        /*004c*/ 	.byte	0x04, 0x17
        /*004e*/ 	.short	(.L_6073 - .L_6072)
.L_6072:
        /*0050*/ 	.word	0x00000000
        /*0054*/ 	.short	0x0007
        /*0056*/ 	.short	0x0034
        /*0058*/ 	.byte	0x00, 0xf0, 0x11, 0x00


	//----- nvinfo : EIATTR_KPARAM_INFO
	.align		4
.L_6073:
        /*005c*/ 	.byte	0x04, 0x17
        /*005e*/ 	.short	(.L_6075 - .L_6074)
.L_6074:
        /*0060*/ 	.word	0x00000000
        /*0064*/ 	.short	0x0006
        /*0066*/ 	.short	0x0030
        /*0068*/ 	.byte	0x00, 0xf0, 0x11, 0x00


	//----- nvinfo : EIATTR_KPARAM_INFO
	.align		4
.L_6075:
        /*006c*/ 	.byte	0x04, 0x17
        /*006e*/ 	.short	(.L_6077 - .L_6076)
.L_6076:
        /*0070*/ 	.word	0x00000000
        /*0074*/ 	.short	0x0005
        /*0076*/ 	.short	0x0028
        /*0078*/ 	.byte	0x00, 0xf0, 0x21, 0x00


	//----- nvinfo : EIATTR_KPARAM_INFO
	.align		4
.L_6077:
        /*007c*/ 	.byte	0x04, 0x17
        /*007e*/ 	.short	(.L_6079 - .L_6078)
.L_6078:
        /*0080*/ 	.word	0x00000000
        /*0084*/ 	.short	0x0004
        /*0086*/ 	.short	0x0020
        /*0088*/ 	.byte	0x00, 0xf0, 0x21, 0x00


	//----- nvinfo : EIATTR_KPARAM_INFO
	.align		4
.L_6079:
        /*008c*/ 	.byte	0x04, 0x17
        /*008e*/ 	.short	(.L_6081 - .L_6080)
.L_6080:
        /*0090*/ 	.word	0x00000000
        /*0094*/ 	.short	0x0003
        /*0096*/ 	.short	0x0018
        /*0098*/ 	.byte	0x00, 0xf0, 0x11, 0x00


	//----- nvinfo : EIATTR_KPARAM_INFO
	.align		4
.L_6081:
        /*009c*/ 	.byte	0x04, 0x17
        /*009e*/ 	.short	(.L_6083 - .L_6082)
.L_6082:
        /*00a0*/ 	.word	0x00000000
        /*00a4*/ 	.short	0x0002
        /*00a6*/ 	.short	0x0010
        /*00a8*/ 	.byte	0x00, 0xf0, 0x21, 0x00


	//----- nvinfo : EIATTR_KPARAM_INFO
	.align		4
.L_6083:
        /*00ac*/ 	.byte	0x04, 0x17
        /*00ae*/ 	.short	(.L_6085 - .L_6084)
.L_6084:
        /*00b0*/ 	.word	0x00000000
        /*00b4*/ 	.short	0x0001
        /*00b6*/ 	.short	0x0008
        /*00b8*/ 	.byte	0x00, 0xf0, 0x21, 0x00


	//----- nvinfo : EIATTR_KPARAM_INFO
	.align		4
.L_6085:
        /*00bc*/ 	.byte	0x04, 0x17
        /*00be*/ 	.short	(.L_6087 - .L_6086)
.L_6086:
        /*00c0*/ 	.word	0x00000000
        /*00c4*/ 	.short	0x0000
        /*00c6*/ 	.short	0x0000
        /*00c8*/ 	.byte	0x00, 0xf0, 0x21, 0x00


	//----- nvinfo : EIATTR_MAXREG_COUNT
	.align		4
.L_6087:
        /*00cc*/ 	.byte	0x03, 0x1b
        /*00ce*/ 	.short	0x00ff


	//----- nvinfo : EIATTR_MERCURY_ISA_VERSION
	.align		4
        /*00d0*/ 	.byte	0x03, 0x5f
        /*00d2*/ 	.short	0x0000


	//----- nvinfo : EIATTR_COOP_GROUP_MASK_REGIDS
	.align		4
        /*00d4*/ 	.byte	0x04, 0x29
        /*00d6*/ 	.short	(.L_6089 - .L_6088)


	//   ....[0]....
.L_6088:
        /*00d8*/ 	.word	0xffffffff


	//   ....[1]....
        /*00dc*/ 	.word	0xffffffff


	//   ....[2]....
        /*00e0*/ 	.word	0xffffffff


	//   ....[3]....
        /*00e4*/ 	.word	0xffffffff


	//   ....[4]....
        /*00e8*/ 	.word	0xffffffff


	//   ....[5]....
        /*00ec*/ 	.word	0xffffffff


	//   ....[6]....
        /*00f0*/ 	.word	0xffffffff


	//   ....[7]....
        /*00f4*/ 	.word	0xffffffff


	//   ....[8]....
        /*00f8*/ 	.word	0xffffffff


	//   ....[9]....
        /*00fc*/ 	.word	0xffffffff


	//   ....[10]....
        /*0100*/ 	.word	0xffffffff


	//   ....[11]....
        /*0104*/ 	.word	0xffffffff


	//   ....[12]....
        /*0108*/ 	.word	0xffffffff


	//   ....[13]....
        /*010c*/ 	.word	0xffffffff


	//   ....[14]....
        /*0110*/ 	.word	0xffffffff


	//   ....[15]....
        /*0114*/ 	.word	0xffffffff


	//   ....[16]....
        /*0118*/ 	.word	0xffffffff


	//   ....[17]....
        /*011c*/ 	.word	0xffffffff


	//   ....[18]....
        /*0120*/ 	.word	0xffffffff


	//   ....[19]....
        /*0124*/ 	.word	0xffffffff


	//   ....[20]....
        /*0128*/ 	.word	0xffffffff


	//   ....[21]....
        /*012c*/ 	.word	0xffffffff


	//   ....[22]....
        /*0130*/ 	.word	0xffffffff


	//   ....[23]....
        /*0134*/ 	.word	0xffffffff


	//   ....[24]....
        /*0138*/ 	.word	0xffffffff


	//   ....[25]....
        /*013c*/ 	.word	0xffffffff


	//   ....[26]....
        /*0140*/ 	.word	0xffffffff


	//   ....[27]....
        /*0144*/ 	.word	0xffffffff


	//   ....[28]....
        /*0148*/ 	.word	0xffffffff


	//   ....[29]....
        /*014c*/ 	.word	0xffffffff


	//   ....[30]....
        /*0150*/ 	.word	0xffffffff


	//   ....[31]....
        /*0154*/ 	.word	0xffffffff


	//   ....[32]....
        /*0158*/ 	.word	0xffffffff


	//   ....[33]....
        /*015c*/ 	.word	0xffffffff


	//   ....[34]....
        /*0160*/ 	.word	0xffffffff


	//   ....[35]....
        /*0164*/ 	.word	0xffffffff


	//   ....[36]....
        /*0168*/ 	.word	0xffffffff


	//   ....[37]....
        /*016c*/ 	.word	0xffffffff


	//   ....[38]....
        /*0170*/ 	.word	0xffffffff


	//   ....[39]....
        /*0174*/ 	.word	0xffffffff


	//   ....[40]....
        /*0178*/ 	.word	0xffffffff


	//   ....[41]....
        /*017c*/ 	.word	0xffffffff


	//   ....[42]....
        /*0180*/ 	.word	0xffffffff


	//   ....[43]....
        /*0184*/ 	.word	0xffffffff


	//   ....[44]....
        /*0188*/ 	.word	0xffffffff


	//   ....[45]....
        /*018c*/ 	.word	0xffffffff


	//   ....[46]....
        /*0190*/ 	.word	0xffffffff


	//   ....[47]....
        /*0194*/ 	.word	0xffffffff


	//----- nvinfo : EIATTR_COOP_GROUP_INSTR_OFFSETS
	.align		4
.L_6089:
        /*0198*/ 	.byte	0x04, 0x28
        /*019a*/ 	.short	(.L_6091 - .L_6090)


	//   ....[0]....
.L_6090:
        /*019c*/ 	.word	0x000005a0


	//   ....[1]....
        /*01a0*/ 	.word	0x000005c0


	//   ....[2]....
        /*01a4*/ 	.word	0x000005d0


	//   ....[3]....
        /*01a8*/ 	.word	0x00000670


	//   ....[4]....
        /*01ac*/ 	.word	0x00000680


	//   ....[5]....
        /*01b0*/ 	.word	0x00000690


	//   ....[6]....
        /*01b4*/ 	.word	0x000006f0


	//   ....[7]....
        /*01b8*/ 	.word	0x00000730


	//   ....[8]....
        /*01bc*/ 	.word	0x00000740


	//   ....[9]....
        /*01c0*/ 	.word	0x000007e0


	//   ....[10]....
        /*01c4*/ 	.word	0x000007f0


	//   ....[11]....
        /*01c8*/ 	.word	0x00000800


	//   ....[12]....
        /*01cc*/ 	.word	0x00000c20


	//   ....[13]....
        /*01d0*/ 	.word	0x00000c40


	//   ....[14]....
        /*01d4*/ 	.word	0x00000c50


	//   ....[15]....
        /*01d8*/ 	.word	0x00000cf0


	//   ....[16]....
        /*01dc*/ 	.word	0x00000d00


	//   ....[17]....
        /*01e0*/ 	.word	0x00000d10


	//   ....[18]....
        /*01e4*/ 	.word	0x00000d70


	//   ....[19]....
        /*01e8*/ 	.word	0x00000db0


	//   ....[20]....
        /*01ec*/ 	.word	0x00000dc0


	//   ....[21]....
        /*01f0*/ 	.word	0x00000e60


	//   ....[22]....
        /*01f4*/ 	.word	0x00000e70


	//   ....[23]....
        /*01f8*/ 	.word	0x00000e80


	//   ....[24]....
        /*01fc*/ 	.word	0x00001590


	//   ....[25]....
        /*0200*/ 	.word	0x00001610


	//   ....[26]....
        /*0204*/ 	.word	0x00001680


	//   ....[27]....
        /*0208*/ 	.word	0x00001700


	//   ....[28]....
        /*020c*/ 	.word	0x00001780


	//   ....[29]....
        /*0210*/ 	.word	0x00001800


	//   ....[30]....
        /*0214*/ 	.word	0x00001880


	//   ....[31]....
        /*0218*/ 	.word	0x00001900


	//   ....[32]....
        /*021c*/ 	.word	0x00001980


	//   ....[33]....
        /*0220*/ 	.word	0x00001a00


	//   ....[34]....
        /*0224*/ 	.word	0x00001a80


	//   ....[35]....
        /*0228*/ 	.word	0x00001af0


	//   ....[36]....
        /*022c*/ 	.word	0x00001b60


	//   ....[37]....
        /*0230*/ 	.word	0x00001be0


	//   ....[38]....
        /*0234*/ 	.word	0x00001c50


	//   ....[39]....
        /*0238*/ 	.word	0x00001cd0


	//   ....[40]....
        /*023c*/ 	.word	0x00001d50


	//   ....[41]....
        /*0240*/ 	.word	0x00001dd0


	//   ....[42]....
        /*0244*/ 	.word	0x00001e50


	//   ....[43]....
        /*0248*/ 	.word	0x00001ed0


	//   ....[44]....
        /*024c*/ 	.word	0x00001f50


	//   ....[45]....
        /*0250*/ 	.word	0x00001fd0


	//   ....[46]....
        /*0254*/ 	.word	0x00002050


	//   ....[47]....
        /*0258*/ 	.word	0x000020c0


	//----- nvinfo : EIATTR_EXIT_INSTR_OFFSETS
	.align		4
.L_6091:
        /*025c*/ 	.byte	0x04, 0x1c
        /*025e*/ 	.short	(.L_6093 - .L_6092)


	//   ....[0]....
.L_6092:
        /*0260*/ 	.word	0x00000090


	//   ....[1]....
        /*0264*/ 	.word	0x000011d0


	//   ....[2]....
        /*0268*/ 	.word	0x000011e0


	//   ....[3]....
        /*026c*/ 	.word	0x00001400


	//   ....[4]....
        /*0270*/ 	.word	0x00001530


	//----- nvinfo : EIATTR_MAX_THREADS
	.align		4
.L_6093:
        /*0274*/ 	.byte	0x04, 0x05
        /*0276*/ 	.short	(.L_6095 - .L_6094)
.L_6094:
        /*0278*/ 	.word	0x00000080
        /*027c*/ 	.word	0x00000001
        /*0280*/ 	.word	0x00000001


	//----- nvinfo : EIATTR_CRS_STACK_SIZE
	.align		4
.L_6095:
        /*0284*/ 	.byte	0x04, 0x1e
        /*0286*/ 	.short	(.L_6097 - .L_6096)
.L_6096:
        /*0288*/ 	.word	0x00000000
.L_6097:


//--------------------- .nv.info._ZN4vllm3moe10topkGatingILi4ELi32ELi4ELi16ELi32EjfLNS0_11ScoringFuncE1EEEvPKT5_PKbPfiPT4_PiiiibPKf --------------------------
	.section	.nv.info._ZN4vllm3moe10topkGatingILi4ELi32ELi4ELi16ELi32EjfLNS0_11ScoringFuncE1EEEvPKT5_PKbPfiPT4_PiiiibPKf,"",@"SHT_CUDA_INFO"
	.sectionflags	@""
	.align	4


	//----- nvinfo : EIATTR_CUDA_API_VERSION
	.align		4
        /*0000*/ 	.byte	0x04, 0x37
        /*0002*/ 	.short	(.L_6099 - .L_6098)
.L_6098:
        /*0004*/ 	.word	0x00000082


	//----- nvinfo : EIATTR_SW2861232_WAR
	.align		4
.L_6099:
        /*0008*/ 	.byte	0x01, 0x35
	.zero		2


	//----- nvinfo : EIATTR_PARAM_CBANK
	.align		4
        /*000c*/ 	.byte	0x04, 0x0a
        /*000e*/ 	.short	(.L_6101 - .L_6100)
	.align		4
.L_6100:
        /*0010*/ 	.word	index@(.nv.constant0._ZN4vllm3moe10topkGatingILi4ELi32ELi4ELi16ELi32EjfLNS0_11ScoringFuncE1EEEvPKT5_PKbPfiPT4_PiiiibPKf)
        /*0014*/ 	.short	0x0160
        /*0016*/ 	.short	0x0048


	//----- nvinfo : EIATTR_CBANK_PARAM_SIZE
	.align		4
.L_6101:
        /*0018*/ 	.byte	0x03, 0x19
        /*001a*/ 	.short	0x0048


	//----- nvinfo : EIATTR_KPARAM_INFO
	.align		4
        /*001c*/ 	.byte	0x04, 0x17
        /*001e*/ 	.short	(.L_6103 - .L_6102)
.L_6102:
        /*0020*/ 	.word	0x00000000
        /*0024*/ 	.short	0x000a
        /*0026*/ 	.short	0x0040
        /*0028*/ 	.byte	0x00, 0xf0, 0x21, 0x00


	//----- nvinfo : EIATTR_KPARAM_INFO
	.align		4
.L_6103:
        /*002c*/ 	.byte	0x04, 0x17
        /*002e*/ 	.short	(.L_6105 - .L_6104)
.L_6104:
        /*0030*/ 	.word	0x00000000
        /*0034*/ 	.short	0x0009
        /*0036*/ 	.short	0x003c
        /*0038*/ 	.byte	0x00, 0xf0, 0x05, 0x00


	//----- nvinfo : EIATTR_KPARAM_INFO
	.align		4
.L_6105:
        /*003c*/ 	.byte	0x04, 0x17
        /*003e*/ 	.short	(.L_6107 - .L_6106)
.L_6106:
        /*0040*/ 	.word	0x00000000
        /*0044*/ 	.short	0x0008
        /*0046*/ 	.short	0x0038
        /*0048*/ 	.byte	0x00, 0xf0, 0x11, 0x00


	//----- nvinfo : EIATTR_KPARAM_INFO
	.align		4
.L_6107:
        /*004c*/ 	.byte	0x04, 0x17
        /*004e*/ 	.short	(.L_6109 - .L_6108)
.L_6108:
        /*0050*/ 	.word	0x00000000
        /*0054*/ 	.short	0x0007
        /*0056*/ 	.short	0x0034
        /*0058*/ 	.byte	0x00, 0xf0, 0x11, 0x00


	//----- nvinfo : EIATTR_KPARAM_INFO
	.align		4
.L_6109:
        /*005c*/ 	.byte	0x04, 0x17
        /*005e*/ 	.short	(.L_6111 - .L_6110)
.L_6110:
        /*0060*/ 	.word	0x00000000
        /*0064*/ 	.short	0x0006
        /*0066*/ 	.short	0x0030
        /*0068*/ 	.byte	0x00, 0xf0, 0x11, 0x00


	//----- nvinfo : EIATTR_KPARAM_INFO
	.align		4
.L_6111:
        /*006c*/ 	.byte	0x04, 0x17
        /*006e*/ 	.short	(.L_6113 - .L_6112)
.L_6112:
        /*0070*/ 	.word	0x00000000
        /*0074*/ 	.short	0x0005
        /*0076*/ 	.short	0x0028
        /*0078*/ 	.byte	0x00, 0xf0, 0x21, 0x00


	//----- nvinfo : EIATTR_KPARAM_INFO
	.align		4
.L_6113:
        /*007c*/ 	.byte	0x04, 0x17
        /*007e*/ 	.short	(.L_6115 - .L_6114)
.L_6114:
        /*0080*/ 	.word	0x00000000
        /*0084*/ 	.short	0x0004
        /*0086*/ 	.short	0x0020
        /*0088*/ 	.byte	0x00, 0xf0, 0x21, 0x00


	//----- nvinfo : EIATTR_KPARAM_INFO
	.align		4
.L_6115:
        /*008c*/ 	.byte	0x04, 0x17
        /*008e*/ 	.short	(.L_6117 - .L_6116)
.L_6116:
        /*0090*/ 	.word	0x00000000
        /*0094*/ 	.short	0x0003
        /*0096*/ 	.short	0x0018
        /*0098*/ 	.byte	0x00, 0xf0, 0x11, 0x00


	//----- nvinfo : EIATTR_KPARAM_INFO
	.align		4
.L_6117:
        /*009c*/ 	.byte	0x04, 0x17
        /*009e*/ 	.short	(.L_6119 - .L_6118)
.L_6118:
        /*00a0*/ 	.word	0x00000000
        /*00a4*/ 	.short	0x0002
        /*00a6*/ 	.short	0x0010
        /*00a8*/ 	.byte	0x00, 0xf0, 0x21, 0x00


	//----- nvinfo : EIATTR_KPARAM_INFO
	.align		4
.L_6119:
        /*00ac*/ 	.byte	0x04, 0x17
        /*00ae*/ 	.short	(.L_6121 - .L_6120)
.L_6120:
        /*00b0*/ 	.word	0x00000000
        /*00b4*/ 	.short	0x0001
        /*00b6*/ 	.short	0x0008
        /*00b8*/ 	.byte	0x00, 0xf0, 0x21, 0x00


	//----- nvinfo : EIATTR_KPARAM_INFO
	.align		4
.L_6121:
        /*00bc*/ 	.byte	0x04, 0x17
        /*00be*/ 	.short	(.L_6123 - .L_6122)
.L_6122:
        /*00c0*/ 	.word	0x00000000
        /*00c4*/ 	.short	0x0000
        /*00c6*/ 	.short	0x0000
        /*00c8*/ 	.byte	0x00, 0xf0, 0x21, 0x00


	//----- nvinfo : EIATTR_MAXREG_COUNT
	.align		4
.L_6123:
        /*00cc*/ 	.byte	0x03, 0x1b
        /*00ce*/ 	.short	0x00ff


	//----- nvinfo : EIATTR_MERCURY_ISA_VERSION
	.align		4
        /*00d0*/ 	.byte	0x03, 0x5f
        /*00d2*/ 	.short	0x0000


	//----- nvinfo : EIATTR_COOP_GROUP_MASK_REGIDS
	.align		4
        /*00d4*/ 	.byte	0x04, 0x29
        /*00d6*/ 	.short	(.L_6125 - .L_6124)


	//   ....[0]....
.L_6124:
        /*00d8*/ 	.word	0xffffffff


	//   ....[1]....
        /*00dc*/ 	.word	0xffffffff


	//   ....[2]....
        /*00e0*/ 	.word	0xffffffff


	//   ....[3]....
        /*00e4*/ 	.word	0xffffffff


	//   ....[4]....
        /*00e8*/ 	.word	0xffffffff


	//   ....[5]....
        /*00ec*/ 	.word	0xffffffff


	//   ....[6]....
        /*00f0*/ 	.word	0xffffffff


	//   ....[7]....
        /*00f4*/ 	.word	0xffffffff


	//   ....[8]....
        /*00f8*/ 	.word	0xffffffff


	//   ....[9]....
        /*00fc*/ 	.word	0xffffffff


	//   ....[10]....
        /*0100*/ 	.word	0xffffffff


	//   ....[11]....
        /*0104*/ 	.word	0xffffffff


	//   ....[12]....
        /*0108*/ 	.word	0xffffffff


	//   ....[13]....
        /*010c*/ 	.word	0xffffffff


	//   ....[14]....
        /*0110*/ 	.word	0xffffffff


	//   ....[15]....
        /*0114*/ 	.word	0xffffffff


	//   ....[16]....
        /*0118*/ 	.word	0xffffffff


	//   ....[17]....
        /*011c*/ 	.word	0xffffffff


	//   ....[18]....
        /*0120*/ 	.word	0xffffffff


	//   ....[19]....
        /*0124*/ 	.word	0xffffffff


	//   ....[20]....
        /*0128*/ 	.word	0xffffffff


	//   ....[21]....
        /*012c*/ 	.word	0xffffffff


	//   ....[22]....
        /*0130*/ 	.word	0xffffffff


	//   ....[23]....
        /*0134*/ 	.word	0xffffffff


	//   ....[24]....
        /*0138*/ 	.word	0xffffffff


	//   ....[25]....
        /*013c*/ 	.word	0xffffffff


	//   ....[26]....
        /*0140*/ 	.word	0xffffffff


	//   ....[27]....
        /*0144*/ 	.word	0xffffffff


	//   ....[28]....
        /*0148*/ 	.word	0xffffffff


	//   ....[29]....
        /*014c*/ 	.word	0xffffffff


	//   ....[30]....
        /*0150*/ 	.word	0xffffffff


	//   ....[31]....
        /*0154*/ 	.word	0xffffffff


	//   ....[32]....
        /*0158*/ 	.word	0xffffffff


	//   ....[33]....
        /*015c*/ 	.word	0xffffffff


	//   ....[34]....
        /*0160*/ 	.word	0xffffffff


	//   ....[35]....
        /*0164*/ 	.word	0xffffffff


	//----- nvinfo : EIATTR_COOP_GROUP_INSTR_OFFSETS
	.align		4
.L_6125:
        /*0168*/ 	.byte	0x04, 0x28
        /*016a*/ 	.short	(.L_6127 - .L_6126)


	//   ....[0]....
.L_6126:
        /*016c*/ 	.word	0x000005a0


	//   ....[1]....
        /*0170*/ 	.word	0x000005c0


	//   ....[2]....
        /*0174*/ 	.word	0x000005d0


	//   ....[3]....
        /*0178*/ 	.word	0x00000660


	//   ....[4]....
        /*017c*/ 	.word	0x00000680


	//   ....[5]....
        /*0180*/ 	.word	0x00000690


	//   ....[6]....
        /*0184*/ 	.word	0x000006f0


	//   ....[7]....
        /*0188*/ 	.word	0x00000730


	//   ....[8]....
        /*018c*/ 	.word	0x00000740


	//   ....[9]....
        /*0190*/ 	.word	0x00000b70


	//   ....[10]....
        /*0194*/ 	.word	0x00000b90


	//   ....[11]....
        /*0198*/ 	.word	0x00000ba0


	//   ....[12]....
        /*019c*/ 	.word	0x00000c30


	//   ....[13]....
        /*01a0*/ 	.word	0x00000c50


	//   ....[14]....
        /*01a4*/ 	.word	0x00000c60


	//   ....[15]....
        /*01a8*/ 	.word	0x00000cc0


	//   ....[16]....
        /*01ac*/ 	.word	0x00000d00


	//   ....[17]....
        /*01b0*/ 	.word	0x00000d10


	//   ....[18]....
        /*01b4*/ 	.word	0x00001430


	//   ....[19]....
        /*01b8*/ 	.word	0x000014b0


	//   ....[20]....
        /*01bc*/ 	.word	0x00001520


	//   ....[21]....
        /*01c0*/ 	.word	0x000015a0


	//   ....[22]....
        /*01c4*/ 	.word	0x00001620


	//   ....[23]....
        /*01c8*/ 	.word	0x000016a0


	//   ....[24]....
        /*01cc*/ 	.word	0x00001720


	//   ....[25]....
        /*01d0*/ 	.word	0x000017a0


	//   ....[26]....
        /*01d4*/ 	.word	0x00001810


	//   ....[27]....
        /*01d8*/ 	.word	0x00001880


	//   ....[28]....
        /*01dc*/ 	.word	0x00001900


	//   ....[29]....
        /*01e0*/ 	.word	0x00001970


	//   ....[30]....
        /*01e4*/ 	.word	0x000019f0


	//   ....[31]....
        /*01e8*/ 	.word	0x00001a70


	//   ....[32]....
        /*01ec*/ 	.word	0x00001af0


	//   ....[33]....
        /*01f0*/ 	.word	0x00001b70


	//   ....[34]....
        /*01f4*/ 	.word	0x00001bf0


	//   ....[35]....
        /*01f8*/ 	.word	0x00001c60


	//----- nvinfo : EIATTR_EXIT_INSTR_OFFSETS
	.align		4
.L_6127:
        /*01fc*/ 	.byte	0x04, 0x1c
        /*01fe*/ 	.short	(.L_6129 - .L_6128)


	//   ....[0]....
.L_6128:
        /*0200*/ 	.word	0x00000090


	//   ....[1]....
        /*0204*/ 	.word	0x00001070


	//   ....[2]....
        /*0208*/ 	.word	0x00001080


	//   ....[3]....
        /*020c*/ 	.word	0x000012a0


	//   ....[4]....
        /*0210*/ 	.word	0x000013d0


	//----- nvinfo : EIATTR_MAX_THREADS
	.align		4
.L_6129:
        /*0214*/ 	.byte	0x04, 0x05
        /*0216*/ 	.short	(.L_6131 - .L_6130)
.L_6130:
        /*0218*/ 	.word	0x00000080
        /*021c*/ 	.word	0x00000001
        /*0220*/ 	.word	0x00000001


	//----- nvinfo : EIATTR_CRS_STACK_SIZE
	.align		4
.L_6131:
        /*0224*/ 	.byte	0x04, 0x1e
        /*0226*/ 	.short	(.L_6133 - .L_6132)
.L_6132:
        /*0228*/ 	.word	0x00000000
.L_6133:


//--------------------- .nv.info._ZN4vllm3moe10topkGatingILi4ELi16ELi4ELi16ELi32EjfLNS0_11ScoringFuncE1EEEvPKT5_PKbPfiPT4_PiiiibPKf --------------------------
	.section	.nv.info._ZN4vllm3moe10topkGatingILi4ELi16ELi4ELi16ELi32EjfLNS0_11ScoringFuncE1EEEvPKT5_PKbPfiPT4_PiiiibPKf,"",@"SHT_CUDA_INFO"
	.sectionflags	@""
	.align	4


	//----- nvinfo : EIATTR_CUDA_API_VERSION
	.align		4
        /*0000*/ 	.byte	0x04, 0x37
        /*0002*/ 	.short	(.L_6135 - .L_6134)
.L_6134:
        /*0004*/ 	.word	0x00000082


	//----- nvinfo : EIATTR_SW2861232_WAR
	.align		4
.L_6135:
        /*0008*/ 	.byte	0x01, 0x35
	.zero		2


	//----- nvinfo : EIATTR_PARAM_CBANK
	.align		4
        /*000c*/ 	.byte	0x04, 0x0a
        /*000e*/ 	.short	(.L_6137 - .L_6136)
	.align		4
.L_6136:
        /*0010*/ 	.word	index@(.nv.constant0._ZN4vllm3moe10topkGatingILi4ELi16ELi4ELi16ELi32EjfLNS0_11ScoringFuncE1EEEvPKT5_PKbPfiPT4_PiiiibPKf)
        /*0014*/ 	.short	0x0160
        /*0016*/ 	.short	0x0048


	//----- nvinfo : EIATTR_CBANK_PARAM_SIZE
	.align		4
.L_6137:
        /*0018*/ 	.byte	0x03, 0x19
        /*001a*/ 	.short	0x0048


	//----- nvinfo : EIATTR_KPARAM_INFO
	.align		4
        /*001c*/ 	.byte	0x04, 0x17
        /*001e*/ 	.short	(.L_6139 - .L_6138)
.L_6138:
        /*0020*/ 	.word	0x00000000
        /*0024*/ 	.short	0x000a
        /*0026*/ 	.short	0x0040
        /*0028*/ 	.byte	0x00, 0xf0, 0x21, 0x00


	//----- nvinfo : EIATTR_KPARAM_INFO
	.align		4
.L_6139:
        /*002c*/ 	.byte	0x04, 0x17
        /*002e*/ 	.short	(.L_6141 - .L_6140)
.L_6140:
        /*0030*/ 	.word	0x00000000
        /*0034*/ 	.short	0x0009
        /*0036*/ 	.short	0x003c
        /*0038*/ 	.byte	0x00, 0xf0, 0x05, 0x00


	//----- nvinfo : EIATTR_KPARAM_INFO
	.align		4
.L_6141:
        /*003c*/ 	.byte	0x04, 0x17
        /*003e*/ 	.short	(.L_6143 - .L_6142)
.L_6142:
        /*0040*/ 	.word	0x00000000
        /*0044*/ 	.short	0x0008
        /*0046*/ 	.short	0x0038
        /*0048*/ 	.byte	0x00, 0xf0, 0x11, 0x00


	//----- nvinfo : EIATTR_KPARAM_INFO
	.align		4
.L_6143:
        /*004c*/ 	.byte	0x04, 0x17
        /*004e*/ 	.short	(.L_6145 - .L_6144)
.L_6144:
        /*0050*/ 	.word	0x00000000
        /*0054*/ 	.short	0x0007
        /*0056*/ 	.short	0x0034
        /*0058*/ 	.byte	0x00, 0xf0, 0x11, 0x00


	//----- nvinfo : EIATTR_KPARAM_INFO
	.align		4
.L_6145:
        /*005c*/ 	.byte	0x04, 0x17
        /*005e*/ 	.short	(.L_6147 - .L_6146)
.L_6146:
        /*0060*/ 	.word	0x00000000
        /*0064*/ 	.short	0x0006
        /*0066*/ 	.short	0x0030
        /*0068*/ 	.byte	0x00, 0xf0, 0x11, 0x00


	//----- nvinfo : EIATTR_KPARAM_INFO
	.align		4
.L_6147:
        /*006c*/ 	.byte	0x04, 0x17
        /*006e*/ 	.short	(.L_6149 - .L_6148)
.L_6148:
        /*0070*/ 	.word	0x00000000
        /*0074*/ 	.short	0x0005
        /*0076*/ 	.short	0x0028
        /*0078*/ 	.byte	0x00, 0xf0, 0x21, 0x00


	//----- nvinfo : EIATTR_KPARAM_INFO
	.align		4
.L_6149:
        /*007c*/ 	.byte	0x04, 0x17
        /*007e*/ 	.short	(.L_6151 - .L_6150)
.L_6150:
        /*0080*/ 	.word	0x00000000
        /*0084*/ 	.short	0x0004
        /*0086*/ 	.short	0x0020
        /*0088*/ 	.byte	0x00, 0xf0, 0x21, 0x00


	//----- nvinfo : EIATTR_KPARAM_INFO
	.align		4
.L_6151:
        /*008c*/ 	.byte	0x04, 0x17
        /*008e*/ 	.short	(.L_6153 - .L_6152)
.L_6152:
        /*0090*/ 	.word	0x00000000
        /*0094*/ 	.short	0x0003
        /*0096*/ 	.short	0x0018
        /*0098*/ 	.byte	0x00, 0xf0, 0x11, 0x00


	//----- nvinfo : EIATTR_KPARAM_INFO
	.align		4
.L_6153:
        /*009c*/ 	.byte	0x04, 0x17
        /*009e*/ 	.short	(.L_6155 - .L_6154)
.L_6154:
        /*00a0*/ 	.word	0x00000000
        /*00a4*/ 	.short	0x0002
        /*00a6*/ 	.short	0x0010
        /*00a8*/ 	.byte	0x00, 0xf0, 0x21, 0x00


	//----- nvinfo : EIATTR_KPARAM_INFO
	.align		4
.L_6155:
        /*00ac*/ 	.byte	0x04, 0x17
        /*00ae*/ 	.short	(.L_6157 - .L_6156)
.L_6156:
        /*00b0*/ 	.word	0x00000000
        /*00b4*/ 	.short	0x0001
        /*00b6*/ 	.short	0x0008
        /*00b8*/ 	.byte	0x00, 0xf0, 0x21, 0x00


	//----- nvinfo : EIATTR_KPARAM_INFO
	.align		4
.L_6157:
        /*00bc*/ 	.byte	0x04, 0x17
        /*00be*/ 	.short	(.L_6159 - .L_6158)
.L_6158:
        /*00c0*/ 	.word	0x00000000
        /*00c4*/ 	.short	0x0000
        /*00c6*/ 	.short	0x0000
        /*00c8*/ 	.byte	0x00, 0xf0, 0x21, 0x00


	//----- nvinfo : EIATTR_MAXREG_COUNT
	.align		4
.L_6159:
        /*00cc*/ 	.byte	0x03, 0x1b
        /*00ce*/ 	.short	0x00ff


	//----- nvinfo : EIATTR_MERCURY_ISA_VERSION
	.align		4
        /*00d0*/ 	.byte	0x03, 0x5f
        /*00d2*/ 	.short	0x0000


	//----- nvinfo : EIATTR_COOP_GROUP_MASK_REGIDS
	.align		4
        /*00d4*/ 	.byte	0x04, 0x29
        /*00d6*/ 	.short	(.L_6161 - .L_6160)


	//   ....[0]....
.L_6160:
        /*00d8*/ 	.word	0xffffffff


	//   ....[1]....
        /*00dc*/ 	.word	0xffffffff


	//   ....[2]....
        /*00e0*/ 	.word	0xffffffff


	//   ....[3]....
        /*00e4*/ 	.word	0xffffffff


	//   ....[4]....
        /*00e8*/ 	.word	0xffffffff


	//   ....[5]....
        /*00ec*/ 	.word	0xffffffff


	//   ....[6]....
        /*00f0*/ 	.word	0xffffffff


	//   ....[7]....
        /*00f4*/ 	.word	0xffffffff


	//   ....[8]....
        /*00f8*/ 	.word	0xffffffff


	//   ....[9]....
        /*00fc*/ 	.word	0xffffffff


	//   ....[10]....
        /*0100*/ 	.word	0xffffffff


	//   ....[11]....
        /*0104*/ 	.word	0xffffffff


	//   ....[12]....
        /*0108*/ 	.word	0xffffffff


	//   ....[13]....
        /*010c*/ 	.word	0xffffffff


	//   ....[14]....
        /*0110*/ 	.word	0xffffffff


	//   ....[15]....
        /*0114*/ 	.word	0xffffffff


	//   ....[16]....
        /*0118*/ 	.word	0xffffffff


	//   ....[17]....
        /*011c*/ 	.word	0xffffffff


	//   ....[18]....
        /*0120*/ 	.word	0xffffffff


	//   ....[19]....
        /*0124*/ 	.word	0xffffffff


	//   ....[20]....
        /*0128*/ 	.word	0xffffffff


	//   ....[21]....
        /*012c*/ 	.word	0xffffffff


	//   ....[22]....
        /*0130*/ 	.word	0xffffffff


	//   ....[23]....
        /*0134*/ 	.word	0xffffffff


	//----- nvinfo : EIATTR_COOP_GROUP_INSTR_OFFSETS
	.align		4
.L_6161:
        /*0138*/ 	.byte	0x04, 0x28
        /*013a*/ 	.short	(.L_6163 - .L_6162)


	//   ....[0]....
.L_6162:
        /*013c*/ 	.word	0x000005a0


	//   ....[1]....
        /*0140*/ 	.word	0x000005c0


	//   ....[2]....
        /*0144*/ 	.word	0x000005d0


	//   ....[3]....
        /*0148*/ 	.word	0x00000670


	//   ....[4]....
        /*014c*/ 	.word	0x00000680


	//   ....[5]....
        /*0150*/ 	.word	0x00000690


	//   ....[6]....
        /*0154*/ 	.word	0x00000ab0


	//   ....[7]....
        /*0158*/ 	.word	0x00000ad0


	//   ....[8]....
        /*015c*/ 	.word	0x00000ae0


	//   ....[9]....
        /*0160*/ 	.word	0x00000b80


	//   ....[10]....
        /*0164*/ 	.word	0x00000b90


	//   ....[11]....
        /*0168*/ 	.word	0x00000ba0


	//   ....[12]....
        /*016c*/ 	.word	0x000012b0


	//   ....[13]....
        /*0170*/ 	.word	0x00001330


	//   ....[14]....
        /*0174*/ 	.word	0x000013a0


	//   ....[15]....
        /*0178*/ 	.word	0x00001420


	//   ....[16]....
        /*017c*/ 	.word	0x000014a0


	//   ....[17]....
        /*0180*/ 	.word	0x00001520


	//   ....[18]....
        /*0184*/ 	.word	0x00001590


	//   ....[19]....
        /*0188*/ 	.word	0x00001610


	//   ....[20]....
        /*018c*/ 	.word	0x00001680


	//   ....[21]....
        /*0190*/ 	.word	0x00001700


	//   ....[22]....
        /*0194*/ 	.word	0x00001780


	//   ....[23]....
        /*0198*/ 	.word	0x00001800


	//----- nvinfo : EIATTR_EXIT_INSTR_OFFSETS
	.align		4
.L_6163:
        /*019c*/ 	.byte	0x04, 0x1c
        /*019e*/ 	.short	(.L_6165 - .L_6164)


	//   ....[0]....
.L_6164:
        /*01a0*/ 	.word	0x00000090


	//   ....[1]....
        /*01a4*/ 	.word	0x00000ef0


	//   ....[2]....
        /*01a8*/ 	.word	0x00000f00


	//   ....[3]....
        /*01ac*/ 	.word	0x00001120


	//   ....[4]....
        /*01b0*/ 	.word	0x00001250


	//----- nvinfo : EIATTR_MAX_THREADS
	.align		4
.L_6165:
        /*01b4*/ 	.byte	0x04, 0x05
        /*01b6*/ 	.short	(.L_6167 - .L_6166)
.L_6166:
        /*01b8*/ 	.word	0x00000080
        /*01bc*/ 	.word	0x00000001
        /*01c0*/ 	.word	0x00000001


	//----- nvinfo : EIATTR_CRS_STACK_SIZE
	.align		4
.L_6167:
        /*01c4*/ 	.byte	0x04, 0x1e
        /*01c6*/ 	.short	(.L_6169 - .L_6168)
.L_6168:
        /*01c8*/ 	.word	0x00000000
.L_6169:


//--------------------- .nv.info._ZN4vllm3moe10topkGatingILi4ELi8ELi4ELi16ELi32EjfLNS0_11ScoringFuncE1EEEvPKT5_PKbPfiPT4_PiiiibPKf --------------------------
	.section	.nv.info._ZN4vllm3moe10topkGatingILi4ELi8ELi4ELi16ELi32EjfLNS0_11ScoringFuncE1EEEvPKT5_PKbPfiPT4_PiiiibPKf,"",@"SHT_CUDA_INFO"
	.sectionflags	@""
	.align	4


	//----- nvinfo : EIATTR_CUDA_API_VERSION
	.align		4
        /*0000*/ 	.byte	0x04, 0x37
        /*0002*/ 	.short	(.L_6171 - .L_6170)
.L_6170:
        /*0004*/ 	.word	0x00000082


	//----- nvinfo : EIATTR_SW2861232_WAR
	.align		4
.L_6171:
        /*0008*/ 	.byte	0x01, 0x35
	.zero		2


	//----- nvinfo : EIATTR_PARAM_CBANK
	.align		4
        /*000c*/ 	.byte	0x04, 0x0a
        /*000e*/ 	.short	(.L_6173 - .L_6172)
	.align		4
.L_6172:
        /*0010*/ 	.word	index@(.nv.constant0._ZN4vllm3moe10topkGatingILi4ELi8ELi4ELi16ELi32EjfLNS0_11ScoringFuncE1EEEvPKT5_PKbPfiPT4_PiiiibPKf)
        /*0014*/ 	.short	0x0160
        /*0016*/ 	.short	0x0048


	//----- nvinfo : EIATTR_CBANK_PARAM_SIZE
	.align		4
.L_6173:
        /*0018*/ 	.byte	0x03, 0x19
        /*001a*/ 	.short	0x0048


	//----- nvinfo : EIATTR_KPARAM_INFO
	.align		4
        /*001c*/ 	.byte	0x04, 0x17
        /*001e*/ 	.short	(.L_6175 - .L_6174)
.L_6174:
        /*0020*/ 	.word	0x00000000
        /*0024*/ 	.short	0x000a
        /*0026*/ 	.short	0x0040
        /*0028*/ 	.byte	0x00, 0xf0, 0x21, 0x00


	//----- nvinfo : EIATTR_KPARAM_INFO
	.align		4
.L_6175:
        /*002c*/ 	.byte	0x04, 0x17
        /*002e*/ 	.short	(.L_6177 - .L_6176)
.L_6176:
        /*0030*/ 	.word	0x00000000
        /*0034*/ 	.short	0x0009
        /*0036*/ 	.short	0x003c
        /*0038*/ 	.byte	0x00, 0xf0, 0x05, 0x00


	//----- nvinfo : EIATTR_KPARAM_INFO
	.align		4
.L_6177:
        /*003c*/ 	.byte	0x04, 0x17
        /*003e*/ 	.short	(.L_6179 - .L_6178)
.L_6178:
        /*0040*/ 	.word	0x00000000
        /*0044*/ 	.short	0x0008
        /*0046*/ 	.short	0x0038
        /*0048*/ 	.byte	0x00, 0xf0, 0x11, 0x00


	//----- nvinfo : EIATTR_KPARAM_INFO
	.align		4
.L_6179:
        /*004c*/ 	.byte	0x04, 0x17
        /*004e*/ 	.short	(.L_6181 - .L_6180)
.L_6180:
        /*0050*/ 	.word	0x00000000
        /*0054*/ 	.short	0x0007
        /*0056*/ 	.short	0x0034
        /*0058*/ 	.byte	0x00, 0xf0, 0x11, 0x00


	//----- nvinfo : EIATTR_KPARAM_INFO
	.align		4
.L_6181:
        /*005c*/ 	.byte	0x04, 0x17
        /*005e*/ 	.short	(.L_6183 - .L_6182)
.L_6182:
        /*0060*/ 	.word	0x00000000
        /*0064*/ 	.short	0x0006
        /*0066*/ 	.short	0x0030
        /*0068*/ 	.byte	0x00, 0xf0, 0x11, 0x00


	//----- nvinfo : EIATTR_KPARAM_INFO
	.align		4
.L_6183:
        /*006c*/ 	.byte	0x04, 0x17
        /*006e*/ 	.short	(.L_6185 - .L_6184)
.L_6184:
        /*0070*/ 	.word	0x00000000
        /*0074*/ 	.short	0x0005
        /*0076*/ 	.short	0x0028
        /*0078*/ 	.byte	0x00, 0xf0, 0x21, 0x00


	//----- nvinfo : EIATTR_KPARAM_INFO
	.align		4
.L_6185:
        /*007c*/ 	.byte	0x04, 0x17
        /*007e*/ 	.short	(.L_6187 - .L_6186)
.L_6186:
        /*0080*/ 	.word	0x00000000
        /*0084*/ 	.short	0x0004
        /*0086*/ 	.short	0x0020
        /*0088*/ 	.byte	0x00, 0xf0, 0x21, 0x00


	//----- nvinfo : EIATTR_KPARAM_INFO
	.align		4
.L_6187:
        /*008c*/ 	.byte	0x04, 0x17
        /*008e*/ 	.short	(.L_6189 - .L_6188)
.L_6188:
        /*0090*/ 	.word	0x00000000
        /*0094*/ 	.short	0x0003
        /*0096*/ 	.short	0x0018
        /*0098*/ 	.byte	0x00, 0xf0, 0x11, 0x00


	//----- nvinfo : EIATTR_KPARAM_INFO
	.align		4
.L_6189:
        /*009c*/ 	.byte	0x04, 0x17
        /*009e*/ 	.short	(.L_6191 - .L_6190)
.L_6190:
        /*00a0*/ 	.word	0x00000000
        /*00a4*/ 	.short	0x0002
        /*00a6*/ 	.short	0x0010
        /*00a8*/ 	.byte	0x00, 0xf0, 0x21, 0x00


	//----- nvinfo : EIATTR_KPARAM_INFO
	.align		4
.L_6191:
        /*00ac*/ 	.byte	0x04, 0x17
        /*00ae*/ 	.short	(.L_6193 - .L_6192)
.L_6192:
        /*00b0*/ 	.word	0x00000000
        /*00b4*/ 	.short	0x0001
        /*00b6*/ 	.short	0x0008
        /*00b8*/ 	.byte	0x00, 0xf0, 0x21, 0x00


	//----- nvinfo : EIATTR_KPARAM_INFO
	.align		4
.L_6193:
        /*00bc*/ 	.byte	0x04, 0x17
        /*00be*/ 	.short	(.L_6195 - .L_6194)
.L_6194:
        /*00c0*/ 	.word	0x00000000
        /*00c4*/ 	.short	0x0000
        /*00c6*/ 	.short	0x0000
        /*00c8*/ 	.byte	0x00, 0xf0, 0x21, 0x00


	//----- nvinfo : EIATTR_MAXREG_COUNT
	.align		4
.L_6195:
        /*00cc*/ 	.byte	0x03, 0x1b
        /*00ce*/ 	.short	0x00ff


	//----- nvinfo : EIATTR_MERCURY_ISA_VERSION
	.align		4
        /*00d0*/ 	.byte	0x03, 0x5f
        /*00d2*/ 	.short	0x0000


	//----- nvinfo : EIATTR_COOP_GROUP_MASK_REGIDS
	.align		4
        /*00d4*/ 	.byte	0x04, 0x29
        /*00d6*/ 	.short	(.L_6197 - .L_6196)


	//   ....[0]....
.L_6196:
        /*00d8*/ 	.word	0xffffffff


	//   ....[1]....
        /*00dc*/ 	.word	0xffffffff


	//   ....[2]....
        /*00e0*/ 	.word	0xffffffff


	//   ....[3]....
        /*00e4*/ 	.word	0xffffffff


	//   ....[4]....
        /*00e8*/ 	.word	0xffffffff


	//   ....[5]....
        /*00ec*/ 	.word	0xffffffff


	//   ....[6]....
        /*00f0*/ 	.word	0xffffffff


	//   ....[7]....
        /*00f4*/ 	.word	0xffffffff


	//   ....[8]....
        /*00f8*/ 	.word	0xffffffff


	//   ....[9]....
        /*00fc*/ 	.word	0xffffffff


	//   ....[10]....
        /*0100*/ 	.word	0xffffffff


	//   ....[11]....
        /*0104*/ 	.word	0xffffffff


	//   ....[12]....
        /*0108*/ 	.word	0xffffffff


	//   ....[13]....
        /*010c*/ 	.word	0xffffffff


	//   ....[14]....
        /*0110*/ 	.word	0xffffffff


	//   ....[15]....
        /*0114*/ 	.word	0xffffffff


	//   ....[16]....
        /*0118*/ 	.word	0xffffffff


	//   ....[17]....
        /*011c*/ 	.word	0xffffffff


	//----- nvinfo : EIATTR_COOP_GROUP_INSTR_OFFSETS
	.align		4
.L_6197:
        /*0120*/ 	.byte	0x04, 0x28
        /*0122*/ 	.short	(.L_6199 - .L_6198)


	//   ....[0]....
.L_6198:
        /*0124*/ 	.word	0x000005d0


	//   ....[1]....
        /*0128*/ 	.word	0x00000610


	//   ....[2]....
        /*012c*/ 	.word	0x00000630


	//   ....[3]....
        /*0130*/ 	.word	0x000009d0


	//   ....[4]....
        /*0134*/ 	.word	0x00000a10


	//   ....[5]....
        /*0138*/ 	.word	0x00000a20


	//   ....[6]....
        /*013c*/ 	.word	0x00000da0


	//   ....[7]....
        /*0140*/ 	.word	0x00000dd0


	//   ....[8]....
        /*0144*/ 	.word	0x00000e00


	//   ....[9]....
        /*0148*/ 	.word	0x00001230


	//   ....[10]....
        /*014c*/ 	.word	0x00001270


	//   ....[11]....
        /*0150*/ 	.word	0x00001290


	//   ....[12]....
        /*0154*/ 	.word	0x00001620


	//   ....[13]....
        /*0158*/ 	.word	0x00001660


	//   ....[14]....
        /*015c*/ 	.word	0x00001670


	//   ....[15]....
        /*0160*/ 	.word	0x000019e0


	//   ....[16]....
        /*0164*/ 	.word	0x00001a10


	//   ....[17]....
        /*0168*/ 	.word	0x00001a40


	//----- nvinfo : EIATTR_EXIT_INSTR_OFFSETS
	.align		4
.L_6199:
        /*016c*/ 	.byte	0x04, 0x1c
        /*016e*/ 	.short	(.L_6201 - .L_6200)


	//   ....[0]....
.L_6200:
        /*0170*/ 	.word	0x00000090


	//   ....[1]....
        /*0174*/ 	.word	0x00001d10


	//   ....[2]....
        /*0178*/ 	.word	0x00001d20


	//   ....[3]....
        /*017c*/ 	.word	0x00001f20


	//   ....[4]....
        /*0180*/ 	.word	0x00002080


	//----- nvinfo : EIATTR_MAX_THREADS
	.align		4
.L_6201:
        /*0184*/ 	.byte	0x04, 0x05
        /*0186*/ 	.short	(.L_6203 - .L_6202)
.L_6202:
        /*0188*/ 	.word	0x00000080
        /*018c*/ 	.word	0x00000001
        /*0190*/ 	.word	0x00000001


	//----- nvinfo : EIATTR_CRS_STACK_SIZE
	.align		4
.L_6203:
        /*0194*/ 	.byte	0x04, 0x1e
        /*0196*/ 	.short	(.L_6205 - .L_6204)
.L_6204:
        /*0198*/ 	.word	0x00000000
.L_6205:


//--------------------- .nv.info._ZN4vllm3moe10topkGatingILi4ELi4ELi4ELi16ELi32EjfLNS0_11ScoringFuncE1EEEvPKT5_PKbPfiPT4_PiiiibPKf --------------------------
	.section	.nv.info._ZN4vllm3moe10topkGatingILi4ELi4ELi4ELi16ELi32EjfLNS0_11ScoringFuncE1EEEvPKT5_PKbPfiPT4_PiiiibPKf,"",@"SHT_CUDA_INFO"
	.sectionflags	@""
	.align	4


	//----- nvinfo : EIATTR_CUDA_API_VERSION
	.align		4
        /*0000*/ 	.byte	0x04, 0x37
        /*0002*/ 	.short	(.L_6207 - .L_6206)
.L_6206:
        /*0004*/ 	.word	0x00000082


	//----- nvinfo : EIATTR_SW2861232_WAR
	.align		4
.L_6207:
        /*0008*/ 	.byte	0x01, 0x35
	.zero		2


	//----- nvinfo : EIATTR_PARAM_CBANK
	.align		4
        /*000c*/ 	.byte	0x04, 0x0a
        /*000e*/ 	.short	(.L_6209 - .L_6208)
	.align		4
.L_6208:
        /*0010*/ 	.word	index@(.nv.constant0._ZN4vllm3moe10topkGatingILi4ELi4ELi4ELi16ELi32EjfLNS0_11ScoringFuncE1EEEvPKT5_PKbPfiPT4_PiiiibPKf)
        /*0014*/ 	.short	0x0160
        /*0016*/ 	.short	0x0048


	//----- nvinfo : EIATTR_CBANK_PARAM_SIZE
	.align		4
.L_6209:
        /*0018*/ 	.byte	0x03, 0x19
        /*001a*/ 	.short	0x0048


	//----- nvinfo : EIATTR_KPARAM_INFO
	.align		4
        /*001c*/ 	.byte	0x04, 0x17
        /*001e*/ 	.short	(.L_6211 - .L_6210)
.L_6210:
        /*0020*/ 	.word	0x00000000
        /*0024*/ 	.short	0x000a
        /*0026*/ 	.short	0x0040
        /*0028*/ 	.byte	0x00, 0xf0, 0x21, 0x00


	//----- nvinfo : EIATTR_KPARAM_INFO
	.align		4
.L_6211:
        /*002c*/ 	.byte	0x04, 0x17
        /*002e*/ 	.short	(.L_6213 - .L_6212)
.L_6212:
        /*0030*/ 	.word	0x00000000
        /*0034*/ 	.short	0x0009
        /*0036*/ 	.short	0x003c
        /*0038*/ 	.byte	0x00, 0xf0, 0x05, 0x00


	//----- nvinfo : EIATTR_KPARAM_INFO
	.align		4
.L_6213:
        /*003c*/ 	.byte	0x04, 0x17
        /*003e*/ 	.short	(.L_6215 - .L_6214)
.L_6214:
        /*0040*/ 	.word	0x00000000
        /*0044*/ 	.short	0x0008
        /*0046*/ 	.short	0x0038
        /*0048*/ 	.byte	0x00, 0xf0, 0x11, 0x00


	//----- nvinfo : EIATTR_KPARAM_INFO
	.align		4
.L_6215:
        /*004c*/ 	.byte	0x04, 0x17
        /*004e*/ 	.short	(.L_6217 - .L_6216)
.L_6216:
        /*0050*/ 	.word	0x00000000
        /*0054*/ 	.short	0x0007
        /*0056*/ 	.short	0x0034
        /*0058*/ 	.byte	0x00, 0xf0, 0x11, 0x00


	//----- nvinfo : EIATTR_KPARAM_INFO
	.align		4
.L_6217:
        /*005c*/ 	.byte	0x04, 0x17
        /*005e*/ 	.short	(.L_6219 - .L_6218)
.L_6218:
        /*0060*/ 	.word	0x00000000
        /*0064*/ 	.short	0x0006
        /*0066*/ 	.short	0x0030
        /*0068*/ 	.byte	0x00, 0xf0, 0x11, 0x00


	//----- nvinfo : EIATTR_KPARAM_INFO
	.align		4
.L_6219:
        /*006c*/ 	.byte	0x04, 0x17
        /*006e*/ 	.short	(.L_6221 - .L_6220)
.L_6220:
        /*0070*/ 	.word	0x00000000
        /*0074*/ 	.short	0x0005
        /*0076*/ 	.short	0x0028
        /*0078*/ 	.byte	0x00, 0xf0, 0x21, 0x00


	//----- nvinfo : EIATTR_KPARAM_INFO
	.align		4
.L_6221:
        /*007c*/ 	.byte	0x04, 0x17
        /*007e*/ 	.short	(.L_6223 - .L_6222)
.L_6222:
        /*0080*/ 	.word	0x00000000
        /*0084*/ 	.short	0x0004
        /*0086*/ 	.short	0x0020
        /*0088*/ 	.byte	0x00, 0xf0, 0x21, 0x00


	//----- nvinfo : EIATTR_KPARAM_INFO
	.align		4
.L_6223:
        /*008c*/ 	.byte	0x04, 0x17
        /*008e*/ 	.short	(.L_6225 - .L_6224)
.L_6224:
        /*0090*/ 	.word	0x00000000
        /*0094*/ 	.short	0x0003
        /*0096*/ 	.short	0x0018
        /*0098*/ 	.byte	0x00, 0xf0, 0x11, 0x00


	//----- nvinfo : EIATTR_KPARAM_INFO
	.align		4
.L_6225:
        /*009c*/ 	.byte	0x04, 0x17
        /*009e*/ 	.short	(.L_6227 - .L_6226)
.L_6226:
        /*00a0*/ 	.word	0x00000000
        /*00a4*/ 	.short	0x0002
        /*00a6*/ 	.short	0x0010
        /*00a8*/ 	.byte	0x00, 0xf0, 0x21, 0x00


	//----- nvinfo : EIATTR_KPARAM_INFO
	.align		4
.L_6227:
        /*00ac*/ 	.byte	0x04, 0x17
        /*00ae*/ 	.short	(.L_6229 - .L_6228)
.L_6228:
        /*00b0*/ 	.word	0x00000000
        /*00b4*/ 	.short	0x0001
        /*00b6*/ 	.short	0x0008
        /*00b8*/ 	.byte	0x00, 0xf0, 0x21, 0x00


	//----- nvinfo : EIATTR_KPARAM_INFO
	.align		4
.L_6229:
        /*00bc*/ 	.byte	0x04, 0x17
        /*00be*/ 	.short	(.L_6231 - .L_6230)
.L_6230:
        /*00c0*/ 	.word	0x00000000
        /*00c4*/ 	.short	0x0000
        /*00c6*/ 	.short	0x0000
        /*00c8*/ 	.byte	0x00, 0xf0, 0x21, 0x00


	//----- nvinfo : EIATTR_MAXREG_COUNT
	.align		4
.L_6231:
        /*00cc*/ 	.byte	0x03, 0x1b
        /*00ce*/ 	.short	0x00ff


	//----- nvinfo : EIATTR_MERCURY_ISA_VERSION
	.align		4
        /*00d0*/ 	.byte	0x03, 0x5f
        /*00d2*/ 	.short	0x0000


	//----- nvinfo : EIATTR_EXIT_INSTR_OFFSETS
	.align		4
        /*00d4*/ 	.byte	0x04, 0x1c
        /*00d6*/ 	.short	(.L_6233 - .L_6232)


	//   ....[0]....
.L_6232:
        /*00d8*/ 	.word	0x00000070


	//   ....[1]....
        /*00dc*/ 	.word	0x00001ed0


	//   ....[2]....
        /*00e0*/ 	.word	0x00001ee0


	//   ....[3]....
        /*00e4*/ 	.word	0x000027b0


	//   ....[4]....
        /*00e8*/ 	.word	0x000028c0


	//----- nvinfo : EIATTR_MAX_THREADS
	.align		4
.L_6233:
        /*00ec*/ 	.byte	0x04, 0x05
        /*00ee*/ 	.short	(.L_6235 - .L_6234)
.L_6234:
        /*00f0*/ 	.word	0x00000080
        /*00f4*/ 	.word	0x00000001
        /*00f8*/ 	.word	0x00000001
.L_6235:


//--------------------- .nv.info._ZN4vllm3moe10topkGatingILi2ELi2ELi4ELi8ELi32EjfLNS0_11ScoringFuncE1EEEvPKT5_PKbPfiPT4_PiiiibPKf --------------------------
	.section	.nv.info._ZN4vllm3moe10topkGatingILi2ELi2ELi4ELi8ELi32EjfLNS0_11ScoringFuncE1EEEvPKT5_PKbPfiPT4_PiiiibPKf,"",@"SHT_CUDA_INFO"
	.sectionflags	@""
	.align	4


	//----- nvinfo : EIATTR_CUDA_API_VERSION
	.align		4
        /*0000*/ 	.byte	0x04, 0x37
        /*0002*/ 	.short	(.L_6237 - .L_6236)
.L_6236:
        /*0004*/ 	.word	0x00000082


	//----- nvinfo : EIATTR_SW2861232_WAR
	.align		4
.L_6237:
        /*0008*/ 	.byte	0x01, 0x35
	.zero		2


	//----- nvinfo : EIATTR_PARAM_CBANK
	.align		4
        /*000c*/ 	.byte	0x04, 0x0a
        /*000e*/ 	.short	(.L_6239 - .L_6238)
	.align		4
.L_6238:
        /*0010*/ 	.word	index@(.nv.constant0._ZN4vllm3moe10topkGatingILi2ELi2ELi4ELi8ELi32EjfLNS0_11ScoringFuncE1EEEvPKT5_PKbPfiPT4_PiiiibPKf)
        /*0014*/ 	.short	0x0160
        /*0016*/ 	.short	0x0048


	//----- nvinfo : EIATTR_CBANK_PARAM_SIZE
	.align		4
.L_6239:
        /*0018*/ 	.byte	0x03, 0x19
        /*001a*/ 	.short	0x0048


	//----- nvinfo : EIATTR_KPARAM_INFO
	.align		4
        /*001c*/ 	.byte	0x04, 0x17
        /*001e*/ 	.short	(.L_6241 - .L_6240)
.L_6240:
        /*0020*/ 	.word	0x00000000
        /*0024*/ 	.short	0x000a
        /*0026*/ 	.short	0x0040
        /*0028*/ 	.byte	0x00, 0xf0, 0x21, 0x00


	//----- nvinfo : EIATTR_KPARAM_INFO
	.align		4
.L_6241:
        /*002c*/ 	.byte	0x04, 0x17
        /*002e*/ 	.short	(.L_6243 - .L_6242)
.L_6242:
        /*0030*/ 	.word	0x00000000
        /*0034*/ 	.short	0x0009
        /*0036*/ 	.short	0x003c
        /*0038*/ 	.byte	0x00, 0xf0, 0x05, 0x00


	//----- nvinfo : EIATTR_KPARAM_INFO
	.align		4
.L_6243:
        /*003c*/ 	.byte	0x04, 0x17
        /*003e*/ 	.short	(.L_6245 - .L_6244)
.L_6244:
        /*0040*/ 	.word	0x00000000
        /*0044*/ 	.short	0x0008
        /*0046*/ 	.short	0x0038
        /*0048*/ 	.byte	0x00, 0xf0, 0x11, 0x00


	//----- nvinfo : EIATTR_KPARAM_INFO
	.align		4
.L_6245:
        /*004c*/ 	.byte	0x04, 0x17
        /*004e*/ 	.short	(.L_6247 - .L_6246)
.L_6246:
        /*0050*/ 	.word	0x00000000
        /*0054*/ 	.short	0x0007
        /*0056*/ 	.short	0x0034
        /*0058*/ 	.byte	0x00, 0xf0, 0x11, 0x00


	//----- nvinfo : EIATTR_KPARAM_INFO
	.align		4
.L_6247:
        /*005c*/ 	.byte	0x04, 0x17
        /*005e*/ 	.short	(.L_6249 - .L_6248)
.L_6248:
        /*0060*/ 	.word	0x00000000
        /*0064*/ 	.short	0x0006
        /*0066*/ 	.short	0x0030
        /*0068*/ 	.byte	0x00, 0xf0, 0x11, 0x00


	//----- nvinfo : EIATTR_KPARAM_INFO
	.align		4
.L_6249:
        /*006c*/ 	.byte	0x04, 0x17
        /*006e*/ 	.short	(.L_6251 - .L_6250)
.L_6250:
        /*0070*/ 	.word	0x00000000
        /*0074*/ 	.short	0x0005
        /*0076*/ 	.short	0x0028
        /*0078*/ 	.byte	0x00, 0xf0, 0x21, 0x00


	//----- nvinfo : EIATTR_KPARAM_INFO
	.align		4
.L_6251:
        /*007c*/ 	.byte	0x04, 0x17
        /*007e*/ 	.short	(.L_6253 - .L_6252)
.L_6252:
        /*0080*/ 	.word	0x00000000
        /*0084*/ 	.short	0x0004
        /*0086*/ 	.short	0x0020
        /*0088*/ 	.byte	0x00, 0xf0, 0x21, 0x00


	//----- nvinfo : EIATTR_KPARAM_INFO
	.align		4
.L_6253:
        /*008c*/ 	.byte	0x04, 0x17
        /*008e*/ 	.short	(.L_6255 - .L_6254)
.L_6254:
        /*0090*/ 	.word	0x00000000
        /*0094*/ 	.short	0x0003
        /*0096*/ 	.short	0x0018
        /*0098*/ 	.byte	0x00, 0xf0, 0x11, 0x00


	//----- nvinfo : EIATTR_KPARAM_INFO
	.align		4
.L_6255:
        /*009c*/ 	.byte	0x04, 0x17
        /*009e*/ 	.short	(.L_6257 - .L_6256)
.L_6256:
        /*00a0*/ 	.word	0x00000000
        /*00a4*/ 	.short	0x0002
        /*00a6*/ 	.short	0x0010
        /*00a8*/ 	.byte	0x00, 0xf0, 0x21, 0x00


	//----- nvinfo : EIATTR_KPARAM_INFO
	.align		4
.L_6257:
        /*00ac*/ 	.byte	0x04, 0x17
        /*00ae*/ 	.short	(.L_6259 - .L_6258)
.L_6258:
        /*00b0*/ 	.word	0x00000000
        /*00b4*/ 	.short	0x0001
        /*00b6*/ 	.short	0x0008
        /*00b8*/ 	.byte	0x00, 0xf0, 0x21, 0x00


	//----- nvinfo : EIATTR_KPARAM_INFO
	.align		4
.L_6259:
        /*00bc*/ 	.byte	0x04, 0x17
        /*00be*/ 	.short	(.L_6261 - .L_6260)
.L_6260:
        /*00c0*/ 	.word	0x00000000
        /*00c4*/ 	.short	0x0000
        /*00c6*/ 	.short	0x0000
        /*00c8*/ 	.byte	0x00, 0xf0, 0x21, 0x00


	//----- nvinfo : EIATTR_MAXREG_COUNT
	.align		4
.L_6261:
        /*00cc*/ 	.byte	0x03, 0x1b
        /*00ce*/ 	.short	0x00ff


	//----- nvinfo : EIATTR_MERCURY_ISA_VERSION
	.align		4
        /*00d0*/ 	.byte	0x03, 0x5f
        /*00d2*/ 	.short	0x0000


	//----- nvinfo : EIATTR_EXIT_INSTR_OFFSETS
	.align		4
        /*00d4*/ 	.byte	0x04, 0x1c
        /*00d6*/ 	.short	(.L_6263 - .L_6262)


	//   ....[0]....
.L_6262:
        /*00d8*/ 	.word	0x00000070


	//   ....[1]....
        /*00dc*/ 	.word	0x000019d0


	//   ....[2]....
        /*00e0*/ 	.word	0x000019e0


	//   ....[3]....
        /*00e4*/ 	.word	0x00002260


	//   ....[4]....
        /*00e8*/ 	.word	0x00002380


	//----- nvinfo : EIATTR_MAX_THREADS
	.align		4
.L_6263:
        /*00ec*/ 	.byte	0x04, 0x05
        /*00ee*/ 	.short	(.L_6265 - .L_6264)
.L_6264:
        /*00f0*/ 	.word	0x00000080
        /*00f4*/ 	.word	0x00000001
        /*00f8*/ 	.word	0x00000001
.L_6265:


//--------------------- .nv.info._ZN4vllm3moe10topkGatingILi1ELi1ELi4ELi4ELi32EjfLNS0_11ScoringFuncE1EEEvPKT5_PKbPfiPT4_PiiiibPKf --------------------------
	.section	.nv.info._ZN4vllm3moe10topkGatingILi1ELi1ELi4ELi4ELi32EjfLNS0_11ScoringFuncE1EEEvPKT5_PKbPfiPT4_PiiiibPKf,"",@"SHT_CUDA_INFO"
	.sectionflags	@""
	.align	4


	//----- nvinfo : EIATTR_CUDA_API_VERSION
	.align		4
        /*0000*/ 	.byte	0x04, 0x37
        /*0002*/ 	.short	(.L_6267 - .L_6266)
.L_6266:
        /*0004*/ 	.word	0x00000082


	//----- nvinfo : EIATTR_SW2861232_WAR
	.align		4
.L_6267:
        /*0008*/ 	.byte	0x01, 0x35
	.zero		2


	//----- nvinfo : EIATTR_PARAM_CBANK
	.align		4
        /*000c*/ 	.byte	0x04, 0x0a
        /*000e*/ 	.short	(.L_6269 - .L_6268)
	.align		4
.L_6268:
        /*0010*/ 	.word	index@(.nv.constant0._ZN4vllm3moe10topkGatingILi1ELi1ELi4ELi4ELi32EjfLNS0_11ScoringFuncE1EEEvPKT5_PKbPfiPT4_PiiiibPKf)
        /*0014*/ 	.short	0x0160
        /*0016*/ 	.short	0x0048


	//----- nvinfo : EIATTR_CBANK_PARAM_SIZE
	.align		4
.L_6269:
        /*0018*/ 	.byte	0x03, 0x19
        /*001a*/ 	.short	0x0048


	//----- nvinfo : EIATTR_KPARAM_INFO
	.align		4
        /*001c*/ 	.byte	0x04, 0x17
        /*001e*/ 	.short	(.L_6271 - .L_6270)
.L_6270:
        /*0020*/ 	.word	0x00000000
        /*0024*/ 	.short	0x000a
        /*0026*/ 	.short	0x0040
        /*0028*/ 	.byte	0x00, 0xf0, 0x21, 0x00


	//----- nvinfo : EIATTR_KPARAM_INFO
	.align		4
.L_6271:
        /*002c*/ 	.byte	0x04, 0x17
        /*002e*/ 	.short	(.L_6273 - .L_6272)
.L_6272:
        /*0030*/ 	.word	0x00000000
        /*0034*/ 	.short	0x0009
        /*0036*/ 	.short	0x003c
        /*0038*/ 	.byte	0x00, 0xf0, 0x05, 0x00


	//----- nvinfo : EIATTR_KPARAM_INFO
	.align		4
.L_6273:
        /*003c*/ 	.byte	0x04, 0x17
        /*003e*/ 	.short	(.L_6275 - .L_6274)
.L_6274:
        /*0040*/ 	.word	0x00000000
        /*0044*/ 	.short	0x0008
        /*0046*/ 	.short	0x0038
        /*0048*/ 	.byte	0x00, 0xf0, 0x11, 0x00


	//----- nvinfo : EIATTR_KPARAM_INFO
	.align		4
.L_6275:
        /*004c*/ 	.byte	0x04, 0x17
        /*004e*/ 	.short	(.L_6277 - .L_6276)
.L_6276:
        /*0050*/ 	.word	0x00000000
        /*0054*/ 	.short	0x0007
        /*0056*/ 	.short	0x0034
        /*0058*/ 	.byte	0x00, 0xf0, 0x11, 0x00


	//----- nvinfo : EIATTR_KPARAM_INFO
	.align		4
.L_6277:
        /*005c*/ 	.byte	0x04, 0x17
        /*005e*/ 	.short	(.L_6279 - .L_6278)
.L_6278:
        /*0060*/ 	.word	0x00000000
        /*0064*/ 	.short	0x0006
        /*0066*/ 	.short	0x0030
        /*0068*/ 	.byte	0x00, 0xf0, 0x11, 0x00


	//----- nvinfo : EIATTR_KPARAM_INFO
	.align		4
.L_6279:
        /*006c*/ 	.byte	0x04, 0x17
        /*006e*/ 	.short	(.L_6281 - .L_6280)
.L_6280:
        /*0070*/ 	.word	0x00000000
        /*0074*/ 	.short	0x0005
        /*0076*/ 	.short	0x0028
        /*0078*/ 	.byte	0x00, 0xf0, 0x21, 0x00


	//----- nvinfo : EIATTR_KPARAM_INFO
	.align		4
.L_6281:
        /*007c*/ 	.byte	0x04, 0x17
        /*007e*/ 	.short	(.L_6283 - .L_6282)
.L_6282:
        /*0080*/ 	.word	0x00000000
        /*0084*/ 	.short	0x0004
        /*0086*/ 	.short	0x0020
        /*0088*/ 	.byte	0x00, 0xf0, 0x21, 0x00


	//----- nvinfo : EIATTR_KPARAM_INFO
	.align		4
.L_6283:
        /*008c*/ 	.byte	0x04, 0x17
        /*008e*/ 	.short	(.L_6285 - .L_6284)
.L_6284:
        /*0090*/ 	.word	0x00000000
        /*0094*/ 	.short	0x0003
        /*0096*/ 	.short	0x0018
        /*0098*/ 	.byte	0x00, 0xf0, 0x11, 0x00


	//----- nvinfo : EIATTR_KPARAM_INFO
	.align		4
.L_6285:
        /*009c*/ 	.byte	0x04, 0x17
        /*009e*/ 	.short	(.L_6287 - .L_6286)
.L_6286:
        /*00a0*/ 	.word	0x00000000
        /*00a4*/ 	.short	0x0002
        /*00a6*/ 	.short	0x0010
        /*00a8*/ 	.byte	0x00, 0xf0, 0x21, 0x00


	//----- nvinfo : EIATTR_KPARAM_INFO
	.align		4
.L_6287:
        /*00ac*/ 	.byte	0x04, 0x17
        /*00ae*/ 	.short	(.L_6289 - .L_6288)
.L_6288:
        /*00b0*/ 	.word	0x00000000
        /*00b4*/ 	.short	0x0001
        /*00b6*/ 	.short	0x0008
        /*00b8*/ 	.byte	0x00, 0xf0, 0x21, 0x00


	//----- nvinfo : EIATTR_KPARAM_INFO
	.align		4
.L_6289:
        /*00bc*/ 	.byte	0x04, 0x17
        /*00be*/ 	.short	(.L_6291 - .L_6290)
.L_6290:
        /*00c0*/ 	.word	0x00000000
        /*00c4*/ 	.short	0x0000
        /*00c6*/ 	.short	0x0000
        /*00c8*/ 	.byte	0x00, 0xf0, 0x21, 0x00


	//----- nvinfo : EIATTR_MAXREG_COUNT
	.align		4
.L_6291:
        /*00cc*/ 	.byte	0x03, 0x1b
        /*00ce*/ 	.short	0x00ff


	//----- nvinfo : EIATTR_MERCURY_ISA_VERSION
	.align		4
        /*00d0*/ 	.byte	0x03, 0x5f
        /*00d2*/ 	.short	0x0000


	//----- nvinfo : EIATTR_EXIT_INSTR_OFFSETS
	.align		4
        /*00d4*/ 	.byte	0x04, 0x1c
        /*00d6*/ 	.short	(.L_6293 - .L_6292)


	//   ....[0]....
.L_6292:
        /*00d8*/ 	.word	0x00000090


	//   ....[1]....
        /*00dc*/ 	.word	0x00000f00


	//   ....[2]....
        /*00e0*/ 	.word	0x00000f10


	//   ....[3]....
        /*00e4*/ 	.word	0x00001770


	//   ....[4]....
        /*00e8*/ 	.word	0x00001870


	//----- nvinfo : EIATTR_MAX_THREADS
	.align		4
.L_6293:
        /*00ec*/ 	.byte	0x04, 0x05
        /*00ee*/ 	.short	(.L_6295 - .L_6294)
.L_6294:
        /*00f0*/ 	.word	0x00000080
        /*00f4*/ 	.word	0x00000001
        /*00f8*/ 	.word	0x00000001
.L_6295:


//--------------------- .nv.info._ZN4vllm3moe10moeSigmoidILi256EfEEvPKT0_PKbPfi --------------------------
	.section	.nv.info._ZN4vllm3moe10moeSigmoidILi256EfEEvPKT0_PKbPfi,"",@"SHT_CUDA_INFO"
	.sectionflags	@""
	.align	4


	//----- nvinfo : EIATTR_CUDA_API_VERSION
	.align		4
        /*0000*/ 	.byte	0x04, 0x37
        /*0002*/ 	.short	(.L_6297 - .L_6296)
.L_6296:
        /*0004*/ 	.word	0x00000082


	//----- nvinfo : EIATTR_SW2861232_WAR
	.align		4
.L_6297:
        /*0008*/ 	.byte	0x01, 0x35
	.zero		2


	//----- nvinfo : EIATTR_PARAM_CBANK
	.align		4
        /*000c*/ 	.byte	0x04, 0x0a
        /*000e*/ 	.short	(.L_6299 - .L_6298)
	.align		4
.L_6298:
        /*0010*/ 	.word	index@(.nv.constant0._ZN4vllm3moe10moeSigmoidILi256EfEEvPKT0_PKbPfi)
        /*0014*/ 	.short	0x0160
        /*0016*/ 	.short	0x001c


	//----- nvinfo : EIATTR_CBANK_PARAM_SIZE
	.align		4
.L_6299:
        /*0018*/ 	.byte	0x03, 0x19
        /*001a*/ 	.short	0x001c


	//----- nvinfo : EIATTR_KPARAM_INFO
	.align		4
        /*001c*/ 	.byte	0x04, 0x17
        /*001e*/ 	.short	(.L_6301 - .L_6300)
.L_6300:
        /*0020*/ 	.word	0x00000000
        /*0024*/ 	.short	0x0003
        /*0026*/ 	.short	0x0018
        /*0028*/ 	.byte	0x00, 0xf0, 0x11, 0x00


	//----- nvinfo : EIATTR_KPARAM_INFO
	.align		4
.L_6301:
        /*002c*/ 	.byte	0x04, 0x17
        /*002e*/ 	.short	(.L_6303 - .L_6302)
.L_6302:
        /*0030*/ 	.word	0x00000000
        /*0034*/ 	.short	0x0002
        /*0036*/ 	.short	0x0010
        /*0038*/ 	.byte	0x00, 0xf0, 0x21, 0x00


	//----- nvinfo : EIATTR_KPARAM_INFO
	.align		4
.L_6303:
        /*003c*/ 	.byte	0x04, 0x17
        /*003e*/ 	.short	(.L_6305 - .L_6304)
.L_6304:
        /*0040*/ 	.word	0x00000000
        /*0044*/ 	.short	0x0001
        /*0046*/ 	.short	0x0008
        /*0048*/ 	.byte	0x00, 0xf0, 0x21, 0x00


	//----- nvinfo : EIATTR_KPARAM_INFO
	.align		4
.L_6305:
        /*004c*/ 	.byte	0x04, 0x17
        /*004e*/ 	.short	(.L_6307 - .L_6306)
.L_6306:
        /*0050*/ 	.word	0x00000000
        /*0054*/ 	.short	0x0000
        /*0056*/ 	.short	0x0000
        /*0058*/ 	.byte	0x00, 0xf0, 0x21, 0x00


	//----- nvinfo : EIATTR_MAXREG_COUNT
	.align		4
.L_6307:
        /*005c*/ 	.byte	0x03, 0x1b
        /*005e*/ 	.short	0x00ff


	//----- nvinfo : EIATTR_MERCURY_ISA_VERSION
	.align		4
        /*0060*/ 	.byte	0x03, 0x5f
        /*0062*/ 	.short	0x0000


	//----- nvinfo : EIATTR_EXIT_INSTR_OFFSETS
	.align		4
        /*0064*/ 	.byte	0x04, 0x1c
        /*0066*/ 	.short	(.L_6309 - .L_6308)


	//   ....[0]....
.L_6308:
        /*0068*/ 	.word	0x000000a0


	//   ....[1]....
        /*006c*/ 	.word	0x000000d0


	//   ....[2]....
        /*0070*/ 	.word	0x00000360


	//   ....[3]....
        /*0074*/ 	.word	0x00000650


	//----- nvinfo : EIATTR_MAX_THREADS
	.align		4
.L_6309:
        /*0078*/ 	.byte	0x04, 0x05
        /*007a*/ 	.short	(.L_6311 - .L_6310)
.L_6310:
        /*007c*/ 	.word	0x00000100
        /*0080*/ 	.word	0x00000001
        /*0084*/ 	.word	0x00000001


	//----- nvinfo : EIATTR_CRS_STACK_SIZE
	.align		4
.L_6311:
        /*0088*/ 	.byte	0x04, 0x1e
        /*008a*/ 	.short	(.L_6313 - .L_6312)
.L_6312:
        /*008c*/ 	.word	0x00000000
.L_6313:


//--------------------- .nv.info._ZN4vllm3moe10topkGatingILi18ELi576ELi4ELi8ELi32EifLNS0_11ScoringFuncE1EEEvPKT5_PKbPfiPT4_PiiiibPKf --------------------------
	.section	.nv.info._ZN4vllm3moe10topkGatingILi18ELi576ELi4ELi8ELi32EifLNS0_11ScoringFuncE1EEEvPKT5_PKbPfiPT4_PiiiibPKf,"",@"SHT_CUDA_INFO"
	.sectionflags	@""
	.align	4


	//----- nvinfo : EIATTR_CUDA_API_VERSION
	.align		4
        /*0000*/ 	.byte	0x04, 0x37
        /*0002*/ 	.short	(.L_6315 - .L_6314)
.L_6314:
        /*0004*/ 	.word	0x00000082


	//----- nvinfo : EIATTR_SW2861232_WAR
	.align		4
.L_6315:
        /*0008*/ 	.byte	0x01, 0x35
	.zero		2


	//----- nvinfo : EIATTR_PARAM_CBANK
	.align		4
        /*000c*/ 	.byte	0x04, 0x0a
        /*000e*/ 	.short	(.L_6317 - .L_6316)
	.align		4
.L_6316:
        /*0010*/ 	.word	index@(.nv.constant0._ZN4vllm3moe10topkGatingILi18ELi576ELi4ELi8ELi32EifLNS0_11ScoringFuncE1EEEvPKT5_PKbPfiPT4_PiiiibPKf)
        /*0014*/ 	.short	0x0160
        /*0016*/ 	.short	0x0048


	//----- nvinfo : EIATTR_CBANK_PARAM_SIZE
	.align		4
.L_6317:
        /*0018*/ 	.byte	0x03, 0x19
        /*001a*/ 	.short	0x0048


	//----- nvinfo : EIATTR_KPARAM_INFO
	.align		4
        /*001c*/ 	.byte	0x04, 0x17
        /*001e*/ 	.short	(.L_6319 - .L_6318)
.L_6318:
        /*0020*/ 	.word	0x00000000
        /*0024*/ 	.short	0x000a
        /*0026*/ 	.short	0x0040
        /*0028*/ 	.byte	0x00, 0xf0, 0x21, 0x00


	//----- nvinfo : EIATTR_KPARAM_INFO
	.align		4
.L_6319:
        /*002c*/ 	.byte	0x04, 0x17
        /*002e*/ 	.short	(.L_6321 - .L_6320)
.L_6320:
        /*0030*/ 	.word	0x00000000
        /*0034*/ 	.short	0x0009
        /*0036*/ 	.short	0x003c
        /*0038*/ 	.byte	0x00, 0xf0, 0x05, 0x00


	//----- nvinfo : EIATTR_KPARAM_INFO
	.align		4
.L_6321:
        /*003c*/ 	.byte	0x04, 0x17
        /*003e*/ 	.short	(.L_6323 - .L_6322)
.L_6322:
        /*0040*/ 	.word	0x00000000
        /*0044*/ 	.short	0x0008
        /*0046*/ 	.short	0x0038
        /*0048*/ 	.byte	0x00, 0xf0, 0x11, 0x00


	//----- nvinfo : EIATTR_KPARAM_INFO
	.align		4
.L_6323:
        /*004c*/ 	.byte	0x04, 0x17
        /*004e*/ 	.short	(.L_6325 - .L_6324)
.L_6324:
        /*0050*/ 	.word	0x00000000
        /*0054*/ 	.short	0x0007
        /*0056*/ 	.short	0x0034
        /*0058*/ 	.byte	0x00, 0xf0, 0x11, 0x00


	//----- nvinfo : EIATTR_KPARAM_INFO
	.align		4
.L_6325:
        /*005c*/ 	.byte	0x04, 0x17
        /*005e*/ 	.short	(.L_6327 - .L_6326)
.L_6326:
        /*0060*/ 	.word	0x00000000
        /*0064*/ 	.short	0x0006
        /*0066*/ 	.short	0x0030
        /*0068*/ 	.byte	0x00, 0xf0, 0x11, 0x00


	//----- nvinfo : EIATTR_KPARAM_INFO
	.align		4
.L_6327:
        /*006c*/ 	.byte	0x04, 0x17
        /*006e*/ 	.short	(.L_6329 - .L_6328)
.L_6328:
        /*0070*/ 	.word	0x00000000
        /*0074*/ 	.short	0x0005
        /*0076*/ 	.short	0x0028
        /*0078*/ 	.byte	0x00, 0xf0, 0x21, 0x00


	//----- nvinfo : EIATTR_KPARAM_INFO
	.align		4
.L_6329:
        /*007c*/ 	.byte	0x04, 0x17
        /*007e*/ 	.short	(.L_6331 - .L_6330)
.L_6330:
        /*0080*/ 	.word	0x00000000
        /*0084*/ 	.short	0x0004
        /*0086*/ 	.short	0x0020
        /*0088*/ 	.byte	0x00, 0xf0, 0x21, 0x00


	//----- nvinfo : EIATTR_KPARAM_INFO
	.align		4
.L_6331:
        /*008c*/ 	.byte	0x04, 0x17
        /*008e*/ 	.short	(.L_6333 - .L_6332)
.L_6332:
        /*0090*/ 	.word	0x00000000
        /*0094*/ 	.short	0x0003
        /*0096*/ 	.short	0x0018
        /*0098*/ 	.byte	0x00, 0xf0, 0x11, 0x00


	//----- nvinfo : EIATTR_KPARAM_INFO
	.align		4
.L_6333:
        /*009c*/ 	.byte	0x04, 0x17
        /*009e*/ 	.short	(.L_6335 - .L_6334)
.L_6334:
        /*00a0*/ 	.word	0x00000000
        /*00a4*/ 	.short	0x0002
        /*00a6*/ 	.short	0x0010
        /*00a8*/ 	.byte	0x00, 0xf0, 0x21, 0x00


	//----- nvinfo : EIATTR_KPARAM_INFO
	.align		4
.L_6335:
        /*00ac*/ 	.byte	0x04, 0x17
        /*00ae*/ 	.short	(.L_6337 - .L_6336)
.L_6336:
        /*00b0*/ 	.word	0x00000000
        /*00b4*/ 	.short	0x0001
        /*00b6*/ 	.short	0x0008
        /*00b8*/ 	.byte	0x00, 0xf0, 0x21, 0x00


	//----- nvinfo : EIATTR_KPARAM_INFO
	.align		4
.L_6337:
        /*00bc*/ 	.byte	0x04, 0x17
        /*00be*/ 	.short	(.L_6339 - .L_6338)
.L_6338:
        /*00c0*/ 	.word	0x00000000
        /*00c4*/ 	.short	0x0000
        /*00c6*/ 	.short	0x0000
        /*00c8*/ 	.byte	0x00, 0xf0, 0x21, 0x00


	//----- nvinfo : EIATTR_MAXREG_COUNT
	.align		4
.L_6339:
        /*00cc*/ 	.byte	0x03, 0x1b
        /*00ce*/ 	.short	0x00ff


	//----- nvinfo : EIATTR_MERCURY_ISA_VERSION
	.align		4
        /*00d0*/ 	.byte	0x03, 0x5f
        /*00d2*/ 	.short	0x0000


	//----- nvinfo : EIATTR_COOP_GROUP_MASK_REGIDS
	.align		4
        /*00d4*/ 	.byte	0x04, 0x29
        /*00d6*/ 	.short	(.L_6341 - .L_6340)


	//   ....[0]....
.L_6340:
        /*00d8*/ 	.word	0xffffffff


	//   ....[1]....
        /*00dc*/ 	.word	0xffffffff


	//   ....[2]....
        /*00e0*/ 	.word	0xffffffff


	//   ....[3]....
        /*00e4*/ 	.word	0xffffffff


	//   ....[4]....
        /*00e8*/ 	.word	0xffffffff


	//   ....[5]....
        /*00ec*/ 	.word	0xffffffff


	//   ....[6]....
        /*00f0*/ 	.word	0xffffffff


	//   ....[7]....
        /*00f4*/ 	.word	0xffffffff


	//   ....[8]....
        /*00f8*/ 	.word	0xffffffff


	//   ....[9]....
        /*00fc*/ 	.word	0xffffffff


	//   ....[10]....
        /*0100*/ 	.word	0xffffffff


	//   ....[11]....
        /*0104*/ 	.word	0xffffffff


	//   ....[12]....
        /*0108*/ 	.word	0xffffffff


	//   ....[13]....
        /*010c*/ 	.word	0xffffffff


	//   ....[14]....
        /*0110*/ 	.word	0xffffffff


	//   ....[15]....
        /*0114*/ 	.word	0xffffffff


	//   ....[16]....
        /*0118*/ 	.word	0xffffffff


	//   ....[17]....
        /*011c*/ 	.word	0xffffffff


	//   ....[18]....
        /*0120*/ 	.word	0xffffffff


	//   ....[19]....
        /*0124*/ 	.word	0xffffffff


	//   ....[20]....
        /*0128*/ 	.word	0xffffffff


	//   ....[21]....
        /*012c*/ 	.word	0xffffffff


	//   ....[22]....
        /*0130*/ 	.word	0xffffffff


	//   ....[23]....
        /*0134*/ 	.word	0xffffffff


	//   ....[24]....
        /*0138*/ 	.word	0xffffffff


	//   ....[25]....
        /*013c*/ 	.word	0xffffffff


	//   ....[26]....
        /*0140*/ 	.word	0xffffffff


	//   ....[27]....
        /*0144*/ 	.word	0xffffffff


	//   ....[28]....
        /*0148*/ 	.word	0xffffffff


	//   ....[29]....
        /*014c*/ 	.word	0xffffffff


	//   ....[30]....
        /*0150*/ 	.word	0xffffffff


	//   ....[31]....
        /*0154*/ 	.word	0xffffffff


	//   ....[32]....
        /*0158*/ 	.word	0xffffffff


	//   ....[33]....
        /*015c*/ 	.word	0xffffffff


	//   ....[34]....
        /*0160*/ 	.word	0xffffffff


	//   ....[35]....
        /*0164*/ 	.word	0xffffffff


	//   ....[36]....
        /*0168*/ 	.word	0xffffffff


	//   ....[37]....
        /*016c*/ 	.word	0xffffffff


	//   ....[38]....
        /*0170*/ 	.word	0xffffffff


	//   ....[39]....
        /*0174*/ 	.word	0xffffffff


	//   ....[40]....
        /*0178*/ 	.word	0xffffffff


	//   ....[41]....
        /*017c*/ 	.word	0xffffffff


	//   ....[42]....
        /*0180*/ 	.word	0xffffffff


	//   ....[43]....
        /*0184*/ 	.word	0xffffffff


	//   ....[44]....
        /*0188*/ 	.word	0xffffffff


	//   ....[45]....
        /*018c*/ 	.word	0xffffffff


	//   ....[46]....
        /*0190*/ 	.word	0xffffffff


	//   ....[47]....
        /*0194*/ 	.word	0xffffffff


	//   ....[48]....
        /*0198*/ 	.word	0xffffffff


	//   ....[49]....
        /*019c*/ 	.word	0xffffffff


	//   ....[50]....
        /*01a0*/ 	.word	0xffffffff


	//   ....[51]....
        /*01a4*/ 	.word	0xffffffff


	//   ....[52]....
        /*01a8*/ 	.word	0xffffffff


	//   ....[53]....
        /*01ac*/ 	.word	0xffffffff


	//   ....[54]....
        /*01b0*/ 	.word	0xffffffff


	//   ....[55]....
        /*01b4*/ 	.word	0xffffffff


	//   ....[56]....
        /*01b8*/ 	.word	0xffffffff


	//   ....[57]....
        /*01bc*/ 	.word	0xffffffff


	//   ....[58]....
        /*01c0*/ 	.word	0xffffffff


	//   ....[59]....
        /*01c4*/ 	.word	0xffffffff


	//----- nvinfo : EIATTR_COOP_GROUP_INSTR_OFFSETS
	.align		4
.L_6341:
        /*01c8*/ 	.byte	0x04, 0x28
        /*01ca*/ 	.short	(.L_6343 - .L_6342)


	//   ....[0]....
.L_6342:
        /*01cc*/ 	.word	0x00001210


	//   ....[1]....
        /*01d0*/ 	.word	0x00001230


	//   ....[2]....
        /*01d4*/ 	.word	0x00001240


	//   ....[3]....
        /*01d8*/ 	.word	0x000012d0


	//   ....[4]....
        /*01dc*/ 	.word	0x000012f0


	//   ....[5]....
        /*01e0*/ 	.word	0x00001300


	//   ....[6]....
        /*01e4*/ 	.word	0x00001360


	//   ....[7]....
        /*01e8*/ 	.word	0x000013a0


	//   ....[8]....
        /*01ec*/ 	.word	0x000013b0


	//   ....[9]....
        /*01f0*/ 	.word	0x00001450


	//   ....[10]....
        /*01f4*/ 	.word	0x00001460


	//   ....[11]....
        /*01f8*/ 	.word	0x00001470


	//   ....[12]....
        /*01fc*/ 	.word	0x000014d0


	//   ....[13]....
        /*0200*/ 	.word	0x00001510


	//   ....[14]....
        /*0204*/ 	.word	0x00001520


	//   ....[15]....
        /*0208*/ 	.word	0x00001d50


	//   ....[16]....
        /*020c*/ 	.word	0x00001d70


	//   ....[17]....
        /*0210*/ 	.word	0x00001d80


	//   ....[18]....
        /*0214*/ 	.word	0x00001e10


	//   ....[19]....
        /*0218*/ 	.word	0x00001e30


	//   ....[20]....
        /*021c*/ 	.word	0x00001e40


	//   ....[21]....
        /*0220*/ 	.word	0x00001ea0


	//   ....[22]....
        /*0224*/ 	.word	0x00001ee0


	//   ....[23]....
        /*0228*/ 	.word	0x00001ef0


	//   ....[24]....
        /*022c*/ 	.word	0x00001f90


	//   ....[25]....
        /*0230*/ 	.word	0x00001fa0


	//   ....[26]....
        /*0234*/ 	.word	0x00001fb0


	//   ....[27]....
        /*0238*/ 	.word	0x00002010


	//   ....[28]....
        /*023c*/ 	.word	0x00002050


	//   ....[29]....
        /*0240*/ 	.word	0x00002060


	//   ....[30]....
        /*0244*/ 	.word	0x000027b0


	//   ....[31]....
        /*0248*/ 	.word	0x00002830


	//   ....[32]....
        /*024c*/ 	.word	0x000028a0


	//   ....[33]....
        /*0250*/ 	.word	0x00002920


	//   ....[34]....
        /*0254*/ 	.word	0x000029a0


	//   ....[35]....
        /*0258*/ 	.word	0x00002a20


	//   ....[36]....
        /*025c*/ 	.word	0x00002aa0


	//   ....[37]....
        /*0260*/ 	.word	0x00002b20


	//   ....[38]....
        /*0264*/ 	.word	0x00002ba0


	//   ....[39]....
        /*0268*/ 	.word	0x00002c20


	//   ....[40]....
        /*026c*/ 	.word	0x00002ca0


	//   ....[41]....
        /*0270*/ 	.word	0x00002d20


	//   ....[42]....
        /*0274*/ 	.word	0x00002da0


	//   ....[43]....
        /*0278*/ 	.word	0x00002e20


	//   ....[44]....
        /*027c*/ 	.word	0x00002ea0


	//   ....[45]....
        /*0280*/ 	.word	0x00002f10


	//   ....[46]....
        /*0284*/ 	.word	0x00002f90


	//   ....[47]....
        /*0288*/ 	.word	0x00003000


	//   ....[48]....
        /*028c*/ 	.word	0x00003080


	//   ....[49]....
        /*0290*/ 	.word	0x00003100


	//   ....[50]....
        /*0294*/ 	.word	0x00003180


	//   ....[51]....
        /*0298*/ 	.word	0x00003200


	//   ....[52]....
        /*029c*/ 	.word	0x00003280


	//   ....[53]....
        /*02a0*/ 	.word	0x00003300


	//   ....[54]....
        /*02a4*/ 	.word	0x00003380


	//   ....[55]....
        /*02a8*/ 	.word	0x00003400


	//   ....[56]....
        /*02ac*/ 	.word	0x00003480


	//   ....[57]....
        /*02b0*/ 	.word	0x00003500


	//   ....[58]....
        /*02b4*/ 	.word	0x00003580


	//   ....[59]....
        /*02b8*/ 	.word	0x00003600


	//----- nvinfo : EIATTR_EXIT_INSTR_OFFSETS
	.align		4
.L_6343:
        /*02bc*/ 	.byte	0x04, 0x1c
        /*02be*/ 	.short	(.L_6345 - .L_6344)


	//   ....[0]....
.L_6344:
        /*02c0*/ 	.word	0x00000080


	//   ....[1]....
        /*02c4*/ 	.word	0x000023c0


	//   ....[2]....
        /*02c8*/ 	.word	0x000023f0


	//   ....[3]....
        /*02cc*/ 	.word	0x00002600


	//   ....[4]....
        /*02d0*/ 	.word	0x00002750


	//----- nvinfo : EIATTR_MAX_THREADS
	.align		4
.L_6345:
        /*02d4*/ 	.byte	0x04, 0x05
        /*02d6*/ 	.short	(.L_6347 - .L_6346)
.L_6346:
        /*02d8*/ 	.word	0x00000080
        /*02dc*/ 	.word	0x00000001
        /*02e0*/ 	.word	0x00000001


	//----- nvinfo : EIATTR_CRS_STACK_SIZE
	.align		4
.L_6347:
        /*02e4*/ 	.byte	0x04, 0x1e
        /*02e6*/ 	.short	(.L_6349 - .L_6348)
.L_6348:
        /*02e8*/ 	.word	0x00000000
.L_6349:


//--------------------- .nv.info._ZN4vllm3moe10topkGatingILi14ELi448ELi4ELi8ELi32EifLNS0_11ScoringFuncE1EEEvPKT5_PKbPfiPT4_PiiiibPKf --------------------------
	.section	.nv.info._ZN4vllm3moe10topkGatingILi14ELi448ELi4ELi8ELi32EifLNS0_11ScoringFuncE1EEEvPKT5_PKbPfiPT4_PiiiibPKf,"",@"SHT_CUDA_INFO"
	.sectionflags	@""
	.align	4


	//----- nvinfo : EIATTR_CUDA_API_VERSION
	.align		4
        /*0000*/ 	.byte	0x04, 0x37
        /*0002*/ 	.short	(.L_6351 - .L_6350)
.L_6350:
        /*0004*/ 	.word	0x00000082


	//----- nvinfo : EIATTR_SW2861232_WAR
	.align		4
.L_6351:
        /*0008*/ 	.byte	0x01, 0x35
	.zero		2


	//----- nvinfo : EIATTR_PARAM_CBANK
	.align		4
        /*000c*/ 	.byte	0x04, 0x0a
        /*000e*/ 	.short	(.L_6353 - .L_6352)
	.align		4
.L_6352:
        /*0010*/ 	.word	index@(.nv.constant0._ZN4vllm3moe10topkGatingILi14ELi448ELi4ELi8ELi32EifLNS0_11ScoringFuncE1EEEvPKT5_PKbPfiPT4_PiiiibPKf)
        /*0014*/ 	.short	0x0160
        /*0016*/ 	.short	0x0048


	//----- nvinfo : EIATTR_CBANK_PARAM_SIZE
	.align		4
.L_6353:
        /*0018*/ 	.byte	0x03, 0x19
        /*001a*/ 	.short	0x0048


	//----- nvinfo : EIATTR_KPARAM_INFO
	.align		4
        /*001c*/ 	.byte	0x04, 0x17
        /*001e*/ 	.short	(.L_6355 - .L_6354)
.L_6354:
        /*0020*/ 	.word	0x00000000
        /*0024*/ 	.short	0x000a
        /*0026*/ 	.short	0x0040
        /*0028*/ 	.byte	0x00, 0xf0, 0x21, 0x00


	//----- nvinfo : EIATTR_KPARAM_INFO
	.align		4
.L_6355:
        /*002c*/ 	.byte	0x04, 0x17
        /*002e*/ 	.short	(.L_6357 - .L_6356)
.L_6356:
        /*0030*/ 	.word	0x00000000
        /*0034*/ 	.short	0x0009
        /*0036*/ 	.short	0x003c
        /*0038*/ 	.byte	0x00, 0xf0, 0x05, 0x00


	//----- nvinfo : EIATTR_KPARAM_INFO
	.align		4
.L_6357:
        /*003c*/ 	.byte	0x04, 0x17
        /*003e*/ 	.short	(.L_6359 - .L_6358)
.L_6358:
        /*0040*/ 	.word	0x00000000
        /*0044*/ 	.short	0x0008
        /*0046*/ 	.short	0x0038
        /*0048*/ 	.byte	0x00, 0xf0, 0x11, 0x00


	//----- nvinfo : EIATTR_KPARAM_INFO
	.align		4
.L_6359:
        /*004c*/ 	.byte	0x04, 0x17
        /*004e*/ 	.short	(.L_6361 - .L_6360)
.L_6360:
        /*0050*/ 	.word	0x00000000
        /*0054*/ 	.short	0x0007
        /*0056*/ 	.short	0x0034
        /*0058*/ 	.byte	0x00, 0xf0, 0x11, 0x00


	//----- nvinfo : EIATTR_KPARAM_INFO
	.align		4
.L_6361:
        /*005c*/ 	.byte	0x04, 0x17
        /*005e*/ 	.short	(.L_6363 - .L_6362)
.L_6362:
        /*0060*/ 	.word	0x00000000
        /*0064*/ 	.short	0x0006
        /*0066*/ 	.short	0x0030
        /*0068*/ 	.byte	0x00, 0xf0, 0x11, 0x00


	//----- nvinfo : EIATTR_KPARAM_INFO
	.align		4
.L_6363:
        /*006c*/ 	.byte	0x04, 0x17
        /*006e*/ 	.short	(.L_6365 - .L_6364)
.L_6364:
        /*0070*/ 	.word	0x00000000
        /*0074*/ 	.short	0x0005
        /*0076*/ 	.short	0x0028
        /*0078*/ 	.byte	0x00, 0xf0, 0x21, 0x00


	//----- nvinfo : EIATTR_KPARAM_INFO
	.align		4
.L_6365:
        /*007c*/ 	.byte	0x04, 0x17
        /*007e*/ 	.short	(.L_6367 - .L_6366)
.L_6366:
        /*0080*/ 	.word	0x00000000
        /*0084*/ 	.short	0x0004
        /*0086*/ 	.short	0x0020
        /*0088*/ 	.byte	0x00, 0xf0, 0x21, 0x00


	//----- nvinfo : EIATTR_KPARAM_INFO
	.align		4
.L_6367:
        /*008c*/ 	.byte	0x04, 0x17
        /*008e*/ 	.short	(.L_6369 - .L_6368)
.L_6368:
        /*0090*/ 	.word	0x00000000
        /*0094*/ 	.short	0x0003
        /*0096*/ 	.short	0x0018
        /*0098*/ 	.byte	0x00, 0xf0, 0x11, 0x00


	//----- nvinfo : EIATTR_KPARAM_INFO
	.align		4
.L_6369:
        /*009c*/ 	.byte	0x04, 0x17
        /*009e*/ 	.short	(.L_6371 - .L_6370)
.L_6370:
        /*00a0*/ 	.word	0x00000000
        /*00a4*/ 	.short	0x0002
        /*00a6*/ 	.short	0x0010
        /*00a8*/ 	.byte	0x00, 0xf0, 0x21, 0x00


	//----- nvinfo : EIATTR_KPARAM_INFO
	.align		4
.L_6371:
        /*00ac*/ 	.byte	0x04, 0x17
        /*00ae*/ 	.short	(.L_6373 - .L_6372)
.L_6372:
        /*00b0*/ 	.word	0x00000000
        /*00b4*/ 	.short	0x0001
        /*00b6*/ 	.short	0x0008
        /*00b8*/ 	.byte	0x00, 0xf0, 0x21, 0x00


	//----- nvinfo : EIATTR_KPARAM_INFO
	.align		4
.L_6373:
        /*00bc*/ 	.byte	0x04, 0x17
        /*00be*/ 	.short	(.L_6375 - .L_6374)
.L_6374:
        /*00c0*/ 	.word	0x00000000
        /*00c4*/ 	.short	0x0000
        /*00c6*/ 	.short	0x0000
        /*00c8*/ 	.byte	0x00, 0xf0, 0x21, 0x00


	//----- nvinfo : EIATTR_MAXREG_COUNT
	.align		4
.L_6375:
        /*00cc*/ 	.byte	0x03, 0x1b
        /*00ce*/ 	.short	0x00ff


	//----- nvinfo : EIATTR_MERCURY_ISA_VERSION
	.align		4
        /*00d0*/ 	.byte	0x03, 0x5f
        /*00d2*/ 	.short	0x0000


	//----- nvinfo : EIATTR_COOP_GROUP_MASK_REGIDS
	.align		4
        /*00d4*/ 	.byte	0x04, 0x29
        /*00d6*/ 	.short	(.L_6377 - .L_6376)


	//   ....[0]....
.L_6376:
        /*00d8*/ 	.word	0xffffffff


	//   ....[1]....
        /*00dc*/ 	.word	0xffffffff


	//   ....[2]....
        /*00e0*/ 	.word	0xffffffff


	//   ....[3]....
        /*00e4*/ 	.word	0xffffffff


	//   ....[4]....
        /*00e8*/ 	.word	0xffffffff


	//   ....[5]....
        /*00ec*/ 	.word	0xffffffff


	//   ....[6]....
        /*00f0*/ 	.word	0xffffffff


	//   ....[7]....
        /*00f4*/ 	.word	0xffffffff


	//   ....[8]....
        /*00f8*/ 	.word	0xffffffff


	//   ....[9]....
        /*00fc*/ 	.word	0xffffffff


	//   ....[10]....
        /*0100*/ 	.word	0xffffffff


	//   ....[11]....
        /*0104*/ 	.word	0xffffffff


	//   ....[12]....
        /*0108*/ 	.word	0xffffffff


	//   ....[13]....
        /*010c*/ 	.word	0xffffffff


	//   ....[14]....
        /*0110*/ 	.word	0xffffffff


	//   ....[15]....
        /*0114*/ 	.word	0xffffffff


	//   ....[16]....
        /*0118*/ 	.word	0xffffffff


	//   ....[17]....
        /*011c*/ 	.word	0xffffffff


	//   ....[18]....
        /*0120*/ 	.word	0xffffffff


	//   ....[19]....
        /*0124*/ 	.word	0xffffffff


	//   ....[20]....
        /*0128*/ 	.word	0xffffffff


	//   ....[21]....
        /*012c*/ 	.word	0xffffffff


	//   ....[22]....
        /*0130*/ 	.word	0xffffffff


	//   ....[23]....
        /*0134*/ 	.word	0xffffffff


	//   ....[24]....
        /*0138*/ 	.word	0xffffffff


	//   ....[25]....
        /*013c*/ 	.word	0xffffffff


	//   ....[26]....
        /*0140*/ 	.word	0xffffffff


	//   ....[27]....
        /*0144*/ 	.word	0xffffffff


	//   ....[28]....
        /*0148*/ 	.word	0xffffffff


	//   ....[29]....
        /*014c*/ 	.word	0xffffffff


	//   ....[30]....
        /*0150*/ 	.word	0xffffffff


	//   ....[31]....
        /*0154*/ 	.word	0xffffffff


	//   ....[32]....
        /*0158*/ 	.word	0xffffffff


	//   ....[33]....
        /*015c*/ 	.word	0xffffffff


	//   ....[34]....
        /*0160*/ 	.word	0xffffffff


	//   ....[35]....
        /*0164*/ 	.word	0xffffffff


	//   ....[36]....
        /*0168*/ 	.word	0xffffffff


	//   ....[37]....
        /*016c*/ 	.word	0xffffffff


	//   ....[38]....
        /*0170*/ 	.word	0xffffffff


	//   ....[39]....
        /*0174*/ 	.word	0xffffffff


	//   ....[40]....
        /*0178*/ 	.word	0xffffffff


	//   ....[41]....
        /*017c*/ 	.word	0xffffffff


	//   ....[42]....
        /*0180*/ 	.word	0xffffffff


	//   ....[43]....
        /*0184*/ 	.word	0xffffffff


	//   ....[44]....
        /*0188*/ 	.word	0xffffffff


	//   ....[45]....
        /*018c*/ 	.word	0xffffffff


	//   ....[46]....
        /*0190*/ 	.word	0xffffffff


	//   ....[47]....
        /*0194*/ 	.word	0xffffffff


	//   ....[48]....
        /*0198*/ 	.word	0xffffffff


	//   ....[49]....
        /*019c*/ 	.word	0xffffffff


	//   ....[50]....
        /*01a0*/ 	.word	0xffffffff


	//   ....[51]....
        /*01a4*/ 	.word	0xffffffff


	//   ....[52]....
        /*01a8*/ 	.word	0xffffffff


	//   ....[53]....
        /*01ac*/ 	.word	0xffffffff


	//   ....[54]....
        /*01b0*/ 	.word	0xffffffff


	//   ....[55]....
        /*01b4*/ 	.word	0xffffffff


	//   ....[56]....
        /*01b8*/ 	.word	0xffffffff


	//   ....[57]....
        /*01bc*/ 	.word	0xffffffff


	//   ....[58]....
        /*01c0*/ 	.word	0xffffffff


	//   ....[59]....
        /*01c4*/ 	.word	0xffffffff


	//----- nvinfo : EIATTR_COOP_GROUP_INSTR_OFFSETS
	.align		4
.L_6377:
        /*01c8*/ 	.byte	0x04, 0x28
        /*01ca*/ 	.short	(.L_6379 - .L_6378)


	//   ....[0]....
.L_6378:
        /*01cc*/ 	.word	0x00000e90


	//   ....[1]....
        /*01d0*/ 	.word	0x00000eb0


	//   ....[2]....
        /*01d4*/ 	.word	0x00000ec0


	//   ....[3]....
        /*01d8*/ 	.word	0x00000f50


	//   ....[4]....
        /*01dc*/ 	.word	0x00000f70


	//   ....[5]....
        /*01e0*/ 	.word	0x00000f80


	//   ....[6]....
        /*01e4*/ 	.word	0x00000fe0


	//   ....[7]....
        /*01e8*/ 	.word	0x00001020


	//   ....[8]....
        /*01ec*/ 	.word	0x00001030


	//   ....[9]....
        /*01f0*/ 	.word	0x000010d0


	//   ....[10]....
        /*01f4*/ 	.word	0x000010e0


	//   ....[11]....
        /*01f8*/ 	.word	0x000010f0


	//   ....[12]....
        /*01fc*/ 	.word	0x00001150


	//   ....[13]....
        /*0200*/ 	.word	0x00001190


	//   ....[14]....
        /*0204*/ 	.word	0x000011a0


	//   ....[15]....
        /*0208*/ 	.word	0x000018b0


	//   ....[16]....
        /*020c*/ 	.word	0x000018d0


	//   ....[17]....
        /*0210*/ 	.word	0x000018e0


	//   ....[18]....
        /*0214*/ 	.word	0x00001970


	//   ....[19]....
        /*0218*/ 	.word	0x00001990


	//   ....[20]....
        /*021c*/ 	.word	0x000019a0


	//   ....[21]....
        /*0220*/ 	.word	0x00001a00


	//   ....[22]....
        /*0224*/ 	.word	0x00001a40


	//   ....[23]....
        /*0228*/ 	.word	0x00001a50


	//   ....[24]....
        /*022c*/ 	.word	0x00001af0


	//   ....[25]....
        /*0230*/ 	.word	0x00001b00


	//   ....[26]....
        /*0234*/ 	.word	0x00001b10


	//   ....[27]....
        /*0238*/ 	.word	0x00001b70


	//   ....[28]....
        /*023c*/ 	.word	0x00001bb0


	//   ....[29]....
        /*0240*/ 	.word	0x00001bc0


	//   ....[30]....
        /*0244*/ 	.word	0x00002310


	//   ....[31]....
        /*0248*/ 	.word	0x00002390


	//   ....[32]....
        /*024c*/ 	.word	0x00002400


	//   ....[33]....
        /*0250*/ 	.word	0x00002480


	//   ....[34]....
        /*0254*/ 	.word	0x00002500


	//   ....[35]....
        /*0258*/ 	.word	0x00002580


	//   ....[36]....
        /*025c*/ 	.word	0x00002600


	//   ....[37]....
        /*0260*/ 	.word	0x00002680


	//   ....[38]....
        /*0264*/ 	.word	0x00002700


	//   ....[39]....
        /*0268*/ 	.word	0x00002780


	//   ....[40]....
        /*026c*/ 	.word	0x00002800


	//   ....[41]....
        /*0270*/ 	.word	0x00002880


	//   ....[42]....
        /*0274*/ 	.word	0x00002900


	//   ....[43]....
        /*0278*/ 	.word	0x00002980


	//   ....[44]....
        /*027c*/ 	.word	0x000029f0


	//   ....[45]....
        /*0280*/ 	.word	0x00002a60


	//   ....[46]....
        /*0284*/ 	.word	0x00002ae0


	//   ....[47]....
        /*0288*/ 	.word	0x00002b50


	//   ....[48]....
        /*028c*/ 	.word	0x00002bd0


	//   ....[49]....
        /*0290*/ 	.word	0x00002c50


	//   ....[50]....
        /*0294*/ 	.word	0x00002cd0


	//   ....[51]....
        /*0298*/ 	.word	0x00002d50


	//   ....[52]....
        /*029c*/ 	.word	0x00002dd0


	//   ....[53]....
        /*02a0*/ 	.word	0x00002e50


	//   ....[54]....
        /*02a4*/ 	.word	0x00002ed0


	//   ....[55]....
        /*02a8*/ 	.word	0x00002f50


	//   ....[56]....
        /*02ac*/ 	.word	0x00002fd0


	//   ....[57]....
        /*02b0*/ 	.word	0x00003050


	//   ....[58]....
        /*02b4*/ 	.word	0x000030d0


	//   ....[59]....
        /*02b8*/ 	.word	0x00003140


	//----- nvinfo : EIATTR_EXIT_INSTR_OFFSETS
	.align		4
.L_6379:
        /*02bc*/ 	.byte	0x04, 0x1c
        /*02be*/ 	.short	(.L_6381 - .L_6380)


	//   ....[0]....
.L_6380:
        /*02c0*/ 	.word	0x00000080


	//   ....[1]....
        /*02c4*/ 	.word	0x00001f20


	//   ....[2]....
        /*02c8*/ 	.word	0x00001f50


	//   ....[3]....
        /*02cc*/ 	.word	0x00002160


	//   ....[4]....
        /*02d0*/ 	.word	0x000022b0


	//----- nvinfo : EIATTR_MAX_THREADS
	.align		4
.L_6381:
        /*02d4*/ 	.byte	0x04, 0x05
        /*02d6*/ 	.short	(.L_6383 - .L_6382)
.L_6382:
        /*02d8*/ 	.word	0x00000080
        /*02dc*/ 	.word	0x00000001
        /*02e0*/ 	.word	0x00000001


	//----- nvinfo : EIATTR_CRS_STACK_SIZE
	.align		4
.L_6383:
        /*02e4*/ 	.byte	0x04, 0x1e
        /*02e6*/ 	.short	(.L_6385 - .L_6384)
.L_6384:
        /*02e8*/ 	.word	0x00000000
.L_6385:


//--------------------- .nv.info._ZN4vllm3moe10topkGatingILi12ELi384ELi4ELi8ELi32EifLNS0_11ScoringFuncE1EEEvPKT5_PKbPfiPT4_PiiiibPKf --------------------------
	.section	.nv.info._ZN4vllm3moe10topkGatingILi12ELi384ELi4ELi8ELi32EifLNS0_11ScoringFuncE1EEEvPKT5_PKbPfiPT4_PiiiibPKf,"",@"SHT_CUDA_INFO"
	.sectionflags	@""
	.align	4


	//----- nvinfo : EIATTR_CUDA_API_VERSION
	.align		4
        /*0000*/ 	.byte	0x04, 0x37
        /*0002*/ 	.short	(.L_6387 - .L_6386)
.L_6386:
        /*0004*/ 	.word	0x00000082


	//----- nvinfo : EIATTR_SW2861232_WAR
	.align		4
.L_6387:
        /*0008*/ 	.byte	0x01, 0x35
	.zero		2


	//----- nvinfo : EIATTR_PARAM_CBANK
	.align		4
        /*000c*/ 	.byte	0x04, 0x0a
        /*000e*/ 	.short	(.L_6389 - .L_6388)
	.align		4
.L_6388:
        /*0010*/ 	.word	index@(.nv.constant0._ZN4vllm3moe10topkGatingILi12ELi384ELi4ELi8ELi32EifLNS0_11ScoringFuncE1EEEvPKT5_PKbPfiPT4_PiiiibPKf)
        /*0014*/ 	.short	0x0160
        /*0016*/ 	.short	0x0048


	//----- nvinfo : EIATTR_CBANK_PARAM_SIZE
	.align		4
.L_6389:
        /*0018*/ 	.byte	0x03, 0x19
        /*001a*/ 	.short	0x0048


	//----- nvinfo : EIATTR_KPARAM_INFO
	.align		4
        /*001c*/ 	.byte	0x04, 0x17
        /*001e*/ 	.short	(.L_6391 - .L_6390)
.L_6390:
        /*0020*/ 	.word	0x00000000
        /*0024*/ 	.short	0x000a
        /*0026*/ 	.short	0x0040
        /*0028*/ 	.byte	0x00, 0xf0, 0x21, 0x00


	//----- nvinfo : EIATTR_KPARAM_INFO
	.align		4
.L_6391:
        /*002c*/ 	.byte	0x04, 0x17
        /*002e*/ 	.short	(.L_6393 - .L_6392)
.L_6392:
        /*0030*/ 	.word	0x00000000
        /*0034*/ 	.short	0x0009
        /*0036*/ 	.short	0x003c
        /*0038*/ 	.byte	0x00, 0xf0, 0x05, 0x00


	//----- nvinfo : EIATTR_KPARAM_INFO
	.align		4
.L_6393:
        /*003c*/ 	.byte	0x04, 0x17
        /*003e*/ 	.short	(.L_6395 - .L_6394)
.L_6394:
        /*0040*/ 	.word	0x00000000
        /*0044*/ 	.short	0x0008
        /*0046*/ 	.short	0x0038
        /*0048*/ 	.byte	0x00, 0xf0, 0x11, 0x00


	//----- nvinfo : EIATTR_KPARAM_INFO
	.align		4
.L_6395:
        /*004c*/ 	.byte	0x04, 0x17
        /*004e*/ 	.short	(.L_6397 - .L_6396)
.L_6396:
        /*0050*/ 	.word	0x00000000
        /*0054*/ 	.short	0x0007
        /*0056*/ 	.short	0x0034
        /*0058*/ 	.byte	0x00, 0xf0, 0x11, 0x00


	//----- nvinfo : EIATTR_KPARAM_INFO
	.align		4
.L_6397:
        /*005c*/ 	.byte	0x04, 0x17
        /*005e*/ 	.short	(.L_6399 - .L_6398)
.L_6398:
        /*0060*/ 	.word	0x00000000
        /*0064*/ 	.short	0x0006
        /*0066*/ 	.short	0x0030
        /*0068*/ 	.byte	0x00, 0xf0, 0x11, 0x00


	//----- nvinfo : EIATTR_KPARAM_INFO
	.align		4
.L_6399:
        /*006c*/ 	.byte	0x04, 0x17
        /*006e*/ 	.short	(.L_6401 - .L_6400)
.L_6400:
        /*0070*/ 	.word	0x00000000
        /*0074*/ 	.short	0x0005
        /*0076*/ 	.short	0x0028
        /*0078*/ 	.byte	0x00, 0xf0, 0x21, 0x00


	//----- nvinfo : EIATTR_KPARAM_INFO
	.align		4
.L_6401:
        /*007c*/ 	.byte	0x04, 0x17
        /*007e*/ 	.short	(.L_6403 - .L_6402)
.L_6402:
        /*0080*/ 	.word	0x00000000
        /*0084*/ 	.short	0x0004
        /*0086*/ 	.short	0x0020
        /*0088*/ 	.byte	0x00, 0xf0, 0x21, 0x00


	//----- nvinfo : EIATTR_KPARAM_INFO
	.align		4
.L_6403:
        /*008c*/ 	.byte	0x04, 0x17
        /*008e*/ 	.short	(.L_6405 - .L_6404)
.L_6404:
        /*0090*/ 	.word	0x00000000
        /*0094*/ 	.short	0x0003
        /*0096*/ 	.short	0x0018
        /*0098*/ 	.byte	0x00, 0xf0, 0x11, 0x00


	//----- nvinfo : EIATTR_KPARAM_INFO
	.align		4
.L_6405:
        /*009c*/ 	.byte	0x04, 0x17
        /*009e*/ 	.short	(.L_6407 - .L_6406)
.L_6406:
        /*00a0*/ 	.word	0x00000000
        /*00a4*/ 	.short	0x0002
        /*00a6*/ 	.short	0x0010
        /*00a8*/ 	.byte	0x00, 0xf0, 0x21, 0x00


	//----- nvinfo : EIATTR_KPARAM_INFO
	.align		4
.L_6407:
        /*00ac*/ 	.byte	0x04, 0x17
        /*00ae*/ 	.short	(.L_6409 - .L_6408)
.L_6408:
        /*00b0*/ 	.word	0x00000000
        /*00b4*/ 	.short	0x0001
        /*00b6*/ 	.short	0x0008
        /*00b8*/ 	.byte	0x00, 0xf0, 0x21, 0x00


	//----- nvinfo : EIATTR_KPARAM_INFO
	.align		4
.L_6409:
        /*00bc*/ 	.byte	0x04, 0x17
        /*00be*/ 	.short	(.L_6411 - .L_6410)
.L_6410:
        /*00c0*/ 	.word	0x00000000
        /*00c4*/ 	.short	0x0000
        /*00c6*/ 	.short	0x0000
        /*00c8*/ 	.byte	0x00, 0xf0, 0x21, 0x00


	//----- nvinfo : EIATTR_MAXREG_COUNT
	.align		4
.L_6411:
        /*00cc*/ 	.byte	0x03, 0x1b
        /*00ce*/ 	.short	0x00ff


	//----- nvinfo : EIATTR_MERCURY_ISA_VERSION
	.align		4
        /*00d0*/ 	.byte	0x03, 0x5f
        /*00d2*/ 	.short	0x0000


	//----- nvinfo : EIATTR_COOP_GROUP_MASK_REGIDS
	.align		4
        /*00d4*/ 	.byte	0x04, 0x29
        /*00d6*/ 	.short	(.L_6413 - .L_6412)


	//   ....[0]....
.L_6412:
        /*00d8*/ 	.word	0xffffffff


	//   ....[1]....
        /*00dc*/ 	.word	0xffffffff


	//   ....[2]....
        /*00e0*/ 	.word	0xffffffff


	//   ....[3]....
        /*00e4*/ 	.word	0xffffffff


	//   ....[4]....
        /*00e8*/ 	.word	0xffffffff


	//   ....[5]....
        /*00ec*/ 	.word	0xffffffff


	//   ....[6]....
        /*00f0*/ 	.word	0xffffffff


	//   ....[7]....
        /*00f4*/ 	.word	0xffffffff


	//   ....[8]....
        /*00f8*/ 	.word	0xffffffff


	//   ....[9]....
        /*00fc*/ 	.word	0xffffffff


	//   ....[10]....
        /*0100*/ 	.word	0xffffffff


	//   ....[11]....
        /*0104*/ 	.word	0xffffffff


	//   ....[12]....
        /*0108*/ 	.word	0xffffffff


	//   ....[13]....
        /*010c*/ 	.word	0xffffffff


	//   ....[14]....
        /*0110*/ 	.word	0xffffffff


	//   ....[15]....
        /*0114*/ 	.word	0xffffffff


	//   ....[16]....
        /*0118*/ 	.word	0xffffffff


	//   ....[17]....
        /*011c*/ 	.word	0xffffffff


	//   ....[18]....
        /*0120*/ 	.word	0xffffffff


	//   ....[19]....
        /*0124*/ 	.word	0xffffffff


	//   ....[20]....
        /*0128*/ 	.word	0xffffffff


	//   ....[21]....
        /*012c*/ 	.word	0xffffffff


	//   ....[22]....
        /*0130*/ 	.word	0xffffffff


	//   ....[23]....
        /*0134*/ 	.word	0xffffffff


	//   ....[24]....
        /*0138*/ 	.word	0xffffffff


	//   ....[25]....
        /*013c*/ 	.word	0xffffffff


	//   ....[26]....
        /*0140*/ 	.word	0xffffffff


	//   ....[27]....
        /*0144*/ 	.word	0xffffffff


	//   ....[28]....
        /*0148*/ 	.word	0xffffffff


	//   ....[29]....
        /*014c*/ 	.word	0xffffffff


	//   ....[30]....
        /*0150*/ 	.word	0xffffffff


	//   ....[31]....
        /*0154*/ 	.word	0xffffffff


	//   ....[32]....
        /*0158*/ 	.word	0xffffffff


	//   ....[33]....
        /*015c*/ 	.word	0xffffffff


	//   ....[34]....
        /*0160*/ 	.word	0xffffffff


	//   ....[35]....
        /*0164*/ 	.word	0xffffffff


	//   ....[36]....
        /*0168*/ 	.word	0xffffffff


	//   ....[37]....
        /*016c*/ 	.word	0xffffffff


	//   ....[38]....
        /*0170*/ 	.word	0xffffffff


	//   ....[39]....
        /*0174*/ 	.word	0xffffffff


	//   ....[40]....
        /*0178*/ 	.word	0xffffffff


	//   ....[41]....
        /*017c*/ 	.word	0xffffffff


	//   ....[42]....
        /*0180*/ 	.word	0xffffffff


	//   ....[43]....
        /*0184*/ 	.word	0xffffffff


	//   ....[44]....
        /*0188*/ 	.word	0xffffffff


	//   ....[45]....
        /*018c*/ 	.word	0xffffffff


	//   ....[46]....
        /*0190*/ 	.word	0xffffffff


	//   ....[47]....
        /*0194*/ 	.word	0xffffffff


	//   ....[48]....
        /*0198*/ 	.word	0xffffffff


	//   ....[49]....
        /*019c*/ 	.word	0xffffffff


	//   ....[50]....
        /*01a0*/ 	.word	0xffffffff


	//   ....[51]....
        /*01a4*/ 	.word	0xffffffff


	//   ....[52]....
        /*01a8*/ 	.word	0xffffffff


	//   ....[53]....
        /*01ac*/ 	.word	0xffffffff


	//   ....[54]....
        /*01b0*/ 	.word	0xffffffff


	//   ....[55]....
        /*01b4*/ 	.word	0xffffffff


	//   ....[56]....
        /*01b8*/ 	.word	0xffffffff


	//   ....[57]....
        /*01bc*/ 	.word	0xffffffff


	//   ....[58]....
        /*01c0*/ 	.word	0xffffffff


	//   ....[59]....
        /*01c4*/ 	.word	0xffffffff


	//----- nvinfo : EIATTR_COOP_GROUP_INSTR_OFFSETS
	.align		4
.L_6413:
        /*01c8*/ 	.byte	0x04, 0x28
        /*01ca*/ 	.short	(.L_6415 - .L_6414)


	//   ....[0]....
.L_6414:
        /*01cc*/ 	.word	0x00000c50


	//   ....[1]....
        /*01d0*/ 	.word	0x00000c70


	//   ....[2]....
        /*01d4*/ 	.word	0x00000c80


	//   ....[3]....
        /*01d8*/ 	.word	0x00000d20


	//   ....[4]....
        /*01dc*/ 	.word	0x00000d30


	//   ....[5]....
        /*01e0*/ 	.word	0x00000d40


	//   ....[6]....
        /*01e4*/ 	.word	0x00000da0


	//   ....[7]....
        /*01e8*/ 	.word	0x00000de0


	//   ....[8]....
        /*01ec*/ 	.word	0x00000df0


	//   ....[9]....
        /*01f0*/ 	.word	0x00000e90


	//   ....[10]....
        /*01f4*/ 	.word	0x00000ea0


	//   ....[11]....
        /*01f8*/ 	.word	0x00000eb0


	//   ....[12]....
        /*01fc*/ 	.word	0x00000f10


	//   ....[13]....
        /*0200*/ 	.word	0x00000f50


	//   ....[14]....
        /*0204*/ 	.word	0x00000f60


	//   ....[15]....
        /*0208*/ 	.word	0x000015b0


	//   ....[16]....
        /*020c*/ 	.word	0x000015d0


	//   ....[17]....
        /*0210*/ 	.word	0x000015e0


	//   ....[18]....
        /*0214*/ 	.word	0x00001680


	//   ....[19]....
        /*0218*/ 	.word	0x00001690


	//   ....[20]....
        /*021c*/ 	.word	0x000016a0


	//   ....[21]....
        /*0220*/ 	.word	0x00001700


	//   ....[22]....
        /*0224*/ 	.word	0x00001740


	//   ....[23]....
        /*0228*/ 	.word	0x00001750


	//   ....[24]....
        /*022c*/ 	.word	0x000017e0


	//   ....[25]....
        /*0230*/ 	.word	0x00001800


	//   ....[26]....
        /*0234*/ 	.word	0x00001810


	//   ....[27]....
        /*0238*/ 	.word	0x00001870


	//   ....[28]....
        /*023c*/ 	.word	0x000018b0


	//   ....[29]....
        /*0240*/ 	.word	0x000018c0


	//   ....[30]....
        /*0244*/ 	.word	0x00002010


	//   ....[31]....
        /*0248*/ 	.word	0x00002090


	//   ....[32]....
        /*024c*/ 	.word	0x00002100


	//   ....[33]....
        /*0250*/ 	.word	0x00002180


	//   ....[34]....
        /*0254*/ 	.word	0x00002200


	//   ....[35]....
        /*0258*/ 	.word	0x00002280


	//   ....[36]....
        /*025c*/ 	.word	0x00002300


	//   ....[37]....
        /*0260*/ 	.word	0x00002380


	//   ....[38]....
        /*0264*/ 	.word	0x00002400


	//   ....[39]....
        /*0268*/ 	.word	0x00002480


	//   ....[40]....
        /*026c*/ 	.word	0x00002500


	//   ....[41]....
        /*0270*/ 	.word	0x00002580


	//   ....[42]....
        /*0274*/ 	.word	0x00002600


	//   ....[43]....
        /*0278*/ 	.word	0x00002680


	//   ....[44]....
        /*027c*/ 	.word	0x00002700


	//   ....[45]....
        /*0280*/ 	.word	0x00002770


	//   ....[46]....
        /*0284*/ 	.word	0x000027f0


	//   ....[47]....
        /*0288*/ 	.word	0x00002860


	//   ....[48]....
        /*028c*/ 	.word	0x000028e0


	//   ....[49]....
        /*0290*/ 	.word	0x00002960


	//   ....[50]....
        /*0294*/ 	.word	0x000029e0


	//   ....[51]....
        /*0298*/ 	.word	0x00002a60


	//   ....[52]....
        /*029c*/ 	.word	0x00002ae0


	//   ....[53]....
        /*02a0*/ 	.word	0x00002b60


	//   ....[54]....
        /*02a4*/ 	.word	0x00002be0


	//   ....[55]....
        /*02a8*/ 	.word	0x00002c60


	//   ....[56]....
        /*02ac*/ 	.word	0x00002ce0


	//   ....[57]....
        /*02b0*/ 	.word	0x00002d60


	//   ....[58]....
        /*02b4*/ 	.word	0x00002de0


	//   ....[59]....
        /*02b8*/ 	.word	0x00002e60


	//----- nvinfo : EIATTR_EXIT_INSTR_OFFSETS
	.align		4
.L_6415:
        /*02bc*/ 	.byte	0x04, 0x1c
        /*02be*/ 	.short	(.L_6417 - .L_6416)


	//   ....[0]....
.L_6416:
        /*02c0*/ 	.word	0x00000080


	//   ....[1]....
        /*02c4*/ 	.word	0x00001c20


	//   ....[2]....
        /*02c8*/ 	.word	0x00001c50


	//   ....[3]....
        /*02cc*/ 	.word	0x00001e60


	//   ....[4]....
        /*02d0*/ 	.word	0x00001fb0


	//----- nvinfo : EIATTR_MAX_THREADS
	.align		4
.L_6417:
        /*02d4*/ 	.byte	0x04, 0x05
        /*02d6*/ 	.short	(.L_6419 - .L_6418)
.L_6418:
        /*02d8*/ 	.word	0x00000080
        /*02dc*/ 	.word	0x00000001
        /*02e0*/ 	.word	0x00000001


	//----- nvinfo : EIATTR_CRS_STACK_SIZE
	.align		4
.L_6419:
        /*02e4*/ 	.byte	0x04, 0x1e
        /*02e6*/ 	.short	(.L_6421 - .L_6420)
.L_6420:
        /*02e8*/ 	.word	0x00000000
.L_6421:


//--------------------- .nv.info._ZN4vllm3moe10topkGatingILi10ELi320ELi4ELi8ELi32EifLNS0_11ScoringFuncE1EEEvPKT5_PKbPfiPT4_PiiiibPKf --------------------------
	.section	.nv.info._ZN4vllm3moe10topkGatingILi10ELi320ELi4ELi8ELi32EifLNS0_11ScoringFuncE1EEEvPKT5_PKbPfiPT4_PiiiibPKf,"",@"SHT_CUDA_INFO"
	.sectionflags	@""
	.align	4


	//----- nvinfo : EIATTR_CUDA_API_VERSION
	.align		4
        /*0000*/ 	.byte	0x04, 0x37
        /*0002*/ 	.short	(.L_6423 - .L_6422)
.L_6422:
        /*0004*/ 	.word	0x00000082


	//----- nvinfo : EIATTR_SW2861232_WAR
	.align		4
.L_6423:
        /*0008*/ 	.byte	0x01, 0x35
	.zero		2


	//----- nvinfo : EIATTR_PARAM_CBANK
	.align		4
        /*000c*/ 	.byte	0x04, 0x0a
        /*000e*/ 	.short	(.L_6425 - .L_6424)
	.align		4
.L_6424:
        /*0010*/ 	.word	index@(.nv.constant0._ZN4vllm3moe10topkGatingILi10ELi320ELi4ELi8ELi32EifLNS0_11ScoringFuncE1EEEvPKT5_PKbPfiPT4_PiiiibPKf)
        /*0014*/ 	.short	0x0160
        /*0016*/ 	.short	0x0048


	//----- nvinfo : EIATTR_CBANK_PARAM_SIZE
	.align		4
.L_6425:
        /*0018*/ 	.byte	0x03, 0x19
        /*001a*/ 	.short	0x0048


	//----- nvinfo : EIATTR_KPARAM_INFO
	.align		4
        /*001c*/ 	.byte	0x04, 0x17
        /*001e*/ 	.short	(.L_6427 - .L_6426)
.L_6426:
        /*0020*/ 	.word	0x00000000
        /*0024*/ 	.short	0x000a
        /*0026*/ 	.short	0x0040
        /*0028*/ 	.byte	0x00, 0xf0, 0x21, 0x00


	//----- nvinfo : EIATTR_KPARAM_INFO
	.align		4
.L_6427:
        /*002c*/ 	.byte	0x04, 0x17
        /*002e*/ 	.short	(.L_6429 - .L_6428)
.L_6428:
        /*0030*/ 	.word	0x00000000
        /*0034*/ 	.short	0x0009
        /*0036*/ 	.short	0x003c
        /*0038*/ 	.byte	0x00, 0xf0, 0x05, 0x00


	//----- nvinfo : EIATTR_KPARAM_INFO
	.align		4
.L_6429:
        /*003c*/ 	.byte	0x04, 0x17
        /*003e*/ 	.short	(.L_6431 - .L_6430)
.L_6430:
        /*0040*/ 	.word	0x00000000
        /*0044*/ 	.short	0x0008
        /*0046*/ 	.short	0x0038
        /*0048*/ 	.byte	0x00, 0xf0, 0x11, 0x00


	//----- nvinfo : EIATTR_KPARAM_INFO
	.align		4
.L_6431:
        /*004c*/ 	.byte	0x04, 0x17
        /*004e*/ 	.short	(.L_6433 - .L_6432)
.L_6432:
        /*0050*/ 	.word	0x00000000
        /*0054*/ 	.short	0x0007
        /*0056*/ 	.short	0x0034
        /*0058*/ 	.byte	0x00, 0xf0, 0x11, 0x00


	//----- nvinfo : EIATTR_KPARAM_INFO
	.align		4
.L_6433:
        /*005c*/ 	.byte	0x04, 0x17
        /*005e*/ 	.short	(.L_6435 - .L_6434)
.L_6434:
        /*0060*/ 	.word	0x00000000
        /*0064*/ 	.short	0x0006
        /*0066*/ 	.short	0x0030
        /*0068*/ 	.byte	0x00, 0xf0, 0x11, 0x00


	//----- nvinfo : EIATTR_KPARAM_INFO
	.align		4
.L_6435:
        /*006c*/ 	.byte	0x04, 0x17
        /*006e*/ 	.short	(.L_6437 - .L_6436)
.L_6436:
        /*0070*/ 	.word	0x00000000
        /*0074*/ 	.short	0x0005
        /*0076*/ 	.short	0x0028
        /*0078*/ 	.byte	0x00, 0xf0, 0x21, 0x00


	//----- nvinfo : EIATTR_KPARAM_INFO
	.align		4
.L_6437:
        /*007c*/ 	.byte	0x04, 0x17
        /*007e*/ 	.short	(.L_6439 - .L_6438)
.L_6438:
        /*0080*/ 	.word	0x00000000
        /*0084*/ 	.short	0x0004
        /*0086*/ 	.short	0x0020
        /*0088*/ 	.byte	0x00, 0xf0, 0x21, 0x00


	//----- nvinfo : EIATTR_KPARAM_INFO
	.align		4
.L_6439:
        /*008c*/ 	.byte	0x04, 0x17
        /*008e*/ 	.short	(.L_6441 - .L_6440)
.L_6440:
        /*0090*/ 	.word	0x00000000
        /*0094*/ 	.short	0x0003
        /*0096*/ 	.short	0x0018
        /*0098*/ 	.byte	0x00, 0xf0, 0x11, 0x00


	//----- nvinfo : EIATTR_KPARAM_INFO
	.align		4
.L_6441:
        /*009c*/ 	.byte	0x04, 0x17
        /*009e*/ 	.short	(.L_6443 - .L_6442)
.L_6442:
        /*00a0*/ 	.word	0x00000000
        /*00a4*/ 	.short	0x0002
        /*00a6*/ 	.short	0x0010
        /*00a8*/ 	.byte	0x00, 0xf0, 0x21, 0x00


	//----- nvinfo : EIATTR_KPARAM_INFO
	.align		4
.L_6443:
        /*00ac*/ 	.byte	0x04, 0x17
        /*00ae*/ 	.short	(.L_6445 - .L_6444)
.L_6444:
        /*00b0*/ 	.word	0x00000000
        /*00b4*/ 	.short	0x0001
        /*00b6*/ 	.short	0x0008
        /*00b8*/ 	.byte	0x00, 0xf0, 0x21, 0x00


	//----- nvinfo : EIATTR_KPARAM_INFO
	.align		4
.L_6445:
        /*00bc*/ 	.byte	0x04, 0x17
        /*00be*/ 	.short	(.L_6447 - .L_6446)
.L_6446:
        /*00c0*/ 	.word	0x00000000
        /*00c4*/ 	.short	0x0000
        /*00c6*/ 	.short	0x0000
        /*00c8*/ 	.byte	0x00, 0xf0, 0x21, 0x00


	//----- nvinfo : EIATTR_MAXREG_COUNT
	.align		4
.L_6447:
        /*00cc*/ 	.byte	0x03, 0x1b
        /*00ce*/ 	.short	0x00ff


	//----- nvinfo : EIATTR_MERCURY_ISA_VERSION
	.align		4
        /*00d0*/ 	.byte	0x03, 0x5f
        /*00d2*/ 	.short	0x0000


	//----- nvinfo : EIATTR_COOP_GROUP_MASK_REGIDS
	.align		4
        /*00d4*/ 	.byte	0x04, 0x29
        /*00d6*/ 	.short	(.L_6449 - .L_6448)


	//   ....[0]....
.L_6448:
        /*00d8*/ 	.word	0xffffffff


	//   ....[1]....
        /*00dc*/ 	.word	0xffffffff


	//   ....[2]....
        /*00e0*/ 	.word	0xffffffff


	//   ....[3]....
        /*00e4*/ 	.word	0xffffffff


	//   ....[4]....
        /*00e8*/ 	.word	0xffffffff


	//   ....[5]....
        /*00ec*/ 	.word	0xffffffff


	//   ....[6]....
        /*00f0*/ 	.word	0xffffffff


	//   ....[7]....
        /*00f4*/ 	.word	0xffffffff


	//   ....[8]....
        /*00f8*/ 	.word	0xffffffff


	//   ....[9]....
        /*00fc*/ 	.word	0xffffffff


	//   ....[10]....
        /*0100*/ 	.word	0xffffffff


	//   ....[11]....
        /*0104*/ 	.word	0xffffffff


	//   ....[12]....
        /*0108*/ 	.word	0xffffffff


	//   ....[13]....
        /*010c*/ 	.word	0xffffffff


	//   ....[14]....
        /*0110*/ 	.word	0xffffffff


	//   ....[15]....
        /*0114*/ 	.word	0xffffffff


	//   ....[16]....
        /*0118*/ 	.word	0xffffffff


	//   ....[17]....
        /*011c*/ 	.word	0xffffffff


	//   ....[18]....
        /*0120*/ 	.word	0xffffffff


	//   ....[19]....
        /*0124*/ 	.word	0xffffffff


	//   ....[20]....
        /*0128*/ 	.word	0xffffffff


	//   ....[21]....
        /*012c*/ 	.word	0xffffffff


	//   ....[22]....
        /*0130*/ 	.word	0xffffffff


	//   ....[23]....
        /*0134*/ 	.word	0xffffffff


	//   ....[24]....
        /*0138*/ 	.word	0xffffffff


	//   ....[25]....
        /*013c*/ 	.word	0xffffffff


	//   ....[26]....
        /*0140*/ 	.word	0xffffffff


	//   ....[27]....
        /*0144*/ 	.word	0xffffffff


	//   ....[28]....
        /*0148*/ 	.word	0xffffffff


	//   ....[29]....
        /*014c*/ 	.word	0xffffffff


	//   ....[30]....
        /*0150*/ 	.word	0xffffffff


	//   ....[31]....
        /*0154*/ 	.word	0xffffffff


	//   ....[32]....
        /*0158*/ 	.word	0xffffffff


	//   ....[33]....
        /*015c*/ 	.word	0xffffffff


	//   ....[34]....
        /*0160*/ 	.word	0xffffffff


	//   ....[35]....
        /*0164*/ 	.word	0xffffffff


	//   ....[36]....
        /*0168*/ 	.word	0xffffffff


	//   ....[37]....
        /*016c*/ 	.word	0xffffffff


	//   ....[38]....
        /*0170*/ 	.word	0xffffffff


	//   ....[39]....
        /*0174*/ 	.word	0xffffffff


	//   ....[40]....
        /*0178*/ 	.word	0xffffffff


	//   ....[41]....
        /*017c*/ 	.word	0xffffffff


	//   ....[42]....
        /*0180*/ 	.word	0xffffffff


	//   ....[43]....
        /*0184*/ 	.word	0xffffffff


	//   ....[44]....
        /*0188*/ 	.word	0xffffffff


	//   ....[45]....
        /*018c*/ 	.word	0xffffffff


	//   ....[46]....
        /*0190*/ 	.word	0xffffffff


	//   ....[47]....
        /*0194*/ 	.word	0xffffffff


	//   ....[48]....
        /*0198*/ 	.word	0xffffffff


	//   ....[49]....
        /*019c*/ 	.word	0xffffffff


	//   ....[50]....
        /*01a0*/ 	.word	0xffffffff


	//   ....[51]....
        /*01a4*/ 	.word	0xffffffff


	//   ....[52]....
        /*01a8*/ 	.word	0xffffffff


	//   ....[53]....
        /*01ac*/ 	.word	0xffffffff


	//   ....[54]....
        /*01b0*/ 	.word	0xffffffff


	//   ....[55]....
        /*01b4*/ 	.word	0xffffffff


	//   ....[56]....
        /*01b8*/ 	.word	0xffffffff


	//   ....[57]....
        /*01bc*/ 	.word	0xffffffff


	//   ....[58]....
        /*01c0*/ 	.word	0xffffffff


	//   ....[59]....
        /*01c4*/ 	.word	0xffffffff


	//----- nvinfo : EIATTR_COOP_GROUP_INSTR_OFFSETS
	.align		4
.L_6449:
        /*01c8*/ 	.byte	0x04, 0x28
        /*01ca*/ 	.short	(.L_6451 - .L_6450)


	//   ....[0]....
.L_6450:
        /*01cc*/ 	.word	0x00000b10


	//   ....[1]....
        /*01d0*/ 	.word	0x00000b30


	//   ....[2]....
        /*01d4*/ 	.word	0x00000b40


	//   ....[3]....
        /*01d8*/ 	.word	0x00000bd0


	//   ....[4]....
        /*01dc*/ 	.word	0x00000bf0


	//   ....[5]....
        /*01e0*/ 	.word	0x00000c00


	//   ....[6]....
        /*01e4*/ 	.word	0x00000c60


	//   ....[7]....
        /*01e8*/ 	.word	0x00000ca0


	//   ....[8]....
        /*01ec*/ 	.word	0x00000cb0


	//   ....[9]....
        /*01f0*/ 	.word	0x00000d50


	//   ....[10]....
        /*01f4*/ 	.word	0x00000d60


	//   ....[11]....
        /*01f8*/ 	.word	0x00000d70


	//   ....[12]....
        /*01fc*/ 	.word	0x00000dd0


	//   ....[13]....
        /*0200*/ 	.word	0x00000e10


	//   ....[14]....
        /*0204*/ 	.word	0x00000e20


	//   ....[15]....
        /*0208*/ 	.word	0x00001410


	//   ....[16]....
        /*020c*/ 	.word	0x00001430


	//   ....[17]....
        /*0210*/ 	.word	0x00001440


	//   ....[18]....
        /*0214*/ 	.word	0x000014e0


	//   ....[19]....
        /*0218*/ 	.word	0x000014f0


	//   ....[20]....
        /*021c*/ 	.word	0x00001500


	//   ....[21]....
        /*0220*/ 	.word	0x00001560


	//   ....[22]....
        /*0224*/ 	.word	0x000015a0


	//   ....[23]....
        /*0228*/ 	.word	0x000015b0


	//   ....[24]....
        /*022c*/ 	.word	0x00001640


	//   ....[25]....
        /*0230*/ 	.word	0x00001660


	//   ....[26]....
        /*0234*/ 	.word	0x00001670


	//   ....[27]....
        /*0238*/ 	.word	0x000016d0


	//   ....[28]....
        /*023c*/ 	.word	0x00001710


	//   ....[29]....
        /*0240*/ 	.word	0x00001720


	//   ....[30]....
        /*0244*/ 	.word	0x00001e70


	//   ....[31]....
        /*0248*/ 	.word	0x00001ef0


	//   ....[32]....
        /*024c*/ 	.word	0x00001f60


	//   ....[33]....
        /*0250*/ 	.word	0x00001fe0


	//   ....[34]....
        /*0254*/ 	.word	0x00002060


	//   ....[35]....
        /*0258*/ 	.word	0x000020e0


	//   ....[36]....
        /*025c*/ 	.word	0x00002160


	//   ....[37]....
        /*0260*/ 	.word	0x000021e0


	//   ....[38]....
        /*0264*/ 	.word	0x00002260


	//   ....[39]....
        /*0268*/ 	.word	0x000022e0


	//   ....[40]....
        /*026c*/ 	.word	0x00002360


	//   ....[41]....
        /*0270*/ 	.word	0x000023e0


	//   ....[42]....
        /*0274*/ 	.word	0x00002460


	//   ....[43]....
        /*0278*/ 	.word	0x000024e0


	//   ....[44]....
        /*027c*/ 	.word	0x00002560


	//   ....[45]....
        /*0280*/ 	.word	0x000025d0


	//   ....[46]....
        /*0284*/ 	.word	0x00002650


	//   ....[47]....
        /*0288*/ 	.word	0x000026c0


	//   ....[48]....
        /*028c*/ 	.word	0x00002740


	//   ....[49]....
        /*0290*/ 	.word	0x000027c0


	//   ....[50]....
        /*0294*/ 	.word	0x00002840


	//   ....[51]....
        /*0298*/ 	.word	0x000028c0


	//   ....[52]....
        /*029c*/ 	.word	0x00002940


	//   ....[53]....
        /*02a0*/ 	.word	0x000029c0


	//   ....[54]....
        /*02a4*/ 	.word	0x00002a40


	//   ....[55]....
        /*02a8*/ 	.word	0x00002ac0


	//   ....[56]....
        /*02ac*/ 	.word	0x00002b40


	//   ....[57]....
        /*02b0*/ 	.word	0x00002bc0


	//   ....[58]....
        /*02b4*/ 	.word	0x00002c40


	//   ....[59]....
        /*02b8*/ 	.word	0x00002cc0


	//----- nvinfo : EIATTR_EXIT_INSTR_OFFSETS
	.align		4
.L_6451:
        /*02bc*/ 	.byte	0x04, 0x1c
        /*02be*/ 	.short	(.L_6453 - .L_6452)


	//   ....[0]....
.L_6452:
        /*02c0*/ 	.word	0x00000080


	//   ....[1]....
        /*02c4*/ 	.word	0x00001a80


	//   ....[2]....
        /*02c8*/ 	.word	0x00001ab0


	//   ....[3]....
        /*02cc*/ 	.word	0x00001cc0


	//   ....[4]....
        /*02d0*/ 	.word	0x00001e10


	//----- nvinfo : EIATTR_MAX_THREADS
	.align		4
.L_6453:
        /*02d4*/ 	.byte	0x04, 0x05
        /*02d6*/ 	.short	(.L_6455 - .L_6454)
.L_6454:
        /*02d8*/ 	.word	0x00000080
        /*02dc*/ 	.word	0x00000001
        /*02e0*/ 	.word	0x00000001


	//----- nvinfo : EIATTR_CRS_STACK_SIZE
	.align		4
.L_6455:
        /*02e4*/ 	.byte	0x04, 0x1e
        /*02e6*/ 	.short	(.L_6457 - .L_6456)
.L_6456:
        /*02e8*/ 	.word	0x00000000
.L_6457:


//--------------------- .nv.info._ZN4vllm3moe10topkGatingILi6ELi192ELi4ELi8ELi32EifLNS0_11ScoringFuncE1EEEvPKT5_PKbPfiPT4_PiiiibPKf --------------------------
	.section	.nv.info._ZN4vllm3moe10topkGatingILi6ELi192ELi4ELi8ELi32EifLNS0_11ScoringFuncE1EEEvPKT5_PKbPfiPT4_PiiiibPKf,"",@"SHT_CUDA_INFO"
	.sectionflags	@""
	.align	4


	//----- nvinfo : EIATTR_CUDA_API_VERSION
	.align		4
        /*0000*/ 	.byte	0x04, 0x37
        /*0002*/ 	.short	(.L_6459 - .L_6458)
.L_6458:
        /*0004*/ 	.word	0x00000082


	//----- nvinfo : EIATTR_SW2861232_WAR
	.align		4
.L_6459:
        /*0008*/ 	.byte	0x01, 0x35
	.zero		2


	//----- nvinfo : EIATTR_PARAM_CBANK
	.align		4
        /*000c*/ 	.byte	0x04, 0x0a
        /*000e*/ 	.short	(.L_6461 - .L_6460)
	.align		4
.L_6460:
        /*0010*/ 	.word	index@(.nv.constant0._ZN4vllm3moe10topkGatingILi6ELi192ELi4ELi8ELi32EifLNS0_11ScoringFuncE1EEEvPKT5_PKbPfiPT4_PiiiibPKf)
        /*0014*/ 	.short	0x0160
        /*0016*/ 	.short	0x0048


	//----- nvinfo : EIATTR_CBANK_PARAM_SIZE
	.align		4
.L_6461:
        /*0018*/ 	.byte	0x03, 0x19
        /*001a*/ 	.short	0x0048


	//----- nvinfo : EIATTR_KPARAM_INFO
	.align		4
        /*001c*/ 	.byte	0x04, 0x17
        /*001e*/ 	.short	(.L_6463 - .L_6462)
.L_6462:
        /*0020*/ 	.word	0x00000000
        /*0024*/ 	.short	0x000a
        /*0026*/ 	.short	0x0040
        /*0028*/ 	.byte	0x00, 0xf0, 0x21, 0x00


	//----- nvinfo : EIATTR_KPARAM_INFO
	.align		4
.L_6463:
        /*002c*/ 	.byte	0x04, 0x17
        /*002e*/ 	.short	(.L_6465 - .L_6464)
.L_6464:
        /*0030*/ 	.word	0x00000000
        /*0034*/ 	.short	0x0009
        /*0036*/ 	.short	0x003c
        /*0038*/ 	.byte	0x00, 0xf0, 0x05, 0x00


	//----- nvinfo : EIATTR_KPARAM_INFO
	.align		4
.L_6465:
        /*003c*/ 	.byte	0x04, 0x17
        /*003e*/ 	.short	(.L_6467 - .L_6466)
.L_6466:
        /*0040*/ 	.word	0x00000000
        /*0044*/ 	.short	0x0008
        /*0046*/ 	.short	0x0038
        /*0048*/ 	.byte	0x00, 0xf0, 0x11, 0x00


	//----- nvinfo : EIATTR_KPARAM_INFO
	.align		4
.L_6467:
        /*004c*/ 	.byte	0x04, 0x17
        /*004e*/ 	.short	(.L_6469 - .L_6468)
.L_6468:
        /*0050*/ 	.word	0x00000000
        /*0054*/ 	.short	0x0007
        /*0056*/ 	.short	0x0034
        /*0058*/ 	.byte	0x00, 0xf0, 0x11, 0x00


	//----- nvinfo : EIATTR_KPARAM_INFO
	.align		4
.L_6469:
        /*005c*/ 	.byte	0x04, 0x17
        /*005e*/ 	.short	(.L_6471 - .L_6470)
.L_6470:
        /*0060*/ 	.word	0x00000000
        /*0064*/ 	.short	0x0006
        /*0066*/ 	.short	0x0030
        /*0068*/ 	.byte	0x00, 0xf0, 0x11, 0x00


	//----- nvinfo : EIATTR_KPARAM_INFO
	.align		4
.L_6471:
        /*006c*/ 	.byte	0x04, 0x17
        /*006e*/ 	.short	(.L_6473 - .L_6472)
.L_6472:
        /*0070*/ 	.word	0x00000000
        /*0074*/ 	.short	0x0005
        /*0076*/ 	.short	0x0028
        /*0078*/ 	.byte	0x00, 0xf0, 0x21, 0x00


	//----- nvinfo : EIATTR_KPARAM_INFO
	.align		4
.L_6473:
        /*007c*/ 	.byte	0x04, 0x17
        /*007e*/ 	.short	(.L_6475 - .L_6474)
.L_6474:
        /*0080*/ 	.word	0x00000000
        /*0084*/ 	.short	0x0004
        /*0086*/ 	.short	0x0020
        /*0088*/ 	.byte	0x00, 0xf0, 0x21, 0x00


	//----- nvinfo : EIATTR_KPARAM_INFO
	.align		4
.L_6475:
        /*008c*/ 	.byte	0x04, 0x17
        /*008e*/ 	.short	(.L_6477 - .L_6476)
.L_6476:
        /*0090*/ 	.word	0x00000000
        /*0094*/ 	.short	0x0003
        /*0096*/ 	.short	0x0018
        /*0098*/ 	.byte	0x00, 0xf0, 0x11, 0x00


	//----- nvinfo : EIATTR_KPARAM_INFO
	.align		4
.L_6477:
        /*009c*/ 	.byte	0x04, 0x17
        /*009e*/ 	.short	(.L_6479 - .L_6478)
.L_6478:
        /*00a0*/ 	.word	0x00000000
        /*00a4*/ 	.short	0x0002
        /*00a6*/ 	.short	0x0010
        /*00a8*/ 	.byte	0x00, 0xf0, 0x21, 0x00


	//----- nvinfo : EIATTR_KPARAM_INFO
	.align		4
.L_6479:
        /*00ac*/ 	.byte	0x04, 0x17
        /*00ae*/ 	.short	(.L_6481 - .L_6480)
.L_6480:
        /*00b0*/ 	.word	0x00000000
        /*00b4*/ 	.short	0x0001
        /*00b6*/ 	.short	0x0008
        /*00b8*/ 	.byte	0x00, 0xf0, 0x21, 0x00


	//----- nvinfo : EIATTR_KPARAM_INFO
	.align		4
.L_6481:
        /*00bc*/ 	.byte	0x04, 0x17
        /*00be*/ 	.short	(.L_6483 - .L_6482)
.L_6482:
        /*00c0*/ 	.word	0x00000000
        /*00c4*/ 	.short	0x0000
        /*00c6*/ 	.short	0x0000
        /*00c8*/ 	.byte	0x00, 0xf0, 0x21, 0x00


	//----- nvinfo : EIATTR_MAXREG_COUNT
	.align		4
.L_6483:
        /*00cc*/ 	.byte	0x03, 0x1b
        /*00ce*/ 	.short	0x00ff


	//----- nvinfo : EIATTR_MERCURY_ISA_VERSION
	.align		4
        /*00d0*/ 	.byte	0x03, 0x5f
        /*00d2*/ 	.short	0x0000


	//----- nvinfo : EIATTR_COOP_GROUP_MASK_REGIDS
	.align		4
        /*00d4*/ 	.byte	0x04, 0x29
        /*00d6*/ 	.short	(.L_6485 - .L_6484)


	//   ....[0]....
.L_6484:
        /*00d8*/ 	.word	0xffffffff


	//   ....[1]....
        /*00dc*/ 	.word	0xffffffff


	//   ....[2]....
        /*00e0*/ 	.word	0xffffffff


	//   ....[3]....
        /*00e4*/ 	.word	0xffffffff


	//   ....[4]....
        /*00e8*/ 	.word	0xffffffff


	//   ....[5]....
        /*00ec*/ 	.word	0xffffffff


	//   ....[6]....
        /*00f0*/ 	.word	0xffffffff


	//   ....[7]....
        /*00f4*/ 	.word	0xffffffff


	//   ....[8]....
        /*00f8*/ 	.word	0xffffffff


	//   ....[9]....
        /*00fc*/ 	.word	0xffffffff


	//   ....[10]....
        /*0100*/ 	.word	0xffffffff


	//   ....[11]....
        /*0104*/ 	.word	0xffffffff


	//   ....[12]....
        /*0108*/ 	.word	0xffffffff


	//   ....[13]....
        /*010c*/ 	.word	0xffffffff


	//   ....[14]....
        /*0110*/ 	.word	0xffffffff


	//   ....[15]....
        /*0114*/ 	.word	0xffffffff


	//   ....[16]....
        /*0118*/ 	.word	0xffffffff


	//   ....[17]....
        /*011c*/ 	.word	0xffffffff


	//   ....[18]....
        /*0120*/ 	.word	0xffffffff


	//   ....[19]....
        /*0124*/ 	.word	0xffffffff


	//   ....[20]....
        /*0128*/ 	.word	0xffffffff


	//   ....[21]....
        /*012c*/ 	.word	0xffffffff


	//   ....[22]....
        /*0130*/ 	.word	0xffffffff


	//   ....[23]....
        /*0134*/ 	.word	0xffffffff


	//   ....[24]....
        /*0138*/ 	.word	0xffffffff


	//   ....[25]....
        /*013c*/ 	.word	0xffffffff


	//   ....[26]....
        /*0140*/ 	.word	0xffffffff


	//   ....[27]....
        /*0144*/ 	.word	0xffffffff


	//   ....[28]....
        /*0148*/ 	.word	0xffffffff


	//   ....[29]....
        /*014c*/ 	.word	0xffffffff


	//   ....[30]....
        /*0150*/ 	.word	0xffffffff


	//   ....[31]....
        /*0154*/ 	.word	0xffffffff


	//   ....[32]....
        /*0158*/ 	.word	0xffffffff


	//   ....[33]....
        /*015c*/ 	.word	0xffffffff


	//   ....[34]....
        /*0160*/ 	.word	0xffffffff


	//   ....[35]....
        /*0164*/ 	.word	0xffffffff


	//   ....[36]....
        /*0168*/ 	.word	0xffffffff


	//   ....[37]....
        /*016c*/ 	.word	0xffffffff


	//   ....[38]....
        /*0170*/ 	.word	0xffffffff


	//   ....[39]....
        /*0174*/ 	.word	0xffffffff


	//   ....[40]....
        /*0178*/ 	.word	0xffffffff


	//   ....[41]....
        /*017c*/ 	.word	0xffffffff


	//   ....[42]....
        /*0180*/ 	.word	0xffffffff


	//   ....[43]....
        /*0184*/ 	.word	0xffffffff


	//   ....[44]....
        /*0188*/ 	.word	0xffffffff


	//   ....[45]....
        /*018c*/ 	.word	0xffffffff


	//   ....[46]....
        /*0190*/ 	.word	0xffffffff


	//   ....[47]....
        /*0194*/ 	.word	0xffffffff


	//   ....[48]....
        /*0198*/ 	.word	0xffffffff


	//   ....[49]....
        /*019c*/ 	.word	0xffffffff


	//   ....[50]....
        /*01a0*/ 	.word	0xffffffff


	//   ....[51]....
        /*01a4*/ 	.word	0xffffffff


	//   ....[52]....
        /*01a8*/ 	.word	0xffffffff


	//   ....[53]....
        /*01ac*/ 	.word	0xffffffff


	//   ....[54]....
        /*01b0*/ 	.word	0xffffffff


	//   ....[55]....
        /*01b4*/ 	.word	0xffffffff


	//   ....[56]....
        /*01b8*/ 	.word	0xffffffff


	//   ....[57]....
        /*01bc*/ 	.word	0xffffffff


	//   ....[58]....
        /*01c0*/ 	.word	0xffffffff


	//   ....[59]....
        /*01c4*/ 	.word	0xffffffff


	//----- nvinfo : EIATTR_COOP_GROUP_INSTR_OFFSETS
	.align		4
.L_6485:
        /*01c8*/ 	.byte	0x04, 0x28
        /*01ca*/ 	.short	(.L_6487 - .L_6486)


	//   ....[0]....
.L_6486:
        /*01cc*/ 	.word	0x00000770


	//   ....[1]....
        /*01d0*/ 	.word	0x00000790


	//   ....[2]....
        /*01d4*/ 	.word	0x000007a0


	//   ....[3]....
        /*01d8*/ 	.word	0x00000830


	//   ....[4]....
        /*01dc*/ 	.word	0x00000850


	//   ....[5]....
        /*01e0*/ 	.word	0x00000860


	//   ....[6]....
        /*01e4*/ 	.word	0x000008c0


	//   ....[7]....
        /*01e8*/ 	.word	0x00000900


	//   ....[8]....
        /*01ec*/ 	.word	0x00000910


	//   ....[9]....
        /*01f0*/ 	.word	0x000009a0


	//   ....[10]....
        /*01f4*/ 	.word	0x000009c0


	//   ....[11]....
        /*01f8*/ 	.word	0x000009d0


	//   ....[12]....
        /*01fc*/ 	.word	0x00000a30


	//   ....[13]....
        /*0200*/ 	.word	0x00000a70


	//   ....[14]....
        /*0204*/ 	.word	0x00000a80


	//   ....[15]....
        /*0208*/ 	.word	0x00000f50


	//   ....[16]....
        /*020c*/ 	.word	0x00000f70


	//   ....[17]....
        /*0210*/ 	.word	0x00000f80


	//   ....[18]....
        /*0214*/ 	.word	0x00001010


	//   ....[19]....
        /*0218*/ 	.word	0x00001030


	//   ....[20]....
        /*021c*/ 	.word	0x00001040


	//   ....[21]....
        /*0220*/ 	.word	0x000010a0


	//   ....[22]....
        /*0224*/ 	.word	0x000010e0


	//   ....[23]....
        /*0228*/ 	.word	0x000010f0


	//   ....[24]....
        /*022c*/ 	.word	0x00001180


	//   ....[25]....
        /*0230*/ 	.word	0x000011a0


	//   ....[26]....
        /*0234*/ 	.word	0x000011b0


	//   ....[27]....
        /*0238*/ 	.word	0x00001210


	//   ....[28]....
        /*023c*/ 	.word	0x00001250


	//   ....[29]....
        /*0240*/ 	.word	0x00001260


	//   ....[30]....
        /*0244*/ 	.word	0x000019a0


	//   ....[31]....
        /*0248*/ 	.word	0x00001a20


	//   ....[32]....
        /*024c*/ 	.word	0x00001a90


	//   ....[33]....
        /*0250*/ 	.word	0x00001b10


	//   ....[34]....
        /*0254*/ 	.word	0x00001b90


	//   ....[35]....
        /*0258*/ 	.word	0x00001c10


	//   ....[36]....
        /*025c*/ 	.word	0x00001c90


	//   ....[37]....
        /*0260*/ 	.word	0x00001d10


	//   ....[38]....
        /*0264*/ 	.word	0x00001d90


	//   ....[39]....
        /*0268*/ 	.word	0x00001e10


	//   ....[40]....
        /*026c*/ 	.word	0x00001e90


	//   ....[41]....
        /*0270*/ 	.word	0x00001f10


	//   ....[42]....
        /*0274*/ 	.word	0x00001f90


	//   ....[43]....
        /*0278*/ 	.word	0x00002010


	//   ....[44]....
        /*027c*/ 	.word	0x00002080


	//   ....[45]....
        /*0280*/ 	.word	0x000020f0


	//   ....[46]....
        /*0284*/ 	.word	0x00002170


	//   ....[47]....
        /*0288*/ 	.word	0x000021e0


	//   ....[48]....
        /*028c*/ 	.word	0x00002260


	//   ....[49]....
        /*0290*/ 	.word	0x000022e0


	//   ....[50]....
        /*0294*/ 	.word	0x00002360


	//   ....[51]....
        /*0298*/ 	.word	0x000023e0


	//   ....[52]....
        /*029c*/ 	.word	0x00002460


	//   ....[53]....
        /*02a0*/ 	.word	0x000024e0


	//   ....[54]....
        /*02a4*/ 	.word	0x00002560


	//   ....[55]....
        /*02a8*/ 	.word	0x000025e0


	//   ....[56]....
        /*02ac*/ 	.word	0x00002660


	//   ....[57]....
        /*02b0*/ 	.word	0x000026e0


	//   ....[58]....
        /*02b4*/ 	.word	0x00002760


	//   ....[59]....
        /*02b8*/ 	.word	0x000027d0


	//----- nvinfo : EIATTR_EXIT_INSTR_OFFSETS
	.align		4
.L_6487:
        /*02bc*/ 	.byte	0x04, 0x1c
        /*02be*/ 	.short	(.L_6489 - .L_6488)


	//   ....[0]....
.L_6488:
        /*02c0*/ 	.word	0x00000080


	//   ....[1]....
        /*02c4*/ 	.word	0x000015c0


	//   ....[2]....
        /*02c8*/ 	.word	0x000015f0


	//   ....[3]....
        /*02cc*/ 	.word	0x00001800


	//   ....[4]....
        /*02d0*/ 	.word	0x00001940


	//----- nvinfo : EIATTR_MAX_THREADS
	.align		4
.L_6489:
        /*02d4*/ 	.byte	0x04, 0x05
        /*02d6*/ 	.short	(.L_6491 - .L_6490)
.L_6490:
        /*02d8*/ 	.word	0x00000080
        /*02dc*/ 	.word	0x00000001
        /*02e0*/ 	.word	0x00000001


	//----- nvinfo : EIATTR_CRS_STACK_SIZE
	.align		4
.L_6491:
        /*02e4*/ 	.byte	0x04, 0x1e
        /*02e6*/ 	.short	(.L_6493 - .L_6492)
.L_6492:
        /*02e8*/ 	.word	0x00000000
.L_6493:


//--------------------- .nv.info._ZN4vllm3moe10topkGatingILi16ELi512ELi4ELi16ELi32EifLNS0_11ScoringFuncE1EEEvPKT5_PKbPfiPT4_PiiiibPKf --------------------------
	.section	.nv.info._ZN4vllm3moe10topkGatingILi16ELi512ELi4ELi16ELi32EifLNS0_11ScoringFuncE1EEEvPKT5_PKbPfiPT4_PiiiibPKf,"",@"SHT_CUDA_INFO"
	.sectionflags	@""
	.align	4


	//----- nvinfo : EIATTR_CUDA_API_VERSION
	.align		4
        /*0000*/ 	.byte	0x04, 0x37
        /*0002*/ 	.short	(.L_6495 - .L_6494)
.L_6494:
        /*0004*/ 	.word	0x00000082


	//----- nvinfo : EIATTR_SW2861232_WAR
	.align		4
.L_6495:
        /*0008*/ 	.byte	0x01, 0x35
	.zero		2


	//----- nvinfo : EIATTR_PARAM_CBANK
	.align		4
        /*000c*/ 	.byte	0x04, 0x0a
        /*000e*/ 	.short	(.L_6497 - .L_6496)
	.align		4
.L_6496:
        /*0010*/ 	.word	index@(.nv.constant0._ZN4vllm3moe10topkGatingILi16ELi512ELi4ELi16ELi32EifLNS0_11ScoringFuncE1EEEvPKT5_PKbPfiPT4_PiiiibPKf)
        /*0014*/ 	.short	0x0160
        /*0016*/ 	.short	0x0048


	//----- nvinfo : EIATTR_CBANK_PARAM_SIZE
	.align		4
.L_6497:
        /*0018*/ 	.byte	0x03, 0x19
        /*001a*/ 	.short	0x0048


	//----- nvinfo : EIATTR_KPARAM_INFO
	.align		4
        /*001c*/ 	.byte	0x04, 0x17
        /*001e*/ 	.short	(.L_6499 - .L_6498)
.L_6498:
        /*0020*/ 	.word	0x00000000
        /*0024*/ 	.short	0x000a
        /*0026*/ 	.short	0x0040
        /*0028*/ 	.byte	0x00, 0xf0, 0x21, 0x00


	//----- nvinfo : EIATTR_KPARAM_INFO
	.align		4
.L_6499:
        /*002c*/ 	.byte	0x04, 0x17
        /*002e*/ 	.short	(.L_6501 - .L_6500)
.L_6500:
        /*0030*/ 	.word	0x00000000
        /*0034*/ 	.short	0x0009
        /*0036*/ 	.short	0x003c
        /*0038*/ 	.byte	0x00, 0xf0, 0x05, 0x00


	//----- nvinfo : EIATTR_KPARAM_INFO
	.align		4
.L_6501:
        /*003c*/ 	.byte	0x04, 0x17
        /*003e*/ 	.short	(.L_6503 - .L_6502)
.L_6502:
        /*0040*/ 	.word	0x00000000
        /*0044*/ 	.short	0x0008
        /*0046*/ 	.short	0x0038
        /*0048*/ 	.byte	0x00, 0xf0, 0x11, 0x00


	//----- nvinfo : EIATTR_KPARAM_INFO
	.align		4
.L_6503:
        /*004c*/ 	.byte	0x04, 0x17
        /*004e*/ 	.short	(.L_6505 - .L_6504)
.L_6504:
        /*0050*/ 	.word	0x00000000
        /*0054*/ 	.short	0x0007
        /*0056*/ 	.short	0x0034
        /*0058*/ 	.byte	0x00, 0xf0, 0x11, 0x00


	//----- nvinfo : EIATTR_KPARAM_INFO
	.align		4
.L_6505:
        /*005c*/ 	.byte	0x04, 0x17
        /*005e*/ 	.short	(.L_6507 - .L_6506)
.L_6506:
        /*0060*/ 	.word	0x00000000
        /*0064*/ 	.short	0x0006
        /*0066*/ 	.short	0x0030
        /*0068*/ 	.byte	0x00, 0xf0, 0x11, 0x00


	//----- nvinfo : EIATTR_KPARAM_INFO
	.align		4
.L_6507:
        /*006c*/ 	.byte	0x04, 0x17
        /*006e*/ 	.short	(.L_6509 - .L_6508)
.L_6508:
        /*0070*/ 	.word	0x00000000
        /*0074*/ 	.short	0x0005
        /*0076*/ 	.short	0x0028
        /*0078*/ 	.byte	0x00, 0xf0, 0x21, 0x00


	//----- nvinfo : EIATTR_KPARAM_INFO
	.align		4
.L_6509:
        /*007c*/ 	.byte	0x04, 0x17
        /*007e*/ 	.short	(.L_6511 - .L_6510)
.L_6510:
        /*0080*/ 	.word	0x00000000
        /*0084*/ 	.short	0x0004
        /*0086*/ 	.short	0x0020
        /*0088*/ 	.byte	0x00, 0xf0, 0x21, 0x00


	//----- nvinfo : EIATTR_KPARAM_INFO
	.align		4
.L_6511:
        /*008c*/ 	.byte	0x04, 0x17
        /*008e*/ 	.short	(.L_6513 - .L_6512)
.L_6512:
        /*0090*/ 	.word	0x00000000
        /*0094*/ 	.short	0x0003
        /*0096*/ 	.short	0x0018
        /*0098*/ 	.byte	0x00, 0xf0, 0x11, 0x00


	//----- nvinfo : EIATTR_KPARAM_INFO
	.align		4
.L_6513:
        /*009c*/ 	.byte	0x04, 0x17
        /*009e*/ 	.short	(.L_6515 - .L_6514)
.L_6514:
        /*00a0*/ 	.word	0x00000000
        /*00a4*/ 	.short	0x0002
        /*00a6*/ 	.short	0x0010
        /*00a8*/ 	.byte	0x00, 0xf0, 0x21, 0x00


	//----- nvinfo : EIATTR_KPARAM_INFO
	.align		4
.L_6515:
        /*00ac*/ 	.byte	0x04, 0x17
        /*00ae*/ 	.short	(.L_6517 - .L_6516)
.L_6516:
        /*00b0*/ 	.word	0x00000000
        /*00b4*/ 	.short	0x0001
        /*00b6*/ 	.short	0x0008
        /*00b8*/ 	.byte	0x00, 0xf0, 0x21, 0x00


	//----- nvinfo : EIATTR_KPARAM_INFO
	.align		4
.L_6517:
        /*00bc*/ 	.byte	0x04, 0x17
        /*00be*/ 	.short	(.L_6519 - .L_6518)
.L_6518:
        /*00c0*/ 	.word	0x00000000
        /*00c4*/ 	.short	0x0000
        /*00c6*/ 	.short	0x0000
        /*00c8*/ 	.byte	0x00, 0xf0, 0x21, 0x00


	//----- nvinfo : EIATTR_MAXREG_COUNT
	.align		4
.L_6519:
        /*00cc*/ 	.byte	0x03, 0x1b
        /*00ce*/ 	.short	0x00ff


	//----- nvinfo : EIATTR_MERCURY_ISA_VERSION
	.align		4
        /*00d0*/ 	.byte	0x03, 0x5f
        /*00d2*/ 	.short	0x0000


	//----- nvinfo : EIATTR_COOP_GROUP_MASK_REGIDS
	.align		4
        /*00d4*/ 	.byte	0x04, 0x29
        /*00d6*/ 	.short	(.L_6521 - .L_6520)


	//   ....[0]....
.L_6520:
        /*00d8*/ 	.word	0xffffffff


	//   ....[1]....
        /*00dc*/ 	.word	0xffffffff


	//   ....[2]....
        /*00e0*/ 	.word	0xffffffff


	//   ....[3]....
        /*00e4*/ 	.word	0xffffffff


	//   ....[4]....
        /*00e8*/ 	.word	0xffffffff


	//   ....[5]....
        /*00ec*/ 	.word	0xffffffff


	//   ....[6]....
        /*00f0*/ 	.word	0xffffffff


	//   ....[7]....
        /*00f4*/ 	.word	0xffffffff


	//   ....[8]....
        /*00f8*/ 	.word	0xffffffff


	//   ....[9]....
        /*00fc*/ 	.word	0xffffffff


	//   ....[10]....
        /*0100*/ 	.word	0xffffffff


	//   ....[11]....
        /*0104*/ 	.word	0xffffffff


	//   ....[12]....
        /*0108*/ 	.word	0xffffffff


	//   ....[13]....
        /*010c*/ 	.word	0xffffffff


	//   ....[14]....
        /*0110*/ 	.word	0xffffffff


	//   ....[15]....
        /*0114*/ 	.word	0xffffffff


	//   ....[16]....
        /*0118*/ 	.word	0xffffffff


	//   ....[17]....
        /*011c*/ 	.word	0xffffffff


	//   ....[18]....
        /*0120*/ 	.word	0xffffffff


	//   ....[19]....
        /*0124*/ 	.word	0xffffffff


	//   ....[20]....
        /*0128*/ 	.word	0xffffffff


	//   ....[21]....
        /*012c*/ 	.word	0xffffffff


	//   ....[22]....
        /*0130*/ 	.word	0xffffffff


	//   ....[23]....
        /*0134*/ 	.word	0xffffffff


	//   ....[24]....
        /*0138*/ 	.word	0xffffffff


	//   ....[25]....
        /*013c*/ 	.word	0xffffffff


	//   ....[26]....
        /*0140*/ 	.word	0xffffffff


	//   ....[27]....
        /*0144*/ 	.word	0xffffffff


	//   ....[28]....
        /*0148*/ 	.word	0xffffffff


	//   ....[29]....
        /*014c*/ 	.word	0xffffffff


	//   ....[30]....
        /*0150*/ 	.word	0xffffffff


	//   ....[31]....
        /*0154*/ 	.word	0xffffffff


	//   ....[32]....
        /*0158*/ 	.word	0xffffffff


	//   ....[33]....
        /*015c*/ 	.word	0xffffffff


	//   ....[34]....
        /*0160*/ 	.word	0xffffffff


	//   ....[35]....
        /*0164*/ 	.word	0xffffffff


	//   ....[36]....
        /*0168*/ 	.word	0xffffffff


	//   ....[37]....
        /*016c*/ 	.word	0xffffffff


	//   ....[38]....
        /*0170*/ 	.word	0xffffffff


	//   ....[39]....
        /*0174*/ 	.word	0xffffffff


	//   ....[40]....
        /*0178*/ 	.word	0xffffffff


	//   ....[41]....
        /*017c*/ 	.word	0xffffffff


	//   ....[42]....
        /*0180*/ 	.word	0xffffffff


	//   ....[43]....
        /*0184*/ 	.word	0xffffffff


	//   ....[44]....
        /*0188*/ 	.word	0xffffffff


	//   ....[45]....
        /*018c*/ 	.word	0xffffffff


	//   ....[46]....
        /*0190*/ 	.word	0xffffffff


	//   ....[47]....
        /*0194*/ 	.word	0xffffffff


	//   ....[48]....
        /*0198*/ 	.word	0xffffffff


	//   ....[49]....
        /*019c*/ 	.word	0xffffffff


	//   ....[50]....
        /*01a0*/ 	.word	0xffffffff


	//   ....[51]....
        /*01a4*/ 	.word	0xffffffff


	//   ....[52]....
        /*01a8*/ 	.word	0xffffffff


	//   ....[53]....
        /*01ac*/ 	.word	0xffffffff


	//   ....[54]....
        /*01b0*/ 	.word	0xffffffff


	//   ....[55]....
        /*01b4*/ 	.word	0xffffffff


	//   ....[56]....
        /*01b8*/ 	.word	0xffffffff


	//   ....[57]....
        /*01bc*/ 	.word	0xffffffff


	//   ....[58]....
        /*01c0*/ 	.word	0xffffffff


	//   ....[59]....
        /*01c4*/ 	.word	0xffffffff


	//----- nvinfo : EIATTR_COOP_GROUP_INSTR_OFFSETS
	.align		4
.L_6521:
        /*01c8*/ 	.byte	0x04, 0x28
        /*01ca*/ 	.short	(.L_6523 - .L_6522)


	//   ....[0]....
.L_6522:
        /*01cc*/ 	.word	0x00000f60


	//   ....[1]....
        /*01d0*/ 	.word	0x00000f80


	//   ....[2]....
        /*01d4*/ 	.word	0x00000f90


	//   ....[3]....
        /*01d8*/ 	.word	0x00001030


	//   ....[4]....
        /*01dc*/ 	.word	0x00001040


	//   ....[5]....
        /*01e0*/ 	.word	0x00001050


	//   ....[6]....
        /*01e4*/ 	.word	0x000010b0


	//   ....[7]....
        /*01e8*/ 	.word	0x000010f0


	//   ....[8]....
        /*01ec*/ 	.word	0x00001100


	//   ....[9]....
        /*01f0*/ 	.word	0x00001190


	//   ....[10]....
        /*01f4*/ 	.word	0x000011b0


	//   ....[11]....
        /*01f8*/ 	.word	0x000011c0


	//   ....[12]....
        /*01fc*/ 	.word	0x00001220


	//   ....[13]....
        /*0200*/ 	.word	0x00001260


	//   ....[14]....
        /*0204*/ 	.word	0x00001270


	//   ....[15]....
        /*0208*/ 	.word	0x000019d0


	//   ....[16]....
        /*020c*/ 	.word	0x000019f0


	//   ....[17]....
        /*0210*/ 	.word	0x00001a00


	//   ....[18]....
        /*0214*/ 	.word	0x00001aa0


	//   ....[19]....
        /*0218*/ 	.word	0x00001ab0


	//   ....[20]....
        /*021c*/ 	.word	0x00001ac0


	//   ....[21]....
        /*0220*/ 	.word	0x00001b20


	//   ....[22]....
        /*0224*/ 	.word	0x00001b60


	//   ....[23]....
        /*0228*/ 	.word	0x00001b70


	//   ....[24]....
        /*022c*/ 	.word	0x00001c00


	//   ....[25]....
        /*0230*/ 	.word	0x00001c20


	//   ....[26]....
        /*0234*/ 	.word	0x00001c30


	//   ....[27]....
        /*0238*/ 	.word	0x00001c90


	//   ....[28]....
        /*023c*/ 	.word	0x00001cd0


	//   ....[29]....
        /*0240*/ 	.word	0x00001ce0


	//   ....[30]....
        /*0244*/ 	.word	0x00002430


	//   ....[31]....
        /*0248*/ 	.word	0x000024b0


	//   ....[32]....
        /*024c*/ 	.word	0x00002520


	//   ....[33]....
        /*0250*/ 	.word	0x000025a0


	//   ....[34]....
        /*0254*/ 	.word	0x00002620


	//   ....[35]....
        /*0258*/ 	.word	0x000026a0


	//   ....[36]....
        /*025c*/ 	.word	0x00002720


	//   ....[37]....
        /*0260*/ 	.word	0x000027a0


	//   ....[38]....
        /*0264*/ 	.word	0x00002820


	//   ....[39]....
        /*0268*/ 	.word	0x000028a0


	//   ....[40]....
        /*026c*/ 	.word	0x00002920


	//   ....[41]....
        /*0270*/ 	.word	0x000029a0


	//   ....[42]....
        /*0274*/ 	.word	0x00002a20


	//   ....[43]....
        /*0278*/ 	.word	0x00002aa0


	//   ....[44]....
        /*027c*/ 	.word	0x00002b10


	//   ....[45]....
        /*0280*/ 	.word	0x00002b90


	//   ....[46]....
        /*0284*/ 	.word	0x00002c10


	//   ....[47]....
        /*0288*/ 	.word	0x00002c80


	//   ....[48]....
        /*028c*/ 	.word	0x00002d00


	//   ....[49]....
        /*0290*/ 	.word	0x00002d80


	//   ....[50]....
        /*0294*/ 	.word	0x00002e00


	//   ....[51]....
        /*0298*/ 	.word	0x00002e80


	//   ....[52]....
        /*029c*/ 	.word	0x00002f00


	//   ....[53]....
        /*02a0*/ 	.word	0x00002f80


	//   ....[54]....
        /*02a4*/ 	.word	0x00003000


	//   ....[55]....
        /*02a8*/ 	.word	0x00003080


	//   ....[56]....
        /*02ac*/ 	.word	0x00003100


	//   ....[57]....
        /*02b0*/ 	.word	0x00003180


	//   ....[58]....
        /*02b4*/ 	.word	0x00003200


	//   ....[59]....
        /*02b8*/ 	.word	0x00003270


	//----- nvinfo : EIATTR_EXIT_INSTR_OFFSETS
	.align		4
.L_6523:
        /*02bc*/ 	.byte	0x04, 0x1c
        /*02be*/ 	.short	(.L_6525 - .L_6524)


	//   ....[0]....
.L_6524:
        /*02c0*/ 	.word	0x00000080


	//   ....[1]....
        /*02c4*/ 	.word	0x00002040


	//   ....[2]....
        /*02c8*/ 	.word	0x00002070


	//   ....[3]....
        /*02cc*/ 	.word	0x00002280


	//   ....[4]....
        /*02d0*/ 	.word	0x000023d0


	//----- nvinfo : EIATTR_MAX_THREADS
	.align		4
.L_6525:
        /*02d4*/ 	.byte	0x04, 0x05
        /*02d6*/ 	.short	(.L_6527 - .L_6526)
.L_6526:
        /*02d8*/ 	.word	0x00000080
        /*02dc*/ 	.word	0x00000001
        /*02e0*/ 	.word	0x00000001


	//----- nvinfo : EIATTR_CRS_STACK_SIZE
	.align		4
.L_6527:
        /*02e4*/ 	.byte	0x04, 0x1e
        /*02e6*/ 	.short	(.L_6529 - .L_6528)
.L_6528:
        /*02e8*/ 	.word	0x00000000
.L_6529:


//--------------------- .nv.info._ZN4vllm3moe10topkGatingILi8ELi256ELi4ELi16ELi32EifLNS0_11ScoringFuncE1EEEvPKT5_PKbPfiPT4_PiiiibPKf --------------------------
	.section	.nv.info._ZN4vllm3moe10topkGatingILi8ELi256ELi4ELi16ELi32EifLNS0_11ScoringFuncE1EEEvPKT5_PKbPfiPT4_PiiiibPKf,"",@"SHT_CUDA_INFO"
	.sectionflags	@""
	.align	4


	//----- nvinfo : EIATTR_CUDA_API_VERSION
	.align		4
        /*0000*/ 	.byte	0x04, 0x37
        /*0002*/ 	.short	(.L_6531 - .L_6530)
.L_6530:
        /*0004*/ 	.word	0x00000082


	//----- nvinfo : EIATTR_SW2861232_WAR
	.align		4
.L_6531:
        /*0008*/ 	.byte	0x01, 0x35
	.zero		2


	//----- nvinfo : EIATTR_PARAM_CBANK
	.align		4
        /*000c*/ 	.byte	0x04, 0x0a
        /*000e*/ 	.short	(.L_6533 - .L_6532)
	.align		4
.L_6532:
        /*0010*/ 	.word	index@(.nv.constant0._ZN4vllm3moe10topkGatingILi8ELi256ELi4ELi16ELi32EifLNS0_11ScoringFuncE1EEEvPKT5_PKbPfiPT4_PiiiibPKf)
        /*0014*/ 	.short	0x0160
        /*0016*/ 	.short	0x0048


	//----- nvinfo : EIATTR_CBANK_PARAM_SIZE
	.align		4
.L_6533:
        /*0018*/ 	.byte	0x03, 0x19
        /*001a*/ 	.short	0x0048


	//----- nvinfo : EIATTR_KPARAM_INFO
	.align		4
        /*001c*/ 	.byte	0x04, 0x17
        /*001e*/ 	.short	(.L_6535 - .L_6534)
.L_6534:
        /*0020*/ 	.word	0x00000000
        /*0024*/ 	.short	0x000a
        /*0026*/ 	.short	0x0040
        /*0028*/ 	.byte	0x00, 0xf0, 0x21, 0x00


	//----- nvinfo : EIATTR_KPARAM_INFO
	.align		4
.L_6535:
        /*002c*/ 	.byte	0x04, 0x17
        /*002e*/ 	.short	(.L_6537 - .L_6536)
.L_6536:
        /*0030*/ 	.word	0x00000000
        /*0034*/ 	.short	0x0009
        /*0036*/ 	.short	0x003c
        /*0038*/ 	.byte	0x00, 0xf0, 0x05, 0x00


	//----- nvinfo : EIATTR_KPARAM_INFO
	.align		4
.L_6537:
        /*003c*/ 	.byte	0x04, 0x17
        /*003e*/ 	.short	(.L_6539 - .L_6538)
.L_6538:
        /*0040*/ 	.word	0x00000000
        /*0044*/ 	.short	0x0008
        /*0046*/ 	.short	0x0038
        /*0048*/ 	.byte	0x00, 0xf0, 0x11, 0x00


	//----- nvinfo : EIATTR_KPARAM_INFO
	.align		4
.L_6539:
        /*004c*/ 	.byte	0x04, 0x17
        /*004e*/ 	.short	(.L_6541 - .L_6540)
.L_6540:
        /*0050*/ 	.word	0x00000000
        /*0054*/ 	.short	0x0007
        /*0056*/ 	.short	0x0034
        /*0058*/ 	.byte	0x00, 0xf0, 0x11, 0x00


	//----- nvinfo : EIATTR_KPARAM_INFO
	.align		4
.L_6541:
        /*005c*/ 	.byte	0x04, 0x17
        /*005e*/ 	.short	(.L_6543 - .L_6542)
.L_6542:
        /*0060*/ 	.word	0x00000000
        /*0064*/ 	.short	0x0006
        /*0066*/ 	.short	0x0030
        /*0068*/ 	.byte	0x00, 0xf0, 0x11, 0x00


	//----- nvinfo : EIATTR_KPARAM_INFO
	.align		4
.L_6543:
        /*006c*/ 	.byte	0x04, 0x17
        /*006e*/ 	.short	(.L_6545 - .L_6544)
.L_6544:
        /*0070*/ 	.word	0x00000000
        /*0074*/ 	.short	0x0005
        /*0076*/ 	.short	0x0028
        /*0078*/ 	.byte	0x00, 0xf0, 0x21, 0x00


	//----- nvinfo : EIATTR_KPARAM_INFO
	.align		4
.L_6545:
        /*007c*/ 	.byte	0x04, 0x17
        /*007e*/ 	.short	(.L_6547 - .L_6546)
.L_6546:
        /*0080*/ 	.word	0x00000000
        /*0084*/ 	.short	0x0004
        /*0086*/ 	.short	0x0020
        /*0088*/ 	.byte	0x00, 0xf0, 0x21, 0x00


	//----- nvinfo : EIATTR_KPARAM_INFO
	.align		4
.L_6547:
        /*008c*/ 	.byte	0x04, 0x17
        /*008e*/ 	.short	(.L_6549 - .L_6548)
.L_6548:
        /*0090*/ 	.word	0x00000000
        /*0094*/ 	.short	0x0003
        /*0096*/ 	.short	0x0018
        /*0098*/ 	.byte	0x00, 0xf0, 0x11, 0x00


	//----- nvinfo : EIATTR_KPARAM_INFO
	.align		4
.L_6549:
        /*009c*/ 	.byte	0x04, 0x17
        /*009e*/ 	.short	(.L_6551 - .L_6550)
.L_6550:
        /*00a0*/ 	.word	0x00000000
        /*00a4*/ 	.short	0x0002
        /*00a6*/ 	.short	0x0010
        /*00a8*/ 	.byte	0x00, 0xf0, 0x21, 0x00


	//----- nvinfo : EIATTR_KPARAM_INFO
	.align		4
.L_6551:
        /*00ac*/ 	.byte	0x04, 0x17
        /*00ae*/ 	.short	(.L_6553 - .L_6552)
.L_6552:
        /*00b0*/ 	.word	0x00000000
        /*00b4*/ 	.short	0x0001
        /*00b6*/ 	.short	0x0008
        /*00b8*/ 	.byte	0x00, 0xf0, 0x21, 0x00


	//----- nvinfo : EIATTR_KPARAM_INFO
	.align		4
.L_6553:
        /*00bc*/ 	.byte	0x04, 0x17
        /*00be*/ 	.short	(.L_6555 - .L_6554)
.L_6554:
        /*00c0*/ 	.word	0x00000000
        /*00c4*/ 	.short	0x0000
        /*00c6*/ 	.short	0x0000
        /*00c8*/ 	.byte	0x00, 0xf0, 0x21, 0x00


	//----- nvinfo : EIATTR_MAXREG_COUNT
	.align		4
.L_6555:
        /*00cc*/ 	.byte	0x03, 0x1b
        /*00ce*/ 	.short	0x00ff


	//----- nvinfo : EIATTR_MERCURY_ISA_VERSION
	.align		4
        /*00d0*/ 	.byte	0x03, 0x5f
        /*00d2*/ 	.short	0x0000


	//----- nvinfo : EIATTR_COOP_GROUP_MASK_REGIDS
	.align		4
        /*00d4*/ 	.byte	0x04, 0x29
        /*00d6*/ 	.short	(.L_6557 - .L_6556)


	//   ....[0]....
.L_6556:
        /*00d8*/ 	.word	0xffffffff


	//   ....[1]....
        /*00dc*/ 	.word	0xffffffff


	//   ....[2]....
        /*00e0*/ 	.word	0xffffffff


	//   ....[3]....
        /*00e4*/ 	.word	0xffffffff


	//   ....[4]....
        /*00e8*/ 	.word	0xffffffff


	//   ....[5]....
        /*00ec*/ 	.word	0xffffffff


	//   ....[6]....
        /*00f0*/ 	.word	0xffffffff


	//   ....[7]....
        /*00f4*/ 	.word	0xffffffff


	//   ....[8]....
        /*00f8*/ 	.word	0xffffffff


	//   ....[9]....
        /*00fc*/ 	.word	0xffffffff


	//   ....[10]....
        /*0100*/ 	.word	0xffffffff


	//   ....[11]....
        /*0104*/ 	.word	0xffffffff


	//   ....[12]....
        /*0108*/ 	.word	0xffffffff


	//   ....[13]....
        /*010c*/ 	.word	0xffffffff


	//   ....[14]....
        /*0110*/ 	.word	0xffffffff


	//   ....[15]....
        /*0114*/ 	.word	0xffffffff


	//   ....[16]....
        /*0118*/ 	.word	0xffffffff


	//   ....[17]....
        /*011c*/ 	.word	0xffffffff


	//   ....[18]....
        /*0120*/ 	.word	0xffffffff


	//   ....[19]....
        /*0124*/ 	.word	0xffffffff


	//   ....[20]....
        /*0128*/ 	.word	0xffffffff


	//   ....[21]....
        /*012c*/ 	.word	0xffffffff


	//   ....[22]....
        /*0130*/ 	.word	0xffffffff


	//   ....[23]....
        /*0134*/ 	.word	0xffffffff


	//   ....[24]....
        /*0138*/ 	.word	0xffffffff


	//   ....[25]....
        /*013c*/ 	.word	0xffffffff


	//   ....[26]....
        /*0140*/ 	.word	0xffffffff


	//   ....[27]....
        /*0144*/ 	.word	0xffffffff


	//   ....[28]....
        /*0148*/ 	.word	0xffffffff


	//   ....[29]....
        /*014c*/ 	.word	0xffffffff


	//   ....[30]....
        /*0150*/ 	.word	0xffffffff


	//   ....[31]....
        /*0154*/ 	.word	0xffffffff


	//   ....[32]....
        /*0158*/ 	.word	0xffffffff


	//   ....[33]....
        /*015c*/ 	.word	0xffffffff


	//   ....[34]....
        /*0160*/ 	.word	0xffffffff


	//   ....[35]....
        /*0164*/ 	.word	0xffffffff


	//   ....[36]....
        /*0168*/ 	.word	0xffffffff


	//   ....[37]....
        /*016c*/ 	.word	0xffffffff


	//   ....[38]....
        /*0170*/ 	.word	0xffffffff


	//   ....[39]....
        /*0174*/ 	.word	0xffffffff


	//   ....[40]....
        /*0178*/ 	.word	0xffffffff


	//   ....[41]....
        /*017c*/ 	.word	0xffffffff


	//   ....[42]....
        /*0180*/ 	.word	0xffffffff


	//   ....[43]....
        /*0184*/ 	.word	0xffffffff


	//   ....[44]....
        /*0188*/ 	.word	0xffffffff


	//   ....[45]....
        /*018c*/ 	.word	0xffffffff


	//   ....[46]....
        /*0190*/ 	.word	0xffffffff


	//   ....[47]....
        /*0194*/ 	.word	0xffffffff


	//   ....[48]....
        /*0198*/ 	.word	0xffffffff


	//   ....[49]....
        /*019c*/ 	.word	0xffffffff


	//   ....[50]....
        /*01a0*/ 	.word	0xffffffff


	//   ....[51]....
        /*01a4*/ 	.word	0xffffffff


	//   ....[52]....
        /*01a8*/ 	.word	0xffffffff


	//   ....[53]....
        /*01ac*/ 	.word	0xffffffff


	//   ....[54]....
        /*01b0*/ 	.word	0xffffffff


	//   ....[55]....
        /*01b4*/ 	.word	0xffffffff


	//   ....[56]....
        /*01b8*/ 	.word	0xffffffff


	//   ....[57]....
        /*01bc*/ 	.word	0xffffffff


	//   ....[58]....
        /*01c0*/ 	.word	0xffffffff


	//   ....[59]....
        /*01c4*/ 	.word	0xffffffff


	//----- nvinfo : EIATTR_COOP_GROUP_INSTR_OFFSETS
	.align		4
.L_6557:
        /*01c8*/ 	.byte	0x04, 0x28
        /*01ca*/ 	.short	(.L_6559 - .L_6558)


	//   ....[0]....
.L_6558:
        /*01cc*/ 	.word	0x000008c0


	//   ....[1]....
        /*01d0*/ 	.word	0x000008e0


	//   ....[2]....
        /*01d4*/ 	.word	0x000008f0


	//   ....[3]....
        /*01d8*/ 	.word	0x00000990


	//   ....[4]....
        /*01dc*/ 	.word	0x000009a0


	//   ....[5]....
        /*01e0*/ 	.word	0x000009b0


	//   ....[6]....
        /*01e4*/ 	.word	0x00000a10


	//   ....[7]....
        /*01e8*/ 	.word	0x00000a50


	//   ....[8]....
        /*01ec*/ 	.word	0x00000a60


	//   ....[9]....
        /*01f0*/ 	.word	0x00000af0


	//   ....[10]....
        /*01f4*/ 	.word	0x00000b10


	//   ....[11]....
        /*01f8*/ 	.word	0x00000b20


	//   ....[12]....
        /*01fc*/ 	.word	0x00000b80


	//   ....[13]....
        /*0200*/ 	.word	0x00000bc0


	//   ....[14]....
        /*0204*/ 	.word	0x00000bd0


	//   ....[15]....
        /*0208*/ 	.word	0x00001110


	//   ....[16]....
        /*020c*/ 	.word	0x00001130


	//   ....[17]....
        /*0210*/ 	.word	0x00001140


	//   ....[18]....
        /*0214*/ 	.word	0x000011d0


	//   ....[19]....
        /*0218*/ 	.word	0x000011f0


	//   ....[20]....
        /*021c*/ 	.word	0x00001200


	//   ....[21]....
        /*0220*/ 	.word	0x00001260


	//   ....[22]....
        /*0224*/ 	.word	0x000012a0


	//   ....[23]....
        /*0228*/ 	.word	0x000012b0


	//   ....[24]....
        /*022c*/ 	.word	0x00001340


	//   ....[25]....
        /*0230*/ 	.word	0x00001360


	//   ....[26]....
        /*0234*/ 	.word	0x00001370


	//   ....[27]....
        /*0238*/ 	.word	0x000013d0


	//   ....[28]....
        /*023c*/ 	.word	0x00001410


	//   ....[29]....
        /*0240*/ 	.word	0x00001420


	//   ....[30]....
        /*0244*/ 	.word	0x00001b70


	//   ....[31]....
        /*0248*/ 	.word	0x00001bf0


	//   ....[32]....
        /*024c*/ 	.word	0x00001c60


	//   ....[33]....
        /*0250*/ 	.word	0x00001ce0


	//   ....[34]....
        /*0254*/ 	.word	0x00001d60


	//   ....[35]....
        /*0258*/ 	.word	0x00001de0


	//   ....[36]....
        /*025c*/ 	.word	0x00001e60


	//   ....[37]....
        /*0260*/ 	.word	0x00001ee0


	//   ....[38]....
        /*0264*/ 	.word	0x00001f60


	//   ....[39]....
        /*0268*/ 	.word	0x00001fe0


	//   ....[40]....
        /*026c*/ 	.word	0x00002060


	//   ....[41]....
        /*0270*/ 	.word	0x000020e0


	//   ....[42]....
        /*0274*/ 	.word	0x00002160


	//   ....[43]....
        /*0278*/ 	.word	0x000021e0


	//   ....[44]....
        /*027c*/ 	.word	0x00002250


	//   ....[45]....
        /*0280*/ 	.word	0x000022c0


	//   ....[46]....
        /*0284*/ 	.word	0x00002340


	//   ....[47]....
        /*0288*/ 	.word	0x000023b0


	//   ....[48]....
        /*028c*/ 	.word	0x00002430


	//   ....[49]....
        /*0290*/ 	.word	0x000024b0


	//   ....[50]....
        /*0294*/ 	.word	0x00002530


	//   ....[51]....
        /*0298*/ 	.word	0x000025b0


	//   ....[52]....
        /*029c*/ 	.word	0x00002630


	//   ....[53]....
        /*02a0*/ 	.word	0x000026b0


	//   ....[54]....
        /*02a4*/ 	.word	0x00002730


	//   ....[55]....
        /*02a8*/ 	.word	0x000027b0


	//   ....[56]....
        /*02ac*/ 	.word	0x00002830


	//   ....[57]....
        /*02b0*/ 	.word	0x000028b0


	//   ....[58]....
        /*02b4*/ 	.word	0x00002930


	//   ....[59]....
        /*02b8*/ 	.word	0x000029a0


	//----- nvinfo : EIATTR_EXIT_INSTR_OFFSETS
	.align		4
.L_6559:
        /*02bc*/ 	.byte	0x04, 0x1c
        /*02be*/ 	.short	(.L_6561 - .L_6560)


	//   ....[0]....
.L_6560:
        /*02c0*/ 	.word	0x00000080


	//   ....[1]....
        /*02c4*/ 	.word	0x00001780


	//   ....[2]....
        /*02c8*/ 	.word	0x000017b0


	//   ....[3]....
        /*02cc*/ 	.word	0x000019c0


	//   ....[4]....
        /*02d0*/ 	.word	0x00001b10


	//----- nvinfo : EIATTR_MAX_THREADS
	.align		4
.L_6561:
        /*02d4*/ 	.byte	0x04, 0x05
        /*02d6*/ 	.short	(.L_6563 - .L_6562)
.L_6562:
        /*02d8*/ 	.word	0x00000080
        /*02dc*/ 	.word	0x00000001
        /*02e0*/ 	.word	0x00000001


	//----- nvinfo : EIATTR_CRS_STACK_SIZE
	.align		4
.L_6563:
        /*02e4*/ 	.byte	0x04, 0x1e
        /*02e6*/ 	.short	(.L_6565 - .L_6564)
.L_6564:
        /*02e8*/ 	.word	0x00000000
.L_6565:


//--------------------- .nv.info._ZN4vllm3moe10topkGatingILi4ELi128ELi4ELi16ELi32EifLNS0_11ScoringFuncE1EEEvPKT5_PKbPfiPT4_PiiiibPKf --------------------------
	.section	.nv.info._ZN4vllm3moe10topkGatingILi4ELi128ELi4ELi16ELi32EifLNS0_11ScoringFuncE1EEEvPKT5_PKbPfiPT4_PiiiibPKf,"",@"SHT_CUDA_INFO"
	.sectionflags	@""
	.align	4


	//----- nvinfo : EIATTR_CUDA_API_VERSION
	.align		4
        /*0000*/ 	.byte	0x04, 0x37
        /*0002*/ 	.short	(.L_6567 - .L_6566)
.L_6566:
        /*0004*/ 	.word	0x00000082


	//----- nvinfo : EIATTR_SW2861232_WAR
	.align		4
.L_6567:
        /*0008*/ 	.byte	0x01, 0x35
	.zero		2


	//----- nvinfo : EIATTR_PARAM_CBANK
	.align		4
        /*000c*/ 	.byte	0x04, 0x0a
        /*000e*/ 	.short	(.L_6569 - .L_6568)
	.align		4
.L_6568:
        /*0010*/ 	.word	index@(.nv.constant0._ZN4vllm3moe10topkGatingILi4ELi128ELi4ELi16ELi32EifLNS0_11ScoringFuncE1EEEvPKT5_PKbPfiPT4_PiiiibPKf)
        /*0014*/ 	.short	0x0160
        /*0016*/ 	.short	0x0048


	//----- nvinfo : EIATTR_CBANK_PARAM_SIZE
	.align		4
.L_6569:
        /*0018*/ 	.byte	0x03, 0x19
        /*001a*/ 	.short	0x0048


	//----- nvinfo : EIATTR_KPARAM_INFO
	.align		4
        /*001c*/ 	.byte	0x04, 0x17
        /*001e*/ 	.short	(.L_6571 - .L_6570)
.L_6570:
        /*0020*/ 	.word	0x00000000
        /*0024*/ 	.short	0x000a
        /*0026*/ 	.short	0x0040
        /*0028*/ 	.byte	0x00, 0xf0, 0x21, 0x00


	//----- nvinfo : EIATTR_KPARAM_INFO
	.align		4
.L_6571:
        /*002c*/ 	.byte	0x04, 0x17
        /*002e*/ 	.short	(.L_6573 - .L_6572)
.L_6572:
        /*0030*/ 	.word	0x00000000
        /*0034*/ 	.short	0x0009
        /*0036*/ 	.short	0x003c
        /*0038*/ 	.byte	0x00, 0xf0, 0x05, 0x00


	//----- nvinfo : EIATTR_KPARAM_INFO
	.align		4
.L_6573:
        /*003c*/ 	.byte	0x04, 0x17
        /*003e*/ 	.short	(.L_6575 - .L_6574)
.L_6574:
        /*0040*/ 	.word	0x00000000
        /*0044*/ 	.short	0x0008
        /*0046*/ 	.short	0x0038
        /*0048*/ 	.byte	0x00, 0xf0, 0x11, 0x00


	//----- nvinfo : EIATTR_KPARAM_INFO
	.align		4
.L_6575:
        /*004c*/ 	.byte	0x04, 0x17
        /*004e*/ 	.short	(.L_6577 - .L_6576)
.L_6576:
        /*0050*/ 	.word	0x00000000
        /*0054*/ 	.short	0x0007
        /*0056*/ 	.short	0x0034
        /*0058*/ 	.byte	0x00, 0xf0, 0x11, 0x00


	//----- nvinfo : EIATTR_KPARAM_INFO
	.align		4
.L_6577:
        /*005c*/ 	.byte	0x04, 0x17
        /*005e*/ 	.short	(.L_6579 - .L_6578)
.L_6578:
        /*0060*/ 	.word	0x00000000
        /*0064*/ 	.short	0x0006
        /*0066*/ 	.short	0x0030
        /*0068*/ 	.byte	0x00, 0xf0, 0x11, 0x00


	//----- nvinfo : EIATTR_KPARAM_INFO
	.align		4
.L_6579:
        /*006c*/ 	.byte	0x04, 0x17
        /*006e*/ 	.short	(.L_6581 - .L_6580)
.L_6580:
        /*0070*/ 	.word	0x00000000
        /*0074*/ 	.short	0x0005
        /*0076*/ 	.short	0x0028
        /*0078*/ 	.byte	0x00, 0xf0, 0x21, 0x00


	//----- nvinfo : EIATTR_KPARAM_INFO
	.align		4
.L_6581:
        /*007c*/ 	.byte	0x04, 0x17
        /*007e*/ 	.short	(.L_6583 - .L_6582)
.L_6582:
        /*0080*/ 	.word	0x00000000
        /*0084*/ 	.short	0x0004
        /*0086*/ 	.short	0x0020
        /*0088*/ 	.byte	0x00, 0xf0, 0x21, 0x00


	//----- nvinfo : EIATTR_KPARAM_INFO
	.align		4
.L_6583:
        /*008c*/ 	.byte	0x04, 0x17
        /*008e*/ 	.short	(.L_6585 - .L_6584)
.L_6584:
        /*0090*/ 	.word	0x00000000
        /*0094*/ 	.short	0x0003
        /*0096*/ 	.short	0x0018
        /*0098*/ 	.byte	0x00, 0xf0, 0x11, 0x00


	//----- nvinfo : EIATTR_KPARAM_INFO
	.align		4
.L_6585:
        /*009c*/ 	.byte	0x04, 0x17
        /*009e*/ 	.short	(.L_6587 - .L_6586)
.L_6586:
        /*00a0*/ 	.word	0x00000000
        /*00a4*/ 	.short	0x0002
        /*00a6*/ 	.short	0x0010
        /*00a8*/ 	.byte	0x00, 0xf0, 0x21, 0x00


	//----- nvinfo : EIATTR_KPARAM_INFO
	.align		4
.L_6587:
        /*00ac*/ 	.byte	0x04, 0x17
        /*00ae*/ 	.short	(.L_6589 - .L_6588)
.L_6588:
        /*00b0*/ 	.word	0x00000000
        /*00b4*/ 	.short	0x0001
        /*00b6*/ 	.short	0x0008
        /*00b8*/ 	.byte	0x00, 0xf0, 0x21, 0x00


	//----- nvinfo : EIATTR_KPARAM_INFO
	.align		4
.L_6589:
        /*00bc*/ 	.byte	0x04, 0x17
        /*00be*/ 	.short	(.L_6591 - .L_6590)
.L_6590:
        /*00c0*/ 	.word	0x00000000
        /*00c4*/ 	.short	0x0000
        /*00c6*/ 	.short	0x0000
        /*00c8*/ 	.byte	0x00, 0xf0, 0x21, 0x00


	//----- nvinfo : EIATTR_MAXREG_COUNT
	.align		4
.L_6591:
        /*00cc*/ 	.byte	0x03, 0x1b
        /*00ce*/ 	.short	0x00ff


	//----- nvinfo : EIATTR_MERCURY_ISA_VERSION
	.align		4
        /*00d0*/ 	.byte	0x03, 0x5f
        /*00d2*/ 	.short	0x0000


	//----- nvinfo : EIATTR_COOP_GROUP_MASK_REGIDS
	.align		4
        /*00d4*/ 	.byte	0x04, 0x29
        /*00d6*/ 	.short	(.L_6593 - .L_6592)


	//   ....[0]....
.L_6592:
        /*00d8*/ 	.word	0xffffffff


	//   ....[1]....
        /*00dc*/ 	.word	0xffffffff


	//   ....[2]....
        /*00e0*/ 	.word	0xffffffff


	//   ....[3]....
        /*00e4*/ 	.word	0xffffffff


	//   ....[4]....
        /*00e8*/ 	.word	0xffffffff


	//   ....[5]....
        /*00ec*/ 	.word	0xffffffff


	//   ....[6]....
        /*00f0*/ 	.word	0xffffffff


	//   ....[7]....
        /*00f4*/ 	.word	0xffffffff


	//   ....[8]....
        /*00f8*/ 	.word	0xffffffff


	//   ....[9]....
        /*00fc*/ 	.word	0xffffffff


	//   ....[10]....
        /*0100*/ 	.word	0xffffffff


	//   ....[11]....
        /*0104*/ 	.word	0xffffffff


	//   ....[12]....
        /*0108*/ 	.word	0xffffffff


	//   ....[13]....
        /*010c*/ 	.word	0xffffffff


	//   ....[14]....
        /*0110*/ 	.word	0xffffffff


	//   ....[15]....
        /*0114*/ 	.word	0xffffffff


	//   ....[16]....
        /*0118*/ 	.word	0xffffffff


	//   ....[17]....
        /*011c*/ 	.word	0xffffffff


	//   ....[18]....
        /*0120*/ 	.word	0xffffffff


	//   ....[19]....
        /*0124*/ 	.word	0xffffffff


	//   ....[20]....
        /*0128*/ 	.word	0xffffffff


	//   ....[21]....
        /*012c*/ 	.word	0xffffffff


	//   ....[22]....
        /*0130*/ 	.word	0xffffffff


	//   ....[23]....
        /*0134*/ 	.word	0xffffffff


	//   ....[24]....
        /*0138*/ 	.word	0xffffffff


	//   ....[25]....
        /*013c*/ 	.word	0xffffffff


	//   ....[26]....
        /*0140*/ 	.word	0xffffffff


	//   ....[27]....
        /*0144*/ 	.word	0xffffffff


	//   ....[28]....
        /*0148*/ 	.word	0xffffffff


	//   ....[29]....
        /*014c*/ 	.word	0xffffffff


	//   ....[30]....
        /*0150*/ 	.word	0xffffffff


	//   ....[31]....
        /*0154*/ 	.word	0xffffffff


	//   ....[32]....
        /*0158*/ 	.word	0xffffffff


	//   ....[33]....
        /*015c*/ 	.word	0xffffffff


	//   ....[34]....
        /*0160*/ 	.word	0xffffffff


	//   ....[35]....
        /*0164*/ 	.word	0xffffffff


	//   ....[36]....
        /*0168*/ 	.word	0xffffffff


	//   ....[37]....
        /*016c*/ 	.word	0xffffffff


	//   ....[38]....
        /*0170*/ 	.word	0xffffffff


	//   ....[39]....
        /*0174*/ 	.word	0xffffffff


	//   ....[40]....
        /*0178*/ 	.word	0xffffffff


	//   ....[41]....
        /*017c*/ 	.word	0xffffffff


	//   ....[42]....
        /*0180*/ 	.word	0xffffffff


	//   ....[43]....
        /*0184*/ 	.word	0xffffffff


	//   ....[44]....
        /*0188*/ 	.word	0xffffffff


	//   ....[45]....
        /*018c*/ 	.word	0xffffffff


	//   ....[46]....
        /*0190*/ 	.word	0xffffffff


	//   ....[47]....
        /*0194*/ 	.word	0xffffffff


	//   ....[48]....
        /*0198*/ 	.word	0xffffffff


	//   ....[49]....
        /*019c*/ 	.word	0xffffffff


	//   ....[50]....
        /*01a0*/ 	.word	0xffffffff


	//   ....[51]....
        /*01a4*/ 	.word	0xffffffff


	//   ....[52]....
        /*01a8*/ 	.word	0xffffffff


	//   ....[53]....
        /*01ac*/ 	.word	0xffffffff


	//   ....[54]....
        /*01b0*/ 	.word	0xffffffff


	//   ....[55]....
        /*01b4*/ 	.word	0xffffffff


	//   ....[56]....
        /*01b8*/ 	.word	0xffffffff


	//   ....[57]....
        /*01bc*/ 	.word	0xffffffff


	//   ....[58]....
        /*01c0*/ 	.word	0xffffffff


	//   ....[59]....
        /*01c4*/ 	.word	0xffffffff


	//----- nvinfo : EIATTR_COOP_GROUP_INSTR_OFFSETS
	.align		4
.L_6593:
        /*01c8*/ 	.byte	0x04, 0x28
        /*01ca*/ 	.short	(.L_6595 - .L_6594)


	//   ....[0]....
.L_6594:
        /*01cc*/ 	.word	0x00000580


	//   ....[1]....
        /*01d0*/ 	.word	0x000005a0


	//   ....[2]....
        /*01d4*/ 	.word	0x000005b0


	//   ....[3]....
        /*01d8*/ 	.word	0x00000640


	//   ....[4]....
        /*01dc*/ 	.word	0x00000660


	//   ....[5]....
        /*01e0*/ 	.word	0x00000670


	//   ....[6]....
        /*01e4*/ 	.word	0x000006d0


	//   ....[7]....
        /*01e8*/ 	.word	0x00000710


	//   ....[8]....
        /*01ec*/ 	.word	0x00000720


	//   ....[9]....
        /*01f0*/ 	.word	0x000007c0


	//   ....[10]....
        /*01f4*/ 	.word	0x000007d0


	//   ....[11]....
        /*01f8*/ 	.word	0x000007e0


	//   ....[12]....
        /*01fc*/ 	.word	0x00000840


	//   ....[13]....
        /*0200*/ 	.word	0x00000880


	//   ....[14]....
        /*0204*/ 	.word	0x00000890


	//   ....[15]....
        /*0208*/ 	.word	0x00000cc0


	//   ....[16]....
        /*020c*/ 	.word	0x00000ce0


	//   ....[17]....
        /*0210*/ 	.word	0x00000cf0


	//   ....[18]....
        /*0214*/ 	.word	0x00000d80


	//   ....[19]....
        /*0218*/ 	.word	0x00000da0


	//   ....[20]....
        /*021c*/ 	.word	0x00000db0


	//   ....[21]....
        /*0220*/ 	.word	0x00000e10


	//   ....[22]....
        /*0224*/ 	.word	0x00000e50


	//   ....[23]....
        /*0228*/ 	.word	0x00000e60


	//   ....[24]....
        /*022c*/ 	.word	0x00000f00


	//   ....[25]....
        /*0230*/ 	.word	0x00000f10


	//   ....[26]....
        /*0234*/ 	.word	0x00000f20


	//   ....[27]....
        /*0238*/ 	.word	0x00000f80


	//   ....[28]....
        /*023c*/ 	.word	0x00000fc0


	//   ....[29]....
        /*0240*/ 	.word	0x00000fd0


	//   ....[30]....
        /*0244*/ 	.word	0x000016f0


	//   ....[31]....
        /*0248*/ 	.word	0x00001770


	//   ....[32]....
        /*024c*/ 	.word	0x000017e0


	//   ....[33]....
        /*0250*/ 	.word	0x00001860


	//   ....[34]....
        /*0254*/ 	.word	0x000018e0


	//   ....[35]....
        /*0258*/ 	.word	0x00001960


	//   ....[36]....
        /*025c*/ 	.word	0x000019e0


	//   ....[37]....
        /*0260*/ 	.word	0x00001a60


	//   ....[38]....
        /*0264*/ 	.word	0x00001ae0


	//   ....[39]....
        /*0268*/ 	.word	0x00001b60


	//   ....[40]....
        /*026c*/ 	.word	0x00001be0


	//   ....[41]....
        /*0270*/ 	.word	0x00001c60


	//   ....[42]....
        /*0274*/ 	.word	0x00001ce0


	//   ....[43]....
        /*0278*/ 	.word	0x00001d60


	//   ....[44]....
        /*027c*/ 	.word	0x00001dd0


	//   ....[45]....
        /*0280*/ 	.word	0x00001e50


	//   ....[46]....
        /*0284*/ 	.word	0x00001ed0


	//   ....[47]....
        /*0288*/ 	.word	0x00001f40


	//   ....[48]....
        /*028c*/ 	.word	0x00001fc0


	//   ....[49]....
        /*0290*/ 	.word	0x00002040


	//   ....[50]....
        /*0294*/ 	.word	0x000020c0


	//   ....[51]....
        /*0298*/ 	.word	0x00002140


	//   ....[52]....
        /*029c*/ 	.word	0x000021c0


	//   ....[53]....
        /*02a0*/ 	.word	0x00002240


	//   ....[54]....
        /*02a4*/ 	.word	0x000022c0


	//   ....[55]....
        /*02a8*/ 	.word	0x00002340


	//   ....[56]....
        /*02ac*/ 	.word	0x000023c0


	//   ....[57]....
        /*02b0*/ 	.word	0x00002440


	//   ....[58]....
        /*02b4*/ 	.word	0x000024c0


	//   ....[59]....
        /*02b8*/ 	.word	0x00002530


	//----- nvinfo : EIATTR_EXIT_INSTR_OFFSETS
	.align		4
.L_6595:
        /*02bc*/ 	.byte	0x04, 0x1c
        /*02be*/ 	.short	(.L_6597 - .L_6596)


	//   ....[0]....
.L_6596:
        /*02c0*/ 	.word	0x00000080


	//   ....[1]....
        /*02c4*/ 	.word	0x00001330


	//   ....[2]....
        /*02c8*/ 	.word	0x00001340


	//   ....[3]....
        /*02cc*/ 	.word	0x00001560


	//   ....[4]....
        /*02d0*/ 	.word	0x00001690


	//----- nvinfo : EIATTR_MAX_THREADS
	.align		4
.L_6597:
        /*02d4*/ 	.byte	0x04, 0x05
        /*02d6*/ 	.short	(.L_6599 - .L_6598)
.L_6598:
        /*02d8*/ 	.word	0x00000080
        /*02dc*/ 	.word	0x00000001
        /*02e0*/ 	.word	0x00000001


	//----- nvinfo : EIATTR_CRS_STACK_SIZE
	.align		4
.L_6599:
        /*02e4*/ 	.byte	0x04, 0x1e
        /*02e6*/ 	.short	(.L_6601 - .L_6600)
.L_6600:
        /*02e8*/ 	.word	0x00000000
.L_6601:


//--------------------- .nv.info._ZN4vllm3moe10topkGatingILi4ELi64ELi4ELi16ELi32EifLNS0_11ScoringFuncE1EEEvPKT5_PKbPfiPT4_PiiiibPKf --------------------------
	.section	.nv.info._ZN4vllm3moe10topkGatingILi4ELi64ELi4ELi16ELi32EifLNS0_11ScoringFuncE1EEEvPKT5_PKbPfiPT4_PiiiibPKf,"",@"SHT_CUDA_INFO"
	.sectionflags	@""
	.align	4


	//----- nvinfo : EIATTR_CUDA_API_VERSION
	.align		4
        /*0000*/ 	.byte	0x04, 0x37
        /*0002*/ 	.short	(.L_6603 - .L_6602)
.L_6602:
        /*0004*/ 	.word	0x00000082


	//----- nvinfo : EIATTR_SW2861232_WAR
	.align		4
.L_6603:
        /*0008*/ 	.byte	0x01, 0x35
	.zero		2


	//----- nvinfo : EIATTR_PARAM_CBANK
	.align		4
        /*000c*/ 	.byte	0x04, 0x0a
        /*000e*/ 	.short	(.L_6605 - .L_6604)
	.align		4
.L_6604:
        /*0010*/ 	.word	index@(.nv.constant0._ZN4vllm3moe10topkGatingILi4ELi64ELi4ELi16ELi32EifLNS0_11ScoringFuncE1EEEvPKT5_PKbPfiPT4_PiiiibPKf)
        /*0014*/ 	.short	0x0160
        /*0016*/ 	.short	0x0048


	//----- nvinfo : EIATTR_CBANK_PARAM_SIZE
	.align		4
.L_6605:
        /*0018*/ 	.byte	0x03, 0x19
        /*001a*/ 	.short	0x0048


	//----- nvinfo : EIATTR_KPARAM_INFO
	.align		4
        /*001c*/ 	.byte	0x04, 0x17
        /*001e*/ 	.short	(.L_6607 - .L_6606)
.L_6606:
        /*0020*/ 	.word	0x00000000
        /*0024*/ 	.short	0x000a
        /*0026*/ 	.short	0x0040
        /*0028*/ 	.byte	0x00, 0xf0, 0x21, 0x00


	//----- nvinfo : EIATTR_KPARAM_INFO
	.align		4
.L_6607:
        /*002c*/ 	.byte	0x04, 0x17
        /*002e*/ 	.short	(.L_6609 - .L_6608)
.L_6608:
        /*0030*/ 	.word	0x00000000
        /*0034*/ 	.short	0x0009
        /*0036*/ 	.short	0x003c
        /*0038*/ 	.byte	0x00, 0xf0, 0x05, 0x00


	//----- nvinfo : EIATTR_KPARAM_INFO
	.align		4
.L_6609:
        /*003c*/ 	.byte	0x04, 0x17
        /*003e*/ 	.short	(.L_6611 - .L_6610)
.L_6610:
        /*0040*/ 	.word	0x00000000
        /*0044*/ 	.short	0x0008
        /*0046*/ 	.short	0x0038
        /*0048*/ 	.byte	0x00, 0xf0, 0x11, 0x00


	//----- nvinfo : EIATTR_KPARAM_INFO
	.align		4
.L_6611:
        /*004c*/ 	.byte	0x04, 0x17
        /*004e*/ 	.short	(.L_6613 - .L_6612)
.L_6612:
        /*0050*/ 	.word	0x00000000
        /*0054*/ 	.short	0x0007
        /*0056*/ 	.short	0x0034
        /*0058*/ 	.byte	0x00, 0xf0, 0x11, 0x00


	//----- nvinfo : EIATTR_KPARAM_INFO
	.align		4
.L_6613:
        /*005c*/ 	.byte	0x04, 0x17
        /*005e*/ 	.short	(.L_6615 - .L_6614)
.L_6614:
        /*0060*/ 	.word	0x00000000
        /*0064*/ 	.short	0x0006
        /*0066*/ 	.short	0x0030
        /*0068*/ 	.byte	0x00, 0xf0, 0x11, 0x00


	//----- nvinfo : EIATTR_KPARAM_INFO
	.align		4
.L_6615:
        /*006c*/ 	.byte	0x04, 0x17
        /*006e*/ 	.short	(.L_6617 - .L_6616)
.L_6616:
        /*0070*/ 	.word	0x00000000
        /*0074*/ 	.short	0x0005
        /*0076*/ 	.short	0x0028
        /*0078*/ 	.byte	0x00, 0xf0, 0x21, 0x00


	//----- nvinfo : EIATTR_KPARAM_INFO
	.align		4
.L_6617:
        /*007c*/ 	.byte	0x04, 0x17
        /*007e*/ 	.short	(.L_6619 - .L_6618)
.L_6618:
        /*0080*/ 	.word	0x00000000
        /*0084*/ 	.short	0x0004
        /*0086*/ 	.short	0x0020
        /*0088*/ 	.byte	0x00, 0xf0, 0x21, 0x00


	//----- nvinfo : EIATTR_KPARAM_INFO
	.align		4
.L_6619:
        /*008c*/ 	.byte	0x04, 0x17
        /*008e*/ 	.short	(.L_6621 - .L_6620)
.L_6620:
        /*0090*/ 	.word	0x00000000
        /*0094*/ 	.short	0x0003
        /*0096*/ 	.short	0x0018
        /*0098*/ 	.byte	0x00, 0xf0, 0x11, 0x00


	//----- nvinfo : EIATTR_KPARAM_INFO
	.align		4
.L_6621:
        /*009c*/ 	.byte	0x04, 0x17
        /*009e*/ 	.short	(.L_6623 - .L_6622)
.L_6622:
        /*00a0*/ 	.word	0x00000000
        /*00a4*/ 	.short	0x0002
        /*00a6*/ 	.short	0x0010
        /*00a8*/ 	.byte	0x00, 0xf0, 0x21, 0x00


	//----- nvinfo : EIATTR_KPARAM_INFO
	.align		4
.L_6623:
        /*00ac*/ 	.byte	0x04, 0x17
        /*00ae*/ 	.short	(.L_6625 - .L_6624)
.L_6624:
        /*00b0*/ 	.word	0x00000000
        /*00b4*/ 	.short	0x0001
        /*00b6*/ 	.short	0x0008
        /*00b8*/ 	.byte	0x00, 0xf0, 0x21, 0x00


	//----- nvinfo : EIATTR_KPARAM_INFO
	.align		4
.L_6625:
        /*00bc*/ 	.byte	0x04, 0x17
        /*00be*/ 	.short	(.L_6627 - .L_6626)
.L_6626:
        /*00c0*/ 	.word	0x00000000
        /*00c4*/ 	.short	0x0000
        /*00c6*/ 	.short	0x0000
        /*00c8*/ 	.byte	0x00, 0xf0, 0x21, 0x00


	//----- nvinfo : EIATTR_MAXREG_COUNT
	.align		4
.L_6627:
        /*00cc*/ 	.byte	0x03, 0x1b
        /*00ce*/ 	.short	0x00ff


	//----- nvinfo : EIATTR_MERCURY_ISA_VERSION
	.align		4
        /*00d0*/ 	.byte	0x03, 0x5f
        /*00d2*/ 	.short	0x0000


	//----- nvinfo : EIATTR_COOP_GROUP_MASK_REGIDS
	.align		4
        /*00d4*/ 	.byte	0x04, 0x29
        /*00d6*/ 	.short	(.L_6629 - .L_6628)


	//   ....[0]....
.L_6628:
        /*00d8*/ 	.word	0xffffffff


	//   ....[1]....
        /*00dc*/ 	.word	0xffffffff


	//   ....[2]....
        /*00e0*/ 	.word	0xffffffff


	//   ....[3]....
        /*00e4*/ 	.word	0xffffffff


	//   ....[4]....
        /*00e8*/ 	.word	0xffffffff


	//   ....[5]....
        /*00ec*/ 	.word	0xffffffff


	//   ....[6]....
        /*00f0*/ 	.word	0xffffffff


	//   ....[7]....
        /*00f4*/ 	.word	0xffffffff


	//   ....[8]....
        /*00f8*/ 	.word	0xffffffff


	//   ....[9]....
        /*00fc*/ 	.word	0xffffffff


	//   ....[10]....
        /*0100*/ 	.word	0xffffffff


	//   ....[11]....
        /*0104*/ 	.word	0xffffffff


	//   ....[12]....
        /*0108*/ 	.word	0xffffffff


	//   ....[13]....
        /*010c*/ 	.word	0xffffffff


	//   ....[14]....
        /*0110*/ 	.word	0xffffffff


	//   ....[15]....
        /*0114*/ 	.word	0xffffffff


	//   ....[16]....
        /*0118*/ 	.word	0xffffffff


	//   ....[17]....
        /*011c*/ 	.word	0xffffffff


	//   ....[18]....
        /*0120*/ 	.word	0xffffffff


	//   ....[19]....
        /*0124*/ 	.word	0xffffffff


	//   ....[20]....
        /*0128*/ 	.word	0xffffffff


	//   ....[21]....
        /*012c*/ 	.word	0xffffffff


	//   ....[22]....
        /*0130*/ 	.word	0xffffffff


	//   ....[23]....
        /*0134*/ 	.word	0xffffffff


	//   ....[24]....
        /*0138*/ 	.word	0xffffffff


	//   ....[25]....
        /*013c*/ 	.word	0xffffffff


	//   ....[26]....
        /*0140*/ 	.word	0xffffffff


	//   ....[27]....
        /*0144*/ 	.word	0xffffffff


	//   ....[28]....
        /*0148*/ 	.word	0xffffffff


	//   ....[29]....
        /*014c*/ 	.word	0xffffffff


	//   ....[30]....
        /*0150*/ 	.word	0xffffffff


	//   ....[31]....
        /*0154*/ 	.word	0xffffffff


	//   ....[32]....
        /*0158*/ 	.word	0xffffffff


	//   ....[33]....
        /*015c*/ 	.word	0xffffffff


	//   ....[34]....
        /*0160*/ 	.word	0xffffffff


	//   ....[35]....
        /*0164*/ 	.word	0xffffffff


	//   ....[36]....
        /*0168*/ 	.word	0xffffffff


	//   ....[37]....
        /*016c*/ 	.word	0xffffffff


	//   ....[38]....
        /*0170*/ 	.word	0xffffffff


	//   ....[39]....
        /*0174*/ 	.word	0xffffffff


	//   ....[40]....
        /*0178*/ 	.word	0xffffffff


	//   ....[41]....
        /*017c*/ 	.word	0xffffffff


	//   ....[42]....
        /*0180*/ 	.word	0xffffffff


	//   ....[43]....
        /*0184*/ 	.word	0xffffffff


	//   ....[44]....
        /*0188*/ 	.word	0xffffffff


	//   ....[45]....
        /*018c*/ 	.word	0xffffffff


	//   ....[46]....
        /*0190*/ 	.word	0xffffffff


	//   ....[47]....
        /*0194*/ 	.word	0xffffffff


	//----- nvinfo : EIATTR_COOP_GROUP_INSTR_OFFSETS
	.align		4
.L_6629:
        /*0198*/ 	.byte	0x04, 0x28
        /*019a*/ 	.short	(.L_6631 - .L_6630)


	//   ....[0]....
.L_6630:
        /*019c*/ 	.word	0x000005a0


	//   ....[1]....
        /*01a0*/ 	.word	0x000005c0


	//   ....[2]....
        /*01a4*/ 	.word	0x000005d0


	//   ....[3]....
        /*01a8*/ 	.word	0x00000670


	//   ....[4]....
        /*01ac*/ 	.word	0x00000680


	//   ....[5]....
        /*01b0*/ 	.word	0x00000690


	//   ....[6]....
        /*01b4*/ 	.word	0x000006f0


	//   ....[7]....
        /*01b8*/ 	.word	0x00000730


	//   ....[8]....
        /*01bc*/ 	.word	0x00000740


	//   ....[9]....
        /*01c0*/ 	.word	0x000007e0


	//   ....[10]....
        /*01c4*/ 	.word	0x000007f0


	//   ....[11]....
        /*01c8*/ 	.word	0x00000800


	//   ....[12]....
        /*01cc*/ 	.word	0x00000c20


	//   ....[13]....
        /*01d0*/ 	.word	0x00000c40


	//   ....[14]....
        /*01d4*/ 	.word	0x00000c50


	//   ....[15]....
        /*01d8*/ 	.word	0x00000cf0


	//   ....[16]....
        /*01dc*/ 	.word	0x00000d00


	//   ....[17]....
        /*01e0*/ 	.word	0x00000d10


	//   ....[18]....
        /*01e4*/ 	.word	0x00000d70


	//   ....[19]....
        /*01e8*/ 	.word	0x00000db0


	//   ....[20]....
        /*01ec*/ 	.word	0x00000dc0


	//   ....[21]....
        /*01f0*/ 	.word	0x00000e60


	//   ....[22]....
        /*01f4*/ 	.word	0x00000e70


	//   ....[23]....
        /*01f8*/ 	.word	0x00000e80


	//   ....[24]....
        /*01fc*/ 	.word	0x00001590


	//   ....[25]....
        /*0200*/ 	.word	0x00001610


	//   ....[26]....
        /*0204*/ 	.word	0x00001680


	//   ....[27]....
        /*0208*/ 	.word	0x00001700


	//   ....[28]....
        /*020c*/ 	.word	0x00001780


	//   ....[29]....
        /*0210*/ 	.word	0x00001800


	//   ....[30]....
        /*0214*/ 	.word	0x00001880


	//   ....[31]....
        /*0218*/ 	.word	0x00001900


	//   ....[32]....
        /*021c*/ 	.word	0x00001980


	//   ....[33]....
        /*0220*/ 	.word	0x00001a00


	//   ....[34]....
        /*0224*/ 	.word	0x00001a80


	//   ....[35]....
        /*0228*/ 	.word	0x00001af0


	//   ....[36]....
        /*022c*/ 	.word	0x00001b60


	//   ....[37]....
        /*0230*/ 	.word	0x00001be0


	//   ....[38]....
        /*0234*/ 	.word	0x00001c50


	//   ....[39]....
        /*0238*/ 	.word	0x00001cd0


	//   ....[40]....
        /*023c*/ 	.word	0x00001d50


	//   ....[41]....
        /*0240*/ 	.word	0x00001dd0


	//   ....[42]....
        /*0244*/ 	.word	0x00001e50


	//   ....[43]....
        /*0248*/ 	.word	0x00001ed0


	//   ....[44]....
        /*024c*/ 	.word	0x00001f50


	//   ....[45]....
        /*0250*/ 	.word	0x00001fd0


	//   ....[46]....
        /*0254*/ 	.word	0x00002050


	//   ....[47]....
        /*0258*/ 	.word	0x000020c0


	//----- nvinfo : EIATTR_EXIT_INSTR_OFFSETS
	.align		4
.L_6631:
        /*025c*/ 	.byte	0x04, 0x1c
        /*025e*/ 	.short	(.L_6633 - .L_6632)


	//   ....[0]....
.L_6632:
        /*0260*/ 	.word	0x00000090


	//   ....[1]....
        /*0264*/ 	.word	0x000011d0


	//   ....[2]....
        /*0268*/ 	.word	0x000011e0


	//   ....[3]....
        /*026c*/ 	.word	0x00001400


	//   ....[4]....
        /*0270*/ 	.word	0x00001530


	//----- nvinfo : EIATTR_MAX_THREADS
	.align		4
.L_6633:
        /*0274*/ 	.byte	0x04, 0x05
        /*0276*/ 	.short	(.L_6635 - .L_6634)
.L_6634:
        /*0278*/ 	.word	0x00000080
        /*027c*/ 	.word	0x00000001
        /*0280*/ 	.word	0x00000001


	//----- nvinfo : EIATTR_CRS_STACK_SIZE
	.align		4
.L_6635:
        /*0284*/ 	.byte	0x04, 0x1e
        /*0286*/ 	.short	(.L_6637 - .L_6636)
.L_6636:
        /*0288*/ 	.word	0x00000000
.L_6637:


//--------------------- .nv.info._ZN4vllm3moe10topkGatingILi4ELi32ELi4ELi16ELi32EifLNS0_11ScoringFuncE1EEEvPKT5_PKbPfiPT4_PiiiibPKf --------------------------
	.section	.nv.info._ZN4vllm3moe10topkGatingILi4ELi32ELi4ELi16ELi32EifLNS0_11ScoringFuncE1EEEvPKT5_PKbPfiPT4_PiiiibPKf,"",@"SHT_CUDA_INFO"
	.sectionflags	@""
	.align	4


	//----- nvinfo : EIATTR_CUDA_API_VERSION
	.align		4
        /*0000*/ 	.byte	0x04, 0x37
        /*0002*/ 	.short	(.L_6639 - .L_6638)
.L_6638:
        /*0004*/ 	.word	0x00000082


	//----- nvinfo : EIATTR_SW2861232_WAR
	.align		4
.L_6639:
        /*0008*/ 	.byte	0x01, 0x35
	.zero		2


	//----- nvinfo : EIATTR_PARAM_CBANK
	.align		4
        /*000c*/ 	.byte	0x04, 0x0a
        /*000e*/ 	.short	(.L_6641 - .L_6640)
	.align		4
.L_6640:
        /*0010*/ 	.word	index@(.nv.constant0._ZN4vllm3moe10topkGatingILi4ELi32ELi4ELi16ELi32EifLNS0_11ScoringFuncE1EEEvPKT5_PKbPfiPT4_PiiiibPKf)
        /*0014*/ 	.short	0x0160
        /*0016*/ 	.short	0x0048


	//----- nvinfo : EIATTR_CBANK_PARAM_SIZE
	.align		4
.L_6641:
        /*0018*/ 	.byte	0x03, 0x19
        /*001a*/ 	.short	0x0048


	//----- nvinfo : EIATTR_KPARAM_INFO
	.align		4
        /*001c*/ 	.byte	0x04, 0x17
        /*001e*/ 	.short	(.L_6643 - .L_6642)
.L_6642:
        /*0020*/ 	.word	0x00000000
        /*0024*/ 	.short	0x000a
        /*0026*/ 	.short	0x0040
        /*0028*/ 	.byte	0x00, 0xf0, 0x21, 0x00


	//----- nvinfo : EIATTR_KPARAM_INFO
	.align		4
.L_6643:
        /*002c*/ 	.byte	0x04, 0x17
        /*002e*/ 	.short	(.L_6645 - .L_6644)
.L_6644:
        /*0030*/ 	.word	0x00000000
        /*0034*/ 	.short	0x0009
        /*0036*/ 	.short	0x003c
        /*0038*/ 	.byte	0x00, 0xf0, 0x05, 0x00


	//----- nvinfo : EIATTR_KPARAM_INFO
	.align		4
.L_6645:
        /*003c*/ 	.byte	0x04, 0x17
        /*003e*/ 	.short	(.L_6647 - .L_6646)
.L_6646:
        /*0040*/ 	.word	0x00000000
        /*0044*/ 	.short	0x0008
        /*0046*/ 	.short	0x0038
        /*0048*/ 	.byte	0x00, 0xf0, 0x11, 0x00


	//----- nvinfo : EIATTR_KPARAM_INFO
	.align		4
.L_6647:
        /*004c*/ 	.byte	0x04, 0x17
        /*004e*/ 	.short	(.L_6649 - .L_6648)
.L_6648:
        /*0050*/ 	.word	0x00000000
        /*0054*/ 	.short	0x0007
        /*0056*/ 	.short	0x0034
        /*0058*/ 	.byte	0x00, 0xf0, 0x11, 0x00


	//----- nvinfo : EIATTR_KPARAM_INFO
	.align		4
.L_6649:
        /*005c*/ 	.byte	0x04, 0x17
        /*005e*/ 	.short	(.L_6651 - .L_6650)
.L_6650:
        /*0060*/ 	.word	0x00000000
        /*0064*/ 	.short	0x0006
        /*0066*/ 	.short	0x0030
        /*0068*/ 	.byte	0x00, 0xf0, 0x11, 0x00


	//----- nvinfo : EIATTR_KPARAM_INFO
	.align		4
.L_6651:
        /*006c*/ 	.byte	0x04, 0x17
        /*006e*/ 	.short	(.L_6653 - .L_6652)
.L_6652:
        /*0070*/ 	.word	0x00000000
        /*0074*/ 	.short	0x0005
        /*0076*/ 	.short	0x0028
        /*0078*/ 	.byte	0x00, 0xf0, 0x21, 0x00


	//----- nvinfo : EIATTR_KPARAM_INFO
	.align		4
.L_6653:
        /*007c*/ 	.byte	0x04, 0x17
        /*007e*/ 	.short	(.L_6655 - .L_6654)
.L_6654:
        /*0080*/ 	.word	0x00000000
        /*0084*/ 	.short	0x0004
        /*0086*/ 	.short	0x0020
        /*0088*/ 	.byte	0x00, 0xf0, 0x21, 0x00


	//----- nvinfo : EIATTR_KPARAM_INFO
	.align		4
.L_6655:
        /*008c*/ 	.byte	0x04, 0x17
        /*008e*/ 	.short	(.L_6657 - .L_6656)
.L_6656:
        /*0090*/ 	.word	0x00000000
        /*0094*/ 	.short	0x0003
        /*0096*/ 	.short	0x0018
        /*0098*/ 	.byte	0x00, 0xf0, 0x11, 0x00


	//----- nvinfo : EIATTR_KPARAM_INFO
	.align		4
.L_6657:
        /*009c*/ 	.byte	0x04, 0x17
        /*009e*/ 	.short	(.L_6659 - .L_6658)
.L_6658:
        /*00a0*/ 	.word	0x00000000
        /*00a4*/ 	.short	0x0002
        /*00a6*/ 	.short	0x0010
        /*00a8*/ 	.byte	0x00, 0xf0, 0x21, 0x00


	//----- nvinfo : EIATTR_KPARAM_INFO
	.align		4
.L_6659:
        /*00ac*/ 	.byte	0x04, 0x17
        /*00ae*/ 	.short	(.L_6661 - .L_6660)
.L_6660:
        /*00b0*/ 	.word	0x00000000
        /*00b4*/ 	.short	0x0001
        /*00b6*/ 	.short	0x0008
        /*00b8*/ 	.byte	0x00, 0xf0, 0x21, 0x00


	//----- nvinfo : EIATTR_KPARAM_INFO
	.align		4
.L_6661:
        /*00bc*/ 	.byte	0x04, 0x17
        /*00be*/ 	.short	(.L_6663 - .L_6662)
.L_6662:
        /*00c0*/ 	.word	0x00000000
        /*00c4*/ 	.short	0x0000
        /*00c6*/ 	.short	0x0000
        /*00c8*/ 	.byte	0x00, 0xf0, 0x21, 0x00


	//----- nvinfo : EIATTR_MAXREG_COUNT
	.align		4
.L_6663:
        /*00cc*/ 	.byte	0x03, 0x1b
        /*00ce*/ 	.short	0x00ff


	//----- nvinfo : EIATTR_MERCURY_ISA_VERSION
	.align		4
        /*00d0*/ 	.byte	0x03, 0x5f
        /*00d2*/ 	.short	0x0000


	//----- nvinfo : EIATTR_COOP_GROUP_MASK_REGIDS
	.align		4
        /*00d4*/ 	.byte	0x04, 0x29
        /*00d6*/ 	.short	(.L_6665 - .L_6664)


	//   ....[0]....
.L_6664:
        /*00d8*/ 	.word	0xffffffff


	//   ....[1]....
        /*00dc*/ 	.word	0xffffffff


	//   ....[2]....
        /*00e0*/ 	.word	0xffffffff


	//   ....[3]....
        /*00e4*/ 	.word	0xffffffff


	//   ....[4]....
        /*00e8*/ 	.word	0xffffffff


	//   ....[5]....
        /*00ec*/ 	.word	0xffffffff


	//   ....[6]....
        /*00f0*/ 	.word	0xffffffff


	//   ....[7]....
        /*00f4*/ 	.word	0xffffffff


	//   ....[8]....
        /*00f8*/ 	.word	0xffffffff


	//   ....[9]....
        /*00fc*/ 	.word	0xffffffff


	//   ....[10]....
        /*0100*/ 	.word	0xffffffff


	//   ....[11]....
        /*0104*/ 	.word	0xffffffff


	//   ....[12]....
        /*0108*/ 	.word	0xffffffff


	//   ....[13]....
        /*010c*/ 	.word	0xffffffff


	//   ....[14]....
        /*0110*/ 	.word	0xffffffff


	//   ....[15]....
        /*0114*/ 	.word	0xffffffff


	//   ....[16]....
        /*0118*/ 	.word	0xffffffff


	//   ....[17]....
        /*011c*/ 	.word	0xffffffff


	//   ....[18]....
        /*0120*/ 	.word	0xffffffff


	//   ....[19]....
        /*0124*/ 	.word	0xffffffff


	//   ....[20]....
        /*0128*/ 	.word	0xffffffff


	//   ....[21]....
        /*012c*/ 	.word	0xffffffff


	//   ....[22]....
        /*0130*/ 	.word	0xffffffff


	//   ....[23]....
        /*0134*/ 	.word	0xffffffff


	//   ....[24]....
        /*0138*/ 	.word	0xffffffff


	//   ....[25]....
        /*013c*/ 	.word	0xffffffff


	//   ....[26]....
        /*0140*/ 	.word	0xffffffff


	//   ....[27]....
        /*0144*/ 	.word	0xffffffff


	//   ....[28]....
        /*0148*/ 	.word	0xffffffff


	//   ....[29]....
        /*014c*/ 	.word	0xffffffff


	//   ....[30]....
        /*0150*/ 	.word	0xffffffff


	//   ....[31]....
        /*0154*/ 	.word	0xffffffff


	//   ....[32]....
        /*0158*/ 	.word	0xffffffff


	//   ....[33]....
        /*015c*/ 	.word	0xffffffff


	//   ....[34]....
        /*0160*/ 	.word	0xffffffff


	//   ....[35]....
        /*0164*/ 	.word	0xffffffff


	//----- nvinfo : EIATTR_COOP_GROUP_INSTR_OFFSETS
	.align		4
.L_6665:
        /*0168*/ 	.byte	0x04, 0x28
        /*016a*/ 	.short	(.L_6667 - .L_6666)


	//   ....[0]....
.L_6666:
        /*016c*/ 	.word	0x000005a0


	//   ....[1]....
        /*0170*/ 	.word	0x000005c0


	//   ....[2]....
        /*0174*/ 	.word	0x000005d0


	//   ....[3]....
        /*0178*/ 	.word	0x00000660


	//   ....[4]....
        /*017c*/ 	.word	0x00000680


	//   ....[5]....
        /*0180*/ 	.word	0x00000690


	//   ....[6]....
        /*0184*/ 	.word	0x000006f0


	//   ....[7]....
        /*0188*/ 	.word	0x00000730


	//   ....[8]....
        /*018c*/ 	.word	0x00000740


	//   ....[9]....
        /*0190*/ 	.word	0x00000b70


	//   ....[10]....
        /*0194*/ 	.word	0x00000b90


	//   ....[11]....
        /*0198*/ 	.word	0x00000ba0


	//   ....[12]....
        /*019c*/ 	.word	0x00000c30


	//   ....[13]....
        /*01a0*/ 	.word	0x00000c50


	//   ....[14]....
        /*01a4*/ 	.word	0x00000c60


	//   ....[15]....
        /*01a8*/ 	.word	0x00000cc0


	//   ....[16]....
        /*01ac*/ 	.word	0x00000d00


	//   ....[17]....
        /*01b0*/ 	.word	0x00000d10


	//   ....[18]....
        /*01b4*/ 	.word	0x00001430


	//   ....[19]....
        /*01b8*/ 	.word	0x000014b0


	//   ....[20]....
        /*01bc*/ 	.word	0x00001520


	//   ....[21]....
        /*01c0*/ 	.word	0x000015a0


	//   ....[22]....
        /*01c4*/ 	.word	0x00001620


	//   ....[23]....
        /*01c8*/ 	.word	0x000016a0


	//   ....[24]....
        /*01cc*/ 	.word	0x00001720


	//   ....[25]....
        /*01d0*/ 	.word	0x000017a0


	//   ....[26]....
        /*01d4*/ 	.word	0x00001810


	//   ....[27]....
        /*01d8*/ 	.word	0x00001880


	//   ....[28]....
        /*01dc*/ 	.word	0x00001900


	//   ....[29]....
        /*01e0*/ 	.word	0x00001970


	//   ....[30]....
        /*01e4*/ 	.word	0x000019f0


	//   ....[31]....
        /*01e8*/ 	.word	0x00001a70


	//   ....[32]....
        /*01ec*/ 	.word	0x00001af0


	//   ....[33]....
        /*01f0*/ 	.word	0x00001b70


	//   ....[34]....
        /*01f4*/ 	.word	0x00001bf0


	//   ....[35]....
        /*01f8*/ 	.word	0x00001c60


	//----- nvinfo : EIATTR_EXIT_INSTR_OFFSETS
	.align		4
.L_6667:
        /*01fc*/ 	.byte	0x04, 0x1c
        /*01fe*/ 	.short	(.L_6669 - .L_6668)


	//   ....[0]....
.L_6668:
        /*0200*/ 	.word	0x00000090


	//   ....[1]....
        /*0204*/ 	.word	0x00001070


	//   ....[2]....
        /*0208*/ 	.word	0x00001080


	//   ....[3]....
        /*020c*/ 	.word	0x000012a0


	//   ....[4]....
        /*0210*/ 	.word	0x000013d0


	//----- nvinfo : EIATTR_MAX_THREADS
	.align		4
.L_6669:
        /*0214*/ 	.byte	0x04, 0x05
        /*0216*/ 	.short	(.L_6671 - .L_6670)
.L_6670:
        /*0218*/ 	.word	0x00000080
        /*021c*/ 	.word	0x00000001
        /*0220*/ 	.word	0x00000001


	//----- nvinfo : EIATTR_CRS_STACK_SIZE
	.align		4
.L_6671:
        /*0224*/ 	.byte	0x04, 0x1e
        /*0226*/ 	.short	(.L_6673 - .L_6672)
.L_6672:
        /*0228*/ 	.word	0x00000000
.L_6673:


//--------------------- .nv.info._ZN4vllm3moe10topkGatingILi4ELi16ELi4ELi16ELi32EifLNS0_11ScoringFuncE1EEEvPKT5_PKbPfiPT4_PiiiibPKf --------------------------
	.section	.nv.info._ZN4vllm3moe10topkGatingILi4ELi16ELi4ELi16ELi32EifLNS0_11ScoringFuncE1EEEvPKT5_PKbPfiPT4_PiiiibPKf,"",@"SHT_CUDA_INFO"
	.sectionflags	@""
	.align	4


	//----- nvinfo : EIATTR_CUDA_API_VERSION
	.align		4
        /*0000*/ 	.byte	0x04, 0x37
        /*0002*/ 	.short	(.L_6675 - .L_6674)
.L_6674:
        /*0004*/ 	.word	0x00000082


	//----- nvinfo : EIATTR_SW2861232_WAR
	.align		4
.L_6675:
        /*0008*/ 	.byte	0x01, 0x35
	.zero		2


	//----- nvinfo : EIATTR_PARAM_CBANK
	.align		4
        /*000c*/ 	.byte	0x04, 0x0a
        /*000e*/ 	.short	(.L_6677 - .L_6676)
	.align		4
.L_6676:
        /*0010*/ 	.word	index@(.nv.constant0._ZN4vllm3moe10topkGatingILi4ELi16ELi4ELi16ELi32EifLNS0_11ScoringFuncE1EEEvPKT5_PKbPfiPT4_PiiiibPKf)
        /*0014*/ 	.short	0x0160
        /*0016*/ 	.short	0x0048


	//----- nvinfo : EIATTR_CBANK_PARAM_SIZE
	.align		4
.L_6677:
        /*0018*/ 	.byte	0x03, 0x19
        /*001a*/ 	.short	0x0048


	//----- nvinfo : EIATTR_KPARAM_INFO
	.align		4
        /*001c*/ 	.byte	0x04, 0x17
        /*001e*/ 	.short	(.L_6679 - .L_6678)
.L_6678:
        /*0020*/ 	.word	0x00000000
        /*0024*/ 	.short	0x000a
        /*0026*/ 	.short	0x0040
        /*0028*/ 	.byte	0x00, 0xf0, 0x21, 0x00


	//----- nvinfo : EIATTR_KPARAM_INFO
	.align		4
.L_6679:
        /*002c*/ 	.byte	0x04, 0x17
        /*002e*/ 	.short	(.L_6681 - .L_6680)
.L_6680:
        /*0030*/ 	.word	0x00000000
        /*0034*/ 	.short	0x0009
        /*0036*/ 	.short	0x003c
        /*0038*/ 	.byte	0x00, 0xf0, 0x05, 0x00


	//----- nvinfo : EIATTR_KPARAM_INFO
	.align		4
.L_6681:
        /*003c*/ 	.byte	0x04, 0x17
        /*003e*/ 	.short	(.L_6683 - .L_6682)
.L_6682:
        /*0040*/ 	.word	0x00000000
        /*0044*/ 	.short	0x0008
        /*0046*/ 	.short	0x0038
        /*0048*/ 	.byte	0x00, 0xf0, 0x11, 0x00


	//----- nvinfo : EIATTR_KPARAM_INFO
	.align		4
.L_6683:
        /*004c*/ 	.byte	0x04, 0x17
        /*004e*/ 	.short	(.L_6685 - .L_6684)
.L_6684:
        /*0050*/ 	.word	0x00000000
        /*0054*/ 	.short	0x0007
        /*0056*/ 	.short	0x0034
        /*0058*/ 	.byte	0x00, 0xf0, 0x11, 0x00


	//----- nvinfo : EIATTR_KPARAM_INFO
	.align		4
.L_6685:
        /*005c*/ 	.byte	0x04, 0x17
        /*005e*/ 	.short	(.L_6687 - .L_6686)
.L_6686:
        /*0060*/ 	.word	0x00000000
        /*0064*/ 	.short	0x0006
        /*0066*/ 	.short	0x0030
        /*0068*/ 	.byte	0x00, 0xf0, 0x11, 0x00


	//----- nvinfo : EIATTR_KPARAM_INFO
	.align		4
.L_6687:
        /*006c*/ 	.byte	0x04, 0x17
        /*006e*/ 	.short	(.L_6689 - .L_6688)
.L_6688:
        /*0070*/ 	.word	0x00000000
        /*0074*/ 	.short	0x0005
        /*0076*/ 	.short	0x0028
        /*0078*/ 	.byte	0x00, 0xf0, 0x21, 0x00


	//----- nvinfo : EIATTR_KPARAM_INFO
	.align		4
.L_6689:
        /*007c*/ 	.byte	0x04, 0x17
        /*007e*/ 	.short	(.L_6691 - .L_6690)
.L_6690:
        /*0080*/ 	.word	0x00000000
        /*0084*/ 	.short	0x0004
        /*0086*/ 	.short	0x0020
        /*0088*/ 	.byte	0x00, 0xf0, 0x21, 0x00


	//----- nvinfo : EIATTR_KPARAM_INFO
	.align		4
.L_6691:
        /*008c*/ 	.byte	0x04, 0x17
        /*008e*/ 	.short	(.L_6693 - .L_6692)
.L_6692:
        /*0090*/ 	.word	0x00000000
        /*0094*/ 	.short	0x0003
        /*0096*/ 	.short	0x0018
        /*0098*/ 	.byte	0x00, 0xf0, 0x11, 0x00


	//----- nvinfo : EIATTR_KPARAM_INFO
	.align		4
.L_6693:
        /*009c*/ 	.byte	0x04, 0x17
        /*009e*/ 	.short	(.L_6695 - .L_6694)
.L_6694:
        /*00a0*/ 	.word	0x00000000
        /*00a4*/ 	.short	0x0002
        /*00a6*/ 	.short	0x0010
        /*00a8*/ 	.byte	0x00, 0xf0, 0x21, 0x00


	//----- nvinfo : EIATTR_KPARAM_INFO
	.align		4
.L_6695:
        /*00ac*/ 	.byte	0x04, 0x17
        /*00ae*/ 	.short	(.L_6697 - .L_6696)
.L_6696:
        /*00b0*/ 	.word	0x00000000
        /*00b4*/ 	.short	0x0001
        /*00b6*/ 	.short	0x0008
        /*00b8*/ 	.byte	0x00, 0xf0, 0x21, 0x00


	//----- nvinfo : EIATTR_KPARAM_INFO
	.align		4
.L_6697:
        /*00bc*/ 	.byte	0x04, 0x17
        /*00be*/ 	.short	(.L_6699 - .L_6698)
.L_6698:
        /*00c0*/ 	.word	0x00000000
        /*00c4*/ 	.short	0x0000
        /*00c6*/ 	.short	0x0000
        /*00c8*/ 	.byte	0x00, 0xf0, 0x21, 0x00


	//----- nvinfo : EIATTR_MAXREG_COUNT
	.align		4
.L_6699:
        /*00cc*/ 	.byte	0x03, 0x1b
        /*00ce*/ 	.short	0x00ff


	//----- nvinfo : EIATTR_MERCURY_ISA_VERSION
	.align		4
        /*00d0*/ 	.byte	0x03, 0x5f
        /*00d2*/ 	.short	0x0000


	//----- nvinfo : EIATTR_COOP_GROUP_MASK_REGIDS
	.align		4
        /*00d4*/ 	.byte	0x04, 0x29
        /*00d6*/ 	.short	(.L_6701 - .L_6700)


	//   ....[0]....
.L_6700:
        /*00d8*/ 	.word	0xffffffff


	//   ....[1]....
        /*00dc*/ 	.word	0xffffffff


	//   ....[2]....
        /*00e0*/ 	.word	0xffffffff


	//   ....[3]....
        /*00e4*/ 	.word	0xffffffff


	//   ....[4]....
        /*00e8*/ 	.word	0xffffffff


	//   ....[5]....
        /*00ec*/ 	.word	0xffffffff


	//   ....[6]....
        /*00f0*/ 	.word	0xffffffff


	//   ....[7]....
        /*00f4*/ 	.word	0xffffffff


	//   ....[8]....
        /*00f8*/ 	.word	0xffffffff


	//   ....[9]....
        /*00fc*/ 	.word	0xffffffff


	//   ....[10]....
        /*0100*/ 	.word	0xffffffff


	//   ....[11]....
        /*0104*/ 	.word	0xffffffff


	//   ....[12]....
        /*0108*/ 	.word	0xffffffff


	//   ....[13]....
        /*010c*/ 	.word	0xffffffff


	//   ....[14]....
        /*0110*/ 	.word	0xffffffff


	//   ....[15]....
        /*0114*/ 	.word	0xffffffff


	//   ....[16]....
        /*0118*/ 	.word	0xffffffff


	//   ....[17]....
        /*011c*/ 	.word	0xffffffff


	//   ....[18]....
        /*0120*/ 	.word	0xffffffff


	//   ....[19]....
        /*0124*/ 	.word	0xffffffff


	//   ....[20]....
        /*0128*/ 	.word	0xffffffff


	//   ....[21]....
        /*012c*/ 	.word	0xffffffff


	//   ....[22]....
        /*0130*/ 	.word	0xffffffff


	//   ....[23]....
        /*0134*/ 	.word	0xffffffff


	//----- nvinfo : EIATTR_COOP_GROUP_INSTR_OFFSETS
	.align		4
.L_6701:
        /*0138*/ 	.byte	0x04, 0x28
        /*013a*/ 	.short	(.L_6703 - .L_6702)


	//   ....[0]....
.L_6702:
        /*013c*/ 	.word	0x000005a0


	//   ....[1]....
        /*0140*/ 	.word	0x000005c0


	//   ....[2]....
        /*0144*/ 	.word	0x000005d0


	//   ....[3]....
        /*0148*/ 	.word	0x00000670


	//   ....[4]....
        /*014c*/ 	.word	0x00000680


	//   ....[5]....
        /*0150*/ 	.word	0x00000690


	//   ....[6]....
        /*0154*/ 	.word	0x00000ab0


	//   ....[7]....
        /*0158*/ 	.word	0x00000ad0


	//   ....[8]....
        /*015c*/ 	.word	0x00000ae0


	//   ....[9]....
        /*0160*/ 	.word	0x00000b80


	//   ....[10]....
        /*0164*/ 	.word	0x00000b90


	//   ....[11]....
        /*0168*/ 	.word	0x00000ba0


	//   ....[12]....
        /*016c*/ 	.word	0x000012b0


	//   ....[13]....
        /*0170*/ 	.word	0x00001330


	//   ....[14]....
        /*0174*/ 	.word	0x000013a0


	//   ....[15]....
        /*0178*/ 	.word	0x00001420


	//   ....[16]....
        /*017c*/ 	.word	0x000014a0


	//   ....[17]....
        /*0180*/ 	.word	0x00001520


	//   ....[18]....
        /*0184*/ 	.word	0x00001590


	//   ....[19]....
        /*0188*/ 	.word	0x00001610


	//   ....[20]....
        /*018c*/ 	.word	0x00001680


	//   ....[21]....
        /*0190*/ 	.word	0x00001700


	//   ....[22]....
        /*0194*/ 	.word	0x00001780


	//   ....[23]....
        /*0198*/ 	.word	0x00001800


	//----- nvinfo : EIATTR_EXIT_INSTR_OFFSETS
	.align		4
.L_6703:
        /*019c*/ 	.byte	0x04, 0x1c
        /*019e*/ 	.short	(.L_6705 - .L_6704)


	//   ....[0]....
.L_6704:
        /*01a0*/ 	.word	0x00000090


	//   ....[1]....
        /*01a4*/ 	.word	0x00000ef0


	//   ....[2]....
        /*01a8*/ 	.word	0x00000f00


	//   ....[3]....
        /*01ac*/ 	.word	0x00001120


	//   ....[4]....
        /*01b0*/ 	.word	0x00001250


	//----- nvinfo : EIATTR_MAX_THREADS
	.align		4
.L_6705:
        /*01b4*/ 	.byte	0x04, 0x05
        /*01b6*/ 	.short	(.L_6707 - .L_6706)
.L_6706:
        /*01b8*/ 	.word	0x00000080
        /*01bc*/ 	.word	0x00000001
        /*01c0*/ 	.word	0x00000001


	//----- nvinfo : EIATTR_CRS_STACK_SIZE
	.align		4
.L_6707:
        /*01c4*/ 	.byte	0x04, 0x1e
        /*01c6*/ 	.short	(.L_6709 - .L_6708)
.L_6708:
        /*01c8*/ 	.word	0x00000000
.L_6709:


//--------------------- .nv.info._ZN4vllm3moe10topkGatingILi4ELi8ELi4ELi16ELi32EifLNS0_11ScoringFuncE1EEEvPKT5_PKbPfiPT4_PiiiibPKf --------------------------
	.section	.nv.info._ZN4vllm3moe10topkGatingILi4ELi8ELi4ELi16ELi32EifLNS0_11ScoringFuncE1EEEvPKT5_PKbPfiPT4_PiiiibPKf,"",@"SHT_CUDA_INFO"
	.sectionflags	@""
	.align	4


	//----- nvinfo : EIATTR_CUDA_API_VERSION
	.align		4
        /*0000*/ 	.byte	0x04, 0x37
        /*0002*/ 	.short	(.L_6711 - .L_6710)
.L_6710:
        /*0004*/ 	.word	0x00000082


	//----- nvinfo : EIATTR_SW2861232_WAR
	.align		4
.L_6711:
        /*0008*/ 	.byte	0x01, 0x35
	.zero		2


	//----- nvinfo : EIATTR_PARAM_CBANK
	.align		4
        /*000c*/ 	.byte	0x04, 0x0a
        /*000e*/ 	.short	(.L_6713 - .L_6712)
	.align		4
.L_6712:
        /*0010*/ 	.word	index@(.nv.constant0._ZN4vllm3moe10topkGatingILi4ELi8ELi4ELi16ELi32EifLNS0_11ScoringFuncE1EEEvPKT5_PKbPfiPT4_PiiiibPKf)
        /*0014*/ 	.short	0x0160
        /*0016*/ 	.short	0x0048


	//----- nvinfo : EIATTR_CBANK_PARAM_SIZE
	.align		4
.L_6713:
        /*0018*/ 	.byte	0x03, 0x19
        /*001a*/ 	.short	0x0048


	//----- nvinfo : EIATTR_KPARAM_INFO
	.align		4
        /*001c*/ 	.byte	0x04, 0x17
        /*001e*/ 	.short	(.L_6715 - .L_6714)
.L_6714:
        /*0020*/ 	.word	0x00000000
        /*0024*/ 	.short	0x000a
        /*0026*/ 	.short	0x0040
        /*0028*/ 	.byte	0x00, 0xf0, 0x21, 0x00


	//----- nvinfo : EIATTR_KPARAM_INFO
	.align		4
.L_6715:
        /*002c*/ 	.byte	0x04, 0x17
        /*002e*/ 	.short	(.L_6717 - .L_6716)
.L_6716:
        /*0030*/ 	.word	0x00000000
        /*0034*/ 	.short	0x0009
        /*0036*/ 	.short	0x003c
        /*0038*/ 	.byte	0x00, 0xf0, 0x05, 0x00


	//----- nvinfo : EIATTR_KPARAM_INFO
	.align		4
.L_6717:
        /*003c*/ 	.byte	0x04, 0x17
        /*003e*/ 	.short	(.L_6719 - .L_6718)
.L_6718:
        /*0040*/ 	.word	0x00000000
        /*0044*/ 	.short	0x0008
        /*0046*/ 	.short	0x0038
        /*0048*/ 	.byte	0x00, 0xf0, 0x11, 0x00


	//----- nvinfo : EIATTR_KPARAM_INFO
	.align		4
.L_6719:
        /*004c*/ 	.byte	0x04, 0x17
        /*004e*/ 	.short	(.L_6721 - .L_6720)
.L_6720:
        /*0050*/ 	.word	0x00000000
        /*0054*/ 	.short	0x0007
        /*0056*/ 	.short	0x0034
        /*0058*/ 	.byte	0x00, 0xf0, 0x11, 0x00


	//----- nvinfo : EIATTR_KPARAM_INFO
	.align		4
.L_6721:
        /*005c*/ 	.byte	0x04, 0x17
        /*005e*/ 	.short	(.L_6723 - .L_6722)
.L_6722:
        /*0060*/ 	.word	0x00000000
        /*0064*/ 	.short	0x0006
        /*0066*/ 	.short	0x0030
        /*0068*/ 	.byte	0x00, 0xf0, 0x11, 0x00


	//----- nvinfo : EIATTR_KPARAM_INFO
	.align		4
.L_6723:
        /*006c*/ 	.byte	0x04, 0x17
        /*006e*/ 	.short	(.L_6725 - .L_6724)
.L_6724:
        /*0070*/ 	.word	0x00000000
        /*0074*/ 	.short	0x0005
        /*0076*/ 	.short	0x0028
        /*0078*/ 	.byte	0x00, 0xf0, 0x21, 0x00


	//----- nvinfo : EIATTR_KPARAM_INFO
	.align		4
.L_6725:
        /*007c*/ 	.byte	0x04, 0x17
        /*007e*/ 	.short	(.L_6727 - .L_6726)
.L_6726:
        /*0080*/ 	.word	0x00000000
        /*0084*/ 	.short	0x0004
        /*0086*/ 	.short	0x0020
        /*0088*/ 	.byte	0x00, 0xf0, 0x21, 0x00


	//----- nvinfo : EIATTR_KPARAM_INFO
	.align		4
.L_6727:
        /*008c*/ 	.byte	0x04, 0x17
        /*008e*/ 	.short	(.L_6729 - .L_6728)
.L_6728:
        /*0090*/ 	.word	0x00000000
        /*0094*/ 	.short	0x0003
        /*0096*/ 	.short	0x0018
        /*0098*/ 	.byte	0x00, 0xf0, 0x11, 0x00


	//----- nvinfo : EIATTR_KPARAM_INFO
	.align		4
.L_6729:
        /*009c*/ 	.byte	0x04, 0x17
        /*009e*/ 	.short	(.L_6731 - .L_6730)
.L_6730:
        /*00a0*/ 	.word	0x00000000
        /*00a4*/ 	.short	0x0002
        /*00a6*/ 	.short	0x0010
        /*00a8*/ 	.byte	0x00, 0xf0, 0x21, 0x00


	//----- nvinfo : EIATTR_KPARAM_INFO
	.align		4
.L_6731:
        /*00ac*/ 	.byte	0x04, 0x17
        /*00ae*/ 	.short	(.L_6733 - .L_6732)
.L_6732:
        /*00b0*/ 	.word	0x00000000
        /*00b4*/ 	.short	0x0001
        /*00b6*/ 	.short	0x0008
        /*00b8*/ 	.byte	0x00, 0xf0, 0x21, 0x00


	//----- nvinfo : EIATTR_KPARAM_INFO
	.align		4
.L_6733:
        /*00bc*/ 	.byte	0x04, 0x17
        /*00be*/ 	.short	(.L_6735 - .L_6734)
.L_6734:
        /*00c0*/ 	.word	0x00000000
        /*00c4*/ 	.short	0x0000
        /*00c6*/ 	.short	0x0000
        /*00c8*/ 	.byte	0x00, 0xf0, 0x21, 0x00


	//----- nvinfo : EIATTR_MAXREG_COUNT
	.align		4
.L_6735:
        /*00cc*/ 	.byte	0x03, 0x1b
        /*00ce*/ 	.short	0x00ff


	//----- nvinfo : EIATTR_MERCURY_ISA_VERSION
	.align		4
        /*00d0*/ 	.byte	0x03, 0x5f
        /*00d2*/ 	.short	0x0000


	//----- nvinfo : EIATTR_COOP_GROUP_MASK_REGIDS
	.align		4
        /*00d4*/ 	.byte	0x04, 0x29
        /*00d6*/ 	.short	(.L_6737 - .L_6736)


	//   ....[0]....
.L_6736:
        /*00d8*/ 	.word	0xffffffff


	//   ....[1]....
        /*00dc*/ 	.word	0xffffffff


	//   ....[2]....
        /*00e0*/ 	.word	0xffffffff


	//   ....[3]....
        /*00e4*/ 	.word	0xffffffff


	//   ....[4]....
        /*00e8*/ 	.word	0xffffffff


	//   ....[5]....
        /*00ec*/ 	.word	0xffffffff


	//   ....[6]....
        /*00f0*/ 	.word	0xffffffff


	//   ....[7]....
        /*00f4*/ 	.word	0xffffffff


	//   ....[8]....
        /*00f8*/ 	.word	0xffffffff


	//   ....[9]....
        /*00fc*/ 	.word	0xffffffff


	//   ....[10]....
        /*0100*/ 	.word	0xffffffff


	//   ....[11]....
        /*0104*/ 	.word	0xffffffff


	//   ....[12]....
        /*0108*/ 	.word	0xffffffff


	//   ....[13]....
        /*010c*/ 	.word	0xffffffff


	//   ....[14]....
        /*0110*/ 	.word	0xffffffff


	//   ....[15]....
        /*0114*/ 	.word	0xffffffff


	//   ....[16]....
        /*0118*/ 	.word	0xffffffff


	//   ....[17]....
        /*011c*/ 	.word	0xffffffff


	//----- nvinfo : EIATTR_COOP_GROUP_INSTR_OFFSETS
	.align		4
.L_6737:
        /*0120*/ 	.byte	0x04, 0x28
        /*0122*/ 	.short	(.L_6739 - .L_6738)


	//   ....[0]....
.L_6738:
        /*0124*/ 	.word	0x000005d0


	//   ....[1]....
        /*0128*/ 	.word	0x00000610


	//   ....[2]....
        /*012c*/ 	.word	0x00000630


	//   ....[3]....
        /*0130*/ 	.word	0x000009d0


	//   ....[4]....
        /*0134*/ 	.word	0x00000a10


	//   ....[5]....
        /*0138*/ 	.word	0x00000a20


	//   ....[6]....
        /*013c*/ 	.word	0x00000da0


	//   ....[7]....
        /*0140*/ 	.word	0x00000dd0


	//   ....[8]....
        /*0144*/ 	.word	0x00000e00


	//   ....[9]....
        /*0148*/ 	.word	0x00001230


	//   ....[10]....
        /*014c*/ 	.word	0x00001270


	//   ....[11]....
        /*0150*/ 	.word	0x00001290


	//   ....[12]....
        /*0154*/ 	.word	0x00001620


	//   ....[13]....
        /*0158*/ 	.word	0x00001660


	//   ....[14]....
        /*015c*/ 	.word	0x00001670


	//   ....[15]....
        /*0160*/ 	.word	0x000019e0


	//   ....[16]....
        /*0164*/ 	.word	0x00001a10


	//   ....[17]....
        /*0168*/ 	.word	0x00001a40


	//----- nvinfo : EIATTR_EXIT_INSTR_OFFSETS
	.align		4
.L_6739:
        /*016c*/ 	.byte	0x04, 0x1c
        /*016e*/ 	.short	(.L_6741 - .L_6740)


	//   ....[0]....
.L_6740:
        /*0170*/ 	.word	0x00000090


	//   ....[1]....
        /*0174*/ 	.word	0x00001d10


	//   ....[2]....
        /*0178*/ 	.word	0x00001d20


	//   ....[3]....
        /*017c*/ 	.word	0x00001f20


	//   ....[4]....
        /*0180*/ 	.word	0x00002080


	//----- nvinfo : EIATTR_MAX_THREADS
	.align		4
.L_6741:
        /*0184*/ 	.byte	0x04, 0x05
        /*0186*/ 	.short	(.L_6743 - .L_6742)
.L_6742:
        /*0188*/ 	.word	0x00000080
        /*018c*/ 	.word	0x00000001
        /*0190*/ 	.word	0x00000001


	//----- nvinfo : EIATTR_CRS_STACK_SIZE
	.align		4
.L_6743:
        /*0194*/ 	.byte	0x04, 0x1e
        /*0196*/ 	.short	(.L_6745 - .L_6744)
.L_6744:
        /*0198*/ 	.word	0x00000000
.L_6745:


//--------------------- .nv.info._ZN4vllm3moe10topkGatingILi4ELi4ELi4ELi16ELi32EifLNS0_11ScoringFuncE1EEEvPKT5_PKbPfiPT4_PiiiibPKf --------------------------
	.section	.nv.info._ZN4vllm3moe10topkGatingILi4ELi4ELi4ELi16ELi32EifLNS0_11ScoringFuncE1EEEvPKT5_PKbPfiPT4_PiiiibPKf,"",@"SHT_CUDA_INFO"
	.sectionflags	@""
	.align	4


	//----- nvinfo : EIATTR_CUDA_API_VERSION
	.align		4
        /*0000*/ 	.byte	0x04, 0x37
        /*0002*/ 	.short	(.L_6747 - .L_6746)
.L_6746:
        /*0004*/ 	.word	0x00000082


	//----- nvinfo : EIATTR_SW2861232_WAR
	.align		4
.L_6747:
        /*0008*/ 	.byte	0x01, 0x35
	.zero		2


	//----- nvinfo : EIATTR_PARAM_CBANK
	.align		4
        /*000c*/ 	.byte	0x04, 0x0a
        /*000e*/ 	.short	(.L_6749 - .L_6748)
	.align		4
.L_6748:
        /*0010*/ 	.word	index@(.nv.constant0._ZN4vllm3moe10topkGatingILi4ELi4ELi4ELi16ELi32EifLNS0_11ScoringFuncE1EEEvPKT5_PKbPfiPT4_PiiiibPKf)
        /*0014*/ 	.short	0x0160
        /*0016*/ 	.short	0x0048


	//----- nvinfo : EIATTR_CBANK_PARAM_SIZE
	.align		4
.L_6749:
        /*0018*/ 	.byte	0x03, 0x19
        /*001a*/ 	.short	0x0048


	//----- nvinfo : EIATTR_KPARAM_INFO
	.align		4
        /*001c*/ 	.byte	0x04, 0x17
        /*001e*/ 	.short	(.L_6751 - .L_6750)
.L_6750:
        /*0020*/ 	.word	0x00000000
        /*0024*/ 	.short	0x000a
        /*0026*/ 	.short	0x0040
        /*0028*/ 	.byte	0x00, 0xf0, 0x21, 0x00


	//----- nvinfo : EIATTR_KPARAM_INFO
	.align		4
.L_6751:
        /*002c*/ 	.byte	0x04, 0x17
        /*002e*/ 	.short	(.L_6753 - .L_6752)
.L_6752:
        /*0030*/ 	.word	0x00000000
        /*0034*/ 	.short	0x0009
        /*0036*/ 	.short	0x003c
        /*0038*/ 	.byte	0x00, 0xf0, 0x05, 0x00


	//----- nvinfo : EIATTR_KPARAM_INFO
	.align		4
.L_6753:
        /*003c*/ 	.byte	0x04, 0x17
        /*003e*/ 	.short	(.L_6755 - .L_6754)
.L_6754:
        /*0040*/ 	.word	0x00000000
        /*0044*/ 	.short	0x0008
        /*0046*/ 	.short	0x0038
        /*0048*/ 	.byte	0x00, 0xf0, 0x11, 0x00


	//----- nvinfo : EIATTR_KPARAM_INFO
	.align		4
.L_6755:
        /*004c*/ 	.byte	0x04, 0x17
        /*004e*/ 	.short	(.L_6757 - .L_6756)
.L_6756:
        /*0050*/ 	.word	0x00000000
        /*0054*/ 	.short	0x0007
        /*0056*/ 	.short	0x0034
        /*0058*/ 	.byte	0x00, 0xf0, 0x11, 0x00


	//----- nvinfo : EIATTR_KPARAM_INFO
	.align		4
.L_6757:
        /*005c*/ 	.byte	0x04, 0x17
        /*005e*/ 	.short	(.L_6759 - .L_6758)
.L_6758:
        /*0060*/ 	.word	0x00000000
        /*0064*/ 	.short	0x0006
        /*0066*/ 	.short	0x0030
        /*0068*/ 	.byte	0x00, 0xf0, 0x11, 0x00


	//----- nvinfo : EIATTR_KPARAM_INFO
	.align		4
.L_6759:
        /*006c*/ 	.byte	0x04, 0x17
        /*006e*/ 	.short	(.L_6761 - .L_6760)
.L_6760:
        /*0070*/ 	.word	0x00000000
        /*0074*/ 	.short	0x0005
        /*0076*/ 	.short	0x0028
        /*0078*/ 	.byte	0x00, 0xf0, 0x21, 0x00


	//----- nvinfo : EIATTR_KPARAM_INFO
	.align		4
.L_6761:
        /*007c*/ 	.byte	0x04, 0x17
        /*007e*/ 	.short	(.L_6763 - .L_6762)
.L_6762:
        /*0080*/ 	.word	0x00000000
        /*0084*/ 	.short	0x0004
        /*0086*/ 	.short	0x0020
        /*0088*/ 	.byte	0x00, 0xf0, 0x21, 0x00


	//----- nvinfo : EIATTR_KPARAM_INFO
	.align		4
.L_6763:
        /*008c*/ 	.byte	0x04, 0x17
        /*008e*/ 	.short	(.L_6765 - .L_6764)
.L_6764:
        /*0090*/ 	.word	0x00000000
        /*0094*/ 	.short	0x0003
        /*0096*/ 	.short	0x0018
        /*0098*/ 	.byte	0x00, 0xf0, 0x11, 0x00


	//----- nvinfo : EIATTR_KPARAM_INFO
	.align		4
.L_6765:
        /*009c*/ 	.byte	0x04, 0x17
        /*009e*/ 	.short	(.L_6767 - .L_6766)
.L_6766:
        /*00a0*/ 	.word	0x00000000
        /*00a4*/ 	.short	0x0002
        /*00a6*/ 	.short	0x0010
        /*00a8*/ 	.byte	0x00, 0xf0, 0x21, 0x00


	//----- nvinfo : EIATTR_KPARAM_INFO
	.align		4
.L_6767:
        /*00ac*/ 	.byte	0x04, 0x17
        /*00ae*/ 	.short	(.L_6769 - .L_6768)
.L_6768:
        /*00b0*/ 	.word	0x00000000
        /*00b4*/ 	.short	0x0001
        /*00b6*/ 	.short	0x0008
        /*00b8*/ 	.byte	0x00, 0xf0, 0x21, 0x00


	//----- nvinfo : EIATTR_KPARAM_INFO
	.align		4
.L_6769:
        /*00bc*/ 	.byte	0x04, 0x17
        /*00be*/ 	.short	(.L_6771 - .L_6770)
.L_6770:
        /*00c0*/ 	.word	0x00000000
        /*00c4*/ 	.short	0x0000
        /*00c6*/ 	.short	0x0000
        /*00c8*/ 	.byte	0x00, 0xf0, 0x21, 0x00


	//----- nvinfo : EIATTR_MAXREG_COUNT
	.align		4
.L_6771:
        /*00cc*/ 	.byte	0x03, 0x1b
        /*00ce*/ 	.short	0x00ff


	//----- nvinfo : EIATTR_MERCURY_ISA_VERSION
	.align		4
        /*00d0*/ 	.byte	0x03, 0x5f
        /*00d2*/ 	.short	0x0000


	//----- nvinfo : EIATTR_EXIT_INSTR_OFFSETS
	.align		4
        /*00d4*/ 	.byte	0x04, 0x1c
        /*00d6*/ 	.short	(.L_6773 - .L_6772)


	//   ....[0]....
.L_6772:
        /*00d8*/ 	.word	0x00000070


	//   ....[1]....
        /*00dc*/ 	.word	0x00001ed0


	//   ....[2]....
        /*00e0*/ 	.word	0x00001ee0


	//   ....[3]....
        /*00e4*/ 	.word	0x000027b0


	//   ....[4]....
        /*00e8*/ 	.word	0x000028c0


	//----- nvinfo : EIATTR_MAX_THREADS
	.align		4
.L_6773:
        /*00ec*/ 	.byte	0x04, 0x05
        /*00ee*/ 	.short	(.L_6775 - .L_6774)
.L_6774:
        /*00f0*/ 	.word	0x00000080
        /*00f4*/ 	.word	0x00000001
        /*00f8*/ 	.word	0x00000001
.L_6775:


//--------------------- .nv.info._ZN4vllm3moe10topkGatingILi2ELi2ELi4ELi8ELi32EifLNS0_11ScoringFuncE1EEEvPKT5_PKbPfiPT4_PiiiibPKf --------------------------
	.section	.nv.info._ZN4vllm3moe10topkGatingILi2ELi2ELi4ELi8ELi32EifLNS0_11ScoringFuncE1EEEvPKT5_PKbPfiPT4_PiiiibPKf,"",@"SHT_CUDA_INFO"
	.sectionflags	@""
	.align	4


	//----- nvinfo : EIATTR_CUDA_API_VERSION
	.align		4
        /*0000*/ 	.byte	0x04, 0x37
        /*0002*/ 	.short	(.L_6777 - .L_6776)
.L_6776:
        /*0004*/ 	.word	0x00000082


	//----- nvinfo : EIATTR_SW2861232_WAR
	.align		4
.L_6777:
        /*0008*/ 	.byte	0x01, 0x35
	.zero		2


	//----- nvinfo : EIATTR_PARAM_CBANK
	.align		4
        /*000c*/ 	.byte	0x04, 0x0a
        /*000e*/ 	.short	(.L_6779 - .L_6778)
	.align		4
.L_6778:
        /*0010*/ 	.word	index@(.nv.constant0._ZN4vllm3moe10topkGatingILi2ELi2ELi4ELi8ELi32EifLNS0_11ScoringFuncE1EEEvPKT5_PKbPfiPT4_PiiiibPKf)
        /*0014*/ 	.short	0x0160
        /*0016*/ 	.short	0x0048


	//----- nvinfo : EIATTR_CBANK_PARAM_SIZE
	.align		4
.L_6779:
        /*0018*/ 	.byte	0x03, 0x19
        /*001a*/ 	.short	0x0048


	//----- nvinfo : EIATTR_KPARAM_INFO
	.align		4
        /*001c*/ 	.byte	0x04, 0x17
        /*001e*/ 	.short	(.L_6781 - .L_6780)
.L_6780:
        /*0020*/ 	.word	0x00000000
        /*0024*/ 	.short	0x000a
        /*0026*/ 	.short	0x0040
        /*0028*/ 	.byte	0x00, 0xf0, 0x21, 0x00


	//----- nvinfo : EIATTR_KPARAM_INFO
	.align		4
.L_6781:
        /*002c*/ 	.byte	0x04, 0x17
        /*002e*/ 	.short	(.L_6783 - .L_6782)
.L_6782:
        /*0030*/ 	.word	0x00000000
        /*0034*/ 	.short	0x0009
        /*0036*/ 	.short	0x003c
        /*0038*/ 	.byte	0x00, 0xf0, 0x05, 0x00


	//----- nvinfo : EIATTR_KPARAM_INFO
	.align		4
.L_6783:
        /*003c*/ 	.byte	0x04, 0x17
        /*003e*/ 	.short	(.L_6785 - .L_6784)
.L_6784:
        /*0040*/ 	.word	0x00000000
        /*0044*/ 	.short	0x0008
        /*0046*/ 	.short	0x0038
        /*0048*/ 	.byte	0x00, 0xf0, 0x11, 0x00


	//----- nvinfo : EIATTR_KPARAM_INFO
	.align		4
.L_6785:
        /*004c*/ 	.byte	0x04, 0x17
        /*004e*/ 	.short	(.L_6787 - .L_6786)
.L_6786:
        /*0050*/ 	.word	0x00000000
        /*0054*/ 	.short	0x0007
        /*0056*/ 	.short	0x0034
        /*0058*/ 	.byte	0x00, 0xf0, 0x11, 0x00


	//----- nvinfo : EIATTR_KPARAM_INFO
	.align		4
.L_6787:
        /*005c*/ 	.byte	0x04, 0x17
        /*005e*/ 	.short	(.L_6789 - .L_6788)
.L_6788:
        /*0060*/ 	.word	0x00000000
        /*0064*/ 	.short	0x0006
        /*0066*/ 	.short	0x0030
        /*0068*/ 	.byte	0x00, 0xf0, 0x11, 0x00


	//----- nvinfo : EIATTR_KPARAM_INFO
	.align		4
.L_6789:
        /*006c*/ 	.byte	0x04, 0x17
        /*006e*/ 	.short	(.L_6791 - .L_6790)
.L_6790:
        /*0070*/ 	.word	0x00000000
        /*0074*/ 	.short	0x0005
        /*0076*/ 	.short	0x0028
        /*0078*/ 	.byte	0x00, 0xf0, 0x21, 0x00


	//----- nvinfo : EIATTR_KPARAM_INFO
	.align		4
.L_6791:
        /*007c*/ 	.byte	0x04, 0x17
        /*007e*/ 	.short	(.L_6793 - .L_6792)
.L_6792:
        /*0080*/ 	.word	0x00000000
        /*0084*/ 	.short	0x0004
        /*0086*/ 	.short	0x0020
        /*0088*/ 	.byte	0x00, 0xf0, 0x21, 0x00


	//----- nvinfo : EIATTR_KPARAM_INFO
	.align		4
.L_6793:
        /*008c*/ 	.byte	0x04, 0x17
        /*008e*/ 	.short	(.L_6795 - .L_6794)
.L_6794:
        /*0090*/ 	.word	0x00000000
        /*0094*/ 	.short	0x0003
        /*0096*/ 	.short	0x0018
        /*0098*/ 	.byte	0x00, 0xf0, 0x11, 0x00


	//----- nvinfo : EIATTR_KPARAM_INFO
	.align		4
.L_6795:
        /*009c*/ 	.byte	0x04, 0x17
        /*009e*/ 	.short	(.L_6797 - .L_6796)
.L_6796:
        /*00a0*/ 	.word	0x00000000
        /*00a4*/ 	.short	0x0002
        /*00a6*/ 	.short	0x0010
        /*00a8*/ 	.byte	0x00, 0xf0, 0x21, 0x00


	//----- nvinfo : EIATTR_KPARAM_INFO
	.align		4
.L_6797:
        /*00ac*/ 	.byte	0x04, 0x17
        /*00ae*/ 	.short	(.L_6799 - .L_6798)
.L_6798:
        /*00b0*/ 	.word	0x00000000
        /*00b4*/ 	.short	0x0001
        /*00b6*/ 	.short	0x0008
        /*00b8*/ 	.byte	0x00, 0xf0, 0x21, 0x00


	//----- nvinfo : EIATTR_KPARAM_INFO
	.align		4
.L_6799:
        /*00bc*/ 	.byte	0x04, 0x17
        /*00be*/ 	.short	(.L_6801 - .L_6800)
.L_6800:
        /*00c0*/ 	.word	0x00000000
        /*00c4*/ 	.short	0x0000
        /*00c6*/ 	.short	0x0000
        /*00c8*/ 	.byte	0x00, 0xf0, 0x21, 0x00


	//----- nvinfo : EIATTR_MAXREG_COUNT
	.align		4
.L_6801:
        /*00cc*/ 	.byte	0x03, 0x1b
        /*00ce*/ 	.short	0x00ff


	//----- nvinfo : EIATTR_MERCURY_ISA_VERSION
	.align		4
        /*00d0*/ 	.byte	0x03, 0x5f
        /*00d2*/ 	.short	0x0000


	//----- nvinfo : EIATTR_EXIT_INSTR_OFFSETS
	.align		4
        /*00d4*/ 	.byte	0x04, 0x1c
        /*00d6*/ 	.short	(.L_6803 - .L_6802)


	//   ....[0]....
.L_6802:
        /*00d8*/ 	.word	0x00000070


	//   ....[1]....
        /*00dc*/ 	.word	0x000019d0


	//   ....[2]....
        /*00e0*/ 	.word	0x000019e0


	//   ....[3]....
        /*00e4*/ 	.word	0x00002260


	//   ....[4]....
        /*00e8*/ 	.word	0x00002380


	//----- nvinfo : EIATTR_MAX_THREADS
	.align		4
.L_6803:
        /*00ec*/ 	.byte	0x04, 0x05
        /*00ee*/ 	.short	(.L_6805 - .L_6804)
.L_6804:
        /*00f0*/ 	.word	0x00000080
        /*00f4*/ 	.word	0x00000001
        /*00f8*/ 	.word	0x00000001
.L_6805:


//--------------------- .nv.info._ZN4vllm3moe10topkGatingILi1ELi1ELi4ELi4ELi32EifLNS0_11ScoringFuncE1EEEvPKT5_PKbPfiPT4_PiiiibPKf --------------------------
	.section	.nv.info._ZN4vllm3moe10topkGatingILi1ELi1ELi4ELi4ELi32EifLNS0_11ScoringFuncE1EEEvPKT5_PKbPfiPT4_PiiiibPKf,"",@"SHT_CUDA_INFO"
	.sectionflags	@""
	.align	4


	//----- nvinfo : EIATTR_CUDA_API_VERSION
	.align		4
        /*0000*/ 	.byte	0x04, 0x37
        /*0002*/ 	.short	(.L_6807 - .L_6806)
.L_6806:
        /*0004*/ 	.word	0x00000082


	//----- nvinfo : EIATTR_SW2861232_WAR
	.align		4
.L_6807:
        /*0008*/ 	.byte	0x01, 0x35
	.zero		2


	//----- nvinfo : EIATTR_PARAM_CBANK
	.align		4
        /*000c*/ 	.byte	0x04, 0x0a
        /*000e*/ 	.short	(.L_6809 - .L_6808)
	.align		4
.L_6808:
        /*0010*/ 	.word	index@(.nv.constant0._ZN4vllm3moe10topkGatingILi1ELi1ELi4ELi4ELi32EifLNS0_11ScoringFuncE1EEEvPKT5_PKbPfiPT4_PiiiibPKf)
        /*0014*/ 	.short	0x0160
        /*0016*/ 	.short	0x0048


	//----- nvinfo : EIATTR_CBANK_PARAM_SIZE
	.align		4
.L_6809:
        /*0018*/ 	.byte	0x03, 0x19
        /*001a*/ 	.short	0x0048


	//----- nvinfo : EIATTR_KPARAM_INFO
	.align		4
        /*001c*/ 	.byte	0x04, 0x17
        /*001e*/ 	.short	(.L_6811 - .L_6810)
.L_6810:
        /*0020*/ 	.word	0x00000000
        /*0024*/ 	.short	0x000a
        /*0026*/ 	.short	0x0040
        /*0028*/ 	.byte	0x00, 0xf0, 0x21, 0x00


	//----- nvinfo : EIATTR_KPARAM_INFO
	.align		4
.L_6811:
        /*002c*/ 	.byte	0x04, 0x17
        /*002e*/ 	.short	(.L_6813 - .L_6812)
.L_6812:
        /*0030*/ 	.word	0x00000000
        /*0034*/ 	.short	0x0009
        /*0036*/ 	.short	0x003c
        /*0038*/ 	.byte	0x00, 0xf0, 0x05, 0x00


	//----- nvinfo : EIATTR_KPARAM_INFO
	.align		4
.L_6813:
        /*003c*/ 	.byte	0x04, 0x17
        /*003e*/ 	.short	(.L_6815 - .L_6814)
.L_6814:
        /*0040*/ 	.word	0x00000000
        /*0044*/ 	.short	0x0008
        /*0046*/ 	.short	0x0038
        /*0048*/ 	.byte	0x00, 0xf0, 0x11, 0x00


	//----- nvinfo : EIATTR_KPARAM_INFO
	.align		4
.L_6815:
        /*004c*/ 	.byte	0x04, 0x17
        /*004e*/ 	.short	(.L_6817 - .L_6816)
.L_6816:
        /*0050*/ 	.word	0x00000000
        /*0054*/ 	.short	0x0007
        /*0056*/ 	.short	0x0034
        /*0058*/ 	.byte	0x00, 0xf0, 0x11, 0x00


	//----- nvinfo : EIATTR_KPARAM_INFO
	.align		4
.L_6817:
        /*005c*/ 	.byte	0x04, 0x17
        /*005e*/ 	.short	(.L_6819 - .L_6818)
.L_6818:
        /*0060*/ 	.word	0x00000000
        /*0064*/ 	.short	0x0006
        /*0066*/ 	.short	0x0030
        /*0068*/ 	.byte	0x00, 0xf0, 0x11, 0x00


	//----- nvinfo : EIATTR_KPARAM_INFO
	.align		4
.L_6819:
        /*006c*/ 	.byte	0x04, 0x17
        /*006e*/ 	.short	(.L_6821 - .L_6820)
.L_6820:
        /*0070*/ 	.word	0x00000000
        /*0074*/ 	.short	0x0005
        /*0076*/ 	.short	0x0028
        /*0078*/ 	.byte	0x00, 0xf0, 0x21, 0x00


	//----- nvinfo : EIATTR_KPARAM_INFO
	.align		4
.L_6821:
        /*007c*/ 	.byte	0x04, 0x17
        /*007e*/ 	.short	(.L_6823 - .L_6822)
.L_6822:
        /*0080*/ 	.word	0x00000000
        /*0084*/ 	.short	0x0004
        /*0086*/ 	.short	0x0020
        /*0088*/ 	.byte	0x00, 0xf0, 0x21, 0x00


	//----- nvinfo : EIATTR_KPARAM_INFO
	.align		4
.L_6823:
        /*008c*/ 	.byte	0x04, 0x17
        /*008e*/ 	.short	(.L_6825 - .L_6824)
.L_6824:
        /*0090*/ 	.word	0x00000000
        /*0094*/ 	.short	0x0003
        /*0096*/ 	.short	0x0018
        /*0098*/ 	.byte	0x00, 0xf0, 0x11, 0x00


	//----- nvinfo : EIATTR_KPARAM_INFO
	.align		4
.L_6825:
        /*009c*/ 	.byte	0x04, 0x17
        /*009e*/ 	.short	(.L_6827 - .L_6826)
.L_6826:
        /*00a0*/ 	.word	0x00000000
        /*00a4*/ 	.short	0x0002
        /*00a6*/ 	.short	0x0010
        /*00a8*/ 	.byte	0x00, 0xf0, 0x21, 0x00


	//----- nvinfo : EIATTR_KPARAM_INFO
	.align		4
.L_6827:
        /*00ac*/ 	.byte	0x04, 0x17
        /*00ae*/ 	.short	(.L_6829 - .L_6828)
.L_6828:
        /*00b0*/ 	.word	0x00000000
        /*00b4*/ 	.short	0x0001
        /*00b6*/ 	.short	0x0008
        /*00b8*/ 	.byte	0x00, 0xf0, 0x21, 0x00


	//----- nvinfo : EIATTR_KPARAM_INFO
	.align		4
.L_6829:
        /*00bc*/ 	.byte	0x04, 0x17
        /*00be*/ 	.short	(.L_6831 - .L_6830)
.L_6830:
        /*00c0*/ 	.word	0x00000000
        /*00c4*/ 	.short	0x0000
        /*00c6*/ 	.short	0x0000
        /*00c8*/ 	.byte	0x00, 0xf0, 0x21, 0x00


	//----- nvinfo : EIATTR_MAXREG_COUNT
	.align		4
.L_6831:
        /*00cc*/ 	.byte	0x03, 0x1b
        /*00ce*/ 	.short	0x00ff


	//----- nvinfo : EIATTR_MERCURY_ISA_VERSION
	.align		4
        /*00d0*/ 	.byte	0x03, 0x5f
        /*00d2*/ 	.short	0x0000


	//----- nvinfo : EIATTR_EXIT_INSTR_OFFSETS
	.align		4
        /*00d4*/ 	.byte	0x04, 0x1c
        /*00d6*/ 	.short	(.L_6833 - .L_6832)


	//   ....[0]....
.L_6832:
        /*00d8*/ 	.word	0x00000090


	//   ....[1]....
        /*00dc*/ 	.word	0x00000f00


	//   ....[2]....
        /*00e0*/ 	.word	0x00000f10


	//   ....[3]....
        /*00e4*/ 	.word	0x00001770


	//   ....[4]....
        /*00e8*/ 	.word	0x00001870


	//----- nvinfo : EIATTR_MAX_THREADS
	.align		4
.L_6833:
        /*00ec*/ 	.byte	0x04, 0x05
        /*00ee*/ 	.short	(.L_6835 - .L_6834)
.L_6834:
        /*00f0*/ 	.word	0x00000080
        /*00f4*/ 	.word	0x00000001
        /*00f8*/ 	.word	0x00000001
.L_6835:


//--------------------- .nv.info._ZN4vllm3moe10topkGatingILi18ELi576ELi4ELi4ELi32El13__nv_bfloat16LNS0_11ScoringFuncE0EEEvPKT5_PKbPfiPT4_PiiiibPKf --------------------------
	.section	.nv.info._ZN4vllm3moe10topkGatingILi18ELi576ELi4ELi4ELi32El13__nv_bfloat16LNS0_11ScoringFuncE0EEEvPKT5_PKbPfiPT4_PiiiibPKf,"",@"SHT_CUDA_INFO"
	.sectionflags	@""
	.align	4


	//----- nvinfo : EIATTR_CUDA_API_VERSION
	.align		4
        /*0000*/ 	.byte	0x04, 0x37
        /*0002*/ 	.short	(.L_6837 - .L_6836)
.L_6836:
        /*0004*/ 	.word	0x00000082


	//----- nvinfo : EIATTR_SW2861232_WAR
	.align		4
.L_6837:
        /*0008*/ 	.byte	0x01, 0x35
	.zero		2


	//----- nvinfo : EIATTR_PARAM_CBANK
	.align		4
        /*000c*/ 	.byte	0x04, 0x0a
        /*000e*/ 	.short	(.L_6839 - .L_6838)
	.align		4
.L_6838:
        /*0010*/ 	.word	index@(.nv.constant0._ZN4vllm3moe10topkGatingILi18ELi576ELi4ELi4ELi32El13__nv_bfloat16LNS0_11ScoringFuncE0EEEvPKT5_PKbPfiPT4_PiiiibPKf)
        /*0014*/ 	.short	0x0160
        /*0016*/ 	.short	0x0048


	//----- nvinfo : EIATTR_CBANK_PARAM_SIZE
	.align		4
.L_6839:
        /*0018*/ 	.byte	0x03, 0x19
        /*001a*/ 	.short	0x0048


	//----- nvinfo : EIATTR_KPARAM_INFO
	.align		4
        /*001c*/ 	.byte	0x04, 0x17
        /*001e*/ 	.short	(.L_6841 - .L_6840)
.L_6840:
        /*0020*/ 	.word	0x00000000
        /*0024*/ 	.short	0x000a
        /*0026*/ 	.short	0x0040
        /*0028*/ 	.byte	0x00, 0xf0, 0x21, 0x00


	//----- nvinfo : EIATTR_KPARAM_INFO
	.align		4
.L_6841:
        /*002c*/ 	.byte	0x04, 0x17
        /*002e*/ 	.short	(.L_6843 - .L_6842)
.L_6842:
        /*0030*/ 	.word	0x00000000
        /*0034*/ 	.short	0x0009
        /*0036*/ 	.short	0x003c
        /*0038*/ 	.byte	0x00, 0xf0, 0x05, 0x00


	//----- nvinfo : EIATTR_KPARAM_INFO
	.align		4
.L_6843:
        /*003c*/ 	.byte	0x04, 0x17
        /*003e*/ 	.short	(.L_6845 - .L_6844)
.L_6844:
        /*0040*/ 	.word	0x00000000
        /*0044*/ 	.short	0x0008
        /*0046*/ 	.short	0x0038
        /*0048*/ 	.byte	0x00, 0xf0, 0x11, 0x00


	//----- nvinfo : EIATTR_KPARAM_INFO
	.align		4
.L_6845:
        /*004c*/ 	.byte	0x04, 0x17
        /*004e*/ 	.short	(.L_6847 - .L_6846)
.L_6846:
        /*0050*/ 	.word	0x00000000
        /*0054*/ 	.short	0x0007
        /*0056*/ 	.short	0x0034
        /*0058*/ 	.byte	0x00, 0xf0, 0x11, 0x00


	//----- nvinfo : EIATTR_KPARAM_INFO
	.align		4
.L_6847:
        /*005c*/ 	.byte	0x04, 0x17
        /*005e*/ 	.short	(.L_6849 - .L_6848)
.L_6848:
        /*0060*/ 	.word	0x00000000
        /*0064*/ 	.short	0x0006
        /*0066*/ 	.short	0x0030
        /*0068*/ 	.byte	0x00, 0xf0, 0x11, 0x00


	//----- nvinfo : EIATTR_KPARAM_INFO
	.align		4
.L_6849:
        /*006c*/ 	.byte	0x04, 0x17
        /*006e*/ 	.short	(.L_6851 - .L_6850)
.L_6850:
        /*0070*/ 	.word	0x00000000
        /*0074*/ 	.short	0x0005
        /*0076*/ 	.short	0x0028
        /*0078*/ 	.byte	0x00, 0xf0, 0x21, 0x00


	//----- nvinfo : EIATTR_KPARAM_INFO
	.align		4
.L_6851:
        /*007c*/ 	.byte	0x04, 0x17
        /*007e*/ 	.short	(.L_6853 - .L_6852)
.L_6852:
        /*0080*/ 	.word	0x00000000
        /*0084*/ 	.short	0x0004
        /*0086*/ 	.short	0x0020
        /*0088*/ 	.byte	0x00, 0xf0, 0x21, 0x00


	//----- nvinfo : EIATTR_KPARAM_INFO
	.align		4
.L_6853:
        /*008c*/ 	.byte	0x04, 0x17
        /*008e*/ 	.short	(.L_6855 - .L_6854)
.L_6854:
        /*0090*/ 	.word	0x00000000
        /*0094*/ 	.short	0x0003
        /*0096*/ 	.short	0x0018
        /*0098*/ 	.byte	0x00, 0xf0, 0x11, 0x00


	//----- nvinfo : EIATTR_KPARAM_INFO
	.align		4
.L_6855:
        /*009c*/ 	.byte	0x04, 0x17
        /*009e*/ 	.short	(.L_6857 - .L_6856)
.L_6856:
        /*00a0*/ 	.word	0x00000000
        /*00a4*/ 	.short	0x0002
        /*00a6*/ 	.short	0x0010
        /*00a8*/ 	.byte	0x00, 0xf0, 0x21, 0x00


	//----- nvinfo : EIATTR_KPARAM_INFO
	.align		4
.L_6857:
        /*00ac*/ 	.byte	0x04, 0x17
        /*00ae*/ 	.short	(.L_6859 - .L_6858)
.L_6858:
        /*00b0*/ 	.word	0x00000000
        /*00b4*/ 	.short	0x0001
        /*00b6*/ 	.short	0x0008
        /*00b8*/ 	.byte	0x00, 0xf0, 0x21, 0x00


	//----- nvinfo : EIATTR_KPARAM_INFO
	.align		4
.L_6859:
        /*00bc*/ 	.byte	0x04, 0x17
        /*00be*/ 	.short	(.L_6861 - .L_6860)
.L_6860:
        /*00c0*/ 	.word	0x00000000
        /*00c4*/ 	.short	0x0000
        /*00c6*/ 	.short	0x0000
        /*00c8*/ 	.byte	0x00, 0xf0, 0x21, 0x00


	//----- nvinfo : EIATTR_MAXREG_COUNT
	.align		4
.L_6861:
        /*00cc*/ 	.byte	0x03, 0x1b
        /*00ce*/ 	.short	0x00ff


	//----- nvinfo : EIATTR_MERCURY_ISA_VERSION
	.align		4
        /*00d0*/ 	.byte	0x03, 0x5f
        /*00d2*/ 	.short	0x0000


	//----- nvinfo : EIATTR_COOP_GROUP_MASK_REGIDS
	.align		4
        /*00d4*/ 	.byte	0x04, 0x29
        /*00d6*/ 	.short	(.L_6863 - .L_6862)


	//   ....[0]....
.L_6862:
        /*00d8*/ 	.word	0xffffffff


	//   ....[1]....
        /*00dc*/ 	.word	0xffffffff


	//   ....[2]....
        /*00e0*/ 	.word	0xffffffff


	//   ....[3]....
        /*00e4*/ 	.word	0xffffffff


	//   ....[4]....
        /*00e8*/ 	.word	0xffffffff


	//   ....[5]....
        /*00ec*/ 	.word	0xffffffff


	//   ....[6]....
        /*00f0*/ 	.word	0xffffffff


	//   ....[7]....
        /*00f4*/ 	.word	0xffffffff


	//   ....[8]....
        /*00f8*/ 	.word	0xffffffff


	//   ....[9]....
        /*00fc*/ 	.word	0xffffffff


	//   ....[10]....
        /*0100*/ 	.word	0xffffffff


	//   ....[11]....
        /*0104*/ 	.word	0xffffffff


	//   ....[12]....
        /*0108*/ 	.word	0xffffffff


	//   ....[13]....
        /*010c*/ 	.word	0xffffffff


	//   ....[14]....
        /*0110*/ 	.word	0xffffffff


	//   ....[15]....
        /*0114*/ 	.word	0xffffffff


	//   ....[16]....
        /*0118*/ 	.word	0xffffffff


	//   ....[17]....
        /*011c*/ 	.word	0xffffffff


	//   ....[18]....
        /*0120*/ 	.word	0xffffffff


	//   ....[19]....
        /*0124*/ 	.word	0xffffffff


	//   ....[20]....
        /*0128*/ 	.word	0xffffffff


	//   ....[21]....
        /*012c*/ 	.word	0xffffffff


	//   ....[22]....
        /*0130*/ 	.word	0xffffffff


	//   ....[23]....
        /*0134*/ 	.word	0xffffffff


	//   ....[24]....
        /*0138*/ 	.word	0xffffffff


	//   ....[25]....
        /*013c*/ 	.word	0xffffffff


	//   ....[26]....
        /*0140*/ 	.word	0xffffffff


	//   ....[27]....
        /*0144*/ 	.word	0xffffffff


	//   ....[28]....
        /*0148*/ 	.word	0xffffffff


	//   ....[29]....
        /*014c*/ 	.word	0xffffffff


	//   ....[30]....
        /*0150*/ 	.word	0xffffffff


	//   ....[31]....
        /*0154*/ 	.word	0xffffffff


	//   ....[32]....
        /*0158*/ 	.word	0xffffffff


	//   ....[33]....
        /*015c*/ 	.word	0xffffffff


	//   ....[34]....
        /*0160*/ 	.word	0xffffffff


	//   ....[35]....
        /*0164*/ 	.word	0xffffffff


	//   ....[36]....
        /*0168*/ 	.word	0xffffffff


	//   ....[37]....
        /*016c*/ 	.word	0xffffffff


	//   ....[38]....
        /*0170*/ 	.word	0xffffffff


	//   ....[39]....
        /*0174*/ 	.word	0xffffffff


	//   ....[40]....
        /*0178*/ 	.word	0xffffffff


	//   ....[41]....
        /*017c*/ 	.word	0xffffffff


	//   ....[42]....
        /*0180*/ 	.word	0xffffffff


	//   ....[43]....
        /*0184*/ 	.word	0xffffffff


	//   ....[44]....
        /*0188*/ 	.word	0xffffffff


	//   ....[45]....
        /*018c*/ 	.word	0xffffffff


	//   ....[46]....
        /*0190*/ 	.word	0xffffffff


	//   ....[47]....
        /*0194*/ 	.word	0xffffffff


	//   ....[48]....
        /*0198*/ 	.word	0xffffffff


	//   ....[49]....
        /*019c*/ 	.word	0xffffffff


	//   ....[50]....
        /*01a0*/ 	.word	0xffffffff


	//   ....[51]....
        /*01a4*/ 	.word	0xffffffff


	//   ....[52]....
        /*01a8*/ 	.word	0xffffffff


	//   ....[53]....
        /*01ac*/ 	.word	0xffffffff


	//   ....[54]....
        /*01b0*/ 	.word	0xffffffff


	//   ....[55]....
        /*01b4*/ 	.word	0xffffffff


	//   ....[56]....
        /*01b8*/ 	.word	0xffffffff


	//   ....[57]....
        /*01bc*/ 	.word	0xffffffff


	//   ....[58]....
        /*01c0*/ 	.word	0xffffffff


	//   ....[59]....
        /*01c4*/ 	.word	0xffffffff


	//   ....[60]....
        /*01c8*/ 	.word	0xffffffff


	//   ....[61]....
        /*01cc*/ 	.word	0xffffffff


	//   ....[62]....
        /*01d0*/ 	.word	0xffffffff


	//   ....[63]....
        /*01d4*/ 	.word	0xffffffff


	//   ....[64]....
        /*01d8*/ 	.word	0xffffffff


	//   ....[65]....
        /*01dc*/ 	.word	0xffffffff


	//   ....[66]....
        /*01e0*/ 	.word	0xffffffff


	//   ....[67]....
        /*01e4*/ 	.word	0xffffffff


	//   ....[68]....
        /*01e8*/ 	.word	0xffffffff


	//   ....[69]....
        /*01ec*/ 	.word	0xffffffff


	//----- nvinfo : EIATTR_COOP_GROUP_INSTR_OFFSETS
	.align		4
.L_6863:
        /*01f0*/ 	.byte	0x04, 0x28
        /*01f2*/ 	.short	(.L_6865 - .L_6864)


	//   ....[0]....
.L_6864:
        /*01f4*/ 	.word	0x000003d0


	//   ....[1]....
        /*01f8*/ 	.word	0x000003f0


	//   ....[2]....
        /*01fc*/ 	.word	0x00000410


	//   ....[3]....
        /*0200*/ 	.word	0x00000430


	//   ....[4]....
        /*0204*/ 	.word	0x00000460


	//   ....[5]....
        /*0208*/ 	.word	0x00000930


	//   ....[6]....
        /*020c*/ 	.word	0x00000950


	//   ....[7]....
        /*0210*/ 	.word	0x00000970


	//   ....[8]....
        /*0214*/ 	.word	0x00000990


	//   ....[9]....
        /*0218*/ 	.word	0x000009c0


	//   ....[10]....
        /*021c*/ 	.word	0x000016c0


	//   ....[11]....
        /*0220*/ 	.word	0x000016e0


	//   ....[12]....
        /*0224*/ 	.word	0x000016f0


	//   ....[13]....
        /*0228*/ 	.word	0x00001780


	//   ....[14]....
        /*022c*/ 	.word	0x000017a0


	//   ....[15]....
        /*0230*/ 	.word	0x000017b0


	//   ....[16]....
        /*0234*/ 	.word	0x00001810


	//   ....[17]....
        /*0238*/ 	.word	0x00001850


	//   ....[18]....
        /*023c*/ 	.word	0x00001860


	//   ....[19]....
        /*0240*/ 	.word	0x00001900


	//   ....[20]....
        /*0244*/ 	.word	0x00001910


	//   ....[21]....
        /*0248*/ 	.word	0x00001920


	//   ....[22]....
        /*024c*/ 	.word	0x00001980


	//   ....[23]....
        /*0250*/ 	.word	0x000019c0


	//   ....[24]....
        /*0254*/ 	.word	0x000019d0


	//   ....[25]....
        /*0258*/ 	.word	0x00002230


	//   ....[26]....
        /*025c*/ 	.word	0x00002250


	//   ....[27]....
        /*0260*/ 	.word	0x00002260


	//   ....[28]....
        /*0264*/ 	.word	0x000022f0


	//   ....[29]....
        /*0268*/ 	.word	0x00002310


	//   ....[30]....
        /*026c*/ 	.word	0x00002320


	//   ....[31]....
        /*0270*/ 	.word	0x00002380


	//   ....[32]....
        /*0274*/ 	.word	0x000023c0


	//   ....[33]....
        /*0278*/ 	.word	0x000023d0


	//   ....[34]....
        /*027c*/ 	.word	0x00002470


	//   ....[35]....
        /*0280*/ 	.word	0x00002480


	//   ....[36]....
        /*0284*/ 	.word	0x00002490


	//   ....[37]....
        /*0288*/ 	.word	0x000024f0


	//   ....[38]....
        /*028c*/ 	.word	0x00002530


	//   ....[39]....
        /*0290*/ 	.word	0x00002540


	//   ....[40]....
        /*0294*/ 	.word	0x00002cc0


	//   ....[41]....
        /*0298*/ 	.word	0x00002d40


	//   ....[42]....
        /*029c*/ 	.word	0x00002db0


	//   ....[43]....
        /*02a0*/ 	.word	0x00002e30


	//   ....[44]....
        /*02a4*/ 	.word	0x00002eb0


	//   ....[45]....
        /*02a8*/ 	.word	0x00002f30


	//   ....[46]....
        /*02ac*/ 	.word	0x00002fb0


	//   ....[47]....
        /*02b0*/ 	.word	0x00003030


	//   ....[48]....
        /*02b4*/ 	.word	0x000030b0


	//   ....[49]....
        /*02b8*/ 	.word	0x00003130


	//   ....[50]....
        /*02bc*/ 	.word	0x000031b0


	//   ....[51]....
        /*02c0*/ 	.word	0x00003230


	//   ....[52]....
        /*02c4*/ 	.word	0x000032b0


	//   ....[53]....
        /*02c8*/ 	.word	0x00003330


	//   ....[54]....
        /*02cc*/ 	.word	0x000033b0


	//   ....[55]....
        /*02d0*/ 	.word	0x00003420


	//   ....[56]....
        /*02d4*/ 	.word	0x000034a0


	//   ....[57]....
        /*02d8*/ 	.word	0x00003510


	//   ....[58]....
        /*02dc*/ 	.word	0x00003590


	//   ....[59]....
        /*02e0*/ 	.word	0x00003610


	//   ....[60]....
        /*02e4*/ 	.word	0x00003690


	//   ....[61]....
        /*02e8*/ 	.word	0x00003710


	//   ....[62]....
        /*02ec*/ 	.word	0x00003790


	//   ....[63]....
        /*02f0*/ 	.word	0x00003810


	//   ....[64]....
        /*02f4*/ 	.word	0x00003890


	//   ....[65]....
        /*02f8*/ 	.word	0x00003910


	//   ....[66]....
        /*02fc*/ 	.word	0x00003990


	//   ....[67]....
        /*0300*/ 	.word	0x00003a10


	//   ....[68]....
        /*0304*/ 	.word	0x00003a90


	//   ....[69]....
        /*0308*/ 	.word	0x00003b10


	//----- nvinfo : EIATTR_EXIT_INSTR_OFFSETS
	.align		4
.L_6865:
        /*030c*/ 	.byte	0x04, 0x1c
        /*030e*/ 	.short	(.L_6867 - .L_6866)


	//   ....[0]....
.L_6866:
        /*0310*/ 	.word	0x00000080


	//   ....[1]....
        /*0314*/ 	.word	0x000028d0


	//   ....[2]....
        /*0318*/ 	.word	0x00002900


	//   ....[3]....
        /*031c*/ 	.word	0x00002b10


	//   ....[4]....
        /*0320*/ 	.word	0x00002c60


	//----- nvinfo : EIATTR_MAX_THREADS
	.align		4
.L_6867:
        /*0324*/ 	.byte	0x04, 0x05
        /*0326*/ 	.short	(.L_6869 - .L_6868)
.L_6868:
        /*0328*/ 	.word	0x00000080
        /*032c*/ 	.word	0x00000001
        /*0330*/ 	.word	0x00000001


	//----- nvinfo : EIATTR_CRS_STACK_SIZE
	.align		4
.L_6869:
        /*0334*/ 	.byte	0x04, 0x1e
        /*0336*/ 	.short	(.L_6871 - .L_6870)
.L_6870:
        /*0338*/ 	.word	0x00000000
.L_6871:


//--------------------- .nv.info._ZN4vllm3moe10topkGatingILi14ELi448ELi4ELi4ELi32El13__nv_bfloat16LNS0_11ScoringFuncE0EEEvPKT5_PKbPfiPT4_PiiiibPKf --------------------------
	.section	.nv.info._ZN4vllm3moe10topkGatingILi14ELi448ELi4ELi4ELi32El13__nv_bfloat16LNS0_11ScoringFuncE0EEEvPKT5_PKbPfiPT4_PiiiibPKf,"",@"SHT_CUDA_INFO"
	.sectionflags	@""
	.align	4


	//----- nvinfo : EIATTR_CUDA_API_VERSION
	.align		4
        /*0000*/ 	.byte	0x04, 0x37
        /*0002*/ 	.short	(.L_6873 - .L_6872)
.L_6872:
        /*0004*/ 	.word	0x00000082


	//----- nvinfo : EIATTR_SW2861232_WAR
	.align		4
.L_6873:
        /*0008*/ 	.byte	0x01, 0x35
	.zero		2


	//----- nvinfo : EIATTR_PARAM_CBANK
	.align		4
        /*000c*/ 	.byte	0x04, 0x0a
        /*000e*/ 	.short	(.L_6875 - .L_6874)
	.align		4
.L_6874:
        /*0010*/ 	.word	index@(.nv.constant0._ZN4vllm3moe10topkGatingILi14ELi448ELi4ELi4ELi32El13__nv_bfloat16LNS0_11ScoringFuncE0EEEvPKT5_PKbPfiPT4_PiiiibPKf)
        /*0014*/ 	.short	0x0160
        /*0016*/ 	.short	0x0048


	//----- nvinfo : EIATTR_CBANK_PARAM_SIZE
	.align		4
.L_6875:
        /*0018*/ 	.byte	0x03, 0x19
        /*001a*/ 	.short	0x0048


	//----- nvinfo : EIATTR_KPARAM_INFO
	.align		4
        /*001c*/ 	.byte	0x04, 0x17
        /*001e*/ 	.short	(.L_6877 - .L_6876)
.L_6876:
        /*0020*/ 	.word	0x00000000
        /*0024*/ 	.short	0x000a
        /*0026*/ 	.short	0x0040
        /*0028*/ 	.byte	0x00, 0xf0, 0x21, 0x00


	//----- nvinfo : EIATTR_KPARAM_INFO
	.align		4
.L_6877:
        /*002c*/ 	.byte	0x04, 0x17
        /*002e*/ 	.short	(.L_6879 - .L_6878)
.L_6878:
        /*0030*/ 	.word	0x00000000
        /*0034*/ 	.short	0x0009
        /*0036*/ 	.short	0x003c
        /*0038*/ 	.byte	0x00, 0xf0, 0x05, 0x00


	//----- nvinfo : EIATTR_KPARAM_INFO
	.align		4
.L_6879:
        /*003c*/ 	.byte	0x04, 0x17
        /*003e*/ 	.short	(.L_6881 - .L_6880)
.L_6880:
        /*0040*/ 	.word	0x00000000
        /*0044*/ 	.short	0x0008
        /*0046*/ 	.short	0x0038
        /*0048*/ 	.byte	0x00, 0xf0, 0x11, 0x00


	//----- nvinfo : EIATTR_KPARAM_INFO
	.align		4
.L_6881:
        /*004c*/ 	.byte	0x04, 0x17
        /*004e*/ 	.short	(.L_6883 - .L_6882)
.L_6882:
        /*0050*/ 	.word	0x00000000
        /*0054*/ 	.short	0x0007
        /*0056*/ 	.short	0x0034
        /*0058*/ 	.byte	0x00, 0xf0, 0x11, 0x00


	//----- nvinfo : EIATTR_KPARAM_INFO
	.align		4
.L_6883:
        /*005c*/ 	.byte	0x04, 0x17
        /*005e*/ 	.short	(.L_6885 - .L_6884)
.L_6884:
        /*0060*/ 	.word	0x00000000
        /*0064*/ 	.short	0x0006
        /*0066*/ 	.short	0x0030
        /*0068*/ 	.byte	0x00, 0xf0, 0x11, 0x00


	//----- nvinfo : EIATTR_KPARAM_INFO
	.align		4
.L_6885:
        /*006c*/ 	.byte	0x04, 0x17
        /*006e*/ 	.short	(.L_6887 - .L_6886)
.L_6886:
        /*0070*/ 	.word	0x00000000
        /*0074*/ 	.short	0x0005
        /*0076*/ 	.short	0x0028
        /*0078*/ 	.byte	0x00, 0xf0, 0x21, 0x00


	//----- nvinfo : EIATTR_KPARAM_INFO
	.align		4
.L_6887:
        /*007c*/ 	.byte	0x04, 0x17
        /*007e*/ 	.short	(.L_6889 - .L_6888)
.L_6888:
        /*0080*/ 	.word	0x00000000
        /*0084*/ 	.short	0x0004
        /*0086*/ 	.short	0x0020
        /*0088*/ 	.byte	0x00, 0xf0, 0x21, 0x00


	//----- nvinfo : EIATTR_KPARAM_INFO
	.align		4
.L_6889:
        /*008c*/ 	.byte	0x04, 0x17
        /*008e*/ 	.short	(.L_6891 - .L_6890)
.L_6890:
        /*0090*/ 	.word	0x00000000
        /*0094*/ 	.short	0x0003
        /*0096*/ 	.short	0x0018
        /*0098*/ 	.byte	0x00, 0xf0, 0x11, 0x00


	//----- nvinfo : EIATTR_KPARAM_INFO
	.align		4
.L_6891:
        /*009c*/ 	.byte	0x04, 0x17
        /*009e*/ 	.short	(.L_6893 - .L_6892)
.L_6892:
        /*00a0*/ 	.word	0x00000000
        /*00a4*/ 	.short	0x0002
        /*00a6*/ 	.short	0x0010
        /*00a8*/ 	.byte	0x00, 0xf0, 0x21, 0x00


	//----- nvinfo : EIATTR_KPARAM_INFO
	.align		4
.L_6893:
        /*00ac*/ 	.byte	0x04, 0x17
        /*00ae*/ 	.short	(.L_6895 - .L_6894)
.L_6894:
        /*00b0*/ 	.word	0x00000000
        /*00b4*/ 	.short	0x0001
        /*00b6*/ 	.short	0x0008
        /*00b8*/ 	.byte	0x00, 0xf0, 0x21, 0x00


	//----- nvinfo : EIATTR_KPARAM_INFO
	.align		4
.L_6895:
        /*00bc*/ 	.byte	0x04, 0x17
        /*00be*/ 	.short	(.L_6897 - .L_6896)
.L_6896:
        /*00c0*/ 	.word	0x00000000
        /*00c4*/ 	.short	0x0000
        /*00c6*/ 	.short	0x0000
        /*00c8*/ 	.byte	0x00, 0xf0, 0x21, 0x00


	//----- nvinfo : EIATTR_MAXREG_COUNT
	.align		4
.L_6897:
        /*00cc*/ 	.byte	0x03, 0x1b
        /*00ce*/ 	.short	0x00ff


	//----- nvinfo : EIATTR_MERCURY_ISA_VERSION
	.align		4
        /*00d0*/ 	.byte	0x03, 0x5f
        /*00d2*/ 	.short	0x0000


	//----- nvinfo : EIATTR_COOP_GROUP_MASK_REGIDS
	.align		4
        /*00d4*/ 	.byte	0x04, 0x29
        /*00d6*/ 	.short	(.L_6899 - .L_6898)


	//   ....[0]....
.L_6898:
        /*00d8*/ 	.word	0xffffffff


	//   ....[1]....
        /*00dc*/ 	.word	0xffffffff


	//   ....[2]....
        /*00e0*/ 	.word	0xffffffff


	//   ....[3]....
        /*00e4*/ 	.word	0xffffffff


	//   ....[4]....
        /*00e8*/ 	.word	0xffffffff


	//   ....[5]....
        /*00ec*/ 	.word	0xffffffff


	//   ....[6]....
        /*00f0*/ 	.word	0xffffffff


	//   ....[7]....
        /*00f4*/ 	.word	0xffffffff


	//   ....[8]....
        /*00f8*/ 	.word	0xffffffff


	//   ....[9]....
        /*00fc*/ 	.word	0xffffffff


	//   ....[10]....
        /*0100*/ 	.word	0xffffffff


	//   ....[11]....
        /*0104*/ 	.word	0xffffffff


	//   ....[12]....
        /*0108*/ 	.word	0xffffffff


	//   ....[13]....
        /*010c*/ 	.word	0xffffffff


	//   ....[14]....
        /*0110*/ 	.word	0xffffffff


	//   ....[15]....
        /*0114*/ 	.word	0xffffffff


	//   ....[16]....
        /*0118*/ 	.word	0xffffffff


	//   ....[17]....
        /*011c*/ 	.word	0xffffffff


	//   ....[18]....
        /*0120*/ 	.word	0xffffffff


	//   ....[19]....
        /*0124*/ 	.word	0xffffffff


	//   ....[20]....
        /*0128*/ 	.word	0xffffffff


	//   ....[21]....
        /*012c*/ 	.word	0xffffffff


	//   ....[22]....
        /*0130*/ 	.word	0xffffffff


	//   ....[23]....
        /*0134*/ 	.word	0xffffffff


	//   ....[24]....
        /*0138*/ 	.word	0xffffffff


	//   ....[25]....
        /*013c*/ 	.word	0xffffffff


	//   ....[26]....
        /*0140*/ 	.word	0xffffffff


	//   ....[27]....
        /*0144*/ 	.word	0xffffffff


	//   ....[28]....
        /*0148*/ 	.word	0xffffffff


	//   ....[29]....
        /*014c*/ 	.word	0xffffffff


	//   ....[30]....
        /*0150*/ 	.word	0xffffffff


	//   ....[31]....
        /*0154*/ 	.word	0xffffffff


	//   ....[32]....
        /*0158*/ 	.word	0xffffffff


	//   ....[33]....
        /*015c*/ 	.word	0xffffffff


	//   ....[34]....
        /*0160*/ 	.word	0xffffffff


	//   ....[35]....
        /*0164*/ 	.word	0xffffffff


	//   ....[36]....
        /*0168*/ 	.word	0xffffffff


	//   ....[37]....
        /*016c*/ 	.word	0xffffffff


	//   ....[38]....
        /*0170*/ 	.word	0xffffffff


	//   ....[39]....
        /*0174*/ 	.word	0xffffffff


	//   ....[40]....
        /*0178*/ 	.word	0xffffffff


	//   ....[41]....
        /*017c*/ 	.word	0xffffffff


	//   ....[42]....
        /*0180*/ 	.word	0xffffffff


	//   ....[43]....
        /*0184*/ 	.word	0xffffffff


	//   ....[44]....
        /*0188*/ 	.word	0xffffffff


	//   ....[45]....
        /*018c*/ 	.word	0xffffffff


	//   ....[46]....
        /*0190*/ 	.word	0xffffffff


	//   ....[47]....
        /*0194*/ 	.word	0xffffffff


	//   ....[48]....
        /*0198*/ 	.word	0xffffffff


	//   ....[49]....
        /*019c*/ 	.word	0xffffffff


	//   ....[50]....
        /*01a0*/ 	.word	0xffffffff


	//   ....[51]....
        /*01a4*/ 	.word	0xffffffff


	//   ....[52]....
        /*01a8*/ 	.word	0xffffffff


	//   ....[53]....
        /*01ac*/ 	.word	0xffffffff


	//   ....[54]....
        /*01b0*/ 	.word	0xffffffff


	//   ....[55]....
        /*01b4*/ 	.word	0xffffffff


	//   ....[56]....
        /*01b8*/ 	.word	0xffffffff


	//   ....[57]....
        /*01bc*/ 	.word	0xffffffff


	//   ....[58]....
        /*01c0*/ 	.word	0xffffffff


	//   ....[59]....
        /*01c4*/ 	.word	0xffffffff


	//   ....[60]....
        /*01c8*/ 	.word	0xffffffff


	//   ....[61]....
        /*01cc*/ 	.word	0xffffffff


	//   ....[62]....
        /*01d0*/ 	.word	0xffffffff


	//   ....[63]....
        /*01d4*/ 	.word	0xffffffff


	//   ....[64]....
        /*01d8*/ 	.word	0xffffffff


	//   ....[65]....
        /*01dc*/ 	.word	0xffffffff


	//   ....[66]....
        /*01e0*/ 	.word	0xffffffff


	//   ....[67]....
        /*01e4*/ 	.word	0xffffffff


	//   ....[68]....
        /*01e8*/ 	.word	0xffffffff


	//   ....[69]....
        /*01ec*/ 	.word	0xffffffff


	//----- nvinfo : EIATTR_COOP_GROUP_INSTR_OFFSETS
	.align		4
.L_6899:
        /*01f0*/ 	.byte	0x04, 0x28
        /*01f2*/ 	.short	(.L_6901 - .L_6900)


	//   ....[0]....
.L_6900:
        /*01f4*/ 	.word	0x00000330


	//   ....[1]....
        /*01f8*/ 	.word	0x00000350


	//   ....[2]....
        /*01fc*/ 	.word	0x00000380


	//   ....[3]....
        /*0200*/ 	.word	0x000003b0


	//   ....[4]....
        /*0204*/ 	.word	0x00000400


	//   ....[5]....
        /*0208*/ 	.word	0x000007a0


	//   ....[6]....
        /*020c*/ 	.word	0x000007c0


	//   ....[7]....
        /*0210*/ 	.word	0x000007e0


	//   ....[8]....
        /*0214*/ 	.word	0x00000800


	//   ....[9]....
        /*0218*/ 	.word	0x00000830


	//   ....[10]....
        /*021c*/ 	.word	0x00001280


	//   ....[11]....
        /*0220*/ 	.word	0x000012a0


	//   ....[12]....
        /*0224*/ 	.word	0x000012b0


	//   ....[13]....
        /*0228*/ 	.word	0x00001340


	//   ....[14]....
        /*022c*/ 	.word	0x00001360


	//   ....[15]....
        /*0230*/ 	.word	0x00001370


	//   ....[16]....
        /*0234*/ 	.word	0x000013d0


	//   ....[17]....
        /*0238*/ 	.word	0x00001410


	//   ....[18]....
        /*023c*/ 	.word	0x00001420


	//   ....[19]....
        /*0240*/ 	.word	0x000014c0


	//   ....[20]....
        /*0244*/ 	.word	0x000014d0


	//   ....[21]....
        /*0248*/ 	.word	0x000014e0


	//   ....[22]....
        /*024c*/ 	.word	0x00001540


	//   ....[23]....
        /*0250*/ 	.word	0x00001580


	//   ....[24]....
        /*0254*/ 	.word	0x00001590


	//   ....[25]....
        /*0258*/ 	.word	0x00001cd0


	//   ....[26]....
        /*025c*/ 	.word	0x00001cf0


	//   ....[27]....
        /*0260*/ 	.word	0x00001d00


	//   ....[28]....
        /*0264*/ 	.word	0x00001d90


	//   ....[29]....
        /*0268*/ 	.word	0x00001db0


	//   ....[30]....
        /*026c*/ 	.word	0x00001dc0


	//   ....[31]....
        /*0270*/ 	.word	0x00001e20


	//   ....[32]....
        /*0274*/ 	.word	0x00001e60


	//   ....[33]....
        /*0278*/ 	.word	0x00001e70


	//   ....[34]....
        /*027c*/ 	.word	0x00001f10


	//   ....[35]....
        /*0280*/ 	.word	0x00001f20


	//   ....[36]....
        /*0284*/ 	.word	0x00001f30


	//   ....[37]....
        /*0288*/ 	.word	0x00001f90


	//   ....[38]....
        /*028c*/ 	.word	0x00001fd0


	//   ....[39]....
        /*0290*/ 	.word	0x00001fe0


	//   ....[40]....
        /*0294*/ 	.word	0x00002760


	//   ....[41]....
        /*0298*/ 	.word	0x000027e0


	//   ....[42]....
        /*029c*/ 	.word	0x00002850


	//   ....[43]....
        /*02a0*/ 	.word	0x000028d0


	//   ....[44]....
        /*02a4*/ 	.word	0x00002950


	//   ....[45]....
        /*02a8*/ 	.word	0x000029d0


	//   ....[46]....
        /*02ac*/ 	.word	0x00002a50


	//   ....[47]....
        /*02b0*/ 	.word	0x00002ad0


	//   ....[48]....
        /*02b4*/ 	.word	0x00002b50


	//   ....[49]....
        /*02b8*/ 	.word	0x00002bd0


	//   ....[50]....
        /*02bc*/ 	.word	0x00002c50


	//   ....[51]....
        /*02c0*/ 	.word	0x00002cd0


	//   ....[52]....
        /*02c4*/ 	.word	0x00002d50


	//   ....[53]....
        /*02c8*/ 	.word	0x00002dd0


	//   ....[54]....
        /*02cc*/ 	.word	0x00002e40


	//   ....[55]....
        /*02d0*/ 	.word	0x00002eb0


	//   ....[56]....
        /*02d4*/ 	.word	0x00002f30


	//   ....[57]....
        /*02d8*/ 	.word	0x00002fa0


	//   ....[58]....
        /*02dc*/ 	.word	0x00003020


	//   ....[59]....
        /*02e0*/ 	.word	0x000030a0


	//   ....[60]....
        /*02e4*/ 	.word	0x00003120


	//   ....[61]....
        /*02e8*/ 	.word	0x000031a0


	//   ....[62]....
        /*02ec*/ 	.word	0x00003220


	//   ....[63]....
        /*02f0*/ 	.word	0x000032a0


	//   ....[64]....
        /*02f4*/ 	.word	0x00003320


	//   ....[65]....
        /*02f8*/ 	.word	0x000033a0


	//   ....[66]....
        /*02fc*/ 	.word	0x00003420


	//   ....[67]....
        /*0300*/ 	.word	0x000034a0


	//   ....[68]....
        /*0304*/ 	.word	0x00003520


	//   ....[69]....
        /*0308*/ 	.word	0x00003590


	//----- nvinfo : EIATTR_EXIT_INSTR_OFFSETS
	.align		4
.L_6901:
        /*030c*/ 	.byte	0x04, 0x1c
        /*030e*/ 	.short	(.L_6903 - .L_6902)


	//   ....[0]....
.L_6902:
        /*0310*/ 	.word	0x00000080


	//   ....[1]....
        /*0314*/ 	.word	0x00002370


	//   ....[2]....
        /*0318*/ 	.word	0x000023a0


	//   ....[3]....
        /*031c*/ 	.word	0x000025b0


	//   ....[4]....
        /*0320*/ 	.word	0x00002700


	//----- nvinfo : EIATTR_MAX_THREADS
	.align		4
.L_6903:
        /*0324*/ 	.byte	0x04, 0x05
        /*0326*/ 	.short	(.L_6905 - .L_6904)
.L_6904:
        /*0328*/ 	.word	0x00000080
        /*032c*/ 	.word	0x00000001
        /*0330*/ 	.word	0x00000001


	//----- nvinfo : EIATTR_CRS_STACK_SIZE
	.align		4
.L_6905:
        /*0334*/ 	.byte	0x04, 0x1e
        /*0336*/ 	.short	(.L_6907 - .L_6906)
.L_6906:
        /*0338*/ 	.word	0x00000000
.L_6907:


//--------------------- .nv.info._ZN4vllm3moe10topkGatingILi12ELi384ELi4ELi4ELi32El13__nv_bfloat16LNS0_11ScoringFuncE0EEEvPKT5_PKbPfiPT4_PiiiibPKf --------------------------
	.section	.nv.info._ZN4vllm3moe10topkGatingILi12ELi384ELi4ELi4ELi32El13__nv_bfloat16LNS0_11ScoringFuncE0EEEvPKT5_PKbPfiPT4_PiiiibPKf,"",@"SHT_CUDA_INFO"
	.sectionflags	@""
	.align	4


	//----- nvinfo : EIATTR_CUDA_API_VERSION
	.align		4
        /*0000*/ 	.byte	0x04, 0x37
        /*0002*/ 	.short	(.L_6909 - .L_6908)
.L_6908:
        /*0004*/ 	.word	0x00000082


	//----- nvinfo : EIATTR_SW2861232_WAR
	.align		4
.L_6909:
        /*0008*/ 	.byte	0x01, 0x35
	.zero		2


	//----- nvinfo : EIATTR_PARAM_CBANK
	.align		4
        /*000c*/ 	.byte	0x04, 0x0a
        /*000e*/ 	.short	(.L_6911 - .L_6910)
	.align		4
.L_6910:
        /*0010*/ 	.word	index@(.nv.constant0._ZN4vllm3moe10topkGatingILi12ELi384ELi4ELi4ELi32El13__nv_bfloat16LNS0_11ScoringFuncE0EEEvPKT5_PKbPfiPT4_PiiiibPKf)
        /*0014*/ 	.short	0x0160
        /*0016*/ 	.short	0x0048


	//----- nvinfo : EIATTR_CBANK_PARAM_SIZE
	.align		4
.L_6911:
        /*0018*/ 	.byte	0x03, 0x19
        /*001a*/ 	.short	0x0048


	//----- nvinfo : EIATTR_KPARAM_INFO
	.align		4
        /*001c*/ 	.byte	0x04, 0x17
        /*001e*/ 	.short	(.L_6913 - .L_6912)
.L_6912:
        /*0020*/ 	.word	0x00000000
        /*0024*/ 	.short	0x000a
        /*0026*/ 	.short	0x0040
        /*0028*/ 	.byte	0x00, 0xf0, 0x21, 0x00


	//----- nvinfo : EIATTR_KPARAM_INFO
	.align		4
.L_6913:
        /*002c*/ 	.byte	0x04, 0x17
        /*002e*/ 	.short	(.L_6915 - .L_6914)
.L_6914:
        /*0030*/ 	.word	0x00000000
        /*0034*/ 	.short	0x0009
        /*0036*/ 	.short	0x003c
        /*0038*/ 	.byte	0x00, 0xf0, 0x05, 0x00


	//----- nvinfo : EIATTR_KPARAM_INFO
	.align		4
.L_6915:
        /*003c*/ 	.byte	0x04, 0x17
        /*003e*/ 	.short	(.L_6917 - .L_6916)
.L_6916:
        /*0040*/ 	.word	0x00000000
        /*0044*/ 	.short	0x0008
        /*0046*/ 	.short	0x0038
        /*0048*/ 	.byte	0x00, 0xf0, 0x11, 0x00


	//----- nvinfo : EIATTR_KPARAM_INFO
	.align		4
.L_6917:
        /*004c*/ 	.byte	0x04, 0x17
        /*004e*/ 	.short	(.L_6919 - .L_6918)
.L_6918:
        /*0050*/ 	.word	0x00000000
        /*0054*/ 	.short	0x0007
        /*0056*/ 	.short	0x0034
        /*0058*/ 	.byte	0x00, 0xf0, 0x11, 0x00


	//----- nvinfo : EIATTR_KPARAM_INFO
	.align		4
.L_6919:
        /*005c*/ 	.byte	0x04, 0x17
        /*005e*/ 	.short	(.L_6921 - .L_6920)
.L_6920:
        /*0060*/ 	.word	0x00000000
        /*0064*/ 	.short	0x0006
        /*0066*/ 	.short	0x0030
        /*0068*/ 	.byte	0x00, 0xf0, 0x11, 0x00


	//----- nvinfo : EIATTR_KPARAM_INFO
	.align		4
.L_6921:
        /*006c*/ 	.byte	0x04, 0x17
        /*006e*/ 	.short	(.L_6923 - .L_6922)
.L_6922:
        /*0070*/ 	.word	0x00000000
        /*0074*/ 	.short	0x0005
        /*0076*/ 	.short	0x0028
        /*0078*/ 	.byte	0x00, 0xf0, 0x21, 0x00


	//----- nvinfo : EIATTR_KPARAM_INFO
	.align		4
.L_6923:
        /*007c*/ 	.byte	0x04, 0x17
        /*007e*/ 	.short	(.L_6925 - .L_6924)
.L_6924:
        /*0080*/ 	.word	0x00000000
        /*0084*/ 	.short	0x0004
        /*0086*/ 	.short	0x0020
        /*0088*/ 	.byte	0x00, 0xf0, 0x21, 0x00


	//----- nvinfo : EIATTR_KPARAM_INFO
	.align		4
.L_6925:
        /*008c*/ 	.byte	0x04, 0x17
        /*008e*/ 	.short	(.L_6927 - .L_6926)
.L_6926:
        /*0090*/ 	.word	0x00000000
        /*0094*/ 	.short	0x0003
        /*0096*/ 	.short	0x0018
        /*0098*/ 	.byte	0x00, 0xf0, 0x11, 0x00


	//----- nvinfo : EIATTR_KPARAM_INFO
	.align		4
.L_6927:
        /*009c*/ 	.byte	0x04, 0x17
        /*009e*/ 	.short	(.L_6929 - .L_6928)
.L_6928:
        /*00a0*/ 	.word	0x00000000
        /*00a4*/ 	.short	0x0002
        /*00a6*/ 	.short	0x0010
        /*00a8*/ 	.byte	0x00, 0xf0, 0x21, 0x00


	//----- nvinfo : EIATTR_KPARAM_INFO
	.align		4
.L_6929:
        /*00ac*/ 	.byte	0x04, 0x17
        /*00ae*/ 	.short	(.L_6931 - .L_6930)
.L_6930:
        /*00b0*/ 	.word	0x00000000
        /*00b4*/ 	.short	0x0001
        /*00b6*/ 	.short	0x0008
        /*00b8*/ 	.byte	0x00, 0xf0, 0x21, 0x00


	//----- nvinfo : EIATTR_KPARAM_INFO
	.align		4
.L_6931:
        /*00bc*/ 	.byte	0x04, 0x17
        /*00be*/ 	.short	(.L_6933 - .L_6932)
.L_6932:
        /*00c0*/ 	.word	0x00000000
        /*00c4*/ 	.short	0x0000
        /*00c6*/ 	.short	0x0000
        /*00c8*/ 	.byte	0x00, 0xf0, 0x21, 0x00


	//----- nvinfo : EIATTR_MAXREG_COUNT
	.align		4
.L_6933:
        /*00cc*/ 	.byte	0x03, 0x1b
        /*00ce*/ 	.short	0x00ff


	//----- nvinfo : EIATTR_MERCURY_ISA_VERSION
	.align		4
        /*00d0*/ 	.byte	0x03, 0x5f
        /*00d2*/ 	.short	0x0000


	//----- nvinfo : EIATTR_COOP_GROUP_MASK_REGIDS
	.align		4
        /*00d4*/ 	.byte	0x04, 0x29
        /*00d6*/ 	.short	(.L_6935 - .L_6934)


	//   ....[0]....
.L_6934:
        /*00d8*/ 	.word	0xffffffff


	//   ....[1]....
        /*00dc*/ 	.word	0xffffffff


	//   ....[2]....
        /*00e0*/ 	.word	0xffffffff


	//   ....[3]....
        /*00e4*/ 	.word	0xffffffff


	//   ....[4]....
        /*00e8*/ 	.word	0xffffffff


	//   ....[5]....
        /*00ec*/ 	.word	0xffffffff


	//   ....[6]....
        /*00f0*/ 	.word	0xffffffff


	//   ....[7]....
        /*00f4*/ 	.word	0xffffffff


	//   ....[8]....
        /*00f8*/ 	.word	0xffffffff


	//   ....[9]....
        /*00fc*/ 	.word	0xffffffff


	//   ....[10]....
        /*0100*/ 	.word	0xffffffff


	//   ....[11]....
        /*0104*/ 	.word	0xffffffff


	//   ....[12]....
        /*0108*/ 	.word	0xffffffff


	//   ....[13]....
        /*010c*/ 	.word	0xffffffff


	//   ....[14]....
        /*0110*/ 	.word	0xffffffff


	//   ....[15]....
        /*0114*/ 	.word	0xffffffff


	//   ....[16]....
        /*0118*/ 	.word	0xffffffff


	//   ....[17]....
        /*011c*/ 	.word	0xffffffff


	//   ....[18]....
        /*0120*/ 	.word	0xffffffff


	//   ....[19]....
        /*0124*/ 	.word	0xffffffff


	//   ....[20]....
        /*0128*/ 	.word	0xffffffff


	//   ....[21]....
        /*012c*/ 	.word	0xffffffff


	//   ....[22]....
        /*0130*/ 	.word	0xffffffff


	//   ....[23]....
        /*0134*/ 	.word	0xffffffff


	//   ....[24]....
        /*0138*/ 	.word	0xffffffff


	//   ....[25]....
        /*013c*/ 	.word	0xffffffff


	//   ....[26]....
        /*0140*/ 	.word	0xffffffff


	//   ....[27]....
        /*0144*/ 	.word	0xffffffff


	//   ....[28]....
        /*0148*/ 	.word	0xffffffff


	//   ....[29]....
        /*014c*/ 	.word	0xffffffff


	//   ....[30]....
        /*0150*/ 	.word	0xffffffff


	//   ....[31]....
        /*0154*/ 	.word	0xffffffff


	//   ....[32]....
        /*0158*/ 	.word	0xffffffff


	//   ....[33]....
        /*015c*/ 	.word	0xffffffff


	//   ....[34]....
        /*0160*/ 	.word	0xffffffff


	//   ....[35]....
        /*0164*/ 	.word	0xffffffff


	//   ....[36]....
        /*0168*/ 	.word	0xffffffff


	//   ....[37]....
        /*016c*/ 	.word	0xffffffff


	//   ....[38]....
        /*0170*/ 	.word	0xffffffff


	//   ....[39]....
        /*0174*/ 	.word	0xffffffff


	//   ....[40]....
        /*0178*/ 	.word	0xffffffff


	//   ....[41]....
        /*017c*/ 	.word	0xffffffff


	//   ....[42]....
        /*0180*/ 	.word	0xffffffff


	//   ....[43]....
        /*0184*/ 	.word	0xffffffff


	//   ....[44]....
        /*0188*/ 	.word	0xffffffff


	//   ....[45]....
        /*018c*/ 	.word	0xffffffff


	//   ....[46]....
        /*0190*/ 	.word	0xffffffff


	//   ....[47]....
        /*0194*/ 	.word	0xffffffff


	//   ....[48]....
        /*0198*/ 	.word	0xffffffff


	//   ....[49]....
        /*019c*/ 	.word	0xffffffff


	//   ....[50]....
        /*01a0*/ 	.word	0xffffffff


	//   ....[51]....
        /*01a4*/ 	.word	0xffffffff


	//   ....[52]....
        /*01a8*/ 	.word	0xffffffff


	//   ....[53]....
        /*01ac*/ 	.word	0xffffffff


	//   ....[54]....
        /*01b0*/ 	.word	0xffffffff


	//   ....[55]....
        /*01b4*/ 	.word	0xffffffff


	//   ....[56]....
        /*01b8*/ 	.word	0xffffffff


	//   ....[57]....
        /*01bc*/ 	.word	0xffffffff


	//   ....[58]....
        /*01c0*/ 	.word	0xffffffff


	//   ....[59]....
        /*01c4*/ 	.word	0xffffffff


	//   ....[60]....
        /*01c8*/ 	.word	0xffffffff


	//   ....[61]....
        /*01cc*/ 	.word	0xffffffff


	//   ....[62]....
        /*01d0*/ 	.word	0xffffffff


	//   ....[63]....
        /*01d4*/ 	.word	0xffffffff


	//   ....[64]....
        /*01d8*/ 	.word	0xffffffff


	//   ....[65]....
        /*01dc*/ 	.word	0xffffffff


	//   ....[66]....
        /*01e0*/ 	.word	0xffffffff


	//   ....[67]....
        /*01e4*/ 	.word	0xffffffff


	//   ....[68]....
        /*01e8*/ 	.word	0xffffffff


	//   ....[69]....
        /*01ec*/ 	.word	0xffffffff


	//----- nvinfo : EIATTR_COOP_GROUP_INSTR_OFFSETS
	.align		4
.L_6935:
        /*01f0*/ 	.byte	0x04, 0x28
        /*01f2*/ 	.short	(.L_6937 - .L_6936)


	//   ....[0]....
.L_6936:
        /*01f4*/ 	.word	0x000002e0


	//   ....[1]....
        /*01f8*/ 	.word	0x00000300


	//   ....[2]....
        /*01fc*/ 	.word	0x00000320


	//   ....[3]....
        /*0200*/ 	.word	0x00000350


	//   ....[4]....
        /*0204*/ 	.word	0x00000390


	//   ....[5]....
        /*0208*/ 	.word	0x000006b0


	//   ....[6]....
        /*020c*/ 	.word	0x000006e0


	//   ....[7]....
        /*0210*/ 	.word	0x00000700


	//   ....[8]....
        /*0214*/ 	.word	0x00000720


	//   ....[9]....
        /*0218*/ 	.word	0x00000740


	//   ....[10]....
        /*021c*/ 	.word	0x00000fd0


	//   ....[11]....
        /*0220*/ 	.word	0x00000ff0


	//   ....[12]....
        /*0224*/ 	.word	0x00001000


	//   ....[13]....
        /*0228*/ 	.word	0x000010a0


	//   ....[14]....
        /*022c*/ 	.word	0x000010b0


	//   ....[15]....
        /*0230*/ 	.word	0x000010c0


	//   ....[16]....
        /*0234*/ 	.word	0x00001120


	//   ....[17]....
        /*0238*/ 	.word	0x00001160


	//   ....[18]....
        /*023c*/ 	.word	0x00001170


	//   ....[19]....
        /*0240*/ 	.word	0x00001210


	//   ....[20]....
        /*0244*/ 	.word	0x00001220


	//   ....[21]....
        /*0248*/ 	.word	0x00001230


	//   ....[22]....
        /*024c*/ 	.word	0x00001290


	//   ....[23]....
        /*0250*/ 	.word	0x000012d0


	//   ....[24]....
        /*0254*/ 	.word	0x000012e0


	//   ....[25]....
        /*0258*/ 	.word	0x00001960


	//   ....[26]....
        /*025c*/ 	.word	0x00001980


	//   ....[27]....
        /*0260*/ 	.word	0x00001990


	//   ....[28]....
        /*0264*/ 	.word	0x00001a30


	//   ....[29]....
        /*0268*/ 	.word	0x00001a40


	//   ....[30]....
        /*026c*/ 	.word	0x00001a50


	//   ....[31]....
        /*0270*/ 	.word	0x00001ab0


	//   ....[32]....
        /*0274*/ 	.word	0x00001af0


	//   ....[33]....
        /*0278*/ 	.word	0x00001b00


	//   ....[34]....
        /*027c*/ 	.word	0x00001b90


	//   ....[35]....
        /*0280*/ 	.word	0x00001bb0


	//   ....[36]....
        /*0284*/ 	.word	0x00001bc0


	//   ....[37]....
        /*0288*/ 	.word	0x00001c20


	//   ....[38]....
        /*028c*/ 	.word	0x00001c60


	//   ....[39]....
        /*0290*/ 	.word	0x00001c70


	//   ....[40]....
        /*0294*/ 	.word	0x000023f0


	//   ....[41]....
        /*0298*/ 	.word	0x00002470


	//   ....[42]....
        /*029c*/ 	.word	0x000024e0


	//   ....[43]....
        /*02a0*/ 	.word	0x00002560


	//   ....[44]....
        /*02a4*/ 	.word	0x000025e0


	//   ....[45]....
        /*02a8*/ 	.word	0x00002660


	//   ....[46]....
        /*02ac*/ 	.word	0x000026e0


	//   ....[47]....
        /*02b0*/ 	.word	0x00002760


	//   ....[48]....
        /*02b4*/ 	.word	0x000027e0


	//   ....[49]....
        /*02b8*/ 	.word	0x00002860


	//   ....[50]....
        /*02bc*/ 	.word	0x000028e0


	//   ....[51]....
        /*02c0*/ 	.word	0x00002960


	//   ....[52]....
        /*02c4*/ 	.word	0x000029e0


	//   ....[53]....
        /*02c8*/ 	.word	0x00002a60


	//   ....[54]....
        /*02cc*/ 	.word	0x00002ae0


	//   ....[55]....
        /*02d0*/ 	.word	0x00002b50


	//   ....[56]....
        /*02d4*/ 	.word	0x00002bd0


	//   ....[57]....
        /*02d8*/ 	.word	0x00002c40


	//   ....[58]....
        /*02dc*/ 	.word	0x00002cc0


	//   ....[59]....
        /*02e0*/ 	.word	0x00002d40


	//   ....[60]....
        /*02e4*/ 	.word	0x00002dc0


	//   ....[61]....
        /*02e8*/ 	.word	0x00002e40


	//   ....[62]....
        /*02ec*/ 	.word	0x00002ec0


	//   ....[63]....
        /*02f0*/ 	.word	0x00002f40


	//   ....[64]....
        /*02f4*/ 	.word	0x00002fc0


	//   ....[65]....
        /*02f8*/ 	.word	0x00003040


	//   ....[66]....
        /*02fc*/ 	.word	0x000030c0


	//   ....[67]....
        /*0300*/ 	.word	0x00003140


	//   ....[68]....
        /*0304*/ 	.word	0x000031c0


	//   ....[69]....
        /*0308*/ 	.word	0x00003240


	//----- nvinfo : EIATTR_EXIT_INSTR_OFFSETS
	.align		4
.L_6937:
        /*030c*/ 	.byte	0x04, 0x1c
        /*030e*/ 	.short	(.L_6939 - .L_6938)


	//   ....[0]....
.L_6938:
        /*0310*/ 	.word	0x00000080


	//   ....[1]....
        /*0314*/ 	.word	0x00002000


	//   ....[2]....
        /*0318*/ 	.word	0x00002030


	//   ....[3]....
        /*031c*/ 	.word	0x00002240


	//   ....[4]....
        /*0320*/ 	.word	0x00002390


	//----- nvinfo : EIATTR_MAX_THREADS
	.align		4
.L_6939:
        /*0324*/ 	.byte	0x04, 0x05
        /*0326*/ 	.short	(.L_6941 - .L_6940)
.L_6940:
        /*0328*/ 	.word	0x00000080
        /*032c*/ 	.word	0x00000001
        /*0330*/ 	.word	0x00000001


	//----- nvinfo : EIATTR_CRS_STACK_SIZE
	.align		4
.L_6941:
        /*0334*/ 	.byte	0x04, 0x1e
        /*0336*/ 	.short	(.L_6943 - .L_6942)
.L_6942:
        /*0338*/ 	.word	0x00000000
.L_6943:


//--------------------- .nv.info._ZN4vllm3moe10topkGatingILi10ELi320ELi4ELi4ELi32El13__nv_bfloat16LNS0_11ScoringFuncE0EEEvPKT5_PKbPfiPT4_PiiiibPKf --------------------------
	.section	.nv.info._ZN4vllm3moe10topkGatingILi10ELi320ELi4ELi4ELi32El13__nv_bfloat16LNS0_11ScoringFuncE0EEEvPKT5_PKbPfiPT4_PiiiibPKf,"",@"SHT_CUDA_INFO"
	.sectionflags	@""
	.align	4


	//----- nvinfo : EIATTR_CUDA_API_VERSION
	.align		4
        /*0000*/ 	.byte	0x04, 0x37
        /*0002*/ 	.short	(.L_6945 - .L_6944)
.L_6944:
        /*0004*/ 	.word	0x00000082


	//----- nvinfo : EIATTR_SW2861232_WAR
	.align		4
.L_6945:
        /*0008*/ 	.byte	0x01, 0x35
	.zero		2


	//----- nvinfo : EIATTR_PARAM_CBANK
	.align		4
        /*000c*/ 	.byte	0x04, 0x0a
        /*000e*/ 	.short	(.L_6947 - .L_6946)
	.align		4
.L_6946:
        /*0010*/ 	.word	index@(.nv.constant0._ZN4vllm3moe10topkGatingILi10ELi320ELi4ELi4ELi32El13__nv_bfloat16LNS0_11ScoringFuncE0EEEvPKT5_PKbPfiPT4_PiiiibPKf)
        /*0014*/ 	.short	0x0160
        /*0016*/ 	.short	0x0048


	//----- nvinfo : EIATTR_CBANK_PARAM_SIZE
	.align		4
.L_6947:
        /*0018*/ 	.byte	0x03, 0x19
        /*001a*/ 	.short	0x0048


	//----- nvinfo : EIATTR_KPARAM_INFO
	.align		4
        /*001c*/ 	.byte	0x04, 0x17
        /*001e*/ 	.short	(.L_6949 - .L_6948)
.L_6948:
        /*0020*/ 	.word	0x00000000
        /*0024*/ 	.short	0x000a
        /*0026*/ 	.short	0x0040
        /*0028*/ 	.byte	0x00, 0xf0, 0x21, 0x00


	//----- nvinfo : EIATTR_KPARAM_INFO
	.align		4
.L_6949:
        /*002c*/ 	.byte	0x04, 0x17
        /*002e*/ 	.short	(.L_6951 - .L_6950)
.L_6950:
        /*0030*/ 	.word	0x00000000
        /*0034*/ 	.short	0x0009
        /*0036*/ 	.short	0x003c
        /*0038*/ 	.byte	0x00, 0xf0, 0x05, 0x00


	//----- nvinfo : EIATTR_KPARAM_INFO
	.align		4
.L_6951:
        /*003c*/ 	.byte	0x04, 0x17
        /*003e*/ 	.short	(.L_6953 - .L_6952)
.L_6952:
        /*0040*/ 	.word	0x00000000
        /*0044*/ 	.short	0x0008
        /*0046*/ 	.short	0x0038
        /*0048*/ 	.byte	0x00, 0xf0, 0x11, 0x00


	//----- nvinfo : EIATTR_KPARAM_INFO
	.align		4
.L_6953:
        /*004c*/ 	.byte	0x04, 0x17
        /*004e*/ 	.short	(.L_6955 - .L_6954)
.L_6954:
        /*0050*/ 	.word	0x00000000
        /*0054*/ 	.short	0x0007
        /*0056*/ 	.short	0x0034
        /*0058*/ 	.byte	0x00, 0xf0, 0x11, 0x00


	//----- nvinfo : EIATTR_KPARAM_INFO
	.align		4
.L_6955:
        /*005c*/ 	.byte	0x04, 0x17
        /*005e*/ 	.short	(.L_6957 - .L_6956)
.L_6956:
        /*0060*/ 	.word	0x00000000
        /*0064*/ 	.short	0x0006
        /*0066*/ 	.short	0x0030
        /*0068*/ 	.byte	0x00, 0xf0, 0x11, 0x00


	//----- nvinfo : EIATTR_KPARAM_INFO
	.align		4
.L_6957:
        /*006c*/ 	.byte	0x04, 0x17
        /*006e*/ 	.short	(.L_6959 - .L_6958)
.L_6958:
        /*0070*/ 	.word	0x00000000
        /*0074*/ 	.short	0x0005
        /*0076*/ 	.short	0x0028
        /*0078*/ 	.byte	0x00, 0xf0, 0x21, 0x00


	//----- nvinfo : EIATTR_KPARAM_INFO
	.align		4
.L_6959:
        /*007c*/ 	.byte	0x04, 0x17
        /*007e*/ 	.short	(.L_6961 - .L_6960)
.L_6960:
        /*0080*/ 	.word	0x00000000
        /*0084*/ 	.short	0x0004
        /*0086*/ 	.short	0x0020
        /*0088*/ 	.byte	0x00, 0xf0, 0x21, 0x00


	//----- nvinfo : EIATTR_KPARAM_INFO
	.align		4
.L_6961:
        /*008c*/ 	.byte	0x04, 0x17
        /*008e*/ 	.short	(.L_6963 - .L_6962)
.L_6962:
        /*0090*/ 	.word	0x00000000
        /*0094*/ 	.short	0x0003
        /*0096*/ 	.short	0x0018
        /*0098*/ 	.byte	0x00, 0xf0, 0x11, 0x00


	//----- nvinfo : EIATTR_KPARAM_INFO
	.align		4
.L_6963:
        /*009c*/ 	.byte	0x04, 0x17
        /*009e*/ 	.short	(.L_6965 - .L_6964)
.L_6964:
        /*00a0*/ 	.word	0x00000000
        /*00a4*/ 	.short	0x0002
        /*00a6*/ 	.short	0x0010
        /*00a8*/ 	.byte	0x00, 0xf0, 0x21, 0x00


	//----- nvinfo : EIATTR_KPARAM_INFO
	.align		4
.L_6965:
        /*00ac*/ 	.byte	0x04, 0x17
        /*00ae*/ 	.short	(.L_6967 - .L_6966)
.L_6966:
        /*00b0*/ 	.word	0x00000000
        /*00b4*/ 	.short	0x0001
        /*00b6*/ 	.short	0x0008
        /*00b8*/ 	.byte	0x00, 0xf0, 0x21, 0x00


	//----- nvinfo : EIATTR_KPARAM_INFO
	.align		4
.L_6967:
        /*00bc*/ 	.byte	0x04, 0x17
        /*00be*/ 	.short	(.L_6969 - .L_6968)
.L_6968:
        /*00c0*/ 	.word	0x00000000
        /*00c4*/ 	.short	0x0000
        /*00c6*/ 	.short	0x0000
        /*00c8*/ 	.byte	0x00, 0xf0, 0x21, 0x00


	//----- nvinfo : EIATTR_MAXREG_COUNT
	.align		4
.L_6969:
        /*00cc*/ 	.byte	0x03, 0x1b
        /*00ce*/ 	.short	0x00ff


	//----- nvinfo : EIATTR_MERCURY_ISA_VERSION
	.align		4
        /*00d0*/ 	.byte	0x03, 0x5f
        /*00d2*/ 	.short	0x0000


	//----- nvinfo : EIATTR_COOP_GROUP_MASK_REGIDS
	.align		4
        /*00d4*/ 	.byte	0x04, 0x29
        /*00d6*/ 	.short	(.L_6971 - .L_6970)


	//   ....[0]....
.L_6970:
        /*00d8*/ 	.word	0xffffffff


	//   ....[1]....
        /*00dc*/ 	.word	0xffffffff


	//   ....[2]....
        /*00e0*/ 	.word	0xffffffff


	//   ....[3]....
        /*00e4*/ 	.word	0xffffffff


	//   ....[4]....
        /*00e8*/ 	.word	0xffffffff


	//   ....[5]....
        /*00ec*/ 	.word	0xffffffff


	//   ....[6]....
        /*00f0*/ 	.word	0xffffffff


	//   ....[7]....
        /*00f4*/ 	.word	0xffffffff


	//   ....[8]....
        /*00f8*/ 	.word	0xffffffff


	//   ....[9]....
        /*00fc*/ 	.word	0xffffffff


	//   ....[10]....
        /*0100*/ 	.word	0xffffffff


	//   ....[11]....
        /*0104*/ 	.word	0xffffffff


	//   ....[12]....
        /*0108*/ 	.word	0xffffffff


	//   ....[13]....
        /*010c*/ 	.word	0xffffffff


	//   ....[14]....
        /*0110*/ 	.word	0xffffffff


	//   ....[15]....
        /*0114*/ 	.word	0xffffffff


	//   ....[16]....
        /*0118*/ 	.word	0xffffffff


	//   ....[17]....
        /*011c*/ 	.word	0xffffffff


	//   ....[18]....
        /*0120*/ 	.word	0xffffffff


	//   ....[19]....
        /*0124*/ 	.word	0xffffffff


	//   ....[20]....
        /*0128*/ 	.word	0xffffffff


	//   ....[21]....
        /*012c*/ 	.word	0xffffffff


	//   ....[22]....
        /*0130*/ 	.word	0xffffffff


	//   ....[23]....
        /*0134*/ 	.word	0xffffffff


	//   ....[24]....
        /*0138*/ 	.word	0xffffffff


	//   ....[25]....
        /*013c*/ 	.word	0xffffffff


	//   ....[26]....
        /*0140*/ 	.word	0xffffffff


	//   ....[27]....
        /*0144*/ 	.word	0xffffffff


	//   ....[28]....
        /*0148*/ 	.word	0xffffffff


	//   ....[29]....
        /*014c*/ 	.word	0xffffffff


	//   ....[30]....
        /*0150*/ 	.word	0xffffffff


	//   ....[31]....
        /*0154*/ 	.word	0xffffffff


	//   ....[32]....
        /*0158*/ 	.word	0xffffffff


	//   ....[33]....
        /*015c*/ 	.word	0xffffffff


	//   ....[34]....
        /*0160*/ 	.word	0xffffffff


	//   ....[35]....
        /*0164*/ 	.word	0xffffffff


	//   ....[36]....
        /*0168*/ 	.word	0xffffffff


	//   ....[37]....
        /*016c*/ 	.word	0xffffffff


	//   ....[38]....
        /*0170*/ 	.word	0xffffffff


	//   ....[39]....
        /*0174*/ 	.word	0xffffffff


	//   ....[40]....
        /*0178*/ 	.word	0xffffffff


	//   ....[41]....
        /*017c*/ 	.word	0xffffffff


	//   ....[42]....
        /*0180*/ 	.word	0xffffffff


	//   ....[43]....
        /*0184*/ 	.word	0xffffffff


	//   ....[44]....
        /*0188*/ 	.word	0xffffffff


	//   ....[45]....
        /*018c*/ 	.word	0xffffffff


	//   ....[46]....
        /*0190*/ 	.word	0xffffffff


	//   ....[47]....
        /*0194*/ 	.word	0xffffffff


	//   ....[48]....
        /*0198*/ 	.word	0xffffffff


	//   ....[49]....
        /*019c*/ 	.word	0xffffffff


	//   ....[50]....
        /*01a0*/ 	.word	0xffffffff


	//   ....[51]....
        /*01a4*/ 	.word	0xffffffff


	//   ....[52]....
        /*01a8*/ 	.word	0xffffffff


	//   ....[53]....
        /*01ac*/ 	.word	0xffffffff


	//   ....[54]....
        /*01b0*/ 	.word	0xffffffff


	//   ....[55]....
        /*01b4*/ 	.word	0xffffffff


	//   ....[56]....
        /*01b8*/ 	.word	0xffffffff


	//   ....[57]....
        /*01bc*/ 	.word	0xffffffff


	//   ....[58]....
        /*01c0*/ 	.word	0xffffffff


	//   ....[59]....
        /*01c4*/ 	.word	0xffffffff


	//   ....[60]....
        /*01c8*/ 	.word	0xffffffff


	//   ....[61]....
        /*01cc*/ 	.word	0xffffffff


	//   ....[62]....
        /*01d0*/ 	.word	0xffffffff


	//   ....[63]....
        /*01d4*/ 	.word	0xffffffff


	//   ....[64]....
        /*01d8*/ 	.word	0xffffffff


	//   ....[65]....
        /*01dc*/ 	.word	0xffffffff


	//   ....[66]....
        /*01e0*/ 	.word	0xffffffff


	//   ....[67]....
        /*01e4*/ 	.word	0xffffffff


	//   ....[68]....
        /*01e8*/ 	.word	0xffffffff


	//   ....[69]....
        /*01ec*/ 	.word	0xffffffff


	//----- nvinfo : EIATTR_COOP_GROUP_INSTR_OFFSETS
	.align		4
.L_6971:
        /*01f0*/ 	.byte	0x04, 0x28
        /*01f2*/ 	.short	(.L_6973 - .L_6972)


	//   ....[0]....
.L_6972:
        /*01f4*/ 	.word	0x00000290


	//   ....[1]....
        /*01f8*/ 	.word	0x000002b0


	//   ....[2]....
        /*01fc*/ 	.word	0x000002e0


	//   ....[3]....
        /*0200*/ 	.word	0x00000340


	//   ....[4]....
        /*0204*/ 	.word	0x00000360


	//   ....[5]....
        /*0208*/ 	.word	0x00000600


	//   ....[6]....
        /*020c*/ 	.word	0x00000620


	//   ....[7]....
        /*0210*/ 	.word	0x00000640


	//   ....[8]....
        /*0214*/ 	.word	0x00000660


	//   ....[9]....
        /*0218*/ 	.word	0x00000680


	//   ....[10]....
        /*021c*/ 	.word	0x00000e40


	//   ....[11]....
        /*0220*/ 	.word	0x00000e60


	//   ....[12]....
        /*0224*/ 	.word	0x00000e70


	//   ....[13]....
        /*0228*/ 	.word	0x00000f00


	//   ....[14]....
        /*022c*/ 	.word	0x00000f20


	//   ....[15]....
        /*0230*/ 	.word	0x00000f30


	//   ....[16]....
        /*0234*/ 	.word	0x00000f90


	//   ....[17]....
        /*0238*/ 	.word	0x00000fd0


	//   ....[18]....
        /*023c*/ 	.word	0x00000fe0


	//   ....[19]....
        /*0240*/ 	.word	0x00001080


	//   ....[20]....
        /*0244*/ 	.word	0x00001090


	//   ....[21]....
        /*0248*/ 	.word	0x000010a0


	//   ....[22]....
        /*024c*/ 	.word	0x00001100


	//   ....[23]....
        /*0250*/ 	.word	0x00001140


	//   ....[24]....
        /*0254*/ 	.word	0x00001150


	//   ....[25]....
        /*0258*/ 	.word	0x00001770


	//   ....[26]....
        /*025c*/ 	.word	0x00001790


	//   ....[27]....
        /*0260*/ 	.word	0x000017a0


	//   ....[28]....
        /*0264*/ 	.word	0x00001840


	//   ....[29]....
        /*0268*/ 	.word	0x00001850


	//   ....[30]....
        /*026c*/ 	.word	0x00001860


	//   ....[31]....
        /*0270*/ 	.word	0x000018c0


	//   ....[32]....
        /*0274*/ 	.word	0x00001900


	//   ....[33]....
        /*0278*/ 	.word	0x00001910


	//   ....[34]....
        /*027c*/ 	.word	0x000019a0


	//   ....[35]....
        /*0280*/ 	.word	0x000019c0


	//   ....[36]....
        /*0284*/ 	.word	0x000019d0


	//   ....[37]....
        /*0288*/ 	.word	0x00001a30


	//   ....[38]....
        /*028c*/ 	.word	0x00001a70


	//   ....[39]....
        /*0290*/ 	.word	0x00001a80


	//   ....[40]....
        /*0294*/ 	.word	0x00002200


	//   ....[41]....
        /*0298*/ 	.word	0x00002280


	//   ....[42]....
        /*029c*/ 	.word	0x000022f0


	//   ....[43]....
        /*02a0*/ 	.word	0x00002370


	//   ....[44]....
        /*02a4*/ 	.word	0x000023f0


	//   ....[45]....
        /*02a8*/ 	.word	0x00002470


	//   ....[46]....
        /*02ac*/ 	.word	0x000024f0


	//   ....[47]....
        /*02b0*/ 	.word	0x00002570


	//   ....[48]....
        /*02b4*/ 	.word	0x000025f0


	//   ....[49]....
        /*02b8*/ 	.word	0x00002670


	//   ....[50]....
        /*02bc*/ 	.word	0x000026f0


	//   ....[51]....
        /*02c0*/ 	.word	0x00002770


	//   ....[52]....
        /*02c4*/ 	.word	0x000027f0


	//   ....[53]....
        /*02c8*/ 	.word	0x00002870


	//   ....[54]....
        /*02cc*/ 	.word	0x000028f0


	//   ....[55]....
        /*02d0*/ 	.word	0x00002960


	//   ....[56]....
        /*02d4*/ 	.word	0x000029e0


	//   ....[57]....
        /*02d8*/ 	.word	0x00002a50


	//   ....[58]....
        /*02dc*/ 	.word	0x00002ad0


	//   ....[59]....
        /*02e0*/ 	.word	0x00002b50


	//   ....[60]....
        /*02e4*/ 	.word	0x00002bd0


	//   ....[61]....
        /*02e8*/ 	.word	0x00002c50


	//   ....[62]....
        /*02ec*/ 	.word	0x00002cd0


	//   ....[63]....
        /*02f0*/ 	.word	0x00002d50


	//   ....[64]....
        /*02f4*/ 	.word	0x00002dd0


	//   ....[65]....
        /*02f8*/ 	.word	0x00002e50


	//   ....[66]....
        /*02fc*/ 	.word	0x00002ed0


	//   ....[67]....
        /*0300*/ 	.word	0x00002f50


	//   ....[68]....
        /*0304*/ 	.word	0x00002fd0


	//   ....[69]....
        /*0308*/ 	.word	0x00003050


	//----- nvinfo : EIATTR_EXIT_INSTR_OFFSETS
	.align		4
.L_6973:
        /*030c*/ 	.byte	0x04, 0x1c
        /*030e*/ 	.short	(.L_6975 - .L_6974)


	//   ....[0]....
.L_6974:
        /*0310*/ 	.word	0x00000080


	//   ....[1]....
        /*0314*/ 	.word	0x00001e10


	//   ....[2]....
        /*0318*/ 	.word	0x00001e40


	//   ....[3]....
        /*031c*/ 	.word	0x00002050


	//   ....[4]....
        /*0320*/ 	.word	0x000021a0


	//----- nvinfo : EIATTR_MAX_THREADS
	.align		4
.L_6975:
        /*0324*/ 	.byte	0x04, 0x05
        /*0326*/ 	.short	(.L_6977 - .L_6976)
.L_6976:
        /*0328*/ 	.word	0x00000080
        /*032c*/ 	.word	0x00000001
        /*0330*/ 	.word	0x00000001


	//----- nvinfo : EIATTR_CRS_STACK_SIZE
	.align		4
.L_6977:
        /*0334*/ 	.byte	0x04, 0x1e
        /*0336*/ 	.short	(.L_6979 - .L_6978)
.L_6978:
        /*0338*/ 	.word	0x00000000
.L_6979:


//--------------------- .nv.info._ZN4vllm3moe10topkGatingILi6ELi192ELi4ELi4ELi32El13__nv_bfloat16LNS0_11ScoringFuncE0EEEvPKT5_PKbPfiPT4_PiiiibPKf --------------------------
	.section	.nv.info._ZN4vllm3moe10topkGatingILi6ELi192ELi4ELi4ELi32El13__nv_bfloat16LNS0_11ScoringFuncE0EEEvPKT5_PKbPfiPT4_PiiiibPKf,"",@"SHT_CUDA_INFO"
	.sectionflags	@""
	.align	4


	//----- nvinfo : EIATTR_CUDA_API_VERSION
	.align		4
        /*0000*/ 	.byte	0x04, 0x37
        /*0002*/ 	.short	(.L_6981 - .L_6980)
.L_6980:
        /*0004*/ 	.word	0x00000082


	//----- nvinfo : EIATTR_SW2861232_WAR
	.align		4
.L_6981:
        /*0008*/ 	.byte	0x01, 0x35
	.zero		2


	//----- nvinfo : EIATTR_PARAM_CBANK
	.align		4
        /*000c*/ 	.byte	0x04, 0x0a
        /*000e*/ 	.short	(.L_6983 - .L_6982)
	.align		4
.L_6982:
        /*0010*/ 	.word	index@(.nv.constant0._ZN4vllm3moe10topkGatingILi6ELi192ELi4ELi4ELi32El13__nv_bfloat16LNS0_11ScoringFuncE0EEEvPKT5_PKbPfiPT4_PiiiibPKf)
        /*0014*/ 	.short	0x0160
        /*0016*/ 	.short	0x0048


	//----- nvinfo : EIATTR_CBANK_PARAM_SIZE
	.align		4
.L_6983:
        /*0018*/ 	.byte	0x03, 0x19
        /*001a*/ 	.short	0x0048


	//----- nvinfo : EIATTR_KPARAM_INFO
	.align		4
        /*001c*/ 	.byte	0x04, 0x17
        /*001e*/ 	.short	(.L_6985 - .L_6984)
.L_6984:
        /*0020*/ 	.word	0x00000000
        /*0024*/ 	.short	0x000a
        /*0026*/ 	.short	0x0040
        /*0028*/ 	.byte	0x00, 0xf0, 0x21, 0x00


	//----- nvinfo : EIATTR_KPARAM_INFO
	.align		4
.L_6985:
        /*002c*/ 	.byte	0x04, 0x17
        /*002e*/ 	.short	(.L_6987 - .L_6986)
.L_6986:
        /*0030*/ 	.word	0x00000000
        /*0034*/ 	.short	0x0009
        /*0036*/ 	.short	0x003c
        /*0038*/ 	.byte	0x00, 0xf0, 0x05, 0x00


	//----- nvinfo : EIATTR_KPARAM_INFO
	.align		4
.L_6987:
        /*003c*/ 	.byte	0x04, 0x17
        /*003e*/ 	.short	(.L_6989 - .L_6988)
.L_6988:
        /*0040*/ 	.word	0x00000000
        /*0044*/ 	.short	0x0008
        /*0046*/ 	.short	0x0038
        /*0048*/ 	.byte	0x00, 0xf0, 0x11, 0x00


	//----- nvinfo : EIATTR_KPARAM_INFO
	.align		4
.L_6989:
        /*004c*/ 	.byte	0x04, 0x17
        /*004e*/ 	.short	(.L_6991 - .L_6990)
.L_6990:
        /*0050*/ 	.word	0x00000000
        /*0054*/ 	.short	0x0007
        /*0056*/ 	.short	0x0034
        /*0058*/ 	.byte	0x00, 0xf0, 0x11, 0x00


	//----- nvinfo : EIATTR_KPARAM_INFO
	.align		4
.L_6991:
        /*005c*/ 	.byte	0x04, 0x17
        /*005e*/ 	.short	(.L_6993 - .L_6992)
.L_6992:
        /*0060*/ 	.word	0x00000000
        /*0064*/ 	.short	0x0006
        /*0066*/ 	.short	0x0030
        /*0068*/ 	.byte	0x00, 0xf0, 0x11, 0x00


	//----- nvinfo : EIATTR_KPARAM_INFO
	.align		4
.L_6993:
        /*006c*/ 	.byte	0x04, 0x17
        /*006e*/ 	.short	(.L_6995 - .L_6994)
.L_6994:
        /*0070*/ 	.word	0x00000000
        /*0074*/ 	.short	0x0005
        /*0076*/ 	.short	0x0028
        /*0078*/ 	.byte	0x00, 0xf0, 0x21, 0x00


	//----- nvinfo : EIATTR_KPARAM_INFO
	.align		4
.L_6995:
        /*007c*/ 	.byte	0x04, 0x17
        /*007e*/ 	.short	(.L_6997 - .L_6996)
.L_6996:
        /*0080*/ 	.word	0x00000000
        /*0084*/ 	.short	0x0004
        /*0086*/ 	.short	0x0020
        /*0088*/ 	.byte	0x00, 0xf0, 0x21, 0x00


	//----- nvinfo : EIATTR_KPARAM_INFO
	.align		4
.L_6997:
        /*008c*/ 	.byte	0x04, 0x17
        /*008e*/ 	.short	(.L_6999 - .L_6998)
.L_6998:
        /*0090*/ 	.word	0x00000000
        /*0094*/ 	.short	0x0003
        /*0096*/ 	.short	0x0018
        /*0098*/ 	.byte	0x00, 0xf0, 0x11, 0x00


	//----- nvinfo : EIATTR_KPARAM_INFO
	.align		4
.L_6999:
        /*009c*/ 	.byte	0x04, 0x17
        /*009e*/ 	.short	(.L_7001 - .L_7000)
.L_7000:
        /*00a0*/ 	.word	0x00000000
        /*00a4*/ 	.short	0x0002
        /*00a6*/ 	.short	0x0010
        /*00a8*/ 	.byte	0x00, 0xf0, 0x21, 0x00


	//----- nvinfo : EIATTR_KPARAM_INFO
	.align		4
.L_7001:
        /*00ac*/ 	.byte	0x04, 0x17
        /*00ae*/ 	.short	(.L_7003 - .L_7002)
.L_7002:
        /*00b0*/ 	.word	0x00000000
        /*00b4*/ 	.short	0x0001
        /*00b6*/ 	.short	0x0008
        /*00b8*/ 	.byte	0x00, 0xf0, 0x21, 0x00


	//----- nvinfo : EIATTR_KPARAM_INFO
	.align		4
.L_7003:
        /*00bc*/ 	.byte	0x04, 0x17
        /*00be*/ 	.short	(.L_7005 - .L_7004)
.L_7004:
        /*00c0*/ 	.word	0x00000000
        /*00c4*/ 	.short	0x0000
        /*00c6*/ 	.short	0x0000
        /*00c8*/ 	.byte	0x00, 0xf0, 0x21, 0x00


	//----- nvinfo : EIATTR_MAXREG_COUNT
	.align		4
.L_7005:
        /*00cc*/ 	.byte	0x03, 0x1b
        /*00ce*/ 	.short	0x00ff


	//----- nvinfo : EIATTR_MERCURY_ISA_VERSION
	.align		4
        /*00d0*/ 	.byte	0x03, 0x5f
        /*00d2*/ 	.short	0x0000


	//----- nvinfo : EIATTR_COOP_GROUP_MASK_REGIDS
	.align		4
        /*00d4*/ 	.byte	0x04, 0x29
        /*00d6*/ 	.short	(.L_7007 - .L_7006)


	//   ....[0]....
.L_7006:
        /*00d8*/ 	.word	0xffffffff


	//   ....[1]....
        /*00dc*/ 	.word	0xffffffff


	//   ....[2]....
        /*00e0*/ 	.word	0xffffffff


	//   ....[3]....
        /*00e4*/ 	.word	0xffffffff


	//   ....[4]....
        /*00e8*/ 	.word	0xffffffff


	//   ....[5]....
        /*00ec*/ 	.word	0xffffffff


	//   ....[6]....
        /*00f0*/ 	.word	0xffffffff


	//   ....[7]....
        /*00f4*/ 	.word	0xffffffff


	//   ....[8]....
        /*00f8*/ 	.word	0xffffffff


	//   ....[9]....
        /*00fc*/ 	.word	0xffffffff


	//   ....[10]....
        /*0100*/ 	.word	0xffffffff


	//   ....[11]....
        /*0104*/ 	.word	0xffffffff


	//   ....[12]....
        /*0108*/ 	.word	0xffffffff


	//   ....[13]....
        /*010c*/ 	.word	0xffffffff


	//   ....[14]....
        /*0110*/ 	.word	0xffffffff


	//   ....[15]....
        /*0114*/ 	.word	0xffffffff


	//   ....[16]....
        /*0118*/ 	.word	0xffffffff


	//   ....[17]....
        /*011c*/ 	.word	0xffffffff


	//   ....[18]....
        /*0120*/ 	.word	0xffffffff


	//   ....[19]....
        /*0124*/ 	.word	0xffffffff


	//   ....[20]....
        /*0128*/ 	.word	0xffffffff


	//   ....[21]....
        /*012c*/ 	.word	0xffffffff


	//   ....[22]....
        /*0130*/ 	.word	0xffffffff


	//   ....[23]....
        /*0134*/ 	.word	0xffffffff


	//   ....[24]....
        /*0138*/ 	.word	0xffffffff


	//   ....[25]....
        /*013c*/ 	.word	0xffffffff


	//   ....[26]....
        /*0140*/ 	.word	0xffffffff


	//   ....[27]....
        /*0144*/ 	.word	0xffffffff


	//   ....[28]....
        /*0148*/ 	.word	0xffffffff


	//   ....[29]....
        /*014c*/ 	.word	0xffffffff


	//   ....[30]....
        /*0150*/ 	.word	0xffffffff


	//   ....[31]....
        /*0154*/ 	.word	0xffffffff


	//   ....[32]....
        /*0158*/ 	.word	0xffffffff


	//   ....[33]....
        /*015c*/ 	.word	0xffffffff


	//   ....[34]....
        /*0160*/ 	.word	0xffffffff


	//   ....[35]....
        /*0164*/ 	.word	0xffffffff


	//   ....[36]....
        /*0168*/ 	.word	0xffffffff


	//   ....[37]....
        /*016c*/ 	.word	0xffffffff


	//   ....[38]....
        /*0170*/ 	.word	0xffffffff


	//   ....[39]....
        /*0174*/ 	.word	0xffffffff


	//   ....[40]....
        /*0178*/ 	.word	0xffffffff


	//   ....[41]....
        /*017c*/ 	.word	0xffffffff


	//   ....[42]....
        /*0180*/ 	.word	0xffffffff


	//   ....[43]....
        /*0184*/ 	.word	0xffffffff


	//   ....[44]....
        /*0188*/ 	.word	0xffffffff


	//   ....[45]....
        /*018c*/ 	.word	0xffffffff


	//   ....[46]....
        /*0190*/ 	.word	0xffffffff


	//   ....[47]....
        /*0194*/ 	.word	0xffffffff


	//   ....[48]....
        /*0198*/ 	.word	0xffffffff


	//   ....[49]....
        /*019c*/ 	.word	0xffffffff


	//   ....[50]....
        /*01a0*/ 	.word	0xffffffff


	//   ....[51]....
        /*01a4*/ 	.word	0xffffffff


	//   ....[52]....
        /*01a8*/ 	.word	0xffffffff


	//   ....[53]....
        /*01ac*/ 	.word	0xffffffff


	//   ....[54]....
        /*01b0*/ 	.word	0xffffffff


	//   ....[55]....
        /*01b4*/ 	.word	0xffffffff


	//   ....[56]....
        /*01b8*/ 	.word	0xffffffff


	//   ....[57]....
        /*01bc*/ 	.word	0xffffffff


	//   ....[58]....
        /*01c0*/ 	.word	0xffffffff


	//   ....[59]....
        /*01c4*/ 	.word	0xffffffff


	//   ....[60]....
        /*01c8*/ 	.word	0xffffffff


	//   ....[61]....
        /*01cc*/ 	.word	0xffffffff


	//   ....[62]....
        /*01d0*/ 	.word	0xffffffff


	//   ....[63]....
        /*01d4*/ 	.word	0xffffffff


	//   ....[64]....
        /*01d8*/ 	.word	0xffffffff


	//   ....[65]....
        /*01dc*/ 	.word	0xffffffff


	//   ....[66]....
        /*01e0*/ 	.word	0xffffffff


	//   ....[67]....
        /*01e4*/ 	.word	0xffffffff


	//   ....[68]....
        /*01e8*/ 	.word	0xffffffff


	//   ....[69]....
        /*01ec*/ 	.word	0xffffffff


	//----- nvinfo : EIATTR_COOP_GROUP_INSTR_OFFSETS
	.align		4
.L_7007:
        /*01f0*/ 	.byte	0x04, 0x28
        /*01f2*/ 	.short	(.L_7009 - .L_7008)


	//   ....[0]....
.L_7008:
        /*01f4*/ 	.word	0x00000220


	//   ....[1]....
        /*01f8*/ 	.word	0x000002a0


	//   ....[2]....
        /*01fc*/ 	.word	0x000002c0


	//   ....[3]....
        /*0200*/ 	.word	0x00000310


	//   ....[4]....
        /*0204*/ 	.word	0x00000340


	//   ....[5]....
        /*0208*/ 	.word	0x000004e0


	//   ....[6]....
        /*020c*/ 	.word	0x00000500


	//   ....[7]....
        /*0210*/ 	.word	0x00000520


	//   ....[8]....
        /*0214*/ 	.word	0x00000540


	//   ....[9]....
        /*0218*/ 	.word	0x00000560


	//   ....[10]....
        /*021c*/ 	.word	0x000009f0


	//   ....[11]....
        /*0220*/ 	.word	0x00000a10


	//   ....[12]....
        /*0224*/ 	.word	0x00000a20


	//   ....[13]....
        /*0228*/ 	.word	0x00000ab0


	//   ....[14]....
        /*022c*/ 	.word	0x00000ad0


	//   ....[15]....
        /*0230*/ 	.word	0x00000ae0


	//   ....[16]....
        /*0234*/ 	.word	0x00000b40


	//   ....[17]....
        /*0238*/ 	.word	0x00000b80


	//   ....[18]....
        /*023c*/ 	.word	0x00000b90


	//   ....[19]....
        /*0240*/ 	.word	0x00000c30


	//   ....[20]....
        /*0244*/ 	.word	0x00000c40


	//   ....[21]....
        /*0248*/ 	.word	0x00000c50


	//   ....[22]....
        /*024c*/ 	.word	0x00000cb0


	//   ....[23]....
        /*0250*/ 	.word	0x00000cf0


	//   ....[24]....
        /*0254*/ 	.word	0x00000d00


	//   ....[25]....
        /*0258*/ 	.word	0x00001200


	//   ....[26]....
        /*025c*/ 	.word	0x00001220


	//   ....[27]....
        /*0260*/ 	.word	0x00001230


	//   ....[28]....
        /*0264*/ 	.word	0x000012c0


	//   ....[29]....
        /*0268*/ 	.word	0x000012e0


	//   ....[30]....
        /*026c*/ 	.word	0x000012f0


	//   ....[31]....
        /*0270*/ 	.word	0x00001350


	//   ....[32]....
        /*0274*/ 	.word	0x00001390


	//   ....[33]....
        /*0278*/ 	.word	0x000013a0


	//   ....[34]....
        /*027c*/ 	.word	0x00001440


	//   ....[35]....
        /*0280*/ 	.word	0x00001450


	//   ....[36]....
        /*0284*/ 	.word	0x00001460


	//   ....[37]....
        /*0288*/ 	.word	0x000014c0


	//   ....[38]....
        /*028c*/ 	.word	0x00001500


	//   ....[39]....
        /*0290*/ 	.word	0x00001510


	//   ....[40]....
        /*0294*/ 	.word	0x00001c80


	//   ....[41]....
        /*0298*/ 	.word	0x00001d00


	//   ....[42]....
        /*029c*/ 	.word	0x00001d70


	//   ....[43]....
        /*02a0*/ 	.word	0x00001df0


	//   ....[44]....
        /*02a4*/ 	.word	0x00001e70


	//   ....[45]....
        /*02a8*/ 	.word	0x00001ef0


	//   ....[46]....
        /*02ac*/ 	.word	0x00001f70


	//   ....[47]....
        /*02b0*/ 	.word	0x00001ff0


	//   ....[48]....
        /*02b4*/ 	.word	0x00002070


	//   ....[49]....
        /*02b8*/ 	.word	0x000020f0


	//   ....[50]....
        /*02bc*/ 	.word	0x00002170


	//   ....[51]....
        /*02c0*/ 	.word	0x000021f0


	//   ....[52]....
        /*02c4*/ 	.word	0x00002270


	//   ....[53]....
        /*02c8*/ 	.word	0x000022f0


	//   ....[54]....
        /*02cc*/ 	.word	0x00002360


	//   ....[55]....
        /*02d0*/ 	.word	0x000023e0


	//   ....[56]....
        /*02d4*/ 	.word	0x00002460


	//   ....[57]....
        /*02d8*/ 	.word	0x000024d0


	//   ....[58]....
        /*02dc*/ 	.word	0x00002550


	//   ....[59]....
        /*02e0*/ 	.word	0x000025d0


	//   ....[60]....
        /*02e4*/ 	.word	0x00002650


	//   ....[61]....
        /*02e8*/ 	.word	0x000026d0


	//   ....[62]....
        /*02ec*/ 	.word	0x00002750


	//   ....[63]....
        /*02f0*/ 	.word	0x000027d0


	//   ....[64]....
        /*02f4*/ 	.word	0x00002850


	//   ....[65]....
        /*02f8*/ 	.word	0x000028d0


	//   ....[66]....
        /*02fc*/ 	.word	0x00002950


	//   ....[67]....
        /*0300*/ 	.word	0x000029d0


	//   ....[68]....
        /*0304*/ 	.word	0x00002a50


	//   ....[69]....
        /*0308*/ 	.word	0x00002ac0


	//----- nvinfo : EIATTR_EXIT_INSTR_OFFSETS
	.align		4
.L_7009:
        /*030c*/ 	.byte	0x04, 0x1c
        /*030e*/ 	.short	(.L_7011 - .L_7010)


	//   ....[0]....
.L_7010:
        /*0310*/ 	.word	0x00000080


	//   ....[1]....
        /*0314*/ 	.word	0x000018a0


	//   ....[2]....
        /*0318*/ 	.word	0x000018b0


	//   ....[3]....
        /*031c*/ 	.word	0x00001ad0


	//   ....[4]....
        /*0320*/ 	.word	0x00001c20


	//----- nvinfo : EIATTR_MAX_THREADS
	.align		4
.L_7011:
        /*0324*/ 	.byte	0x04, 0x05
        /*0326*/ 	.short	(.L_7013 - .L_7012)
.L_7012:
        /*0328*/ 	.word	0x00000080
        /*032c*/ 	.word	0x00000001
        /*0330*/ 	.word	0x00000001


	//----- nvinfo : EIATTR_CRS_STACK_SIZE
	.align		4
.L_7013:
        /*0334*/ 	.byte	0x04, 0x1e
        /*0336*/ 	.short	(.L_7015 - .L_7014)
.L_7014:
        /*0338*/ 	.word	0x00000000
.L_7015:


//--------------------- .nv.info._ZN4vllm3moe10topkGatingILi16ELi512ELi4ELi16ELi32El13__nv_bfloat16LNS0_11ScoringFuncE0EEEvPKT5_PKbPfiPT4_PiiiibPKf --------------------------
	.section	.nv.info._ZN4vllm3moe10topkGatingILi16ELi512ELi4ELi16ELi32El13__nv_bfloat16LNS0_11ScoringFuncE0EEEvPKT5_PKbPfiPT4_PiiiibPKf,"",@"SHT_CUDA_INFO"
	.sectionflags	@""
	.align	4


	//----- nvinfo : EIATTR_CUDA_API_VERSION
	.align		4
        /*0000*/ 	.byte	0x04, 0x37
        /*0002*/ 	.short	(.L_7017 - .L_7016)
.L_7016:
        /*0004*/ 	.word	0x00000082


	//----- nvinfo : EIATTR_SW2861232_WAR
	.align		4
.L_7017:
        /*0008*/ 	.byte	0x01, 0x35
	.zero		2


	//----- nvinfo : EIATTR_PARAM_CBANK
	.align		4
        /*000c*/ 	.byte	0x04, 0x0a
        /*000e*/ 	.short	(.L_7019 - .L_7018)
	.align		4
.L_7018:
        /*0010*/ 	.word	index@(.nv.constant0._ZN4vllm3moe10topkGatingILi16ELi512ELi4ELi16ELi32El13__nv_bfloat16LNS0_11ScoringFuncE0EEEvPKT5_PKbPfiPT4_PiiiibPKf)
        /*0014*/ 	.short	0x0160
        /*0016*/ 	.short	0x0048


	//----- nvinfo : EIATTR_CBANK_PARAM_SIZE
	.align		4
.L_7019:
        /*0018*/ 	.byte	0x03, 0x19
        /*001a*/ 	.short	0x0048


	//----- nvinfo : EIATTR_KPARAM_INFO
	.align		4
        /*001c*/ 	.byte	0x04, 0x17
        /*001e*/ 	.short	(.L_7021 - .L_7020)
.L_7020:
        /*0020*/ 	.word	0x00000000
        /*0024*/ 	.short	0x000a
        /*0026*/ 	.short	0x0040
        /*0028*/ 	.byte	0x00, 0xf0, 0x21, 0x00


	//----- nvinfo : EIATTR_KPARAM_INFO
	.align		4
.L_7021:
        /*002c*/ 	.byte	0x04, 0x17
        /*002e*/ 	.short	(.L_7023 - .L_7022)
.L_7022:
        /*0030*/ 	.word	0x00000000
        /*0034*/ 	.short	0x0009
        /*0036*/ 	.short	0x003c
        /*0038*/ 	.byte	0x00, 0xf0, 0x05, 0x00


	//----- nvinfo : EIATTR_KPARAM_INFO
	.align		4
.L_7023:
        /*003c*/ 	.byte	0x04, 0x17
        /*003e*/ 	.short	(.L_7025 - .L_7024)
.L_7024:
        /*0040*/ 	.word	0x00000000
        /*0044*/ 	.short	0x0008
        /*0046*/ 	.short	0x0038
        /*0048*/ 	.byte	0x00, 0xf0, 0x11, 0x00


	//----- nvinfo : EIATTR_KPARAM_INFO
	.align		4
.L_7025:
        /*004c*/ 	.byte	0x04, 0x17
        /*004e*/ 	.short	(.L_7027 - .L_7026)
.L_7026:
        /*0050*/ 	.word	0x00000000
        /*0054*/ 	.short	0x0007
        /*0056*/ 	.short	0x0034
        /*0058*/ 	.byte	0x00, 0xf0, 0x11, 0x00


	//----- nvinfo : EIATTR_KPARAM_INFO
	.align		4
.L_7027:
        /*005c*/ 	.byte	0x04, 0x17
        /*005e*/ 	.short	(.L_7029 - .L_7028)
.L_7028:
        /*0060*/ 	.word	0x00000000
        /*0064*/ 	.short	0x0006
        /*0066*/ 	.short	0x0030
        /*0068*/ 	.byte	0x00, 0xf0, 0x11, 0x00


	//----- nvinfo : EIATTR_KPARAM_INFO
	.align		4
.L_7029:
        /*006c*/ 	.byte	0x04, 0x17
        /*006e*/ 	.short	(.L_7031 - .L_7030)
.L_7030:
        /*0070*/ 	.word	0x00000000
        /*0074*/ 	.short	0x0005
        /*0076*/ 	.short	0x0028
        /*0078*/ 	.byte	0x00, 0xf0, 0x21, 0x00


	//----- nvinfo : EIATTR_KPARAM_INFO
	.align		4
.L_7031:
        /*007c*/ 	.byte	0x04, 0x17
        /*007e*/ 	.short	(.L_7033 - .L_7032)
.L_7032:
        /*0080*/ 	.word	0x00000000
        /*0084*/ 	.short	0x0004
        /*0086*/ 	.short	0x0020
        /*0088*/ 	.byte	0x00, 0xf0, 0x21, 0x00


	//----- nvinfo : EIATTR_KPARAM_INFO
	.align		4
.L_7033:
        /*008c*/ 	.byte	0x04, 0x17
        /*008e*/ 	.short	(.L_7035 - .L_7034)
.L_7034:
        /*0090*/ 	.word	0x00000000
        /*0094*/ 	.short	0x0003
        /*0096*/ 	.short	0x0018
        /*0098*/ 	.byte	0x00, 0xf0, 0x11, 0x00


	//----- nvinfo : EIATTR_KPARAM_INFO
	.align		4
.L_7035:
        /*009c*/ 	.byte	0x04, 0x17
        /*009e*/ 	.short	(.L_7037 - .L_7036)
.L_7036:
        /*00a0*/ 	.word	0x00000000
        /*00a4*/ 	.short	0x0002
        /*00a6*/ 	.short	0x0010
        /*00a8*/ 	.byte	0x00, 0xf0, 0x21, 0x00


	//----- nvinfo : EIATTR_KPARAM_INFO
	.align		4
.L_7037:
        /*00ac*/ 	.byte	0x04, 0x17
        /*00ae*/ 	.short	(.L_7039 - .L_7038)
.L_7038:
        /*00b0*/ 	.word	0x00000000
        /*00b4*/ 	.short	0x0001
        /*00b6*/ 	.short	0x0008
        /*00b8*/ 	.byte	0x00, 0xf0, 0x21, 0x00


	//----- nvinfo : EIATTR_KPARAM_INFO
	.align		4
.L_7039:
        /*00bc*/ 	.byte	0x04, 0x17
        /*00be*/ 	.short	(.L_7041 - .L_7040)
.L_7040:
        /*00c0*/ 	.word	0x00000000
        /*00c4*/ 	.short	0x0000
        /*00c6*/ 	.short	0x0000
        /*00c8*/ 	.byte	0x00, 0xf0, 0x21, 0x00


	//----- nvinfo : EIATTR_MAXREG_COUNT
	.align		4
.L_7041:
        /*00cc*/ 	.byte	0x03, 0x1b
        /*00ce*/ 	.short	0x00ff


	//----- nvinfo : EIATTR_MERCURY_ISA_VERSION
	.align		4
        /*00d0*/ 	.byte	0x03, 0x5f
        /*00d2*/ 	.short	0x0000


	//----- nvinfo : EIATTR_COOP_GROUP_MASK_REGIDS
	.align		4
        /*00d4*/ 	.byte	0x04, 0x29
        /*00d6*/ 	.short	(.L_7043 - .L_7042)


	//   ....[0]....
.L_7042:
        /*00d8*/ 	.word	0xffffffff


	//   ....[1]....
        /*00dc*/ 	.word	0xffffffff


	//   ....[2]....
        /*00e0*/ 	.word	0xffffffff


	//   ....[3]....
        /*00e4*/ 	.word	0xffffffff


	//   ....[4]....
        /*00e8*/ 	.word	0xffffffff


	//   ....[5]....
        /*00ec*/ 	.word	0xffffffff


	//   ....[6]....
        /*00f0*/ 	.word	0xffffffff


	//   ....[7]....
        /*00f4*/ 	.word	0xffffffff


	//   ....[8]....
        /*00f8*/ 	.word	0xffffffff


	//   ....[9]....
        /*00fc*/ 	.word	0xffffffff


	//   ....[10]....
        /*0100*/ 	.word	0xffffffff


	//   ....[11]....
        /*0104*/ 	.word	0xffffffff


	//   ....[12]....
        /*0108*/ 	.word	0xffffffff


	//   ....[13]....
        /*010c*/ 	.word	0xffffffff


	//   ....[14]....
        /*0110*/ 	.word	0xffffffff


	//   ....[15]....
        /*0114*/ 	.word	0xffffffff


	//   ....[16]....
        /*0118*/ 	.word	0xffffffff


	//   ....[17]....
        /*011c*/ 	.word	0xffffffff


	//   ....[18]....
        /*0120*/ 	.word	0xffffffff


	//   ....[19]....
        /*0124*/ 	.word	0xffffffff


	//   ....[20]....
        /*0128*/ 	.word	0xffffffff


	//   ....[21]....
        /*012c*/ 	.word	0xffffffff


	//   ....[22]....
        /*0130*/ 	.word	0xffffffff


	//   ....[23]....
        /*0134*/ 	.word	0xffffffff


	//   ....[24]....
        /*0138*/ 	.word	0xffffffff


	//   ....[25]....
        /*013c*/ 	.word	0xffffffff


	//   ....[26]....
        /*0140*/ 	.word	0xffffffff


	//   ....[27]....
        /*0144*/ 	.word	0xffffffff


	//   ....[28]....
        /*0148*/ 	.word	0xffffffff


	//   ....[29]....
        /*014c*/ 	.word	0xffffffff


	//   ....[30]....
        /*0150*/ 	.word	0xffffffff


	//   ....[31]....
        /*0154*/ 	.word	0xffffffff


	//   ....[32]....
        /*0158*/ 	.word	0xffffffff


	//   ....[33]....
        /*015c*/ 	.word	0xffffffff


	//   ....[34]....
        /*0160*/ 	.word	0xffffffff


	//   ....[35]....
        /*0164*/ 	.word	0xffffffff


	//   ....[36]....
        /*0168*/ 	.word	0xffffffff


	//   ....[37]....
        /*016c*/ 	.word	0xffffffff


	//   ....[38]....
        /*0170*/ 	.word	0xffffffff


	//   ....[39]....
        /*0174*/ 	.word	0xffffffff


	//   ....[40]....
        /*0178*/ 	.word	0xffffffff


	//   ....[41]....
        /*017c*/ 	.word	0xffffffff


	//   ....[42]....
        /*0180*/ 	.word	0xffffffff


	//   ....[43]....
        /*0184*/ 	.word	0xffffffff


	//   ....[44]....
        /*0188*/ 	.word	0xffffffff


	//   ....[45]....
        /*018c*/ 	.word	0xffffffff


	//   ....[46]....
        /*0190*/ 	.word	0xffffffff


	//   ....[47]....
        /*0194*/ 	.word	0xffffffff


	//   ....[48]....
        /*0198*/ 	.word	0xffffffff


	//   ....[49]....
        /*019c*/ 	.word	0xffffffff


	//   ....[50]....
        /*01a0*/ 	.word	0xffffffff


	//   ....[51]....
        /*01a4*/ 	.word	0xffffffff


	//   ....[52]....
        /*01a8*/ 	.word	0xffffffff


	//   ....[53]....
        /*01ac*/ 	.word	0xffffffff


	//   ....[54]....
        /*01b0*/ 	.word	0xffffffff


	//   ....[55]....
        /*01b4*/ 	.word	0xffffffff


	//   ....[56]....
        /*01b8*/ 	.word	0xffffffff


	//   ....[57]....
        /*01bc*/ 	.word	0xffffffff


	//   ....[58]....
        /*01c0*/ 	.word	0xffffffff


	//   ....[59]....
        /*01c4*/ 	.word	0xffffffff


	//   ....[60]....
        /*01c8*/ 	.word	0xffffffff


	//   ....[61]....
        /*01cc*/ 	.word	0xffffffff


	//   ....[62]....
        /*01d0*/ 	.word	0xffffffff


	//   ....[63]....
        /*01d4*/ 	.word	0xffffffff


	//   ....[64]....
        /*01d8*/ 	.word	0xffffffff


	//   ....[65]....
        /*01dc*/ 	.word	0xffffffff


	//   ....[66]....
        /*01e0*/ 	.word	0xffffffff


	//   ....[67]....
        /*01e4*/ 	.word	0xffffffff


	//   ....[68]....
        /*01e8*/ 	.word	0xffffffff


	//   ....[69]....
        /*01ec*/ 	.word	0xffffffff


	//----- nvinfo : EIATTR_COOP_GROUP_INSTR_OFFSETS
	.align		4
.L_7043:
        /*01f0*/ 	.byte	0x04, 0x28
        /*01f2*/ 	.short	(.L_7045 - .L_7044)


	//   ....[0]....
.L_7044:
        /*01f4*/ 	.word	0x00000320


	//   ....[1]....
        /*01f8*/ 	.word	0x00000340


	//   ....[2]....
        /*01fc*/ 	.word	0x00000370


	//   ....[3]....
        /*0200*/ 	.word	0x000003a0


	//   ....[4]....
        /*0204*/ 	.word	0x000003d0


	//   ....[5]....
        /*0208*/ 	.word	0x000007f0


	//   ....[6]....
        /*020c*/ 	.word	0x00000810


	//   ....[7]....
        /*0210*/ 	.word	0x00000830


	//   ....[8]....
        /*0214*/ 	.word	0x00000850


	//   ....[9]....
        /*0218*/ 	.word	0x00000870


	//   ....[10]....
        /*021c*/ 	.word	0x00001380


	//   ....[11]....
        /*0220*/ 	.word	0x000013a0


	//   ....[12]....
        /*0224*/ 	.word	0x000013b0


	//   ....[13]....
        /*0228*/ 	.word	0x00001450


	//   ....[14]....
        /*022c*/ 	.word	0x00001460


	//   ....[15]....
        /*0230*/ 	.word	0x00001470


	//   ....[16]....
        /*0234*/ 	.word	0x000014d0


	//   ....[17]....
        /*0238*/ 	.word	0x00001510


	//   ....[18]....
        /*023c*/ 	.word	0x00001520


	//   ....[19]....
        /*0240*/ 	.word	0x000015b0


	//   ....[20]....
        /*0244*/ 	.word	0x000015d0


	//   ....[21]....
        /*0248*/ 	.word	0x000015e0


	//   ....[22]....
        /*024c*/ 	.word	0x00001640


	//   ....[23]....
        /*0250*/ 	.word	0x00001680


	//   ....[24]....
        /*0254*/ 	.word	0x00001690


	//   ....[25]....
        /*0258*/ 	.word	0x00001e20


	//   ....[26]....
        /*025c*/ 	.word	0x00001e40


	//   ....[27]....
        /*0260*/ 	.word	0x00001e50


	//   ....[28]....
        /*0264*/ 	.word	0x00001ef0


	//   ....[29]....
        /*0268*/ 	.word	0x00001f00


	//   ....[30]....
        /*026c*/ 	.word	0x00001f10


	//   ....[31]....
        /*0270*/ 	.word	0x00001f70


	//   ....[32]....
        /*0274*/ 	.word	0x00001fb0


	//   ....[33]....
        /*0278*/ 	.word	0x00001fc0


	//   ....[34]....
        /*027c*/ 	.word	0x00002050


	//   ....[35]....
        /*0280*/ 	.word	0x00002070


	//   ....[36]....
        /*0284*/ 	.word	0x00002080


	//   ....[37]....
        /*0288*/ 	.word	0x000020e0


	//   ....[38]....
        /*028c*/ 	.word	0x00002120


	//   ....[39]....
        /*0290*/ 	.word	0x00002130


	//   ....[40]....
        /*0294*/ 	.word	0x000028b0


	//   ....[41]....
        /*0298*/ 	.word	0x00002930


	//   ....[42]....
        /*029c*/ 	.word	0x000029a0


	//   ....[43]....
        /*02a0*/ 	.word	0x00002a20


	//   ....[44]....
        /*02a4*/ 	.word	0x00002aa0


	//   ....[45]....
        /*02a8*/ 	.word	0x00002b20


	//   ....[46]....
        /*02ac*/ 	.word	0x00002ba0


	//   ....[47]....
        /*02b0*/ 	.word	0x00002c20


	//   ....[48]....
        /*02b4*/ 	.word	0x00002ca0


	//   ....[49]....
        /*02b8*/ 	.word	0x00002d20


	//   ....[50]....
        /*02bc*/ 	.word	0x00002da0


	//   ....[51]....
        /*02c0*/ 	.word	0x00002e20


	//   ....[52]....
        /*02c4*/ 	.word	0x00002ea0


	//   ....[53]....
        /*02c8*/ 	.word	0x00002f20


	//   ....[54]....
        /*02cc*/ 	.word	0x00002f90


	//   ....[55]....
        /*02d0*/ 	.word	0x00003010


	//   ....[56]....
        /*02d4*/ 	.word	0x00003090


	//   ....[57]....
        /*02d8*/ 	.word	0x00003100


	//   ....[58]....
        /*02dc*/ 	.word	0x00003180


	//   ....[59]....
        /*02e0*/ 	.word	0x00003200


	//   ....[60]....
        /*02e4*/ 	.word	0x00003280


	//   ....[61]....
        /*02e8*/ 	.word	0x00003300


	//   ....[62]....
        /*02ec*/ 	.word	0x00003380


	//   ....[63]....
        /*02f0*/ 	.word	0x00003400


	//   ....[64]....
        /*02f4*/ 	.word	0x00003480


	//   ....[65]....
        /*02f8*/ 	.word	0x00003500


	//   ....[66]....
        /*02fc*/ 	.word	0x00003580


	//   ....[67]....
        /*0300*/ 	.word	0x00003600


	//   ....[68]....
        /*0304*/ 	.word	0x00003680


	//   ....[69]....
        /*0308*/ 	.word	0x000036f0


	//----- nvinfo : EIATTR_EXIT_INSTR_OFFSETS
	.align		4
.L_7045:
        /*030c*/ 	.byte	0x04, 0x1c
        /*030e*/ 	.short	(.L_7047 - .L_7046)


	//   ....[0]....
.L_7046:
        /*0310*/ 	.word	0x00000080


	//   ....[1]....
        /*0314*/ 	.word	0x000024c0


	//   ....[2]....
        /*0318*/ 	.word	0x000024f0


	//   ....[3]....
        /*031c*/ 	.word	0x00002700


	//   ....[4]....
        /*0320*/ 	.word	0x00002850


	//----- nvinfo : EIATTR_MAX_THREADS
	.align		4
.L_7047:
        /*0324*/ 	.byte	0x04, 0x05
        /*0326*/ 	.short	(.L_7049 - .L_7048)
.L_7048:
        /*0328*/ 	.word	0x00000080
        /*032c*/ 	.word	0x00000001
        /*0330*/ 	.word	0x00000001


	//----- nvinfo : EIATTR_CRS_STACK_SIZE
	.align		4
.L_7049:
        /*0334*/ 	.byte	0x04, 0x1e
        /*0336*/ 	.short	(.L_7051 - .L_7050)
.L_7050:
        /*0338*/ 	.word	0x00000000
.L_7051:


//--------------------- .nv.info._ZN4vllm3moe10topkGatingILi8ELi256ELi4ELi16ELi32El13__nv_bfloat16LNS0_11ScoringFuncE0EEEvPKT5_PKbPfiPT4_PiiiibPKf --------------------------
	.section	.nv.info._ZN4vllm3moe10topkGatingILi8ELi256ELi4ELi16ELi32El13__nv_bfloat16LNS0_11ScoringFuncE0EEEvPKT5_PKbPfiPT4_PiiiibPKf,"",@"SHT_CUDA_INFO"
	.sectionflags	@""
	.align	4


	//----- nvinfo : EIATTR_CUDA_API_VERSION
	.align		4
        /*0000*/ 	.byte	0x04, 0x37
        /*0002*/ 	.short	(.L_7053 - .L_7052)
.L_7052:
        /*0004*/ 	.word	0x00000082


	//----- nvinfo : EIATTR_SW2861232_WAR
	.align		4
.L_7053:
        /*0008*/ 	.byte	0x01, 0x35
	.zero		2


	//----- nvinfo : EIATTR_PARAM_CBANK
	.align		4
        /*000c*/ 	.byte	0x04, 0x0a
        /*000e*/ 	.short	(.L_7055 - .L_7054)
	.align		4
.L_7054:
        /*0010*/ 	.word	index@(.nv.constant0._ZN4vllm3moe10topkGatingILi8ELi256ELi4ELi16ELi32El13__nv_bfloat16LNS0_11ScoringFuncE0EEEvPKT5_PKbPfiPT4_PiiiibPKf)
        /*0014*/ 	.short	0x0160
        /*0016*/ 	.short	0x0048


	//----- nvinfo : EIATTR_CBANK_PARAM_SIZE
	.align		4
.L_7055:
        /*0018*/ 	.byte	0x03, 0x19
        /*001a*/ 	.short	0x0048


	//----- nvinfo : EIATTR_KPARAM_INFO
	.align		4
        /*001c*/ 	.byte	0x04, 0x17
        /*001e*/ 	.short	(.L_7057 - .L_7056)
.L_7056:
        /*0020*/ 	.word	0x00000000
        /*0024*/ 	.short	0x000a
        /*0026*/ 	.short	0x0040
        /*0028*/ 	.byte	0x00, 0xf0, 0x21, 0x00


	//----- nvinfo : EIATTR_KPARAM_INFO
	.align		4
.L_7057:
        /*002c*/ 	.byte	0x04, 0x17
        /*002e*/ 	.short	(.L_7059 - .L_7058)
.L_7058:
        /*0030*/ 	.word	0x00000000
        /*0034*/ 	.short	0x0009
        /*0036*/ 	.short	0x003c
        /*0038*/ 	.byte	0x00, 0xf0, 0x05, 0x00


	//----- nvinfo : EIATTR_KPARAM_INFO
	.align		4
.L_7059:
        /*003c*/ 	.byte	0x04, 0x17
        /*003e*/ 	.short	(.L_7061 - .L_7060)
.L_7060:
        /*0040*/ 	.word	0x00000000
        /*0044*/ 	.short	0x0008
        /*0046*/ 	.short	0x0038
        /*0048*/ 	.byte	0x00, 0xf0, 0x11, 0x00


	//----- nvinfo : EIATTR_KPARAM_INFO
	.align		4
.L_7061:
        /*004c*/ 	.byte	0x04, 0x17
        /*004e*/ 	.short	(.L_7063 - .L_7062)
.L_7062:
        /*0050*/ 	.word	0x00000000
        /*0054*/ 	.short	0x0007
        /*0056*/ 	.short	0x0034
        /*0058*/ 	.byte	0x00, 0xf0, 0x11, 0x00


	//----- nvinfo : EIATTR_KPARAM_INFO
	.align		4
.L_7063:
        /*005c*/ 	.byte	0x04, 0x17
        /*005e*/ 	.short	(.L_7065 - .L_7064)
.L_7064:
        /*0060*/ 	.word	0x00000000
        /*0064*/ 	.short	0x0006
        /*0066*/ 	.short	0x0030
        /*0068*/ 	.byte	0x00, 0xf0, 0x11, 0x00


	//----- nvinfo : EIATTR_KPARAM_INFO
	.align		4
.L_7065:
        /*006c*/ 	.byte	0x04, 0x17
        /*006e*/ 	.short	(.L_7067 - .L_7066)
.L_7066:
        /*0070*/ 	.word	0x00000000
        /*0074*/ 	.short	0x0005
        /*0076*/ 	.short	0x0028
        /*0078*/ 	.byte	0x00, 0xf0, 0x21, 0x00


	//----- nvinfo : EIATTR_KPARAM_INFO
	.align		4
.L_7067:
        /*007c*/ 	.byte	0x04, 0x17
        /*007e*/ 	.short	(.L_7069 - .L_7068)
.L_7068:
        /*0080*/ 	.word	0x00000000
        /*0084*/ 	.short	0x0004
        /*0086*/ 	.short	0x0020
        /*0088*/ 	.byte	0x00, 0xf0, 0x21, 0x00


	//----- nvinfo : EIATTR_KPARAM_INFO
	.align		4
.L_7069:
        /*008c*/ 	.byte	0x04, 0x17
        /*008e*/ 	.short	(.L_7071 - .L_7070)
.L_7070:
        /*0090*/ 	.word	0x00000000
        /*0094*/ 	.short	0x0003
        /*0096*/ 	.short	0x0018
        /*0098*/ 	.byte	0x00, 0xf0, 0x11, 0x00


	//----- nvinfo : EIATTR_KPARAM_INFO
	.align		4
.L_7071:
        /*009c*/ 	.byte	0x04, 0x17
        /*009e*/ 	.short	(.L_7073 - .L_7072)
.L_7072:
        /*00a0*/ 	.word	0x00000000
        /*00a4*/ 	.short	0x0002
        /*00a6*/ 	.short	0x0010
        /*00a8*/ 	.byte	0x00, 0xf0, 0x21, 0x00


	//----- nvinfo : EIATTR_KPARAM_INFO
	.align		4
.L_7073:
        /*00ac*/ 	.byte	0x04, 0x17
        /*00ae*/ 	.short	(.L_7075 - .L_7074)
.L_7074:
        /*00b0*/ 	.word	0x00000000
        /*00b4*/ 	.short	0x0001
        /*00b6*/ 	.short	0x0008
        /*00b8*/ 	.byte	0x00, 0xf0, 0x21, 0x00


	//----- nvinfo : EIATTR_KPARAM_INFO
	.align		4
.L_7075:
        /*00bc*/ 	.byte	0x04, 0x17
        /*00be*/ 	.short	(.L_7077 - .L_7076)
.L_7076:
        /*00c0*/ 	.word	0x00000000
        /*00c4*/ 	.short	0x0000
        /*00c6*/ 	.short	0x0000
        /*00c8*/ 	.byte	0x00, 0xf0, 0x21, 0x00


	//----- nvinfo : EIATTR_MAXREG_COUNT
	.align		4
.L_7077:
        /*00cc*/ 	.byte	0x03, 0x1b
        /*00ce*/ 	.short	0x00ff


	//----- nvinfo : EIATTR_MERCURY_ISA_VERSION
	.align		4
        /*00d0*/ 	.byte	0x03, 0x5f
        /*00d2*/ 	.short	0x0000


	//----- nvinfo : EIATTR_COOP_GROUP_MASK_REGIDS
	.align		4
        /*00d4*/ 	.byte	0x04, 0x29
        /*00d6*/ 	.short	(.L_7079 - .L_7078)


	//   ....[0]....
.L_7078:
        /*00d8*/ 	.word	0xffffffff


	//   ....[1]....
        /*00dc*/ 	.word	0xffffffff


	//   ....[2]....
        /*00e0*/ 	.word	0xffffffff


	//   ....[3]....
        /*00e4*/ 	.word	0xffffffff


	//   ....[4]....
        /*00e8*/ 	.word	0xffffffff


	//   ....[5]....
        /*00ec*/ 	.word	0xffffffff


	//   ....[6]....
        /*00f0*/ 	.word	0xffffffff


	//   ....[7]....
        /*00f4*/ 	.word	0xffffffff


	//   ....[8]....
        /*00f8*/ 	.word	0xffffffff


	//   ....[9]....
        /*00fc*/ 	.word	0xffffffff


	//   ....[10]....
        /*0100*/ 	.word	0xffffffff


	//   ....[11]....
        /*0104*/ 	.word	0xffffffff


	//   ....[12]....
        /*0108*/ 	.word	0xffffffff


	//   ....[13]....
        /*010c*/ 	.word	0xffffffff


	//   ....[14]....
        /*0110*/ 	.word	0xffffffff


	//   ....[15]....
        /*0114*/ 	.word	0xffffffff


	//   ....[16]....
        /*0118*/ 	.word	0xffffffff


	//   ....[17]....
        /*011c*/ 	.word	0xffffffff


	//   ....[18]....
        /*0120*/ 	.word	0xffffffff


	//   ....[19]....
        /*0124*/ 	.word	0xffffffff


	//   ....[20]....
        /*0128*/ 	.word	0xffffffff


	//   ....[21]....
        /*012c*/ 	.word	0xffffffff


	//   ....[22]....
        /*0130*/ 	.word	0xffffffff


	//   ....[23]....
        /*0134*/ 	.word	0xffffffff


	//   ....[24]....
        /*0138*/ 	.word	0xffffffff


	//   ....[25]....
        /*013c*/ 	.word	0xffffffff


	//   ....[26]....
        /*0140*/ 	.word	0xffffffff


	//   ....[27]....
        /*0144*/ 	.word	0xffffffff


	//   ....[28]....
        /*0148*/ 	.word	0xffffffff


	//   ....[29]....
        /*014c*/ 	.word	0xffffffff


	//   ....[30]....
        /*0150*/ 	.word	0xffffffff


	//   ....[31]....
        /*0154*/ 	.word	0xffffffff


	//   ....[32]....
        /*0158*/ 	.word	0xffffffff


	//   ....[33]....
        /*015c*/ 	.word	0xffffffff


	//   ....[34]....
        /*0160*/ 	.word	0xffffffff


	//   ....[35]....
        /*0164*/ 	.word	0xffffffff


	//   ....[36]....
        /*0168*/ 	.word	0xffffffff


	//   ....[37]....
        /*016c*/ 	.word	0xffffffff


	//   ....[38]....
        /*0170*/ 	.word	0xffffffff


	//   ....[39]....
        /*0174*/ 	.word	0xffffffff


	//   ....[40]....
        /*0178*/ 	.word	0xffffffff


	//   ....[41]....
        /*017c*/ 	.word	0xffffffff


	//   ....[42]....
        /*0180*/ 	.word	0xffffffff


	//   ....[43]....
        /*0184*/ 	.word	0xffffffff


	//   ....[44]....
        /*0188*/ 	.word	0xffffffff


	//   ....[45]....
        /*018c*/ 	.word	0xffffffff


	//   ....[46]....
        /*0190*/ 	.word	0xffffffff


	//   ....[47]....
        /*0194*/ 	.word	0xffffffff


	//   ....[48]....
        /*0198*/ 	.word	0xffffffff


	//   ....[49]....
        /*019c*/ 	.word	0xffffffff


	//   ....[50]....
        /*01a0*/ 	.word	0xffffffff


	//   ....[51]....
        /*01a4*/ 	.word	0xffffffff


	//   ....[52]....
        /*01a8*/ 	.word	0xffffffff


	//   ....[53]....
        /*01ac*/ 	.word	0xffffffff


	//   ....[54]....
        /*01b0*/ 	.word	0xffffffff


	//   ....[55]....
        /*01b4*/ 	.word	0xffffffff


	//   ....[56]....
        /*01b8*/ 	.word	0xffffffff


	//   ....[57]....
        /*01bc*/ 	.word	0xffffffff


	//   ....[58]....
        /*01c0*/ 	.word	0xffffffff


	//   ....[59]....
        /*01c4*/ 	.word	0xffffffff


	//   ....[60]....
        /*01c8*/ 	.word	0xffffffff


	//   ....[61]....
        /*01cc*/ 	.word	0xffffffff


	//   ....[62]....
        /*01d0*/ 	.word	0xffffffff


	//   ....[63]....
        /*01d4*/ 	.word	0xffffffff


	//   ....[64]....
        /*01d8*/ 	.word	0xffffffff


	//   ....[65]....
        /*01dc*/ 	.word	0xffffffff


	//   ....[66]....
        /*01e0*/ 	.word	0xffffffff


	//   ....[67]....
        /*01e4*/ 	.word	0xffffffff


	//   ....[68]....
        /*01e8*/ 	.word	0xffffffff


	//   ....[69]....
        /*01ec*/ 	.word	0xffffffff


	//----- nvinfo : EIATTR_COOP_GROUP_INSTR_OFFSETS
	.align		4
.L_7079:
        /*01f0*/ 	.byte	0x04, 0x28
        /*01f2*/ 	.short	(.L_7081 - .L_7080)


	//   ....[0]....
.L_7080:
        /*01f4*/ 	.word	0x00000210


	//   ....[1]....
        /*01f8*/ 	.word	0x00000230


	//   ....[2]....
        /*01fc*/ 	.word	0x00000260


	//   ....[3]....
        /*0200*/ 	.word	0x000002b0


	//   ....[4]....
        /*0204*/ 	.word	0x000002d0


	//   ....[5]....
        /*0208*/ 	.word	0x000004f0


	//   ....[6]....
        /*020c*/ 	.word	0x00000520


	//   ....[7]....
        /*0210*/ 	.word	0x00000540


	//   ....[8]....
        /*0214*/ 	.word	0x00000560


	//   ....[9]....
        /*0218*/ 	.word	0x00000580


	//   ....[10]....
        /*021c*/ 	.word	0x00000b90


	//   ....[11]....
        /*0220*/ 	.word	0x00000bb0


	//   ....[12]....
        /*0224*/ 	.word	0x00000bc0


	//   ....[13]....
        /*0228*/ 	.word	0x00000c60


	//   ....[14]....
        /*022c*/ 	.word	0x00000c70


	//   ....[15]....
        /*0230*/ 	.word	0x00000c80


	//   ....[16]....
        /*0234*/ 	.word	0x00000ce0


	//   ....[17]....
        /*0238*/ 	.word	0x00000d20


	//   ....[18]....
        /*023c*/ 	.word	0x00000d30


	//   ....[19]....
        /*0240*/ 	.word	0x00000dc0


	//   ....[20]....
        /*0244*/ 	.word	0x00000de0


	//   ....[21]....
        /*0248*/ 	.word	0x00000df0


	//   ....[22]....
        /*024c*/ 	.word	0x00000e50


	//   ....[23]....
        /*0250*/ 	.word	0x00000e90


	//   ....[24]....
        /*0254*/ 	.word	0x00000ea0


	//   ....[25]....
        /*0258*/ 	.word	0x00001410


	//   ....[26]....
        /*025c*/ 	.word	0x00001430


	//   ....[27]....
        /*0260*/ 	.word	0x00001440


	//   ....[28]....
        /*0264*/ 	.word	0x000014d0


	//   ....[29]....
        /*0268*/ 	.word	0x000014f0


	//   ....[30]....
        /*026c*/ 	.word	0x00001500


	//   ....[31]....
        /*0270*/ 	.word	0x00001560


	//   ....[32]....
        /*0274*/ 	.word	0x000015a0


	//   ....[33]....
        /*0278*/ 	.word	0x000015b0


	//   ....[34]....
        /*027c*/ 	.word	0x00001640


	//   ....[35]....
        /*0280*/ 	.word	0x00001660


	//   ....[36]....
        /*0284*/ 	.word	0x00001670


	//   ....[37]....
        /*0288*/ 	.word	0x000016d0


	//   ....[38]....
        /*028c*/ 	.word	0x00001710


	//   ....[39]....
        /*0290*/ 	.word	0x00001720


	//   ....[40]....
        /*0294*/ 	.word	0x00001ea0


	//   ....[41]....
        /*0298*/ 	.word	0x00001f20


	//   ....[42]....
        /*029c*/ 	.word	0x00001f90


	//   ....[43]....
        /*02a0*/ 	.word	0x00002010


	//   ....[44]....
        /*02a4*/ 	.word	0x00002090


	//   ....[45]....
        /*02a8*/ 	.word	0x00002110


	//   ....[46]....
        /*02ac*/ 	.word	0x00002190


	//   ....[47]....
        /*02b0*/ 	.word	0x00002210


	//   ....[48]....
        /*02b4*/ 	.word	0x00002290


	//   ....[49]....
        /*02b8*/ 	.word	0x00002310


	//   ....[50]....
        /*02bc*/ 	.word	0x00002390


	//   ....[51]....
        /*02c0*/ 	.word	0x00002410


	//   ....[52]....
        /*02c4*/ 	.word	0x00002490


	//   ....[53]....
        /*02c8*/ 	.word	0x00002510


	//   ....[54]....
        /*02cc*/ 	.word	0x00002580


	//   ....[55]....
        /*02d0*/ 	.word	0x00002600


	//   ....[56]....
        /*02d4*/ 	.word	0x00002680


	//   ....[57]....
        /*02d8*/ 	.word	0x000026f0


	//   ....[58]....
        /*02dc*/ 	.word	0x00002770


	//   ....[59]....
        /*02e0*/ 	.word	0x000027f0


	//   ....[60]....
        /*02e4*/ 	.word	0x00002870


	//   ....[61]....
        /*02e8*/ 	.word	0x000028f0


	//   ....[62]....
        /*02ec*/ 	.word	0x00002970


	//   ....[63]....
        /*02f0*/ 	.word	0x000029f0


	//   ....[64]....
        /*02f4*/ 	.word	0x00002a70


	//   ....[65]....
        /*02f8*/ 	.word	0x00002af0


	//   ....[66]....
        /*02fc*/ 	.word	0x00002b70


	//   ....[67]....
        /*0300*/ 	.word	0x00002bf0


	//   ....[68]....
        /*0304*/ 	.word	0x00002c70


	//   ....[69]....
        /*0308*/ 	.word	0x00002ce0


	//----- nvinfo : EIATTR_EXIT_INSTR_OFFSETS
	.align		4
.L_7081:
        /*030c*/ 	.byte	0x04, 0x1c
        /*030e*/ 	.short	(.L_7083 - .L_7082)


	//   ....[0]....
.L_7082:
        /*0310*/ 	.word	0x00000080


	//   ....[1]....
        /*0314*/ 	.word	0x00001ab0


	//   ....[2]....
        /*0318*/ 	.word	0x00001ae0


	//   ....[3]....
        /*031c*/ 	.word	0x00001cf0


	//   ....[4]....
        /*0320*/ 	.word	0x00001e40


	//----- nvinfo : EIATTR_MAX_THREADS
	.align		4
.L_7083:
        /*0324*/ 	.byte	0x04, 0x05
        /*0326*/ 	.short	(.L_7085 - .L_7084)
.L_7084:
        /*0328*/ 	.word	0x00000080
        /*032c*/ 	.word	0x00000001
        /*0330*/ 	.word	0x00000001


	//----- nvinfo : EIATTR_CRS_STACK_SIZE
	.align		4
.L_7085:
        /*0334*/ 	.byte	0x04, 0x1e
        /*0336*/ 	.short	(.L_7087 - .L_7086)
.L_7086:
        /*0338*/ 	.word	0x00000000
.L_7087:


//--------------------- .nv.info._ZN4vllm3moe10topkGatingILi8ELi128ELi4ELi16ELi32El13__nv_bfloat16LNS0_11ScoringFuncE0EEEvPKT5_PKbPfiPT4_PiiiibPKf --------------------------
	.section	.nv.info._ZN4vllm3moe10topkGatingILi8ELi128ELi4ELi16ELi32El13__nv_bfloat16LNS0_11ScoringFuncE0EEEvPKT5_PKbPfiPT4_PiiiibPKf,"",@"SHT_CUDA_INFO"
	.sectionflags	@""
	.align	4


	//----- nvinfo : EIATTR_CUDA_API_VERSION
	.align		4
        /*0000*/ 	.byte	0x04, 0x37
        /*0002*/ 	.short	(.L_7089 - .L_7088)
.L_7088:
        /*0004*/ 	.word	0x00000082


	//----- nvinfo : EIATTR_SW2861232_WAR
	.align		4
.L_7089:
        /*0008*/ 	.byte	0x01, 0x35
	.zero		2


	//----- nvinfo : EIATTR_PARAM_CBANK
	.align		4
        /*000c*/ 	.byte	0x04, 0x0a
        /*000e*/ 	.short	(.L_7091 - .L_7090)
	.align		4
.L_7090:
        /*0010*/ 	.word	index@(.nv.constant0._ZN4vllm3moe10topkGatingILi8ELi128ELi4ELi16ELi32El13__nv_bfloat16LNS0_11ScoringFuncE0EEEvPKT5_PKbPfiPT4_PiiiibPKf)
        /*0014*/ 	.short	0x0160
        /*0016*/ 	.short	0x0048


	//----- nvinfo : EIATTR_CBANK_PARAM_SIZE
	.align		4
.L_7091:
        /*0018*/ 	.byte	0x03, 0x19
        /*001a*/ 	.short	0x0048


	//----- nvinfo : EIATTR_KPARAM_INFO
	.align		4
        /*001c*/ 	.byte	0x04, 0x17
        /*001e*/ 	.short	(.L_7093 - .L_7092)
.L_7092:
        /*0020*/ 	.word	0x00000000
        /*0024*/ 	.short	0x000a
        /*0026*/ 	.short	0x0040
        /*0028*/ 	.byte	0x00, 0xf0, 0x21, 0x00


	//----- nvinfo : EIATTR_KPARAM_INFO
	.align		4
.L_7093:
        /*002c*/ 	.byte	0x04, 0x17
        /*002e*/ 	.short	(.L_7095 - .L_7094)
.L_7094:
        /*0030*/ 	.word	0x00000000
        /*0034*/ 	.short	0x0009
        /*0036*/ 	.short	0x003c
        /*0038*/ 	.byte	0x00, 0xf0, 0x05, 0x00


	//----- nvinfo : EIATTR_KPARAM_INFO
	.align		4
.L_7095:
        /*003c*/ 	.byte	0x04, 0x17
        /*003e*/ 	.short	(.L_7097 - .L_7096)
.L_7096:
        /*0040*/ 	.word	0x00000000
        /*0044*/ 	.short	0x0008
        /*0046*/ 	.short	0x0038
        /*0048*/ 	.byte	0x00, 0xf0, 0x11, 0x00


	//----- nvinfo : EIATTR_KPARAM_INFO
	.align		4
.L_7097:
        /*004c*/ 	.byte	0x04, 0x17
        /*004e*/ 	.short	(.L_7099 - .L_7098)
.L_7098:
        /*0050*/ 	.word	0x00000000
        /*0054*/ 	.short	0x0007
        /*0056*/ 	.short	0x0034
        /*0058*/ 	.byte	0x00, 0xf0, 0x11, 0x00


	//----- nvinfo : EIATTR_KPARAM_INFO
	.align		4
.L_7099:
        /*005c*/ 	.byte	0x04, 0x17
        /*005e*/ 	.short	(.L_7101 - .L_7100)
.L_7100:
        /*0060*/ 	.word	0x00000000
        /*0064*/ 	.short	0x0006
        /*0066*/ 	.short	0x0030
        /*0068*/ 	.byte	0x00, 0xf0, 0x11, 0x00


	//----- nvinfo : EIATTR_KPARAM_INFO
	.align		4
.L_7101:
        /*006c*/ 	.byte	0x04, 0x17
        /*006e*/ 	.short	(.L_7103 - .L_7102)
.L_7102:
        /*0070*/ 	.word	0x00000000
        /*0074*/ 	.short	0x0005
        /*0076*/ 	.short	0x0028
        /*0078*/ 	.byte	0x00, 0xf0, 0x21, 0x00


	//----- nvinfo : EIATTR_KPARAM_INFO
	.align		4
.L_7103:
        /*007c*/ 	.byte	0x04, 0x17
        /*007e*/ 	.short	(.L_7105 - .L_7104)
.L_7104:
        /*0080*/ 	.word	0x00000000
        /*0084*/ 	.short	0x0004
        /*0086*/ 	.short	0x0020
        /*0088*/ 	.byte	0x00, 0xf0, 0x21, 0x00


	//----- nvinfo : EIATTR_KPARAM_INFO
	.align		4
.L_7105:
        /*008c*/ 	.byte	0x04, 0x17
        /*008e*/ 	.short	(.L_7107 - .L_7106)
.L_7106:
        /*0090*/ 	.word	0x00000000
        /*0094*/ 	.short	0x0003
        /*0096*/ 	.short	0x0018
        /*0098*/ 	.byte	0x00, 0xf0, 0x11, 0x00


	//----- nvinfo : EIATTR_KPARAM_INFO
	.align		4
.L_7107:
        /*009c*/ 	.byte	0x04, 0x17
        /*009e*/ 	.short	(.L_7109 - .L_7108)
.L_7108:
        /*00a0*/ 	.word	0x00000000
        /*00a4*/ 	.short	0x0002
        /*00a6*/ 	.short	0x0010
        /*00a8*/ 	.byte	0x00, 0xf0, 0x21, 0x00


	//----- nvinfo : EIATTR_KPARAM_INFO
	.align		4
.L_7109:
        /*00ac*/ 	.byte	0x04, 0x17
        /*00ae*/ 	.short	(.L_7111 - .L_7110)
.L_7110:
        /*00b0*/ 	.word	0x00000000
        /*00b4*/ 	.short	0x0001
        /*00b6*/ 	.short	0x0008
        /*00b8*/ 	.byte	0x00, 0xf0, 0x21, 0x00


	//----- nvinfo : EIATTR_KPARAM_INFO
	.align		4
.L_7111:
        /*00bc*/ 	.byte	0x04, 0x17
        /*00be*/ 	.short	(.L_7113 - .L_7112)
.L_7112:
        /*00c0*/ 	.word	0x00000000
        /*00c4*/ 	.short	0x0000
        /*00c6*/ 	.short	0x0000
        /*00c8*/ 	.byte	0x00, 0xf0, 0x21, 0x00


	//----- nvinfo : EIATTR_MAXREG_COUNT
	.align		4
.L_7113:
        /*00cc*/ 	.byte	0x03, 0x1b
        /*00ce*/ 	.short	0x00ff


	//----- nvinfo : EIATTR_MERCURY_ISA_VERSION
	.align		4
        /*00d0*/ 	.byte	0x03, 0x5f
        /*00d2*/ 	.short	0x0000


	//----- nvinfo : EIATTR_COOP_GROUP_MASK_REGIDS
	.align		4
        /*00d4*/ 	.byte	0x04, 0x29
        /*00d6*/ 	.short	(.L_7115 - .L_7114)


	//   ....[0]....
.L_7114:
        /*00d8*/ 	.word	0xffffffff


	//   ....[1]....
        /*00dc*/ 	.word	0xffffffff


	//   ....[2]....
        /*00e0*/ 	.word	0xffffffff


	//   ....[3]....
        /*00e4*/ 	.word	0xffffffff


	//   ....[4]....
        /*00e8*/ 	.word	0xffffffff


	//   ....[5]....
        /*00ec*/ 	.word	0xffffffff


	//   ....[6]....
        /*00f0*/ 	.word	0xffffffff


	//   ....[7]....
        /*00f4*/ 	.word	0xffffffff


	//   ....[8]....
        /*00f8*/ 	.word	0xffffffff


	//   ....[9]....
        /*00fc*/ 	.word	0xffffffff


	//   ....[10]....
        /*0100*/ 	.word	0xffffffff


	//   ....[11]....
        /*0104*/ 	.word	0xffffffff


	//   ....[12]....
        /*0108*/ 	.word	0xffffffff


	//   ....[13]....
        /*010c*/ 	.word	0xffffffff


	//   ....[14]....
        /*0110*/ 	.word	0xffffffff


	//   ....[15]....
        /*0114*/ 	.word	0xffffffff


	//   ....[16]....
        /*0118*/ 	.word	0xffffffff


	//   ....[17]....
        /*011c*/ 	.word	0xffffffff


	//   ....[18]....
        /*0120*/ 	.word	0xffffffff


	//   ....[19]....
        /*0124*/ 	.word	0xffffffff


	//   ....[20]....
        /*0128*/ 	.word	0xffffffff


	//   ....[21]....
        /*012c*/ 	.word	0xffffffff


	//   ....[22]....
        /*0130*/ 	.word	0xffffffff


	//   ....[23]....
        /*0134*/ 	.word	0xffffffff


	//   ....[24]....
        /*0138*/ 	.word	0xffffffff


	//   ....[25]....
        /*013c*/ 	.word	0xffffffff


	//   ....[26]....
        /*0140*/ 	.word	0xffffffff


	//   ....[27]....
        /*0144*/ 	.word	0xffffffff


	//   ....[28]....
        /*0148*/ 	.word	0xffffffff


	//   ....[29]....
        /*014c*/ 	.word	0xffffffff


	//   ....[30]....
        /*0150*/ 	.word	0xffffffff


	//   ....[31]....
        /*0154*/ 	.word	0xffffffff


	//   ....[32]....
        /*0158*/ 	.word	0xffffffff


	//   ....[33]....
        /*015c*/ 	.word	0xffffffff


	//   ....[34]....
        /*0160*/ 	.word	0xffffffff


	//   ....[35]....
        /*0164*/ 	.word	0xffffffff


	//   ....[36]....
        /*0168*/ 	.word	0xffffffff


	//   ....[37]....
        /*016c*/ 	.word	0xffffffff


	//   ....[38]....
        /*0170*/ 	.word	0xffffffff


	//   ....[39]....
        /*0174*/ 	.word	0xffffffff


	//   ....[40]....
        /*0178*/ 	.word	0xffffffff


	//   ....[41]....
        /*017c*/ 	.word	0xffffffff


	//   ....[42]....
        /*0180*/ 	.word	0xffffffff


	//   ....[43]....
        /*0184*/ 	.word	0xffffffff


	//   ....[44]....
        /*0188*/ 	.word	0xffffffff


	//   ....[45]....
        /*018c*/ 	.word	0xffffffff


	//   ....[46]....
        /*0190*/ 	.word	0xffffffff


	//   ....[47]....
        /*0194*/ 	.word	0xffffffff


	//   ....[48]....
        /*0198*/ 	.word	0xffffffff


	//   ....[49]....
        /*019c*/ 	.word	0xffffffff


	//   ....[50]....
        /*01a0*/ 	.word	0xffffffff


	//   ....[51]....
        /*01a4*/ 	.word	0xffffffff


	//   ....[52]....
        /*01a8*/ 	.word	0xffffffff


	//   ....[53]....
        /*01ac*/ 	.word	0xffffffff


	//   ....[54]....
        /*01b0*/ 	.word	0xffffffff


	//   ....[55]....
        /*01b4*/ 	.word	0xffffffff


	//----- nvinfo : EIATTR_COOP_GROUP_INSTR_OFFSETS
	.align		4
.L_7115:
        /*01b8*/ 	.byte	0x04, 0x28
        /*01ba*/ 	.short	(.L_7117 - .L_7116)


	//   ....[0]....
.L_7116:
        /*01bc*/ 	.word	0x00000250


	//   ....[1]....
        /*01c0*/ 	.word	0x00000270


	//   ....[2]....
        /*01c4*/ 	.word	0x00000290


	//   ....[3]....
        /*01c8*/ 	.word	0x000002b0


	//   ....[4]....
        /*01cc*/ 	.word	0x000004d0


	//   ....[5]....
        /*01d0*/ 	.word	0x000004f0


	//   ....[6]....
        /*01d4*/ 	.word	0x00000510


	//   ....[7]....
        /*01d8*/ 	.word	0x00000530


	//   ....[8]....
        /*01dc*/ 	.word	0x00000b70


	//   ....[9]....
        /*01e0*/ 	.word	0x00000b90


	//   ....[10]....
        /*01e4*/ 	.word	0x00000ba0


	//   ....[11]....
        /*01e8*/ 	.word	0x00000c30


	//   ....[12]....
        /*01ec*/ 	.word	0x00000c50


	//   ....[13]....
        /*01f0*/ 	.word	0x00000c60


	//   ....[14]....
        /*01f4*/ 	.word	0x00000cc0


	//   ....[15]....
        /*01f8*/ 	.word	0x00000d00


	//   ....[16]....
        /*01fc*/ 	.word	0x00000d10


	//   ....[17]....
        /*0200*/ 	.word	0x00000da0


	//   ....[18]....
        /*0204*/ 	.word	0x00000dc0


	//   ....[19]....
        /*0208*/ 	.word	0x00000dd0


	//   ....[20]....
        /*020c*/ 	.word	0x00001330


	//   ....[21]....
        /*0210*/ 	.word	0x00001350


	//   ....[22]....
        /*0214*/ 	.word	0x00001360


	//   ....[23]....
        /*0218*/ 	.word	0x000013f0


	//   ....[24]....
        /*021c*/ 	.word	0x00001410


	//   ....[25]....
        /*0220*/ 	.word	0x00001420


	//   ....[26]....
        /*0224*/ 	.word	0x00001480


	//   ....[27]....
        /*0228*/ 	.word	0x000014c0


	//   ....[28]....
        /*022c*/ 	.word	0x000014d0


	//   ....[29]....
        /*0230*/ 	.word	0x00001560


	//   ....[30]....
        /*0234*/ 	.word	0x00001580


	//   ....[31]....
        /*0238*/ 	.word	0x00001590


	//   ....[32]....
        /*023c*/ 	.word	0x00001d10


	//   ....[33]....
        /*0240*/ 	.word	0x00001d90


	//   ....[34]....
        /*0244*/ 	.word	0x00001e00


	//   ....[35]....
        /*0248*/ 	.word	0x00001e80


	//   ....[36]....
        /*024c*/ 	.word	0x00001f00


	//   ....[37]....
        /*0250*/ 	.word	0x00001f80


	//   ....[38]....
        /*0254*/ 	.word	0x00002000


	//   ....[39]....
        /*0258*/ 	.word	0x00002080


	//   ....[40]....
        /*025c*/ 	.word	0x00002100


	//   ....[41]....
        /*0260*/ 	.word	0x00002180


	//   ....[42]....
        /*0264*/ 	.word	0x00002200


	//   ....[43]....
        /*0268*/ 	.word	0x00002270


	//   ....[44]....
        /*026c*/ 	.word	0x000022f0


	//   ....[45]....
        /*0270*/ 	.word	0x00002370


	//   ....[46]....
        /*0274*/ 	.word	0x000023e0


	//   ....[47]....
        /*0278*/ 	.word	0x00002460


	//   ....[48]....
        /*027c*/ 	.word	0x000024e0


	//   ....[49]....
        /*0280*/ 	.word	0x00002560


	//   ....[50]....
        /*0284*/ 	.word	0x000025e0


	//   ....[51]....
        /*0288*/ 	.word	0x00002660


	//   ....[52]....
        /*028c*/ 	.word	0x000026e0


	//   ....[53]....
        /*0290*/ 	.word	0x00002760


	//   ....[54]....
        /*0294*/ 	.word	0x000027e0


	//   ....[55]....
        /*0298*/ 	.word	0x00002850


	//----- nvinfo : EIATTR_EXIT_INSTR_OFFSETS
	.align		4
.L_7117:
        /*029c*/ 	.byte	0x04, 0x1c
        /*029e*/ 	.short	(.L_7119 - .L_7118)


	//   ....[0]....
.L_7118:
        /*02a0*/ 	.word	0x00000090


	//   ....[1]....
        /*02a4*/ 	.word	0x00001910


	//   ....[2]....
        /*02a8*/ 	.word	0x00001940


	//   ....[3]....
        /*02ac*/ 	.word	0x00001b50


	//   ....[4]....
        /*02b0*/ 	.word	0x00001cb0


	//----- nvinfo : EIATTR_MAX_THREADS
	.align		4
.L_7119:
        /*02b4*/ 	.byte	0x04, 0x05
        /*02b6*/ 	.short	(.L_7121 - .L_7120)
.L_7120:
        /*02b8*/ 	.word	0x00000080
        /*02bc*/ 	.word	0x00000001
        /*02c0*/ 	.word	0x00000001


	//----- nvinfo : EIATTR_CRS_STACK_SIZE
	.align		4
.L_7121:
        /*02c4*/ 	.byte	0x04, 0x1e
        /*02c6*/ 	.short	(.L_7123 - .L_7122)
.L_7122:
        /*02c8*/ 	.word	0x00000000
.L_7123:


//--------------------- .nv.info._ZN4vllm3moe10topkGatingILi8ELi64ELi4ELi16ELi32El13__nv_bfloat16LNS0_11ScoringFuncE0EEEvPKT5_PKbPfiPT4_PiiiibPKf --------------------------
	.section	.nv.info._ZN4vllm3moe10topkGatingILi8ELi64ELi4ELi16ELi32El13__nv_bfloat16LNS0_11ScoringFuncE0EEEvPKT5_PKbPfiPT4_PiiiibPKf,"",@"SHT_CUDA_INFO"
	.sectionflags	@""
	.align	4


	//----- nvinfo : EIATTR_CUDA_API_VERSION
	.align		4
        /*0000*/ 	.byte	0x04, 0x37
        /*0002*/ 	.short	(.L_7125 - .L_7124)
.L_7124:
        /*0004*/ 	.word	0x00000082


	//----- nvinfo : EIATTR_SW2861232_WAR
	.align		4
.L_7125:
        /*0008*/ 	.byte	0x01, 0x35
	.zero		2


	//----- nvinfo : EIATTR_PARAM_CBANK
	.align		4
        /*000c*/ 	.byte	0x04, 0x0a
        /*000e*/ 	.short	(.L_7127 - .L_7126)
	.align		4
.L_7126:
        /*0010*/ 	.word	index@(.nv.constant0._ZN4vllm3moe10topkGatingILi8ELi64ELi4ELi16ELi32El13__nv_bfloat16LNS0_11ScoringFuncE0EEEvPKT5_PKbPfiPT4_PiiiibPKf)
        /*0014*/ 	.short	0x0160
        /*0016*/ 	.short	0x0048


	//----- nvinfo : EIATTR_CBANK_PARAM_SIZE
	.align		4
.L_7127:
        /*0018*/ 	.byte	0x03, 0x19
        /*001a*/ 	.short	0x0048


	//----- nvinfo : EIATTR_KPARAM_INFO
	.align		4
        /*001c*/ 	.byte	0x04, 0x17
        /*001e*/ 	.short	(.L_7129 - .L_7128)
.L_7128:
        /*0020*/ 	.word	0x00000000
        /*0024*/ 	.short	0x000a
        /*0026*/ 	.short	0x0040
        /*0028*/ 	.byte	0x00, 0xf0, 0x21, 0x00


	//----- nvinfo : EIATTR_KPARAM_INFO
	.align		4
.L_7129:
        /*002c*/ 	.byte	0x04, 0x17
        /*002e*/ 	.short	(.L_7131 - .L_7130)
.L_7130:
        /*0030*/ 	.word	0x00000000
        /*0034*/ 	.short	0x0009
        /*0036*/ 	.short	0x003c
        /*0038*/ 	.byte	0x00, 0xf0, 0x05, 0x00


	//----- nvinfo : EIATTR_KPARAM_INFO
	.align		4
.L_7131:
        /*003c*/ 	.byte	0x04, 0x17
        /*003e*/ 	.short	(.L_7133 - .L_7132)
.L_7132:
        /*0040*/ 	.word	0x00000000
        /*0044*/ 	.short	0x0008
        /*0046*/ 	.short	0x0038
        /*0048*/ 	.byte	0x00, 0xf0, 0x11, 0x00


	//----- nvinfo : EIATTR_KPARAM_INFO
	.align		4
.L_7133:
        /*004c*/ 	.byte	0x04, 0x17
        /*004e*/ 	.short	(.L_7135 - .L_7134)
.L_7134:
        /*0050*/ 	.word	0x00000000
        /*0054*/ 	.short	0x0007
        /*0056*/ 	.short	0x0034
        /*0058*/ 	.byte	0x00, 0xf0, 0x11, 0x00


	//----- nvinfo : EIATTR_KPARAM_INFO
	.align		4
.L_7135:
        /*005c*/ 	.byte	0x04, 0x17
        /*005e*/ 	.short	(.L_7137 - .L_7136)
.L_7136:
        /*0060*/ 	.word	0x00000000
        /*0064*/ 	.short	0x0006
        /*0066*/ 	.short	0x0030
        /*0068*/ 	.byte	0x00, 0xf0, 0x11, 0x00


	//----- nvinfo : EIATTR_KPARAM_INFO
	.align		4
.L_7137:
        /*006c*/ 	.byte	0x04, 0x17
        /*006e*/ 	.short	(.L_7139 - .L_7138)
.L_7138:
        /*0070*/ 	.word	0x00000000
        /*0074*/ 	.short	0x0005
        /*0076*/ 	.short	0x0028
        /*0078*/ 	.byte	0x00, 0xf0, 0x21, 0x00


	//----- nvinfo : EIATTR_KPARAM_INFO
	.align		4
.L_7139:
        /*007c*/ 	.byte	0x04, 0x17
        /*007e*/ 	.short	(.L_7141 - .L_7140)
.L_7140:
        /*0080*/ 	.word	0x00000000
        /*0084*/ 	.short	0x0004
        /*0086*/ 	.short	0x0020
        /*0088*/ 	.byte	0x00, 0xf0, 0x21, 0x00


	//----- nvinfo : EIATTR_KPARAM_INFO
	.align		4
.L_7141:
        /*008c*/ 	.byte	0x04, 0x17
        /*008e*/ 	.short	(.L_7143 - .L_7142)
.L_7142:
        /*0090*/ 	.word	0x00000000
        /*0094*/ 	.short	0x0003
        /*0096*/ 	.short	0x0018
        /*0098*/ 	.byte	0x00, 0xf0, 0x11, 0x00


	//----- nvinfo : EIATTR_KPARAM_INFO
	.align		4
.L_7143:
        /*009c*/ 	.byte	0x04, 0x17
        /*009e*/ 	.short	(.L_7145 - .L_7144)
.L_7144:
        /*00a0*/ 	.word	0x00000000
        /*00a4*/ 	.short	0x0002
        /*00a6*/ 	.short	0x0010
        /*00a8*/ 	.byte	0x00, 0xf0, 0x21, 0x00


	//----- nvinfo : EIATTR_KPARAM_INFO
	.align		4
.L_7145:
        /*00ac*/ 	.byte	0x04, 0x17
        /*00ae*/ 	.short	(.L_7147 - .L_7146)
.L_7146:
        /*00b0*/ 	.word	0x00000000
        /*00b4*/ 	.short	0x0001
        /*00b6*/ 	.short	0x0008
        /*00b8*/ 	.byte	0x00, 0xf0, 0x21, 0x00


	//----- nvinfo : EIATTR_KPARAM_INFO
	.align		4
.L_7147:
        /*00bc*/ 	.byte	0x04, 0x17
        /*00be*/ 	.short	(.L_7149 - .L_7148)
.L_7148:
        /*00c0*/ 	.word	0x00000000
        /*00c4*/ 	.short	0x0000
        /*00c6*/ 	.short	0x0000
        /*00c8*/ 	.byte	0x00, 0xf0, 0x21, 0x00


	//----- nvinfo : EIATTR_MAXREG_COUNT
	.align		4
.L_7149:
        /*00cc*/ 	.byte	0x03, 0x1b
        /*00ce*/ 	.short	0x00ff


	//----- nvinfo : EIATTR_MERCURY_ISA_VERSION
	.align		4
        /*00d0*/ 	.byte	0x03, 0x5f
        /*00d2*/ 	.short	0x0000


	//----- nvinfo : EIATTR_COOP_GROUP_MASK_REGIDS
	.align		4
        /*00d4*/ 	.byte	0x04, 0x29
        /*00d6*/ 	.short	(.L_7151 - .L_7150)


	//   ....[0]....
.L_7150:
        /*00d8*/ 	.word	0xffffffff


	//   ....[1]....
        /*00dc*/ 	.word	0xffffffff


	//   ....[2]....
        /*00e0*/ 	.word	0xffffffff


	//   ....[3]....
        /*00e4*/ 	.word	0xffffffff


	//   ....[4]....
        /*00e8*/ 	.word	0xffffffff


	//   ....[5]....
        /*00ec*/ 	.word	0xffffffff


	//   ....[6]....
        /*00f0*/ 	.word	0xffffffff


	//   ....[7]....
        /*00f4*/ 	.word	0xffffffff


	//   ....[8]....
        /*00f8*/ 	.word	0xffffffff


	//   ....[9]....
        /*00fc*/ 	.word	0xffffffff


	//   ....[10]....
        /*0100*/ 	.word	0xffffffff


	//   ....[11]....
        /*0104*/ 	.word	0xffffffff


	//   ....[12]....
        /*0108*/ 	.word	0xffffffff


	//   ....[13]....
        /*010c*/ 	.word	0xffffffff


	//   ....[14]....
        /*0110*/ 	.word	0xffffffff


	//   ....[15]....
        /*0114*/ 	.word	0xffffffff


	//   ....[16]....
        /*0118*/ 	.word	0xffffffff


	//   ....[17]....
        /*011c*/ 	.word	0xffffffff


	//   ....[18]....
        /*0120*/ 	.word	0xffffffff


	//   ....[19]....
        /*0124*/ 	.word	0xffffffff


	//   ....[20]....
        /*0128*/ 	.word	0xffffffff


	//   ....[21]....
        /*012c*/ 	.word	0xffffffff


	//   ....[22]....
        /*0130*/ 	.word	0xffffffff


	//   ....[23]....
        /*0134*/ 	.word	0xffffffff


	//   ....[24]....
        /*0138*/ 	.word	0xffffffff


	//   ....[25]....
        /*013c*/ 	.word	0xffffffff


	//   ....[26]....
        /*0140*/ 	.word	0xffffffff


	//   ....[27]....
        /*0144*/ 	.word	0xffffffff


	//   ....[28]....
        /*0148*/ 	.word	0xffffffff


	//   ....[29]....
        /*014c*/ 	.word	0xffffffff


	//   ....[30]....
        /*0150*/ 	.word	0xffffffff


	//   ....[31]....
        /*0154*/ 	.word	0xffffffff


	//   ....[32]....
        /*0158*/ 	.word	0xffffffff


	//   ....[33]....
        /*015c*/ 	.word	0xffffffff


	//   ....[34]....
        /*0160*/ 	.word	0xffffffff


	//   ....[35]....
        /*0164*/ 	.word	0xffffffff


	//   ....[36]....
        /*0168*/ 	.word	0xffffffff


	//   ....[37]....
        /*016c*/ 	.word	0xffffffff


	//   ....[38]....
        /*0170*/ 	.word	0xffffffff


	//   ....[39]....
        /*0174*/ 	.word	0xffffffff


	//   ....[40]....
        /*0178*/ 	.word	0xffffffff


	//   ....[41]....
        /*017c*/ 	.word	0xffffffff


	//----- nvinfo : EIATTR_COOP_GROUP_INSTR_OFFSETS
	.align		4
.L_7151:
        /*0180*/ 	.byte	0x04, 0x28
        /*0182*/ 	.short	(.L_7153 - .L_7152)


	//   ....[0]....
.L_7152:
        /*0184*/ 	.word	0x00000270


	//   ....[1]....
        /*0188*/ 	.word	0x00000290


	//   ....[2]....
        /*018c*/ 	.word	0x000002b0


	//   ....[3]....
        /*0190*/ 	.word	0x000004d0


	//   ....[4]....
        /*0194*/ 	.word	0x000004f0


	//   ....[5]....
        /*0198*/ 	.word	0x00000510


	//   ....[6]....
        /*019c*/ 	.word	0x00000b30


	//   ....[7]....
        /*01a0*/ 	.word	0x00000b50


	//   ....[8]....
        /*01a4*/ 	.word	0x00000b60


	//   ....[9]....
        /*01a8*/ 	.word	0x00000bf0


	//   ....[10]....
        /*01ac*/ 	.word	0x00000c10


	//   ....[11]....
        /*01b0*/ 	.word	0x00000c20


	//   ....[12]....
        /*01b4*/ 	.word	0x00000c80


	//   ....[13]....
        /*01b8*/ 	.word	0x00000cc0


	//   ....[14]....
        /*01bc*/ 	.word	0x00000cd0


	//   ....[15]....
        /*01c0*/ 	.word	0x00001240


	//   ....[16]....
        /*01c4*/ 	.word	0x00001260


	//   ....[17]....
        /*01c8*/ 	.word	0x00001270


	//   ....[18]....
        /*01cc*/ 	.word	0x00001300


	//   ....[19]....
        /*01d0*/ 	.word	0x00001320


	//   ....[20]....
        /*01d4*/ 	.word	0x00001330


	//   ....[21]....
        /*01d8*/ 	.word	0x00001390


	//   ....[22]....
        /*01dc*/ 	.word	0x000013d0


	//   ....[23]....
        /*01e0*/ 	.word	0x000013e0


	//   ....[24]....
        /*01e4*/ 	.word	0x00001b70


	//   ....[25]....
        /*01e8*/ 	.word	0x00001bf0


	//   ....[26]....
        /*01ec*/ 	.word	0x00001c60


	//   ....[27]....
        /*01f0*/ 	.word	0x00001ce0


	//   ....[28]....
        /*01f4*/ 	.word	0x00001d60


	//   ....[29]....
        /*01f8*/ 	.word	0x00001de0


	//   ....[30]....
        /*01fc*/ 	.word	0x00001e60


	//   ....[31]....
        /*0200*/ 	.word	0x00001ee0


	//   ....[32]....
        /*0204*/ 	.word	0x00001f50


	//   ....[33]....
        /*0208*/ 	.word	0x00001fd0


	//   ....[34]....
        /*020c*/ 	.word	0x00002050


	//   ....[35]....
        /*0210*/ 	.word	0x000020c0


	//   ....[36]....
        /*0214*/ 	.word	0x00002140


	//   ....[37]....
        /*0218*/ 	.word	0x000021c0


	//   ....[38]....
        /*021c*/ 	.word	0x00002240


	//   ....[39]....
        /*0220*/ 	.word	0x000022c0


	//   ....[40]....
        /*0224*/ 	.word	0x00002340


	//   ....[41]....
        /*0228*/ 	.word	0x000023b0


	//----- nvinfo : EIATTR_EXIT_INSTR_OFFSETS
	.align		4
.L_7153:
        /*022c*/ 	.byte	0x04, 0x1c
        /*022e*/ 	.short	(.L_7155 - .L_7154)


	//   ....[0]....
.L_7154:
        /*0230*/ 	.word	0x00000090


	//   ....[1]....
        /*0234*/ 	.word	0x00001770


	//   ....[2]....
        /*0238*/ 	.word	0x000017a0


	//   ....[3]....
        /*023c*/ 	.word	0x000019b0


	//   ....[4]....
        /*0240*/ 	.word	0x00001b10


	//----- nvinfo : EIATTR_MAX_THREADS
	.align		4
.L_7155:
        /*0244*/ 	.byte	0x04, 0x05
        /*0246*/ 	.short	(.L_7157 - .L_7156)
.L_7156:
        /*0248*/ 	.word	0x00000080
        /*024c*/ 	.word	0x00000001
        /*0250*/ 	.word	0x00000001


	//----- nvinfo : EIATTR_CRS_STACK_SIZE
	.align		4
.L_7157:
        /*0254*/ 	.byte	0x04, 0x1e
        /*0256*/ 	.short	(.L_7159 - .L_7158)
.L_7158:
        /*0258*/ 	.word	0x00000000
.L_7159:


//--------------------- .nv.info._ZN4vllm3moe10topkGatingILi8ELi32ELi4ELi16ELi32El13__nv_bfloat16LNS0_11ScoringFuncE0EEEvPKT5_PKbPfiPT4_PiiiibPKf --------------------------
	.section	.nv.info._ZN4vllm3moe10topkGatingILi8ELi32ELi4ELi16ELi32El13__nv_bfloat16LNS0_11ScoringFuncE0EEEvPKT5_PKbPfiPT4_PiiiibPKf,"",@"SHT_CUDA_INFO"
	.sectionflags	@""
	.align	4


	//----- nvinfo : EIATTR_CUDA_API_VERSION
	.align		4
        /*0000*/ 	.byte	0x04, 0x37
        /*0002*/ 	.short	(.L_7161 - .L_7160)
.L_7160:
        /*0004*/ 	.word	0x00000082


	//----- nvinfo : EIATTR_SW2861232_WAR
	.align		4
.L_7161:
        /*0008*/ 	.byte	0x01, 0x35
	.zero		2


	//----- nvinfo : EIATTR_PARAM_CBANK
	.align		4
        /*000c*/ 	.byte	0x04, 0x0a
        /*000e*/ 	.short	(.L_7163 - .L_7162)
	.align		4
.L_7162:
        /*0010*/ 	.word	index@(.nv.constant0._ZN4vllm3moe10topkGatingILi8ELi32ELi4ELi16ELi32El13__nv_bfloat16LNS0_11ScoringFuncE0EEEvPKT5_PKbPfiPT4_PiiiibPKf)
        /*0014*/ 	.short	0x0160
        /*0016*/ 	.short	0x0048


	//----- nvinfo : EIATTR_CBANK_PARAM_SIZE
	.align		4
.L_7163:
        /*0018*/ 	.byte	0x03, 0x19
        /*001a*/ 	.short	0x0048


	//----- nvinfo : EIATTR_KPARAM_INFO
	.align		4
        /*001c*/ 	.byte	0x04, 0x17
        /*001e*/ 	.short	(.L_7165 - .L_7164)
.L_7164:
        /*0020*/ 	.word	0x00000000
        /*0024*/ 	.short	0x000a
        /*0026*/ 	.short	0x0040
        /*0028*/ 	.byte	0x00, 0xf0, 0x21, 0x00


	//----- nvinfo : EIATTR_KPARAM_INFO
	.align		4
.L_7165:
        /*002c*/ 	.byte	0x04, 0x17
        /*002e*/ 	.short	(.L_7167 - .L_7166)
.L_7166:
        /*0030*/ 	.word	0x00000000
        /*0034*/ 	.short	0x0009
        /*0036*/ 	.short	0x003c
        /*0038*/ 	.byte	0x00, 0xf0, 0x05, 0x00


	//----- nvinfo : EIATTR_KPARAM_INFO
	.align		4
.L_7167:
        /*003c*/ 	.byte	0x04, 0x17
        /*003e*/ 	.short	(.L_7169 - .L_7168)
.L_7168:
        /*0040*/ 	.word	0x00000000
        /*0044*/ 	.short	0x0008
        /*0046*/ 	.short	0x0038
        /*0048*/ 	.byte	0x00, 0xf0, 0x11, 0x00


	//----- nvinfo : EIATTR_KPARAM_INFO
	.align		4
.L_7169:
        /*004c*/ 	.byte	0x04, 0x17
        /*004e*/ 	.short	(.L_7171 - .L_7170)
.L_7170:
        /*0050*/ 	.word	0x00000000
        /*0054*/ 	.short	0x0007
        /*0056*/ 	.short	0x0034
        /*0058*/ 	.byte	0x00, 0xf0, 0x11, 0x00


	//----- nvinfo : EIATTR_KPARAM_INFO
	.align		4
.L_7171:
        /*005c*/ 	.byte	0x04, 0x17
        /*005e*/ 	.short	(.L_7173 - .L_7172)
.L_7172:
        /*0060*/ 	.word	0x00000000
        /*0064*/ 	.short	0x0006
        /*0066*/ 	.short	0x0030
        /*0068*/ 	.byte	0x00, 0xf0, 0x11, 0x00


	//----- nvinfo : EIATTR_KPARAM_INFO
	.align		4
.L_7173:
        /*006c*/ 	.byte	0x04, 0x17
        /*006e*/ 	.short	(.L_7175 - .L_7174)
.L_7174:
        /*0070*/ 	.word	0x00000000
        /*0074*/ 	.short	0x0005
        /*0076*/ 	.short	0x0028
        /*0078*/ 	.byte	0x00, 0xf0, 0x21, 0x00


	//----- nvinfo : EIATTR_KPARAM_INFO
	.align		4
.L_7175:
        /*007c*/ 	.byte	0x04, 0x17
        /*007e*/ 	.short	(.L_7177 - .L_7176)
.L_7176:
        /*0080*/ 	.word	0x00000000
        /*0084*/ 	.short	0x0004
        /*0086*/ 	.short	0x0020
        /*0088*/ 	.byte	0x00, 0xf0, 0x21, 0x00


	//----- nvinfo : EIATTR_KPARAM_INFO
	.align		4
.L_7177:
        /*008c*/ 	.byte	0x04, 0x17
        /*008e*/ 	.short	(.L_7179 - .L_7178)
.L_7178:
        /*0090*/ 	.word	0x00000000
        /*0094*/ 	.short	0x0003
        /*0096*/ 	.short	0x0018
        /*0098*/ 	.byte	0x00, 0xf0, 0x11, 0x00


	//----- nvinfo : EIATTR_KPARAM_INFO
	.align		4
.L_7179:
        /*009c*/ 	.byte	0x04, 0x17
        /*009e*/ 	.short	(.L_7181 - .L_7180)
.L_7180:
        /*00a0*/ 	.word	0x00000000
        /*00a4*/ 	.short	0x0002
        /*00a6*/ 	.short	0x0010
        /*00a8*/ 	.byte	0x00, 0xf0, 0x21, 0x00


	//----- nvinfo : EIATTR_KPARAM_INFO
	.align		4
.L_7181:
        /*00ac*/ 	.byte	0x04, 0x17
        /*00ae*/ 	.short	(.L_7183 - .L_7182)
.L_7182:
        /*00b0*/ 	.word	0x00000000
        /*00b4*/ 	.short	0x0001
        /*00b6*/ 	.short	0x0008
        /*00b8*/ 	.byte	0x00, 0xf0, 0x21, 0x00


	//----- nvinfo : EIATTR_KPARAM_INFO
	.align		4
.L_7183:
        /*00bc*/ 	.byte	0x04, 0x17
        /*00be*/ 	.short	(.L_7185 - .L_7184)
.L_7184:
        /*00c0*/ 	.word	0x00000000
        /*00c4*/ 	.short	0x0000
        /*00c6*/ 	.short	0x0000
        /*00c8*/ 	.byte	0x00, 0xf0, 0x21, 0x00


	//----- nvinfo : EIATTR_MAXREG_COUNT
	.align		4
.L_7185:
        /*00cc*/ 	.byte	0x03, 0x1b
        /*00ce*/ 	.short	0x00ff


	//----- nvinfo : EIATTR_MERCURY_ISA_VERSION
	.align		4
        /*00d0*/ 	.byte	0x03, 0x5f
        /*00d2*/ 	.short	0x0000


	//----- nvinfo : EIATTR_COOP_GROUP_MASK_REGIDS
	.align		4
        /*00d4*/ 	.byte	0x04, 0x29
        /*00d6*/ 	.short	(.L_7187 - .L_7186)


	//   ....[0]....
.L_7186:
        /*00d8*/ 	.word	0xffffffff


	//   ....[1]....
        /*00dc*/ 	.word	0xffffffff


	//   ....[2]....
        /*00e0*/ 	.word	0xffffffff


	//   ....[3]....
        /*00e4*/ 	.word	0xffffffff


	//   ....[4]....
        /*00e8*/ 	.word	0xffffffff


	//   ....[5]....
        /*00ec*/ 	.word	0xffffffff


	//   ....[6]....
        /*00f0*/ 	.word	0xffffffff


	//   ....[7]....
        /*00f4*/ 	.word	0xffffffff


	//   ....[8]....
        /*00f8*/ 	.word	0xffffffff


	//   ....[9]....
        /*00fc*/ 	.word	0xffffffff


	//   ....[10]....
        /*0100*/ 	.word	0xffffffff


	//   ....[11]....
        /*0104*/ 	.word	0xffffffff


	//   ....[12]....
        /*0108*/ 	.word	0xffffffff


	//   ....[13]....
        /*010c*/ 	.word	0xffffffff


	//   ....[14]....
        /*0110*/ 	.word	0xffffffff


	//   ....[15]....
        /*0114*/ 	.word	0xffffffff


	//   ....[16]....
        /*0118*/ 	.word	0xffffffff


	//   ....[17]....
        /*011c*/ 	.word	0xffffffff


	//   ....[18]....
        /*0120*/ 	.word	0xffffffff


	//   ....[19]....
        /*0124*/ 	.word	0xffffffff


	//   ....[20]....
        /*0128*/ 	.word	0xffffffff


	//   ....[21]....
        /*012c*/ 	.word	0xffffffff


	//   ....[22]....
        /*0130*/ 	.word	0xffffffff


	//   ....[23]....
        /*0134*/ 	.word	0xffffffff


	//   ....[24]....
        /*0138*/ 	.word	0xffffffff


	//   ....[25]....
        /*013c*/ 	.word	0xffffffff


	//   ....[26]....
        /*0140*/ 	.word	0xffffffff


	//   ....[27]....
        /*0144*/ 	.word	0xffffffff


	//----- nvinfo : EIATTR_COOP_GROUP_INSTR_OFFSETS
	.align		4
.L_7187:
        /*0148*/ 	.byte	0x04, 0x28
        /*014a*/ 	.short	(.L_7189 - .L_7188)


	//   ....[0]....
.L_7188:
        /*014c*/ 	.word	0x00000270


	//   ....[1]....
        /*0150*/ 	.word	0x00000290


	//   ....[2]....
        /*0154*/ 	.word	0x000004b0


	//   ....[3]....
        /*0158*/ 	.word	0x000004e0


	//   ....[4]....
        /*015c*/ 	.word	0x00000af0


	//   ....[5]....
        /*0160*/ 	.word	0x00000b10


	//   ....[6]....
        /*0164*/ 	.word	0x00000b20


	//   ....[7]....
        /*0168*/ 	.word	0x00000bc0


	//   ....[8]....
        /*016c*/ 	.word	0x00000bd0


	//   ....[9]....
        /*0170*/ 	.word	0x00000be0


	//   ....[10]....
        /*0174*/ 	.word	0x00001140


	//   ....[11]....
        /*0178*/ 	.word	0x00001160


	//   ....[12]....
        /*017c*/ 	.word	0x00001170


	//   ....[13]....
        /*0180*/ 	.word	0x00001210


	//   ....[14]....
        /*0184*/ 	.word	0x00001220


	//   ....[15]....
        /*0188*/ 	.word	0x00001230


	//   ....[16]....
        /*018c*/ 	.word	0x000019b0


	//   ....[17]....
        /*0190*/ 	.word	0x00001a30


	//   ....[18]....
        /*0194*/ 	.word	0x00001aa0


	//   ....[19]....
        /*0198*/ 	.word	0x00001b20


	//   ....[20]....
        /*019c*/ 	.word	0x00001ba0


	//   ....[21]....
        /*01a0*/ 	.word	0x00001c10


	//   ....[22]....
        /*01a4*/ 	.word	0x00001c90


	//   ....[23]....
        /*01a8*/ 	.word	0x00001d10


	//   ....[24]....
        /*01ac*/ 	.word	0x00001d80


	//   ....[25]....
        /*01b0*/ 	.word	0x00001e00


	//   ....[26]....
        /*01b4*/ 	.word	0x00001e80


	//   ....[27]....
        /*01b8*/ 	.word	0x00001ef0


	//----- nvinfo : EIATTR_EXIT_INSTR_OFFSETS
	.align		4
.L_7189:
        /*01bc*/ 	.byte	0x04, 0x1c
        /*01be*/ 	.short	(.L_7191 - .L_7190)


	//   ....[0]....
.L_7190:
        /*01c0*/ 	.word	0x00000090


	//   ....[1]....
        /*01c4*/ 	.word	0x000015b0


	//   ....[2]....
        /*01c8*/ 	.word	0x000015e0


	//   ....[3]....
        /*01cc*/ 	.word	0x000017f0


	//   ....[4]....
        /*01d0*/ 	.word	0x00001950


	//----- nvinfo : EIATTR_MAX_THREADS
	.align		4
.L_7191:
        /*01d4*/ 	.byte	0x04, 0x05
        /*01d6*/ 	.short	(.L_7193 - .L_7192)
.L_7192:
        /*01d8*/ 	.word	0x00000080
        /*01dc*/ 	.word	0x00000001
        /*01e0*/ 	.word	0x00000001


	//----- nvinfo : EIATTR_CRS_STACK_SIZE
	.align		4
.L_7193:
        /*01e4*/ 	.byte	0x04, 0x1e
        /*01e6*/ 	.short	(.L_7195 - .L_7194)
.L_7194:
        /*01e8*/ 	.word	0x00000000
.L_7195:


//--------------------- .nv.info._ZN4vllm3moe10topkGatingILi8ELi16ELi4ELi16ELi32El13__nv_bfloat16LNS0_11ScoringFuncE0EEEvPKT5_PKbPfiPT4_PiiiibPKf --------------------------
	.section	.nv.info._ZN4vllm3moe10topkGatingILi8ELi16ELi4ELi16ELi32El13__nv_bfloat16LNS0_11ScoringFuncE0EEEvPKT5_PKbPfiPT4_PiiiibPKf,"",@"SHT_CUDA_INFO"
	.sectionflags	@""
	.align	4


	//----- nvinfo : EIATTR_CUDA_API_VERSION
	.align		4
        /*0000*/ 	.byte	0x04, 0x37
        /*0002*/ 	.short	(.L_7197 - .L_7196)
.L_7196:
        /*0004*/ 	.word	0x00000082


	//----- nvinfo : EIATTR_SW2861232_WAR
	.align		4
.L_7197:
        /*0008*/ 	.byte	0x01, 0x35
	.zero		2


	//----- nvinfo : EIATTR_PARAM_CBANK
	.align		4
        /*000c*/ 	.byte	0x04, 0x0a
        /*000e*/ 	.short	(.L_7199 - .L_7198)
	.align		4
.L_7198:
        /*0010*/ 	.word	index@(.nv.constant0._ZN4vllm3moe10topkGatingILi8ELi16ELi4ELi16ELi32El13__nv_bfloat16LNS0_11ScoringFuncE0EEEvPKT5_PKbPfiPT4_PiiiibPKf)
        /*0014*/ 	.short	0x0160
        /*0016*/ 	.short	0x0048


	//----- nvinfo : EIATTR_CBANK_PARAM_SIZE
	.align		4
.L_7199:
        /*0018*/ 	.byte	0x03, 0x19
        /*001a*/ 	.short	0x0048


	//----- nvinfo : EIATTR_KPARAM_INFO
	.align		4
        /*001c*/ 	.byte	0x04, 0x17
        /*001e*/ 	.short	(.L_7201 - .L_7200)
.L_7200:
        /*0020*/ 	.word	0x00000000
        /*0024*/ 	.short	0x000a
        /*0026*/ 	.short	0x0040
        /*0028*/ 	.byte	0x00, 0xf0, 0x21, 0x00


	//----- nvinfo : EIATTR_KPARAM_INFO
	.align		4
.L_7201:
        /*002c*/ 	.byte	0x04, 0x17
        /*002e*/ 	.short	(.L_7203 - .L_7202)
.L_7202:
        /*0030*/ 	.word	0x00000000
        /*0034*/ 	.short	0x0009
        /*0036*/ 	.short	0x003c
        /*0038*/ 	.byte	0x00, 0xf0, 0x05, 0x00


	//----- nvinfo : EIATTR_KPARAM_INFO
	.align		4
.L_7203:
        /*003c*/ 	.byte	0x04, 0x17
        /*003e*/ 	.short	(.L_7205 - .L_7204)
.L_7204:
        /*0040*/ 	.word	0x00000000
        /*0044*/ 	.short	0x0008
        /*0046*/ 	.short	0x0038
        /*0048*/ 	.byte	0x00, 0xf0, 0x11, 0x00


	//----- nvinfo : EIATTR_KPARAM_INFO
	.align		4
.L_7205:
        /*004c*/ 	.byte	0x04, 0x17
        /*004e*/ 	.short	(.L_7207 - .L_7206)
.L_7206:
        /*0050*/ 	.word	0x00000000
        /*0054*/ 	.short	0x0007
        /*0056*/ 	.short	0x0034
        /*0058*/ 	.byte	0x00, 0xf0, 0x11, 0x00


	//----- nvinfo : EIATTR_KPARAM_INFO
	.align		4
.L_7207:
        /*005c*/ 	.byte	0x04, 0x17
        /*005e*/ 	.short	(.L_7209 - .L_7208)
.L_7208:
        /*0060*/ 	.word	0x00000000
        /*0064*/ 	.short	0x0006
        /*0066*/ 	.short	0x0030
        /*0068*/ 	.byte	0x00, 0xf0, 0x11, 0x00


	//----- nvinfo : EIATTR_KPARAM_INFO
	.align		4
.L_7209:
        /*006c*/ 	.byte	0x04, 0x17
        /*006e*/ 	.short	(.L_7211 - .L_7210)
.L_7210:
        /*0070*/ 	.word	0x00000000
        /*0074*/ 	.short	0x0005
        /*0076*/ 	.short	0x0028
        /*0078*/ 	.byte	0x00, 0xf0, 0x21, 0x00


	//----- nvinfo : EIATTR_KPARAM_INFO
	.align		4
.L_7211:
        /*007c*/ 	.byte	0x04, 0x17
        /*007e*/ 	.short	(.L_7213 - .L_7212)
.L_7212:
        /*0080*/ 	.word	0x00000000
        /*0084*/ 	.short	0x0004
        /*0086*/ 	.short	0x0020
        /*0088*/ 	.byte	0x00, 0xf0, 0x21, 0x00


	//----- nvinfo : EIATTR_KPARAM_INFO
	.align		4
.L_7213:
        /*008c*/ 	.byte	0x04, 0x17
        /*008e*/ 	.short	(.L_7215 - .L_7214)
.L_7214:
        /*0090*/ 	.word	0x00000000
        /*0094*/ 	.short	0x0003
        /*0096*/ 	.short	0x0018
        /*0098*/ 	.byte	0x00, 0xf0, 0x11, 0x00


	//----- nvinfo : EIATTR_KPARAM_INFO
	.align		4
.L_7215:
        /*009c*/ 	.byte	0x04, 0x17
        /*009e*/ 	.short	(.L_7217 - .L_7216)
.L_7216:
        /*00a0*/ 	.word	0x00000000
        /*00a4*/ 	.short	0x0002
        /*00a6*/ 	.short	0x0010
        /*00a8*/ 	.byte	0x00, 0xf0, 0x21, 0x00


	//----- nvinfo : EIATTR_KPARAM_INFO
	.align		4
.L_7217:
        /*00ac*/ 	.byte	0x04, 0x17
        /*00ae*/ 	.short	(.L_7219 - .L_7218)
.L_7218:
        /*00b0*/ 	.word	0x00000000
        /*00b4*/ 	.short	0x0001
        /*00b6*/ 	.short	0x0008
        /*00b8*/ 	.byte	0x00, 0xf0, 0x21, 0x00


	//----- nvinfo : EIATTR_KPARAM_INFO
	.align		4
.L_7219:
        /*00bc*/ 	.byte	0x04, 0x17
        /*00be*/ 	.short	(.L_7221 - .L_7220)
.L_7220:
        /*00c0*/ 	.word	0x00000000
        /*00c4*/ 	.short	0x0000
        /*00c6*/ 	.short	0x0000
        /*00c8*/ 	.byte	0x00, 0xf0, 0x21, 0x00


	//----- nvinfo : EIATTR_MAXREG_COUNT
	.align		4
.L_7221:
        /*00cc*/ 	.byte	0x03, 0x1b
        /*00ce*/ 	.short	0x00ff


	//----- nvinfo : EIATTR_MERCURY_ISA_VERSION
	.align		4
        /*00d0*/ 	.byte	0x03, 0x5f
        /*00d2*/ 	.short	0x0000


	//----- nvinfo : EIATTR_COOP_GROUP_MASK_REGIDS
	.align		4
        /*00d4*/ 	.byte	0x04, 0x29
        /*00d6*/ 	.short	(.L_7223 - .L_7222)


	//   ....[0]....
.L_7222:
        /*00d8*/ 	.word	0xffffffff


	//   ....[1]....
        /*00dc*/ 	.word	0xffffffff


	//   ....[2]....
        /*00e0*/ 	.word	0xffffffff


	//   ....[3]....
        /*00e4*/ 	.word	0xffffffff


	//   ....[4]....
        /*00e8*/ 	.word	0xffffffff


	//   ....[5]....
        /*00ec*/ 	.word	0xffffffff


	//   ....[6]....
        /*00f0*/ 	.word	0xffffffff


	//   ....[7]....
        /*00f4*/ 	.word	0xffffffff


	//   ....[8]....
        /*00f8*/ 	.word	0xffffffff


	//   ....[9]....
        /*00fc*/ 	.word	0xffffffff


	//   ....[10]....
        /*0100*/ 	.word	0xffffffff


	//   ....[11]....
        /*0104*/ 	.word	0xffffffff


	//   ....[12]....
        /*0108*/ 	.word	0xffffffff


	//   ....[13]....
        /*010c*/ 	.word	0xffffffff


	//----- nvinfo : EIATTR_COOP_GROUP_INSTR_OFFSETS
	.align		4
.L_7223:
        /*0110*/ 	.byte	0x04, 0x28
        /*0112*/ 	.short	(.L_7225 - .L_7224)


	//   ....[0]....
.L_7224:
        /*0114*/ 	.word	0x00000270


	//   ....[1]....
        /*0118*/ 	.word	0x00000490


	//   ....[2]....
        /*011c*/ 	.word	0x00000ab0


	//   ....[3]....
        /*0120*/ 	.word	0x00000ad0


	//   ....[4]....
        /*0124*/ 	.word	0x00000ae0


	//   ....[5]....
        /*0128*/ 	.word	0x00001050


	//   ....[6]....
        /*012c*/ 	.word	0x00001070


	//   ....[7]....
        /*0130*/ 	.word	0x00001080


	//   ....[8]....
        /*0134*/ 	.word	0x00001820


	//   ....[9]....
        /*0138*/ 	.word	0x000018a0


	//   ....[10]....
        /*013c*/ 	.word	0x00001910


	//   ....[11]....
        /*0140*/ 	.word	0x00001990


	//   ....[12]....
        /*0144*/ 	.word	0x00001a10


	//   ....[13]....
        /*0148*/ 	.word	0x00001a80


	//----- nvinfo : EIATTR_EXIT_INSTR_OFFSETS
	.align		4
.L_7225:
        /*014c*/ 	.byte	0x04, 0x1c
        /*014e*/ 	.short	(.L_7227 - .L_7226)


	//   ....[0]....
.L_7226:
        /*0150*/ 	.word	0x00000090


	//   ....[1]....
        /*0154*/ 	.word	0x00001420


	//   ....[2]....
        /*0158*/ 	.word	0x00001450


	//   ....[3]....
        /*015c*/ 	.word	0x00001660


	//   ....[4]....
        /*0160*/ 	.word	0x000017c0


	//----- nvinfo : EIATTR_MAX_THREADS
	.align		4
.L_7227:
        /*0164*/ 	.byte	0x04, 0x05
        /*0166*/ 	.short	(.L_7229 - .L_7228)
.L_7228:
        /*0168*/ 	.word	0x00000080
        /*016c*/ 	.word	0x00000001
        /*0170*/ 	.word	0x00000001


	//----- nvinfo : EIATTR_CRS_STACK_SIZE
	.align		4
.L_7229:
        /*0174*/ 	.byte	0x04, 0x1e
        /*0176*/ 	.short	(.L_7231 - .L_7230)
.L_7230:
        /*0178*/ 	.word	0x00000000
.L_7231:


//--------------------- .nv.info._ZN4vllm3moe10topkGatingILi8ELi8ELi4ELi16ELi32El13__nv_bfloat16LNS0_11ScoringFuncE0EEEvPKT5_PKbPfiPT4_PiiiibPKf --------------------------
	.section	.nv.info._ZN4vllm3moe10topkGatingILi8ELi8ELi4ELi16ELi32El13__nv_bfloat16LNS0_11ScoringFuncE0EEEvPKT5_PKbPfiPT4_PiiiibPKf,"",@"SHT_CUDA_INFO"
	.sectionflags	@""
	.align	4


	//----- nvinfo : EIATTR_CUDA_API_VERSION
	.align		4
        /*0000*/ 	.byte	0x04, 0x37
        /*0002*/ 	.short	(.L_7233 - .L_7232)
.L_7232:
        /*0004*/ 	.word	0x00000082


	//----- nvinfo : EIATTR_SW2861232_WAR
	.align		4
.L_7233:
        /*0008*/ 	.byte	0x01, 0x35
	.zero		2


	//----- nvinfo : EIATTR_PARAM_CBANK
	.align		4
        /*000c*/ 	.byte	0x04, 0x0a
        /*000e*/ 	.short	(.L_7235 - .L_7234)
	.align		4
.L_7234:
        /*0010*/ 	.word	index@(.nv.constant0._ZN4vllm3moe10topkGatingILi8ELi8ELi4ELi16ELi32El13__nv_bfloat16LNS0_11ScoringFuncE0EEEvPKT5_PKbPfiPT4_PiiiibPKf)
        /*0014*/ 	.short	0x0160
        /*0016*/ 	.short	0x0048


	//----- nvinfo : EIATTR_CBANK_PARAM_SIZE
	.align		4
.L_7235:
        /*0018*/ 	.byte	0x03, 0x19
        /*001a*/ 	.short	0x0048


	//----- nvinfo : EIATTR_KPARAM_INFO
	.align		4
        /*001c*/ 	.byte	0x04, 0x17
        /*001e*/ 	.short	(.L_7237 - .L_7236)
.L_7236:
        /*0020*/ 	.word	0x00000000
        /*0024*/ 	.short	0x000a
        /*0026*/ 	.short	0x0040
        /*0028*/ 	.byte	0x00, 0xf0, 0x21, 0x00


	//----- nvinfo : EIATTR_KPARAM_INFO
	.align		4
.L_7237:
        /*002c*/ 	.byte	0x04, 0x17
        /*002e*/ 	.short	(.L_7239 - .L_7238)
.L_7238:
        /*0030*/ 	.word	0x00000000
        /*0034*/ 	.short	0x0009
        /*0036*/ 	.short	0x003c
        /*0038*/ 	.byte	0x00, 0xf0, 0x05, 0x00


	//----- nvinfo : EIATTR_KPARAM_INFO
	.align		4
.L_7239:
        /*003c*/ 	.byte	0x04, 0x17
        /*003e*/ 	.short	(.L_7241 - .L_7240)
.L_7240:
        /*0040*/ 	.word	0x00000000
        /*0044*/ 	.short	0x0008
        /*0046*/ 	.short	0x0038
        /*0048*/ 	.byte	0x00, 0xf0, 0x11, 0x00


	//----- nvinfo : EIATTR_KPARAM_INFO
	.align		4
.L_7241:
        /*004c*/ 	.byte	0x04, 0x17
        /*004e*/ 	.short	(.L_7243 - .L_7242)
.L_7242:
        /*0050*/ 	.word	0x00000000
        /*0054*/ 	.short	0x0007
        /*0056*/ 	.short	0x0034
        /*0058*/ 	.byte	0x00, 0xf0, 0x11, 0x00


	//----- nvinfo : EIATTR_KPARAM_INFO
	.align		4
.L_7243:
        /*005c*/ 	.byte	0x04, 0x17
        /*005e*/ 	.short	(.L_7245 - .L_7244)
.L_7244:
        /*0060*/ 	.word	0x00000000
        /*0064*/ 	.short	0x0006
        /*0066*/ 	.short	0x0030
        /*0068*/ 	.byte	0x00, 0xf0, 0x11, 0x00


	//----- nvinfo : EIATTR_KPARAM_INFO
	.align		4
.L_7245:
        /*006c*/ 	.byte	0x04, 0x17
        /*006e*/ 	.short	(.L_7247 - .L_7246)
.L_7246:
        /*0070*/ 	.word	0x00000000
        /*0074*/ 	.short	0x0005
        /*0076*/ 	.short	0x0028
        /*0078*/ 	.byte	0x00, 0xf0, 0x21, 0x00


	//----- nvinfo : EIATTR_KPARAM_INFO
	.align		4
.L_7247:
        /*007c*/ 	.byte	0x04, 0x17
        /*007e*/ 	.short	(.L_7249 - .L_7248)
.L_7248:
        /*0080*/ 	.word	0x00000000
        /*0084*/ 	.short	0x0004
        /*0086*/ 	.short	0x0020
        /*0088*/ 	.byte	0x00, 0xf0, 0x21, 0x00


	//----- nvinfo : EIATTR_KPARAM_INFO
	.align		4
.L_7249:
        /*008c*/ 	.byte	0x04, 0x17
        /*008e*/ 	.short	(.L_7251 - .L_7250)
.L_7250:
        /*0090*/ 	.word	0x00000000
        /*0094*/ 	.short	0x0003
        /*0096*/ 	.short	0x0018
        /*0098*/ 	.byte	0x00, 0xf0, 0x11, 0x00


	//----- nvinfo : EIATTR_KPARAM_INFO
	.align		4
.L_7251:
        /*009c*/ 	.byte	0x04, 0x17
        /*009e*/ 	.short	(.L_7253 - .L_7252)
.L_7252:
        /*00a0*/ 	.word	0x00000000
        /*00a4*/ 	.short	0x0002
        /*00a6*/ 	.short	0x0010
        /*00a8*/ 	.byte	0x00, 0xf0, 0x21, 0x00


	//----- nvinfo : EIATTR_KPARAM_INFO
	.align		4
.L_7253:
        /*00ac*/ 	.byte	0x04, 0x17
        /*00ae*/ 	.short	(.L_7255 - .L_7254)
.L_7254:
        /*00b0*/ 	.word	0x00000000
        /*00b4*/ 	.short	0x0001
        /*00b6*/ 	.short	0x0008
        /*00b8*/ 	.byte	0x00, 0xf0, 0x21, 0x00


	//----- nvinfo : EIATTR_KPARAM_INFO
	.align		4
.L_7255:
        /*00bc*/ 	.byte	0x04, 0x17
        /*00be*/ 	.short	(.L_7257 - .L_7256)
.L_7256:
        /*00c0*/ 	.word	0x00000000
        /*00c4*/ 	.short	0x0000
        /*00c6*/ 	.short	0x0000
        /*00c8*/ 	.byte	0x00, 0xf0, 0x21, 0x00


	//----- nvinfo : EIATTR_MAXREG_COUNT
	.align		4
.L_7257:
        /*00cc*/ 	.byte	0x03, 0x1b
        /*00ce*/ 	.short	0x00ff


	//----- nvinfo : EIATTR_MERCURY_ISA_VERSION
	.align		4
        /*00d0*/ 	.byte	0x03, 0x5f
        /*00d2*/ 	.short	0x0000


	//----- nvinfo : EIATTR_EXIT_INSTR_OFFSETS
	.align		4
        /*00d4*/ 	.byte	0x04, 0x1c
        /*00d6*/ 	.short	(.L_7259 - .L_7258)


	//   ....[0]....
.L_7258:
        /*00d8*/ 	.word	0x00000070


	//   ....[1]....
        /*00dc*/ 	.word	0x00001f90


	//   ....[2]....
        /*00e0*/ 	.word	0x00001fb0


	//   ....[3]....
        /*00e4*/ 	.word	0x00002880


	//   ....[4]....
        /*00e8*/ 	.word	0x00002990


	//----- nvinfo : EIATTR_MAX_THREADS
	.align		4
.L_7259:
        /*00ec*/ 	.byte	0x04, 0x05
        /*00ee*/ 	.short	(.L_7261 - .L_7260)
.L_7260:
        /*00f0*/ 	.word	0x00000080
        /*00f4*/ 	.word	0x00000001
        /*00f8*/ 	.word	0x00000001
.L_7261:


//--------------------- .nv.info._ZN4vllm3moe10topkGatingILi4ELi4ELi4ELi8ELi32El13__nv_bfloat16LNS0_11ScoringFuncE0EEEvPKT5_PKbPfiPT4_PiiiibPKf --------------------------
	.section	.nv.info._ZN4vllm3moe10topkGatingILi4ELi4ELi4ELi8ELi32El13__nv_bfloat16LNS0_11ScoringFuncE0EEEvPKT5_PKbPfiPT4_PiiiibPKf,"",@"SHT_CUDA_INFO"
	.sectionflags	@""
	.align	4


	//----- nvinfo : EIATTR_CUDA_API_VERSION
	.align		4
        /*0000*/ 	.byte	0x04, 0x37
        /*0002*/ 	.short	(.L_7263 - .L_7262)
.L_7262:
        /*0004*/ 	.word	0x00000082


	//----- nvinfo : EIATTR_SW2861232_WAR
	.align		4
.L_7263:
        /*0008*/ 	.byte	0x01, 0x35
	.zero		2


	//----- nvinfo : EIATTR_PARAM_CBANK
	.align		4
        /*000c*/ 	.byte	0x04, 0x0a
        /*000e*/ 	.short	(.L_7265 - .L_7264)
	.align		4
.L_7264:
        /*0010*/ 	.word	index@(.nv.constant0._ZN4vllm3moe10topkGatingILi4ELi4ELi4ELi8ELi32El13__nv_bfloat16LNS0_11ScoringFuncE0EEEvPKT5_PKbPfiPT4_PiiiibPKf)
        /*0014*/ 	.short	0x0160
        /*0016*/ 	.short	0x0048


	//----- nvinfo : EIATTR_CBANK_PARAM_SIZE
	.align		4
.L_7265:
        /*0018*/ 	.byte	0x03, 0x19
        /*001a*/ 	.short	0x0048


	//----- nvinfo : EIATTR_KPARAM_INFO
	.align		4
        /*001c*/ 	.byte	0x04, 0x17
        /*001e*/ 	.short	(.L_7267 - .L_7266)
.L_7266:
        /*0020*/ 	.word	0x00000000
        /*0024*/ 	.short	0x000a
        /*0026*/ 	.short	0x0040
        /*0028*/ 	.byte	0x00, 0xf0, 0x21, 0x00


	//----- nvinfo : EIATTR_KPARAM_INFO
	.align		4
.L_7267:
        /*002c*/ 	.byte	0x04, 0x17
        /*002e*/ 	.short	(.L_7269 - .L_7268)
.L_7268:
        /*0030*/ 	.word	0x00000000
        /*0034*/ 	.short	0x0009
        /*0036*/ 	.short	0x003c
        /*0038*/ 	.byte	0x00, 0xf0, 0x05, 0x00


	//----- nvinfo : EIATTR_KPARAM_INFO
	.align		4
.L_7269:
        /*003c*/ 	.byte	0x04, 0x17
        /*003e*/ 	.short	(.L_7271 - .L_7270)
.L_7270:
        /*0040*/ 	.word	0x00000000
        /*0044*/ 	.short	0x0008
        /*0046*/ 	.short	0x0038
        /*0048*/ 	.byte	0x00, 0xf0, 0x11, 0x00


	//----- nvinfo : EIATTR_KPARAM_INFO
	.align		4
.L_7271:
        /*004c*/ 	.byte	0x04, 0x17
        /*004e*/ 	.short	(.L_7273 - .L_7272)
.L_7272:
        /*0050*/ 	.word	0x00000000
        /*0054*/ 	.short	0x0007
        /*0056*/ 	.short	0x0034
        /*0058*/ 	.byte	0x00, 0xf0, 0x11, 0x00


	//----- nvinfo : EIATTR_KPARAM_INFO
	.align		4
.L_7273:
        /*005c*/ 	.byte	0x04, 0x17
        /*005e*/ 	.short	(.L_7275 - .L_7274)
.L_7274:
        /*0060*/ 	.word	0x00000000
        /*0064*/ 	.short	0x0006
        /*0066*/ 	.short	0x0030
        /*0068*/ 	.byte	0x00, 0xf0, 0x11, 0x00


	//----- nvinfo : EIATTR_KPARAM_INFO
	.align		4
.L_7275:
        /*006c*/ 	.byte	0x04, 0x17
        /*006e*/ 	.short	(.L_7277 - .L_7276)
.L_7276:
        /*0070*/ 	.word	0x00000000
        /*0074*/ 	.short	0x0005
        /*0076*/ 	.short	0x0028
        /*0078*/ 	.byte	0x00, 0xf0, 0x21, 0x00


	//----- nvinfo : EIATTR_KPARAM_INFO
	.align		4
.L_7277:
        /*007c*/ 	.byte	0x04, 0x17
        /*007e*/ 	.short	(.L_7279 - .L_7278)
.L_7278:
        /*0080*/ 	.word	0x00000000
        /*0084*/ 	.short	0x0004
        /*0086*/ 	.short	0x0020
        /*0088*/ 	.byte	0x00, 0xf0, 0x21, 0x00


	//----- nvinfo : EIATTR_KPARAM_INFO
	.align		4
.L_7279:
        /*008c*/ 	.byte	0x04, 0x17
        /*008e*/ 	.short	(.L_7281 - .L_7280)
.L_7280:
        /*0090*/ 	.word	0x00000000
        /*0094*/ 	.short	0x0003
        /*0096*/ 	.short	0x0018
        /*0098*/ 	.byte	0x00, 0xf0, 0x11, 0x00


	//----- nvinfo : EIATTR_KPARAM_INFO
	.align		4
.L_7281:
        /*009c*/ 	.byte	0x04, 0x17
        /*009e*/ 	.short	(.L_7283 - .L_7282)
.L_7282:
        /*00a0*/ 	.word	0x00000000
        /*00a4*/ 	.short	0x0002
        /*00a6*/ 	.short	0x0010
        /*00a8*/ 	.byte	0x00, 0xf0, 0x21, 0x00


	//----- nvinfo : EIATTR_KPARAM_INFO
	.align		4
.L_7283:
        /*00ac*/ 	.byte	0x04, 0x17
        /*00ae*/ 	.short	(.L_7285 - .L_7284)
.L_7284:
        /*00b0*/ 	.word	0x00000000
        /*00b4*/ 	.short	0x0001
        /*00b6*/ 	.short	0x0008
        /*00b8*/ 	.byte	0x00, 0xf0, 0x21, 0x00


	//----- nvinfo : EIATTR_KPARAM_INFO
	.align		4
.L_7285:
        /*00bc*/ 	.byte	0x04, 0x17
        /*00be*/ 	.short	(.L_7287 - .L_7286)
.L_7286:
        /*00c0*/ 	.word	0x00000000
        /*00c4*/ 	.short	0x0000
        /*00c6*/ 	.short	0x0000
        /*00c8*/ 	.byte	0x00, 0xf0, 0x21, 0x00


	//----- nvinfo : EIATTR_MAXREG_COUNT
	.align		4
.L_7287:
        /*00cc*/ 	.byte	0x03, 0x1b
        /*00ce*/ 	.short	0x00ff


	//----- nvinfo : EIATTR_MERCURY_ISA_VERSION
	.align		4
        /*00d0*/ 	.byte	0x03, 0x5f
        /*00d2*/ 	.short	0x0000


	//----- nvinfo : EIATTR_EXIT_INSTR_OFFSETS
	.align		4
        /*00d4*/ 	.byte	0x04, 0x1c
        /*00d6*/ 	.short	(.L_7289 - .L_7288)


	//   ....[0]....
.L_7288:
        /*00d8*/ 	.word	0x00000070


	//   ....[1]....
        /*00dc*/ 	.word	0x00002110


	//   ....[2]....
        /*00e0*/ 	.word	0x00002120


	//   ....[3]....
        /*00e4*/ 	.word	0x000029f0


	//   ....[4]....
        /*00e8*/ 	.word	0x00002b00


	//----- nvinfo : EIATTR_MAX_THREADS
	.align		4
.L_7289:
        /*00ec*/ 	.byte	0x04, 0x05
        /*00ee*/ 	.short	(.L_7291 - .L_7290)
.L_7290:
        /*00f0*/ 	.word	0x00000080
        /*00f4*/ 	.word	0x00000001
        /*00f8*/ 	.word	0x00000001
.L_7291:


//--------------------- .nv.info._ZN4vllm3moe10topkGatingILi2ELi2ELi4ELi4ELi32El13__nv_bfloat16LNS0_11ScoringFuncE0EEEvPKT5_PKbPfiPT4_PiiiibPKf --------------------------
	.section	.nv.info._ZN4vllm3moe10topkGatingILi2ELi2ELi4ELi4ELi32El13__nv_bfloat16LNS0_11ScoringFuncE0EEEvPKT5_PKbPfiPT4_PiiiibPKf,"",@"SHT_CUDA_INFO"
	.sectionflags	@""
	.align	4


	//----- nvinfo : EIATTR_CUDA_API_VERSION
	.align		4
        /*0000*/ 	.byte	0x04, 0x37
        /*0002*/ 	.short	(.L_7293 - .L_7292)
.L_7292:
        /*0004*/ 	.word	0x00000082


	//----- nvinfo : EIATTR_SW2861232_WAR
	.align		4
.L_7293:
        /*0008*/ 	.byte	0x01, 0x35
	.zero		2


	//----- nvinfo : EIATTR_PARAM_CBANK
	.align		4
        /*000c*/ 	.byte	0x04, 0x0a
        /*000e*/ 	.short	(.L_7295 - .L_7294)
	.align		4
.L_7294:
        /*0010*/ 	.word	index@(.nv.constant0._ZN4vllm3moe10topkGatingILi2ELi2ELi4ELi4ELi32El13__nv_bfloat16LNS0_11ScoringFuncE0EEEvPKT5_PKbPfiPT4_PiiiibPKf)
        /*0014*/ 	.short	0x0160
        /*0016*/ 	.short	0x0048


	//----- nvinfo : EIATTR_CBANK_PARAM_SIZE
	.align		4
.L_7295:
        /*0018*/ 	.byte	0x03, 0x19
        /*001a*/ 	.short	0x0048


	//----- nvinfo : EIATTR_KPARAM_INFO
	.align		4
        /*001c*/ 	.byte	0x04, 0x17
        /*001e*/ 	.short	(.L_7297 - .L_7296)
.L_7296:
        /*0020*/ 	.word	0x00000000
        /*0024*/ 	.short	0x000a
        /*0026*/ 	.short	0x0040
        /*0028*/ 	.byte	0x00, 0xf0, 0x21, 0x00


	//----- nvinfo : EIATTR_KPARAM_INFO
	.align		4
.L_7297:
        /*002c*/ 	.byte	0x04, 0x17
        /*002e*/ 	.short	(.L_7299 - .L_7298)
.L_7298:
        /*0030*/ 	.word	0x00000000
        /*0034*/ 	.short	0x0009
        /*0036*/ 	.short	0x003c
        /*0038*/ 	.byte	0x00, 0xf0, 0x05, 0x00


	//----- nvinfo : EIATTR_KPARAM_INFO
	.align		4
.L_7299:
        /*003c*/ 	.byte	0x04, 0x17
        /*003e*/ 	.short	(.L_7301 - .L_7300)
.L_7300:
        /*0040*/ 	.word	0x00000000
        /*0044*/ 	.short	0x0008
        /*0046*/ 	.short	0x0038
        /*0048*/ 	.byte	0x00, 0xf0, 0x11, 0x00


	//----- nvinfo : EIATTR_KPARAM_INFO
	.align		4
.L_7301:
        /*004c*/ 	.byte	0x04, 0x17
        /*004e*/ 	.short	(.L_7303 - .L_7302)
.L_7302:
        /*0050*/ 	.word	0x00000000
        /*0054*/ 	.short	0x0007
        /*0056*/ 	.short	0x0034
        /*0058*/ 	.byte	0x00, 0xf0, 0x11, 0x00


	//----- nvinfo : EIATTR_KPARAM_INFO
	.align		4
.L_7303:
        /*005c*/ 	.byte	0x04, 0x17
        /*005e*/ 	.short	(.L_7305 - .L_7304)
.L_7304:
        /*0060*/ 	.word	0x00000000
        /*0064*/ 	.short	0x0006
        /*0066*/ 	.short	0x0030
        /*0068*/ 	.byte	0x00, 0xf0, 0x11, 0x00


	//----- nvinfo : EIATTR_KPARAM_INFO
	.align		4
.L_7305:
        /*006c*/ 	.byte	0x04, 0x17
        /*006e*/ 	.short	(.L_7307 - .L_7306)
.L_7306:
        /*0070*/ 	.word	0x00000000
        /*0074*/ 	.short	0x0005
        /*0076*/ 	.short	0x0028
        /*0078*/ 	.byte	0x00, 0xf0, 0x21, 0x00


	//----- nvinfo : EIATTR_KPARAM_INFO
	.align		4
.L_7307:
        /*007c*/ 	.byte	0x04, 0x17
        /*007e*/ 	.short	(.L_7309 - .L_7308)
.L_7308:
        /*0080*/ 	.word	0x00000000
        /*0084*/ 	.short	0x0004
        /*0086*/ 	.short	0x0020
        /*0088*/ 	.byte	0x00, 0xf0, 0x21, 0x00


	//----- nvinfo : EIATTR_KPARAM_INFO
	.align		4
.L_7309:
        /*008c*/ 	.byte	0x04, 0x17
        /*008e*/ 	.short	(.L_7311 - .L_7310)
.L_7310:
        /*0090*/ 	.word	0x00000000
        /*0094*/ 	.short	0x0003
        /*0096*/ 	.short	0x0018
        /*0098*/ 	.byte	0x00, 0xf0, 0x11, 0x00


	//----- nvinfo : EIATTR_KPARAM_INFO
	.align		4
.L_7311:
        /*009c*/ 	.byte	0x04, 0x17
        /*009e*/ 	.short	(.L_7313 - .L_7312)
.L_7312:
        /*00a0*/ 	.word	0x00000000
        /*00a4*/ 	.short	0x0002
        /*00a6*/ 	.short	0x0010
        /*00a8*/ 	.byte	0x00, 0xf0, 0x21, 0x00


	//----- nvinfo : EIATTR_KPARAM_INFO
	.align		4
.L_7313:
        /*00ac*/ 	.byte	0x04, 0x17
        /*00ae*/ 	.short	(.L_7315 - .L_7314)
.L_7314:
        /*00b0*/ 	.word	0x00000000
        /*00b4*/ 	.short	0x0001
        /*00b6*/ 	.short	0x0008
        /*00b8*/ 	.byte	0x00, 0xf0, 0x21, 0x00


	//----- nvinfo : EIATTR_KPARAM_INFO
	.align		4
.L_7315:
        /*00bc*/ 	.byte	0x04, 0x17
        /*00be*/ 	.short	(.L_7317 - .L_7316)
.L_7316:
        /*00c0*/ 	.word	0x00000000
        /*00c4*/ 	.short	0x0000
        /*00c6*/ 	.short	0x0000
        /*00c8*/ 	.byte	0x00, 0xf0, 0x21, 0x00


	//----- nvinfo : EIATTR_MAXREG_COUNT
	.align		4
.L_7317:
        /*00cc*/ 	.byte	0x03, 0x1b
        /*00ce*/ 	.short	0x00ff


	//----- nvinfo : EIATTR_MERCURY_ISA_VERSION
	.align		4
        /*00d0*/ 	.byte	0x03, 0x5f
        /*00d2*/ 	.short	0x0000


	//----- nvinfo : EIATTR_EXIT_INSTR_OFFSETS
	.align		4
        /*00d4*/ 	.byte	0x04, 0x1c
        /*00d6*/ 	.short	(.L_7319 - .L_7318)


	//   ....[0]....
.L_7318:
        /*00d8*/ 	.word	0x00000070


	//   ....[1]....
        /*00dc*/ 	.word	0x000018d0


	//   ....[2]....
        /*00e0*/ 	.word	0x000018e0


	//   ....[3]....
        /*00e4*/ 	.word	0x000021b0


	//   ....[4]....
        /*00e8*/ 	.word	0x000022c0


	//----- nvinfo : EIATTR_MAX_THREADS
	.align		4
.L_7319:
        /*00ec*/ 	.byte	0x04, 0x05
        /*00ee*/ 	.short	(.L_7321 - .L_7320)
.L_7320:
        /*00f0*/ 	.word	0x00000080
        /*00f4*/ 	.word	0x00000001
        /*00f8*/ 	.word	0x00000001
.L_7321:


//--------------------- .nv.info._ZN4vllm3moe10topkGatingILi1ELi1ELi4ELi2ELi32El13__nv_bfloat16LNS0_11ScoringFuncE0EEEvPKT5_PKbPfiPT4_PiiiibPKf --------------------------
	.section	.nv.info._ZN4vllm3moe10topkGatingILi1ELi1ELi4ELi2ELi32El13__nv_bfloat16LNS0_11ScoringFuncE0EEEvPKT5_PKbPfiPT4_PiiiibPKf,"",@"SHT_CUDA_INFO"
	.sectionflags	@""
	.align	4


	//----- nvinfo : EIATTR_CUDA_API_VERSION
	.align		4
        /*0000*/ 	.byte	0x04, 0x37
        /*0002*/ 	.short	(.L_7323 - .L_7322)
.L_7322:
        /*0004*/ 	.word	0x00000082


	//----- nvinfo : EIATTR_SW2861232_WAR
	.align		4
.L_7323:
        /*0008*/ 	.byte	0x01, 0x35
	.zero		2


	//----- nvinfo : EIATTR_PARAM_CBANK
	.align		4
        /*000c*/ 	.byte	0x04, 0x0a
        /*000e*/ 	.short	(.L_7325 - .L_7324)
	.align		4
.L_7324:
        /*0010*/ 	.word	index@(.nv.constant0._ZN4vllm3moe10topkGatingILi1ELi1ELi4ELi2ELi32El13__nv_bfloat16LNS0_11ScoringFuncE0EEEvPKT5_PKbPfiPT4_PiiiibPKf)
        /*0014*/ 	.short	0x0160
        /*0016*/ 	.short	0x0048


	//----- nvinfo : EIATTR_CBANK_PARAM_SIZE
	.align		4
.L_7325:
        /*0018*/ 	.byte	0x03, 0x19
        /*001a*/ 	.short	0x0048


	//----- nvinfo : EIATTR_KPARAM_INFO
	.align		4
        /*001c*/ 	.byte	0x04, 0x17
        /*001e*/ 	.short	(.L_7327 - .L_7326)
.L_7326:
        /*0020*/ 	.word	0x00000000
        /*0024*/ 	.short	0x000a
        /*0026*/ 	.short	0x0040
        /*0028*/ 	.byte	0x00, 0xf0, 0x21, 0x00


	//----- nvinfo : EIATTR_KPARAM_INFO
	.align		4
.L_7327:
        /*002c*/ 	.byte	0x04, 0x17
        /*002e*/ 	.short	(.L_7329 - .L_7328)
.L_7328:
        /*0030*/ 	.word	0x00000000
        /*0034*/ 	.short	0x0009
        /*0036*/ 	.short	0x003c
        /*0038*/ 	.byte	0x00, 0xf0, 0x05, 0x00


	//----- nvinfo : EIATTR_KPARAM_INFO
	.align		4
.L_7329:
        /*003c*/ 	.byte	0x04, 0x17
        /*003e*/ 	.short	(.L_7331 - .L_7330)
.L_7330:
        /*0040*/ 	.word	0x00000000
        /*0044*/ 	.short	0x0008
        /*0046*/ 	.short	0x0038
        /*0048*/ 	.byte	0x00, 0xf0, 0x11, 0x00


	//----- nvinfo : EIATTR_KPARAM_INFO
	.align		4
.L_7331:
        /*004c*/ 	.byte	0x04, 0x17
        /*004e*/ 	.short	(.L_7333 - .L_7332)
.L_7332:
        /*0050*/ 	.word	0x00000000
        /*0054*/ 	.short	0x0007
        /*0056*/ 	.short	0x0034
        /*0058*/ 	.byte	0x00, 0xf0, 0x11, 0x00


	//----- nvinfo : EIATTR_KPARAM_INFO
	.align		4
.L_7333:
        /*005c*/ 	.byte	0x04, 0x17
        /*005e*/ 	.short	(.L_7335 - .L_7334)
.L_7334:
        /*0060*/ 	.word	0x00000000
        /*0064*/ 	.short	0x0006
        /*0066*/ 	.short	0x0030
        /*0068*/ 	.byte	0x00, 0xf0, 0x11, 0x00


	//----- nvinfo : EIATTR_KPARAM_INFO
	.align		4
.L_7335:
        /*006c*/ 	.byte	0x04, 0x17
        /*006e*/ 	.short	(.L_7337 - .L_7336)
.L_7336:
        /*0070*/ 	.word	0x00000000
        /*0074*/ 	.short	0x0005
        /*0076*/ 	.short	0x0028
        /*0078*/ 	.byte	0x00, 0xf0, 0x21, 0x00


	//----- nvinfo : EIATTR_KPARAM_INFO
	.align		4
.L_7337:
        /*007c*/ 	.byte	0x04, 0x17
        /*007e*/ 	.short	(.L_7339 - .L_7338)
.L_7338:
        /*0080*/ 	.word	0x00000000
        /*0084*/ 	.short	0x0004
        /*0086*/ 	.short	0x0020
        /*0088*/ 	.byte	0x00, 0xf0, 0x21, 0x00


	//----- nvinfo : EIATTR_KPARAM_INFO
	.align		4
.L_7339:
        /*008c*/ 	.byte	0x04, 0x17
        /*008e*/ 	.short	(.L_7341 - .L_7340)
.L_7340:
        /*0090*/ 	.word	0x00000000
        /*0094*/ 	.short	0x0003
        /*0096*/ 	.short	0x0018
        /*0098*/ 	.byte	0x00, 0xf0, 0x11, 0x00


	//----- nvinfo : EIATTR_KPARAM_INFO
	.align		4
.L_7341:
        /*009c*/ 	.byte	0x04, 0x17
        /*009e*/ 	.short	(.L_7343 - .L_7342)
.L_7342:
        /*00a0*/ 	.word	0x00000000
        /*00a4*/ 	.short	0x0002
        /*00a6*/ 	.short	0x0010
        /*00a8*/ 	.byte	0x00, 0xf0, 0x21, 0x00


	//----- nvinfo : EIATTR_KPARAM_INFO
	.align		4
.L_7343:
        /*00ac*/ 	.byte	0x04, 0x17
        /*00ae*/ 	.short	(.L_7345 - .L_7344)
.L_7344:
        /*00b0*/ 	.word	0x00000000
        /*00b4*/ 	.short	0x0001
        /*00b6*/ 	.short	0x0008
        /*00b8*/ 	.byte	0x00, 0xf0, 0x21, 0x00


	//----- nvinfo : EIATTR_KPARAM_INFO
	.align		4
.L_7345:
        /*00bc*/ 	.byte	0x04, 0x17
        /*00be*/ 	.short	(.L_7347 - .L_7346)
.L_7346:
        /*00c0*/ 	.word	0x00000000
        /*00c4*/ 	.short	0x0000
        /*00c6*/ 	.short	0x0000
        /*00c8*/ 	.byte	0x00, 0xf0, 0x21, 0x00


	//----- nvinfo : EIATTR_MAXREG_COUNT
	.align		4
.L_7347:
        /*00cc*/ 	.byte	0x03, 0x1b
        /*00ce*/ 	.short	0x00ff


	//----- nvinfo : EIATTR_MERCURY_ISA_VERSION
	.align		4
        /*00d0*/ 	.byte	0x03, 0x5f
        /*00d2*/ 	.short	0x0000


	//----- nvinfo : EIATTR_EXIT_INSTR_OFFSETS
	.align		4
        /*00d4*/ 	.byte	0x04, 0x1c
        /*00d6*/ 	.short	(.L_7349 - .L_7348)


	//   ....[0]....
.L_7348:
        /*00d8*/ 	.word	0x00000090


	//   ....[1]....
        /*00dc*/ 	.word	0x00000fe0


	//   ....[2]....
        /*00e0*/ 	.word	0x00000ff0


	//   ....[3]....
        /*00e4*/ 	.word	0x00001860


	//   ....[4]....
        /*00e8*/ 	.word	0x00001970


	//----- nvinfo : EIATTR_MAX_THREADS
	.align		4
.L_7349:
        /*00ec*/ 	.byte	0x04, 0x05
        /*00ee*/ 	.short	(.L_7351 - .L_7350)
.L_7350:
        /*00f0*/ 	.word	0x00000080
        /*00f4*/ 	.word	0x00000001
        /*00f8*/ 	.word	0x00000001
.L_7351:


//--------------------- .nv.info._ZN4vllm3moe10topkGatingILi18ELi576ELi4ELi4ELi32Ej13__nv_bfloat16LNS0_11ScoringFuncE0EEEvPKT5_PKbPfiPT4_PiiiibPKf --------------------------
	.section	.nv.info._ZN4vllm3moe10topkGatingILi18ELi576ELi4ELi4ELi32Ej13__nv_bfloat16LNS0_11ScoringFuncE0EEEvPKT5_PKbPfiPT4_PiiiibPKf,"",@"SHT_CUDA_INFO"
	.sectionflags	@""
	.align	4


	//----- nvinfo : EIATTR_CUDA_API_VERSION
	.align		4
        /*0000*/ 	.byte	0x04, 0x37
        /*0002*/ 	.short	(.L_7353 - .L_7352)
.L_7352:
        /*0004*/ 	.word	0x00000082


	//----- nvinfo : EIATTR_SW2861232_WAR
	.align		4
.L_7353:
        /*0008*/ 	.byte	0x01, 0x35
	.zero		2


	//----- nvinfo : EIATTR_PARAM_CBANK
	.align		4
        /*000c*/ 	.byte	0x04, 0x0a
        /*000e*/ 	.short	(.L_7355 - .L_7354)
	.align		4
.L_7354:
        /*0010*/ 	.word	index@(.nv.constant0._ZN4vllm3moe10topkGatingILi18ELi576ELi4ELi4ELi32Ej13__nv_bfloat16LNS0_11ScoringFuncE0EEEvPKT5_PKbPfiPT4_PiiiibPKf)
        /*0014*/ 	.short	0x0160
        /*0016*/ 	.short	0x0048


	//----- nvinfo : EIATTR_CBANK_PARAM_SIZE
	.align		4
.L_7355:
        /*0018*/ 	.byte	0x03, 0x19
        /*001a*/ 	.short	0x0048


	//----- nvinfo : EIATTR_KPARAM_INFO
	.align		4
        /*001c*/ 	.byte	0x04, 0x17
        /*001e*/ 	.short	(.L_7357 - .L_7356)
.L_7356:
        /*0020*/ 	.word	0x00000000
        /*0024*/ 	.short	0x000a
        /*0026*/ 	.short	0x0040
        /*0028*/ 	.byte	0x00, 0xf0, 0x21, 0x00


	//----- nvinfo : EIATTR_KPARAM_INFO
	.align		4
.L_7357:
        /*002c*/ 	.byte	0x04, 0x17
        /*002e*/ 	.short	(.L_7359 - .L_7358)
.L_7358:
        /*0030*/ 	.word	0x00000000
        /*0034*/ 	.short	0x0009
        /*0036*/ 	.short	0x003c
        /*0038*/ 	.byte	0x00, 0xf0, 0x05, 0x00


	//----- nvinfo : EIATTR_KPARAM_INFO
	.align		4
.L_7359:
        /*003c*/ 	.byte	0x04, 0x17
        /*003e*/ 	.short	(.L_7361 - .L_7360)
.L_7360:
        /*0040*/ 	.word	0x00000000
        /*0044*/ 	.short	0x0008
        /*0046*/ 	.short	0x0038
        /*0048*/ 	.byte	0x00, 0xf0, 0x11, 0x00


	//----- nvinfo : EIATTR_KPARAM_INFO
	.align		4
.L_7361:
        /*004c*/ 	.byte	0x04, 0x17
        /*004e*/ 	.short	(.L_7363 - .L_7362)
.L_7362:
        /*0050*/ 	.word	0x00000000
        /*0054*/ 	.short	0x0007
        /*0056*/ 	.short	0x0034
        /*0058*/ 	.byte	0x00, 0xf0, 0x11, 0x00


	//----- nvinfo : EIATTR_KPARAM_INFO
	.align		4
.L_7363:
        /*005c*/ 	.byte	0x04, 0x17
        /*005e*/ 	.short	(.L_7365 - .L_7364)
.L_7364:
        /*0060*/ 	.word	0x00000000
        /*0064*/ 	.short	0x0006
        /*0066*/ 	.short	0x0030
        /*0068*/ 	.byte	0x00, 0xf0, 0x11, 0x00


	//----- nvinfo : EIATTR_KPARAM_INFO
	.align		4
.L_7365:
        /*006c*/ 	.byte	0x04, 0x17
        /*006e*/ 	.short	(.L_7367 - .L_7366)
.L_7366:
        /*0070*/ 	.word	0x00000000
        /*0074*/ 	.short	0x0005
        /*0076*/ 	.short	0x0028
        /*0078*/ 	.byte	0x00, 0xf0, 0x21, 0x00


	//----- nvinfo : EIATTR_KPARAM_INFO
	.align		4
.L_7367:
        /*007c*/ 	.byte	0x04, 0x17
        /*007e*/ 	.short	(.L_7369 - .L_7368)
.L_7368:
        /*0080*/ 	.word	0x00000000
        /*0084*/ 	.short	0x0004
        /*0086*/ 	.short	0x0020
        /*0088*/ 	.byte	0x00, 0xf0, 0x21, 0x00


	//----- nvinfo : EIATTR_KPARAM_INFO
	.align		4
.L_7369:
        /*008c*/ 	.byte	0x04, 0x17
        /*008e*/ 	.short	(.L_7371 - .L_7370)
.L_7370:
        /*0090*/ 	.word	0x00000000
        /*0094*/ 	.short	0x0003
        /*0096*/ 	.short	0x0018
        /*0098*/ 	.byte	0x00, 0xf0, 0x11, 0x00


	//----- nvinfo : EIATTR_KPARAM_INFO
	.align		4
.L_7371:
        /*009c*/ 	.byte	0x04, 0x17
        /*009e*/ 	.short	(.L_7373 - .L_7372)
.L_7372:
        /*00a0*/ 	.word	0x00000000
        /*00a4*/ 	.short	0x0002
        /*00a6*/ 	.short	0x0010
        /*00a8*/ 	.byte	0x00, 0xf0, 0x21, 0x00


	//----- nvinfo : EIATTR_KPARAM_INFO
	.align		4
.L_7373:
        /*00ac*/ 	.byte	0x04, 0x17
        /*00ae*/ 	.short	(.L_7375 - .L_7374)
.L_7374:
        /*00b0*/ 	.word	0x00000000
        /*00b4*/ 	.short	0x0001
        /*00b6*/ 	.short	0x0008
        /*00b8*/ 	.byte	0x00, 0xf0, 0x21, 0x00


	//----- nvinfo : EIATTR_KPARAM_INFO
	.align		4
.L_7375:
        /*00bc*/ 	.byte	0x04, 0x17
        /*00be*/ 	.short	(.L_7377 - .L_7376)
.L_7376:
        /*00c0*/ 	.word	0x00000000
        /*00c4*/ 	.short	0x0000
        /*00c6*/ 	.short	0x0000
        /*00c8*/ 	.byte	0x00, 0xf0, 0x21, 0x00


	//----- nvinfo : EIATTR_MAXREG_COUNT
	.align		4
.L_7377:
        /*00cc*/ 	.byte	0x03, 0x1b
        /*00ce*/ 	.short	0x00ff


	//----- nvinfo : EIATTR_MERCURY_ISA_VERSION
	.align		4
        /*00d0*/ 	.byte	0x03, 0x5f
        /*00d2*/ 	.short	0x0000


	//----- nvinfo : EIATTR_COOP_GROUP_MASK_REGIDS
	.align		4
        /*00d4*/ 	.byte	0x04, 0x29
        /*00d6*/ 	.short	(.L_7379 - .L_7378)


	//   ....[0]....
.L_7378:
        /*00d8*/ 	.word	0xffffffff


	//   ....[1]....
        /*00dc*/ 	.word	0xffffffff


	//   ....[2]....
        /*00e0*/ 	.word	0xffffffff


	//   ....[3]....
        /*00e4*/ 	.word	0xffffffff


	//   ....[4]....
        /*00e8*/ 	.word	0xffffffff


	//   ....[5]....
        /*00ec*/ 	.word	0xffffffff


	//   ....[6]....
        /*00f0*/ 	.word	0xffffffff


	//   ....[7]....
        /*00f4*/ 	.word	0xffffffff


	//   ....[8]....
        /*00f8*/ 	.word	0xffffffff


	//   ....[9]....
        /*00fc*/ 	.word	0xffffffff


	//   ....[10]....
        /*0100*/ 	.word	0xffffffff


	//   ....[11]....
        /*0104*/ 	.word	0xffffffff


	//   ....[12]....
        /*0108*/ 	.word	0xffffffff


	//   ....[13]....
        /*010c*/ 	.word	0xffffffff


	//   ....[14]....
        /*0110*/ 	.word	0xffffffff


	//   ....[15]....
        /*0114*/ 	.word	0xffffffff


	//   ....[16]....
        /*0118*/ 	.word	0xffffffff


	//   ....[17]....
        /*011c*/ 	.word	0xffffffff


	//   ....[18]....
        /*0120*/ 	.word	0xffffffff


	//   ....[19]....
        /*0124*/ 	.word	0xffffffff


	//   ....[20]....
        /*0128*/ 	.word	0xffffffff


	//   ....[21]....
        /*012c*/ 	.word	0xffffffff


	//   ....[22]....
        /*0130*/ 	.word	0xffffffff


	//   ....[23]....
        /*0134*/ 	.word	0xffffffff


	//   ....[24]....
        /*0138*/ 	.word	0xffffffff


	//   ....[25]....
        /*013c*/ 	.word	0xffffffff


	//   ....[26]....
        /*0140*/ 	.word	0xffffffff


	//   ....[27]....
        /*0144*/ 	.word	0xffffffff


	//   ....[28]....
        /*0148*/ 	.word	0xffffffff


	//   ....[29]....
        /*014c*/ 	.word	0xffffffff


	//   ....[30]....
        /*0150*/ 	.word	0xffffffff


	//   ....[31]....
        /*0154*/ 	.word	0xffffffff


	//   ....[32]....
        /*0158*/ 	.word	0xffffffff


	//   ....[33]....
        /*015c*/ 	.word	0xffffffff


	//   ....[34]....
        /*0160*/ 	.word	0xffffffff


	//   ....[35]....
        /*0164*/ 	.word	0xffffffff


	//   ....[36]....
        /*0168*/ 	.word	0xffffffff


	//   ....[37]....
        /*016c*/ 	.word	0xffffffff


	//   ....[38]....
        /*0170*/ 	.word	0xffffffff


	//   ....[39]....
        /*0174*/ 	.word	0xffffffff


	//   ....[40]....
        /*0178*/ 	.word	0xffffffff


	//   ....[41]....
        /*017c*/ 	.word	0xffffffff


	//   ....[42]....
        /*0180*/ 	.word	0xffffffff


	//   ....[43]....
        /*0184*/ 	.word	0xffffffff


	//   ....[44]....
        /*0188*/ 	.word	0xffffffff


	//   ....[45]....
        /*018c*/ 	.word	0xffffffff


	//   ....[46]....
        /*0190*/ 	.word	0xffffffff


	//   ....[47]....
        /*0194*/ 	.word	0xffffffff


	//   ....[48]....
        /*0198*/ 	.word	0xffffffff


	//   ....[49]....
        /*019c*/ 	.word	0xffffffff


	//   ....[50]....
        /*01a0*/ 	.word	0xffffffff


	//   ....[51]....
        /*01a4*/ 	.word	0xffffffff


	//   ....[52]....
        /*01a8*/ 	.word	0xffffffff


	//   ....[53]....
        /*01ac*/ 	.word	0xffffffff


	//   ....[54]....
        /*01b0*/ 	.word	0xffffffff


	//   ....[55]....
        /*01b4*/ 	.word	0xffffffff


	//   ....[56]....
        /*01b8*/ 	.word	0xffffffff


	//   ....[57]....
        /*01bc*/ 	.word	0xffffffff


	//   ....[58]....
        /*01c0*/ 	.word	0xffffffff


	//   ....[59]....
        /*01c4*/ 	.word	0xffffffff


	//   ....[60]....
        /*01c8*/ 	.word	0xffffffff


	//   ....[61]....
        /*01cc*/ 	.word	0xffffffff


	//   ....[62]....
        /*01d0*/ 	.word	0xffffffff


	//   ....[63]....
        /*01d4*/ 	.word	0xffffffff


	//   ....[64]....
        /*01d8*/ 	.word	0xffffffff


	//   ....[65]....
        /*01dc*/ 	.word	0xffffffff


	//   ....[66]....
        /*01e0*/ 	.word	0xffffffff


	//   ....[67]....
        /*01e4*/ 	.word	0xffffffff


	//   ....[68]....
        /*01e8*/ 	.word	0xffffffff


	//   ....[69]....
        /*01ec*/ 	.word	0xffffffff


	//----- nvinfo : EIATTR_COOP_GROUP_INSTR_OFFSETS
	.align		4
.L_7379:
        /*01f0*/ 	.byte	0x04, 0x28
        /*01f2*/ 	.short	(.L_7381 - .L_7380)


	//   ....[0]....
.L_7380:
        /*01f4*/ 	.word	0x000003d0


	//   ....[1]....
        /*01f8*/ 	.word	0x000003f0


	//   ....[2]....
        /*01fc*/ 	.word	0x00000410


	//   ....[3]....
        /*0200*/ 	.word	0x00000430


	//   ....[4]....
        /*0204*/ 	.word	0x00000460


	//   ....[5]....
        /*0208*/ 	.word	0x00000930


	//   ....[6]....
        /*020c*/ 	.word	0x00000950


	//   ....[7]....
        /*0210*/ 	.word	0x00000970


	//   ....[8]....
        /*0214*/ 	.word	0x00000990


	//   ....[9]....
        /*0218*/ 	.word	0x000009c0


	//   ....[10]....
        /*021c*/ 	.word	0x000016c0


	//   ....[11]....
        /*0220*/ 	.word	0x000016e0


	//   ....[12]....
        /*0224*/ 	.word	0x000016f0


	//   ....[13]....
        /*0228*/ 	.word	0x00001780


	//   ....[14]....
        /*022c*/ 	.word	0x000017a0


	//   ....[15]....
        /*0230*/ 	.word	0x000017b0


	//   ....[16]....
        /*0234*/ 	.word	0x00001810


	//   ....[17]....
        /*0238*/ 	.word	0x00001850


	//   ....[18]....
        /*023c*/ 	.word	0x00001860


	//   ....[19]....
        /*0240*/ 	.word	0x00001900


	//   ....[20]....
        /*0244*/ 	.word	0x00001910


	//   ....[21]....
        /*0248*/ 	.word	0x00001920


	//   ....[22]....
        /*024c*/ 	.word	0x00001980


	//   ....[23]....
        /*0250*/ 	.word	0x000019c0


	//   ....[24]....
        /*0254*/ 	.word	0x000019d0


	//   ....[25]....
        /*0258*/ 	.word	0x00002200


	//   ....[26]....
        /*025c*/ 	.word	0x00002220


	//   ....[27]....
        /*0260*/ 	.word	0x00002230


	//   ....[28]....
        /*0264*/ 	.word	0x000022c0


	//   ....[29]....
        /*0268*/ 	.word	0x000022e0


	//   ....[30]....
        /*026c*/ 	.word	0x000022f0


	//   ....[31]....
        /*0270*/ 	.word	0x00002350


	//   ....[32]....
        /*0274*/ 	.word	0x00002390


	//   ....[33]....
        /*0278*/ 	.word	0x000023a0


	//   ....[34]....
        /*027c*/ 	.word	0x00002440


	//   ....[35]....
        /*0280*/ 	.word	0x00002450


	//   ....[36]....
        /*0284*/ 	.word	0x00002460


	//   ....[37]....
        /*0288*/ 	.word	0x000024c0


	//   ....[38]....
        /*028c*/ 	.word	0x00002500


	//   ....[39]....
        /*0290*/ 	.word	0x00002510


	//   ....[40]....
        /*0294*/ 	.word	0x00002c60


	//   ....[41]....
        /*0298*/ 	.word	0x00002ce0


	//   ....[42]....
        /*029c*/ 	.word	0x00002d50


	//   ....[43]....
        /*02a0*/ 	.word	0x00002dd0


	//   ....[44]....
        /*02a4*/ 	.word	0x00002e50


	//   ....[45]....
        /*02a8*/ 	.word	0x00002ed0


	//   ....[46]....
        /*02ac*/ 	.word	0x00002f50


	//   ....[47]....
        /*02b0*/ 	.word	0x00002fd0


	//   ....[48]....
        /*02b4*/ 	.word	0x00003050


	//   ....[49]....
        /*02b8*/ 	.word	0x000030d0


	//   ....[50]....
        /*02bc*/ 	.word	0x00003150


	//   ....[51]....
        /*02c0*/ 	.word	0x000031d0


	//   ....[52]....
        /*02c4*/ 	.word	0x00003250


	//   ....[53]....
        /*02c8*/ 	.word	0x000032d0


	//   ....[54]....
        /*02cc*/ 	.word	0x00003350


	//   ....[55]....
        /*02d0*/ 	.word	0x000033c0


	//   ....[56]....
        /*02d4*/ 	.word	0x00003440


	//   ....[57]....
        /*02d8*/ 	.word	0x000034b0


	//   ....[58]....
        /*02dc*/ 	.word	0x00003530


	//   ....[59]....
        /*02e0*/ 	.word	0x000035b0


	//   ....[60]....
        /*02e4*/ 	.word	0x00003630


	//   ....[61]....
        /*02e8*/ 	.word	0x000036b0


	//   ....[62]....
        /*02ec*/ 	.word	0x00003730


	//   ....[63]....
        /*02f0*/ 	.word	0x000037b0


	//   ....[64]....
        /*02f4*/ 	.word	0x00003830


	//   ....[65]....
        /*02f8*/ 	.word	0x000038b0


	//   ....[66]....
        /*02fc*/ 	.word	0x00003930


	//   ....[67]....
        /*0300*/ 	.word	0x000039b0


	//   ....[68]....
        /*0304*/ 	.word	0x00003a30


	//   ....[69]....
        /*0308*/ 	.word	0x00003ab0


	//----- nvinfo : EIATTR_EXIT_INSTR_OFFSETS
	.align		4
.L_7381:
        /*030c*/ 	.byte	0x04, 0x1c
        /*030e*/ 	.short	(.L_7383 - .L_7382)


	//   ....[0]....
.L_7382:
        /*0310*/ 	.word	0x00000080


	//   ....[1]....
        /*0314*/ 	.word	0x00002870


	//   ....[2]....
        /*0318*/ 	.word	0x000028a0


	//   ....[3]....
        /*031c*/ 	.word	0x00002ab0


	//   ....[4]....
        /*0320*/ 	.word	0x00002c00


	//----- nvinfo : EIATTR_MAX_THREADS
	.align		4
.L_7383:
        /*0324*/ 	.byte	0x04, 0x05
        /*0326*/ 	.short	(.L_7385 - .L_7384)
.L_7384:
        /*0328*/ 	.word	0x00000080
        /*032c*/ 	.word	0x00000001
        /*0330*/ 	.word	0x00000001


	//----- nvinfo : EIATTR_CRS_STACK_SIZE
	.align		4
.L_7385:
        /*0334*/ 	.byte	0x04, 0x1e
        /*0336*/ 	.short	(.L_7387 - .L_7386)
.L_7386:
        /*0338*/ 	.word	0x00000000
.L_7387:


//--------------------- .nv.info._ZN4vllm3moe10topkGatingILi14ELi448ELi4ELi4ELi32Ej13__nv_bfloat16LNS0_11ScoringFuncE0EEEvPKT5_PKbPfiPT4_PiiiibPKf --------------------------
	.section	.nv.info._ZN4vllm3moe10topkGatingILi14ELi448ELi4ELi4ELi32Ej13__nv_bfloat16LNS0_11ScoringFuncE0EEEvPKT5_PKbPfiPT4_PiiiibPKf,"",@"SHT_CUDA_INFO"
	.sectionflags	@""
	.align	4


	//----- nvinfo : EIATTR_CUDA_API_VERSION
	.align		4
        /*0000*/ 	.byte	0x04, 0x37
        /*0002*/ 	.short	(.L_7389 - .L_7388)
.L_7388:
        /*0004*/ 	.word	0x00000082


	//----- nvinfo : EIATTR_SW2861232_WAR
	.align		4
.L_7389:
        /*0008*/ 	.byte	0x01, 0x35
	.zero		2


	//----- nvinfo : EIATTR_PARAM_CBANK
	.align		4
        /*000c*/ 	.byte	0x04, 0x0a
        /*000e*/ 	.short	(.L_7391 - .L_7390)
	.align		4
.L_7390:
        /*0010*/ 	.word	index@(.nv.constant0._ZN4vllm3moe10topkGatingILi14ELi448ELi4ELi4ELi32Ej13__nv_bfloat16LNS0_11ScoringFuncE0EEEvPKT5_PKbPfiPT4_PiiiibPKf)
        /*0014*/ 	.short	0x0160
        /*0016*/ 	.short	0x0048


	//----- nvinfo : EIATTR_CBANK_PARAM_SIZE
	.align		4
.L_7391:
        /*0018*/ 	.byte	0x03, 0x19
        /*001a*/ 	.short	0x0048


	//----- nvinfo : EIATTR_KPARAM_INFO
	.align		4
        /*001c*/ 	.byte	0x04, 0x17
        /*001e*/ 	.short	(.L_7393 - .L_7392)
.L_7392:
        /*0020*/ 	.word	0x00000000
        /*0024*/ 	.short	0x000a
        /*0026*/ 	.short	0x0040
        /*0028*/ 	.byte	0x00, 0xf0, 0x21, 0x00


	//----- nvinfo : EIATTR_KPARAM_INFO
	.align		4
.L_7393:
        /*002c*/ 	.byte	0x04, 0x17
        /*002e*/ 	.short	(.L_7395 - .L_7394)
.L_7394:
        /*0030*/ 	.word	0x00000000
        /*0034*/ 	.short	0x0009
        /*0036*/ 	.short	0x003c
        /*0038*/ 	.byte	0x00, 0xf0, 0x05, 0x00


	//----- nvinfo : EIATTR_KPARAM_INFO
	.align		4
.L_7395:
        /*003c*/ 	.byte	0x04, 0x17
        /*003e*/ 	.short	(.L_7397 - .L_7396)
.L_7396:
        /*0040*/ 	.word	0x00000000
        /*0044*/ 	.short	0x0008
        /*0046*/ 	.short	0x0038
        /*0048*/ 	.byte	0x00, 0xf0, 0x11, 0x00


	//----- nvinfo : EIATTR_KPARAM_INFO
	.align		4
.L_7397:
        /*004c*/ 	.byte	0x04, 0x17
        /*004e*/ 	.short	(.L_7399 - .L_7398)
.L_7398:
        /*0050*/ 	.word	0x00000000
        /*0054*/ 	.short	0x0007
        /*0056*/ 	.short	0x0034
        /*0058*/ 	.byte	0x00, 0xf0, 0x11, 0x00


	//----- nvinfo : EIATTR_KPARAM_INFO
	.align		4
.L_7399:
        /*005c*/ 	.byte	0x04, 0x17
        /*005e*/ 	.short	(.L_7401 - .L_7400)
.L_7400:
        /*0060*/ 	.word	0x00000000
        /*0064*/ 	.short	0x0006
        /*0066*/ 	.short	0x0030
        /*0068*/ 	.byte	0x00, 0xf0, 0x11, 0x00


	//----- nvinfo : EIATTR_KPARAM_INFO
	.align		4
.L_7401:
        /*006c*/ 	.byte	0x04, 0x17
        /*006e*/ 	.short	(.L_7403 - .L_7402)
.L_7402:
        /*0070*/ 	.word	0x00000000
        /*0074*/ 	.short	0x0005
        /*0076*/ 	.short	0x0028
        /*0078*/ 	.byte	0x00, 0xf0, 0x21, 0x00


	//----- nvinfo : EIATTR_KPARAM_INFO
	.align		4
.L_7403:
        /*007c*/ 	.byte	0x04, 0x17
        /*007e*/ 	.short	(.L_7405 - .L_7404)
.L_7404:
        /*0080*/ 	.word	0x00000000
        /*0084*/ 	.short	0x0004
        /*0086*/ 	.short	0x0020
        /*0088*/ 	.byte	0x00, 0xf0, 0x21, 0x00


	//----- nvinfo : EIATTR_KPARAM_INFO
	.align		4
.L_7405:
        /*008c*/ 	.byte	0x04, 0x17
        /*008e*/ 	.short	(.L_7407 - .L_7406)
.L_7406:
        /*0090*/ 	.word	0x00000000
        /*0094*/ 	.short	0x0003
        /*0096*/ 	.short	0x0018
        /*0098*/ 	.byte	0x00, 0xf0, 0x11, 0x00


	//----- nvinfo : EIATTR_KPARAM_INFO
	.align		4
.L_7407:
        /*009c*/ 	.byte	0x04, 0x17
        /*009e*/ 	.short	(.L_7409 - .L_7408)
.L_7408:
        /*00a0*/ 	.word	0x00000000
        /*00a4*/ 	.short	0x0002
        /*00a6*/ 	.short	0x0010
        /*00a8*/ 	.byte	0x00, 0xf0, 0x21, 0x00


	//----- nvinfo : EIATTR_KPARAM_INFO
	.align		4
.L_7409:
        /*00ac*/ 	.byte	0x04, 0x17
        /*00ae*/ 	.short	(.L_7411 - .L_7410)
.L_7410:
        /*00b0*/ 	.word	0x00000000
        /*00b4*/ 	.short	0x0001
        /*00b6*/ 	.short	0x0008
        /*00b8*/ 	.byte	0x00, 0xf0, 0x21, 0x00


	//----- nvinfo : EIATTR_KPARAM_INFO
	.align		4
.L_7411:
        /*00bc*/ 	.byte	0x04, 0x17
        /*00be*/ 	.short	(.L_7413 - .L_7412)
.L_7412:
        /*00c0*/ 	.word	0x00000000
        /*00c4*/ 	.short	0x0000
        /*00c6*/ 	.short	0x0000
        /*00c8*/ 	.byte	0x00, 0xf0, 0x21, 0x00


	//----- nvinfo : EIATTR_MAXREG_COUNT
	.align		4
.L_7413:
        /*00cc*/ 	.byte	0x03, 0x1b
        /*00ce*/ 	.short	0x00ff


	//----- nvinfo : EIATTR_MERCURY_ISA_VERSION
	.align		4
        /*00d0*/ 	.byte	0x03, 0x5f
        /*00d2*/ 	.short	0x0000


	//----- nvinfo : EIATTR_COOP_GROUP_MASK_REGIDS
	.align		4
        /*00d4*/ 	.byte	0x04, 0x29
        /*00d6*/ 	.short	(.L_7415 - .L_7414)


	//   ....[0]....
.L_7414:
        /*00d8*/ 	.word	0xffffffff


	//   ....[1]....
        /*00dc*/ 	.word	0xffffffff


	//   ....[2]....
        /*00e0*/ 	.word	0xffffffff


	//   ....[3]....
        /*00e4*/ 	.word	0xffffffff


	//   ....[4]....
        /*00e8*/ 	.word	0xffffffff


	//   ....[5]....
        /*00ec*/ 	.word	0xffffffff


	//   ....[6]....
        /*00f0*/ 	.word	0xffffffff


	//   ....[7]....
        /*00f4*/ 	.word	0xffffffff


	//   ....[8]....
        /*00f8*/ 	.word	0xffffffff


	//   ....[9]....
        /*00fc*/ 	.word	0xffffffff


	//   ....[10]....
        /*0100*/ 	.word	0xffffffff


	//   ....[11]....
        /*0104*/ 	.word	0xffffffff


	//   ....[12]....
        /*0108*/ 	.word	0xffffffff


	//   ....[13]....
        /*010c*/ 	.word	0xffffffff


	//   ....[14]....
        /*0110*/ 	.word	0xffffffff


	//   ....[15]....
        /*0114*/ 	.word	0xffffffff


	//   ....[16]....
        /*0118*/ 	.word	0xffffffff


	//   ....[17]....
        /*011c*/ 	.word	0xffffffff


	//   ....[18]....
        /*0120*/ 	.word	0xffffffff


	//   ....[19]....
        /*0124*/ 	.word	0xffffffff


	//   ....[20]....
        /*0128*/ 	.word	0xffffffff


	//   ....[21]....
        /*012c*/ 	.word	0xffffffff


	//   ....[22]....
        /*0130*/ 	.word	0xffffffff


	//   ....[23]....
        /*0134*/ 	.word	0xffffffff


	//   ....[24]....
        /*0138*/ 	.word	0xffffffff


	//   ....[25]....
        /*013c*/ 	.word	0xffffffff


	//   ....[26]....
        /*0140*/ 	.word	0xffffffff


	//   ....[27]....
        /*0144*/ 	.word	0xffffffff


	//   ....[28]....
        /*0148*/ 	.word	0xffffffff


	//   ....[29]....
        /*014c*/ 	.word	0xffffffff


	//   ....[30]....
        /*0150*/ 	.word	0xffffffff


	//   ....[31]....
        /*0154*/ 	.word	0xffffffff


	//   ....[32]....
        /*0158*/ 	.word	0xffffffff


	//   ....[33]....
        /*015c*/ 	.word	0xffffffff


	//   ....[34]....
        /*0160*/ 	.word	0xffffffff


	//   ....[35]....
        /*0164*/ 	.word	0xffffffff


	//   ....[36]....
        /*0168*/ 	.word	0xffffffff


	//   ....[37]....
        /*016c*/ 	.word	0xffffffff


	//   ....[38]....
        /*0170*/ 	.word	0xffffffff


	//   ....[39]....
        /*0174*/ 	.word	0xffffffff


	//   ....[40]....
        /*0178*/ 	.word	0xffffffff


	//   ....[41]....
        /*017c*/ 	.word	0xffffffff


	//   ....[42]....
        /*0180*/ 	.word	0xffffffff


	//   ....[43]....
        /*0184*/ 	.word	0xffffffff


	//   ....[44]....
        /*0188*/ 	.word	0xffffffff


	//   ....[45]....
        /*018c*/ 	.word	0xffffffff


	//   ....[46]....
        /*0190*/ 	.word	0xffffffff


	//   ....[47]....
        /*0194*/ 	.word	0xffffffff


	//   ....[48]....
        /*0198*/ 	.word	0xffffffff


	//   ....[49]....
        /*019c*/ 	.word	0xffffffff


	//   ....[50]....
        /*01a0*/ 	.word	0xffffffff


	//   ....[51]....
        /*01a4*/ 	.word	0xffffffff


	//   ....[52]....
        /*01a8*/ 	.word	0xffffffff


	//   ....[53]....
        /*01ac*/ 	.word	0xffffffff


	//   ....[54]....
        /*01b0*/ 	.word	0xffffffff


	//   ....[55]....
        /*01b4*/ 	.word	0xffffffff


	//   ....[56]....
        /*01b8*/ 	.word	0xffffffff


	//   ....[57]....
        /*01bc*/ 	.word	0xffffffff


	//   ....[58]....
        /*01c0*/ 	.word	0xffffffff


	//   ....[59]....
        /*01c4*/ 	.word	0xffffffff


	//   ....[60]....
        /*01c8*/ 	.word	0xffffffff


	//   ....[61]....
        /*01cc*/ 	.word	0xffffffff


	//   ....[62]....
        /*01d0*/ 	.word	0xffffffff


	//   ....[63]....
        /*01d4*/ 	.word	0xffffffff


	//   ....[64]....
        /*01d8*/ 	.word	0xffffffff


	//   ....[65]....
        /*01dc*/ 	.word	0xffffffff


	//   ....[66]....
        /*01e0*/ 	.word	0xffffffff


	//   ....[67]....
        /*01e4*/ 	.word	0xffffffff


	//   ....[68]....
        /*01e8*/ 	.word	0xffffffff


	//   ....[69]....
        /*01ec*/ 	.word	0xffffffff


	//----- nvinfo : EIATTR_COOP_GROUP_INSTR_OFFSETS
	.align		4
.L_7415:
        /*01f0*/ 	.byte	0x04, 0x28
        /*01f2*/ 	.short	(.L_7417 - .L_7416)


	//   ....[0]....
.L_7416:
        /*01f4*/ 	.word	0x00000330


	//   ....[1]....
        /*01f8*/ 	.word	0x00000350


	//   ....[2]....
        /*01fc*/ 	.word	0x00000380


	//   ....[3]....
        /*0200*/ 	.word	0x000003b0


	//   ....[4]....
        /*0204*/ 	.word	0x00000400


	//   ....[5]....
        /*0208*/ 	.word	0x000007a0


	//   ....[6]....
        /*020c*/ 	.word	0x000007c0


	//   ....[7]....
        /*0210*/ 	.word	0x000007e0


	//   ....[8]....
        /*0214*/ 	.word	0x00000800


	//   ....[9]....
        /*0218*/ 	.word	0x00000830


	//   ....[10]....
        /*021c*/ 	.word	0x00001280


	//   ....[11]....
        /*0220*/ 	.word	0x000012a0


	//   ....[12]....
        /*0224*/ 	.word	0x000012b0


	//   ....[13]....
        /*0228*/ 	.word	0x00001340


	//   ....[14]....
        /*022c*/ 	.word	0x00001360


	//   ....[15]....
        /*0230*/ 	.word	0x00001370


	//   ....[16]....
        /*0234*/ 	.word	0x000013d0


	//   ....[17]....
        /*0238*/ 	.word	0x00001410


	//   ....[18]....
        /*023c*/ 	.word	0x00001420


	//   ....[19]....
        /*0240*/ 	.word	0x000014c0


	//   ....[20]....
        /*0244*/ 	.word	0x000014d0


	//   ....[21]....
        /*0248*/ 	.word	0x000014e0


	//   ....[22]....
        /*024c*/ 	.word	0x00001540


	//   ....[23]....
        /*0250*/ 	.word	0x00001580


	//   ....[24]....
        /*0254*/ 	.word	0x00001590


	//   ....[25]....
        /*0258*/ 	.word	0x00001ca0


	//   ....[26]....
        /*025c*/ 	.word	0x00001cc0


	//   ....[27]....
        /*0260*/ 	.word	0x00001cd0


	//   ....[28]....
        /*0264*/ 	.word	0x00001d60


	//   ....[29]....
        /*0268*/ 	.word	0x00001d80


	//   ....[30]....
        /*026c*/ 	.word	0x00001d90


	//   ....[31]....
        /*0270*/ 	.word	0x00001df0


	//   ....[32]....
        /*0274*/ 	.word	0x00001e30


	//   ....[33]....
        /*0278*/ 	.word	0x00001e40


	//   ....[34]....
        /*027c*/ 	.word	0x00001ee0


	//   ....[35]....
        /*0280*/ 	.word	0x00001ef0


	//   ....[36]....
        /*0284*/ 	.word	0x00001f00


	//   ....[37]....
        /*0288*/ 	.word	0x00001f60


	//   ....[38]....
        /*028c*/ 	.word	0x00001fa0


	//   ....[39]....
        /*0290*/ 	.word	0x00001fb0


	//   ....[40]....
        /*0294*/ 	.word	0x00002700


	//   ....[41]....
        /*0298*/ 	.word	0x00002780


	//   ....[42]....
        /*029c*/ 	.word	0x000027f0


	//   ....[43]....
        /*02a0*/ 	.word	0x00002870


	//   ....[44]....
        /*02a4*/ 	.word	0x000028f0


	//   ....[45]....
        /*02a8*/ 	.word	0x00002970


	//   ....[46]....
        /*02ac*/ 	.word	0x000029f0


	//   ....[47]....
        /*02b0*/ 	.word	0x00002a70


	//   ....[48]....
        /*02b4*/ 	.word	0x00002af0


	//   ....[49]....
        /*02b8*/ 	.word	0x00002b70


	//   ....[50]....
        /*02bc*/ 	.word	0x00002bf0


	//   ....[51]....
        /*02c0*/ 	.word	0x00002c70


	//   ....[52]....
        /*02c4*/ 	.word	0x00002cf0


	//   ....[53]....
        /*02c8*/ 	.word	0x00002d70


	//   ....[54]....
        /*02cc*/ 	.word	0x00002de0


	//   ....[55]....
        /*02d0*/ 	.word	0x00002e50


	//   ....[56]....
        /*02d4*/ 	.word	0x00002ed0


	//   ....[57]....
        /*02d8*/ 	.word	0x00002f40


	//   ....[58]....
        /*02dc*/ 	.word	0x00002fc0


	//   ....[59]....
        /*02e0*/ 	.word	0x00003040


	//   ....[60]....
        /*02e4*/ 	.word	0x000030c0


	//   ....[61]....
        /*02e8*/ 	.word	0x00003140


	//   ....[62]....
        /*02ec*/ 	.word	0x000031c0


	//   ....[63]....
        /*02f0*/ 	.word	0x00003240


	//   ....[64]....
        /*02f4*/ 	.word	0x000032c0


	//   ....[65]....
        /*02f8*/ 	.word	0x00003340


	//   ....[66]....
        /*02fc*/ 	.word	0x000033c0


	//   ....[67]....
        /*0300*/ 	.word	0x00003440


	//   ....[68]....
        /*0304*/ 	.word	0x000034c0


	//   ....[69]....
        /*0308*/ 	.word	0x00003530


	//----- nvinfo : EIATTR_EXIT_INSTR_OFFSETS
	.align		4
.L_7417:
        /*030c*/ 	.byte	0x04, 0x1c
        /*030e*/ 	.short	(.L_7419 - .L_7418)


	//   ....[0]....
.L_7418:
        /*0310*/ 	.word	0x00000080


	//   ....[1]....
        /*0314*/ 	.word	0x00002310


	//   ....[2]....
        /*0318*/ 	.word	0x00002340


	//   ....[3]....
        /*031c*/ 	.word	0x00002550


	//   ....[4]....
        /*0320*/ 	.word	0x000026a0


	//----- nvinfo : EIATTR_MAX_THREADS
	.align		4
.L_7419:
        /*0324*/ 	.byte	0x04, 0x05
        /*0326*/ 	.short	(.L_7421 - .L_7420)
.L_7420:
        /*0328*/ 	.word	0x00000080
        /*032c*/ 	.word	0x00000001
        /*0330*/ 	.word	0x00000001


	//----- nvinfo : EIATTR_CRS_STACK_SIZE
	.align		4
.L_7421:
        /*0334*/ 	.byte	0x04, 0x1e
        /*0336*/ 	.short	(.L_7423 - .L_7422)
.L_7422:
        /*0338*/ 	.word	0x00000000
.L_7423:


//--------------------- .nv.info._ZN4vllm3moe10topkGatingILi12ELi384ELi4ELi4ELi32Ej13__nv_bfloat16LNS0_11ScoringFuncE0EEEvPKT5_PKbPfiPT4_PiiiibPKf --------------------------
	.section	.nv.info._ZN4vllm3moe10topkGatingILi12ELi384ELi4ELi4ELi32Ej13__nv_bfloat16LNS0_11ScoringFuncE0EEEvPKT5_PKbPfiPT4_PiiiibPKf,"",@"SHT_CUDA_INFO"
	.sectionflags	@""
	.align	4


	//----- nvinfo : EIATTR_CUDA_API_VERSION
	.align		4
        /*0000*/ 	.byte	0x04, 0x37
        /*0002*/ 	.short	(.L_7425 - .L_7424)
.L_7424:
        /*0004*/ 	.word	0x00000082


	//----- nvinfo : EIATTR_SW2861232_WAR
	.align		4
.L_7425:
        /*0008*/ 	.byte	0x01, 0x35
	.zero		2


	//----- nvinfo : EIATTR_PARAM_CBANK
	.align		4
        /*000c*/ 	.byte	0x04, 0x0a
        /*000e*/ 	.short	(.L_7427 - .L_7426)
	.align		4
.L_7426:
        /*0010*/ 	.word	index@(.nv.constant0._ZN4vllm3moe10topkGatingILi12ELi384ELi4ELi4ELi32Ej13__nv_bfloat16LNS0_11ScoringFuncE0EEEvPKT5_PKbPfiPT4_PiiiibPKf)
        /*0014*/ 	.short	0x0160
        /*0016*/ 	.short	0x0048


	//----- nvinfo : EIATTR_CBANK_PARAM_SIZE
	.align		4
.L_7427:
        /*0018*/ 	.byte	0x03, 0x19
        /*001a*/ 	.short	0x0048


	//----- nvinfo : EIATTR_KPARAM_INFO
	.align		4
        /*001c*/ 	.byte	0x04, 0x17
        /*001e*/ 	.short	(.L_7429 - .L_7428)
.L_7428:
        /*0020*/ 	.word	0x00000000
        /*0024*/ 	.short	0x000a
        /*0026*/ 	.short	0x0040
        /*0028*/ 	.byte	0x00, 0xf0, 0x21, 0x00


	//----- nvinfo : EIATTR_KPARAM_INFO
	.align		4
.L_7429:
        /*002c*/ 	.byte	0x04, 0x17
        /*002e*/ 	.short	(.L_7431 - .L_7430)
.L_7430:
        /*0030*/ 	.word	0x00000000
        /*0034*/ 	.short	0x0009
        /*0036*/ 	.short	0x003c
        /*0038*/ 	.byte	0x00, 0xf0, 0x05, 0x00


	//----- nvinfo : EIATTR_KPARAM_INFO
	.align		4
.L_7431:
        /*003c*/ 	.byte	0x04, 0x17
        /*003e*/ 	.short	(.L_7433 - .L_7432)
.L_7432:
        /*0040*/ 	.word	0x00000000
        /*0044*/ 	.short	0x0008
        /*0046*/ 	.short	0x0038
        /*0048*/ 	.byte	0x00, 0xf0, 0x11, 0x00


	//----- nvinfo : EIATTR_KPARAM_INFO
	.align		4
.L_7433:
        /*004c*/ 	.byte	0x04, 0x17
        /*004e*/ 	.short	(.L_7435 - .L_7434)
.L_7434:
        /*0050*/ 	.word	0x00000000
        /*0054*/ 	.short	0x0007
        /*0056*/ 	.short	0x0034
        /*0058*/ 	.byte	0x00, 0xf0, 0x11, 0x00


	//----- nvinfo : EIATTR_KPARAM_INFO
	.align		4
.L_7435:
        /*005c*/ 	.byte	0x04, 0x17
        /*005e*/ 	.short	(.L_7437 - .L_7436)
.L_7436:
        /*0060*/ 	.word	0x00000000
        /*0064*/ 	.short	0x0006
        /*0066*/ 	.short	0x0030
        /*0068*/ 	.byte	0x00, 0xf0, 0x11, 0x00


	//----- nvinfo : EIATTR_KPARAM_INFO
	.align		4
.L_7437:
        /*006c*/ 	.byte	0x04, 0x17
        /*006e*/ 	.short	(.L_7439 - .L_7438)
.L_7438:
        /*0070*/ 	.word	0x00000000
        /*0074*/ 	.short	0x0005
        /*0076*/ 	.short	0x0028
        /*0078*/ 	.byte	0x00, 0xf0, 0x21, 0x00


	//----- nvinfo : EIATTR_KPARAM_INFO
	.align		4
.L_7439:
        /*007c*/ 	.byte	0x04, 0x17
        /*007e*/ 	.short	(.L_7441 - .L_7440)
.L_7440:
        /*0080*/ 	.word	0x00000000
        /*0084*/ 	.short	0x0004
        /*0086*/ 	.short	0x0020
        /*0088*/ 	.byte	0x00, 0xf0, 0x21, 0x00


	//----- nvinfo : EIATTR_KPARAM_INFO
	.align		4
.L_7441:
        /*008c*/ 	.byte	0x04, 0x17
        /*008e*/ 	.short	(.L_7443 - .L_7442)
.L_7442:
        /*0090*/ 	.word	0x00000000
        /*0094*/ 	.short	0x0003
        /*0096*/ 	.short	0x0018
        /*0098*/ 	.byte	0x00, 0xf0, 0x11, 0x00


	//----- nvinfo : EIATTR_KPARAM_INFO
	.align		4
.L_7443:
        /*009c*/ 	.byte	0x04, 0x17
        /*009e*/ 	.short	(.L_7445 - .L_7444)
.L_7444:
        /*00a0*/ 	.word	0x00000000
        /*00a4*/ 	.short	0x0002
        /*00a6*/ 	.short	0x0010
        /*00a8*/ 	.byte	0x00, 0xf0, 0x21, 0x00


	//----- nvinfo : EIATTR_KPARAM_INFO
	.align		4
.L_7445:
        /*00ac*/ 	.byte	0x04, 0x17
        /*00ae*/ 	.short	(.L_7447 - .L_7446)
.L_7446:
        /*00b0*/ 	.word	0x00000000
        /*00b4*/ 	.short	0x0001
        /*00b6*/ 	.short	0x0008
        /*00b8*/ 	.byte	0x00, 0xf0, 0x21, 0x00


	//----- nvinfo : EIATTR_KPARAM_INFO
	.align		4
.L_7447:
        /*00bc*/ 	.byte	0x04, 0x17
        /*00be*/ 	.short	(.L_7449 - .L_7448)
.L_7448:
        /*00c0*/ 	.word	0x00000000
        /*00c4*/ 	.short	0x0000
        /*00c6*/ 	.short	0x0000
        /*00c8*/ 	.byte	0x00, 0xf0, 0x21, 0x00


	//----- nvinfo : EIATTR_MAXREG_COUNT
	.align		4
.L_7449:
        /*00cc*/ 	.byte	0x03, 0x1b
        /*00ce*/ 	.short	0x00ff


	//----- nvinfo : EIATTR_MERCURY_ISA_VERSION
	.align		4
        /*00d0*/ 	.byte	0x03, 0x5f
        /*00d2*/ 	.short	0x0000


	//----- nvinfo : EIATTR_COOP_GROUP_MASK_REGIDS
	.align		4
        /*00d4*/ 	.byte	0x04, 0x29
        /*00d6*/ 	.short	(.L_7451 - .L_7450)


	//   ....[0]....
.L_7450:
        /*00d8*/ 	.word	0xffffffff


	//   ....[1]....
        /*00dc*/ 	.word	0xffffffff


	//   ....[2]....
        /*00e0*/ 	.word	0xffffffff


	//   ....[3]....
        /*00e4*/ 	.word	0xffffffff


	//   ....[4]....
        /*00e8*/ 	.word	0xffffffff


	//   ....[5]....
        /*00ec*/ 	.word	0xffffffff


	//   ....[6]....
        /*00f0*/ 	.word	0xffffffff


	//   ....[7]....
        /*00f4*/ 	.word	0xffffffff


	//   ....[8]....
        /*00f8*/ 	.word	0xffffffff


	//   ....[9]....
        /*00fc*/ 	.word	0xffffffff


	//   ....[10]....
        /*0100*/ 	.word	0xffffffff


	//   ....[11]....
        /*0104*/ 	.word	0xffffffff


	//   ....[12]....
        /*0108*/ 	.word	0xffffffff


	//   ....[13]....
        /*010c*/ 	.word	0xffffffff


	//   ....[14]....
        /*0110*/ 	.word	0xffffffff


	//   ....[15]....
        /*0114*/ 	.word	0xffffffff


	//   ....[16]....
        /*0118*/ 	.word	0xffffffff


	//   ....[17]....
        /*011c*/ 	.word	0xffffffff


	//   ....[18]....
        /*0120*/ 	.word	0xffffffff


	//   ....[19]....
        /*0124*/ 	.word	0xffffffff


	//   ....[20]....
        /*0128*/ 	.word	0xffffffff


	//   ....[21]....
        /*012c*/ 	.word	0xffffffff


	//   ....[22]....
        /*0130*/ 	.word	0xffffffff


	//   ....[23]....
        /*0134*/ 	.word	0xffffffff


	//   ....[24]....
        /*0138*/ 	.word	0xffffffff


	//   ....[25]....
        /*013c*/ 	.word	0xffffffff


	//   ....[26]....
        /*0140*/ 	.word	0xffffffff


	//   ....[27]....
        /*0144*/ 	.word	0xffffffff


	//   ....[28]....
        /*0148*/ 	.word	0xffffffff


	//   ....[29]....
        /*014c*/ 	.word	0xffffffff


	//   ....[30]....
        /*0150*/ 	.word	0xffffffff


	//   ....[31]....
        /*0154*/ 	.word	0xffffffff


	//   ....[32]....
        /*0158*/ 	.word	0xffffffff


	//   ....[33]....
        /*015c*/ 	.word	0xffffffff


	//   ....[34]....
        /*0160*/ 	.word	0xffffffff


	//   ....[35]....
        /*0164*/ 	.word	0xffffffff


	//   ....[36]....
        /*0168*/ 	.word	0xffffffff


	//   ....[37]....
        /*016c*/ 	.word	0xffffffff


	//   ....[38]....
        /*0170*/ 	.word	0xffffffff


	//   ....[39]....
        /*0174*/ 	.word	0xffffffff


	//   ....[40]....
        /*0178*/ 	.word	0xffffffff


	//   ....[41]....
        /*017c*/ 	.word	0xffffffff


	//   ....[42]....
        /*0180*/ 	.word	0xffffffff


	//   ....[43]....
        /*0184*/ 	.word	0xffffffff


	//   ....[44]....
        /*0188*/ 	.word	0xffffffff


	//   ....[45]....
        /*018c*/ 	.word	0xffffffff


	//   ....[46]....
        /*0190*/ 	.word	0xffffffff


	//   ....[47]....
        /*0194*/ 	.word	0xffffffff


	//   ....[48]....
        /*0198*/ 	.word	0xffffffff


	//   ....[49]....
        /*019c*/ 	.word	0xffffffff


	//   ....[50]....
        /*01a0*/ 	.word	0xffffffff


	//   ....[51]....
        /*01a4*/ 	.word	0xffffffff


	//   ....[52]....
        /*01a8*/ 	.word	0xffffffff


	//   ....[53]....
        /*01ac*/ 	.word	0xffffffff


	//   ....[54]....
        /*01b0*/ 	.word	0xffffffff


	//   ....[55]....
        /*01b4*/ 	.word	0xffffffff


	//   ....[56]....
        /*01b8*/ 	.word	0xffffffff


	//   ....[57]....
        /*01bc*/ 	.word	0xffffffff


	//   ....[58]....
        /*01c0*/ 	.word	0xffffffff


	//   ....[59]....
        /*01c4*/ 	.word	0xffffffff


	//   ....[60]....
        /*01c8*/ 	.word	0xffffffff


	//   ....[61]....
        /*01cc*/ 	.word	0xffffffff


	//   ....[62]....
        /*01d0*/ 	.word	0xffffffff


	//   ....[63]....
        /*01d4*/ 	.word	0xffffffff


	//   ....[64]....
        /*01d8*/ 	.word	0xffffffff


	//   ....[65]....
        /*01dc*/ 	.word	0xffffffff


	//   ....[66]....
        /*01e0*/ 	.word	0xffffffff


	//   ....[67]....
        /*01e4*/ 	.word	0xffffffff


	//   ....[68]....
        /*01e8*/ 	.word	0xffffffff


	//   ....[69]....
        /*01ec*/ 	.word	0xffffffff


	//----- nvinfo : EIATTR_COOP_GROUP_INSTR_OFFSETS
	.align		4
.L_7451:
        /*01f0*/ 	.byte	0x04, 0x28
        /*01f2*/ 	.short	(.L_7453 - .L_7452)


	//   ....[0]....
.L_7452:
        /*01f4*/ 	.word	0x000002e0


	//   ....[1]....
        /*01f8*/ 	.word	0x00000300


	//   ....[2]....
        /*01fc*/ 	.word	0x00000320


	//   ....[3]....
        /*0200*/ 	.word	0x00000350


	//   ....[4]....
        /*0204*/ 	.word	0x00000390


	//   ....[5]....
        /*0208*/ 	.word	0x000006b0


	//   ....[6]....
        /*020c*/ 	.word	0x000006e0


	//   ....[7]....
        /*0210*/ 	.word	0x00000700


	//   ....[8]....
        /*0214*/ 	.word	0x00000720


	//   ....[9]....
        /*0218*/ 	.word	0x00000740


	//   ....[10]....
        /*021c*/ 	.word	0x00000fd0


	//   ....[11]....
        /*0220*/ 	.word	0x00000ff0


	//   ....[12]....
        /*0224*/ 	.word	0x00001000


	//   ....[13]....
        /*0228*/ 	.word	0x000010a0


	//   ....[14]....
        /*022c*/ 	.word	0x000010b0


	//   ....[15]....
        /*0230*/ 	.word	0x000010c0


	//   ....[16]....
        /*0234*/ 	.word	0x00001120


	//   ....[17]....
        /*0238*/ 	.word	0x00001160


	//   ....[18]....
        /*023c*/ 	.word	0x00001170


	//   ....[19]....
        /*0240*/ 	.word	0x00001210


	//   ....[20]....
        /*0244*/ 	.word	0x00001220


	//   ....[21]....
        /*0248*/ 	.word	0x00001230


	//   ....[22]....
        /*024c*/ 	.word	0x00001290


	//   ....[23]....
        /*0250*/ 	.word	0x000012d0


	//   ....[24]....
        /*0254*/ 	.word	0x000012e0


	//   ....[25]....
        /*0258*/ 	.word	0x00001930


	//   ....[26]....
        /*025c*/ 	.word	0x00001950


	//   ....[27]....
        /*0260*/ 	.word	0x00001960


	//   ....[28]....
        /*0264*/ 	.word	0x00001a00


	//   ....[29]....
        /*0268*/ 	.word	0x00001a10


	//   ....[30]....
        /*026c*/ 	.word	0x00001a20


	//   ....[31]....
        /*0270*/ 	.word	0x00001a80


	//   ....[32]....
        /*0274*/ 	.word	0x00001ac0


	//   ....[33]....
        /*0278*/ 	.word	0x00001ad0


	//   ....[34]....
        /*027c*/ 	.word	0x00001b60


	//   ....[35]....
        /*0280*/ 	.word	0x00001b80


	//   ....[36]....
        /*0284*/ 	.word	0x00001b90


	//   ....[37]....
        /*0288*/ 	.word	0x00001bf0


	//   ....[38]....
        /*028c*/ 	.word	0x00001c30


	//   ....[39]....
        /*0290*/ 	.word	0x00001c40


	//   ....[40]....
        /*0294*/ 	.word	0x00002390


	//   ....[41]....
        /*0298*/ 	.word	0x00002410


	//   ....[42]....
        /*029c*/ 	.word	0x00002480


	//   ....[43]....
        /*02a0*/ 	.word	0x00002500


	//   ....[44]....
        /*02a4*/ 	.word	0x00002580


	//   ....[45]....
        /*02a8*/ 	.word	0x00002600


	//   ....[46]....
        /*02ac*/ 	.word	0x00002680


	//   ....[47]....
        /*02b0*/ 	.word	0x00002700


	//   ....[48]....
        /*02b4*/ 	.word	0x00002780


	//   ....[49]....
        /*02b8*/ 	.word	0x00002800


	//   ....[50]....
        /*02bc*/ 	.word	0x00002880


	//   ....[51]....
        /*02c0*/ 	.word	0x00002900


	//   ....[52]....
        /*02c4*/ 	.word	0x00002980


	//   ....[53]....
        /*02c8*/ 	.word	0x00002a00


	//   ....[54]....
        /*02cc*/ 	.word	0x00002a80


	//   ....[55]....
        /*02d0*/ 	.word	0x00002af0


	//   ....[56]....
        /*02d4*/ 	.word	0x00002b70


	//   ....[57]....
        /*02d8*/ 	.word	0x00002be0


	//   ....[58]....
        /*02dc*/ 	.word	0x00002c60


	//   ....[59]....
        /*02e0*/ 	.word	0x00002ce0


	//   ....[60]....
        /*02e4*/ 	.word	0x00002d60


	//   ....[61]....
        /*02e8*/ 	.word	0x00002de0


	//   ....[62]....
        /*02ec*/ 	.word	0x00002e60


	//   ....[63]....
        /*02f0*/ 	.word	0x00002ee0


	//   ....[64]....
        /*02f4*/ 	.word	0x00002f60


	//   ....[65]....
        /*02f8*/ 	.word	0x00002fe0


	//   ....[66]....
        /*02fc*/ 	.word	0x00003060


	//   ....[67]....
        /*0300*/ 	.word	0x000030e0


	//   ....[68]....
        /*0304*/ 	.word	0x00003160


	//   ....[69]....
        /*0308*/ 	.word	0x000031e0


	//----- nvinfo : EIATTR_EXIT_INSTR_OFFSETS
	.align		4
.L_7453:
        /*030c*/ 	.byte	0x04, 0x1c
        /*030e*/ 	.short	(.L_7455 - .L_7454)


	//   ....[0]....
.L_7454:
        /*0310*/ 	.word	0x00000080


	//   ....[1]....
        /*0314*/ 	.word	0x00001fa0


	//   ....[2]....
        /*0318*/ 	.word	0x00001fd0


	//   ....[3]....
        /*031c*/ 	.word	0x000021e0


	//   ....[4]....
        /*0320*/ 	.word	0x00002330


	//----- nvinfo : EIATTR_MAX_THREADS
	.align		4
.L_7455:
        /*0324*/ 	.byte	0x04, 0x05
        /*0326*/ 	.short	(.L_7457 - .L_7456)
.L_7456:
        /*0328*/ 	.word	0x00000080
        /*032c*/ 	.word	0x00000001
        /*0330*/ 	.word	0x00000001


	//----- nvinfo : EIATTR_CRS_STACK_SIZE
	.align		4
.L_7457:
        /*0334*/ 	.byte	0x04, 0x1e
        /*0336*/ 	.short	(.L_7459 - .L_7458)
.L_7458:
        /*0338*/ 	.word	0x00000000
.L_7459:


//--------------------- .nv.info._ZN4vllm3moe10topkGatingILi10ELi320ELi4ELi4ELi32Ej13__nv_bfloat16LNS0_11ScoringFuncE0EEEvPKT5_PKbPfiPT4_PiiiibPKf --------------------------
	.section	.nv.info._ZN4vllm3moe10topkGatingILi10ELi320ELi4ELi4ELi32Ej13__nv_bfloat16LNS0_11ScoringFuncE0EEEvPKT5_PKbPfiPT4_PiiiibPKf,"",@"SHT_CUDA_INFO"
	.sectionflags	@""
	.align	4


	//----- nvinfo : EIATTR_CUDA_API_VERSION
	.align		4
        /*0000*/ 	.byte	0x04, 0x37
        /*0002*/ 	.short	(.L_7461 - .L_7460)
.L_7460:
        /*0004*/ 	.word	0x00000082


	//----- nvinfo : EIATTR_SW2861232_WAR
	.align		4
.L_7461:
        /*0008*/ 	.byte	0x01, 0x35
	.zero		2


	//----- nvinfo : EIATTR_PARAM_CBANK
	.align		4
        /*000c*/ 	.byte	0x04, 0x0a
        /*000e*/ 	.short	(.L_7463 - .L_7462)
	.align		4
.L_7462:
        /*0010*/ 	.word	index@(.nv.constant0._ZN4vllm3moe10topkGatingILi10ELi320ELi4ELi4ELi32Ej13__nv_bfloat16LNS0_11ScoringFuncE0EEEvPKT5_PKbPfiPT4_PiiiibPKf)
        /*0014*/ 	.short	0x0160
        /*0016*/ 	.short	0x0048


	//----- nvinfo : EIATTR_CBANK_PARAM_SIZE
	.align		4
.L_7463:
        /*0018*/ 	.byte	0x03, 0x19
        /*001a*/ 	.short	0x0048


	//----- nvinfo : EIATTR_KPARAM_INFO
	.align		4
        /*001c*/ 	.byte	0x04, 0x17
        /*001e*/ 	.short	(.L_7465 - .L_7464)
.L_7464:
        /*0020*/ 	.word	0x00000000
        /*0024*/ 	.short	0x000a
        /*0026*/ 	.short	0x0040
        /*0028*/ 	.byte	0x00, 0xf0, 0x21, 0x00


	//----- nvinfo : EIATTR_KPARAM_INFO
	.align		4
.L_7465:
        /*002c*/ 	.byte	0x04, 0x17
        /*002e*/ 	.short	(.L_7467 - .L_7466)
.L_7466:
        /*0030*/ 	.word	0x00000000
        /*0034*/ 	.short	0x0009
        /*0036*/ 	.short	0x003c
        /*0038*/ 	.byte	0x00, 0xf0, 0x05, 0x00


	//----- nvinfo : EIATTR_KPARAM_INFO
	.align		4
.L_7467:
        /*003c*/ 	.byte	0x04, 0x17
        /*003e*/ 	.short	(.L_7469 - .L_7468)
.L_7468:
        /*0040*/ 	.word	0x00000000
        /*0044*/ 	.short	0x0008
        /*0046*/ 	.short	0x0038
        /*0048*/ 	.byte	0x00, 0xf0, 0x11, 0x00


	//----- nvinfo : EIATTR_KPARAM_INFO
	.align		4
.L_7469:
        /*004c*/ 	.byte	0x04, 0x17
        /*004e*/ 	.short	(.L_7471 - .L_7470)
.L_7470:
        /*0050*/ 	.word	0x00000000
        /*0054*/ 	.short	0x0007
        /*0056*/ 	.short	0x0034
        /*0058*/ 	.byte	0x00, 0xf0, 0x11, 0x00


	//----- nvinfo : EIATTR_KPARAM_INFO
	.align		4
.L_7471:
        /*005c*/ 	.byte	0x04, 0x17
        /*005e*/ 	.short	(.L_7473 - .L_7472)
.L_7472:
        /*0060*/ 	.word	0x00000000
        /*0064*/ 	.short	0x0006
        /*0066*/ 	.short	0x0030
        /*0068*/ 	.byte	0x00, 0xf0, 0x11, 0x00


	//----- nvinfo : EIATTR_KPARAM_INFO
	.align		4
.L_7473:
        /*006c*/ 	.byte	0x04, 0x17
        /*006e*/ 	.short	(.L_7475 - .L_7474)
.L_7474:
        /*0070*/ 	.word	0x00000000
        /*0074*/ 	.short	0x0005
        /*0076*/ 	.short	0x0028
        /*0078*/ 	.byte	0x00, 0xf0, 0x21, 0x00


	//----- nvinfo : EIATTR_KPARAM_INFO
	.align		4
.L_7475:
        /*007c*/ 	.byte	0x04, 0x17
        /*007e*/ 	.short	(.L_7477 - .L_7476)
.L_7476:
        /*0080*/ 	.word	0x00000000
        /*0084*/ 	.short	0x0004
        /*0086*/ 	.short	0x0020
        /*0088*/ 	.byte	0x00, 0xf0, 0x21, 0x00


	//----- nvinfo : EIATTR_KPARAM_INFO
	.align		4
.L_7477:
        /*008c*/ 	.byte	0x04, 0x17
        /*008e*/ 	.short	(.L_7479 - .L_7478)
.L_7478:
        /*0090*/ 	.word	0x00000000
        /*0094*/ 	.short	0x0003
        /*0096*/ 	.short	0x0018
        /*0098*/ 	.byte	0x00, 0xf0, 0x11, 0x00


	//----- nvinfo : EIATTR_KPARAM_INFO
	.align		4
.L_7479:
        /*009c*/ 	.byte	0x04, 0x17
        /*009e*/ 	.short	(.L_7481 - .L_7480)
.L_7480:
        /*00a0*/ 	.word	0x00000000
        /*00a4*/ 	.short	0x0002
        /*00a6*/ 	.short	0x0010
        /*00a8*/ 	.byte	0x00, 0xf0, 0x21, 0x00


	//----- nvinfo : EIATTR_KPARAM_INFO
	.align		4
.L_7481:
        /*00ac*/ 	.byte	0x04, 0x17
        /*00ae*/ 	.short	(.L_7483 - .L_7482)
.L_7482:
        /*00b0*/ 	.word	0x00000000
        /*00b4*/ 	.short	0x0001
        /*00b6*/ 	.short	0x0008
        /*00b8*/ 	.byte	0x00, 0xf0, 0x21, 0x00


	//----- nvinfo : EIATTR_KPARAM_INFO
	.align		4
.L_7483:
        /*00bc*/ 	.byte	0x04, 0x17
        /*00be*/ 	.short	(.L_7485 - .L_7484)
.L_7484:
        /*00c0*/ 	.word	0x00000000
        /*00c4*/ 	.short	0x0000
        /*00c6*/ 	.short	0x0000
        /*00c8*/ 	.byte	0x00, 0xf0, 0x21, 0x00


	//----- nvinfo : EIATTR_MAXREG_COUNT
	.align		4
.L_7485:
        /*00cc*/ 	.byte	0x03, 0x1b
        /*00ce*/ 	.short	0x00ff


	//----- nvinfo : EIATTR_MERCURY_ISA_VERSION
	.align		4
        /*00d0*/ 	.byte	0x03, 0x5f
        /*00d2*/ 	.short	0x0000


	//----- nvinfo : EIATTR_COOP_GROUP_MASK_REGIDS
	.align		4
        /*00d4*/ 	.byte	0x04, 0x29
        /*00d6*/ 	.short	(.L_7487 - .L_7486)


	//   ....[0]....
.L_7486:
        /*00d8*/ 	.word	0xffffffff


	//   ....[1]....
        /*00dc*/ 	.word	0xffffffff


	//   ....[2]....
        /*00e0*/ 	.word	0xffffffff


	//   ....[3]....
        /*00e4*/ 	.word	0xffffffff


	//   ....[4]....
        /*00e8*/ 	.word	0xffffffff


	//   ....[5]....
        /*00ec*/ 	.word	0xffffffff


	//   ....[6]....
        /*00f0*/ 	.word	0xffffffff


	//   ....[7]....
        /*00f4*/ 	.word	0xffffffff


	//   ....[8]....
        /*00f8*/ 	.word	0xffffffff


	//   ....[9]....
        /*00fc*/ 	.word	0xffffffff


	//   ....[10]....
        /*0100*/ 	.word	0xffffffff


	//   ....[11]....
        /*0104*/ 	.word	0xffffffff


	//   ....[12]....
        /*0108*/ 	.word	0xffffffff


	//   ....[13]....
        /*010c*/ 	.word	0xffffffff


	//   ....[14]....
        /*0110*/ 	.word	0xffffffff


	//   ....[15]....
        /*0114*/ 	.word	0xffffffff


	//   ....[16]....
        /*0118*/ 	.word	0xffffffff


	//   ....[17]....
        /*011c*/ 	.word	0xffffffff


	//   ....[18]....
        /*0120*/ 	.word	0xffffffff


	//   ....[19]....
        /*0124*/ 	.word	0xffffffff


	//   ....[20]....
        /*0128*/ 	.word	0xffffffff


	//   ....[21]....
        /*012c*/ 	.word	0xffffffff


	//   ....[22]....
        /*0130*/ 	.word	0xffffffff


	//   ....[23]....
        /*0134*/ 	.word	0xffffffff


	//   ....[24]....
        /*0138*/ 	.word	0xffffffff


	//   ....[25]....
        /*013c*/ 	.word	0xffffffff


	//   ....[26]....
        /*0140*/ 	.word	0xffffffff


	//   ....[27]....
        /*0144*/ 	.word	0xffffffff


	//   ....[28]....
        /*0148*/ 	.word	0xffffffff


	//   ....[29]....
        /*014c*/ 	.word	0xffffffff


	//   ....[30]....
        /*0150*/ 	.word	0xffffffff


	//   ....[31]....
        /*0154*/ 	.word	0xffffffff


	//   ....[32]....
        /*0158*/ 	.word	0xffffffff


	//   ....[33]....
        /*015c*/ 	.word	0xffffffff


	//   ....[34]....
        /*0160*/ 	.word	0xffffffff


	//   ....[35]....
        /*0164*/ 	.word	0xffffffff


	//   ....[36]....
        /*0168*/ 	.word	0xffffffff


	//   ....[37]....
        /*016c*/ 	.word	0xffffffff


	//   ....[38]....
        /*0170*/ 	.word	0xffffffff


	//   ....[39]....
        /*0174*/ 	.word	0xffffffff


	//   ....[40]....
        /*0178*/ 	.word	0xffffffff


	//   ....[41]....
        /*017c*/ 	.word	0xffffffff


	//   ....[42]....
        /*0180*/ 	.word	0xffffffff


	//   ....[43]....
        /*0184*/ 	.word	0xffffffff


	//   ....[44]....
        /*0188*/ 	.word	0xffffffff


	//   ....[45]....
        /*018c*/ 	.word	0xffffffff


	//   ....[46]....
        /*0190*/ 	.word	0xffffffff


	//   ....[47]....
        /*0194*/ 	.word	0xffffffff


	//   ....[48]....
        /*0198*/ 	.word	0xffffffff


	//   ....[49]....
        /*019c*/ 	.word	0xffffffff


	//   ....[50]....
        /*01a0*/ 	.word	0xffffffff


	//   ....[51]....
        /*01a4*/ 	.word	0xffffffff


	//   ....[52]....
        /*01a8*/ 	.word	0xffffffff


	//   ....[53]....
        /*01ac*/ 	.word	0xffffffff


	//   ....[54]....
        /*01b0*/ 	.word	0xffffffff


	//   ....[55]....
        /*01b4*/ 	.word	0xffffffff


	//   ....[56]....
        /*01b8*/ 	.word	0xffffffff


	//   ....[57]....
        /*01bc*/ 	.word	0xffffffff


	//   ....[58]....
        /*01c0*/ 	.word	0xffffffff


	//   ....[59]....
        /*01c4*/ 	.word	0xffffffff


	//   ....[60]....
        /*01c8*/ 	.word	0xffffffff


	//   ....[61]....
        /*01cc*/ 	.word	0xffffffff


	//   ....[62]....
        /*01d0*/ 	.word	0xffffffff


	//   ....[63]....
        /*01d4*/ 	.word	0xffffffff


	//   ....[64]....
        /*01d8*/ 	.word	0xffffffff


	//   ....[65]....
        /*01dc*/ 	.word	0xffffffff


	//   ....[66]....
        /*01e0*/ 	.word	0xffffffff


	//   ....[67]....
        /*01e4*/ 	.word	0xffffffff


	//   ....[68]....
        /*01e8*/ 	.word	0xffffffff


	//   ....[69]....
        /*01ec*/ 	.word	0xffffffff


	//----- nvinfo : EIATTR_COOP_GROUP_INSTR_OFFSETS
	.align		4
.L_7487:
        /*01f0*/ 	.byte	0x04, 0x28
        /*01f2*/ 	.short	(.L_7489 - .L_7488)


	//   ....[0]....
.L_7488:
        /*01f4*/ 	.word	0x00000290


	//   ....[1]....
        /*01f8*/ 	.word	0x000002b0


	//   ....[2]....
        /*01fc*/ 	.word	0x000002e0


	//   ....[3]....
        /*0200*/ 	.word	0x00000340


	//   ....[4]....
        /*0204*/ 	.word	0x00000360


	//   ....[5]....
        /*0208*/ 	.word	0x00000600


	//   ....[6]....
        /*020c*/ 	.word	0x00000620


	//   ....[7]....
        /*0210*/ 	.word	0x00000640


	//   ....[8]....
        /*0214*/ 	.word	0x00000660


	//   ....[9]....
        /*0218*/ 	.word	0x00000680


	//   ....[10]....
        /*021c*/ 	.word	0x00000e40


	//   ....[11]....
        /*0220*/ 	.word	0x00000e60


	//   ....[12]....
        /*0224*/ 	.word	0x00000e70


	//   ....[13]....
        /*0228*/ 	.word	0x00000f00


	//   ....[14]....
        /*022c*/ 	.word	0x00000f20


	//   ....[15]....
        /*0230*/ 	.word	0x00000f30


	//   ....[16]....
        /*0234*/ 	.word	0x00000f90


	//   ....[17]....
        /*0238*/ 	.word	0x00000fd0


	//   ....[18]....
        /*023c*/ 	.word	0x00000fe0


	//   ....[19]....
        /*0240*/ 	.word	0x00001080


	//   ....[20]....
        /*0244*/ 	.word	0x00001090


	//   ....[21]....
        /*0248*/ 	.word	0x000010a0


	//   ....[22]....
        /*024c*/ 	.word	0x00001100


	//   ....[23]....
        /*0250*/ 	.word	0x00001140


	//   ....[24]....
        /*0254*/ 	.word	0x00001150


	//   ....[25]....
        /*0258*/ 	.word	0x00001740


	//   ....[26]....
        /*025c*/ 	.word	0x00001760


	//   ....[27]....
        /*0260*/ 	.word	0x00001770


	//   ....[28]....
        /*0264*/ 	.word	0x00001810


	//   ....[29]....
        /*0268*/ 	.word	0x00001820


	//   ....[30]....
        /*026c*/ 	.word	0x00001830


	//   ....[31]....
        /*0270*/ 	.word	0x00001890


	//   ....[32]....
        /*0274*/ 	.word	0x000018d0


	//   ....[33]....
        /*0278*/ 	.word	0x000018e0


	//   ....[34]....
        /*027c*/ 	.word	0x00001970


	//   ....[35]....
        /*0280*/ 	.word	0x00001990


	//   ....[36]....
        /*0284*/ 	.word	0x000019a0


	//   ....[37]....
        /*0288*/ 	.word	0x00001a00


	//   ....[38]....
        /*028c*/ 	.word	0x00001a40


	//   ....[39]....
        /*0290*/ 	.word	0x00001a50


	//   ....[40]....
        /*0294*/ 	.word	0x000021a0


	//   ....[41]....
        /*0298*/ 	.word	0x00002220


	//   ....[42]....
        /*029c*/ 	.word	0x00002290


	//   ....[43]....
        /*02a0*/ 	.word	0x00002310


	//   ....[44]....
        /*02a4*/ 	.word	0x00002390


	//   ....[45]....
        /*02a8*/ 	.word	0x00002410


	//   ....[46]....
        /*02ac*/ 	.word	0x00002490


	//   ....[47]....
        /*02b0*/ 	.word	0x00002510


	//   ....[48]....
        /*02b4*/ 	.word	0x00002590


	//   ....[49]....
        /*02b8*/ 	.word	0x00002610


	//   ....[50]....
        /*02bc*/ 	.word	0x00002690


	//   ....[51]....
        /*02c0*/ 	.word	0x00002710


	//   ....[52]....
        /*02c4*/ 	.word	0x00002790


	//   ....[53]....
        /*02c8*/ 	.word	0x00002810


	//   ....[54]....
        /*02cc*/ 	.word	0x00002890


	//   ....[55]....
        /*02d0*/ 	.word	0x00002900


	//   ....[56]....
        /*02d4*/ 	.word	0x00002980


	//   ....[57]....
        /*02d8*/ 	.word	0x000029f0


	//   ....[58]....
        /*02dc*/ 	.word	0x00002a70


	//   ....[59]....
        /*02e0*/ 	.word	0x00002af0


	//   ....[60]....
        /*02e4*/ 	.word	0x00002b70


	//   ....[61]....
        /*02e8*/ 	.word	0x00002bf0


	//   ....[62]....
        /*02ec*/ 	.word	0x00002c70


	//   ....[63]....
        /*02f0*/ 	.word	0x00002cf0


	//   ....[64]....
        /*02f4*/ 	.word	0x00002d70


	//   ....[65]....
        /*02f8*/ 	.word	0x00002df0


	//   ....[66]....
        /*02fc*/ 	.word	0x00002e70


	//   ....[67]....
        /*0300*/ 	.word	0x00002ef0


	//   ....[68]....
        /*0304*/ 	.word	0x00002f70


	//   ....[69]....
        /*0308*/ 	.word	0x00002ff0


	//----- nvinfo : EIATTR_EXIT_INSTR_OFFSETS
	.align		4
.L_7489:
        /*030c*/ 	.byte	0x04, 0x1c
        /*030e*/ 	.short	(.L_7491 - .L_7490)


	//   ....[0]....
.L_7490:
        /*0310*/ 	.word	0x00000080


	//   ....[1]....
        /*0314*/ 	.word	0x00001db0


	//   ....[2]....
        /*0318*/ 	.word	0x00001de0


	//   ....[3]....
        /*031c*/ 	.word	0x00001ff0


	//   ....[4]....
        /*0320*/ 	.word	0x00002140


	//----- nvinfo : EIATTR_MAX_THREADS
	.align		4
.L_7491:
        /*0324*/ 	.byte	0x04, 0x05
        /*0326*/ 	.short	(.L_7493 - .L_7492)
.L_7492:
        /*0328*/ 	.word	0x00000080
        /*032c*/ 	.word	0x00000001
        /*0330*/ 	.word	0x00000001


	//----- nvinfo : EIATTR_CRS_STACK_SIZE
	.align		4
.L_7493:
        /*0334*/ 	.byte	0x04, 0x1e
        /*0336*/ 	.short	(.L_7495 - .L_7494)
.L_7494:
        /*0338*/ 	.word	0x00000000
.L_7495:


//--------------------- .nv.info._ZN4vllm3moe10topkGatingILi6ELi192ELi4ELi4ELi32Ej13__nv_bfloat16LNS0_11ScoringFuncE0EEEvPKT5_PKbPfiPT4_PiiiibPKf --------------------------
	.section	.nv.info._ZN4vllm3moe10topkGatingILi6ELi192ELi4ELi4ELi32Ej13__nv_bfloat16LNS0_11ScoringFuncE0EEEvPKT5_PKbPfiPT4_PiiiibPKf,"",@"SHT_CUDA_INFO"
	.sectionflags	@""
	.align	4


	//----- nvinfo : EIATTR_CUDA_API_VERSION
	.align		4
        /*0000*/ 	.byte	0x04, 0x37
        /*0002*/ 	.short	(.L_7497 - .L_7496)
.L_7496:
        /*0004*/ 	.word	0x00000082


	//----- nvinfo : EIATTR_SW2861232_WAR
	.align		4
.L_7497:
        /*0008*/ 	.byte	0x01, 0x35
	.zero		2


	//----- nvinfo : EIATTR_PARAM_CBANK
	.align		4
        /*000c*/ 	.byte	0x04, 0x0a
        /*000e*/ 	.short	(.L_7499 - .L_7498)
	.align		4
.L_7498:
        /*0010*/ 	.word	index@(.nv.constant0._ZN4vllm3moe10topkGatingILi6ELi192ELi4ELi4ELi32Ej13__nv_bfloat16LNS0_11ScoringFuncE0EEEvPKT5_PKbPfiPT4_PiiiibPKf)
        /*0014*/ 	.short	0x0160
        /*0016*/ 	.short	0x0048


	//----- nvinfo : EIATTR_CBANK_PARAM_SIZE
	.align		4
.L_7499:
        /*0018*/ 	.byte	0x03, 0x19
        /*001a*/ 	.short	0x0048


	//----- nvinfo : EIATTR_KPARAM_INFO
	.align		4
        /*001c*/ 	.byte	0x04, 0x17
        /*001e*/ 	.short	(.L_7501 - .L_7500)
.L_7500:
        /*0020*/ 	.word	0x00000000
        /*0024*/ 	.short	0x000a
        /*0026*/ 	.short	0x0040
        /*0028*/ 	.byte	0x00, 0xf0, 0x21, 0x00


	//----- nvinfo : EIATTR_KPARAM_INFO
	.align		4
.L_7501:
        /*002c*/ 	.byte	0x04, 0x17
        /*002e*/ 	.short	(.L_7503 - .L_7502)
.L_7502:
        /*0030*/ 	.word	0x00000000
        /*0034*/ 	.short	0x0009
        /*0036*/ 	.short	0x003c
        /*0038*/ 	.byte	0x00, 0xf0, 0x05, 0x00


	//----- nvinfo : EIATTR_KPARAM_INFO
	.align		4
.L_7503:
        /*003c*/ 	.byte	0x04, 0x17
        /*003e*/ 	.short	(.L_7505 - .L_7504)
.L_7504:
        /*0040*/ 	.word	0x00000000
        /*0044*/ 	.short	0x0008
        /*0046*/ 	.short	0x0038
        /*0048*/ 	.byte	0x00, 0xf0, 0x11, 0x00


	//----- nvinfo : EIATTR_KPARAM_INFO
	.align		4
.L_7505:
        /*004c*/ 	.byte	0x04, 0x17
        /*004e*/ 	.short	(.L_7507 - .L_7506)
.L_7506:
        /*0050*/ 	.word	0x00000000
        /*0054*/ 	.short	0x0007
        /*0056*/ 	.short	0x0034
        /*0058*/ 	.byte	0x00, 0xf0, 0x11, 0x00


	//----- nvinfo : EIATTR_KPARAM_INFO
	.align		4
.L_7507:
        /*005c*/ 	.byte	0x04, 0x17
        /*005e*/ 	.short	(.L_7509 - .L_7508)
.L_7508:
        /*0060*/ 	.word	0x00000000
        /*0064*/ 	.short	0x0006
        /*0066*/ 	.short	0x0030
        /*0068*/ 	.byte	0x00, 0xf0, 0x11, 0x00


	//----- nvinfo : EIATTR_KPARAM_INFO
	.align		4
.L_7509:
        /*006c*/ 	.byte	0x04, 0x17
        /*006e*/ 	.short	(.L_7511 - .L_7510)
.L_7510:
        /*0070*/ 	.word	0x00000000
        /*0074*/ 	.short	0x0005
        /*0076*/ 	.short	0x0028
        /*0078*/ 	.byte	0x00, 0xf0, 0x21, 0x00


	//----- nvinfo : EIATTR_KPARAM_INFO
	.align		4
.L_7511:
        /*007c*/ 	.byte	0x04, 0x17
        /*007e*/ 	.short	(.L_7513 - .L_7512)
.L_7512:
        /*0080*/ 	.word	0x00000000
        /*0084*/ 	.short	0x0004
        /*0086*/ 	.short	0x0020
        /*0088*/ 	.byte	0x00, 0xf0, 0x21, 0x00


	//----- nvinfo : EIATTR_KPARAM_INFO
	.align		4
.L_7513:
        /*008c*/ 	.byte	0x04, 0x17
        /*008e*/ 	.short	(.L_7515 - .L_7514)
.L_7514:
        /*0090*/ 	.word	0x00000000
        /*0094*/ 	.short	0x0003
        /*0096*/ 	.short	0x0018
        /*0098*/ 	.byte	0x00, 0xf0, 0x11, 0x00


	//----- nvinfo : EIATTR_KPARAM_INFO
	.align		4
.L_7515:
        /*009c*/ 	.byte	0x04, 0x17
        /*009e*/ 	.short	(.L_7517 - .L_7516)
.L_7516:
        /*00a0*/ 	.word	0x00000000
        /*00a4*/ 	.short	0x0002
        /*00a6*/ 	.short	0x0010
        /*00a8*/ 	.byte	0x00, 0xf0, 0x21, 0x00


	//----- nvinfo : EIATTR_KPARAM_INFO
	.align		4
.L_7517:
        /*00ac*/ 	.byte	0x04, 0x17
        /*00ae*/ 	.short	(.L_7519 - .L_7518)
.L_7518:
        /*00b0*/ 	.word	0x00000000
        /*00b4*/ 	.short	0x0001
        /*00b6*/ 	.short	0x0008
        /*00b8*/ 	.byte	0x00, 0xf0, 0x21, 0x00


	//----- nvinfo : EIATTR_KPARAM_INFO
	.align		4
.L_7519:
        /*00bc*/ 	.byte	0x04, 0x17
        /*00be*/ 	.short	(.L_7521 - .L_7520)
.L_7520:
        /*00c0*/ 	.word	0x00000000
        /*00c4*/ 	.short	0x0000
        /*00c6*/ 	.short	0x0000
        /*00c8*/ 	.byte	0x00, 0xf0, 0x21, 0x00


	//----- nvinfo : EIATTR_MAXREG_COUNT
	.align		4
.L_7521:
        /*00cc*/ 	.byte	0x03, 0x1b
        /*00ce*/ 	.short	0x00ff


	//----- nvinfo : EIATTR_MERCURY_ISA_VERSION
	.align		4
        /*00d0*/ 	.byte	0x03, 0x5f
        /*00d2*/ 	.short	0x0000


	//----- nvinfo : EIATTR_COOP_GROUP_MASK_REGIDS
	.align		4
        /*00d4*/ 	.byte	0x04, 0x29
        /*00d6*/ 	.short	(.L_7523 - .L_7522)


	//   ....[0]....
.L_7522:
        /*00d8*/ 	.word	0xffffffff


	//   ....[1]....
        /*00dc*/ 	.word	0xffffffff


	//   ....[2]....
        /*00e0*/ 	.word	0xffffffff


	//   ....[3]....
        /*00e4*/ 	.word	0xffffffff


	//   ....[4]....
        /*00e8*/ 	.word	0xffffffff


	//   ....[5]....
        /*00ec*/ 	.word	0xffffffff


	//   ....[6]....
        /*00f0*/ 	.word	0xffffffff


	//   ....[7]....
        /*00f4*/ 	.word	0xffffffff


	//   ....[8]....
        /*00f8*/ 	.word	0xffffffff


	//   ....[9]....
        /*00fc*/ 	.word	0xffffffff


	//   ....[10]....
        /*0100*/ 	.word	0xffffffff


	//   ....[11]....
        /*0104*/ 	.word	0xffffffff


	//   ....[12]....
        /*0108*/ 	.word	0xffffffff


	//   ....[13]....
        /*010c*/ 	.word	0xffffffff


	//   ....[14]....
        /*0110*/ 	.word	0xffffffff


	//   ....[15]....
        /*0114*/ 	.word	0xffffffff


	//   ....[16]....
        /*0118*/ 	.word	0xffffffff


	//   ....[17]....
        /*011c*/ 	.word	0xffffffff


	//   ....[18]....
        /*0120*/ 	.word	0xffffffff


	//   ....[19]....
        /*0124*/ 	.word	0xffffffff


	//   ....[20]....
        /*0128*/ 	.word	0xffffffff


	//   ....[21]....
        /*012c*/ 	.word	0xffffffff


	//   ....[22]....
        /*0130*/ 	.word	0xffffffff


	//   ....[23]....
        /*0134*/ 	.word	0xffffffff


	//   ....[24]....
        /*0138*/ 	.word	0xffffffff


	//   ....[25]....
        /*013c*/ 	.word	0xffffffff


	//   ....[26]....
        /*0140*/ 	.word	0xffffffff


	//   ....[27]....
        /*0144*/ 	.word	0xffffffff


	//   ....[28]....
        /*0148*/ 	.word	0xffffffff


	//   ....[29]....
        /*014c*/ 	.word	0xffffffff


	//   ....[30]....
        /*0150*/ 	.word	0xffffffff


	//   ....[31]....
        /*0154*/ 	.word	0xffffffff


	//   ....[32]....
        /*0158*/ 	.word	0xffffffff


	//   ....[33]....
        /*015c*/ 	.word	0xffffffff


	//   ....[34]....
        /*0160*/ 	.word	0xffffffff


	//   ....[35]....
        /*0164*/ 	.word	0xffffffff


	//   ....[36]....
        /*0168*/ 	.word	0xffffffff


	//   ....[37]....
        /*016c*/ 	.word	0xffffffff


	//   ....[38]....
        /*0170*/ 	.word	0xffffffff


	//   ....[39]....
        /*0174*/ 	.word	0xffffffff


	//   ....[40]....
        /*0178*/ 	.word	0xffffffff


	//   ....[41]....
        /*017c*/ 	.word	0xffffffff


	//   ....[42]....
        /*0180*/ 	.word	0xffffffff


	//   ....[43]....
        /*0184*/ 	.word	0xffffffff


	//   ....[44]....
        /*0188*/ 	.word	0xffffffff


	//   ....[45]....
        /*018c*/ 	.word	0xffffffff


	//   ....[46]....
        /*0190*/ 	.word	0xffffffff


	//   ....[47]....
        /*0194*/ 	.word	0xffffffff


	//   ....[48]....
        /*0198*/ 	.word	0xffffffff


	//   ....[49]....
        /*019c*/ 	.word	0xffffffff


	//   ....[50]....
        /*01a0*/ 	.word	0xffffffff


	//   ....[51]....
        /*01a4*/ 	.word	0xffffffff


	//   ....[52]....
        /*01a8*/ 	.word	0xffffffff


	//   ....[53]....
        /*01ac*/ 	.word	0xffffffff


	//   ....[54]....
        /*01b0*/ 	.word	0xffffffff


	//   ....[55]....
        /*01b4*/ 	.word	0xffffffff


	//   ....[56]....
        /*01b8*/ 	.word	0xffffffff


	//   ....[57]....
        /*01bc*/ 	.word	0xffffffff


	//   ....[58]....
        /*01c0*/ 	.word	0xffffffff


	//   ....[59]....
        /*01c4*/ 	.word	0xffffffff


	//   ....[60]....
        /*01c8*/ 	.word	0xffffffff


	//   ....[61]....
        /*01cc*/ 	.word	0xffffffff


	//   ....[62]....
        /*01d0*/ 	.word	0xffffffff


	//   ....[63]....
        /*01d4*/ 	.word	0xffffffff


	//   ....[64]....
        /*01d8*/ 	.word	0xffffffff


	//   ....[65]....
        /*01dc*/ 	.word	0xffffffff


	//   ....[66]....
        /*01e0*/ 	.word	0xffffffff


	//   ....[67]....
        /*01e4*/ 	.word	0xffffffff


	//   ....[68]....
        /*01e8*/ 	.word	0xffffffff


	//   ....[69]....
        /*01ec*/ 	.word	0xffffffff


	//----- nvinfo : EIATTR_COOP_GROUP_INSTR_OFFSETS
	.align		4
.L_7523:
        /*01f0*/ 	.byte	0x04, 0x28
        /*01f2*/ 	.short	(.L_7525 - .L_7524)


	//   ....[0]....
.L_7524:
        /*01f4*/ 	.word	0x00000220


	//   ....[1]....
        /*01f8*/ 	.word	0x000002a0


	//   ....[2]....
        /*01fc*/ 	.word	0x000002c0


	//   ....[3]....
        /*0200*/ 	.word	0x00000310


	//   ....[4]....
        /*0204*/ 	.word	0x00000340


	//   ....[5]....
        /*0208*/ 	.word	0x000004e0


	//   ....[6]....
        /*020c*/ 	.word	0x00000500


	//   ....[7]....
        /*0210*/ 	.word	0x00000520


	//   ....[8]....
        /*0214*/ 	.word	0x00000540


	//   ....[9]....
        /*0218*/ 	.word	0x00000560


	//   ....[10]....
        /*021c*/ 	.word	0x000009f0


	//   ....[11]....
        /*0220*/ 	.word	0x00000a10


	//   ....[12]....
        /*0224*/ 	.word	0x00000a20


	//   ....[13]....
        /*0228*/ 	.word	0x00000ab0


	//   ....[14]....
        /*022c*/ 	.word	0x00000ad0


	//   ....[15]....
        /*0230*/ 	.word	0x00000ae0


	//   ....[16]....
        /*0234*/ 	.word	0x00000b40


	//   ....[17]....
        /*0238*/ 	.word	0x00000b80


	//   ....[18]....
        /*023c*/ 	.word	0x00000b90


	//   ....[19]....
        /*0240*/ 	.word	0x00000c30


	//   ....[20]....
        /*0244*/ 	.word	0x00000c40


	//   ....[21]....
        /*0248*/ 	.word	0x00000c50


	//   ....[22]....
        /*024c*/ 	.word	0x00000cb0


	//   ....[23]....
        /*0250*/ 	.word	0x00000cf0


	//   ....[24]....
        /*0254*/ 	.word	0x00000d00


	//   ....[25]....
        /*0258*/ 	.word	0x000011d0


	//   ....[26]....
        /*025c*/ 	.word	0x000011f0


	//   ....[27]....
        /*0260*/ 	.word	0x00001200


	//   ....[28]....
        /*0264*/ 	.word	0x00001290


	//   ....[29]....
        /*0268*/ 	.word	0x000012b0


	//   ....[30]....
        /*026c*/ 	.word	0x000012c0


	//   ....[31]....
        /*0270*/ 	.word	0x00001320


	//   ....[32]....
        /*0274*/ 	.word	0x00001360


	//   ....[33]....
        /*0278*/ 	.word	0x00001370


	//   ....[34]....
        /*027c*/ 	.word	0x00001410


	//   ....[35]....
        /*0280*/ 	.word	0x00001420


	//   ....[36]....
        /*0284*/ 	.word	0x00001430


	//   ....[37]....
        /*0288*/ 	.word	0x00001490


	//   ....[38]....
        /*028c*/ 	.word	0x000014d0


	//   ....[39]....
        /*0290*/ 	.word	0x000014e0


	//   ....[40]....
        /*0294*/ 	.word	0x00001c20


	//   ....[41]....
        /*0298*/ 	.word	0x00001ca0


	//   ....[42]....
        /*029c*/ 	.word	0x00001d10


	//   ....[43]....
        /*02a0*/ 	.word	0x00001d90


	//   ....[44]....
        /*02a4*/ 	.word	0x00001e10


	//   ....[45]....
        /*02a8*/ 	.word	0x00001e90


	//   ....[46]....
        /*02ac*/ 	.word	0x00001f10


	//   ....[47]....
        /*02b0*/ 	.word	0x00001f90


	//   ....[48]....
        /*02b4*/ 	.word	0x00002010


	//   ....[49]....
        /*02b8*/ 	.word	0x00002090


	//   ....[50]....
        /*02bc*/ 	.word	0x00002110


	//   ....[51]....
        /*02c0*/ 	.word	0x00002190


	//   ....[52]....
        /*02c4*/ 	.word	0x00002210


	//   ....[53]....
        /*02c8*/ 	.word	0x00002290


	//   ....[54]....
        /*02cc*/ 	.word	0x00002300


	//   ....[55]....
        /*02d0*/ 	.word	0x00002380


	//   ....[56]....
        /*02d4*/ 	.word	0x00002400


	//   ....[57]....
        /*02d8*/ 	.word	0x00002470


	//   ....[58]....
        /*02dc*/ 	.word	0x000024f0


	//   ....[59]....
        /*02e0*/ 	.word	0x00002570


	//   ....[60]....
        /*02e4*/ 	.word	0x000025f0


	//   ....[61]....
        /*02e8*/ 	.word	0x00002670


	//   ....[62]....
        /*02ec*/ 	.word	0x000026f0


	//   ....[63]....
        /*02f0*/ 	.word	0x00002770


	//   ....[64]....
        /*02f4*/ 	.word	0x000027f0


	//   ....[65]....
        /*02f8*/ 	.word	0x00002870


	//   ....[66]....
        /*02fc*/ 	.word	0x000028f0


	//   ....[67]....
        /*0300*/ 	.word	0x00002970


	//   ....[68]....
        /*0304*/ 	.word	0x000029f0


	//   ....[69]....
        /*0308*/ 	.word	0x00002a60


	//----- nvinfo : EIATTR_EXIT_INSTR_OFFSETS
	.align		4
.L_7525:
        /*030c*/ 	.byte	0x04, 0x1c
        /*030e*/ 	.short	(.L_7527 - .L_7526)


	//   ....[0]....
.L_7526:
        /*0310*/ 	.word	0x00000080


	//   ....[1]....
        /*0314*/ 	.word	0x00001840


	//   ....[2]....
        /*0318*/ 	.word	0x00001850


	//   ....[3]....
        /*031c*/ 	.word	0x00001a70


	//   ....[4]....
        /*0320*/ 	.word	0x00001bc0


	//----- nvinfo : EIATTR_MAX_THREADS
	.align		4
.L_7527:
        /*0324*/ 	.byte	0x04, 0x05
        /*0326*/ 	.short	(.L_7529 - .L_7528)
.L_7528:
        /*0328*/ 	.word	0x00000080
        /*032c*/ 	.word	0x00000001
        /*0330*/ 	.word	0x00000001


	//----- nvinfo : EIATTR_CRS_STACK_SIZE
	.align		4
.L_7529:
        /*0334*/ 	.byte	0x04, 0x1e
        /*0336*/ 	.short	(.L_7531 - .L_7530)
.L_7530:
        /*0338*/ 	.word	0x00000000
.L_7531:


//--------------------- .nv.info._ZN4vllm3moe10topkGatingILi16ELi512ELi4ELi16ELi32Ej13__nv_bfloat16LNS0_11ScoringFuncE0EEEvPKT5_PKbPfiPT4_PiiiibPKf --------------------------
	.section	.nv.info._ZN4vllm3moe10topkGatingILi16ELi512ELi4ELi16ELi32Ej13__nv_bfloat16LNS0_11ScoringFuncE0EEEvPKT5_PKbPfiPT4_PiiiibPKf,"",@"SHT_CUDA_INFO"
	.sectionflags	@""
	.align	4


	//----- nvinfo : EIATTR_CUDA_API_VERSION
	.align		4
        /*0000*/ 	.byte	0x04, 0x37
        /*0002*/ 	.short	(.L_7533 - .L_7532)
.L_7532:
        /*0004*/ 	.word	0x00000082


	//----- nvinfo : EIATTR_SW2861232_WAR
	.align		4
.L_7533:
        /*0008*/ 	.byte	0x01, 0x35
	.zero		2


	//----- nvinfo : EIATTR_PARAM_CBANK
	.align		4
        /*000c*/ 	.byte	0x04, 0x0a
        /*000e*/ 	.short	(.L_7535 - .L_7534)
	.align		4
.L_7534:
        /*0010*/ 	.word	index@(.nv.constant0._ZN4vllm3moe10topkGatingILi16ELi512ELi4ELi16ELi32Ej13__nv_bfloat16LNS0_11ScoringFuncE0EEEvPKT5_PKbPfiPT4_PiiiibPKf)
        /*0014*/ 	.short	0x0160
        /*0016*/ 	.short	0x0048


	//----- nvinfo : EIATTR_CBANK_PARAM_SIZE
	.align		4
.L_7535:
        /*0018*/ 	.byte	0x03, 0x19
        /*001a*/ 	.short	0x0048


	//----- nvinfo : EIATTR_KPARAM_INFO
	.align		4
        /*001c*/ 	.byte	0x04, 0x17
        /*001e*/ 	.short	(.L_7537 - .L_7536)
.L_7536:
        /*0020*/ 	.word	0x00000000
        /*0024*/ 	.short	0x000a
        /*0026*/ 	.short	0x0040
        /*0028*/ 	.byte	0x00, 0xf0, 0x21, 0x00


	//----- nvinfo : EIATTR_KPARAM_INFO
	.align		4
.L_7537:
        /*002c*/ 	.byte	0x04, 0x17
        /*002e*/ 	.short	(.L_7539 - .L_7538)
.L_7538:
        /*0030*/ 	.word	0x00000000
        /*0034*/ 	.short	0x0009
        /*0036*/ 	.short	0x003c
        /*0038*/ 	.byte	0x00, 0xf0, 0x05, 0x00


	//----- nvinfo : EIATTR_KPARAM_INFO
	.align		4
.L_7539:
        /*003c*/ 	.byte	0x04, 0x17
        /*003e*/ 	.short	(.L_7541 - .L_7540)
.L_7540:
        /*0040*/ 	.word	0x00000000
        /*0044*/ 	.short	0x0008
        /*0046*/ 	.short	0x0038
        /*0048*/ 	.byte	0x00, 0xf0, 0x11, 0x00


	//----- nvinfo : EIATTR_KPARAM_INFO
	.align		4
.L_7541:
        /*004c*/ 	.byte	0x04, 0x17
        /*004e*/ 	.short	(.L_7543 - .L_7542)
.L_7542:
        /*0050*/ 	.word	0x00000000
        /*0054*/ 	.short	0x0007
        /*0056*/ 	.short	0x0034
        /*0058*/ 	.byte	0x00, 0xf0, 0x11, 0x00


	//----- nvinfo : EIATTR_KPARAM_INFO
	.align		4
.L_7543:
        /*005c*/ 	.byte	0x04, 0x17
        /*005e*/ 	.short	(.L_7545 - .L_7544)
.L_7544:
        /*0060*/ 	.word	0x00000000
        /*0064*/ 	.short	0x0006
        /*0066*/ 	.short	0x0030
        /*0068*/ 	.byte	0x00, 0xf0, 0x11, 0x00


	//----- nvinfo : EIATTR_KPARAM_INFO
	.align		4
.L_7545:
        /*006c*/ 	.byte	0x04, 0x17
        /*006e*/ 	.short	(.L_7547 - .L_7546)
.L_7546:
        /*0070*/ 	.word	0x00000000
        /*0074*/ 	.short	0x0005
        /*0076*/ 	.short	0x0028
        /*0078*/ 	.byte	0x00, 0xf0, 0x21, 0x00


	//----- nvinfo : EIATTR_KPARAM_INFO
	.align		4
.L_7547:
        /*007c*/ 	.byte	0x04, 0x17
        /*007e*/ 	.short	(.L_7549 - .L_7548)
.L_7548:
        /*0080*/ 	.word	0x00000000
        /*0084*/ 	.short	0x0004
        /*0086*/ 	.short	0x0020
        /*0088*/ 	.byte	0x00, 0xf0, 0x21, 0x00


	//----- nvinfo : EIATTR_KPARAM_INFO
	.align		4
.L_7549:
        /*008c*/ 	.byte	0x04, 0x17
        /*008e*/ 	.short	(.L_7551 - .L_7550)
.L_7550:
        /*0090*/ 	.word	0x00000000
        /*0094*/ 	.short	0x0003
        /*0096*/ 	.short	0x0018
        /*0098*/ 	.byte	0x00, 0xf0, 0x11, 0x00


	//----- nvinfo : EIATTR_KPARAM_INFO
	.align		4
.L_7551:
        /*009c*/ 	.byte	0x04, 0x17
        /*009e*/ 	.short	(.L_7553 - .L_7552)
.L_7552:
        /*00a0*/ 	.word	0x00000000
        /*00a4*/ 	.short	0x0002
        /*00a6*/ 	.short	0x0010
        /*00a8*/ 	.byte	0x00, 0xf0, 0x21, 0x00


	//----- nvinfo : EIATTR_KPARAM_INFO
	.align		4
.L_7553:
        /*00ac*/ 	.byte	0x04, 0x17
        /*00ae*/ 	.short	(.L_7555 - .L_7554)
.L_7554:
        /*00b0*/ 	.word	0x00000000
        /*00b4*/ 	.short	0x0001
        /*00b6*/ 	.short	0x0008
        /*00b8*/ 	.byte	0x00, 0xf0, 0x21, 0x00


	//----- nvinfo : EIATTR_KPARAM_INFO
	.align		4
.L_7555:
        /*00bc*/ 	.byte	0x04, 0x17
        /*00be*/ 	.short	(.L_7557 - .L_7556)
.L_7556:
        /*00c0*/ 	.word	0x00000000
        /*00c4*/ 	.short	0x0000
        /*00c6*/ 	.short	0x0000
        /*00c8*/ 	.byte	0x00, 0xf0, 0x21, 0x00


	//----- nvinfo : EIATTR_MAXREG_COUNT
	.align		4
.L_7557:
        /*00cc*/ 	.byte	0x03, 0x1b
        /*00ce*/ 	.short	0x00ff


	//----- nvinfo : EIATTR_MERCURY_ISA_VERSION
	.align		4
        /*00d0*/ 	.byte	0x03, 0x5f
        /*00d2*/ 	.short	0x0000


	//----- nvinfo : EIATTR_COOP_GROUP_MASK_REGIDS
	.align		4
        /*00d4*/ 	.byte	0x04, 0x29
        /*00d6*/ 	.short	(.L_7559 - .L_7558)


	//   ....[0]....
.L_7558:
        /*00d8*/ 	.word	0xffffffff


	//   ....[1]....
        /*00dc*/ 	.word	0xffffffff


	//   ....[2]....
        /*00e0*/ 	.word	0xffffffff


	//   ....[3]....
        /*00e4*/ 	.word	0xffffffff


	//   ....[4]....
        /*00e8*/ 	.word	0xffffffff


	//   ....[5]....
        /*00ec*/ 	.word	0xffffffff


	//   ....[6]....
        /*00f0*/ 	.word	0xffffffff


	//   ....[7]....
        /*00f4*/ 	.word	0xffffffff


	//   ....[8]....
        /*00f8*/ 	.word	0xffffffff


	//   ....[9]....
        /*00fc*/ 	.word	0xffffffff


	//   ....[10]....
        /*0100*/ 	.word	0xffffffff


	//   ....[11]....
        /*0104*/ 	.word	0xffffffff


	//   ....[12]....
        /*0108*/ 	.word	0xffffffff


	//   ....[13]....
        /*010c*/ 	.word	0xffffffff


	//   ....[14]....
        /*0110*/ 	.word	0xffffffff


	//   ....[15]....
        /*0114*/ 	.word	0xffffffff


	//   ....[16]....
        /*0118*/ 	.word	0xffffffff


	//   ....[17]....
        /*011c*/ 	.word	0xffffffff


	//   ....[18]....
        /*0120*/ 	.word	0xffffffff


	//   ....[19]....
        /*0124*/ 	.word	0xffffffff


	//   ....[20]....
        /*0128*/ 	.word	0xffffffff


	//   ....[21]....
        /*012c*/ 	.word	0xffffffff


	//   ....[22]....
        /*0130*/ 	.word	0xffffffff


	//   ....[23]....
        /*0134*/ 	.word	0xffffffff


	//   ....[24]....
        /*0138*/ 	.word	0xffffffff


	//   ....[25]....
        /*013c*/ 	.word	0xffffffff


	//   ....[26]....
        /*0140*/ 	.word	0xffffffff


	//   ....[27]....
        /*0144*/ 	.word	0xffffffff


	//   ....[28]....
        /*0148*/ 	.word	0xffffffff


	//   ....[29]....
        /*014c*/ 	.word	0xffffffff


	//   ....[30]....
        /*0150*/ 	.word	0xffffffff


	//   ....[31]....
        /*0154*/ 	.word	0xffffffff


	//   ....[32]....
        /*0158*/ 	.word	0xffffffff


	//   ....[33]....
        /*015c*/ 	.word	0xffffffff


	//   ....[34]....
        /*0160*/ 	.word	0xffffffff


	//   ....[35]....
        /*0164*/ 	.word	0xffffffff


	//   ....[36]....
        /*0168*/ 	.word	0xffffffff


	//   ....[37]....
        /*016c*/ 	.word	0xffffffff


	//   ....[38]....
        /*0170*/ 	.word	0xffffffff


	//   ....[39]....
        /*0174*/ 	.word	0xffffffff


	//   ....[40]....
        /*0178*/ 	.word	0xffffffff


	//   ....[41]....
        /*017c*/ 	.word	0xffffffff


	//   ....[42]....
        /*0180*/ 	.word	0xffffffff


	//   ....[43]....
        /*0184*/ 	.word	0xffffffff


	//   ....[44]....
        /*0188*/ 	.word	0xffffffff


	//   ....[45]....
        /*018c*/ 	.word	0xffffffff


	//   ....[46]....
        /*0190*/ 	.word	0xffffffff


	//   ....[47]....
        /*0194*/ 	.word	0xffffffff


	//   ....[48]....
        /*0198*/ 	.word	0xffffffff


	//   ....[49]....
        /*019c*/ 	.word	0xffffffff


	//   ....[50]....
        /*01a0*/ 	.word	0xffffffff


	//   ....[51]....
        /*01a4*/ 	.word	0xffffffff


	//   ....[52]....
        /*01a8*/ 	.word	0xffffffff


	//   ....[53]....
        /*01ac*/ 	.word	0xffffffff


	//   ....[54]....
        /*01b0*/ 	.word	0xffffffff


	//   ....[55]....
        /*01b4*/ 	.word	0xffffffff


	//   ....[56]....
        /*01b8*/ 	.word	0xffffffff


	//   ....[57]....
        /*01bc*/ 	.word	0xffffffff


	//   ....[58]....
        /*01c0*/ 	.word	0xffffffff


	//   ....[59]....
        /*01c4*/ 	.word	0xffffffff


	//   ....[60]....
        /*01c8*/ 	.word	0xffffffff


	//   ....[61]....
        /*01cc*/ 	.word	0xffffffff


	//   ....[62]....
        /*01d0*/ 	.word	0xffffffff


	//   ....[63]....
        /*01d4*/ 	.word	0xffffffff


	//   ....[64]....
        /*01d8*/ 	.word	0xffffffff


	//   ....[65]....
        /*01dc*/ 	.word	0xffffffff


	//   ....[66]....
        /*01e0*/ 	.word	0xffffffff


	//   ....[67]....
        /*01e4*/ 	.word	0xffffffff


	//   ....[68]....
        /*01e8*/ 	.word	0xffffffff


	//   ....[69]....
        /*01ec*/ 	.word	0xffffffff


	//----- nvinfo : EIATTR_COOP_GROUP_INSTR_OFFSETS
	.align		4
.L_7559:
        /*01f0*/ 	.byte	0x04, 0x28
        /*01f2*/ 	.short	(.L_7561 - .L_7560)


	//   ....[0]....
.L_7560:
        /*01f4*/ 	.word	0x00000320


	//   ....[1]....
        /*01f8*/ 	.word	0x00000340


	//   ....[2]....
        /*01fc*/ 	.word	0x00000370


	//   ....[3]....
        /*0200*/ 	.word	0x000003a0


	//   ....[4]....
        /*0204*/ 	.word	0x000003d0


	//   ....[5]....
        /*0208*/ 	.word	0x000007f0


	//   ....[6]....
        /*020c*/ 	.word	0x00000810


	//   ....[7]....
        /*0210*/ 	.word	0x00000830


	//   ....[8]....
        /*0214*/ 	.word	0x00000850


	//   ....[9]....
        /*0218*/ 	.word	0x00000870


	//   ....[10]....
        /*021c*/ 	.word	0x00001380


	//   ....[11]....
        /*0220*/ 	.word	0x000013a0


	//   ....[12]....
        /*0224*/ 	.word	0x000013b0


	//   ....[13]....
        /*0228*/ 	.word	0x00001450


	//   ....[14]....
        /*022c*/ 	.word	0x00001460


	//   ....[15]....
        /*0230*/ 	.word	0x00001470


	//   ....[16]....
        /*0234*/ 	.word	0x000014d0


	//   ....[17]....
        /*0238*/ 	.word	0x00001510


	//   ....[18]....
        /*023c*/ 	.word	0x00001520


	//   ....[19]....
        /*0240*/ 	.word	0x000015b0


	//   ....[20]....
        /*0244*/ 	.word	0x000015d0


	//   ....[21]....
        /*0248*/ 	.word	0x000015e0


	//   ....[22]....
        /*024c*/ 	.word	0x00001640


	//   ....[23]....
        /*0250*/ 	.word	0x00001680


	//   ....[24]....
        /*0254*/ 	.word	0x00001690


	//   ....[25]....
        /*0258*/ 	.word	0x00001df0


	//   ....[26]....
        /*025c*/ 	.word	0x00001e10


	//   ....[27]....
        /*0260*/ 	.word	0x00001e20


	//   ....[28]....
        /*0264*/ 	.word	0x00001ec0


	//   ....[29]....
        /*0268*/ 	.word	0x00001ed0


	//   ....[30]....
        /*026c*/ 	.word	0x00001ee0


	//   ....[31]....
        /*0270*/ 	.word	0x00001f40


	//   ....[32]....
        /*0274*/ 	.word	0x00001f80


	//   ....[33]....
        /*0278*/ 	.word	0x00001f90


	//   ....[34]....
        /*027c*/ 	.word	0x00002020


	//   ....[35]....
        /*0280*/ 	.word	0x00002040


	//   ....[36]....
        /*0284*/ 	.word	0x00002050


	//   ....[37]....
        /*0288*/ 	.word	0x000020b0


	//   ....[38]....
        /*028c*/ 	.word	0x000020f0


	//   ....[39]....
        /*0290*/ 	.word	0x00002100


	//   ....[40]....
        /*0294*/ 	.word	0x00002850


	//   ....[41]....
        /*0298*/ 	.word	0x000028d0


	//   ....[42]....
        /*029c*/ 	.word	0x00002940


	//   ....[43]....
        /*02a0*/ 	.word	0x000029c0


	//   ....[44]....
        /*02a4*/ 	.word	0x00002a40


	//   ....[45]....
        /*02a8*/ 	.word	0x00002ac0


	//   ....[46]....
        /*02ac*/ 	.word	0x00002b40


	//   ....[47]....
        /*02b0*/ 	.word	0x00002bc0


	//   ....[48]....
        /*02b4*/ 	.word	0x00002c40


	//   ....[49]....
        /*02b8*/ 	.word	0x00002cc0


	//   ....[50]....
        /*02bc*/ 	.word	0x00002d40


	//   ....[51]....
        /*02c0*/ 	.word	0x00002dc0


	//   ....[52]....
        /*02c4*/ 	.word	0x00002e40


	//   ....[53]....
        /*02c8*/ 	.word	0x00002ec0


	//   ....[54]....
        /*02cc*/ 	.word	0x00002f30


	//   ....[55]....
        /*02d0*/ 	.word	0x00002fb0


	//   ....[56]....
        /*02d4*/ 	.word	0x00003030


	//   ....[57]....
        /*02d8*/ 	.word	0x000030a0


	//   ....[58]....
        /*02dc*/ 	.word	0x00003120


	//   ....[59]....
        /*02e0*/ 	.word	0x000031a0


	//   ....[60]....
        /*02e4*/ 	.word	0x00003220


	//   ....[61]....
        /*02e8*/ 	.word	0x000032a0


	//   ....[62]....
        /*02ec*/ 	.word	0x00003320


	//   ....[63]....
        /*02f0*/ 	.word	0x000033a0


	//   ....[64]....
        /*02f4*/ 	.word	0x00003420


	//   ....[65]....
        /*02f8*/ 	.word	0x000034a0


	//   ....[66]....
        /*02fc*/ 	.word	0x00003520


	//   ....[67]....
        /*0300*/ 	.word	0x000035a0


	//   ....[68]....
        /*0304*/ 	.word	0x00003620


	//   ....[69]....
        /*0308*/ 	.word	0x00003690


	//----- nvinfo : EIATTR_EXIT_INSTR_OFFSETS
	.align		4
.L_7561:
        /*030c*/ 	.byte	0x04, 0x1c
        /*030e*/ 	.short	(.L_7563 - .L_7562)


	//   ....[0]....
.L_7562:
        /*0310*/ 	.word	0x00000080


	//   ....[1]....
        /*0314*/ 	.word	0x00002460


	//   ....[2]....
        /*0318*/ 	.word	0x00002490


	//   ....[3]....
        /*031c*/ 	.word	0x000026a0


	//   ....[4]....
        /*0320*/ 	.word	0x000027f0


	//----- nvinfo : EIATTR_MAX_THREADS
	.align		4
.L_7563:
        /*0324*/ 	.byte	0x04, 0x05
        /*0326*/ 	.short	(.L_7565 - .L_7564)
.L_7564:
        /*0328*/ 	.word	0x00000080
        /*032c*/ 	.word	0x00000001
        /*0330*/ 	.word	0x00000001


	//----- nvinfo : EIATTR_CRS_STACK_SIZE
	.align		4
.L_7565:
        /*0334*/ 	.byte	0x04, 0x1e
        /*0336*/ 	.short	(.L_7567 - .L_7566)
.L_7566:
        /*0338*/ 	.word	0x00000000
.L_7567:


//--------------------- .nv.info._ZN4vllm3moe10topkGatingILi8ELi256ELi4ELi16ELi32Ej13__nv_bfloat16LNS0_11ScoringFuncE0EEEvPKT5_PKbPfiPT4_PiiiibPKf --------------------------
	.section	.nv.info._ZN4vllm3moe10topkGatingILi8ELi256ELi4ELi16ELi32Ej13__nv_bfloat16LNS0_11ScoringFuncE0EEEvPKT5_PKbPfiPT4_PiiiibPKf,"",@"SHT_CUDA_INFO"
	.sectionflags	@""
	.align	4


	//----- nvinfo : EIATTR_CUDA_API_VERSION
	.align		4
        /*0000*/ 	.byte	0x04, 0x37
        /*0002*/ 	.short	(.L_7569 - .L_7568)
.L_7568:
        /*0004*/ 	.word	0x00000082


	//----- nvinfo : EIATTR_SW2861232_WAR
	.align		4
.L_7569:
        /*0008*/ 	.byte	0x01, 0x35
	.zero		2


	//----- nvinfo : EIATTR_PARAM_CBANK
	.align		4
        /*000c*/ 	.byte	0x04, 0x0a
        /*000e*/ 	.short	(.L_7571 - .L_7570)
	.align		4
.L_7570:
        /*0010*/ 	.word	index@(.nv.constant0._ZN4vllm3moe10topkGatingILi8ELi256ELi4ELi16ELi32Ej13__nv_bfloat16LNS0_11ScoringFuncE0EEEvPKT5_PKbPfiPT4_PiiiibPKf)
        /*0014*/ 	.short	0x0160
        /*0016*/ 	.short	0x0048


	//----- nvinfo : EIATTR_CBANK_PARAM_SIZE
	.align		4
.L_7571:
        /*0018*/ 	.byte	0x03, 0x19
        /*001a*/ 	.short	0x0048


	//----- nvinfo : EIATTR_KPARAM_INFO
	.align		4
        /*001c*/ 	.byte	0x04, 0x17
        /*001e*/ 	.short	(.L_7573 - .L_7572)
.L_7572:
        /*0020*/ 	.word	0x00000000
        /*0024*/ 	.short	0x000a
        /*0026*/ 	.short	0x0040
        /*0028*/ 	.byte	0x00, 0xf0, 0x21, 0x00


	//----- nvinfo : EIATTR_KPARAM_INFO
	.align		4
.L_7573:
        /*002c*/ 	.byte	0x04, 0x17
        /*002e*/ 	.short	(.L_7575 - .L_7574)
.L_7574:
        /*0030*/ 	.word	0x00000000
        /*0034*/ 	.short	0x0009
        /*0036*/ 	.short	0x003c
        /*0038*/ 	.byte	0x00, 0xf0, 0x05, 0x00


	//----- nvinfo : EIATTR_KPARAM_INFO
	.align		4
.L_7575:
        /*003c*/ 	.byte	0x04, 0x17
        /*003e*/ 	.short	(.L_7577 - .L_7576)
.L_7576:
        /*0040*/ 	.word	0x00000000
        /*0044*/ 	.short	0x0008
        /*0046*/ 	.short	0x0038
        /*0048*/ 	.byte	0x00, 0xf0, 0x11, 0x00


	//----- nvinfo : EIATTR_KPARAM_INFO
	.align		4
.L_7577:
        /*004c*/ 	.byte	0x04, 0x17
        /*004e*/ 	.short	(.L_7579 - .L_7578)
.L_7578:
        /*0050*/ 	.word	0x00000000
        /*0054*/ 	.short	0x0007
        /*0056*/ 	.short	0x0034
        /*0058*/ 	.byte	0x00, 0xf0, 0x11, 0x00


	//----- nvinfo : EIATTR_KPARAM_INFO
	.align		4
.L_7579:
        /*005c*/ 	.byte	0x04, 0x17
        /*005e*/ 	.short	(.L_7581 - .L_7580)
.L_7580:
        /*0060*/ 	.word	0x00000000
        /*0064*/ 	.short	0x0006
        /*0066*/ 	.short	0x0030
        /*0068*/ 	.byte	0x00, 0xf0, 0x11, 0x00


	//----- nvinfo : EIATTR_KPARAM_INFO
	.align		4
.L_7581:
        /*006c*/ 	.byte	0x04, 0x17
        /*006e*/ 	.short	(.L_7583 - .L_7582)
.L_7582:
        /*0070*/ 	.word	0x00000000
        /*0074*/ 	.short	0x0005
        /*0076*/ 	.short	0x0028
        /*0078*/ 	.byte	0x00, 0xf0, 0x21, 0x00


	//----- nvinfo : EIATTR_KPARAM_INFO
	.align		4
.L_7583:
        /*007c*/ 	.byte	0x04, 0x17
        /*007e*/ 	.short	(.L_7585 - .L_7584)
.L_7584:
        /*0080*/ 	.word	0x00000000
        /*0084*/ 	.short	0x0004
        /*0086*/ 	.short	0x0020
        /*0088*/ 	.byte	0x00, 0xf0, 0x21, 0x00


	//----- nvinfo : EIATTR_KPARAM_INFO
	.align		4
.L_7585:
        /*008c*/ 	.byte	0x04, 0x17
        /*008e*/ 	.short	(.L_7587 - .L_7586)
.L_7586:
        /*0090*/ 	.word	0x00000000
        /*0094*/ 	.short	0x0003
        /*0096*/ 	.short	0x0018
        /*0098*/ 	.byte	0x00, 0xf0, 0x11, 0x00


	//----- nvinfo : EIATTR_KPARAM_INFO
	.align		4
.L_7587:
        /*009c*/ 	.byte	0x04, 0x17
        /*009e*/ 	.short	(.L_7589 - .L_7588)
.L_7588:
        /*00a0*/ 	.word	0x00000000
        /*00a4*/ 	.short	0x0002
        /*00a6*/ 	.short	0x0010
        /*00a8*/ 	.byte	0x00, 0xf0, 0x21, 0x00


	//----- nvinfo : EIATTR_KPARAM_INFO
	.align		4
.L_7589:
        /*00ac*/ 	.byte	0x04, 0x17
        /*00ae*/ 	.short	(.L_7591 - .L_7590)
.L_7590:
        /*00b0*/ 	.word	0x00000000
        /*00b4*/ 	.short	0x0001
        /*00b6*/ 	.short	0x0008
        /*00b8*/ 	.byte	0x00, 0xf0, 0x21, 0x00


	//----- nvinfo : EIATTR_KPARAM_INFO
	.align		4
.L_7591:
        /*00bc*/ 	.byte	0x04, 0x17
        /*00be*/ 	.short	(.L_7593 - .L_7592)
.L_7592:
        /*00c0*/ 	.word	0x00000000
        /*00c4*/ 	.short	0x0000
        /*00c6*/ 	.short	0x0000
        /*00c8*/ 	.byte	0x00, 0xf0, 0x21, 0x00


	//----- nvinfo : EIATTR_MAXREG_COUNT
	.align		4
.L_7593:
        /*00cc*/ 	.byte	0x03, 0x1b
        /*00ce*/ 	.short	0x00ff


	//----- nvinfo : EIATTR_MERCURY_ISA_VERSION
	.align		4
        /*00d0*/ 	.byte	0x03, 0x5f
        /*00d2*/ 	.short	0x0000


	//----- nvinfo : EIATTR_COOP_GROUP_MASK_REGIDS
	.align		4
        /*00d4*/ 	.byte	0x04, 0x29
        /*00d6*/ 	.short	(.L_7595 - .L_7594)


	//   ....[0]....
.L_7594:
        /*00d8*/ 	.word	0xffffffff


	//   ....[1]....
        /*00dc*/ 	.word	0xffffffff


	//   ....[2]....
        /*00e0*/ 	.word	0xffffffff


	//   ....[3]....
        /*00e4*/ 	.word	0xffffffff


	//   ....[4]....
        /*00e8*/ 	.word	0xffffffff


	//   ....[5]....
        /*00ec*/ 	.word	0xffffffff


	//   ....[6]....
        /*00f0*/ 	.word	0xffffffff


	//   ....[7]....
        /*00f4*/ 	.word	0xffffffff


	//   ....[8]....
        /*00f8*/ 	.word	0xffffffff


	//   ....[9]....
        /*00fc*/ 	.word	0xffffffff


	//   ....[10]....
        /*0100*/ 	.word	0xffffffff


	//   ....[11]....
        /*0104*/ 	.word	0xffffffff


	//   ....[12]....
        /*0108*/ 	.word	0xffffffff


	//   ....[13]....
        /*010c*/ 	.word	0xffffffff


	//   ....[14]....
        /*0110*/ 	.word	0xffffffff


	//   ....[15]....
        /*0114*/ 	.word	0xffffffff


	//   ....[16]....
        /*0118*/ 	.word	0xffffffff


	//   ....[17]....
        /*011c*/ 	.word	0xffffffff


	//   ....[18]....
        /*0120*/ 	.word	0xffffffff


	//   ....[19]....
        /*0124*/ 	.word	0xffffffff


	//   ....[20]....
        /*0128*/ 	.word	0xffffffff


	//   ....[21]....
        /*012c*/ 	.word	0xffffffff


	//   ....[22]....
        /*0130*/ 	.word	0xffffffff


	//   ....[23]....
        /*0134*/ 	.word	0xffffffff


	//   ....[24]....
        /*0138*/ 	.word	0xffffffff


	//   ....[25]....
        /*013c*/ 	.word	0xffffffff


	//   ....[26]....
        /*0140*/ 	.word	0xffffffff


	//   ....[27]....
        /*0144*/ 	.word	0xffffffff


	//   ....[28]....
        /*0148*/ 	.word	0xffffffff


	//   ....[29]....
        /*014c*/ 	.word	0xffffffff


	//   ....[30]....
        /*0150*/ 	.word	0xffffffff


	//   ....[31]....
        /*0154*/ 	.word	0xffffffff


	//   ....[32]....
        /*0158*/ 	.word	0xffffffff


	//   ....[33]....
        /*015c*/ 	.word	0xffffffff


	//   ....[34]....
        /*0160*/ 	.word	0xffffffff


	//   ....[35]....
        /*0164*/ 	.word	0xffffffff


	//   ....[36]....
        /*0168*/ 	.word	0xffffffff


	//   ....[37]....
        /*016c*/ 	.word	0xffffffff


	//   ....[38]....
        /*0170*/ 	.word	0xffffffff


	//   ....[39]....
        /*0174*/ 	.word	0xffffffff


	//   ....[40]....
        /*0178*/ 	.word	0xffffffff


	//   ....[41]....
        /*017c*/ 	.word	0xffffffff


	//   ....[42]....
        /*0180*/ 	.word	0xffffffff


	//   ....[43]....
        /*0184*/ 	.word	0xffffffff


	//   ....[44]....
        /*0188*/ 	.word	0xffffffff


	//   ....[45]....
        /*018c*/ 	.word	0xffffffff


	//   ....[46]....
        /*0190*/ 	.word	0xffffffff


	//   ....[47]....
        /*0194*/ 	.word	0xffffffff


	//   ....[48]....
        /*0198*/ 	.word	0xffffffff


	//   ....[49]....
        /*019c*/ 	.word	0xffffffff


	//   ....[50]....
        /*01a0*/ 	.word	0xffffffff


	//   ....[51]....
        /*01a4*/ 	.word	0xffffffff


	//   ....[52]....
        /*01a8*/ 	.word	0xffffffff


	//   ....[53]....
        /*01ac*/ 	.word	0xffffffff


	//   ....[54]....
        /*01b0*/ 	.word	0xffffffff


	//   ....[55]....
        /*01b4*/ 	.word	0xffffffff


	//   ....[56]....
        /*01b8*/ 	.word	0xffffffff


	//   ....[57]....
        /*01bc*/ 	.word	0xffffffff


	//   ....[58]....
        /*01c0*/ 	.word	0xffffffff


	//   ....[59]....
        /*01c4*/ 	.word	0xffffffff


	//   ....[60]....
        /*01c8*/ 	.word	0xffffffff


	//   ....[61]....
        /*01cc*/ 	.word	0xffffffff


	//   ....[62]....
        /*01d0*/ 	.word	0xffffffff


	//   ....[63]....
        /*01d4*/ 	.word	0xffffffff


	//   ....[64]....
        /*01d8*/ 	.word	0xffffffff


	//   ....[65]....
        /*01dc*/ 	.word	0xffffffff


	//   ....[66]....
        /*01e0*/ 	.word	0xffffffff


	//   ....[67]....
        /*01e4*/ 	.word	0xffffffff


	//   ....[68]....
        /*01e8*/ 	.word	0xffffffff


	//   ....[69]....
        /*01ec*/ 	.word	0xffffffff


	//----- nvinfo : EIATTR_COOP_GROUP_INSTR_OFFSETS
	.align		4
.L_7595:
        /*01f0*/ 	.byte	0x04, 0x28
        /*01f2*/ 	.short	(.L_7597 - .L_7596)


	//   ....[0]....
.L_7596:
        /*01f4*/ 	.word	0x00000210


	//   ....[1]....
        /*01f8*/ 	.word	0x00000230


	//   ....[2]....
        /*01fc*/ 	.word	0x00000260


	//   ....[3]....
        /*0200*/ 	.word	0x000002b0


	//   ....[4]....
        /*0204*/ 	.word	0x000002d0


	//   ....[5]....
        /*0208*/ 	.word	0x000004f0


	//   ....[6]....
        /*020c*/ 	.word	0x00000520


	//   ....[7]....
        /*0210*/ 	.word	0x00000540


	//   ....[8]....
        /*0214*/ 	.word	0x00000560


	//   ....[9]....
        /*0218*/ 	.word	0x00000580


	//   ....[10]....
        /*021c*/ 	.word	0x00000b90


	//   ....[11]....
        /*0220*/ 	.word	0x00000bb0


	//   ....[12]....
        /*0224*/ 	.word	0x00000bc0


	//   ....[13]....
        /*0228*/ 	.word	0x00000c60


	//   ....[14]....
        /*022c*/ 	.word	0x00000c70


	//   ....[15]....
        /*0230*/ 	.word	0x00000c80


	//   ....[16]....
        /*0234*/ 	.word	0x00000ce0


	//   ....[17]....
        /*0238*/ 	.word	0x00000d20


	//   ....[18]....
        /*023c*/ 	.word	0x00000d30


	//   ....[19]....
        /*0240*/ 	.word	0x00000dc0


	//   ....[20]....
        /*0244*/ 	.word	0x00000de0


	//   ....[21]....
        /*0248*/ 	.word	0x00000df0


	//   ....[22]....
        /*024c*/ 	.word	0x00000e50


	//   ....[23]....
        /*0250*/ 	.word	0x00000e90


	//   ....[24]....
        /*0254*/ 	.word	0x00000ea0


	//   ....[25]....
        /*0258*/ 	.word	0x000013e0


	//   ....[26]....
        /*025c*/ 	.word	0x00001400


	//   ....[27]....
        /*0260*/ 	.word	0x00001410


	//   ....[28]....
        /*0264*/ 	.word	0x000014a0


	//   ....[29]....
        /*0268*/ 	.word	0x000014c0


	//   ....[30]....
        /*026c*/ 	.word	0x000014d0


	//   ....[31]....
        /*0270*/ 	.word	0x00001530


	//   ....[32]....
        /*0274*/ 	.word	0x00001570


	//   ....[33]....
        /*0278*/ 	.word	0x00001580


	//   ....[34]....
        /*027c*/ 	.word	0x00001610


	//   ....[35]....
        /*0280*/ 	.word	0x00001630


	//   ....[36]....
        /*0284*/ 	.word	0x00001640


	//   ....[37]....
        /*0288*/ 	.word	0x000016a0


	//   ....[38]....
        /*028c*/ 	.word	0x000016e0


	//   ....[39]....
        /*0290*/ 	.word	0x000016f0


	//   ....[40]....
        /*0294*/ 	.word	0x00001e40


	//   ....[41]....
        /*0298*/ 	.word	0x00001ec0


	//   ....[42]....
        /*029c*/ 	.word	0x00001f30


	//   ....[43]....
        /*02a0*/ 	.word	0x00001fb0


	//   ....[44]....
        /*02a4*/ 	.word	0x00002030


	//   ....[45]....
        /*02a8*/ 	.word	0x000020b0


	//   ....[46]....
        /*02ac*/ 	.word	0x00002130


	//   ....[47]....
        /*02b0*/ 	.word	0x000021b0


	//   ....[48]....
        /*02b4*/ 	.word	0x00002230


	//   ....[49]....
        /*02b8*/ 	.word	0x000022b0


	//   ....[50]....
        /*02bc*/ 	.word	0x00002330


	//   ....[51]....
        /*02c0*/ 	.word	0x000023b0


	//   ....[52]....
        /*02c4*/ 	.word	0x00002430


	//   ....[53]....
        /*02c8*/ 	.word	0x000024b0


	//   ....[54]....
        /*02cc*/ 	.word	0x00002520


	//   ....[55]....
        /*02d0*/ 	.word	0x00002590


	//   ....[56]....
        /*02d4*/ 	.word	0x00002610


	//   ....[57]....
        /*02d8*/ 	.word	0x00002680


	//   ....[58]....
        /*02dc*/ 	.word	0x00002700


	//   ....[59]....
        /*02e0*/ 	.word	0x00002780


	//   ....[60]....
        /*02e4*/ 	.word	0x00002800


	//   ....[61]....
        /*02e8*/ 	.word	0x00002880


	//   ....[62]....
        /*02ec*/ 	.word	0x00002900


	//   ....[63]....
        /*02f0*/ 	.word	0x00002980


	//   ....[64]....
        /*02f4*/ 	.word	0x00002a00


	//   ....[65]....
        /*02f8*/ 	.word	0x00002a80


	//   ....[66]....
        /*02fc*/ 	.word	0x00002b00


	//   ....[67]....
        /*0300*/ 	.word	0x00002b80


	//   ....[68]....
        /*0304*/ 	.word	0x00002c00


	//   ....[69]....
        /*0308*/ 	.word	0x00002c70


	//----- nvinfo : EIATTR_EXIT_INSTR_OFFSETS
	.align		4
.L_7597:
        /*030c*/ 	.byte	0x04, 0x1c
        /*030e*/ 	.short	(.L_7599 - .L_7598)


	//   ....[0]....
.L_7598:
        /*0310*/ 	.word	0x00000080


	//   ....[1]....
        /*0314*/ 	.word	0x00001a50


	//   ....[2]....
        /*0318*/ 	.word	0x00001a80


	//   ....[3]....
        /*031c*/ 	.word	0x00001c90


	//   ....[4]....
        /*0320*/ 	.word	0x00001de0


	//----- nvinfo : EIATTR_MAX_THREADS
	.align		4
.L_7599:
        /*0324*/ 	.byte	0x04, 0x05
        /*0326*/ 	.short	(.L_7601 - .L_7600)
.L_7600:
        /*0328*/ 	.word	0x00000080
        /*032c*/ 	.word	0x00000001
        /*0330*/ 	.word	0x00000001


	//----- nvinfo : EIATTR_CRS_STACK_SIZE
	.align		4
.L_7601:
        /*0334*/ 	.byte	0x04, 0x1e
        /*0336*/ 	.short	(.L_7603 - .L_7602)
.L_7602:
        /*0338*/ 	.word	0x00000000
.L_7603:


//--------------------- .nv.info._ZN4vllm3moe10topkGatingILi8ELi128ELi4ELi16ELi32Ej13__nv_bfloat16LNS0_11ScoringFuncE0EEEvPKT5_PKbPfiPT4_PiiiibPKf --------------------------
	.section	.nv.info._ZN4vllm3moe10topkGatingILi8ELi128ELi4ELi16ELi32Ej13__nv_bfloat16LNS0_11ScoringFuncE0EEEvPKT5_PKbPfiPT4_PiiiibPKf,"",@"SHT_CUDA_INFO"
	.sectionflags	@""
	.align	4


	//----- nvinfo : EIATTR_CUDA_API_VERSION
	.align		4
        /*0000*/ 	.byte	0x04, 0x37
        /*0002*/ 	.short	(.L_7605 - .L_7604)
.L_7604:
        /*0004*/ 	.word	0x00000082


	//----- nvinfo : EIATTR_SW2861232_WAR
	.align		4
.L_7605:
        /*0008*/ 	.byte	0x01, 0x35
	.zero		2


	//----- nvinfo : EIATTR_PARAM_CBANK
	.align		4
        /*000c*/ 	.byte	0x04, 0x0a
        /*000e*/ 	.short	(.L_7607 - .L_7606)
	.align		4
.L_7606:
        /*0010*/ 	.word	index@(.nv.constant0._ZN4vllm3moe10topkGatingILi8ELi128ELi4ELi16ELi32Ej13__nv_bfloat16LNS0_11ScoringFuncE0EEEvPKT5_PKbPfiPT4_PiiiibPKf)
        /*0014*/ 	.short	0x0160
        /*0016*/ 	.short	0x0048


	//----- nvinfo : EIATTR_CBANK_PARAM_SIZE
	.align		4
.L_7607:
        /*0018*/ 	.byte	0x03, 0x19
        /*001a*/ 	.short	0x0048


	//----- nvinfo : EIATTR_KPARAM_INFO
	.align		4
        /*001c*/ 	.byte	0x04, 0x17
        /*001e*/ 	.short	(.L_7609 - .L_7608)
.L_7608:
        /*0020*/ 	.word	0x00000000
        /*0024*/ 	.short	0x000a
        /*0026*/ 	.short	0x0040
        /*0028*/ 	.byte	0x00, 0xf0, 0x21, 0x00


	//----- nvinfo : EIATTR_KPARAM_INFO
	.align		4
.L_7609:
        /*002c*/ 	.byte	0x04, 0x17
        /*002e*/ 	.short	(.L_7611 - .L_7610)
.L_7610:
        /*0030*/ 	.word	0x00000000
        /*0034*/ 	.short	0x0009
        /*0036*/ 	.short	0x003c
        /*0038*/ 	.byte	0x00, 0xf0, 0x05, 0x00


	//----- nvinfo : EIATTR_KPARAM_INFO
	.align		4
.L_7611:
        /*003c*/ 	.byte	0x04, 0x17
        /*003e*/ 	.short	(.L_7613 - .L_7612)
.L_7612:
        /*0040*/ 	.word	0x00000000
        /*0044*/ 	.short	0x0008
        /*0046*/ 	.short	0x0038
        /*0048*/ 	.byte	0x00, 0xf0, 0x11, 0x00


	//----- nvinfo : EIATTR_KPARAM_INFO
	.align		4
.L_7613:
        /*004c*/ 	.byte	0x04, 0x17
        /*004e*/ 	.short	(.L_7615 - .L_7614)
.L_7614:
        /*0050*/ 	.word	0x00000000
        /*0054*/ 	.short	0x0007
        /*0056*/ 	.short	0x0034
        /*0058*/ 	.byte	0x00, 0xf0, 0x11, 0x00


	//----- nvinfo : EIATTR_KPARAM_INFO
	.align		4
.L_7615:
        /*005c*/ 	.byte	0x04, 0x17
        /*005e*/ 	.short	(.L_7617 - .L_7616)
.L_7616:
        /*0060*/ 	.word	0x00000000
        /*0064*/ 	.short	0x0006
        /*0066*/ 	.short	0x0030
        /*0068*/ 	.byte	0x00, 0xf0, 0x11, 0x00


	//----- nvinfo : EIATTR_KPARAM_INFO
	.align		4
.L_7617:
        /*006c*/ 	.byte	0x04, 0x17
        /*006e*/ 	.short	(.L_7619 - .L_7618)
.L_7618:
        /*0070*/ 	.word	0x00000000
        /*0074*/ 	.short	0x0005
        /*0076*/ 	.short	0x0028
        /*0078*/ 	.byte	0x00, 0xf0, 0x21, 0x00


	//----- nvinfo : EIATTR_KPARAM_INFO
	.align		4
.L_7619:
        /*007c*/ 	.byte	0x04, 0x17
        /*007e*/ 	.short	(.L_7621 - .L_7620)
.L_7620:
        /*0080*/ 	.word	0x00000000
        /*0084*/ 	.short	0x0004
        /*0086*/ 	.short	0x0020
        /*0088*/ 	.byte	0x00, 0xf0, 0x21, 0x00


	//----- nvinfo : EIATTR_KPARAM_INFO
	.align		4
.L_7621:
        /*008c*/ 	.byte	0x04, 0x17
        /*008e*/ 	.short	(.L_7623 - .L_7622)
.L_7622:
        /*0090*/ 	.word	0x00000000
        /*0094*/ 	.short	0x0003
        /*0096*/ 	.short	0x0018
        /*0098*/ 	.byte	0x00, 0xf0, 0x11, 0x00


	//----- nvinfo : EIATTR_KPARAM_INFO
	.align		4
.L_7623:
        /*009c*/ 	.byte	0x04, 0x17
        /*009e*/ 	.short	(.L_7625 - .L_7624)
.L_7624:
        /*00a0*/ 	.word	0x00000000
        /*00a4*/ 	.short	0x0002
        /*00a6*/ 	.short	0x0010
        /*00a8*/ 	.byte	0x00, 0xf0, 0x21, 0x00


	//----- nvinfo : EIATTR_KPARAM_INFO
	.align		4
.L_7625:
        /*00ac*/ 	.byte	0x04, 0x17
        /*00ae*/ 	.short	(.L_7627 - .L_7626)
.L_7626:
        /*00b0*/ 	.word	0x00000000
        /*00b4*/ 	.short	0x0001
        /*00b6*/ 	.short	0x0008
        /*00b8*/ 	.byte	0x00, 0xf0, 0x21, 0x00


	//----- nvinfo : EIATTR_KPARAM_INFO
	.align		4
.L_7627:
        /*00bc*/ 	.byte	0x04, 0x17
        /*00be*/ 	.short	(.L_7629 - .L_7628)
.L_7628:
        /*00c0*/ 	.word	0x00000000
        /*00c4*/ 	.short	0x0000
        /*00c6*/ 	.short	0x0000
        /*00c8*/ 	.byte	0x00, 0xf0, 0x21, 0x00


	//----- nvinfo : EIATTR_MAXREG_COUNT
	.align		4
.L_7629:
        /*00cc*/ 	.byte	0x03, 0x1b
        /*00ce*/ 	.short	0x00ff


	//----- nvinfo : EIATTR_MERCURY_ISA_VERSION
	.align		4
        /*00d0*/ 	.byte	0x03, 0x5f
        /*00d2*/ 	.short	0x0000


	//----- nvinfo : EIATTR_COOP_GROUP_MASK_REGIDS
	.align		4
        /*00d4*/ 	.byte	0x04, 0x29
        /*00d6*/ 	.short	(.L_7631 - .L_7630)


	//   ....[0]....
.L_7630:
        /*00d8*/ 	.word	0xffffffff


	//   ....[1]....
        /*00dc*/ 	.word	0xffffffff


	//   ....[2]....
        /*00e0*/ 	.word	0xffffffff


	//   ....[3]....
        /*00e4*/ 	.word	0xffffffff


	//   ....[4]....
        /*00e8*/ 	.word	0xffffffff


	//   ....[5]....
        /*00ec*/ 	.word	0xffffffff


	//   ....[6]....
        /*00f0*/ 	.word	0xffffffff


	//   ....[7]....
        /*00f4*/ 	.word	0xffffffff


	//   ....[8]....
        /*00f8*/ 	.word	0xffffffff


	//   ....[9]....
        /*00fc*/ 	.word	0xffffffff


	//   ....[10]....
        /*0100*/ 	.word	0xffffffff


	//   ....[11]....
        /*0104*/ 	.word	0xffffffff


	//   ....[12]....
        /*0108*/ 	.word	0xffffffff


	//   ....[13]....
        /*010c*/ 	.word	0xffffffff


	//   ....[14]....
        /*0110*/ 	.word	0xffffffff


	//   ....[15]....
        /*0114*/ 	.word	0xffffffff


	//   ....[16]....
        /*0118*/ 	.word	0xffffffff


	//   ....[17]....
        /*011c*/ 	.word	0xffffffff


	//   ....[18]....
        /*0120*/ 	.word	0xffffffff


	//   ....[19]....
        /*0124*/ 	.word	0xffffffff


	//   ....[20]....
        /*0128*/ 	.word	0xffffffff


	//   ....[21]....
        /*012c*/ 	.word	0xffffffff


	//   ....[22]....
        /*0130*/ 	.word	0xffffffff


	//   ....[23]....
        /*0134*/ 	.word	0xffffffff


	//   ....[24]....
        /*0138*/ 	.word	0xffffffff


	//   ....[25]....
        /*013c*/ 	.word	0xffffffff


	//   ....[26]....
        /*0140*/ 	.word	0xffffffff


	//   ....[27]....
        /*0144*/ 	.word	0xffffffff


	//   ....[28]....
        /*0148*/ 	.word	0xffffffff


	//   ....[29]....
        /*014c*/ 	.word	0xffffffff


	//   ....[30]....
        /*0150*/ 	.word	0xffffffff


	//   ....[31]....
        /*0154*/ 	.word	0xffffffff


	//   ....[32]....
        /*0158*/ 	.word	0xffffffff


	//   ....[33]....
        /*015c*/ 	.word	0xffffffff


	//   ....[34]....
        /*0160*/ 	.word	0xffffffff


	//   ....[35]....
        /*0164*/ 	.word	0xffffffff


	//   ....[36]....
        /*0168*/ 	.word	0xffffffff


	//   ....[37]....
        /*016c*/ 	.word	0xffffffff


	//   ....[38]....
        /*0170*/ 	.word	0xffffffff


	//   ....[39]....
        /*0174*/ 	.word	0xffffffff


	//   ....[40]....
        /*0178*/ 	.word	0xffffffff


	//   ....[41]....
        /*017c*/ 	.word	0xffffffff


	//   ....[42]....
        /*0180*/ 	.word	0xffffffff


	//   ....[43]....
        /*0184*/ 	.word	0xffffffff


	//   ....[44]....
        /*0188*/ 	.word	0xffffffff


	//   ....[45]....
        /*018c*/ 	.word	0xffffffff


	//   ....[46]....
        /*0190*/ 	.word	0xffffffff


	//   ....[47]....
        /*0194*/ 	.word	0xffffffff


	//   ....[48]....
        /*0198*/ 	.word	0xffffffff


	//   ....[49]....
        /*019c*/ 	.word	0xffffffff


	//   ....[50]....
        /*01a0*/ 	.word	0xffffffff


	//   ....[51]....
        /*01a4*/ 	.word	0xffffffff


	//   ....[52]....
        /*01a8*/ 	.word	0xffffffff


	//   ....[53]....
        /*01ac*/ 	.word	0xffffffff


	//   ....[54]....
        /*01b0*/ 	.word	0xffffffff


	//   ....[55]....
        /*01b4*/ 	.word	0xffffffff


	//----- nvinfo : EIATTR_COOP_GROUP_INSTR_OFFSETS
	.align		4
.L_7631:
        /*01b8*/ 	.byte	0x04, 0x28
        /*01ba*/ 	.short	(.L_7633 - .L_7632)


	//   ....[0]....
.L_7632:
        /*01bc*/ 	.word	0x00000250


	//   ....[1]....
        /*01c0*/ 	.word	0x00000270


	//   ....[2]....
        /*01c4*/ 	.word	0x00000290


	//   ....[3]....
        /*01c8*/ 	.word	0x000002b0


	//   ....[4]....
        /*01cc*/ 	.word	0x000004d0


	//   ....[5]....
        /*01d0*/ 	.word	0x000004f0


	//   ....[6]....
        /*01d4*/ 	.word	0x00000510


	//   ....[7]....
        /*01d8*/ 	.word	0x00000530


	//   ....[8]....
        /*01dc*/ 	.word	0x00000b70


	//   ....[9]....
        /*01e0*/ 	.word	0x00000b90


	//   ....[10]....
        /*01e4*/ 	.word	0x00000ba0


	//   ....[11]....
        /*01e8*/ 	.word	0x00000c30


	//   ....[12]....
        /*01ec*/ 	.word	0x00000c50


	//   ....[13]....
        /*01f0*/ 	.word	0x00000c60


	//   ....[14]....
        /*01f4*/ 	.word	0x00000cc0


	//   ....[15]....
        /*01f8*/ 	.word	0x00000d00


	//   ....[16]....
        /*01fc*/ 	.word	0x00000d10


	//   ....[17]....
        /*0200*/ 	.word	0x00000da0


	//   ....[18]....
        /*0204*/ 	.word	0x00000dc0


	//   ....[19]....
        /*0208*/ 	.word	0x00000dd0


	//   ....[20]....
        /*020c*/ 	.word	0x00001300


	//   ....[21]....
        /*0210*/ 	.word	0x00001320


	//   ....[22]....
        /*0214*/ 	.word	0x00001330


	//   ....[23]....
        /*0218*/ 	.word	0x000013c0


	//   ....[24]....
        /*021c*/ 	.word	0x000013e0


	//   ....[25]....
        /*0220*/ 	.word	0x000013f0


	//   ....[26]....
        /*0224*/ 	.word	0x00001450


	//   ....[27]....
        /*0228*/ 	.word	0x00001490


	//   ....[28]....
        /*022c*/ 	.word	0x000014a0


	//   ....[29]....
        /*0230*/ 	.word	0x00001530


	//   ....[30]....
        /*0234*/ 	.word	0x00001550


	//   ....[31]....
        /*0238*/ 	.word	0x00001560


	//   ....[32]....
        /*023c*/ 	.word	0x00001cb0


	//   ....[33]....
        /*0240*/ 	.word	0x00001d30


	//   ....[34]....
        /*0244*/ 	.word	0x00001da0


	//   ....[35]....
        /*0248*/ 	.word	0x00001e20


	//   ....[36]....
        /*024c*/ 	.word	0x00001ea0


	//   ....[37]....
        /*0250*/ 	.word	0x00001f20


	//   ....[38]....
        /*0254*/ 	.word	0x00001fa0


	//   ....[39]....
        /*0258*/ 	.word	0x00002020


	//   ....[40]....
        /*025c*/ 	.word	0x000020a0


	//   ....[41]....
        /*0260*/ 	.word	0x00002120


	//   ....[42]....
        /*0264*/ 	.word	0x000021a0


	//   ....[43]....
        /*0268*/ 	.word	0x00002210


	//   ....[44]....
        /*026c*/ 	.word	0x00002280


	//   ....[45]....
        /*0270*/ 	.word	0x00002300


	//   ....[46]....
        /*0274*/ 	.word	0x00002370


	//   ....[47]....
        /*0278*/ 	.word	0x000023f0


	//   ....[48]....
        /*027c*/ 	.word	0x00002470


	//   ....[49]....
        /*0280*/ 	.word	0x000024f0


	//   ....[50]....
        /*0284*/ 	.word	0x00002570


	//   ....[51]....
        /*0288*/ 	.word	0x000025f0


	//   ....[52]....
        /*028c*/ 	.word	0x00002670


	//   ....[53]....
        /*0290*/ 	.word	0x000026f0


	//   ....[54]....
        /*0294*/ 	.word	0x00002770


	//   ....[55]....
        /*0298*/ 	.word	0x000027e0


	//----- nvinfo : EIATTR_EXIT_INSTR_OFFSETS
	.align		4
.L_7633:
        /*029c*/ 	.byte	0x04, 0x1c
        /*029e*/ 	.short	(.L_7635 - .L_7634)


	//   ....[0]....
.L_7634:
        /*02a0*/ 	.word	0x00000090


	//   ....[1]....
        /*02a4*/ 	.word	0x000018b0


	//   ....[2]....
        /*02a8*/ 	.word	0x000018e0


	//   ....[3]....
        /*02ac*/ 	.word	0x00001af0


	//   ....[4]....
        /*02b0*/ 	.word	0x00001c50


	//----- nvinfo : EIATTR_MAX_THREADS
	.align		4
.L_7635:
        /*02b4*/ 	.byte	0x04, 0x05
        /*02b6*/ 	.short	(.L_7637 - .L_7636)
.L_7636:
        /*02b8*/ 	.word	0x00000080
        /*02bc*/ 	.word	0x00000001
        /*02c0*/ 	.word	0x00000001


	//----- nvinfo : EIATTR_CRS_STACK_SIZE
	.align		4
.L_7637:
        /*02c4*/ 	.byte	0x04, 0x1e
        /*02c6*/ 	.short	(.L_7639 - .L_7638)
.L_7638:
        /*02c8*/ 	.word	0x00000000
.L_7639:


//--------------------- .nv.info._ZN4vllm3moe10topkGatingILi8ELi64ELi4ELi16ELi32Ej13__nv_bfloat16LNS0_11ScoringFuncE0EEEvPKT5_PKbPfiPT4_PiiiibPKf --------------------------
	.section	.nv.info._ZN4vllm3moe10topkGatingILi8ELi64ELi4ELi16ELi32Ej13__nv_bfloat16LNS0_11ScoringFuncE0EEEvPKT5_PKbPfiPT4_PiiiibPKf,"",@"SHT_CUDA_INFO"
	.sectionflags	@""
	.align	4


	//----- nvinfo : EIATTR_CUDA_API_VERSION
	.align		4
        /*0000*/ 	.byte	0x04, 0x37
        /*0002*/ 	.short	(.L_7641 - .L_7640)
.L_7640:
        /*0004*/ 	.word	0x00000082


	//----- nvinfo : EIATTR_SW2861232_WAR
	.align		4
.L_7641:
        /*0008*/ 	.byte	0x01, 0x35
	.zero		2


	//----- nvinfo : EIATTR_PARAM_CBANK
	.align		4
        /*000c*/ 	.byte	0x04, 0x0a
        /*000e*/ 	.short	(.L_7643 - .L_7642)
	.align		4
.L_7642:
        /*0010*/ 	.word	index@(.nv.constant0._ZN4vllm3moe10topkGatingILi8ELi64ELi4ELi16ELi32Ej13__nv_bfloat16LNS0_11ScoringFuncE0EEEvPKT5_PKbPfiPT4_PiiiibPKf)
        /*0014*/ 	.short	0x0160
        /*0016*/ 	.short	0x0048


	//----- nvinfo : EIATTR_CBANK_PARAM_SIZE
	.align		4
.L_7643:
        /*0018*/ 	.byte	0x03, 0x19
        /*001a*/ 	.short	0x0048


	//----- nvinfo : EIATTR_KPARAM_INFO
	.align		4
        /*001c*/ 	.byte	0x04, 0x17
        /*001e*/ 	.short	(.L_7645 - .L_7644)
.L_7644:
        /*0020*/ 	.word	0x00000000
        /*0024*/ 	.short	0x000a
        /*0026*/ 	.short	0x0040
        /*0028*/ 	.byte	0x00, 0xf0, 0x21, 0x00


	//----- nvinfo : EIATTR_KPARAM_INFO
	.align		4
.L_7645:
        /*002c*/ 	.byte	0x04, 0x17
        /*002e*/ 	.short	(.L_7647 - .L_7646)
.L_7646:
        /*0030*/ 	.word	0x00000000
        /*0034*/ 	.short	0x0009
        /*0036*/ 	.short	0x003c
        /*0038*/ 	.byte	0x00, 0xf0, 0x05, 0x00


	//----- nvinfo : EIATTR_KPARAM_INFO
	.align		4
.L_7647:
        /*003c*/ 	.byte	0x04, 0x17
        /*003e*/ 	.short	(.L_7649 - .L_7648)
.L_7648:
        /*0040*/ 	.word	0x00000000
        /*0044*/ 	.short	0x0008
        /*0046*/ 	.short	0x0038
        /*0048*/ 	.byte	0x00, 0xf0, 0x11, 0x00


	//----- nvinfo : EIATTR_KPARAM_INFO
	.align		4
.L_7649:
        /*004c*/ 	.byte	0x04, 0x17
        /*004e*/ 	.short	(.L_7651 - .L_7650)
.L_7650:
        /*0050*/ 	.word	0x00000000
        /*0054*/ 	.short	0x0007
        /*0056*/ 	.short	0x0034
        /*0058*/ 	.byte	0x00, 0xf0, 0x11, 0x00


	//----- nvinfo : EIATTR_KPARAM_INFO
	.align		4
.L_7651:
        /*005c*/ 	.byte	0x04, 0x17
        /*005e*/ 	.short	(.L_7653 - .L_7652)
.L_7652:
        /*0060*/ 	.word	0x00000000
        /*0064*/ 	.short	0x0006
        /*0066*/ 	.short	0x0030
        /*0068*/ 	.byte	0x00, 0xf0, 0x11, 0x00


	//----- nvinfo : EIATTR_KPARAM_INFO
	.align		4
.L_7653:
        /*006c*/ 	.byte	0x04, 0x17
        /*006e*/ 	.short	(.L_7655 - .L_7654)
.L_7654:
        /*0070*/ 	.word	0x00000000
        /*0074*/ 	.short	0x0005
        /*0076*/ 	.short	0x0028
        /*0078*/ 	.byte	0x00, 0xf0, 0x21, 0x00


	//----- nvinfo : EIATTR_KPARAM_INFO
	.align		4
.L_7655:
        /*007c*/ 	.byte	0x04, 0x17
        /*007e*/ 	.short	(.L_7657 - .L_7656)
.L_7656:
        /*0080*/ 	.word	0x00000000
        /*0084*/ 	.short	0x0004
        /*0086*/ 	.short	0x0020
        /*0088*/ 	.byte	0x00, 0xf0, 0x21, 0x00


	//----- nvinfo : EIATTR_KPARAM_INFO
	.align		4
.L_7657:
        /*008c*/ 	.byte	0x04, 0x17
        /*008e*/ 	.short	(.L_7659 - .L_7658)
.L_7658:
        /*0090*/ 	.word	0x00000000
        /*0094*/ 	.short	0x0003
        /*0096*/ 	.short	0x0018
        /*0098*/ 	.byte	0x00, 0xf0, 0x11, 0x00


	//----- nvinfo : EIATTR_KPARAM_INFO
	.align		4
.L_7659:
        /*009c*/ 	.byte	0x04, 0x17
        /*009e*/ 	.short	(.L_7661 - .L_7660)
.L_7660:
        /*00a0*/ 	.word	0x00000000
        /*00a4*/ 	.short	0x0002
        /*00a6*/ 	.short	0x0010
        /*00a8*/ 	.byte	0x00, 0xf0, 0x21, 0x00


	//----- nvinfo : EIATTR_KPARAM_INFO
	.align		4
.L_7661:
        /*00ac*/ 	.byte	0x04, 0x17
        /*00ae*/ 	.short	(.L_7663 - .L_7662)
.L_7662:
        /*00b0*/ 	.word	0x00000000
        /*00b4*/ 	.short	0x0001
        /*00b6*/ 	.short	0x0008
        /*00b8*/ 	.byte	0x00, 0xf0, 0x21, 0x00


	//----- nvinfo : EIATTR_KPARAM_INFO
	.align		4
.L_7663:
        /*00bc*/ 	.byte	0x04, 0x17
        /*00be*/ 	.short	(.L_7665 - .L_7664)
.L_7664:
        /*00c0*/ 	.word	0x00000000
        /*00c4*/ 	.short	0x0000
        /*00c6*/ 	.short	0x0000
        /*00c8*/ 	.byte	0x00, 0xf0, 0x21, 0x00


	//----- nvinfo : EIATTR_MAXREG_COUNT
	.align		4
.L_7665:
        /*00cc*/ 	.byte	0x03, 0x1b
        /*00ce*/ 	.short	0x00ff


	//----- nvinfo : EIATTR_MERCURY_ISA_VERSION
	.align		4
        /*00d0*/ 	.byte	0x03, 0x5f
        /*00d2*/ 	.short	0x0000


	//----- nvinfo : EIATTR_COOP_GROUP_MASK_REGIDS
	.align		4
        /*00d4*/ 	.byte	0x04, 0x29
        /*00d6*/ 	.short	(.L_7667 - .L_7666)


	//   ....[0]....
.L_7666:
        /*00d8*/ 	.word	0xffffffff


	//   ....[1]....
        /*00dc*/ 	.word	0xffffffff


	//   ....[2]....
        /*00e0*/ 	.word	0xffffffff


	//   ....[3]....
        /*00e4*/ 	.word	0xffffffff


	//   ....[4]....
        /*00e8*/ 	.word	0xffffffff


	//   ....[5]....
        /*00ec*/ 	.word	0xffffffff


	//   ....[6]....
        /*00f0*/ 	.word	0xffffffff


	//   ....[7]....
        /*00f4*/ 	.word	0xffffffff


	//   ....[8]....
        /*00f8*/ 	.word	0xffffffff


	//   ....[9]....
        /*00fc*/ 	.word	0xffffffff


	//   ....[10]....
        /*0100*/ 	.word	0xffffffff


	//   ....[11]....
        /*0104*/ 	.word	0xffffffff


	//   ....[12]....
        /*0108*/ 	.word	0xffffffff


	//   ....[13]....
        /*010c*/ 	.word	0xffffffff


	//   ....[14]....
        /*0110*/ 	.word	0xffffffff


	//   ....[15]....
        /*0114*/ 	.word	0xffffffff


	//   ....[16]....
        /*0118*/ 	.word	0xffffffff


	//   ....[17]....
        /*011c*/ 	.word	0xffffffff


	//   ....[18]....
        /*0120*/ 	.word	0xffffffff


	//   ....[19]....
        /*0124*/ 	.word	0xffffffff


	//   ....[20]....
        /*0128*/ 	.word	0xffffffff


	//   ....[21]....
        /*012c*/ 	.word	0xffffffff


	//   ....[22]....
        /*0130*/ 	.word	0xffffffff


	//   ....[23]....
        /*0134*/ 	.word	0xffffffff


	//   ....[24]....
        /*0138*/ 	.word	0xffffffff


	//   ....[25]....
        /*013c*/ 	.word	0xffffffff


	//   ....[26]....
        /*0140*/ 	.word	0xffffffff


	//   ....[27]....
        /*0144*/ 	.word	0xffffffff


	//   ....[28]....
        /*0148*/ 	.word	0xffffffff


	//   ....[29]....
        /*014c*/ 	.word	0xffffffff


	//   ....[30]....
        /*0150*/ 	.word	0xffffffff


	//   ....[31]....
        /*0154*/ 	.word	0xffffffff


	//   ....[32]....
        /*0158*/ 	.word	0xffffffff


	//   ....[33]....
        /*015c*/ 	.word	0xffffffff


	//   ....[34]....
        /*0160*/ 	.word	0xffffffff


	//   ....[35]....
        /*0164*/ 	.word	0xffffffff


	//   ....[36]....
        /*0168*/ 	.word	0xffffffff


	//   ....[37]....
        /*016c*/ 	.word	0xffffffff


	//   ....[38]....
        /*0170*/ 	.word	0xffffffff


	//   ....[39]....
        /*0174*/ 	.word	0xffffffff


	//   ....[40]....
        /*0178*/ 	.word	0xffffffff


	//   ....[41]....
        /*017c*/ 	.word	0xffffffff


	//----- nvinfo : EIATTR_COOP_GROUP_INSTR_OFFSETS
	.align		4
.L_7667:
        /*0180*/ 	.byte	0x04, 0x28
        /*0182*/ 	.short	(.L_7669 - .L_7668)


	//   ....[0]....
.L_7668:
        /*0184*/ 	.word	0x00000270


	//   ....[1]....
        /*0188*/ 	.word	0x00000290


	//   ....[2]....
        /*018c*/ 	.word	0x000002b0


	//   ....[3]....
        /*0190*/ 	.word	0x000004d0


	//   ....[4]....
        /*0194*/ 	.word	0x000004f0


	//   ....[5]....
        /*0198*/ 	.word	0x00000510


	//   ....[6]....
        /*019c*/ 	.word	0x00000b30


	//   ....[7]....
        /*01a0*/ 	.word	0x00000b50


	//   ....[8]....
        /*01a4*/ 	.word	0x00000b60


	//   ....[9]....
        /*01a8*/ 	.word	0x00000bf0


	//   ....[10]....
        /*01ac*/ 	.word	0x00000c10


	//   ....[11]....
        /*01b0*/ 	.word	0x00000c20


	//   ....[12]....
        /*01b4*/ 	.word	0x00000c80


	//   ....[13]....
        /*01b8*/ 	.word	0x00000cc0


	//   ....[14]....
        /*01bc*/ 	.word	0x00000cd0


	//   ....[15]....
        /*01c0*/ 	.word	0x00001210


	//   ....[16]....
        /*01c4*/ 	.word	0x00001230


	//   ....[17]....
        /*01c8*/ 	.word	0x00001240


	//   ....[18]....
        /*01cc*/ 	.word	0x000012d0


	//   ....[19]....
        /*01d0*/ 	.word	0x000012f0


	//   ....[20]....
        /*01d4*/ 	.word	0x00001300


	//   ....[21]....
        /*01d8*/ 	.word	0x00001360


	//   ....[22]....
        /*01dc*/ 	.word	0x000013a0


	//   ....[23]....
        /*01e0*/ 	.word	0x000013b0


	//   ....[24]....
        /*01e4*/ 	.word	0x00001b10


	//   ....[25]....
        /*01e8*/ 	.word	0x00001b90


	//   ....[26]....
        /*01ec*/ 	.word	0x00001c00


	//   ....[27]....
        /*01f0*/ 	.word	0x00001c80


	//   ....[28]....
        /*01f4*/ 	.word	0x00001d00


	//   ....[29]....
        /*01f8*/ 	.word	0x00001d80


	//   ....[30]....
        /*01fc*/ 	.word	0x00001e00


	//   ....[31]....
        /*0200*/ 	.word	0x00001e80


	//   ....[32]....
        /*0204*/ 	.word	0x00001ef0


	//   ....[33]....
        /*0208*/ 	.word	0x00001f60


	//   ....[34]....
        /*020c*/ 	.word	0x00001fe0


	//   ....[35]....
        /*0210*/ 	.word	0x00002050


	//   ....[36]....
        /*0214*/ 	.word	0x000020d0


	//   ....[37]....
        /*0218*/ 	.word	0x00002150


	//   ....[38]....
        /*021c*/ 	.word	0x000021d0


	//   ....[39]....
        /*0220*/ 	.word	0x00002250


	//   ....[40]....
        /*0224*/ 	.word	0x000022d0


	//   ....[41]....
        /*0228*/ 	.word	0x00002340


	//----- nvinfo : EIATTR_EXIT_INSTR_OFFSETS
	.align		4
.L_7669:
        /*022c*/ 	.byte	0x04, 0x1c
        /*022e*/ 	.short	(.L_7671 - .L_7670)


	//   ....[0]....
.L_7670:
        /*0230*/ 	.word	0x00000090


	//   ....[1]....
        /*0234*/ 	.word	0x00001710


	//   ....[2]....
        /*0238*/ 	.word	0x00001740


	//   ....[3]....
        /*023c*/ 	.word	0x00001950


	//   ....[4]....
        /*0240*/ 	.word	0x00001ab0


	//----- nvinfo : EIATTR_MAX_THREADS
	.align		4
.L_7671:
        /*0244*/ 	.byte	0x04, 0x05
        /*0246*/ 	.short	(.L_7673 - .L_7672)
.L_7672:
        /*0248*/ 	.word	0x00000080
        /*024c*/ 	.word	0x00000001
        /*0250*/ 	.word	0x00000001


	//----- nvinfo : EIATTR_CRS_STACK_SIZE
	.align		4
.L_7673:
        /*0254*/ 	.byte	0x04, 0x1e
        /*0256*/ 	.short	(.L_7675 - .L_7674)
.L_7674:
        /*0258*/ 	.word	0x00000000
.L_7675:


//--------------------- .nv.info._ZN4vllm3moe10topkGatingILi8ELi32ELi4ELi16ELi32Ej13__nv_bfloat16LNS0_11ScoringFuncE0EEEvPKT5_PKbPfiPT4_PiiiibPKf --------------------------
	.section	.nv.info._ZN4vllm3moe10topkGatingILi8ELi32ELi4ELi16ELi32Ej13__nv_bfloat16LNS0_11ScoringFuncE0EEEvPKT5_PKbPfiPT4_PiiiibPKf,"",@"SHT_CUDA_INFO"
	.sectionflags	@""
	.align	4


	//----- nvinfo : EIATTR_CUDA_API_VERSION
	.align		4
        /*0000*/ 	.byte	0x04, 0x37
        /*0002*/ 	.short	(.L_7677 - .L_7676)
.L_7676:
        /*0004*/ 	.word	0x00000082


	//----- nvinfo : EIATTR_SW2861232_WAR
	.align		4
.L_7677:
        /*0008*/ 	.byte	0x01, 0x35
	.zero		2


	//----- nvinfo : EIATTR_PARAM_CBANK
	.align		4
        /*000c*/ 	.byte	0x04, 0x0a
        /*000e*/ 	.short	(.L_7679 - .L_7678)
	.align		4
.L_7678:
        /*0010*/ 	.word	index@(.nv.constant0._ZN4vllm3moe10topkGatingILi8ELi32ELi4ELi16ELi32Ej13__nv_bfloat16LNS0_11ScoringFuncE0EEEvPKT5_PKbPfiPT4_PiiiibPKf)
        /*0014*/ 	.short	0x0160
        /*0016*/ 	.short	0x0048


	//----- nvinfo : EIATTR_CBANK_PARAM_SIZE
	.align		4
.L_7679:
        /*0018*/ 	.byte	0x03, 0x19
        /*001a*/ 	.short	0x0048


	//----- nvinfo : EIATTR_KPARAM_INFO
	.align		4
        /*001c*/ 	.byte	0x04, 0x17
        /*001e*/ 	.short	(.L_7681 - .L_7680)
.L_7680:
        /*0020*/ 	.word	0x00000000
        /*0024*/ 	.short	0x000a
        /*0026*/ 	.short	0x0040
        /*0028*/ 	.byte	0x00, 0xf0, 0x21, 0x00


	//----- nvinfo : EIATTR_KPARAM_INFO
	.align		4
.L_7681:
        /*002c*/ 	.byte	0x04, 0x17
        /*002e*/ 	.short	(.L_7683 - .L_7682)
.L_7682:
        /*0030*/ 	.word	0x00000000
        /*0034*/ 	.short	0x0009
        /*0036*/ 	.short	0x003c
        /*0038*/ 	.byte	0x00, 0xf0, 0x05, 0x00


	//----- nvinfo : EIATTR_KPARAM_INFO
	.align		4
.L_7683:
        /*003c*/ 	.byte	0x04, 0x17
        /*003e*/ 	.short	(.L_7685 - .L_7684)
.L_7684:
        /*0040*/ 	.word	0x00000000
        /*0044*/ 	.short	0x0008
        /*0046*/ 	.short	0x0038
        /*0048*/ 	.byte	0x00, 0xf0, 0x11, 0x00


	//----- nvinfo : EIATTR_KPARAM_INFO
	.align		4
.L_7685:
        /*004c*/ 	.byte	0x04, 0x17
        /*004e*/ 	.short	(.L_7687 - .L_7686)
.L_7686:
        /*0050*/ 	.word	0x00000000
        /*0054*/ 	.short	0x0007
        /*0056*/ 	.short	0x0034
        /*0058*/ 	.byte	0x00, 0xf0, 0x11, 0x00


	//----- nvinfo : EIATTR_KPARAM_INFO
	.align		4
.L_7687:
        /*005c*/ 	.byte	0x04, 0x17
        /*005e*/ 	.short	(.L_7689 - .L_7688)
.L_7688:
        /*0060*/ 	.word	0x00000000
        /*0064*/ 	.short	0x0006
        /*0066*/ 	.short	0x0030
        /*0068*/ 	.byte	0x00, 0xf0, 0x11, 0x00


	//----- nvinfo : EIATTR_KPARAM_INFO
	.align		4
.L_7689:
        /*006c*/ 	.byte	0x04, 0x17
        /*006e*/ 	.short	(.L_7691 - .L_7690)
.L_7690:
        /*0070*/ 	.word	0x00000000
        /*0074*/ 	.short	0x0005
        /*0076*/ 	.short	0x0028
        /*0078*/ 	.byte	0x00, 0xf0, 0x21, 0x00


	//----- nvinfo : EIATTR_KPARAM_INFO
	.align		4
.L_7691:
        /*007c*/ 	.byte	0x04, 0x17
        /*007e*/ 	.short	(.L_7693 - .L_7692)
.L_7692:
        /*0080*/ 	.word	0x00000000
        /*0084*/ 	.short	0x0004
        /*0086*/ 	.short	0x0020
        /*0088*/ 	.byte	0x00, 0xf0, 0x21, 0x00


	//----- nvinfo : EIATTR_KPARAM_INFO
	.align		4
.L_7693:
        /*008c*/ 	.byte	0x04, 0x17
        /*008e*/ 	.short	(.L_7695 - .L_7694)
.L_7694:
        /*0090*/ 	.word	0x00000000
        /*0094*/ 	.short	0x0003
        /*0096*/ 	.short	0x0018
        /*0098*/ 	.byte	0x00, 0xf0, 0x11, 0x00


	//----- nvinfo : EIATTR_KPARAM_INFO
	.align		4
.L_7695:
        /*009c*/ 	.byte	0x04, 0x17
        /*009e*/ 	.short	(.L_7697 - .L_7696)
.L_7696:
        /*00a0*/ 	.word	0x00000000
        /*00a4*/ 	.short	0x0002
        /*00a6*/ 	.short	0x0010
        /*00a8*/ 	.byte	0x00, 0xf0, 0x21, 0x00


	//----- nvinfo : EIATTR_KPARAM_INFO
	.align		4
.L_7697:
        /*00ac*/ 	.byte	0x04, 0x17
        /*00ae*/ 	.short	(.L_7699 - .L_7698)
.L_7698:
        /*00b0*/ 	.word	0x00000000
        /*00b4*/ 	.short	0x0001
        /*00b6*/ 	.short	0x0008
        /*00b8*/ 	.byte	0x00, 0xf0, 0x21, 0x00


	//----- nvinfo : EIATTR_KPARAM_INFO
	.align		4
.L_7699:
        /*00bc*/ 	.byte	0x04, 0x17
        /*00be*/ 	.short	(.L_7701 - .L_7700)
.L_7700:
        /*00c0*/ 	.word	0x00000000
        /*00c4*/ 	.short	0x0000
        /*00c6*/ 	.short	0x0000
        /*00c8*/ 	.byte	0x00, 0xf0, 0x21, 0x00


	//----- nvinfo : EIATTR_MAXREG_COUNT
	.align		4
.L_7701:
        /*00cc*/ 	.byte	0x03, 0x1b
        /*00ce*/ 	.short	0x00ff


	//----- nvinfo : EIATTR_MERCURY_ISA_VERSION
	.align		4
        /*00d0*/ 	.byte	0x03, 0x5f
        /*00d2*/ 	.short	0x0000


	//----- nvinfo : EIATTR_COOP_GROUP_MASK_REGIDS
	.align		4
        /*00d4*/ 	.byte	0x04, 0x29
        /*00d6*/ 	.short	(.L_7703 - .L_7702)


	//   ....[0]....
.L_7702:
        /*00d8*/ 	.word	0xffffffff


	//   ....[1]....
        /*00dc*/ 	.word	0xffffffff


	//   ....[2]....
        /*00e0*/ 	.word	0xffffffff


	//   ....[3]....
        /*00e4*/ 	.word	0xffffffff


	//   ....[4]....
        /*00e8*/ 	.word	0xffffffff


	//   ....[5]....
        /*00ec*/ 	.word	0xffffffff


	//   ....[6]....
        /*00f0*/ 	.word	0xffffffff


	//   ....[7]....
        /*00f4*/ 	.word	0xffffffff


	//   ....[8]....
        /*00f8*/ 	.word	0xffffffff


	//   ....[9]....
        /*00fc*/ 	.word	0xffffffff


	//   ....[10]....
        /*0100*/ 	.word	0xffffffff


	//   ....[11]....
        /*0104*/ 	.word	0xffffffff


	//   ....[12]....
        /*0108*/ 	.word	0xffffffff


	//   ....[13]....
        /*010c*/ 	.word	0xffffffff


	//   ....[14]....
        /*0110*/ 	.word	0xffffffff


	//   ....[15]....
        /*0114*/ 	.word	0xffffffff


	//   ....[16]....
        /*0118*/ 	.word	0xffffffff


	//   ....[17]....
        /*011c*/ 	.word	0xffffffff


	//   ....[18]....
        /*0120*/ 	.word	0xffffffff


	//   ....[19]....
        /*0124*/ 	.word	0xffffffff


	//   ....[20]....
        /*0128*/ 	.word	0xffffffff


	//   ....[21]....
        /*012c*/ 	.word	0xffffffff


	//   ....[22]....
        /*0130*/ 	.word	0xffffffff


	//   ....[23]....
        /*0134*/ 	.word	0xffffffff


	//   ....[24]....
        /*0138*/ 	.word	0xffffffff


	//   ....[25]....
        /*013c*/ 	.word	0xffffffff


	//   ....[26]....
        /*0140*/ 	.word	0xffffffff


	//   ....[27]....
        /*0144*/ 	.word	0xffffffff


	//----- nvinfo : EIATTR_COOP_GROUP_INSTR_OFFSETS
	.align		4
.L_7703:
        /*0148*/ 	.byte	0x04, 0x28
        /*014a*/ 	.short	(.L_7705 - .L_7704)


	//   ....[0]....
.L_7704:
        /*014c*/ 	.word	0x00000270


	//   ....[1]....
        /*0150*/ 	.word	0x00000290


	//   ....[2]....
        /*0154*/ 	.word	0x000004b0


	//   ....[3]....
        /*0158*/ 	.word	0x000004e0


	//   ....[4]....
        /*015c*/ 	.word	0x00000af0


	//   ....[5]....
        /*0160*/ 	.word	0x00000b10


	//   ....[6]....
        /*0164*/ 	.word	0x00000b20


	//   ....[7]....
        /*0168*/ 	.word	0x00000bc0


	//   ....[8]....
        /*016c*/ 	.word	0x00000bd0


	//   ....[9]....
        /*0170*/ 	.word	0x00000be0


	//   ....[10]....
        /*0174*/ 	.word	0x00001110


	//   ....[11]....
        /*0178*/ 	.word	0x00001130


	//   ....[12]....
        /*017c*/ 	.word	0x00001140


	//   ....[13]....
        /*0180*/ 	.word	0x000011e0


	//   ....[14]....
        /*0184*/ 	.word	0x000011f0


	//   ....[15]....
        /*0188*/ 	.word	0x00001200


	//   ....[16]....
        /*018c*/ 	.word	0x00001950


	//   ....[17]....
        /*0190*/ 	.word	0x000019d0


	//   ....[18]....
        /*0194*/ 	.word	0x00001a40


	//   ....[19]....
        /*0198*/ 	.word	0x00001ac0


	//   ....[20]....
        /*019c*/ 	.word	0x00001b40


	//   ....[21]....
        /*01a0*/ 	.word	0x00001bb0


	//   ....[22]....
        /*01a4*/ 	.word	0x00001c20


	//   ....[23]....
        /*01a8*/ 	.word	0x00001ca0


	//   ....[24]....
        /*01ac*/ 	.word	0x00001d10


	//   ....[25]....
        /*01b0*/ 	.word	0x00001d90


	//   ....[26]....
        /*01b4*/ 	.word	0x00001e10


	//   ....[27]....
        /*01b8*/ 	.word	0x00001e80


	//----- nvinfo : EIATTR_EXIT_INSTR_OFFSETS
	.align		4
.L_7705:
        /*01bc*/ 	.byte	0x04, 0x1c
        /*01be*/ 	.short	(.L_7707 - .L_7706)


	//   ....[0]....
.L_7706:
        /*01c0*/ 	.word	0x00000090


	//   ....[1]....
        /*01c4*/ 	.word	0x00001550


	//   ....[2]....
        /*01c8*/ 	.word	0x00001580


	//   ....[3]....
        /*01cc*/ 	.word	0x00001790


	//   ....[4]....
        /*01d0*/ 	.word	0x000018f0


	//----- nvinfo : EIATTR_MAX_THREADS
	.align		4
.L_7707:
        /*01d4*/ 	.byte	0x04, 0x05
        /*01d6*/ 	.short	(.L_7709 - .L_7708)
.L_7708:
        /*01d8*/ 	.word	0x00000080
        /*01dc*/ 	.word	0x00000001
        /*01e0*/ 	.word	0x00000001


	//----- nvinfo : EIATTR_CRS_STACK_SIZE
	.align		4
.L_7709:
        /*01e4*/ 	.byte	0x04, 0x1e
        /*01e6*/ 	.short	(.L_7711 - .L_7710)
.L_7710:
        /*01e8*/ 	.word	0x00000000
.L_7711:


//--------------------- .nv.info._ZN4vllm3moe10topkGatingILi8ELi16ELi4ELi16ELi32Ej13__nv_bfloat16LNS0_11ScoringFuncE0EEEvPKT5_PKbPfiPT4_PiiiibPKf --------------------------
	.section	.nv.info._ZN4vllm3moe10topkGatingILi8ELi16ELi4ELi16ELi32Ej13__nv_bfloat16LNS0_11ScoringFuncE0EEEvPKT5_PKbPfiPT4_PiiiibPKf,"",@"SHT_CUDA_INFO"
	.sectionflags	@""
	.align	4


	//----- nvinfo : EIATTR_CUDA_API_VERSION
	.align		4
        /*0000*/ 	.byte	0x04, 0x37
        /*0002*/ 	.short	(.L_7713 - .L_7712)
.L_7712:
        /*0004*/ 	.word	0x00000082


	//----- nvinfo : EIATTR_SW2861232_WAR
	.align		4
.L_7713:
        /*0008*/ 	.byte	0x01, 0x35
	.zero		2


	//----- nvinfo : EIATTR_PARAM_CBANK
	.align		4
        /*000c*/ 	.byte	0x04, 0x0a
        /*000e*/ 	.short	(.L_7715 - .L_7714)
	.align		4
.L_7714:
        /*0010*/ 	.word	index@(.nv.constant0._ZN4vllm3moe10topkGatingILi8ELi16ELi4ELi16ELi32Ej13__nv_bfloat16LNS0_11ScoringFuncE0EEEvPKT5_PKbPfiPT4_PiiiibPKf)
        /*0014*/ 	.short	0x0160
        /*0016*/ 	.short	0x0048


	//----- nvinfo : EIATTR_CBANK_PARAM_SIZE
	.align		4
.L_7715:
        /*0018*/ 	.byte	0x03, 0x19
        /*001a*/ 	.short	0x0048


	//----- nvinfo : EIATTR_KPARAM_INFO
	.align		4
        /*001c*/ 	.byte	0x04, 0x17
        /*001e*/ 	.short	(.L_7717 - .L_7716)
.L_7716:
        /*0020*/ 	.word	0x00000000
        /*0024*/ 	.short	0x000a
        /*0026*/ 	.short	0x0040
        /*0028*/ 	.byte	0x00, 0xf0, 0x21, 0x00


	//----- nvinfo : EIATTR_KPARAM_INFO
	.align		4
.L_7717:
        /*002c*/ 	.byte	0x04, 0x17
        /*002e*/ 	.short	(.L_7719 - .L_7718)
.L_7718:
        /*0030*/ 	.word	0x00000000
        /*0034*/ 	.short	0x0009
        /*0036*/ 	.short	0x003c
        /*0038*/ 	.byte	0x00, 0xf0, 0x05, 0x00


	//----- nvinfo : EIATTR_KPARAM_INFO
	.align		4
.L_7719:
        /*003c*/ 	.byte	0x04, 0x17
        /*003e*/ 	.short	(.L_7721 - .L_7720)
.L_7720:
        /*0040*/ 	.word	0x00000000
        /*0044*/ 	.short	0x0008
        /*0046*/ 	.short	0x0038
        /*0048*/ 	.byte	0x00, 0xf0, 0x11, 0x00


	//----- nvinfo : EIATTR_KPARAM_INFO
	.align		4
.L_7721:
        /*004c*/ 	.byte	0x04, 0x17
        /*004e*/ 	.short	(.L_7723 - .L_7722)
.L_7722:
        /*0050*/ 	.word	0x00000000
        /*0054*/ 	.short	0x0007
        /*0056*/ 	.short	0x0034
        /*0058*/ 	.byte	0x00, 0xf0, 0x11, 0x00


	//----- nvinfo : EIATTR_KPARAM_INFO
	.align		4
.L_7723:
        /*005c*/ 	.byte	0x04, 0x17
        /*005e*/ 	.short	(.L_7725 - .L_7724)
.L_7724:
        /*0060*/ 	.word	0x00000000
        /*0064*/ 	.short	0x0006
        /*0066*/ 	.short	0x0030
        /*0068*/ 	.byte	0x00, 0xf0, 0x11, 0x00


	//----- nvinfo : EIATTR_KPARAM_INFO
	.align		4
.L_7725:
        /*006c*/ 	.byte	0x04, 0x17
        /*006e*/ 	.short	(.L_7727 - .L_7726)
.L_7726:
        /*0070*/ 	.word	0x00000000
        /*0074*/ 	.short	0x0005
        /*0076*/ 	.short	0x0028
        /*0078*/ 	.byte	0x00, 0xf0, 0x21, 0x00


	//----- nvinfo : EIATTR_KPARAM_INFO
	.align		4
.L_7727:
        /*007c*/ 	.byte	0x04, 0x17
        /*007e*/ 	.short	(.L_7729 - .L_7728)
.L_7728:
        /*0080*/ 	.word	0x00000000
        /*0084*/ 	.short	0x0004
        /*0086*/ 	.short	0x0020
        /*0088*/ 	.byte	0x00, 0xf0, 0x21, 0x00


	//----- nvinfo : EIATTR_KPARAM_INFO
	.align		4
.L_7729:
        /*008c*/ 	.byte	0x04, 0x17
        /*008e*/ 	.short	(.L_7731 - .L_7730)
.L_7730:
        /*0090*/ 	.word	0x00000000
        /*0094*/ 	.short	0x0003
        /*0096*/ 	.short	0x0018
        /*0098*/ 	.byte	0x00, 0xf0, 0x11, 0x00


	//----- nvinfo : EIATTR_KPARAM_INFO
	.align		4
.L_7731:
        /*009c*/ 	.byte	0x04, 0x17
        /*009e*/ 	.short	(.L_7733 - .L_7732)
.L_7732:
        /*00a0*/ 	.word	0x00000000
        /*00a4*/ 	.short	0x0002
        /*00a6*/ 	.short	0x0010
        /*00a8*/ 	.byte	0x00, 0xf0, 0x21, 0x00


	//----- nvinfo : EIATTR_KPARAM_INFO
	.align		4
.L_7733:
        /*00ac*/ 	.byte	0x04, 0x17
        /*00ae*/ 	.short	(.L_7735 - .L_7734)
.L_7734:
        /*00b0*/ 	.word	0x00000000
        /*00b4*/ 	.short	0x0001
        /*00b6*/ 	.short	0x0008
        /*00b8*/ 	.byte	0x00, 0xf0, 0x21, 0x00


	//----- nvinfo : EIATTR_KPARAM_INFO
	.align		4
.L_7735:
        /*00bc*/ 	.byte	0x04, 0x17
        /*00be*/ 	.short	(.L_7737 - .L_7736)
.L_7736:
        /*00c0*/ 	.word	0x00000000
        /*00c4*/ 	.short	0x0000
        /*00c6*/ 	.short	0x0000
        /*00c8*/ 	.byte	0x00, 0xf0, 0x21, 0x00


	//----- nvinfo : EIATTR_MAXREG_COUNT
	.align		4
.L_7737:
        /*00cc*/ 	.byte	0x03, 0x1b
        /*00ce*/ 	.short	0x00ff


	//----- nvinfo : EIATTR_MERCURY_ISA_VERSION
	.align		4
        /*00d0*/ 	.byte	0x03, 0x5f
        /*00d2*/ 	.short	0x0000


	//----- nvinfo : EIATTR_COOP_GROUP_MASK_REGIDS
	.align		4
        /*00d4*/ 	.byte	0x04, 0x29
        /*00d6*/ 	.short	(.L_7739 - .L_7738)


	//   ....[0]....
.L_7738:
        /*00d8*/ 	.word	0xffffffff


	//   ....[1]....
        /*00dc*/ 	.word	0xffffffff


	//   ....[2]....
        /*00e0*/ 	.word	0xffffffff


	//   ....[3]....
        /*00e4*/ 	.word	0xffffffff


	//   ....[4]....
        /*00e8*/ 	.word	0xffffffff


	//   ....[5]....
        /*00ec*/ 	.word	0xffffffff


	//   ....[6]....
        /*00f0*/ 	.word	0xffffffff


	//   ....[7]....
        /*00f4*/ 	.word	0xffffffff


	//   ....[8]....
        /*00f8*/ 	.word	0xffffffff


	//   ....[9]....
        /*00fc*/ 	.word	0xffffffff


	//   ....[10]....
        /*0100*/ 	.word	0xffffffff


	//   ....[11]....
        /*0104*/ 	.word	0xffffffff


	//   ....[12]....
        /*0108*/ 	.word	0xffffffff


	//   ....[13]....
        /*010c*/ 	.word	0xffffffff


	//----- nvinfo : EIATTR_COOP_GROUP_INSTR_OFFSETS
	.align		4
.L_7739:
        /*0110*/ 	.byte	0x04, 0x28
        /*0112*/ 	.short	(.L_7741 - .L_7740)


	//   ....[0]....
.L_7740:
        /*0114*/ 	.word	0x00000270


	//   ....[1]....
        /*0118*/ 	.word	0x00000490


	//   ....[2]....
        /*011c*/ 	.word	0x00000ab0


	//   ....[3]....
        /*0120*/ 	.word	0x00000ad0


	//   ....[4]....
        /*0124*/ 	.word	0x00000ae0


	//   ....[5]....
        /*0128*/ 	.word	0x00001020


	//   ....[6]....
        /*012c*/ 	.word	0x00001040


	//   ....[7]....
        /*0130*/ 	.word	0x00001050


	//   ....[8]....
        /*0134*/ 	.word	0x000017c0


	//   ....[9]....
        /*0138*/ 	.word	0x00001840


	//   ....[10]....
        /*013c*/ 	.word	0x000018b0


	//   ....[11]....
        /*0140*/ 	.word	0x00001930


	//   ....[12]....
        /*0144*/ 	.word	0x000019b0


	//   ....[13]....
        /*0148*/ 	.word	0x00001a20


	//----- nvinfo : EIATTR_EXIT_INSTR_OFFSETS
	.align		4
.L_7741:
        /*014c*/ 	.byte	0x04, 0x1c
        /*014e*/ 	.short	(.L_7743 - .L_7742)


	//   ....[0]....
.L_7742:
        /*0150*/ 	.word	0x00000090


	//   ....[1]....
        /*0154*/ 	.word	0x000013c0


	//   ....[2]....
        /*0158*/ 	.word	0x000013f0


	//   ....[3]....
        /*015c*/ 	.word	0x00001600


	//   ....[4]....
        /*0160*/ 	.word	0x00001760


	//----- nvinfo : EIATTR_MAX_THREADS
	.align		4
.L_7743:
        /*0164*/ 	.byte	0x04, 0x05
        /*0166*/ 	.short	(.L_7745 - .L_7744)
.L_7744:
        /*0168*/ 	.word	0x00000080
        /*016c*/ 	.word	0x00000001
        /*0170*/ 	.word	0x00000001


	//----- nvinfo : EIATTR_CRS_STACK_SIZE
	.align		4
.L_7745:
        /*0174*/ 	.byte	0x04, 0x1e
        /*0176*/ 	.short	(.L_7747 - .L_7746)
.L_7746:
        /*0178*/ 	.word	0x00000000
.L_7747:


//--------------------- .nv.info._ZN4vllm3moe10topkGatingILi8ELi8ELi4ELi16ELi32Ej13__nv_bfloat16LNS0_11ScoringFuncE0EEEvPKT5_PKbPfiPT4_PiiiibPKf --------------------------
	.section	.nv.info._ZN4vllm3moe10topkGatingILi8ELi8ELi4ELi16ELi32Ej13__nv_bfloat16LNS0_11ScoringFuncE0EEEvPKT5_PKbPfiPT4_PiiiibPKf,"",@"SHT_CUDA_INFO"
	.sectionflags	@""
	.align	4


	//----- nvinfo : EIATTR_CUDA_API_VERSION
	.align		4
        /*0000*/ 	.byte	0x04, 0x37
        /*0002*/ 	.short	(.L_7749 - .L_7748)
.L_7748:
        /*0004*/ 	.word	0x00000082


	//----- nvinfo : EIATTR_SW2861232_WAR
	.align		4
.L_7749:
        /*0008*/ 	.byte	0x01, 0x35
	.zero		2


	//----- nvinfo : EIATTR_PARAM_CBANK
	.align		4
        /*000c*/ 	.byte	0x04, 0x0a
        /*000e*/ 	.short	(.L_7751 - .L_7750)
	.align		4
.L_7750:
        /*0010*/ 	.word	index@(.nv.constant0._ZN4vllm3moe10topkGatingILi8ELi8ELi4ELi16ELi32Ej13__nv_bfloat16LNS0_11ScoringFuncE0EEEvPKT5_PKbPfiPT4_PiiiibPKf)
        /*0014*/ 	.short	0x0160
        /*0016*/ 	.short	0x0048


	//----- nvinfo : EIATTR_CBANK_PARAM_SIZE
	.align		4
.L_7751:
        /*0018*/ 	.byte	0x03, 0x19
        /*001a*/ 	.short	0x0048


	//----- nvinfo : EIATTR_KPARAM_INFO
	.align		4
        /*001c*/ 	.byte	0x04, 0x17
        /*001e*/ 	.short	(.L_7753 - .L_7752)
.L_7752:
        /*0020*/ 	.word	0x00000000
        /*0024*/ 	.short	0x000a
        /*0026*/ 	.short	0x0040
        /*0028*/ 	.byte	0x00, 0xf0, 0x21, 0x00


	//----- nvinfo : EIATTR_KPARAM_INFO
	.align		4
.L_7753:
        /*002c*/ 	.byte	0x04, 0x17
        /*002e*/ 	.short	(.L_7755 - .L_7754)
.L_7754:
        /*0030*/ 	.word	0x00000000
        /*0034*/ 	.short	0x0009
        /*0036*/ 	.short	0x003c
        /*0038*/ 	.byte	0x00, 0xf0, 0x05, 0x00


	//----- nvinfo : EIATTR_KPARAM_INFO
	.align		4
.L_7755:
        /*003c*/ 	.byte	0x04, 0x17
        /*003e*/ 	.short	(.L_7757 - .L_7756)
.L_7756:
        /*0040*/ 	.word	0x00000000
        /*0044*/ 	.short	0x0008
        /*0046*/ 	.short	0x0038
        /*0048*/ 	.byte	0x00, 0xf0, 0x11, 0x00


	//----- nvinfo : EIATTR_KPARAM_INFO
	.align		4
.L_7757:
        /*004c*/ 	.byte	0x04, 0x17
        /*004e*/ 	.short	(.L_7759 - .L_7758)
.L_7758:
        /*0050*/ 	.word	0x00000000
        /*0054*/ 	.short	0x0007
        /*0056*/ 	.short	0x0034
        /*0058*/ 	.byte	0x00, 0xf0, 0x11, 0x00


	//----- nvinfo : EIATTR_KPARAM_INFO
	.align		4
.L_7759:
        /*005c*/ 	.byte	0x04, 0x17
        /*005e*/ 	.short	(.L_7761 - .L_7760)
.L_7760:
        /*0060*/ 	.word	0x00000000
        /*0064*/ 	.short	0x0006
        /*0066*/ 	.short	0x0030
        /*0068*/ 	.byte	0x00, 0xf0, 0x11, 0x00


	//----- nvinfo : EIATTR_KPARAM_INFO
	.align		4
.L_7761:
        /*006c*/ 	.byte	0x04, 0x17
        /*006e*/ 	.short	(.L_7763 - .L_7762)
.L_7762:
        /*0070*/ 	.word	0x00000000
        /*0074*/ 	.short	0x0005
        /*0076*/ 	.short	0x0028
        /*0078*/ 	.byte	0x00, 0xf0, 0x21, 0x00


	//----- nvinfo : EIATTR_KPARAM_INFO
	.align		4
.L_7763:
        /*007c*/ 	.byte	0x04, 0x17
        /*007e*/ 	.short	(.L_7765 - .L_7764)
.L_7764:
        /*0080*/ 	.word	0x00000000
        /*0084*/ 	.short	0x0004
        /*0086*/ 	.short	0x0020
        /*0088*/ 	.byte	0x00, 0xf0, 0x21, 0x00


	//----- nvinfo : EIATTR_KPARAM_INFO
	.align		4
.L_7765:
        /*008c*/ 	.byte	0x04, 0x17
        /*008e*/ 	.short	(.L_7767 - .L_7766)
.L_7766:
        /*0090*/ 	.word	0x00000000
        /*0094*/ 	.short	0x0003
        /*0096*/ 	.short	0x0018
        /*0098*/ 	.byte	0x00, 0xf0, 0x11, 0x00


	//----- nvinfo : EIATTR_KPARAM_INFO
	.align		4
.L_7767:
        /*009c*/ 	.byte	0x04, 0x17
        /*009e*/ 	.short	(.L_7769 - .L_7768)
.L_7768:
        /*00a0*/ 	.word	0x00000000
        /*00a4*/ 	.short	0x0002
        /*00a6*/ 	.short	0x0010
        /*00a8*/ 	.byte	0x00, 0xf0, 0x21, 0x00


	//----- nvinfo : EIATTR_KPARAM_INFO
	.align		4
.L_7769:
        /*00ac*/ 	.byte	0x04, 0x17
        /*00ae*/ 	.short	(.L_7771 - .L_7770)
.L_7770:
        /*00b0*/ 	.word	0x00000000
        /*00b4*/ 	.short	0x0001
        /*00b6*/ 	.short	0x0008
        /*00b8*/ 	.byte	0x00, 0xf0, 0x21, 0x00


	//----- nvinfo : EIATTR_KPARAM_INFO
	.align		4
.L_7771:
        /*00bc*/ 	.byte	0x04, 0x17
        /*00be*/ 	.short	(.L_7773 - .L_7772)
.L_7772:
        /*00c0*/ 	.word	0x00000000
        /*00c4*/ 	.short	0x0000
        /*00c6*/ 	.short	0x0000
        /*00c8*/ 	.byte	0x00, 0xf0, 0x21, 0x00


	//----- nvinfo : EIATTR_MAXREG_COUNT
	.align		4
.L_7773:
        /*00cc*/ 	.byte	0x03, 0x1b
        /*00ce*/ 	.short	0x00ff


	//----- nvinfo : EIATTR_MERCURY_ISA_VERSION
	.align		4
        /*00d0*/ 	.byte	0x03, 0x5f
        /*00d2*/ 	.short	0x0000


	//----- nvinfo : EIATTR_EXIT_INSTR_OFFSETS
	.align		4
        /*00d4*/ 	.byte	0x04, 0x1c
        /*00d6*/ 	.short	(.L_7775 - .L_7774)


	//   ....[0]....
.L_7774:
        /*00d8*/ 	.word	0x00000070


	//   ....[1]....
        /*00dc*/ 	.word	0x00001e90


	//   ....[2]....
        /*00e0*/ 	.word	0x00001eb0


	//   ....[3]....
        /*00e4*/ 	.word	0x00002780


	//   ....[4]....
        /*00e8*/ 	.word	0x00002890


	//----- nvinfo : EIATTR_MAX_THREADS
	.align		4
.L_7775:
        /*00ec*/ 	.byte	0x04, 0x05
        /*00ee*/ 	.short	(.L_7777 - .L_7776)
.L_7776:
        /*00f0*/ 	.word	0x00000080
        /*00f4*/ 	.word	0x00000001
        /*00f8*/ 	.word	0x00000001
.L_7777:


//--------------------- .nv.info._ZN4vllm3moe10topkGatingILi4ELi4ELi4ELi8ELi32Ej13__nv_bfloat16LNS0_11ScoringFuncE0EEEvPKT5_PKbPfiPT4_PiiiibPKf --------------------------
	.section	.nv.info._ZN4vllm3moe10topkGatingILi4ELi4ELi4ELi8ELi32Ej13__nv_bfloat16LNS0_11ScoringFuncE0EEEvPKT5_PKbPfiPT4_PiiiibPKf,"",@"SHT_CUDA_INFO"
	.sectionflags	@""
	.align	4


	//----- nvinfo : EIATTR_CUDA_API_VERSION
	.align		4
        /*0000*/ 	.byte	0x04, 0x37
        /*0002*/ 	.short	(.L_7779 - .L_7778)
.L_7778:
        /*0004*/ 	.word	0x00000082


	//----- nvinfo : EIATTR_SW2861232_WAR
	.align		4
.L_7779:
        /*0008*/ 	.byte	0x01, 0x35
	.zero		2


	//----- nvinfo : EIATTR_PARAM_CBANK
	.align		4
        /*000c*/ 	.byte	0x04, 0x0a
        /*000e*/ 	.short	(.L_7781 - .L_7780)
	.align		4
.L_7780:
        /*0010*/ 	.word	index@(.nv.constant0._ZN4vllm3moe10topkGatingILi4ELi4ELi4ELi8ELi32Ej13__nv_bfloat16LNS0_11ScoringFuncE0EEEvPKT5_PKbPfiPT4_PiiiibPKf)
        /*0014*/ 	.short	0x0160
        /*0016*/ 	.short	0x0048


	//----- nvinfo : EIATTR_CBANK_PARAM_SIZE
	.align		4
.L_7781:
        /*0018*/ 	.byte	0x03, 0x19
        /*001a*/ 	.short	0x0048


	//----- nvinfo : EIATTR_KPARAM_INFO
	.align		4
        /*001c*/ 	.byte	0x04, 0x17
        /*001e*/ 	.short	(.L_7783 - .L_7782)
.L_7782:
        /*0020*/ 	.word	0x00000000
        /*0024*/ 	.short	0x000a
        /*0026*/ 	.short	0x0040
        /*0028*/ 	.byte	0x00, 0xf0, 0x21, 0x00


	//----- nvinfo : EIATTR_KPARAM_INFO
	.align		4
.L_7783:
        /*002c*/ 	.byte	0x04, 0x17
        /*002e*/ 	.short	(.L_7785 - .L_7784)
.L_7784:
        /*0030*/ 	.word	0x00000000
        /*0034*/ 	.short	0x0009
        /*0036*/ 	.short	0x003c
        /*0038*/ 	.byte	0x00, 0xf0, 0x05, 0x00


	//----- nvinfo : EIATTR_KPARAM_INFO
	.align		4
.L_7785:
        /*003c*/ 	.byte	0x04, 0x17
        /*003e*/ 	.short	(.L_7787 - .L_7786)
.L_7786:
        /*0040*/ 	.word	0x00000000
        /*0044*/ 	.short	0x0008
        /*0046*/ 	.short	0x0038
        /*0048*/ 	.byte	0x00, 0xf0, 0x11, 0x00


	//----- nvinfo : EIATTR_KPARAM_INFO
	.align		4
.L_7787:
        /*004c*/ 	.byte	0x04, 0x17
        /*004e*/ 	.short	(.L_7789 - .L_7788)
.L_7788:
        /*0050*/ 	.word	0x00000000
        /*0054*/ 	.short	0x0007
        /*0056*/ 	.short	0x0034
        /*0058*/ 	.byte	0x00, 0xf0, 0x11, 0x00


	//----- nvinfo : EIATTR_KPARAM_INFO
	.align		4
.L_7789:
        /*005c*/ 	.byte	0x04, 0x17
        /*005e*/ 	.short	(.L_7791 - .L_7790)
.L_7790:
        /*0060*/ 	.word	0x00000000
        /*0064*/ 	.short	0x0006
        /*0066*/ 	.short	0x0030
        /*0068*/ 	.byte	0x00, 0xf0, 0x11, 0x00


	//----- nvinfo : EIATTR_KPARAM_INFO
	.align		4
.L_7791:
        /*006c*/ 	.byte	0x04, 0x17
        /*006e*/ 	.short	(.L_7793 - .L_7792)
.L_7792:
        /*0070*/ 	.word	0x00000000
        /*0074*/ 	.short	0x0005
        /*0076*/ 	.short	0x0028
        /*0078*/ 	.byte	0x00, 0xf0, 0x21, 0x00


	//----- nvinfo : EIATTR_KPARAM_INFO
	.align		4
.L_7793:
        /*007c*/ 	.byte	0x04, 0x17
        /*007e*/ 	.short	(.L_7795 - .L_7794)
.L_7794:
        /*0080*/ 	.word	0x00000000
        /*0084*/ 	.short	0x0004
        /*0086*/ 	.short	0x0020
        /*0088*/ 	.byte	0x00, 0xf0, 0x21, 0x00


	//----- nvinfo : EIATTR_KPARAM_INFO
	.align		4
.L_7795:
        /*008c*/ 	.byte	0x04, 0x17
        /*008e*/ 	.short	(.L_7797 - .L_7796)
.L_7796:
        /*0090*/ 	.word	0x00000000
        /*0094*/ 	.short	0x0003
        /*0096*/ 	.short	0x0018
        /*0098*/ 	.byte	0x00, 0xf0, 0x11, 0x00


	//----- nvinfo : EIATTR_KPARAM_INFO
	.align		4
.L_7797:
        /*009c*/ 	.byte	0x04, 0x17
        /*009e*/ 	.short	(.L_7799 - .L_7798)
.L_7798:
        /*00a0*/ 	.word	0x00000000
        /*00a4*/ 	.short	0x0002
        /*00a6*/ 	.short	0x0010
        /*00a8*/ 	.byte	0x00, 0xf0, 0x21, 0x00


	//----- nvinfo : EIATTR_KPARAM_INFO
	.align		4
.L_7799:
        /*00ac*/ 	.byte	0x04, 0x17
        /*00ae*/ 	.short	(.L_7801 - .L_7800)
.L_7800:
        /*00b0*/ 	.word	0x00000000
        /*00b4*/ 	.short	0x0001
        /*00b6*/ 	.short	0x0008
        /*00b8*/ 	.byte	0x00, 0xf0, 0x21, 0x00


	//----- nvinfo : EIATTR_KPARAM_INFO
	.align		4
.L_7801:
        /*00bc*/ 	.byte	0x04, 0x17
        /*00be*/ 	.short	(.L_7803 - .L_7802)
.L_7802:
        /*00c0*/ 	.word	0x00000000
        /*00c4*/ 	.short	0x0000
        /*00c6*/ 	.short	0x0000
        /*00c8*/ 	.byte	0x00, 0xf0, 0x21, 0x00


	//----- nvinfo : EIATTR_MAXREG_COUNT
	.align		4
.L_7803:
        /*00cc*/ 	.byte	0x03, 0x1b
        /*00ce*/ 	.short	0x00ff


	//----- nvinfo : EIATTR_MERCURY_ISA_VERSION
	.align		4
        /*00d0*/ 	.byte	0x03, 0x5f
        /*00d2*/ 	.short	0x0000


	//----- nvinfo : EIATTR_EXIT_INSTR_OFFSETS
	.align		4
        /*00d4*/ 	.byte	0x04, 0x1c
        /*00d6*/ 	.short	(.L_7805 - .L_7804)


	//   ....[0]....
.L_7804:
        /*00d8*/ 	.word	0x00000070


	//   ....[1]....
        /*00dc*/ 	.word	0x00001fb0


	//   ....[2]....
        /*00e0*/ 	.word	0x00001fc0


	//   ....[3]....
        /*00e4*/ 	.word	0x00002890


	//   ....[4]....
        /*00e8*/ 	.word	0x000029a0


	//----- nvinfo : EIATTR_MAX_THREADS
	.align		4
.L_7805:
        /*00ec*/ 	.byte	0x04, 0x05
        /*00ee*/ 	.short	(.L_7807 - .L_7806)
.L_7806:
        /*00f0*/ 	.word	0x00000080
        /*00f4*/ 	.word	0x00000001
        /*00f8*/ 	.word	0x00000001
.L_7807:


//--------------------- .nv.info._ZN4vllm3moe10topkGatingILi2ELi2ELi4ELi4ELi32Ej13__nv_bfloat16LNS0_11ScoringFuncE0EEEvPKT5_PKbPfiPT4_PiiiibPKf --------------------------
	.section	.nv.info._ZN4vllm3moe10topkGatingILi2ELi2ELi4ELi4ELi32Ej13__nv_bfloat16LNS0_11ScoringFuncE0EEEvPKT5_PKbPfiPT4_PiiiibPKf,"",@"SHT_CUDA_INFO"
	.sectionflags	@""
	.align	4


	//----- nvinfo : EIATTR_CUDA_API_VERSION
	.align		4
        /*0000*/ 	.byte	0x04, 0x37
        /*0002*/ 	.short	(.L_7809 - .L_7808)
.L_7808:
        /*0004*/ 	.word	0x00000082


	//----- nvinfo : EIATTR_SW2861232_WAR
	.align		4
.L_7809:
        /*0008*/ 	.byte	0x01, 0x35
	.zero		2


	//----- nvinfo : EIATTR_PARAM_CBANK
	.align		4
        /*000c*/ 	.byte	0x04, 0x0a
        /*000e*/ 	.short	(.L_7811 - .L_7810)
	.align		4
.L_7810:
        /*0010*/ 	.word	index@(.nv.constant0._ZN4vllm3moe10topkGatingILi2ELi2ELi4ELi4ELi32Ej13__nv_bfloat16LNS0_11ScoringFuncE0EEEvPKT5_PKbPfiPT4_PiiiibPKf)
        /*0014*/ 	.short	0x0160
        /*0016*/ 	.short	0x0048


	//----- nvinfo : EIATTR_CBANK_PARAM_SIZE
	.align		4
.L_7811:
        /*0018*/ 	.byte	0x03, 0x19
        /*001a*/ 	.short	0x0048


	//----- nvinfo : EIATTR_KPARAM_INFO
	.align		4
        /*001c*/ 	.byte	0x04, 0x17
        /*001e*/ 	.short	(.L_7813 - .L_7812)
.L_7812:
        /*0020*/ 	.word	0x00000000
        /*0024*/ 	.short	0x000a
        /*0026*/ 	.short	0x0040
        /*0028*/ 	.byte	0x00, 0xf0, 0x21, 0x00


	//----- nvinfo : EIATTR_KPARAM_INFO
	.align		4
.L_7813:
        /*002c*/ 	.byte	0x04, 0x17
        /*002e*/ 	.short	(.L_7815 - .L_7814)
.L_7814:
        /*0030*/ 	.word	0x00000000
        /*0034*/ 	.short	0x0009
        /*0036*/ 	.short	0x003c
        /*0038*/ 	.byte	0x00, 0xf0, 0x05, 0x00


	//----- nvinfo : EIATTR_KPARAM_INFO
	.align		4
.L_7815:
        /*003c*/ 	.byte	0x04, 0x17
        /*003e*/ 	.short	(.L_7817 - .L_7816)
.L_7816:
        /*0040*/ 	.word	0x00000000
        /*0044*/ 	.short	0x0008
        /*0046*/ 	.short	0x0038
        /*0048*/ 	.byte	0x00, 0xf0, 0x11, 0x00


	//----- nvinfo : EIATTR_KPARAM_INFO
	.align		4
.L_7817:
        /*004c*/ 	.byte	0x04, 0x17
        /*004e*/ 	.short	(.L_7819 - .L_7818)
.L_7818:
        /*0050*/ 	.word	0x00000000
        /*0054*/ 	.short	0x0007
        /*0056*/ 	.short	0x0034
        /*0058*/ 	.byte	0x00, 0xf0, 0x11, 0x00


	//----- nvinfo : EIATTR_KPARAM_INFO
	.align		4
.L_7819:
        /*005c*/ 	.byte	0x04, 0x17
        /*005e*/ 	.short	(.L_7821 - .L_7820)
.L_7820:
        /*0060*/ 	.word	0x00000000
        /*0064*/ 	.short	0x0006
        /*0066*/ 	.short	0x0030
        /*0068*/ 	.byte	0x00, 0xf0, 0x11, 0x00


	//----- nvinfo : EIATTR_KPARAM_INFO
	.align		4
.L_7821:
        /*006c*/ 	.byte	0x04, 0x17
        /*006e*/ 	.short	(.L_7823 - .L_7822)
.L_7822:
        /*0070*/ 	.word	0x00000000
        /*0074*/ 	.short	0x0005
        /*0076*/ 	.short	0x0028
        /*0078*/ 	.byte	0x00, 0xf0, 0x21, 0x00


	//----- nvinfo : EIATTR_KPARAM_INFO
	.align		4
.L_7823:
        /*007c*/ 	.byte	0x04, 0x17
        /*007e*/ 	.short	(.L_7825 - .L_7824)
.L_7824:
        /*0080*/ 	.word	0x00000000
        /*0084*/ 	.short	0x0004
        /*0086*/ 	.short	0x0020
        /*0088*/ 	.byte	0x00, 0xf0, 0x21, 0x00


	//----- nvinfo : EIATTR_KPARAM_INFO
	.align		4
.L_7825:
        /*008c*/ 	.byte	0x04, 0x17
        /*008e*/ 	.short	(.L_7827 - .L_7826)
.L_7826:
        /*0090*/ 	.word	0x00000000
        /*0094*/ 	.short	0x0003
        /*0096*/ 	.short	0x0018
        /*0098*/ 	.byte	0x00, 0xf0, 0x11, 0x00


	//----- nvinfo : EIATTR_KPARAM_INFO
	.align		4
.L_7827:
        /*009c*/ 	.byte	0x04, 0x17
        /*009e*/ 	.short	(.L_7829 - .L_7828)
.L_7828:
        /*00a0*/ 	.word	0x00000000
        /*00a4*/ 	.short	0x0002
        /*00a6*/ 	.short	0x0010
        /*00a8*/ 	.byte	0x00, 0xf0, 0x21, 0x00


	//----- nvinfo : EIATTR_KPARAM_INFO
	.align		4
.L_7829:
        /*00ac*/ 	.byte	0x04, 0x17
        /*00ae*/ 	.short	(.L_7831 - .L_7830)
.L_7830:
        /*00b0*/ 	.word	0x00000000
        /*00b4*/ 	.short	0x0001
        /*00b6*/ 	.short	0x0008
        /*00b8*/ 	.byte	0x00, 0xf0, 0x21, 0x00


	//----- nvinfo : EIATTR_KPARAM_INFO
	.align		4
.L_7831:
        /*00bc*/ 	.byte	0x04, 0x17
        /*00be*/ 	.short	(.L_7833 - .L_7832)
.L_7832:
        /*00c0*/ 	.word	0x00000000
        /*00c4*/ 	.short	0x0000
        /*00c6*/ 	.short	0x0000
        /*00c8*/ 	.byte	0x00, 0xf0, 0x21, 0x00


	//----- nvinfo : EIATTR_MAXREG_COUNT
	.align		4
.L_7833:
        /*00cc*/ 	.byte	0x03, 0x1b
        /*00ce*/ 	.short	0x00ff


	//----- nvinfo : EIATTR_MERCURY_ISA_VERSION
	.align		4
        /*00d0*/ 	.byte	0x03, 0x5f
        /*00d2*/ 	.short	0x0000


	//----- nvinfo : EIATTR_EXIT_INSTR_OFFSETS
	.align		4
        /*00d4*/ 	.byte	0x04, 0x1c
        /*00d6*/ 	.short	(.L_7835 - .L_7834)


	//   ....[0]....
.L_7834:
        /*00d8*/ 	.word	0x00000070


	//   ....[1]....
        /*00dc*/ 	.word	0x00001730


	//   ....[2]....
        /*00e0*/ 	.word	0x00001740


	//   ....[3]....
        /*00e4*/ 	.word	0x00002010


	//   ....[4]....
        /*00e8*/ 	.word	0x00002120


	//----- nvinfo : EIATTR_MAX_THREADS
	.align		4
.L_7835:
        /*00ec*/ 	.byte	0x04, 0x05
        /*00ee*/ 	.short	(.L_7837 - .L_7836)
.L_7836:
        /*00f0*/ 	.word	0x00000080
        /*00f4*/ 	.word	0x00000001
        /*00f8*/ 	.word	0x00000001
.L_7837:


//--------------------- .nv.info._ZN4vllm3moe10topkGatingILi1ELi1ELi4ELi2ELi32Ej13__nv_bfloat16LNS0_11ScoringFuncE0EEEvPKT5_PKbPfiPT4_PiiiibPKf --------------------------
	.section	.nv.info._ZN4vllm3moe10topkGatingILi1ELi1ELi4ELi2ELi32Ej13__nv_bfloat16LNS0_11ScoringFuncE0EEEvPKT5_PKbPfiPT4_PiiiibPKf,"",@"SHT_CUDA_INFO"
	.sectionflags	@""
	.align	4


	//----- nvinfo : EIATTR_CUDA_API_VERSION
	.align		4
        /*0000*/ 	.byte	0x04, 0x37
        /*0002*/ 	.short	(.L_7839 - .L_7838)
.L_7838:
        /*0004*/ 	.word	0x00000082


	//----- nvinfo : EIATTR_SW2861232_WAR
	.align		4
.L_7839:
        /*0008*/ 	.byte	0x01, 0x35
	.zero		2


	//----- nvinfo : EIATTR_PARAM_CBANK
	.align		4
        /*000c*/ 	.byte	0x04, 0x0a
        /*000e*/ 	.short	(.L_7841 - .L_7840)
	.align		4
.L_7840:
        /*0010*/ 	.word	index@(.nv.constant0._ZN4vllm3moe10topkGatingILi1ELi1ELi4ELi2ELi32Ej13__nv_bfloat16LNS0_11ScoringFuncE0EEEvPKT5_PKbPfiPT4_PiiiibPKf)
        /*0014*/ 	.short	0x0160
        /*0016*/ 	.short	0x0048


	//----- nvinfo : EIATTR_CBANK_PARAM_SIZE
	.align		4
.L_7841:
        /*0018*/ 	.byte	0x03, 0x19
        /*001a*/ 	.short	0x0048


	//----- nvinfo : EIATTR_KPARAM_INFO
	.align		4
        /*001c*/ 	.byte	0x04, 0x17
        /*001e*/ 	.short	(.L_7843 - .L_7842)
.L_7842:
        /*0020*/ 	.word	0x00000000
        /*0024*/ 	.short	0x000a
        /*0026*/ 	.short	0x0040
        /*0028*/ 	.byte	0x00, 0xf0, 0x21, 0x00


	//----- nvinfo : EIATTR_KPARAM_INFO
	.align		4
.L_7843:
        /*002c*/ 	.byte	0x04, 0x17
        /*002e*/ 	.short	(.L_7845 - .L_7844)
.L_7844:
        /*0030*/ 	.word	0x00000000
        /*0034*/ 	.short	0x0009
        /*0036*/ 	.short	0x003c
        /*0038*/ 	.byte	0x00, 0xf0, 0x05, 0x00


	//----- nvinfo : EIATTR_KPARAM_INFO
	.align		4
.L_7845:
        /*003c*/ 	.byte	0x04, 0x17
        /*003e*/ 	.short	(.L_7847 - .L_7846)
.L_7846:
        /*0040*/ 	.word	0x00000000
        /*0044*/ 	.short	0x0008
        /*0046*/ 	.short	0x0038
        /*0048*/ 	.byte	0x00, 0xf0, 0x11, 0x00


	//----- nvinfo : EIATTR_KPARAM_INFO
	.align		4
.L_7847:
        /*004c*/ 	.byte	0x04, 0x17
        /*004e*/ 	.short	(.L_7849 - .L_7848)
.L_7848:
        /*0050*/ 	.word	0x00000000
        /*0054*/ 	.short	0x0007
        /*0056*/ 	.short	0x0034
        /*0058*/ 	.byte	0x00, 0xf0, 0x11, 0x00


	//----- nvinfo : EIATTR_KPARAM_INFO
	.align		4
.L_7849:
        /*005c*/ 	.byte	0x04, 0x17
        /*005e*/ 	.short	(.L_7851 - .L_7850)
.L_7850:
        /*0060*/ 	.word	0x00000000
        /*0064*/ 	.short	0x0006
        /*0066*/ 	.short	0x0030
        /*0068*/ 	.byte	0x00, 0xf0, 0x11, 0x00


	//----- nvinfo : EIATTR_KPARAM_INFO
	.align		4
.L_7851:
        /*006c*/ 	.byte	0x04, 0x17
        /*006e*/ 	.short	(.L_7853 - .L_7852)
.L_7852:
        /*0070*/ 	.word	0x00000000
        /*0074*/ 	.short	0x0005
        /*0076*/ 	.short	0x0028
        /*0078*/ 	.byte	0x00, 0xf0, 0x21, 0x00


	//----- nvinfo : EIATTR_KPARAM_INFO
	.align		4
.L_7853:
        /*007c*/ 	.byte	0x04, 0x17
        /*007e*/ 	.short	(.L_7855 - .L_7854)
.L_7854:
        /*0080*/ 	.word	0x00000000
        /*0084*/ 	.short	0x0004
        /*0086*/ 	.short	0x0020
        /*0088*/ 	.byte	0x00, 0xf0, 0x21, 0x00


	//----- nvinfo : EIATTR_KPARAM_INFO
	.align		4
.L_7855:
        /*008c*/ 	.byte	0x04, 0x17
        /*008e*/ 	.short	(.L_7857 - .L_7856)
.L_7856:
        /*0090*/ 	.word	0x00000000
        /*0094*/ 	.short	0x0003
        /*0096*/ 	.short	0x0018
        /*0098*/ 	.byte	0x00, 0xf0, 0x11, 0x00


	//----- nvinfo : EIATTR_KPARAM_INFO
	.align		4
.L_7857:
        /*009c*/ 	.byte	0x04, 0x17
        /*009e*/ 	.short	(.L_7859 - .L_7858)
.L_7858:
        /*00a0*/ 	.word	0x00000000
        /*00a4*/ 	.short	0x0002
        /*00a6*/ 	.short	0x0010
        /*00a8*/ 	.byte	0x00, 0xf0, 0x21, 0x00


	//----- nvinfo : EIATTR_KPARAM_INFO
	.align		4
.L_7859:
        /*00ac*/ 	.byte	0x04, 0x17
        /*00ae*/ 	.short	(.L_7861 - .L_7860)
.L_7860:
        /*00b0*/ 	.word	0x00000000
        /*00b4*/ 	.short	0x0001
        /*00b6*/ 	.short	0x0008
        /*00b8*/ 	.byte	0x00, 0xf0, 0x21, 0x00


	//----- nvinfo : EIATTR_KPARAM_INFO
	.align		4
.L_7861:
        /*00bc*/ 	.byte	0x04, 0x17
        /*00be*/ 	.short	(.L_7863 - .L_7862)
.L_7862:
        /*00c0*/ 	.word	0x00000000
        /*00c4*/ 	.short	0x0000
        /*00c6*/ 	.short	0x0000
        /*00c8*/ 	.byte	0x00, 0xf0, 0x21, 0x00


	//----- nvinfo : EIATTR_MAXREG_COUNT
	.align		4
.L_7863:
        /*00cc*/ 	.byte	0x03, 0x1b
        /*00ce*/ 	.short	0x00ff


	//----- nvinfo : EIATTR_MERCURY_ISA_VERSION
	.align		4
        /*00d0*/ 	.byte	0x03, 0x5f
        /*00d2*/ 	.short	0x0000


	//----- nvinfo : EIATTR_EXIT_INSTR_OFFSETS
	.align		4
        /*00d4*/ 	.byte	0x04, 0x1c
        /*00d6*/ 	.short	(.L_7865 - .L_7864)


	//   ....[0]....
.L_7864:
        /*00d8*/ 	.word	0x00000070


	//   ....[1]....
        /*00dc*/ 	.word	0x00000fa0


	//   ....[2]....
        /*00e0*/ 	.word	0x00000fb0


	//   ....[3]....
        /*00e4*/ 	.word	0x00001820


	//   ....[4]....
        /*00e8*/ 	.word	0x00001930


	//----- nvinfo : EIATTR_MAX_THREADS
	.align		4
.L_7865:
        /*00ec*/ 	.byte	0x04, 0x05
        /*00ee*/ 	.short	(.L_7867 - .L_7866)
.L_7866:
        /*00f0*/ 	.word	0x00000080
        /*00f4*/ 	.word	0x00000001
        /*00f8*/ 	.word	0x00000001
.L_7867:


//--------------------- .nv.info._ZN4vllm3moe10moeSoftmaxILi256E13__nv_bfloat16EEvPKT0_PKbPfi --------------------------
	.section	.nv.info._ZN4vllm3moe10moeSoftmaxILi256E13__nv_bfloat16EEvPKT0_PKbPfi,"",@"SHT_CUDA_INFO"
	.sectionflags	@""
	.align	4


	//----- nvinfo : EIATTR_CUDA_API_VERSION
	.align		4
        /*0000*/ 	.byte	0x04, 0x37
        /*0002*/ 	.short	(.L_7869 - .L_7868)
.L_7868:
        /*0004*/ 	.word	0x00000082


	//----- nvinfo : EIATTR_SW2861232_WAR
	.align		4
.L_7869:
        /*0008*/ 	.byte	0x01, 0x35
	.zero		2


	//----- nvinfo : EIATTR_PARAM_CBANK
	.align		4
        /*000c*/ 	.byte	0x04, 0x0a
        /*000e*/ 	.short	(.L_7871 - .L_7870)
	.align		4
.L_7870:
        /*0010*/ 	.word	index@(.nv.constant0._ZN4vllm3moe10moeSoftmaxILi256E13__nv_bfloat16EEvPKT0_PKbPfi)
        /*0014*/ 	.short	0x0160
        /*0016*/ 	.short	0x001c


	//----- nvinfo : EIATTR_CBANK_PARAM_SIZE
	.align		4
.L_7871:
        /*0018*/ 	.byte	0x03, 0x19
        /*001a*/ 	.short	0x001c


	//----- nvinfo : EIATTR_KPARAM_INFO
	.align		4
        /*001c*/ 	.byte	0x04, 0x17
        /*001e*/ 	.short	(.L_7873 - .L_7872)
.L_7872:
        /*0020*/ 	.word	0x00000000
        /*0024*/ 	.short	0x0003
        /*0026*/ 	.short	0x0018
        /*0028*/ 	.byte	0x00, 0xf0, 0x11, 0x00


	//----- nvinfo : EIATTR_KPARAM_INFO
	.align		4
.L_7873:
        /*002c*/ 	.byte	0x04, 0x17
        /*002e*/ 	.short	(.L_7875 - .L_7874)
.L_7874:
        /*0030*/ 	.word	0x00000000
        /*0034*/ 	.short	0x0002
        /*0036*/ 	.short	0x0010
        /*0038*/ 	.byte	0x00, 0xf0, 0x21, 0x00


	//----- nvinfo : EIATTR_KPARAM_INFO
	.align		4
.L_7875:
        /*003c*/ 	.byte	0x04, 0x17
        /*003e*/ 	.short	(.L_7877 - .L_7876)
.L_7876:
        /*0040*/ 	.word	0x00000000
        /*0044*/ 	.short	0x0001
        /*0046*/ 	.short	0x0008
        /*0048*/ 	.byte	0x00, 0xf0, 0x21, 0x00


	//----- nvinfo : EIATTR_KPARAM_INFO
	.align		4
.L_7877:
        /*004c*/ 	.byte	0x04, 0x17
        /*004e*/ 	.short	(.L_7879 - .L_7878)
.L_7878:
        /*0050*/ 	.word	0x00000000
        /*0054*/ 	.short	0x0000
        /*0056*/ 	.short	0x0000
        /*0058*/ 	.byte	0x00, 0xf0, 0x21, 0x00


	//----- nvinfo : EIATTR_MAXREG_COUNT
	.align		4
.L_7879:
        /*005c*/ 	.byte	0x03, 0x1b
        /*005e*/ 	.short	0x00ff


	//----- nvinfo : EIATTR_NUM_BARRIERS
	.align		4
        /*0060*/ 	.byte	0x02, 0x4c
        /*0062*/ 	.byte	0x01
	.zero		1


	//----- nvinfo : EIATTR_MERCURY_ISA_VERSION
	.align		4
        /*0064*/ 	.byte	0x03, 0x5f
        /*0066*/ 	.short	0x0000


	//----- nvinfo : EIATTR_COOP_GROUP_MASK_REGIDS
	.align		4
        /*0068*/ 	.byte	0x04, 0x29
        /*006a*/ 	.short	(.L_7881 - .L_7880)


	//   ....[0]....
.L_7880:
        /*006c*/ 	.word	0xffffffff


	//   ....[1]....
        /*0070*/ 	.word	0xffffffff


	//   ....[2]....
        /*0074*/ 	.word	0xffffffff


	//   ....[3]....
        /*0078*/ 	.word	0xffffffff


	//   ....[4]....
        /*007c*/ 	.word	0xffffffff


	//   ....[5]....
        /*0080*/ 	.word	0xffffffff


	//   ....[6]....
        /*0084*/ 	.word	0xffffffff


	//   ....[7]....
        /*0088*/ 	.word	0xffffffff


	//   ....[8]....
        /*008c*/ 	.word	0xffffffff


	//   ....[9]....
        /*0090*/ 	.word	0xffffffff


	//----- nvinfo : EIATTR_COOP_GROUP_INSTR_OFFSETS
	.align		4
.L_7881:
        /*0094*/ 	.byte	0x04, 0x28
        /*0096*/ 	.short	(.L_7883 - .L_7882)


	//   ....[0]....
.L_7882:
        /*0098*/ 	.word	0x00000a90


	//   ....[1]....
        /*009c*/ 	.word	0x00000b10


	//   ....[2]....
        /*00a0*/ 	.word	0x00000b60


	//   ....[3]....
        /*00a4*/ 	.word	0x00000bb0


	//   ....[4]....
        /*00a8*/ 	.word	0x00000c00


	//   ....[5]....
        /*00ac*/ 	.word	0x00001c60


	//   ....[6]....
        /*00b0*/ 	.word	0x00001c90


	//   ....[7]....
        /*00b4*/ 	.word	0x00001cb0


	//   ....[8]....
        /*00b8*/ 	.word	0x00001cd0


	//   ....[9]....
        /*00bc*/ 	.word	0x00001cf0


	//----- nvinfo : EIATTR_EXIT_INSTR_OFFSETS
	.align		4
.L_7883:
        /*00c0*/ 	.byte	0x04, 0x1c
        /*00c2*/ 	.short	(.L_7885 - .L_7884)


	//   ....[0]....
.L_7884:
        /*00c4*/ 	.word	0x000000d0


	//   ....[1]....
        /*00c8*/ 	.word	0x00001e20


	//   ....[2]....
        /*00cc*/ 	.word	0x000020c0


	//   ....[3]....
        /*00d0*/ 	.word	0x00002400


	//----- nvinfo : EIATTR_MAX_THREADS
	.align		4
.L_7885:
        /*00d4*/ 	.byte	0x04, 0x05
        /*00d6*/ 	.short	(.L_7887 - .L_7886)
.L_7886:
        /*00d8*/ 	.word	0x00000100
        /*00dc*/ 	.word	0x00000001
        /*00e0*/ 	.word	0x00000001


	//----- nvinfo : EIATTR_CRS_STACK_SIZE
	.align		4
.L_7887:
        /*00e4*/ 	.byte	0x04, 0x1e
        /*00e6*/ 	.short	(.L_7889 - .L_7888)
.L_7888:
        /*00e8*/ 	.word	0x00000000
.L_7889:


//--------------------- .nv.info._ZN4vllm3moe10topkGatingILi18ELi576ELi4ELi4ELi32Ei13__nv_bfloat16LNS0_11ScoringFuncE0EEEvPKT5_PKbPfiPT4_PiiiibPKf --------------------------
	.section	.nv.info._ZN4vllm3moe10topkGatingILi18ELi576ELi4ELi4ELi32Ei13__nv_bfloat16LNS0_11ScoringFuncE0EEEvPKT5_PKbPfiPT4_PiiiibPKf,"",@"SHT_CUDA_INFO"
	.sectionflags	@""
	.align	4


	//----- nvinfo : EIATTR_CUDA_API_VERSION
	.align		4
        /*0000*/ 	.byte	0x04, 0x37
        /*0002*/ 	.short	(.L_7891 - .L_7890)
.L_7890:
        /*0004*/ 	.word	0x00000082


	//----- nvinfo : EIATTR_SW2861232_WAR
	.align		4
.L_7891:
        /*0008*/ 	.byte	0x01, 0x35
	.zero		2


	//----- nvinfo : EIATTR_PARAM_CBANK
	.align		4
        /*000c*/ 	.byte	0x04, 0x0a
        /*000e*/ 	.short	(.L_7893 - .L_7892)
	.align		4
.L_7892:
        /*0010*/ 	.word	index@(.nv.constant0._ZN4vllm3moe10topkGatingILi18ELi576ELi4ELi4ELi32Ei13__nv_bfloat16LNS0_11ScoringFuncE0EEEvPKT5_PKbPfiPT4_PiiiibPKf)
        /*0014*/ 	.short	0x0160
        /*0016*/ 	.short	0x0048


	//----- nvinfo : EIATTR_CBANK_PARAM_SIZE
	.align		4
.L_7893:
        /*0018*/ 	.byte	0x03, 0x19
        /*001a*/ 	.short	0x0048


	//----- nvinfo : EIATTR_KPARAM_INFO
	.align		4
        /*001c*/ 	.byte	0x04, 0x17
        /*001e*/ 	.short	(.L_7895 - .L_7894)
.L_7894:
        /*0020*/ 	.word	0x00000000
        /*0024*/ 	.short	0x000a
        /*0026*/ 	.short	0x0040
        /*0028*/ 	.byte	0x00, 0xf0, 0x21, 0x00


	//----- nvinfo : EIATTR_KPARAM_INFO
	.align		4
.L_7895:
        /*002c*/ 	.byte	0x04, 0x17
        /*002e*/ 	.short	(.L_7897 - .L_7896)
.L_7896:
        /*0030*/ 	.word	0x00000000
        /*0034*/ 	.short	0x0009
        /*0036*/ 	.short	0x003c
        /*0038*/ 	.byte	0x00, 0xf0, 0x05, 0x00


	//----- nvinfo : EIATTR_KPARAM_INFO
	.align		4
.L_7897:
        /*003c*/ 	.byte	0x04, 0x17
        /*003e*/ 	.short	(.L_7899 - .L_7898)
.L_7898:
        /*0040*/ 	.word	0x00000000
        /*0044*/ 	.short	0x0008
        /*0046*/ 	.short	0x0038
        /*0048*/ 	.byte	0x00, 0xf0, 0x11, 0x00


	//----- nvinfo : EIATTR_KPARAM_INFO
	.align		4
.L_7899:
        /*004c*/ 	.byte	0x04, 0x17
        /*004e*/ 	.short	(.L_7901 - .L_7900)
.L_7900:
        /*0050*/ 	.word	0x00000000
        /*0054*/ 	.short	0x0007
        /*0056*/ 	.short	0x0034
        /*0058*/ 	.byte	0x00, 0xf0, 0x11, 0x00


	//----- nvinfo : EIATTR_KPARAM_INFO
	.align		4
.L_7901:
        /*005c*/ 	.byte	0x04, 0x17
        /*005e*/ 	.short	(.L_7903 - .L_7902)
.L_7902:
        /*0060*/ 	.word	0x00000000
        /*0064*/ 	.short	0x0006
        /*0066*/ 	.short	0x0030
        /*0068*/ 	.byte	0x00, 0xf0, 0x11, 0x00


	//----- nvinfo : EIATTR_KPARAM_INFO
	.align		4
.L_7903:
        /*006c*/ 	.byte	0x04, 0x17
        /*006e*/ 	.short	(.L_7905 - .L_7904)
.L_7904:
        /*0070*/ 	.word	0x00000000
        /*0074*/ 	.short	0x0005
        /*0076*/ 	.short	0x0028
        /*0078*/ 	.byte	0x00, 0xf0, 0x21, 0x00


	//----- nvinfo : EIATTR_KPARAM_INFO
	.align		4
.L_7905:
        /*007c*/ 	.byte	0x04, 0x17
        /*007e*/ 	.short	(.L_7907 - .L_7906)
.L_7906:
        /*0080*/ 	.word	0x00000000
        /*0084*/ 	.short	0x0004
        /*0086*/ 	.short	0x0020
        /*0088*/ 	.byte	0x00, 0xf0, 0x21, 0x00


	//----- nvinfo : EIATTR_KPARAM_INFO
	.align		4
.L_7907:
        /*008c*/ 	.byte	0x04, 0x17
        /*008e*/ 	.short	(.L_7909 - .L_7908)
.L_7908:
        /*0090*/ 	.word	0x00000000
        /*0094*/ 	.short	0x0003
        /*0096*/ 	.short	0x0018
        /*0098*/ 	.byte	0x00, 0xf0, 0x11, 0x00


	//----- nvinfo : EIATTR_KPARAM_INFO
	.align		4
.L_7909:
        /*009c*/ 	.byte	0x04, 0x17
        /*009e*/ 	.short	(.L_7911 - .L_7910)
.L_7910:
        /*00a0*/ 	.word	0x00000000
        /*00a4*/ 	.short	0x0002
        /*00a6*/ 	.short	0x0010
        /*00a8*/ 	.byte	0x00, 0xf0, 0x21, 0x00


	//----- nvinfo : EIATTR_KPARAM_INFO
	.align		4
.L_7911:
        /*00ac*/ 	.byte	0x04, 0x17
        /*00ae*/ 	.short	(.L_7913 - .L_7912)
.L_7912:
        /*00b0*/ 	.word	0x00000000
        /*00b4*/ 	.short	0x0001
        /*00b6*/ 	.short	0x0008
        /*00b8*/ 	.byte	0x00, 0xf0, 0x21, 0x00


	//----- nvinfo : EIATTR_KPARAM_INFO
	.align		4
.L_7913:
        /*00bc*/ 	.byte	0x04, 0x17
        /*00be*/ 	.short	(.L_7915 - .L_7914)
.L_7914:
        /*00c0*/ 	.word	0x00000000
        /*00c4*/ 	.short	0x0000
        /*00c6*/ 	.short	0x0000
        /*00c8*/ 	.byte	0x00, 0xf0, 0x21, 0x00


	//----- nvinfo : EIATTR_MAXREG_COUNT
	.align		4
.L_7915:
        /*00cc*/ 	.byte	0x03, 0x1b
        /*00ce*/ 	.short	0x00ff


	//----- nvinfo : EIATTR_MERCURY_ISA_VERSION
	.align		4
        /*00d0*/ 	.byte	0x03, 0x5f
        /*00d2*/ 	.short	0x0000


	//----- nvinfo : EIATTR_COOP_GROUP_MASK_REGIDS
	.align		4
        /*00d4*/ 	.byte	0x04, 0x29
        /*00d6*/ 	.short	(.L_7917 - .L_7916)


	//   ....[0]....
.L_7916:
        /*00d8*/ 	.word	0xffffffff


	//   ....[1]....
        /*00dc*/ 	.word	0xffffffff


	//   ....[2]....
        /*00e0*/ 	.word	0xffffffff


	//   ....[3]....
        /*00e4*/ 	.word	0xffffffff


	//   ....[4]....
        /*00e8*/ 	.word	0xffffffff


	//   ....[5]....
        /*00ec*/ 	.word	0xffffffff


	//   ....[6]....
        /*00f0*/ 	.word	0xffffffff


	//   ....[7]....
        /*00f4*/ 	.word	0xffffffff


	//   ....[8]....
        /*00f8*/ 	.word	0xffffffff


	//   ....[9]....
        /*00fc*/ 	.word	0xffffffff


	//   ....[10]....
        /*0100*/ 	.word	0xffffffff


	//   ....[11]....
        /*0104*/ 	.word	0xffffffff


	//   ....[12]....
        /*0108*/ 	.word	0xffffffff


	//   ....[13]....
        /*010c*/ 	.word	0xffffffff


	//   ....[14]....
        /*0110*/ 	.word	0xffffffff


	//   ....[15]....
        /*0114*/ 	.word	0xffffffff


	//   ....[16]....
        /*0118*/ 	.word	0xffffffff


	//   ....[17]....
        /*011c*/ 	.word	0xffffffff


	//   ....[18]....
        /*0120*/ 	.word	0xffffffff


	//   ....[19]....
        /*0124*/ 	.word	0xffffffff


	//   ....[20]....
        /*0128*/ 	.word	0xffffffff


	//   ....[21]....
        /*012c*/ 	.word	0xffffffff


	//   ....[22]....
        /*0130*/ 	.word	0xffffffff


	//   ....[23]....
        /*0134*/ 	.word	0xffffffff


	//   ....[24]....
        /*0138*/ 	.word	0xffffffff


	//   ....[25]....
        /*013c*/ 	.word	0xffffffff


	//   ....[26]....
        /*0140*/ 	.word	0xffffffff


	//   ....[27]....
        /*0144*/ 	.word	0xffffffff


	//   ....[28]....
        /*0148*/ 	.word	0xffffffff


	//   ....[29]....
        /*014c*/ 	.word	0xffffffff


	//   ....[30]....
        /*0150*/ 	.word	0xffffffff


	//   ....[31]....
        /*0154*/ 	.word	0xffffffff


	//   ....[32]....
        /*0158*/ 	.word	0xffffffff


	//   ....[33]....
        /*015c*/ 	.word	0xffffffff


	//   ....[34]....
        /*0160*/ 	.word	0xffffffff


	//   ....[35]....
        /*0164*/ 	.word	0xffffffff


	//   ....[36]....
        /*0168*/ 	.word	0xffffffff


	//   ....[37]....
        /*016c*/ 	.word	0xffffffff


	//   ....[38]....
        /*0170*/ 	.word	0xffffffff


	//   ....[39]....
        /*0174*/ 	.word	0xffffffff


	//   ....[40]....
        /*0178*/ 	.word	0xffffffff


	//   ....[41]....
        /*017c*/ 	.word	0xffffffff


	//   ....[42]....
        /*0180*/ 	.word	0xffffffff


	//   ....[43]....
        /*0184*/ 	.word	0xffffffff


	//   ....[44]....
        /*0188*/ 	.word	0xffffffff


	//   ....[45]....
        /*018c*/ 	.word	0xffffffff


	//   ....[46]....
        /*0190*/ 	.word	0xffffffff


	//   ....[47]....
        /*0194*/ 	.word	0xffffffff


	//   ....[48]....
        /*0198*/ 	.word	0xffffffff


	//   ....[49]....
        /*019c*/ 	.word	0xffffffff


	//   ....[50]....
        /*01a0*/ 	.word	0xffffffff


	//   ....[51]....
        /*01a4*/ 	.word	0xffffffff


	//   ....[52]....
        /*01a8*/ 	.word	0xffffffff


	//   ....[53]....
        /*01ac*/ 	.word	0xffffffff


	//   ....[54]....
        /*01b0*/ 	.word	0xffffffff


	//   ....[55]....
        /*01b4*/ 	.word	0xffffffff


	//   ....[56]....
        /*01b8*/ 	.word	0xffffffff


	//   ....[57]....
        /*01bc*/ 	.word	0xffffffff


	//   ....[58]....
        /*01c0*/ 	.word	0xffffffff


	//   ....[59]....
        /*01c4*/ 	.word	0xffffffff


	//   ....[60]....
        /*01c8*/ 	.word	0xffffffff


	//   ....[61]....
        /*01cc*/ 	.word	0xffffffff


	//   ....[62]....
        /*01d0*/ 	.word	0xffffffff


	//   ....[63]....
        /*01d4*/ 	.word	0xffffffff


	//   ....[64]....
        /*01d8*/ 	.word	0xffffffff


	//   ....[65]....
        /*01dc*/ 	.word	0xffffffff


	//   ....[66]....
        /*01e0*/ 	.word	0xffffffff


	//   ....[67]....
        /*01e4*/ 	.word	0xffffffff


	//   ....[68]....
        /*01e8*/ 	.word	0xffffffff


	//   ....[69]....
        /*01ec*/ 	.word	0xffffffff


	//----- nvinfo : EIATTR_COOP_GROUP_INSTR_OFFSETS
	.align		4
.L_7917:
        /*01f0*/ 	.byte	0x04, 0x28
        /*01f2*/ 	.short	(.L_7919 - .L_7918)


	//   ....[0]....
.L_7918:
        /*01f4*/ 	.word	0x000003d0


	//   ....[1]....
        /*01f8*/ 	.word	0x000003f0


	//   ....[2]....
        /*01fc*/ 	.word	0x00000410


	//   ....[3]....
        /*0200*/ 	.word	0x00000430


	//   ....[4]....
        /*0204*/ 	.word	0x00000460


	//   ....[5]....
        /*0208*/ 	.word	0x00000930


	//   ....[6]....
        /*020c*/ 	.word	0x00000950


	//   ....[7]....
        /*0210*/ 	.word	0x00000970


	//   ....[8]....
        /*0214*/ 	.word	0x00000990


	//   ....[9]....
        /*0218*/ 	.word	0x000009c0


	//   ....[10]....
        /*021c*/ 	.word	0x000016c0


	//   ....[11]....
        /*0220*/ 	.word	0x000016e0


	//   ....[12]....
        /*0224*/ 	.word	0x000016f0


	//   ....[13]....
        /*0228*/ 	.word	0x00001780


	//   ....[14]....
        /*022c*/ 	.word	0x000017a0


	//   ....[15]....
        /*0230*/ 	.word	0x000017b0


	//   ....[16]....
        /*0234*/ 	.word	0x00001810


	//   ....[17]....
        /*0238*/ 	.word	0x00001850


	//   ....[18]....
        /*023c*/ 	.word	0x00001860


	//   ....[19]....
        /*0240*/ 	.word	0x00001900


	//   ....[20]....
        /*0244*/ 	.word	0x00001910


	//   ....[21]....
        /*0248*/ 	.word	0x00001920


	//   ....[22]....
        /*024c*/ 	.word	0x00001980


	//   ....[23]....
        /*0250*/ 	.word	0x000019c0


	//   ....[24]....
        /*0254*/ 	.word	0x000019d0


	//   ....[25]....
        /*0258*/ 	.word	0x00002200


	//   ....[26]....
        /*025c*/ 	.word	0x00002220


	//   ....[27]....
        /*0260*/ 	.word	0x00002230


	//   ....[28]....
        /*0264*/ 	.word	0x000022c0


	//   ....[29]....
        /*0268*/ 	.word	0x000022e0


	//   ....[30]....
        /*026c*/ 	.word	0x000022f0


	//   ....[31]....
        /*0270*/ 	.word	0x00002350


	//   ....[32]....
        /*0274*/ 	.word	0x00002390


	//   ....[33]....
        /*0278*/ 	.word	0x000023a0


	//   ....[34]....
        /*027c*/ 	.word	0x00002440


	//   ....[35]....
        /*0280*/ 	.word	0x00002450


	//   ....[36]....
        /*0284*/ 	.word	0x00002460


	//   ....[37]....
        /*0288*/ 	.word	0x000024c0


	//   ....[38]....
        /*028c*/ 	.word	0x00002500


	//   ....[39]....
        /*0290*/ 	.word	0x00002510


	//   ....[40]....
        /*0294*/ 	.word	0x00002c60


	//   ....[41]....
        /*0298*/ 	.word	0x00002ce0


	//   ....[42]....
        /*029c*/ 	.word	0x00002d50


	//   ....[43]....
        /*02a0*/ 	.word	0x00002dd0


	//   ....[44]....
        /*02a4*/ 	.word	0x00002e50


	//   ....[45]....
        /*02a8*/ 	.word	0x00002ed0


	//   ....[46]....
        /*02ac*/ 	.word	0x00002f50


	//   ....[47]....
        /*02b0*/ 	.word	0x00002fd0


	//   ....[48]....
        /*02b4*/ 	.word	0x00003050


	//   ....[49]....
        /*02b8*/ 	.word	0x000030d0


	//   ....[50]....
        /*02bc*/ 	.word	0x00003150


	//   ....[51]....
        /*02c0*/ 	.word	0x000031d0


	//   ....[52]....
        /*02c4*/ 	.word	0x00003250


	//   ....[53]....
        /*02c8*/ 	.word	0x000032d0


	//   ....[54]....
        /*02cc*/ 	.word	0x00003350


	//   ....[55]....
        /*02d0*/ 	.word	0x000033c0


	//   ....[56]....
        /*02d4*/ 	.word	0x00003440


	//   ....[57]....
        /*02d8*/ 	.word	0x000034b0


	//   ....[58]....
        /*02dc*/ 	.word	0x00003530


	//   ....[59]....
        /*02e0*/ 	.word	0x000035b0


	//   ....[60]....
        /*02e4*/ 	.word	0x00003630


	//   ....[61]....
        /*02e8*/ 	.word	0x000036b0


	//   ....[62]....
        /*02ec*/ 	.word	0x00003730


	//   ....[63]....
        /*02f0*/ 	.word	0x000037b0


	//   ....[64]....
        /*02f4*/ 	.word	0x00003830


	//   ....[65]....
        /*02f8*/ 	.word	0x000038b0


	//   ....[66]....
        /*02fc*/ 	.word	0x00003930


	//   ....[67]....
        /*0300*/ 	.word	0x000039b0


	//   ....[68]....
        /*0304*/ 	.word	0x00003a30


	//   ....[69]....
        /*0308*/ 	.word	0x00003ab0


	//----- nvinfo : EIATTR_EXIT_INSTR_OFFSETS
	.align		4
.L_7919:
        /*030c*/ 	.byte	0x04, 0x1c
        /*030e*/ 	.short	(.L_7921 - .L_7920)


	//   ....[0]....
.L_7920:
        /*0310*/ 	.word	0x00000080


	//   ....[1]....
        /*0314*/ 	.word	0x00002870


	//   ....[2]....
        /*0318*/ 	.word	0x000028a0


	//   ....[3]....
        /*031c*/ 	.word	0x00002ab0


	//   ....[4]....
        /*0320*/ 	.word	0x00002c00


	//----- nvinfo : EIATTR_MAX_THREADS
	.align		4
.L_7921:
        /*0324*/ 	.byte	0x04, 0x05
        /*0326*/ 	.short	(.L_7923 - .L_7922)
.L_7922:
        /*0328*/ 	.word	0x00000080
        /*032c*/ 	.word	0x00000001
        /*0330*/ 	.word	0x00000001


	//----- nvinfo : EIATTR_CRS_STACK_SIZE
	.align		4
.L_7923:
        /*0334*/ 	.byte	0x04, 0x1e
        /*0336*/ 	.short	(.L_7925 - .L_7924)
.L_7924:
        /*0338*/ 	.word	0x00000000
.L_7925:


//--------------------- .nv.info._ZN4vllm3moe10topkGatingILi14ELi448ELi4ELi4ELi32Ei13__nv_bfloat16LNS0_11ScoringFuncE0EEEvPKT5_PKbPfiPT4_PiiiibPKf --------------------------
	.section	.nv.info._ZN4vllm3moe10topkGatingILi14ELi448ELi4ELi4ELi32Ei13__nv_bfloat16LNS0_11ScoringFuncE0EEEvPKT5_PKbPfiPT4_PiiiibPKf,"",@"SHT_CUDA_INFO"
	.sectionflags	@""
	.align	4


	//----- nvinfo : EIATTR_CUDA_API_VERSION
	.align		4
        /*0000*/ 	.byte	0x04, 0x37
        /*0002*/ 	.short	(.L_7927 - .L_7926)
.L_7926:
        /*0004*/ 	.word	0x00000082


	//----- nvinfo : EIATTR_SW2861232_WAR
	.align		4
.L_7927:
        /*0008*/ 	.byte	0x01, 0x35
	.zero		2


	//----- nvinfo : EIATTR_PARAM_CBANK
	.align		4
        /*000c*/ 	.byte	0x04, 0x0a
        /*000e*/ 	.short	(.L_7929 - .L_7928)
	.align		4
.L_7928:
        /*0010*/ 	.word	index@(.nv.constant0._ZN4vllm3moe10topkGatingILi14ELi448ELi4ELi4ELi32Ei13__nv_bfloat16LNS0_11ScoringFuncE0EEEvPKT5_PKbPfiPT4_PiiiibPKf)
        /*0014*/ 	.short	0x0160
        /*0016*/ 	.short	0x0048


	//----- nvinfo : EIATTR_CBANK_PARAM_SIZE
	.align		4
.L_7929:
        /*0018*/ 	.byte	0x03, 0x19
        /*001a*/ 	.short	0x0048


	//----- nvinfo : EIATTR_KPARAM_INFO
	.align		4
        /*001c*/ 	.byte	0x04, 0x17
        /*001e*/ 	.short	(.L_7931 - .L_7930)
.L_7930:
        /*0020*/ 	.word	0x00000000
        /*0024*/ 	.short	0x000a
        /*0026*/ 	.short	0x0040
        /*0028*/ 	.byte	0x00, 0xf0, 0x21, 0x00


	//----- nvinfo : EIATTR_KPARAM_INFO
	.align		4
.L_7931:
        /*002c*/ 	.byte	0x04, 0x17
        /*002e*/ 	.short	(.L_7933 - .L_7932)
.L_7932:
        /*0030*/ 	.word	0x00000000
        /*0034*/ 	.short	0x0009
        /*0036*/ 	.short	0x003c
        /*0038*/ 	.byte	0x00, 0xf0, 0x05, 0x00


	//----- nvinfo : EIATTR_KPARAM_INFO
	.align		4
.L_7933:
        /*003c*/ 	.byte	0x04, 0x17
        /*003e*/ 	.short	(.L_7935 - .L_7934)
.L_7934:
        /*0040*/ 	.word	0x00000000
        /*0044*/ 	.short	0x0008
        /*0046*/ 	.short	0x0038
        /*0048*/ 	.byte	0x00, 0xf0, 0x11, 0x00


	//----- nvinfo : EIATTR_KPARAM_INFO
	.align		4
.L_7935:
        /*004c*/ 	.byte	0x04, 0x17
        /*004e*/ 	.short	(.L_7937 - .L_7936)
.L_7936:
        /*0050*/ 	.word	0x00000000
        /*0054*/ 	.short	0x0007
        /*0056*/ 	.short	0x0034
        /*0058*/ 	.byte	0x00, 0xf0, 0x11, 0x00


	//----- nvinfo : EIATTR_KPARAM_INFO
	.align		4
.L_7937:
        /*005c*/ 	.byte	0x04, 0x17
        /*005e*/ 	.short	(.L_7939 - .L_7938)
.L_7938:
        /*0060*/ 	.word	0x00000000
        /*0064*/ 	.short	0x0006
        /*0066*/ 	.short	0x0030
        /*0068*/ 	.byte	0x00, 0xf0, 0x11, 0x00


	//----- nvinfo : EIATTR_KPARAM_INFO
	.align		4
.L_7939:
        /*006c*/ 	.byte	0x04, 0x17
        /*006e*/ 	.short	(.L_7941 - .L_7940)
.L_7940:
        /*0070*/ 	.word	0x00000000
        /*0074*/ 	.short	0x0005
        /*0076*/ 	.short	0x0028
        /*0078*/ 	.byte	0x00, 0xf0, 0x21, 0x00


	//----- nvinfo : EIATTR_KPARAM_INFO
	.align		4
.L_7941:
        /*007c*/ 	.byte	0x04, 0x17
        /*007e*/ 	.short	(.L_7943 - .L_7942)
.L_7942:
        /*0080*/ 	.word	0x00000000
        /*0084*/ 	.short	0x0004
        /*0086*/ 	.short	0x0020
        /*0088*/ 	.byte	0x00, 0xf0, 0x21, 0x00


	//----- nvinfo : EIATTR_KPARAM_INFO
	.align		4
.L_7943:
        /*008c*/ 	.byte	0x04, 0x17
        /*008e*/ 	.short	(.L_7945 - .L_7944)
.L_7944:
        /*0090*/ 	.word	0x00000000
        /*0094*/ 	.short	0x0003
        /*0096*/ 	.short	0x0018
        /*0098*/ 	.byte	0x00, 0xf0, 0x11, 0x00


	//----- nvinfo : EIATTR_KPARAM_INFO
	.align		4
.L_7945:
        /*009c*/ 	.byte	0x04, 0x17
        /*009e*/ 	.short	(.L_7947 - .L_7946)
.L_7946:
        /*00a0*/ 	.word	0x00000000
        /*00a4*/ 	.short	0x0002
        /*00a6*/ 	.short	0x0010
        /*00a8*/ 	.byte	0x00, 0xf0, 0x21, 0x00


	//----- nvinfo : EIATTR_KPARAM_INFO
	.align		4
.L_7947:
        /*00ac*/ 	.byte	0x04, 0x17
        /*00ae*/ 	.short	(.L_7949 - .L_7948)
.L_7948:
        /*00b0*/ 	.word	0x00000000
        /*00b4*/ 	.short	0x0001
        /*00b6*/ 	.short	0x0008
        /*00b8*/ 	.byte	0x00, 0xf0, 0x21, 0x00


	//----- nvinfo : EIATTR_KPARAM_INFO
	.align		4
.L_7949:
        /*00bc*/ 	.byte	0x04, 0x17
        /*00be*/ 	.short	(.L_7951 - .L_7950)
.L_7950:
        /*00c0*/ 	.word	0x00000000
        /*00c4*/ 	.short	0x0000
        /*00c6*/ 	.short	0x0000
        /*00c8*/ 	.byte	0x00, 0xf0, 0x21, 0x00


	//----- nvinfo : EIATTR_MAXREG_COUNT
	.align		4
.L_7951:
        /*00cc*/ 	.byte	0x03, 0x1b
        /*00ce*/ 	.short	0x00ff


	//----- nvinfo : EIATTR_MERCURY_ISA_VERSION
	.align		4
        /*00d0*/ 	.byte	0x03, 0x5f
        /*00d2*/ 	.short	0x0000


	//----- nvinfo : EIATTR_COOP_GROUP_MASK_REGIDS
	.align		4
        /*00d4*/ 	.byte	0x04, 0x29
        /*00d6*/ 	.short	(.L_7953 - .L_7952)


	//   ....[0]....
.L_7952:
        /*00d8*/ 	.word	0xffffffff


	//   ....[1]....
        /*00dc*/ 	.word	0xffffffff


	//   ....[2]....
        /*00e0*/ 	.word	0xffffffff


	//   ....[3]....
        /*00e4*/ 	.word	0xffffffff


	//   ....[4]....
        /*00e8*/ 	.word	0xffffffff


	//   ....[5]....
        /*00ec*/ 	.word	0xffffffff


	//   ....[6]....
        /*00f0*/ 	.word	0xffffffff


	//   ....[7]....
        /*00f4*/ 	.word	0xffffffff


	//   ....[8]....
        /*00f8*/ 	.word	0xffffffff


	//   ....[9]....
        /*00fc*/ 	.word	0xffffffff


	//   ....[10]....
        /*0100*/ 	.word	0xffffffff


	//   ....[11]....
        /*0104*/ 	.word	0xffffffff


	//   ....[12]....
        /*0108*/ 	.word	0xffffffff


	//   ....[13]....
        /*010c*/ 	.word	0xffffffff


	//   ....[14]....
        /*0110*/ 	.word	0xffffffff


	//   ....[15]....
        /*0114*/ 	.word	0xffffffff


	//   ....[16]....
        /*0118*/ 	.word	0xffffffff


	//   ....[17]....
        /*011c*/ 	.word	0xffffffff


	//   ....[18]....
        /*0120*/ 	.word	0xffffffff


	//   ....[19]....
        /*0124*/ 	.word	0xffffffff


	//   ....[20]....
        /*0128*/ 	.word	0xffffffff


	//   ....[21]....
        /*012c*/ 	.word	0xffffffff


	//   ....[22]....
        /*0130*/ 	.word	0xffffffff


	//   ....[23]....
        /*0134*/ 	.word	0xffffffff


	//   ....[24]....
        /*0138*/ 	.word	0xffffffff


	//   ....[25]....
        /*013c*/ 	.word	0xffffffff


	//   ....[26]....
        /*0140*/ 	.word	0xffffffff


	//   ....[27]....
        /*0144*/ 	.word	0xffffffff


	//   ....[28]....
        /*0148*/ 	.word	0xffffffff


	//   ....[29]....
        /*014c*/ 	.word	0xffffffff


	//   ....[30]....
        /*0150*/ 	.word	0xffffffff


	//   ....[31]....
        /*0154*/ 	.word	0xffffffff


	//   ....[32]....
        /*0158*/ 	.word	0xffffffff


	//   ....[33]....
        /*015c*/ 	.word	0xffffffff


	//   ....[34]....
        /*0160*/ 	.word	0xffffffff


	//   ....[35]....
        /*0164*/ 	.word	0xffffffff


	//   ....[36]....
        /*0168*/ 	.word	0xffffffff


	//   ....[37]....
        /*016c*/ 	.word	0xffffffff


	//   ....[38]....
        /*0170*/ 	.word	0xffffffff


	//   ....[39]....
        /*0174*/ 	.word	0xffffffff


	//   ....[40]....
        /*0178*/ 	.word	0xffffffff


	//   ....[41]....
        /*017c*/ 	.word	0xffffffff


	//   ....[42]....
        /*0180*/ 	.word	0xffffffff


	//   ....[43]....
        /*0184*/ 	.word	0xffffffff


	//   ....[44]....
        /*0188*/ 	.word	0xffffffff


	//   ....[45]....
        /*018c*/ 	.word	0xffffffff


	//   ....[46]....
        /*0190*/ 	.word	0xffffffff


	//   ....[47]....
        /*0194*/ 	.word	0xffffffff


	//   ....[48]....
        /*0198*/ 	.word	0xffffffff


	//   ....[49]....
        /*019c*/ 	.word	0xffffffff


	//   ....[50]....
        /*01a0*/ 	.word	0xffffffff


	//   ....[51]....
        /*01a4*/ 	.word	0xffffffff


	//   ....[52]....
        /*01a8*/ 	.word	0xffffffff


	//   ....[53]....
        /*01ac*/ 	.word	0xffffffff


	//   ....[54]....
        /*01b0*/ 	.word	0xffffffff


	//   ....[55]....
        /*01b4*/ 	.word	0xffffffff


	//   ....[56]....
        /*01b8*/ 	.word	0xffffffff


	//   ....[57]....
        /*01bc*/ 	.word	0xffffffff


	//   ....[58]....
        /*01c0*/ 	.word	0xffffffff


	//   ....[59]....
        /*01c4*/ 	.word	0xffffffff


	//   ....[60]....
        /*01c8*/ 	.word	0xffffffff


	//   ....[61]....
        /*01cc*/ 	.word	0xffffffff


	//   ....[62]....
        /*01d0*/ 	.word	0xffffffff


	//   ....[63]....
        /*01d4*/ 	.word	0xffffffff


	//   ....[64]....
        /*01d8*/ 	.word	0xffffffff


	//   ....[65]....
        /*01dc*/ 	.word	0xffffffff


	//   ....[66]....
        /*01e0*/ 	.word	0xffffffff


	//   ....[67]....
        /*01e4*/ 	.word	0xffffffff


	//   ....[68]....
        /*01e8*/ 	.word	0xffffffff


	//   ....[69]....
        /*01ec*/ 	.word	0xffffffff


	//----- nvinfo : EIATTR_COOP_GROUP_INSTR_OFFSETS
	.align		4
.L_7953:
        /*01f0*/ 	.byte	0x04, 0x28
        /*01f2*/ 	.short	(.L_7955 - .L_7954)


	//   ....[0]....
.L_7954:
        /*01f4*/ 	.word	0x00000330


	//   ....[1]....
        /*01f8*/ 	.word	0x00000350


	//   ....[2]....
        /*01fc*/ 	.word	0x00000380


	//   ....[3]....
        /*0200*/ 	.word	0x000003b0


	//   ....[4]....
        /*0204*/ 	.word	0x00000400


	//   ....[5]....
        /*0208*/ 	.word	0x000007a0


	//   ....[6]....
        /*020c*/ 	.word	0x000007c0


	//   ....[7]....
        /*0210*/ 	.word	0x000007e0


	//   ....[8]....
        /*0214*/ 	.word	0x00000800


	//   ....[9]....
        /*0218*/ 	.word	0x00000830


	//   ....[10]....
        /*021c*/ 	.word	0x00001280


	//   ....[11]....
        /*0220*/ 	.word	0x000012a0


	//   ....[12]....
        /*0224*/ 	.word	0x000012b0


	//   ....[13]....
        /*0228*/ 	.word	0x00001340


	//   ....[14]....
        /*022c*/ 	.word	0x00001360


	//   ....[15]....
        /*0230*/ 	.word	0x00001370


	//   ....[16]....
        /*0234*/ 	.word	0x000013d0


	//   ....[17]....
        /*0238*/ 	.word	0x00001410


	//   ....[18]....
        /*023c*/ 	.word	0x00001420


	//   ....[19]....
        /*0240*/ 	.word	0x000014c0


	//   ....[20]....
        /*0244*/ 	.word	0x000014d0


	//   ....[21]....
        /*0248*/ 	.word	0x000014e0


	//   ....[22]....
        /*024c*/ 	.word	0x00001540


	//   ....[23]....
        /*0250*/ 	.word	0x00001580


	//   ....[24]....
        /*0254*/ 	.word	0x00001590


	//   ....[25]....
        /*0258*/ 	.word	0x00001ca0


	//   ....[26]....
        /*025c*/ 	.word	0x00001cc0


	//   ....[27]....
        /*0260*/ 	.word	0x00001cd0


	//   ....[28]....
        /*0264*/ 	.word	0x00001d60


	//   ....[29]....
        /*0268*/ 	.word	0x00001d80


	//   ....[30]....
        /*026c*/ 	.word	0x00001d90


	//   ....[31]....
        /*0270*/ 	.word	0x00001df0


	//   ....[32]....
        /*0274*/ 	.word	0x00001e30


	//   ....[33]....
        /*0278*/ 	.word	0x00001e40


	//   ....[34]....
        /*027c*/ 	.word	0x00001ee0


	//   ....[35]....
        /*0280*/ 	.word	0x00001ef0


	//   ....[36]....
        /*0284*/ 	.word	0x00001f00


	//   ....[37]....
        /*0288*/ 	.word	0x00001f60


	//   ....[38]....
        /*028c*/ 	.word	0x00001fa0


	//   ....[39]....
        /*0290*/ 	.word	0x00001fb0


	//   ....[40]....
        /*0294*/ 	.word	0x00002700


	//   ....[41]....
        /*0298*/ 	.word	0x00002780


	//   ....[42]....
        /*029c*/ 	.word	0x000027f0


	//   ....[43]....
        /*02a0*/ 	.word	0x00002870


	//   ....[44]....
        /*02a4*/ 	.word	0x000028f0


	//   ....[45]....
        /*02a8*/ 	.word	0x00002970


	//   ....[46]....
        /*02ac*/ 	.word	0x000029f0


	//   ....[47]....
        /*02b0*/ 	.word	0x00002a70


	//   ....[48]....
        /*02b4*/ 	.word	0x00002af0


	//   ....[49]....
        /*02b8*/ 	.word	0x00002b70


	//   ....[50]....
        /*02bc*/ 	.word	0x00002bf0


	//   ....[51]....
        /*02c0*/ 	.word	0x00002c70


	//   ....[52]....
        /*02c4*/ 	.word	0x00002cf0


	//   ....[53]....
        /*02c8*/ 	.word	0x00002d70


	//   ....[54]....
        /*02cc*/ 	.word	0x00002de0


	//   ....[55]....
        /*02d0*/ 	.word	0x00002e50


	//   ....[56]....
        /*02d4*/ 	.word	0x00002ed0


	//   ....[57]....
        /*02d8*/ 	.word	0x00002f40


	//   ....[58]....
        /*02dc*/ 	.word	0x00002fc0


	//   ....[59]....
        /*02e0*/ 	.word	0x00003040


	//   ....[60]....
        /*02e4*/ 	.word	0x000030c0


	//   ....[61]....
        /*02e8*/ 	.word	0x00003140


	//   ....[62]....
        /*02ec*/ 	.word	0x000031c0


	//   ....[63]....
        /*02f0*/ 	.word	0x00003240


	//   ....[64]....
        /*02f4*/ 	.word	0x000032c0


	//   ....[65]....
        /*02f8*/ 	.word	0x00003340


	//   ....[66]....
        /*02fc*/ 	.word	0x000033c0


	//   ....[67]....
        /*0300*/ 	.word	0x00003440


	//   ....[68]....
        /*0304*/ 	.word	0x000034c0


	//   ....[69]....
        /*0308*/ 	.word	0x00003530


	//----- nvinfo : EIATTR_EXIT_INSTR_OFFSETS
	.align		4
.L_7955:
        /*030c*/ 	.byte	0x04, 0x1c
        /*030e*/ 	.short	(.L_7957 - .L_7956)


	//   ....[0]....
.L_7956:
        /*0310*/ 	.word	0x00000080


	//   ....[1]....
        /*0314*/ 	.word	0x00002310


	//   ....[2]....
        /*0318*/ 	.word	0x00002340


	//   ....[3]....
        /*031c*/ 	.word	0x00002550


	//   ....[4]....
        /*0320*/ 	.word	0x000026a0


	//----- nvinfo : EIATTR_MAX_THREADS
	.align		4
.L_7957:
        /*0324*/ 	.byte	0x04, 0x05
        /*0326*/ 	.short	(.L_7959 - .L_7958)
.L_7958:
        /*0328*/ 	.word	0x00000080
        /*032c*/ 	.word	0x00000001
        /*0330*/ 	.word	0x00000001


	//----- nvinfo : EIATTR_CRS_STACK_SIZE
	.align		4
.L_7959:
        /*0334*/ 	.byte	0x04, 0x1e
        /*0336*/ 	.short	(.L_7961 - .L_7960)
.L_7960:
        /*0338*/ 	.word	0x00000000
.L_7961:


//--------------------- .nv.info._ZN4vllm3moe10topkGatingILi12ELi384ELi4ELi4ELi32Ei13__nv_bfloat16LNS0_11ScoringFuncE0EEEvPKT5_PKbPfiPT4_PiiiibPKf --------------------------
	.section	.nv.info._ZN4vllm3moe10topkGatingILi12ELi384ELi4ELi4ELi32Ei13__nv_bfloat16LNS0_11ScoringFuncE0EEEvPKT5_PKbPfiPT4_PiiiibPKf,"",@"SHT_CUDA_INFO"
	.sectionflags	@""
	.align	4


	//----- nvinfo : EIATTR_CUDA_API_VERSION
	.align		4
        /*0000*/ 	.byte	0x04, 0x37
        /*0002*/ 	.short	(.L_7963 - .L_7962)
.L_7962:
        /*0004*/ 	.word	0x00000082


	//----- nvinfo : EIATTR_SW2861232_WAR
	.align		4
.L_7963:
        /*0008*/ 	.byte	0x01, 0x35
	.zero		2


	//----- nvinfo : EIATTR_PARAM_CBANK
	.align		4
        /*000c*/ 	.byte	0x04, 0x0a
        /*000e*/ 	.short	(.L_7965 - .L_7964)
	.align		4
.L_7964:
        /*0010*/ 	.word	index@(.nv.constant0._ZN4vllm3moe10topkGatingILi12ELi384ELi4ELi4ELi32Ei13__nv_bfloat16LNS0_11ScoringFuncE0EEEvPKT5_PKbPfiPT4_PiiiibPKf)
        /*0014*/ 	.short	0x0160
        /*0016*/ 	.short	0x0048


	//----- nvinfo : EIATTR_CBANK_PARAM_SIZE
	.align		4
.L_7965:
        /*0018*/ 	.byte	0x03, 0x19
        /*001a*/ 	.short	0x0048


	//----- nvinfo : EIATTR_KPARAM_INFO
	.align		4
        /*001c*/ 	.byte	0x04, 0x17
        /*001e*/ 	.short	(.L_7967 - .L_7966)
.L_7966:
        /*0020*/ 	.word	0x00000000
        /*0024*/ 	.short	0x000a
        /*0026*/ 	.short	0x0040
        /*0028*/ 	.byte	0x00, 0xf0, 0x21, 0x00


	//----- nvinfo : EIATTR_KPARAM_INFO
	.align		4
.L_7967:
        /*002c*/ 	.byte	0x04, 0x17
        /*002e*/ 	.short	(.L_7969 - .L_7968)
.L_7968:
        /*0030*/ 	.word	0x00000000
        /*0034*/ 	.short	0x0009
        /*0036*/ 	.short	0x003c
        /*0038*/ 	.byte	0x00, 0xf0, 0x05, 0x00


	//----- nvinfo : EIATTR_KPARAM_INFO
	.align		4
.L_7969:
        /*003c*/ 	.byte	0x04, 0x17
        /*003e*/ 	.short	(.L_7971 - .L_7970)
.L_7970:
        /*0040*/ 	.word	0x00000000
        /*0044*/ 	.short	0x0008
        /*0046*/ 	.short	0x0038
        /*0048*/ 	.byte	0x00, 0xf0, 0x11, 0x00


	//----- nvinfo : EIATTR_KPARAM_INFO
	.align		4
.L_7971:
        /*004c*/ 	.byte	0x04, 0x17
        /*004e*/ 	.short	(.L_7973 - .L_7972)
.L_7972:
        /*0050*/ 	.word	0x00000000
        /*0054*/ 	.short	0x0007
        /*0056*/ 	.short	0x0034
        /*0058*/ 	.byte	0x00, 0xf0, 0x11, 0x00


	//----- nvinfo : EIATTR_KPARAM_INFO
	.align		4
.L_7973:
        /*005c*/ 	.byte	0x04, 0x17
        /*005e*/ 	.short	(.L_7975 - .L_7974)
.L_7974:
        /*0060*/ 	.word	0x00000000
        /*0064*/ 	.short	0x0006
        /*0066*/ 	.short	0x0030
        /*0068*/ 	.byte	0x00, 0xf0, 0x11, 0x00


	//----- nvinfo : EIATTR_KPARAM_INFO
	.align		4
.L_7975:
        /*006c*/ 	.byte	0x04, 0x17
        /*006e*/ 	.short	(.L_7977 - .L_7976)
.L_7976:
        /*0070*/ 	.word	0x00000000
        /*0074*/ 	.short	0x0005
        /*0076*/ 	.short	0x0028
        /*0078*/ 	.byte	0x00, 0xf0, 0x21, 0x00


	//----- nvinfo : EIATTR_KPARAM_INFO
	.align		4
.L_7977:
        /*007c*/ 	.byte	0x04, 0x17
        /*007e*/ 	.short	(.L_7979 - .L_7978)
.L_7978:
        /*0080*/ 	.word	0x00000000
        /*0084*/ 	.short	0x0004
        /*0086*/ 	.short	0x0020
        /*0088*/ 	.byte	0x00, 0xf0, 0x21, 0x00


	//----- nvinfo : EIATTR_KPARAM_INFO
	.align		4
.L_7979:
        /*008c*/ 	.byte	0x04, 0x17
        /*008e*/ 	.short	(.L_7981 - .L_7980)
.L_7980:
        /*0090*/ 	.word	0x00000000
        /*0094*/ 	.short	0x0003
        /*0096*/ 	.short	0x0018
        /*0098*/ 	.byte	0x00, 0xf0, 0x11, 0x00


	//----- nvinfo : EIATTR_KPARAM_INFO
	.align		4
.L_7981:
        /*009c*/ 	.byte	0x04, 0x17
        /*009e*/ 	.short	(.L_7983 - .L_7982)
.L_7982:
        /*00a0*/ 	.word	0x00000000
        /*00a4*/ 	.short	0x0002
        /*00a6*/ 	.short	0x0010
        /*00a8*/ 	.byte	0x00, 0xf0, 0x21, 0x00


	//----- nvinfo : EIATTR_KPARAM_INFO
	.align		4
.L_7983:
        /*00ac*/ 	.byte	0x04, 0x17
        /*00ae*/ 	.short	(.L_7985 - .L_7984)
.L_7984:
        /*00b0*/ 	.word	0x00000000
        /*00b4*/ 	.short	0x0001
        /*00b6*/ 	.short	0x0008
        /*00b8*/ 	.byte	0x00, 0xf0, 0x21, 0x00


	//----- nvinfo : EIATTR_KPARAM_INFO
	.align		4
.L_7985:
        /*00bc*/ 	.byte	0x04, 0x17
        /*00be*/ 	.short	(.L_7987 - .L_7986)
.L_7986:
        /*00c0*/ 	.word	0x00000000
        /*00c4*/ 	.short	0x0000
        /*00c6*/ 	.short	0x0000
        /*00c8*/ 	.byte	0x00, 0xf0, 0x21, 0x00


	//----- nvinfo : EIATTR_MAXREG_COUNT
	.align		4
.L_7987:
        /*00cc*/ 	.byte	0x03, 0x1b
        /*00ce*/ 	.short	0x00ff


	//----- nvinfo : EIATTR_MERCURY_ISA_VERSION
	.align		4
        /*00d0*/ 	.byte	0x03, 0x5f
        /*00d2*/ 	.short	0x0000


	//----- nvinfo : EIATTR_COOP_GROUP_MASK_REGIDS
	.align		4
        /*00d4*/ 	.byte	0x04, 0x29
        /*00d6*/ 	.short	(.L_7989 - .L_7988)


	//   ....[0]....
.L_7988:
        /*00d8*/ 	.word	0xffffffff


	//   ....[1]....
        /*00dc*/ 	.word	0xffffffff


	//   ....[2]....
        /*00e0*/ 	.word	0xffffffff


	//   ....[3]....
        /*00e4*/ 	.word	0xffffffff


	//   ....[4]....
        /*00e8*/ 	.word	0xffffffff


	//   ....[5]....
        /*00ec*/ 	.word	0xffffffff


	//   ....[6]....
        /*00f0*/ 	.word	0xffffffff


	//   ....[7]....
        /*00f4*/ 	.word	0xffffffff


	//   ....[8]....
        /*00f8*/ 	.word	0xffffffff


	//   ....[9]....
        /*00fc*/ 	.word	0xffffffff


	//   ....[10]....
        /*0100*/ 	.word	0xffffffff


	//   ....[11]....
        /*0104*/ 	.word	0xffffffff


	//   ....[12]....
        /*0108*/ 	.word	0xffffffff


	//   ....[13]....
        /*010c*/ 	.word	0xffffffff


	//   ....[14]....
        /*0110*/ 	.word	0xffffffff


	//   ....[15]....
        /*0114*/ 	.word	0xffffffff


	//   ....[16]....
        /*0118*/ 	.word	0xffffffff


	//   ....[17]....
        /*011c*/ 	.word	0xffffffff


	//   ....[18]....
        /*0120*/ 	.word	0xffffffff


	//   ....[19]....
        /*0124*/ 	.word	0xffffffff


	//   ....[20]....
        /*0128*/ 	.word	0xffffffff


	//   ....[21]....
        /*012c*/ 	.word	0xffffffff


	//   ....[22]....
        /*0130*/ 	.word	0xffffffff


	//   ....[23]....
        /*0134*/ 	.word	0xffffffff


	//   ....[24]....
        /*0138*/ 	.word	0xffffffff


	//   ....[25]....
        /*013c*/ 	.word	0xffffffff


	//   ....[26]....
        /*0140*/ 	.word	0xffffffff


	//   ....[27]....
        /*0144*/ 	.word	0xffffffff


	//   ....[28]....
        /*0148*/ 	.word	0xffffffff


	//   ....[29]....
        /*014c*/ 	.word	0xffffffff


	//   ....[30]....
        /*0150*/ 	.word	0xffffffff


	//   ....[31]....
        /*0154*/ 	.word	0xffffffff


	//   ....[32]....
        /*0158*/ 	.word	0xffffffff


	//   ....[33]....
        /*015c*/ 	.word	0xffffffff


	//   ....[34]....
        /*0160*/ 	.word	0xffffffff


	//   ....[35]....
        /*0164*/ 	.word	0xffffffff


	//   ....[36]....
        /*0168*/ 	.word	0xffffffff


	//   ....[37]....
        /*016c*/ 	.word	0xffffffff


	//   ....[38]....
        /*0170*/ 	.word	0xffffffff


	//   ....[39]....
        /*0174*/ 	.word	0xffffffff


	//   ....[40]....
        /*0178*/ 	.word	0xffffffff


	//   ....[41]....
        /*017c*/ 	.word	0xffffffff


	//   ....[42]....
        /*0180*/ 	.word	0xffffffff


	//   ....[43]....
        /*0184*/ 	.word	0xffffffff


	//   ....[44]....
        /*0188*/ 	.word	0xffffffff


	//   ....[45]....
        /*018c*/ 	.word	0xffffffff


	//   ....[46]....
        /*0190*/ 	.word	0xffffffff


	//   ....[47]....
        /*0194*/ 	.word	0xffffffff


	//   ....[48]....
        /*0198*/ 	.word	0xffffffff


	//   ....[49]....
        /*019c*/ 	.word	0xffffffff


	//   ....[50]....
        /*01a0*/ 	.word	0xffffffff


	//   ....[51]....
        /*01a4*/ 	.word	0xffffffff


	//   ....[52]....
        /*01a8*/ 	.word	0xffffffff


	//   ....[53]....
        /*01ac*/ 	.word	0xffffffff


	//   ....[54]....
        /*01b0*/ 	.word	0xffffffff


	//   ....[55]....
        /*01b4*/ 	.word	0xffffffff


	//   ....[56]....
        /*01b8*/ 	.word	0xffffffff


	//   ....[57]....
        /*01bc*/ 	.word	0xffffffff


	//   ....[58]....
        /*01c0*/ 	.word	0xffffffff


	//   ....[59]....
        /*01c4*/ 	.word	0xffffffff


	//   ....[60]....
        /*01c8*/ 	.word	0xffffffff


	//   ....[61]....
        /*01cc*/ 	.word	0xffffffff


	//   ....[62]....
        /*01d0*/ 	.word	0xffffffff


	//   ....[63]....
        /*01d4*/ 	.word	0xffffffff


	//   ....[64]....
        /*01d8*/ 	.word	0xffffffff


	//   ....[65]....
        /*01dc*/ 	.word	0xffffffff


	//   ....[66]....
        /*01e0*/ 	.word	0xffffffff


	//   ....[67]....
        /*01e4*/ 	.word	0xffffffff


	//   ....[68]....
        /*01e8*/ 	.word	0xffffffff


	//   ....[69]....
        /*01ec*/ 	.word	0xffffffff


	//----- nvinfo : EIATTR_COOP_GROUP_INSTR_OFFSETS
	.align		4
.L_7989:
        /*01f0*/ 	.byte	0x04, 0x28
        /*01f2*/ 	.short	(.L_7991 - .L_7990)


	//   ....[0]....
.L_7990:
        /*01f4*/ 	.word	0x000002e0


	//   ....[1]....
        /*01f8*/ 	.word	0x00000300


	//   ....[2]....
        /*01fc*/ 	.word	0x00000320


	//   ....[3]....
        /*0200*/ 	.word	0x00000350


	//   ....[4]....
        /*0204*/ 	.word	0x00000390


	//   ....[5]....
        /*0208*/ 	.word	0x000006b0


	//   ....[6]....
        /*020c*/ 	.word	0x000006e0


	//   ....[7]....
        /*0210*/ 	.word	0x00000700


	//   ....[8]....
        /*0214*/ 	.word	0x00000720


	//   ....[9]....
        /*0218*/ 	.word	0x00000740


	//   ....[10]....
        /*021c*/ 	.word	0x00000fd0


	//   ....[11]....
        /*0220*/ 	.word	0x00000ff0


	//   ....[12]....
        /*0224*/ 	.word	0x00001000


	//   ....[13]....
        /*0228*/ 	.word	0x000010a0


	//   ....[14]....
        /*022c*/ 	.word	0x000010b0


	//   ....[15]....
        /*0230*/ 	.word	0x000010c0


	//   ....[16]....
        /*0234*/ 	.word	0x00001120


	//   ....[17]....
        /*0238*/ 	.word	0x00001160


	//   ....[18]....
        /*023c*/ 	.word	0x00001170


	//   ....[19]....
        /*0240*/ 	.word	0x00001210


	//   ....[20]....
        /*0244*/ 	.word	0x00001220


	//   ....[21]....
        /*0248*/ 	.word	0x00001230


	//   ....[22]....
        /*024c*/ 	.word	0x00001290


	//   ....[23]....
        /*0250*/ 	.word	0x000012d0


	//   ....[24]....
        /*0254*/ 	.word	0x000012e0


	//   ....[25]....
        /*0258*/ 	.word	0x00001930


	//   ....[26]....
        /*025c*/ 	.word	0x00001950


	//   ....[27]....
        /*0260*/ 	.word	0x00001960


	//   ....[28]....
        /*0264*/ 	.word	0x00001a00


	//   ....[29]....
        /*0268*/ 	.word	0x00001a10


	//   ....[30]....
        /*026c*/ 	.word	0x00001a20


	//   ....[31]....
        /*0270*/ 	.word	0x00001a80


	//   ....[32]....
        /*0274*/ 	.word	0x00001ac0


	//   ....[33]....
        /*0278*/ 	.word	0x00001ad0


	//   ....[34]....
        /*027c*/ 	.word	0x00001b60


	//   ....[35]....
        /*0280*/ 	.word	0x00001b80


	//   ....[36]....
        /*0284*/ 	.word	0x00001b90


	//   ....[37]....
        /*0288*/ 	.word	0x00001bf0


	//   ....[38]....
        /*028c*/ 	.word	0x00001c30


	//   ....[39]....
        /*0290*/ 	.word	0x00001c40


	//   ....[40]....
        /*0294*/ 	.word	0x00002390


	//   ....[41]....
        /*0298*/ 	.word	0x00002410


	//   ....[42]....
        /*029c*/ 	.word	0x00002480


	//   ....[43]....
        /*02a0*/ 	.word	0x00002500


	//   ....[44]....
        /*02a4*/ 	.word	0x00002580


	//   ....[45]....
        /*02a8*/ 	.word	0x00002600


	//   ....[46]....
        /*02ac*/ 	.word	0x00002680


	//   ....[47]....
        /*02b0*/ 	.word	0x00002700


	//   ....[48]....
        /*02b4*/ 	.word	0x00002780


	//   ....[49]....
        /*02b8*/ 	.word	0x00002800


	//   ....[50]....
        /*02bc*/ 	.word	0x00002880


	//   ....[51]....
        /*02c0*/ 	.word	0x00002900


	//   ....[52]....
        /*02c4*/ 	.word	0x00002980


	//   ....[53]....
        /*02c8*/ 	.word	0x00002a00


	//   ....[54]....
        /*02cc*/ 	.word	0x00002a80


	//   ....[55]....
        /*02d0*/ 	.word	0x00002af0


	//   ....[56]....
        /*02d4*/ 	.word	0x00002b70


	//   ....[57]....
        /*02d8*/ 	.word	0x00002be0


	//   ....[58]....
        /*02dc*/ 	.word	0x00002c60


	//   ....[59]....
        /*02e0*/ 	.word	0x00002ce0


	//   ....[60]....
        /*02e4*/ 	.word	0x00002d60


	//   ....[61]....
        /*02e8*/ 	.word	0x00002de0


	//   ....[62]....
        /*02ec*/ 	.word	0x00002e60


	//   ....[63]....
        /*02f0*/ 	.word	0x00002ee0


	//   ....[64]....
        /*02f4*/ 	.word	0x00002f60


	//   ....[65]....
        /*02f8*/ 	.word	0x00002fe0


	//   ....[66]....
        /*02fc*/ 	.word	0x00003060


	//   ....[67]....
        /*0300*/ 	.word	0x000030e0


	//   ....[68]....
        /*0304*/ 	.word	0x00003160


	//   ....[69]....
        /*0308*/ 	.word	0x000031e0


	//----- nvinfo : EIATTR_EXIT_INSTR_OFFSETS
	.align		4
.L_7991:
        /*030c*/ 	.byte	0x04, 0x1c
        /*030e*/ 	.short	(.L_7993 - .L_7992)


	//   ....[0]....
.L_7992:
        /*0310*/ 	.word	0x00000080


	//   ....[1]....
        /*0314*/ 	.word	0x00001fa0


	//   ....[2]....
        /*0318*/ 	.word	0x00001fd0


	//   ....[3]....
        /*031c*/ 	.word	0x000021e0


	//   ....[4]....
        /*0320*/ 	.word	0x00002330


	//----- nvinfo : EIATTR_MAX_THREADS
	.align		4
.L_7993:
        /*0324*/ 	.byte	0x04, 0x05
        /*0326*/ 	.short	(.L_7995 - .L_7994)
.L_7994:
        /*0328*/ 	.word	0x00000080
        /*032c*/ 	.word	0x00000001
        /*0330*/ 	.word	0x00000001


	//----- nvinfo : EIATTR_CRS_STACK_SIZE
	.align		4
.L_7995:
        /*0334*/ 	.byte	0x04, 0x1e
        /*0336*/ 	.short	(.L_7997 - .L_7996)
.L_7996:
        /*0338*/ 	.word	0x00000000
.L_7997:


//--------------------- .nv.info._ZN4vllm3moe10topkGatingILi10ELi320ELi4ELi4ELi32Ei13__nv_bfloat16LNS0_11ScoringFuncE0EEEvPKT5_PKbPfiPT4_PiiiibPKf --------------------------
	.section	.nv.info._ZN4vllm3moe10topkGatingILi10ELi320ELi4ELi4ELi32Ei13__nv_bfloat16LNS0_11ScoringFuncE0EEEvPKT5_PKbPfiPT4_PiiiibPKf,"",@"SHT_CUDA_INFO"
	.sectionflags	@""
	.align	4


	//----- nvinfo : EIATTR_CUDA_API_VERSION
	.align		4
        /*0000*/ 	.byte	0x04, 0x37
        /*0002*/ 	.short	(.L_7999 - .L_7998)
.L_7998:
        /*0004*/ 	.word	0x00000082


	//----- nvinfo : EIATTR_SW2861232_WAR
	.align		4
.L_7999:
        /*0008*/ 	.byte	0x01, 0x35
	.zero		2


	//----- nvinfo : EIATTR_PARAM_CBANK
	.align		4
        /*000c*/ 	.byte	0x04, 0x0a
        /*000e*/ 	.short	(.L_8001 - .L_8000)
	.align		4
.L_8000:
        /*0010*/ 	.word	index@(.nv.constant0._ZN4vllm3moe10topkGatingILi10ELi320ELi4ELi4ELi32Ei13__nv_bfloat16LNS0_11ScoringFuncE0EEEvPKT5_PKbPfiPT4_PiiiibPKf)
        /*0014*/ 	.short	0x0160
        /*0016*/ 	.short	0x0048


	//----- nvinfo : EIATTR_CBANK_PARAM_SIZE
	.align		4
.L_8001:
        /*0018*/ 	.byte	0x03, 0x19
        /*001a*/ 	.short	0x0048


	//----- nvinfo : EIATTR_KPARAM_INFO
	.align		4
        /*001c*/ 	.byte	0x04, 0x17
        /*001e*/ 	.short	(.L_8003 - .L_8002)
.L_8002:
        /*0020*/ 	.word	0x00000000
        /*0024*/ 	.short	0x000a
        /*0026*/ 	.short	0x0040
        /*0028*/ 	.byte	0x00, 0xf0, 0x21, 0x00


	//----- nvinfo : EIATTR_KPARAM_INFO
	.align		4
.L_8003:
        /*002c*/ 	.byte	0x04, 0x17
        /*002e*/ 	.short	(.L_8005 - .L_8004)
.L_8004:
        /*0030*/ 	.word	0x00000000
        /*0034*/ 	.short	0x0009
        /*0036*/ 	.short	0x003c
        /*0038*/ 	.byte	0x00, 0xf0, 0x05, 0x00


	//----- nvinfo : EIATTR_KPARAM_INFO
	.align		4
.L_8005:
        /*003c*/ 	.byte	0x04, 0x17
        /*003e*/ 	.short	(.L_8007 - .L_8006)
.L_8006:
        /*0040*/ 	.word	0x00000000
        /*0044*/ 	.short	0x0008
        /*0046*/ 	.short	0x0038
        /*0048*/ 	.byte	0x00, 0xf0, 0x11, 0x00


	//----- nvinfo : EIATTR_KPARAM_INFO
	.align		4
.L_8007:
        /*004c*/ 	.byte	0x04, 0x17
        /*004e*/ 	.short	(.L_8009 - .L_8008)
.L_8008:
        /*0050*/ 	.word	0x00000000
        /*0054*/ 	.short	0x0007
        /*0056*/ 	.short	0x0034
        /*0058*/ 	.byte	0x00, 0xf0, 0x11, 0x00


	//----- nvinfo : EIATTR_KPARAM_INFO
	.align		4
.L_8009:
        /*005c*/ 	.byte	0x04, 0x17
        /*005e*/ 	.short	(.L_8011 - .L_8010)
.L_8010:
        /*0060*/ 	.word	0x00000000
        /*0064*/ 	.short	0x0006
        /*0066*/ 	.short	0x0030
        /*0068*/ 	.byte	0x00, 0xf0, 0x11, 0x00


	//----- nvinfo : EIATTR_KPARAM_INFO
	.align		4
.L_8011:
        /*006c*/ 	.byte	0x04, 0x17
        /*006e*/ 	.short	(.L_8013 - .L_8012)
.L_8012:
        /*0070*/ 	.word	0x00000000
        /*0074*/ 	.short	0x0005
        /*0076*/ 	.short	0x0028
        /*0078*/ 	.byte	0x00, 0xf0, 0x21, 0x00


	//----- nvinfo : EIATTR_KPARAM_INFO
	.align		4
.L_8013:
        /*007c*/ 	.byte	0x04, 0x17
        /*007e*/ 	.short	(.L_8015 - .L_8014)
.L_8014:
        /*0080*/ 	.word	0x00000000
        /*0084*/ 	.short	0x0004
        /*0086*/ 	.short	0x0020
        /*0088*/ 	.byte	0x00, 0xf0, 0x21, 0x00


	//----- nvinfo : EIATTR_KPARAM_INFO
	.align		4
.L_8015:
        /*008c*/ 	.byte	0x04, 0x17
        /*008e*/ 	.short	(.L_8017 - .L_8016)
.L_8016:
        /*0090*/ 	.word	0x00000000
        /*0094*/ 	.short	0x0003
        /*0096*/ 	.short	0x0018
        /*0098*/ 	.byte	0x00, 0xf0, 0x11, 0x00


	//----- nvinfo : EIATTR_KPARAM_INFO
	.align		4
.L_8017:
        /*009c*/ 	.byte	0x04, 0x17
        /*009e*/ 	.short	(.L_8019 - .L_8018)
.L_8018:
        /*00a0*/ 	.word	0x00000000
        /*00a4*/ 	.short	0x0002
        /*00a6*/ 	.short	0x0010
        /*00a8*/ 	.byte	0x00, 0xf0, 0x21, 0x00


	//----- nvinfo : EIATTR_KPARAM_INFO
	.align		4
.L_8019:
        /*00ac*/ 	.byte	0x04, 0x17
        /*00ae*/ 	.short	(.L_8021 - .L_8020)
.L_8020:
        /*00b0*/ 	.word	0x00000000
        /*00b4*/ 	.short	0x0001
        /*00b6*/ 	.short	0x0008
        /*00b8*/ 	.byte	0x00, 0xf0, 0x21, 0x00


	//----- nvinfo : EIATTR_KPARAM_INFO
	.align		4
.L_8021:
        /*00bc*/ 	.byte	0x04, 0x17
        /*00be*/ 	.short	(.L_8023 - .L_8022)
.L_8022:
        /*00c0*/ 	.word	0x00000000
        /*00c4*/ 	.short	0x0000
        /*00c6*/ 	.short	0x0000
        /*00c8*/ 	.byte	0x00, 0xf0, 0x21, 0x00


	//----- nvinfo : EIATTR_MAXREG_COUNT
	.align		4
.L_8023:
        /*00cc*/ 	.byte	0x03, 0x1b
        /*00ce*/ 	.short	0x00ff


	//----- nvinfo : EIATTR_MERCURY_ISA_VERSION
	.align		4
        /*00d0*/ 	.byte	0x03, 0x5f
        /*00d2*/ 	.short	0x0000


	//----- nvinfo : EIATTR_COOP_GROUP_MASK_REGIDS
	.align		4
        /*00d4*/ 	.byte	0x04, 0x29
        /*00d6*/ 	.short	(.L_8025 - .L_8024)


	//   ....[0]....
.L_8024:
        /*00d8*/ 	.word	0xffffffff


	//   ....[1]....
        /*00dc*/ 	.word	0xffffffff


	//   ....[2]....
        /*00e0*/ 	.word	0xffffffff


	//   ....[3]....
        /*00e4*/ 	.word	0xffffffff


	//   ....[4]....
        /*00e8*/ 	.word	0xffffffff


	//   ....[5]....
        /*00ec*/ 	.word	0xffffffff


	//   ....[6]....
        /*00f0*/ 	.word	0xffffffff


	//   ....[7]....
        /*00f4*/ 	.word	0xffffffff


	//   ....[8]....
        /*00f8*/ 	.word	0xffffffff


	//   ....[9]....
        /*00fc*/ 	.word	0xffffffff


	//   ....[10]....
        /*0100*/ 	.word	0xffffffff


	//   ....[11]....
        /*0104*/ 	.word	0xffffffff


	//   ....[12]....
        /*0108*/ 	.word	0xffffffff


	//   ....[13]....
        /*010c*/ 	.word	0xffffffff


	//   ....[14]....
        /*0110*/ 	.word	0xffffffff


	//   ....[15]....
        /*0114*/ 	.word	0xffffffff


	//   ....[16]....
        /*0118*/ 	.word	0xffffffff


	//   ....[17]....
        /*011c*/ 	.word	0xffffffff


	//   ....[18]....
        /*0120*/ 	.word	0xffffffff


	//   ....[19]....
        /*0124*/ 	.word	0xffffffff


	//   ....[20]....
        /*0128*/ 	.word	0xffffffff


	//   ....[21]....
        /*012c*/ 	.word	0xffffffff


	//   ....[22]....
        /*0130*/ 	.word	0xffffffff


	//   ....[23]....
        /*0134*/ 	.word	0xffffffff


	//   ....[24]....
        /*0138*/ 	.word	0xffffffff


	//   ....[25]....
        /*013c*/ 	.word	0xffffffff


	//   ....[26]....
        /*0140*/ 	.word	0xffffffff


	//   ....[27]....
        /*0144*/ 	.word	0xffffffff


	//   ....[28]....
        /*0148*/ 	.word	0xffffffff


	//   ....[29]....
        /*014c*/ 	.word	0xffffffff


	//   ....[30]....
        /*0150*/ 	.word	0xffffffff


	//   ....[31]....
        /*0154*/ 	.word	0xffffffff


	//   ....[32]....
        /*0158*/ 	.word	0xffffffff


	//   ....[33]....
        /*015c*/ 	.word	0xffffffff


	//   ....[34]....
        /*0160*/ 	.word	0xffffffff


	//   ....[35]....
        /*0164*/ 	.word	0xffffffff


	//   ....[36]....
        /*0168*/ 	.word	0xffffffff


	//   ....[37]....
        /*016c*/ 	.word	0xffffffff


	//   ....[38]....
        /*0170*/ 	.word	0xffffffff


	//   ....[39]....
        /*0174*/ 	.word	0xffffffff


	//   ....[40]....
        /*0178*/ 	.word	0xffffffff


	//   ....[41]....
        /*017c*/ 	.word	0xffffffff


	//   ....[42]....
        /*0180*/ 	.word	0xffffffff


	//   ....[43]....
        /*0184*/ 	.word	0xffffffff


	//   ....[44]....
        /*0188*/ 	.word	0xffffffff


	//   ....[45]....
        /*018c*/ 	.word	0xffffffff


	//   ....[46]....
        /*0190*/ 	.word	0xffffffff


	//   ....[47]....
        /*0194*/ 	.word	0xffffffff


	//   ....[48]....
        /*0198*/ 	.word	0xffffffff


	//   ....[49]....
        /*019c*/ 	.word	0xffffffff


	//   ....[50]....
        /*01a0*/ 	.word	0xffffffff


	//   ....[51]....
        /*01a4*/ 	.word	0xffffffff


	//   ....[52]....
        /*01a8*/ 	.word	0xffffffff


	//   ....[53]....
        /*01ac*/ 	.word	0xffffffff


	//   ....[54]....
        /*01b0*/ 	.word	0xffffffff


	//   ....[55]....
        /*01b4*/ 	.word	0xffffffff


	//   ....[56]....
        /*01b8*/ 	.word	0xffffffff


	//   ....[57]....
        /*01bc*/ 	.word	0xffffffff


	//   ....[58]....
        /*01c0*/ 	.word	0xffffffff


	//   ....[59]....
        /*01c4*/ 	.word	0xffffffff


	//   ....[60]....
        /*01c8*/ 	.word	0xffffffff


	//   ....[61]....
        /*01cc*/ 	.word	0xffffffff


	//   ....[62]....
        /*01d0*/ 	.word	0xffffffff


	//   ....[63]....
        /*01d4*/ 	.word	0xffffffff


	//   ....[64]....
        /*01d8*/ 	.word	0xffffffff


	//   ....[65]....
        /*01dc*/ 	.word	0xffffffff


	//   ....[66]....
        /*01e0*/ 	.word	0xffffffff


	//   ....[67]....
        /*01e4*/ 	.word	0xffffffff


	//   ....[68]....
        /*01e8*/ 	.word	0xffffffff


	//   ....[69]....
        /*01ec*/ 	.word	0xffffffff


	//----- nvinfo : EIATTR_COOP_GROUP_INSTR_OFFSETS
	.align		4
.L_8025:
        /*01f0*/ 	.byte	0x04, 0x28
        /*01f2*/ 	.short	(.L_8027 - .L_8026)


	//   ....[0]....
.L_8026:
        /*01f4*/ 	.word	0x00000290


	//   ....[1]....
        /*01f8*/ 	.word	0x000002b0


	//   ....[2]....
        /*01fc*/ 	.word	0x000002e0


	//   ....[3]....
        /*0200*/ 	.word	0x00000340


	//   ....[4]....
        /*0204*/ 	.word	0x00000360


	//   ....[5]....
        /*0208*/ 	.word	0x00000600


	//   ....[6]....
        /*020c*/ 	.word	0x00000620


	//   ....[7]....
        /*0210*/ 	.word	0x00000640


	//   ....[8]....
        /*0214*/ 	.word	0x00000660


	//   ....[9]....
        /*0218*/ 	.word	0x00000680


	//   ....[10]....
        /*021c*/ 	.word	0x00000e40


	//   ....[11]....
        /*0220*/ 	.word	0x00000e60


	//   ....[12]....
        /*0224*/ 	.word	0x00000e70


	//   ....[13]....
        /*0228*/ 	.word	0x00000f00


	//   ....[14]....
        /*022c*/ 	.word	0x00000f20


	//   ....[15]....
        /*0230*/ 	.word	0x00000f30


	//   ....[16]....
        /*0234*/ 	.word	0x00000f90


	//   ....[17]....
        /*0238*/ 	.word	0x00000fd0


	//   ....[18]....
        /*023c*/ 	.word	0x00000fe0


	//   ....[19]....
        /*0240*/ 	.word	0x00001080


	//   ....[20]....
        /*0244*/ 	.word	0x00001090


	//   ....[21]....
        /*0248*/ 	.word	0x000010a0


	//   ....[22]....
        /*024c*/ 	.word	0x00001100


	//   ....[23]....
        /*0250*/ 	.word	0x00001140


	//   ....[24]....
        /*0254*/ 	.word	0x00001150


	//   ....[25]....
        /*0258*/ 	.word	0x00001740


	//   ....[26]....
        /*025c*/ 	.word	0x00001760


	//   ....[27]....
        /*0260*/ 	.word	0x00001770


	//   ....[28]....
        /*0264*/ 	.word	0x00001810


	//   ....[29]....
        /*0268*/ 	.word	0x00001820


	//   ....[30]....
        /*026c*/ 	.word	0x00001830


	//   ....[31]....
        /*0270*/ 	.word	0x00001890


	//   ....[32]....
        /*0274*/ 	.word	0x000018d0


	//   ....[33]....
        /*0278*/ 	.word	0x000018e0


	//   ....[34]....
        /*027c*/ 	.word	0x00001970


	//   ....[35]....
        /*0280*/ 	.word	0x00001990


	//   ....[36]....
        /*0284*/ 	.word	0x000019a0


	//   ....[37]....
        /*0288*/ 	.word	0x00001a00


	//   ....[38]....
        /*028c*/ 	.word	0x00001a40


	//   ....[39]....
        /*0290*/ 	.word	0x00001a50


	//   ....[40]....
        /*0294*/ 	.word	0x000021a0


	//   ....[41]....
        /*0298*/ 	.word	0x00002220


	//   ....[42]....
        /*029c*/ 	.word	0x00002290


	//   ....[43]....
        /*02a0*/ 	.word	0x00002310


	//   ....[44]....
        /*02a4*/ 	.word	0x00002390


	//   ....[45]....
        /*02a8*/ 	.word	0x00002410


	//   ....[46]....
        /*02ac*/ 	.word	0x00002490


	//   ....[47]....
        /*02b0*/ 	.word	0x00002510


	//   ....[48]....
        /*02b4*/ 	.word	0x00002590


	//   ....[49]....
        /*02b8*/ 	.word	0x00002610


	//   ....[50]....
        /*02bc*/ 	.word	0x00002690


	//   ....[51]....
        /*02c0*/ 	.word	0x00002710


	//   ....[52]....
        /*02c4*/ 	.word	0x00002790


	//   ....[53]....
        /*02c8*/ 	.word	0x00002810


	//   ....[54]....
        /*02cc*/ 	.word	0x00002890


	//   ....[55]....
        /*02d0*/ 	.word	0x00002900


	//   ....[56]....
        /*02d4*/ 	.word	0x00002980


	//   ....[57]....
        /*02d8*/ 	.word	0x000029f0


	//   ....[58]....
        /*02dc*/ 	.word	0x00002a70


	//   ....[59]....
        /*02e0*/ 	.word	0x00002af0


	//   ....[60]....
        /*02e4*/ 	.word	0x00002b70


	//   ....[61]....
        /*02e8*/ 	.word	0x00002bf0


	//   ....[62]....
        /*02ec*/ 	.word	0x00002c70


	//   ....[63]....
        /*02f0*/ 	.word	0x00002cf0


	//   ....[64]....
        /*02f4*/ 	.word	0x00002d70


	//   ....[65]....
        /*02f8*/ 	.word	0x00002df0


	//   ....[66]....
        /*02fc*/ 	.word	0x00002e70


	//   ....[67]....
        /*0300*/ 	.word	0x00002ef0


	//   ....[68]....
        /*0304*/ 	.word	0x00002f70


	//   ....[69]....
        /*0308*/ 	.word	0x00002ff0


	//----- nvinfo : EIATTR_EXIT_INSTR_OFFSETS
	.align		4
.L_8027:
        /*030c*/ 	.byte	0x04, 0x1c
        /*030e*/ 	.short	(.L_8029 - .L_8028)


	//   ....[0]....
.L_8028:
        /*0310*/ 	.word	0x00000080


	//   ....[1]....
        /*0314*/ 	.word	0x00001db0


	//   ....[2]....
        /*0318*/ 	.word	0x00001de0


	//   ....[3]....
        /*031c*/ 	.word	0x00001ff0


	//   ....[4]....
        /*0320*/ 	.word	0x00002140


	//----- nvinfo : EIATTR_MAX_THREADS
	.align		4
.L_8029:
        /*0324*/ 	.byte	0x04, 0x05
        /*0326*/ 	.short	(.L_8031 - .L_8030)
.L_8030:
        /*0328*/ 	.word	0x00000080
        /*032c*/ 	.word	0x00000001
        /*0330*/ 	.word	0x00000001


	//----- nvinfo : EIATTR_CRS_STACK_SIZE
	.align		4
.L_8031:
        /*0334*/ 	.byte	0x04, 0x1e
        /*0336*/ 	.short	(.L_8033 - .L_8032)
.L_8032:
        /*0338*/ 	.word	0x00000000
.L_8033:


//--------------------- .nv.info._ZN4vllm3moe10topkGatingILi6ELi192ELi4ELi4ELi32Ei13__nv_bfloat16LNS0_11ScoringFuncE0EEEvPKT5_PKbPfiPT4_PiiiibPKf --------------------------
	.section	.nv.info._ZN4vllm3moe10topkGatingILi6ELi192ELi4ELi4ELi32Ei13__nv_bfloat16LNS0_11ScoringFuncE0EEEvPKT5_PKbPfiPT4_PiiiibPKf,"",@"SHT_CUDA_INFO"
	.sectionflags	@""
	.align	4


	//----- nvinfo : EIATTR_CUDA_API_VERSION
	.align		4
        /*0000*/ 	.byte	0x04, 0x37
        /*0002*/ 	.short	(.L_8035 - .L_8034)
.L_8034:
        /*0004*/ 	.word	0x00000082


	//----- nvinfo : EIATTR_SW2861232_WAR
	.align		4
.L_8035:
        /*0008*/ 	.byte	0x01, 0x35
	.zero		2


	//----- nvinfo : EIATTR_PARAM_CBANK
	.align		4
        /*000c*/ 	.byte	0x04, 0x0a
        /*000e*/ 	.short	(.L_8037 - .L_8036)
	.align		4
.L_8036:
        /*0010*/ 	.word	index@(.nv.constant0._ZN4vllm3moe10topkGatingILi6ELi192ELi4ELi4ELi32Ei13__nv_bfloat16LNS0_11ScoringFuncE0EEEvPKT5_PKbPfiPT4_PiiiibPKf)
        /*0014*/ 	.short	0x0160
        /*0016*/ 	.short	0x0048


	//----- nvinfo : EIATTR_CBANK_PARAM_SIZE
	.align		4
.L_8037:
        /*0018*/ 	.byte	0x03, 0x19
        /*001a*/ 	.short	0x0048


	//----- nvinfo : EIATTR_KPARAM_INFO
	.align		4
        /*001c*/ 	.byte	0x04, 0x17
        /*001e*/ 	.short	(.L_8039 - .L_8038)
.L_8038:
        /*0020*/ 	.word	0x00000000
        /*0024*/ 	.short	0x000a
        /*0026*/ 	.short	0x0040
        /*0028*/ 	.byte	0x00, 0xf0, 0x21, 0x00


	//----- nvinfo : EIATTR_KPARAM_INFO
	.align		4
.L_8039:
        /*002c*/ 	.byte	0x04, 0x17
        /*002e*/ 	.short	(.L_8041 - .L_8040)
.L_8040:
        /*0030*/ 	.word	0x00000000
        /*0034*/ 	.short	0x0009
        /*0036*/ 	.short	0x003c
        /*0038*/ 	.byte	0x00, 0xf0, 0x05, 0x00


	//----- nvinfo : EIATTR_KPARAM_INFO
	.align		4
.L_8041:
        /*003c*/ 	.byte	0x04, 0x17
        /*003e*/ 	.short	(.L_8043 - .L_8042)
.L_8042:
        /*0040*/ 	.word	0x00000000
        /*0044*/ 	.short	0x0008
        /*0046*/ 	.short	0x0038
        /*0048*/ 	.byte	0x00, 0xf0, 0x11, 0x00


	//----- nvinfo : EIATTR_KPARAM_INFO
	.align		4
.L_8043:
        /*004c*/ 	.byte	0x04, 0x17
        /*004e*/ 	.short	(.L_8045 - .L_8044)
.L_8044:
        /*0050*/ 	.word	0x00000000
        /*0054*/ 	.short	0x0007
        /*0056*/ 	.short	0x0034
        /*0058*/ 	.byte	0x00, 0xf0, 0x11, 0x00


	//----- nvinfo : EIATTR_KPARAM_INFO
	.align		4
.L_8045:
        /*005c*/ 	.byte	0x04, 0x17
        /*005e*/ 	.short	(.L_8047 - .L_8046)
.L_8046:
        /*0060*/ 	.word	0x00000000
        /*0064*/ 	.short	0x0006
        /*0066*/ 	.short	0x0030
        /*0068*/ 	.byte	0x00, 0xf0, 0x11, 0x00


	//----- nvinfo : EIATTR_KPARAM_INFO
	.align		4
.L_8047:
        /*006c*/ 	.byte	0x04, 0x17
        /*006e*/ 	.short	(.L_8049 - .L_8048)
.L_8048:
        /*0070*/ 	.word	0x00000000
        /*0074*/ 	.short	0x0005
        /*0076*/ 	.short	0x0028
        /*0078*/ 	.byte	0x00, 0xf0, 0x21, 0x00


	//----- nvinfo : EIATTR_KPARAM_INFO
	.align		4
.L_8049:
        /*007c*/ 	.byte	0x04, 0x17
        /*007e*/ 	.short	(.L_8051 - .L_8050)
.L_8050:
        /*0080*/ 	.word	0x00000000
        /*0084*/ 	.short	0x0004
        /*0086*/ 	.short	0x0020
        /*0088*/ 	.byte	0x00, 0xf0, 0x21, 0x00


	//----- nvinfo : EIATTR_KPARAM_INFO
	.align		4
.L_8051:
        /*008c*/ 	.byte	0x04, 0x17
        /*008e*/ 	.short	(.L_8053 - .L_8052)
.L_8052:
        /*0090*/ 	.word	0x00000000
        /*0094*/ 	.short	0x0003
        /*0096*/ 	.short	0x0018
        /*0098*/ 	.byte	0x00, 0xf0, 0x11, 0x00


	//----- nvinfo : EIATTR_KPARAM_INFO
	.align		4
.L_8053:
        /*009c*/ 	.byte	0x04, 0x17
        /*009e*/ 	.short	(.L_8055 - .L_8054)
.L_8054:
        /*00a0*/ 	.word	0x00000000
        /*00a4*/ 	.short	0x0002
        /*00a6*/ 	.short	0x0010
        /*00a8*/ 	.byte	0x00, 0xf0, 0x21, 0x00


	//----- nvinfo : EIATTR_KPARAM_INFO
	.align		4
.L_8055:
        /*00ac*/ 	.byte	0x04, 0x17
        /*00ae*/ 	.short	(.L_8057 - .L_8056)
.L_8056:
        /*00b0*/ 	.word	0x00000000
        /*00b4*/ 	.short	0x0001
        /*00b6*/ 	.short	0x0008
        /*00b8*/ 	.byte	0x00, 0xf0, 0x21, 0x00


	//----- nvinfo : EIATTR_KPARAM_INFO
	.align		4
.L_8057:
        /*00bc*/ 	.byte	0x04, 0x17
        /*00be*/ 	.short	(.L_8059 - .L_8058)
.L_8058:
        /*00c0*/ 	.word	0x00000000
        /*00c4*/ 	.short	0x0000
        /*00c6*/ 	.short	0x0000
        /*00c8*/ 	.byte	0x00, 0xf0, 0x21, 0x00


	//----- nvinfo : EIATTR_MAXREG_COUNT
	.align		4
.L_8059:
        /*00cc*/ 	.byte	0x03, 0x1b
        /*00ce*/ 	.short	0x00ff


	//----- nvinfo : EIATTR_MERCURY_ISA_VERSION
	.align		4
        /*00d0*/ 	.byte	0x03, 0x5f
        /*00d2*/ 	.short	0x0000


	//----- nvinfo : EIATTR_COOP_GROUP_MASK_REGIDS
	.align		4
        /*00d4*/ 	.byte	0x04, 0x29
        /*00d6*/ 	.short	(.L_8061 - .L_8060)


	//   ....[0]....
.L_8060:
        /*00d8*/ 	.word	0xffffffff


	//   ....[1]....
        /*00dc*/ 	.word	0xffffffff


	//   ....[2]....
        /*00e0*/ 	.word	0xffffffff


	//   ....[3]....
        /*00e4*/ 	.word	0xffffffff


	//   ....[4]....
        /*00e8*/ 	.word	0xffffffff


	//   ....[5]....
        /*00ec*/ 	.word	0xffffffff


	//   ....[6]....
        /*00f0*/ 	.word	0xffffffff


	//   ....[7]....
        /*00f4*/ 	.word	0xffffffff


	//   ....[8]....
        /*00f8*/ 	.word	0xffffffff


	//   ....[9]....
        /*00fc*/ 	.word	0xffffffff


	//   ....[10]....
        /*0100*/ 	.word	0xffffffff


	//   ....[11]....
        /*0104*/ 	.word	0xffffffff


	//   ....[12]....
        /*0108*/ 	.word	0xffffffff


	//   ....[13]....
        /*010c*/ 	.word	0xffffffff


	//   ....[14]....
        /*0110*/ 	.word	0xffffffff


	//   ....[15]....
        /*0114*/ 	.word	0xffffffff


	//   ....[16]....
        /*0118*/ 	.word	0xffffffff


	//   ....[17]....
        /*011c*/ 	.word	0xffffffff


	//   ....[18]....
        /*0120*/ 	.word	0xffffffff


	//   ....[19]....
        /*0124*/ 	.word	0xffffffff


	//   ....[20]....
        /*0128*/ 	.word	0xffffffff


	//   ....[21]....
        /*012c*/ 	.word	0xffffffff


	//   ....[22]....
        /*0130*/ 	.word	0xffffffff


	//   ....[23]....
        /*0134*/ 	.word	0xffffffff


	//   ....[24]....
        /*0138*/ 	.word	0xffffffff


	//   ....[25]....
        /*013c*/ 	.word	0xffffffff


	//   ....[26]....
        /*0140*/ 	.word	0xffffffff


	//   ....[27]....
        /*0144*/ 	.word	0xffffffff


	//   ....[28]....
        /*0148*/ 	.word	0xffffffff


	//   ....[29]....
        /*014c*/ 	.word	0xffffffff


	//   ....[30]....
        /*0150*/ 	.word	0xffffffff


	//   ....[31]....
        /*0154*/ 	.word	0xffffffff


	//   ....[32]....
        /*0158*/ 	.word	0xffffffff


	//   ....[33]....
        /*015c*/ 	.word	0xffffffff


	//   ....[34]....
        /*0160*/ 	.word	0xffffffff


	//   ....[35]....
        /*0164*/ 	.word	0xffffffff


	//   ....[36]....
        /*0168*/ 	.word	0xffffffff


	//   ....[37]....
        /*016c*/ 	.word	0xffffffff


	//   ....[38]....
        /*0170*/ 	.word	0xffffffff


	//   ....[39]....
        /*0174*/ 	.word	0xffffffff


	//   ....[40]....
        /*0178*/ 	.word	0xffffffff


	//   ....[41]....
        /*017c*/ 	.word	0xffffffff


	//   ....[42]....
        /*0180*/ 	.word	0xffffffff


	//   ....[43]....
        /*0184*/ 	.word	0xffffffff


	//   ....[44]....
        /*0188*/ 	.word	0xffffffff


	//   ....[45]....
        /*018c*/ 	.word	0xffffffff


	//   ....[46]....
        /*0190*/ 	.word	0xffffffff


	//   ....[47]....
        /*0194*/ 	.word	0xffffffff


	//   ....[48]....
        /*0198*/ 	.word	0xffffffff


	//   ....[49]....
        /*019c*/ 	.word	0xffffffff


	//   ....[50]....
        /*01a0*/ 	.word	0xffffffff


	//   ....[51]....
        /*01a4*/ 	.word	0xffffffff


	//   ....[52]....
        /*01a8*/ 	.word	0xffffffff


	//   ....[53]....
        /*01ac*/ 	.word	0xffffffff


	//   ....[54]....
        /*01b0*/ 	.word	0xffffffff


	//   ....[55]....
        /*01b4*/ 	.word	0xffffffff


	//   ....[56]....
        /*01b8*/ 	.word	0xffffffff


	//   ....[57]....
        /*01bc*/ 	.word	0xffffffff


	//   ....[58]....
        /*01c0*/ 	.word	0xffffffff


	//   ....[59]....
        /*01c4*/ 	.word	0xffffffff


	//   ....[60]....
        /*01c8*/ 	.word	0xffffffff


	//   ....[61]....
        /*01cc*/ 	.word	0xffffffff


	//   ....[62]....
        /*01d0*/ 	.word	0xffffffff


	//   ....[63]....
        /*01d4*/ 	.word	0xffffffff


	//   ....[64]....
        /*01d8*/ 	.word	0xffffffff


	//   ....[65]....
        /*01dc*/ 	.word	0xffffffff


	//   ....[66]....
        /*01e0*/ 	.word	0xffffffff


	//   ....[67]....
        /*01e4*/ 	.word	0xffffffff


	//   ....[68]....
        /*01e8*/ 	.word	0xffffffff


	//   ....[69]....
        /*01ec*/ 	.word	0xffffffff


	//----- nvinfo : EIATTR_COOP_GROUP_INSTR_OFFSETS
	.align		4
.L_8061:
        /*01f0*/ 	.byte	0x04, 0x28
        /*01f2*/ 	.short	(.L_8063 - .L_8062)


	//   ....[0]....
.L_8062:
        /*01f4*/ 	.word	0x00000220


	//   ....[1]....
        /*01f8*/ 	.word	0x000002a0


	//   ....[2]....
        /*01fc*/ 	.word	0x000002c0


	//   ....[3]....
        /*0200*/ 	.word	0x00000310


	//   ....[4]....
        /*0204*/ 	.word	0x00000340


	//   ....[5]....
        /*0208*/ 	.word	0x000004e0


	//   ....[6]....
        /*020c*/ 	.word	0x00000500


	//   ....[7]....
        /*0210*/ 	.word	0x00000520


	//   ....[8]....
        /*0214*/ 	.word	0x00000540


	//   ....[9]....
        /*0218*/ 	.word	0x00000560


	//   ....[10]....
        /*021c*/ 	.word	0x000009f0


	//   ....[11]....
        /*0220*/ 	.word	0x00000a10


	//   ....[12]....
        /*0224*/ 	.word	0x00000a20


	//   ....[13]....
        /*0228*/ 	.word	0x00000ab0


	//   ....[14]....
        /*022c*/ 	.word	0x00000ad0


	//   ....[15]....
        /*0230*/ 	.word	0x00000ae0


	//   ....[16]....
        /*0234*/ 	.word	0x00000b40


	//   ....[17]....
        /*0238*/ 	.word	0x00000b80


	//   ....[18]....
        /*023c*/ 	.word	0x00000b90


	//   ....[19]....
        /*0240*/ 	.word	0x00000c30


	//   ....[20]....
        /*0244*/ 	.word	0x00000c40


	//   ....[21]....
        /*0248*/ 	.word	0x00000c50


	//   ....[22]....
        /*024c*/ 	.word	0x00000cb0


	//   ....[23]....
        /*0250*/ 	.word	0x00000cf0


	//   ....[24]....
        /*0254*/ 	.word	0x00000d00


	//   ....[25]....
        /*0258*/ 	.word	0x000011d0


	//   ....[26]....
        /*025c*/ 	.word	0x000011f0


	//   ....[27]....
        /*0260*/ 	.word	0x00001200


	//   ....[28]....
        /*0264*/ 	.word	0x00001290


	//   ....[29]....
        /*0268*/ 	.word	0x000012b0


	//   ....[30]....
        /*026c*/ 	.word	0x000012c0


	//   ....[31]....
        /*0270*/ 	.word	0x00001320


	//   ....[32]....
        /*0274*/ 	.word	0x00001360


	//   ....[33]....
        /*0278*/ 	.word	0x00001370


	//   ....[34]....
        /*027c*/ 	.word	0x00001410


	//   ....[35]....
        /*0280*/ 	.word	0x00001420


	//   ....[36]....
        /*0284*/ 	.word	0x00001430


	//   ....[37]....
        /*0288*/ 	.word	0x00001490


	//   ....[38]....
        /*028c*/ 	.word	0x000014d0


	//   ....[39]....
        /*0290*/ 	.word	0x000014e0


	//   ....[40]....
        /*0294*/ 	.word	0x00001c20


	//   ....[41]....
        /*0298*/ 	.word	0x00001ca0


	//   ....[42]....
        /*029c*/ 	.word	0x00001d10


	//   ....[43]....
        /*02a0*/ 	.word	0x00001d90


	//   ....[44]....
        /*02a4*/ 	.word	0x00001e10


	//   ....[45]....
        /*02a8*/ 	.word	0x00001e90


	//   ....[46]....
        /*02ac*/ 	.word	0x00001f10


	//   ....[47]....
        /*02b0*/ 	.word	0x00001f90


	//   ....[48]....
        /*02b4*/ 	.word	0x00002010


	//   ....[49]....
        /*02b8*/ 	.word	0x00002090


	//   ....[50]....
        /*02bc*/ 	.word	0x00002110


	//   ....[51]....
        /*02c0*/ 	.word	0x00002190


	//   ....[52]....
        /*02c4*/ 	.word	0x00002210


	//   ....[53]....
        /*02c8*/ 	.word	0x00002290


	//   ....[54]....
        /*02cc*/ 	.word	0x00002300


	//   ....[55]....
        /*02d0*/ 	.word	0x00002380


	//   ....[56]....
        /*02d4*/ 	.word	0x00002400


	//   ....[57]....
        /*02d8*/ 	.word	0x00002470


	//   ....[58]....
        /*02dc*/ 	.word	0x000024f0


	//   ....[59]....
        /*02e0*/ 	.word	0x00002570


	//   ....[60]....
        /*02e4*/ 	.word	0x000025f0


	//   ....[61]....
        /*02e8*/ 	.word	0x00002670


	//   ....[62]....
        /*02ec*/ 	.word	0x000026f0


	//   ....[63]....
        /*02f0*/ 	.word	0x00002770


	//   ....[64]....
        /*02f4*/ 	.word	0x000027f0


	//   ....[65]....
        /*02f8*/ 	.word	0x00002870


	//   ....[66]....
        /*02fc*/ 	.word	0x000028f0


	//   ....[67]....
        /*0300*/ 	.word	0x00002970


	//   ....[68]....
        /*0304*/ 	.word	0x000029f0


	//   ....[69]....
        /*0308*/ 	.word	0x00002a60


	//----- nvinfo : EIATTR_EXIT_INSTR_OFFSETS
	.align		4
.L_8063:
        /*030c*/ 	.byte	0x04, 0x1c
        /*030e*/ 	.short	(.L_8065 - .L_8064)


	//   ....[0]....
.L_8064:
        /*0310*/ 	.word	0x00000080


	//   ....[1]....
        /*0314*/ 	.word	0x00001840


	//   ....[2]....
        /*0318*/ 	.word	0x00001850


	//   ....[3]....
        /*031c*/ 	.word	0x00001a70


	//   ....[4]....
        /*0320*/ 	.word	0x00001bc0


	//----- nvinfo : EIATTR_MAX_THREADS
	.align		4
.L_8065:
        /*0324*/ 	.byte	0x04, 0x05
        /*0326*/ 	.short	(.L_8067 - .L_8066)
.L_8066:
        /*0328*/ 	.word	0x00000080
        /*032c*/ 	.word	0x00000001
        /*0330*/ 	.word	0x00000001


	//----- nvinfo : EIATTR_CRS_STACK_SIZE
	.align		4
.L_8067:
        /*0334*/ 	.byte	0x04, 0x1e
        /*0336*/ 	.short	(.L_8069 - .L_8068)
.L_8068:
        /*0338*/ 	.word	0x00000000
.L_8069:


//--------------------- .nv.info._ZN4vllm3moe10topkGatingILi16ELi512ELi4ELi16ELi32Ei13__nv_bfloat16LNS0_11ScoringFuncE0EEEvPKT5_PKbPfiPT4_PiiiibPKf --------------------------
	.section	.nv.info._ZN4vllm3moe10topkGatingILi16ELi512ELi4ELi16ELi32Ei13__nv_bfloat16LNS0_11ScoringFuncE0EEEvPKT5_PKbPfiPT4_PiiiibPKf,"",@"SHT_CUDA_INFO"
	.sectionflags	@""
	.align	4


	//----- nvinfo : EIATTR_CUDA_API_VERSION
	.align		4
        /*0000*/ 	.byte	0x04, 0x37
        /*0002*/ 	.short	(.L_8071 - .L_8070)
.L_8070:
        /*0004*/ 	.word	0x00000082


	//----- nvinfo : EIATTR_SW2861232_WAR
	.align		4
.L_8071:
        /*0008*/ 	.byte	0x01, 0x35
	.zero		2


	//----- nvinfo : EIATTR_PARAM_CBANK
	.align		4
        /*000c*/ 	.byte	0x04, 0x0a
        /*000e*/ 	.short	(.L_8073 - .L_8072)
	.align		4
.L_8072:
        /*0010*/ 	.word	index@(.nv.constant0._ZN4vllm3moe10topkGatingILi16ELi512ELi4ELi16ELi32Ei13__nv_bfloat16LNS0_11ScoringFuncE0EEEvPKT5_PKbPfiPT4_PiiiibPKf)
        /*0014*/ 	.short	0x0160
        /*0016*/ 	.short	0x0048


	//----- nvinfo : EIATTR_CBANK_PARAM_SIZE
	.align		4
.L_8073:
        /*0018*/ 	.byte	0x03, 0x19
        /*001a*/ 	.short	0x0048


	//----- nvinfo : EIATTR_KPARAM_INFO
	.align		4
        /*001c*/ 	.byte	0x04, 0x17
        /*001e*/ 	.short	(.L_8075 - .L_8074)
.L_8074:
        /*0020*/ 	.word	0x00000000
        /*0024*/ 	.short	0x000a
        /*0026*/ 	.short	0x0040
        /*0028*/ 	.byte	0x00, 0xf0, 0x21, 0x00


	//----- nvinfo : EIATTR_KPARAM_INFO
	.align		4
.L_8075:
        /*002c*/ 	.byte	0x04, 0x17
        /*002e*/ 	.short	(.L_8077 - .L_8076)
.L_8076:
        /*0030*/ 	.word	0x00000000
        /*0034*/ 	.short	0x0009
        /*0036*/ 	.short	0x003c
        /*0038*/ 	.byte	0x00, 0xf0, 0x05, 0x00


	//----- nvinfo : EIATTR_KPARAM_INFO
	.align		4
.L_8077:
        /*003c*/ 	.byte	0x04, 0x17
        /*003e*/ 	.short	(.L_8079 - .L_8078)
.L_8078:
        /*0040*/ 	.word	0x00000000
        /*0044*/ 	.short	0x0008
        /*0046*/ 	.short	0x0038
        /*0048*/ 	.byte	0x00, 0xf0, 0x11, 0x00


	//----- nvinfo : EIATTR_KPARAM_INFO
	.align		4
.L_8079:
        /*004c*/ 	.byte	0x04, 0x17
        /*004e*/ 	.short	(.L_8081 - .L_8080)
.L_8080:
        /*0050*/ 	.word	0x00000000
        /*0054*/ 	.short	0x0007
        /*0056*/ 	.short	0x0034
        /*0058*/ 	.byte	0x00, 0xf0, 0x11, 0x00


	//----- nvinfo : EIATTR_KPARAM_INFO
	.align		4
.L_8081:
        /*005c*/ 	.byte	0x04, 0x17
        /*005e*/ 	.short	(.L_8083 - .L_8082)
.L_8082:
        /*0060*/ 	.word	0x00000000
        /*0064*/ 	.short	0x0006
        /*0066*/ 	.short	0x0030
        /*0068*/ 	.byte	0x00, 0xf0, 0x11, 0x00


	//----- nvinfo : EIATTR_KPARAM_INFO
	.align		4
.L_8083:
        /*006c*/ 	.byte	0x04, 0x17
        /*006e*/ 	.short	(.L_8085 - .L_8084)
.L_8084:
        /*0070*/ 	.word	0x00000000
        /*0074*/ 	.short	0x0005
        /*0076*/ 	.short	0x0028
        /*0078*/ 	.byte	0x00, 0xf0, 0x21, 0x00


	//----- nvinfo : EIATTR_KPARAM_INFO
	.align		4
.L_8085:
        /*007c*/ 	.byte	0x04, 0x17
        /*007e*/ 	.short	(.L_8087 - .L_8086)
.L_8086:
        /*0080*/ 	.word	0x00000000
        /*0084*/ 	.short	0x0004
        /*0086*/ 	.short	0x0020
        /*0088*/ 	.byte	0x00, 0xf0, 0x21, 0x00


	//----- nvinfo : EIATTR_KPARAM_INFO
	.align		4
.L_8087:
        /*008c*/ 	.byte	0x04, 0x17
        /*008e*/ 	.short	(.L_8089 - .L_8088)
.L_8088:
        /*0090*/ 	.word	0x00000000
        /*0094*/ 	.short	0x0003
        /*0096*/ 	.short	0x0018
        /*0098*/ 	.byte	0x00, 0xf0, 0x11, 0x00


	//----- nvinfo : EIATTR_KPARAM_INFO
	.align		4
.L_8089:
        /*009c*/ 	.byte	0x04, 0x17
        /*009e*/ 	.short	(.L_8091 - .L_8090)
.L_8090:
        /*00a0*/ 	.word	0x00000000
        /*00a4*/ 	.short	0x0002
        /*00a6*/ 	.short	0x0010
        /*00a8*/ 	.byte	0x00, 0xf0, 0x21, 0x00


	//----- nvinfo : EIATTR_KPARAM_INFO
	.align		4
.L_8091:
        /*00ac*/ 	.byte	0x04, 0x17
        /*00ae*/ 	.short	(.L_8093 - .L_8092)
.L_8092:
        /*00b0*/ 	.word	0x00000000
        /*00b4*/ 	.short	0x0001
        /*00b6*/ 	.short	0x0008
        /*00b8*/ 	.byte	0x00, 0xf0, 0x21, 0x00


	//----- nvinfo : EIATTR_KPARAM_INFO
	.align		4
.L_8093:
        /*00bc*/ 	.byte	0x04, 0x17
        /*00be*/ 	.short	(.L_8095 - .L_8094)
.L_8094:
        /*00c0*/ 	.word	0x00000000
        /*00c4*/ 	.short	0x0000
        /*00c6*/ 	.short	0x0000
        /*00c8*/ 	.byte	0x00, 0xf0, 0x21, 0x00


	//----- nvinfo : EIATTR_MAXREG_COUNT
	.align		4
.L_8095:
        /*00cc*/ 	.byte	0x03, 0x1b
        /*00ce*/ 	.short	0x00ff


	//----- nvinfo : EIATTR_MERCURY_ISA_VERSION
	.align		4
        /*00d0*/ 	.byte	0x03, 0x5f
        /*00d2*/ 	.short	0x0000


	//----- nvinfo : EIATTR_COOP_GROUP_MASK_REGIDS
	.align		4
        /*00d4*/ 	.byte	0x04, 0x29
        /*00d6*/ 	.short	(.L_8097 - .L_8096)


	//   ....[0]....
.L_8096:
        /*00d8*/ 	.word	0xffffffff


	//   ....[1]....
        /*00dc*/ 	.word	0xffffffff


	//   ....[2]....
        /*00e0*/ 	.word	0xffffffff


	//   ....[3]....
        /*00e4*/ 	.word	0xffffffff


	//   ....[4]....
        /*00e8*/ 	.word	0xffffffff


	//   ....[5]....
        /*00ec*/ 	.word	0xffffffff


	//   ....[6]....
        /*00f0*/ 	.word	0xffffffff


	//   ....[7]....
        /*00f4*/ 	.word	0xffffffff


	//   ....[8]....
        /*00f8*/ 	.word	0xffffffff


	//   ....[9]....
        /*00fc*/ 	.word	0xffffffff


	//   ....[10]....
        /*0100*/ 	.word	0xffffffff


	//   ....[11]....
        /*0104*/ 	.word	0xffffffff


	//   ....[12]....
        /*0108*/ 	.word	0xffffffff


	//   ....[13]....
        /*010c*/ 	.word	0xffffffff


	//   ....[14]....
        /*0110*/ 	.word	0xffffffff


	//   ....[15]....
        /*0114*/ 	.word	0xffffffff


	//   ....[16]....
        /*0118*/ 	.word	0xffffffff


	//   ....[17]....
        /*011c*/ 	.word	0xffffffff


	//   ....[18]....
        /*0120*/ 	.word	0xffffffff


	//   ....[19]....
        /*0124*/ 	.word	0xffffffff


	//   ....[20]....
        /*0128*/ 	.word	0xffffffff


	//   ....[21]....
        /*012c*/ 	.word	0xffffffff


	//   ....[22]....
        /*0130*/ 	.word	0xffffffff


	//   ....[23]....
        /*0134*/ 	.word	0xffffffff


	//   ....[24]....
        /*0138*/ 	.word	0xffffffff


	//   ....[25]....
        /*013c*/ 	.word	0xffffffff


	//   ....[26]....
        /*0140*/ 	.word	0xffffffff


	//   ....[27]....
        /*0144*/ 	.word	0xffffffff


	//   ....[28]....
        /*0148*/ 	.word	0xffffffff


	//   ....[29]....
        /*014c*/ 	.word	0xffffffff


	//   ....[30]....
        /*0150*/ 	.word	0xffffffff


	//   ....[31]....
        /*0154*/ 	.word	0xffffffff


	//   ....[32]....
        /*0158*/ 	.word	0xffffffff


	//   ....[33]....
        /*015c*/ 	.word	0xffffffff


	//   ....[34]....
        /*0160*/ 	.word	0xffffffff


	//   ....[35]....
        /*0164*/ 	.word	0xffffffff


	//   ....[36]....
        /*0168*/ 	.word	0xffffffff


	//   ....[37]....
        /*016c*/ 	.word	0xffffffff


	//   ....[38]....
        /*0170*/ 	.word	0xffffffff


	//   ....[39]....
        /*0174*/ 	.word	0xffffffff


	//   ....[40]....
        /*0178*/ 	.word	0xffffffff


	//   ....[41]....
        /*017c*/ 	.word	0xffffffff


	//   ....[42]....
        /*0180*/ 	.word	0xffffffff


	//   ....[43]....
        /*0184*/ 	.word	0xffffffff


	//   ....[44]....
        /*0188*/ 	.word	0xffffffff


	//   ....[45]....
        /*018c*/ 	.word	0xffffffff


	//   ....[46]....
        /*0190*/ 	.word	0xffffffff


	//   ....[47]....
        /*0194*/ 	.word	0xffffffff


	//   ....[48]....
        /*0198*/ 	.word	0xffffffff


	//   ....[49]....
        /*019c*/ 	.word	0xffffffff


	//   ....[50]....
        /*01a0*/ 	.word	0xffffffff


	//   ....[51]....
        /*01a4*/ 	.word	0xffffffff


	//   ....[52]....
        /*01a8*/ 	.word	0xffffffff


	//   ....[53]....
        /*01ac*/ 	.word	0xffffffff


	//   ....[54]....
        /*01b0*/ 	.word	0xffffffff


	//   ....[55]....
        /*01b4*/ 	.word	0xffffffff


	//   ....[56]....
        /*01b8*/ 	.word	0xffffffff


	//   ....[57]....
        /*01bc*/ 	.word	0xffffffff


	//   ....[58]....
        /*01c0*/ 	.word	0xffffffff


	//   ....[59]....
        /*01c4*/ 	.word	0xffffffff


	//   ....[60]....
        /*01c8*/ 	.word	0xffffffff


	//   ....[61]....
        /*01cc*/ 	.word	0xffffffff


	//   ....[62]....
        /*01d0*/ 	.word	0xffffffff


	//   ....[63]....
        /*01d4*/ 	.word	0xffffffff


	//   ....[64]....
        /*01d8*/ 	.word	0xffffffff


	//   ....[65]....
        /*01dc*/ 	.word	0xffffffff


	//   ....[66]....
        /*01e0*/ 	.word	0xffffffff


	//   ....[67]....
        /*01e4*/ 	.word	0xffffffff


	//   ....[68]....
        /*01e8*/ 	.word	0xffffffff


	//   ....[69]....
        /*01ec*/ 	.word	0xffffffff


	//----- nvinfo : EIATTR_COOP_GROUP_INSTR_OFFSETS
	.align		4
.L_8097:
        /*01f0*/ 	.byte	0x04, 0x28
        /*01f2*/ 	.short	(.L_8099 - .L_8098)


	//   ....[0]....
.L_8098:
        /*01f4*/ 	.word	0x00000320


	//   ....[1]....
        /*01f8*/ 	.word	0x00000340


	//   ....[2]....
        /*01fc*/ 	.word	0x00000370


	//   ....[3]....
        /*0200*/ 	.word	0x000003a0


	//   ....[4]....
        /*0204*/ 	.word	0x000003d0


	//   ....[5]....
        /*0208*/ 	.word	0x000007f0


	//   ....[6]....
        /*020c*/ 	.word	0x00000810


	//   ....[7]....
        /*0210*/ 	.word	0x00000830


	//   ....[8]....
        /*0214*/ 	.word	0x00000850


	//   ....[9]....
        /*0218*/ 	.word	0x00000870


	//   ....[10]....
        /*021c*/ 	.word	0x00001380


	//   ....[11]....
        /*0220*/ 	.word	0x000013a0


	//   ....[12]....
        /*0224*/ 	.word	0x000013b0


	//   ....[13]....
        /*0228*/ 	.word	0x00001450


	//   ....[14]....
        /*022c*/ 	.word	0x00001460


	//   ....[15]....
        /*0230*/ 	.word	0x00001470


	//   ....[16]....
        /*0234*/ 	.word	0x000014d0


	//   ....[17]....
        /*0238*/ 	.word	0x00001510


	//   ....[18]....
        /*023c*/ 	.word	0x00001520


	//   ....[19]....
        /*0240*/ 	.word	0x000015b0


	//   ....[20]....
        /*0244*/ 	.word	0x000015d0


	//   ....[21]....
        /*0248*/ 	.word	0x000015e0


	//   ....[22]....
        /*024c*/ 	.word	0x00001640


	//   ....[23]....
        /*0250*/ 	.word	0x00001680


	//   ....[24]....
        /*0254*/ 	.word	0x00001690


	//   ....[25]....
        /*0258*/ 	.word	0x00001df0


	//   ....[26]....
        /*025c*/ 	.word	0x00001e10


	//   ....[27]....
        /*0260*/ 	.word	0x00001e20


	//   ....[28]....
        /*0264*/ 	.word	0x00001ec0


	//   ....[29]....
        /*0268*/ 	.word	0x00001ed0


	//   ....[30]....
        /*026c*/ 	.word	0x00001ee0


	//   ....[31]....
        /*0270*/ 	.word	0x00001f40


	//   ....[32]....
        /*0274*/ 	.word	0x00001f80


	//   ....[33]....
        /*0278*/ 	.word	0x00001f90


	//   ....[34]....
        /*027c*/ 	.word	0x00002020


	//   ....[35]....
        /*0280*/ 	.word	0x00002040


	//   ....[36]....
        /*0284*/ 	.word	0x00002050


	//   ....[37]....
        /*0288*/ 	.word	0x000020b0


	//   ....[38]....
        /*028c*/ 	.word	0x000020f0


	//   ....[39]....
        /*0290*/ 	.word	0x00002100


	//   ....[40]....
        /*0294*/ 	.word	0x00002850


	//   ....[41]....
        /*0298*/ 	.word	0x000028d0


	//   ....[42]....
        /*029c*/ 	.word	0x00002940


	//   ....[43]....
        /*02a0*/ 	.word	0x000029c0


	//   ....[44]....
        /*02a4*/ 	.word	0x00002a40


	//   ....[45]....
        /*02a8*/ 	.word	0x00002ac0


	//   ....[46]....
        /*02ac*/ 	.word	0x00002b40


	//   ....[47]....
        /*02b0*/ 	.word	0x00002bc0


	//   ....[48]....
        /*02b4*/ 	.word	0x00002c40


	//   ....[49]....
        /*02b8*/ 	.word	0x00002cc0


	//   ....[50]....
        /*02bc*/ 	.word	0x00002d40


	//   ....[51]....
        /*02c0*/ 	.word	0x00002dc0


	//   ....[52]....
        /*02c4*/ 	.word	0x00002e40


	//   ....[53]....
        /*02c8*/ 	.word	0x00002ec0


	//   ....[54]....
        /*02cc*/ 	.word	0x00002f30


	//   ....[55]....
        /*02d0*/ 	.word	0x00002fb0


	//   ....[56]....
        /*02d4*/ 	.word	0x00003030


	//   ....[57]....
        /*02d8*/ 	.word	0x000030a0


	//   ....[58]....
        /*02dc*/ 	.word	0x00003120


	//   ....[59]....
        /*02e0*/ 	.word	0x000031a0


	//   ....[60]....
        /*02e4*/ 	.word	0x00003220


	//   ....[61]....
        /*02e8*/ 	.word	0x000032a0


	//   ....[62]....
        /*02ec*/ 	.word	0x00003320


	//   ....[63]....
        /*02f0*/ 	.word	0x000033a0


	//   ....[64]....
        /*02f4*/ 	.word	0x00003420


	//   ....[65]....
        /*02f8*/ 	.word	0x000034a0


	//   ....[66]....
        /*02fc*/ 	.word	0x00003520


	//   ....[67]....
        /*0300*/ 	.word	0x000035a0


	//   ....[68]....
        /*0304*/ 	.word	0x00003620


	//   ....[69]....
        /*0308*/ 	.word	0x00003690


	//----- nvinfo : EIATTR_EXIT_INSTR_OFFSETS
	.align		4
.L_8099:
        /*030c*/ 	.byte	0x04, 0x1c
        /*030e*/ 	.short	(.L_8101 - .L_8100)


	//   ....[0]....
.L_8100:
        /*0310*/ 	.word	0x00000080


	//   ....[1]....
        /*0314*/ 	.word	0x00002460


	//   ....[2]....
        /*0318*/ 	.word	0x00002490


	//   ....[3]....
        /*031c*/ 	.word	0x000026a0


	//   ....[4]....
        /*0320*/ 	.word	0x000027f0


	//----- nvinfo : EIATTR_MAX_THREADS
	.align		4
.L_8101:
        /*0324*/ 	.byte	0x04, 0x05
        /*0326*/ 	.short	(.L_8103 - .L_8102)
.L_8102:
        /*0328*/ 	.word	0x00000080
        /*032c*/ 	.word	0x00000001
        /*0330*/ 	.word	0x00000001


	//----- nvinfo : EIATTR_CRS_STACK_SIZE
	.align		4
.L_8103:
        /*0334*/ 	.byte	0x04, 0x1e
        /*0336*/ 	.short	(.L_8105 - .L_8104)
.L_8104:
        /*0338*/ 	.word	0x00000000
.L_8105:


//--------------------- .nv.info._ZN4vllm3moe10topkGatingILi8ELi256ELi4ELi16ELi32Ei13__nv_bfloat16LNS0_11ScoringFuncE0EEEvPKT5_PKbPfiPT4_PiiiibPKf --------------------------
	.section	.nv.info._ZN4vllm3moe10topkGatingILi8ELi256ELi4ELi16ELi32Ei13__nv_bfloat16LNS0_11ScoringFuncE0EEEvPKT5_PKbPfiPT4_PiiiibPKf,"",@"SHT_CUDA_INFO"
	.sectionflags	@""
	.align	4


	//----- nvinfo : EIATTR_CUDA_API_VERSION
	.align		4
        /*0000*/ 	.byte	0x04, 0x37
        /*0002*/ 	.short	(.L_8107 - .L_8106)
.L_8106:
        /*0004*/ 	.word	0x00000082


	//----- nvinfo : EIATTR_SW2861232_WAR
	.align		4
.L_8107:
        /*0008*/ 	.byte	0x01, 0x35
	.zero		2


	//----- nvinfo : EIATTR_PARAM_CBANK
	.align		4
        /*000c*/ 	.byte	0x04, 0x0a
        /*000e*/ 	.short	(.L_8109 - .L_8108)
	.align		4
.L_8108:
        /*0010*/ 	.word	index@(.nv.constant0._ZN4vllm3moe10topkGatingILi8ELi256ELi4ELi16ELi32Ei13__nv_bfloat16LNS0_11ScoringFuncE0EEEvPKT5_PKbPfiPT4_PiiiibPKf)
        /*0014*/ 	.short	0x0160
        /*0016*/ 	.short	0x0048


	//----- nvinfo : EIATTR_CBANK_PARAM_SIZE
	.align		4
.L_8109:
        /*0018*/ 	.byte	0x03, 0x19
        /*001a*/ 	.short	0x0048


	//----- nvinfo : EIATTR_KPARAM_INFO
	.align		4
        /*001c*/ 	.byte	0x04, 0x17
        /*001e*/ 	.short	(.L_8111 - .L_8110)
.L_8110:
        /*0020*/ 	.word	0x00000000
        /*0024*/ 	.short	0x000a
        /*0026*/ 	.short	0x0040
        /*0028*/ 	.byte	0x00, 0xf0, 0x21, 0x00


	//----- nvinfo : EIATTR_KPARAM_INFO
	.align		4
.L_8111:
        /*002c*/ 	.byte	0x04, 0x17
        /*002e*/ 	.short	(.L_8113 - .L_8112)
.L_8112:
        /*0030*/ 	.word	0x00000000
        /*0034*/ 	.short	0x0009
        /*0036*/ 	.short	0x003c
        /*0038*/ 	.byte	0x00, 0xf0, 0x05, 0x00


	//----- nvinfo : EIATTR_KPARAM_INFO
	.align		4
.L_8113:
        /*003c*/ 	.byte	0x04, 0x17
        /*003e*/ 	.short	(.L_8115 - .L_8114)
.L_8114:
        /*0040*/ 	.word	0x00000000
        /*0044*/ 	.short	0x0008
        /*0046*/ 	.short	0x0038
        /*0048*/ 	.byte	0x00, 0xf0, 0x11, 0x00


	//----- nvinfo : EIATTR_KPARAM_INFO
	.align		4
.L_8115:
        /*004c*/ 	.byte	0x04, 0x17
        /*004e*/ 	.short	(.L_8117 - .L_8116)
.L_8116:
        /*0050*/ 	.word	0x00000000
        /*0054*/ 	.short	0x0007
        /*0056*/ 	.short	0x0034
        /*0058*/ 	.byte	0x00, 0xf0, 0x11, 0x00


	//----- nvinfo : EIATTR_KPARAM_INFO
	.align		4
.L_8117:
        /*005c*/ 	.byte	0x04, 0x17
        /*005e*/ 	.short	(.L_8119 - .L_8118)
.L_8118:
        /*0060*/ 	.word	0x00000000
        /*0064*/ 	.short	0x0006
        /*0066*/ 	.short	0x0030
        /*0068*/ 	.byte	0x00, 0xf0, 0x11, 0x00


	//----- nvinfo : EIATTR_KPARAM_INFO
	.align		4
.L_8119:
        /*006c*/ 	.byte	0x04, 0x17
        /*006e*/ 	.short	(.L_8121 - .L_8120)
.L_8120:
        /*0070*/ 	.word	0x00000000
        /*0074*/ 	.short	0x0005
        /*0076*/ 	.short	0x0028
        /*0078*/ 	.byte	0x00, 0xf0, 0x21, 0x00


	//----- nvinfo : EIATTR_KPARAM_INFO
	.align		4
.L_8121:
        /*007c*/ 	.byte	0x04, 0x17
        /*007e*/ 	.short	(.L_8123 - .L_8122)
.L_8122:
        /*0080*/ 	.word	0x00000000
        /*0084*/ 	.short	0x0004
        /*0086*/ 	.short	0x0020
        /*0088*/ 	.byte	0x00, 0xf0, 0x21, 0x00


	//----- nvinfo : EIATTR_KPARAM_INFO
	.align		4
.L_8123:
        /*008c*/ 	.byte	0x04, 0x17
        /*008e*/ 	.short	(.L_8125 - .L_8124)
.L_8124:
        /*0090*/ 	.word	0x00000000
        /*0094*/ 	.short	0x0003
        /*0096*/ 	.short	0x0018
        /*0098*/ 	.byte	0x00, 0xf0, 0x11, 0x00


	//----- nvinfo : EIATTR_KPARAM_INFO
	.align		4
.L_8125:
        /*009c*/ 	.byte	0x04, 0x17
        /*009e*/ 	.short	(.L_8127 - .L_8126)
.L_8126:
        /*00a0*/ 	.word	0x00000000
        /*00a4*/ 	.short	0x0002
        /*00a6*/ 	.short	0x0010
        /*00a8*/ 	.byte	0x00, 0xf0, 0x21, 0x00


	//----- nvinfo : EIATTR_KPARAM_INFO
	.align		4
.L_8127:
        /*00ac*/ 	.byte	0x04, 0x17
        /*00ae*/ 	.short	(.L_8129 - .L_8128)
.L_8128:
        /*00b0*/ 	.word	0x00000000
        /*00b4*/ 	.short	0x0001
        /*00b6*/ 	.short	0x0008
        /*00b8*/ 	.byte	0x00, 0xf0, 0x21, 0x00


	//----- nvinfo : EIATTR_KPARAM_INFO
	.align		4
.L_8129:
        /*00bc*/ 	.byte	0x04, 0x17
        /*00be*/ 	.short	(.L_8131 - .L_8130)
.L_8130:
        /*00c0*/ 	.word	0x00000000
        /*00c4*/ 	.short	0x0000
        /*00c6*/ 	.short	0x0000
        /*00c8*/ 	.byte	0x00, 0xf0, 0x21, 0x00


	//----- nvinfo : EIATTR_MAXREG_COUNT
	.align		4
.L_8131:
        /*00cc*/ 	.byte	0x03, 0x1b
        /*00ce*/ 	.short	0x00ff


	//----- nvinfo : EIATTR_MERCURY_ISA_VERSION
	.align		4
        /*00d0*/ 	.byte	0x03, 0x5f
        /*00d2*/ 	.short	0x0000


	//----- nvinfo : EIATTR_COOP_GROUP_MASK_REGIDS
	.align		4
        /*00d4*/ 	.byte	0x04, 0x29
        /*00d6*/ 	.short	(.L_8133 - .L_8132)


	//   ....[0]....
.L_8132:
        /*00d8*/ 	.word	0xffffffff


	//   ....[1]....
        /*00dc*/ 	.word	0xffffffff


	//   ....[2]....
        /*00e0*/ 	.word	0xffffffff


	//   ....[3]....
        /*00e4*/ 	.word	0xffffffff


	//   ....[4]....
        /*00e8*/ 	.word	0xffffffff


	//   ....[5]....
        /*00ec*/ 	.word	0xffffffff


	//   ....[6]....
        /*00f0*/ 	.word	0xffffffff


	//   ....[7]....
        /*00f4*/ 	.word	0xffffffff


	//   ....[8]....
        /*00f8*/ 	.word	0xffffffff


	//   ....[9]....
        /*00fc*/ 	.word	0xffffffff


	//   ....[10]....
        /*0100*/ 	.word	0xffffffff


	//   ....[11]....
        /*0104*/ 	.word	0xffffffff


	//   ....[12]....
        /*0108*/ 	.word	0xffffffff


	//   ....[13]....
        /*010c*/ 	.word	0xffffffff


	//   ....[14]....
        /*0110*/ 	.word	0xffffffff


	//   ....[15]....
        /*0114*/ 	.word	0xffffffff


	//   ....[16]....
        /*0118*/ 	.word	0xffffffff


	//   ....[17]....
        /*011c*/ 	.word	0xffffffff


	//   ....[18]....
        /*0120*/ 	.word	0xffffffff


	//   ....[19]....
        /*0124*/ 	.word	0xffffffff


	//   ....[20]....
        /*0128*/ 	.word	0xffffffff


	//   ....[21]....
        /*012c*/ 	.word	0xffffffff


	//   ....[22]....
        /*0130*/ 	.word	0xffffffff


	//   ....[23]....
        /*0134*/ 	.word	0xffffffff


	//   ....[24]....
        /*0138*/ 	.word	0xffffffff


	//   ....[25]....
        /*013c*/ 	.word	0xffffffff


	//   ....[26]....
        /*0140*/ 	.word	0xffffffff


	//   ....[27]....
        /*0144*/ 	.word	0xffffffff


	//   ....[28]....
        /*0148*/ 	.word	0xffffffff


	//   ....[29]....
        /*014c*/ 	.word	0xffffffff


	//   ....[30]....
        /*0150*/ 	.word	0xffffffff


	//   ....[31]....
        /*0154*/ 	.word	0xffffffff


	//   ....[32]....
        /*0158*/ 	.word	0xffffffff


	//   ....[33]....
        /*015c*/ 	.word	0xffffffff


	//   ....[34]....
        /*0160*/ 	.word	0xffffffff


	//   ....[35]....
        /*0164*/ 	.word	0xffffffff


	//   ....[36]....
        /*0168*/ 	.word	0xffffffff


	//   ....[37]....
        /*016c*/ 	.word	0xffffffff


	//   ....[38]....
        /*0170*/ 	.word	0xffffffff


	//   ....[39]....
        /*0174*/ 	.word	0xffffffff


	//   ....[40]....
        /*0178*/ 	.word	0xffffffff


	//   ....[41]....
        /*017c*/ 	.word	0xffffffff


	//   ....[42]....
        /*0180*/ 	.word	0xffffffff


	//   ....[43]....
        /*0184*/ 	.word	0xffffffff


	//   ....[44]....
        /*0188*/ 	.word	0xffffffff


	//   ....[45]....
        /*018c*/ 	.word	0xffffffff


	//   ....[46]....
        /*0190*/ 	.word	0xffffffff


	//   ....[47]....
        /*0194*/ 	.word	0xffffffff


	//   ....[48]....
        /*0198*/ 	.word	0xffffffff


	//   ....[49]....
        /*019c*/ 	.word	0xffffffff


	//   ....[50]....
        /*01a0*/ 	.word	0xffffffff


	//   ....[51]....
        /*01a4*/ 	.word	0xffffffff


	//   ....[52]....
        /*01a8*/ 	.word	0xffffffff


	//   ....[53]....
        /*01ac*/ 	.word	0xffffffff


	//   ....[54]....
        /*01b0*/ 	.word	0xffffffff


	//   ....[55]....
        /*01b4*/ 	.word	0xffffffff


	//   ....[56]....
        /*01b8*/ 	.word	0xffffffff


	//   ....[57]....
        /*01bc*/ 	.word	0xffffffff


	//   ....[58]....
        /*01c0*/ 	.word	0xffffffff


	//   ....[59]....
        /*01c4*/ 	.word	0xffffffff


	//   ....[60]....
        /*01c8*/ 	.word	0xffffffff


	//   ....[61]....
        /*01cc*/ 	.word	0xffffffff


	//   ....[62]....
        /*01d0*/ 	.word	0xffffffff


	//   ....[63]....
        /*01d4*/ 	.word	0xffffffff


	//   ....[64]....
        /*01d8*/ 	.word	0xffffffff


	//   ....[65]....
        /*01dc*/ 	.word	0xffffffff


	//   ....[66]....
        /*01e0*/ 	.word	0xffffffff


	//   ....[67]....
        /*01e4*/ 	.word	0xffffffff


	//   ....[68]....
        /*01e8*/ 	.word	0xffffffff


	//   ....[69]....
        /*01ec*/ 	.word	0xffffffff


	//----- nvinfo : EIATTR_COOP_GROUP_INSTR_OFFSETS
	.align		4
.L_8133:
        /*01f0*/ 	.byte	0x04, 0x28
        /*01f2*/ 	.short	(.L_8135 - .L_8134)


	//   ....[0]....
.L_8134:
        /*01f4*/ 	.word	0x00000210


	//   ....[1]....
        /*01f8*/ 	.word	0x00000230


	//   ....[2]....
        /*01fc*/ 	.word	0x00000260


	//   ....[3]....
        /*0200*/ 	.word	0x000002b0


	//   ....[4]....
        /*0204*/ 	.word	0x000002d0


	//   ....[5]....
        /*0208*/ 	.word	0x000004f0


	//   ....[6]....
        /*020c*/ 	.word	0x00000520


	//   ....[7]....
        /*0210*/ 	.word	0x00000540


	//   ....[8]....
        /*0214*/ 	.word	0x00000560


	//   ....[9]....
        /*0218*/ 	.word	0x00000580


	//   ....[10]....
        /*021c*/ 	.word	0x00000b90


	//   ....[11]....
        /*0220*/ 	.word	0x00000bb0


	//   ....[12]....
        /*0224*/ 	.word	0x00000bc0


	//   ....[13]....
        /*0228*/ 	.word	0x00000c60


	//   ....[14]....
        /*022c*/ 	.word	0x00000c70


	//   ....[15]....
        /*0230*/ 	.word	0x00000c80


	//   ....[16]....
        /*0234*/ 	.word	0x00000ce0


	//   ....[17]....
        /*0238*/ 	.word	0x00000d20


	//   ....[18]....
        /*023c*/ 	.word	0x00000d30


	//   ....[19]....
        /*0240*/ 	.word	0x00000dc0


	//   ....[20]....
        /*0244*/ 	.word	0x00000de0


	//   ....[21]....
        /*0248*/ 	.word	0x00000df0


	//   ....[22]....
        /*024c*/ 	.word	0x00000e50


	//   ....[23]....
        /*0250*/ 	.word	0x00000e90


	//   ....[24]....
        /*0254*/ 	.word	0x00000ea0


	//   ....[25]....
        /*0258*/ 	.word	0x000013e0


	//   ....[26]....
        /*025c*/ 	.word	0x00001400


	//   ....[27]....
        /*0260*/ 	.word	0x00001410


	//   ....[28]....
        /*0264*/ 	.word	0x000014a0


	//   ....[29]....
        /*0268*/ 	.word	0x000014c0


	//   ....[30]....
        /*026c*/ 	.word	0x000014d0


	//   ....[31]....
        /*0270*/ 	.word	0x00001530


	//   ....[32]....
        /*0274*/ 	.word	0x00001570


	//   ....[33]....
        /*0278*/ 	.word	0x00001580


	//   ....[34]....
        /*027c*/ 	.word	0x00001610


	//   ....[35]....
        /*0280*/ 	.word	0x00001630


	//   ....[36]....
        /*0284*/ 	.word	0x00001640


	//   ....[37]....
        /*0288*/ 	.word	0x000016a0


	//   ....[38]....
        /*028c*/ 	.word	0x000016e0


	//   ....[39]....
        /*0290*/ 	.word	0x000016f0


	//   ....[40]....
        /*0294*/ 	.word	0x00001e40


	//   ....[41]....
        /*0298*/ 	.word	0x00001ec0


	//   ....[42]....
        /*029c*/ 	.word	0x00001f30


	//   ....[43]....
        /*02a0*/ 	.word	0x00001fb0


	//   ....[44]....
        /*02a4*/ 	.word	0x00002030


	//   ....[45]....
        /*02a8*/ 	.word	0x000020b0


	//   ....[46]....
        /*02ac*/ 	.word	0x00002130


	//   ....[47]....
        /*02b0*/ 	.word	0x000021b0


	//   ....[48]....
        /*02b4*/ 	.word	0x00002230


	//   ....[49]....
        /*02b8*/ 	.word	0x000022b0


	//   ....[50]....
        /*02bc*/ 	.word	0x00002330


	//   ....[51]....
        /*02c0*/ 	.word	0x000023b0


	//   ....[52]....
        /*02c4*/ 	.word	0x00002430


	//   ....[53]....
        /*02c8*/ 	.word	0x000024b0


	//   ....[54]....
        /*02cc*/ 	.word	0x00002520


	//   ....[55]....
        /*02d0*/ 	.word	0x00002590


	//   ....[56]....
        /*02d4*/ 	.word	0x00002610


	//   ....[57]....
        /*02d8*/ 	.word	0x00002680


	//   ....[58]....
        /*02dc*/ 	.word	0x00002700


	//   ....[59]....
        /*02e0*/ 	.word	0x00002780


	//   ....[60]....
        /*02e4*/ 	.word	0x00002800


	//   ....[61]....
        /*02e8*/ 	.word	0x00002880


	//   ....[62]....
        /*02ec*/ 	.word	0x00002900


	//   ....[63]....
        /*02f0*/ 	.word	0x00002980


	//   ....[64]....
        /*02f4*/ 	.word	0x00002a00


	//   ....[65]....
        /*02f8*/ 	.word	0x00002a80


	//   ....[66]....
        /*02fc*/ 	.word	0x00002b00


	//   ....[67]....
        /*0300*/ 	.word	0x00002b80


	//   ....[68]....
        /*0304*/ 	.word	0x00002c00


	//   ....[69]....
        /*0308*/ 	.word	0x00002c70


	//----- nvinfo : EIATTR_EXIT_INSTR_OFFSETS
	.align		4
.L_8135:
        /*030c*/ 	.byte	0x04, 0x1c
        /*030e*/ 	.short	(.L_8137 - .L_8136)


	//   ....[0]....
.L_8136:
        /*0310*/ 	.word	0x00000080


	//   ....[1]....
        /*0314*/ 	.word	0x00001a50


	//   ....[2]....
        /*0318*/ 	.word	0x00001a80


	//   ....[3]....
        /*031c*/ 	.word	0x00001c90


	//   ....[4]....
        /*0320*/ 	.word	0x00001de0


	//----- nvinfo : EIATTR_MAX_THREADS
	.align		4
.L_8137:
        /*0324*/ 	.byte	0x04, 0x05
        /*0326*/ 	.short	(.L_8139 - .L_8138)
.L_8138:
        /*0328*/ 	.word	0x00000080
        /*032c*/ 	.word	0x00000001
        /*0330*/ 	.word	0x00000001


	//----- nvinfo : EIATTR_CRS_STACK_SIZE
	.align		4
.L_8139:
        /*0334*/ 	.byte	0x04, 0x1e
        /*0336*/ 	.short	(.L_8141 - .L_8140)
.L_8140:
        /*0338*/ 	.word	0x00000000
.L_8141:


//--------------------- .nv.info._ZN4vllm3moe10topkGatingILi8ELi128ELi4ELi16ELi32Ei13__nv_bfloat16LNS0_11ScoringFuncE0EEEvPKT5_PKbPfiPT4_PiiiibPKf --------------------------
	.section	.nv.info._ZN4vllm3moe10topkGatingILi8ELi128ELi4ELi16ELi32Ei13__nv_bfloat16LNS0_11ScoringFuncE0EEEvPKT5_PKbPfiPT4_PiiiibPKf,"",@"SHT_CUDA_INFO"
	.sectionflags	@""
	.align	4


	//----- nvinfo : EIATTR_CUDA_API_VERSION
	.align		4
        /*0000*/ 	.byte	0x04, 0x37
        /*0002*/ 	.short	(.L_8143 - .L_8142)
.L_8142:
        /*0004*/ 	.word	0x00000082


	//----- nvinfo : EIATTR_SW2861232_WAR
	.align		4
.L_8143:
        /*0008*/ 	.byte	0x01, 0x35
	.zero		2


	//----- nvinfo : EIATTR_PARAM_CBANK
	.align		4
        /*000c*/ 	.byte	0x04, 0x0a
        /*000e*/ 	.short	(.L_8145 - .L_8144)
	.align		4
.L_8144:
        /*0010*/ 	.word	index@(.nv.constant0._ZN4vllm3moe10topkGatingILi8ELi128ELi4ELi16ELi32Ei13__nv_bfloat16LNS0_11ScoringFuncE0EEEvPKT5_PKbPfiPT4_PiiiibPKf)
        /*0014*/ 	.short	0x0160
        /*0016*/ 	.short	0x0048


	//----- nvinfo : EIATTR_CBANK_PARAM_SIZE
	.align		4
.L_8145:
        /*0018*/ 	.byte	0x03, 0x19
        /*001a*/ 	.short	0x0048


	//----- nvinfo : EIATTR_KPARAM_INFO
	.align		4
        /*001c*/ 	.byte	0x04, 0x17
        /*001e*/ 	.short	(.L_8147 - .L_8146)
.L_8146:
        /*0020*/ 	.word	0x00000000
        /*0024*/ 	.short	0x000a
        /*0026*/ 	.short	0x0040
        /*0028*/ 	.byte	0x00, 0xf0, 0x21, 0x00


	//----- nvinfo : EIATTR_KPARAM_INFO
	.align		4
.L_8147:
        /*002c*/ 	.byte	0x04, 0x17
        /*002e*/ 	.short	(.L_8149 - .L_8148)
.L_8148:
        /*0030*/ 	.word	0x00000000
        /*0034*/ 	.short	0x0009
        /*0036*/ 	.short	0x003c
        /*0038*/ 	.byte	0x00, 0xf0, 0x05, 0x00


	//----- nvinfo : EIATTR_KPARAM_INFO
	.align		4
.L_8149:
        /*003c*/ 	.byte	0x04, 0x17
        /*003e*/ 	.short	(.L_8151 - .L_8150)
.L_8150:
        /*0040*/ 	.word	0x00000000
        /*0044*/ 	.short	0x0008
        /*0046*/ 	.short	0x0038
        /*0048*/ 	.byte	0x00, 0xf0, 0x11, 0x00


	//----- nvinfo : EIATTR_KPARAM_INFO
	.align		4
.L_8151:
        /*004c*/ 	.byte	0x04, 0x17
        /*004e*/ 	.short	(.L_8153 - .L_8152)
.L_8152:
        /*0050*/ 	.word	0x00000000
        /*0054*/ 	.short	0x0007
        /*0056*/ 	.short	0x0034
        /*0058*/ 	.byte	0x00, 0xf0, 0x11, 0x00


	//----- nvinfo : EIATTR_KPARAM_INFO
	.align		4
.L_8153:
        /*005c*/ 	.byte	0x04, 0x17
        /*005e*/ 	.short	(.L_8155 - .L_8154)
.L_8154:
        /*0060*/ 	.word	0x00000000
        /*0064*/ 	.short	0x0006
        /*0066*/ 	.short	0x0030
        /*0068*/ 	.byte	0x00, 0xf0, 0x11, 0x00


	//----- nvinfo : EIATTR_KPARAM_INFO
	.align		4
.L_8155:
        /*006c*/ 	.byte	0x04, 0x17
        /*006e*/ 	.short	(.L_8157 - .L_8156)
.L_8156:
        /*0070*/ 	.word	0x00000000
        /*0074*/ 	.short	0x0005
        /*0076*/ 	.short	0x0028
        /*0078*/ 	.byte	0x00, 0xf0, 0x21, 0x00


	//----- nvinfo : EIATTR_KPARAM_INFO
	.align		4
.L_8157:
        /*007c*/ 	.byte	0x04, 0x17
        /*007e*/ 	.short	(.L_8159 - .L_8158)
.L_8158:
        /*0080*/ 	.word	0x00000000
        /*0084*/ 	.short	0x0004
        /*0086*/ 	.short	0x0020
        /*0088*/ 	.byte	0x00, 0xf0, 0x21, 0x00


	//----- nvinfo : EIATTR_KPARAM_INFO
	.align		4
.L_8159:
        /*008c*/ 	.byte	0x04, 0x17
        /*008e*/ 	.short	(.L_8161 - .L_8160)
.L_8160:
        /*0090*/ 	.word	0x00000000
        /*0094*/ 	.short	0x0003
        /*0096*/ 	.short	0x0018
        /*0098*/ 	.byte	0x00, 0xf0, 0x11, 0x00


	//----- nvinfo : EIATTR_KPARAM_INFO
	.align		4
.L_8161:
        /*009c*/ 	.byte	0x04, 0x17
        /*009e*/ 	.short	(.L_8163 - .L_8162)
.L_8162:
        /*00a0*/ 	.word	0x00000000
        /*00a4*/ 	.short	0x0002
        /*00a6*/ 	.short	0x0010
        /*00a8*/ 	.byte	0x00, 0xf0, 0x21, 0x00


	//----- nvinfo : EIATTR_KPARAM_INFO
	.align		4
.L_8163:
        /*00ac*/ 	.byte	0x04, 0x17
        /*00ae*/ 	.short	(.L_8165 - .L_8164)
.L_8164:
        /*00b0*/ 	.word	0x00000000
        /*00b4*/ 	.short	0x0001
        /*00b6*/ 	.short	0x0008
        /*00b8*/ 	.byte	0x00, 0xf0, 0x21, 0x00


	//----- nvinfo : EIATTR_KPARAM_INFO
	.align		4
.L_8165:
        /*00bc*/ 	.byte	0x04, 0x17
        /*00be*/ 	.short	(.L_8167 - .L_8166)
.L_8166:
        /*00c0*/ 	.word	0x00000000
        /*00c4*/ 	.short	0x0000
        /*00c6*/ 	.short	0x0000
        /*00c8*/ 	.byte	0x00, 0xf0, 0x21, 0x00


	//----- nvinfo : EIATTR_MAXREG_COUNT
	.align		4
.L_8167:
        /*00cc*/ 	.byte	0x03, 0x1b
        /*00ce*/ 	.short	0x00ff


	//----- nvinfo : EIATTR_MERCURY_ISA_VERSION
	.align		4
        /*00d0*/ 	.byte	0x03, 0x5f
        /*00d2*/ 	.short	0x0000


	//----- nvinfo : EIATTR_COOP_GROUP_MASK_REGIDS
	.align		4
        /*00d4*/ 	.byte	0x04, 0x29
        /*00d6*/ 	.short	(.L_8169 - .L_8168)


	//   ....[0]....
.L_8168:
        /*00d8*/ 	.word	0xffffffff


	//   ....[1]....
        /*00dc*/ 	.word	0xffffffff


	//   ....[2]....
        /*00e0*/ 	.word	0xffffffff


	//   ....[3]....
        /*00e4*/ 	.word	0xffffffff


	//   ....[4]....
        /*00e8*/ 	.word	0xffffffff


	//   ....[5]....
        /*00ec*/ 	.word	0xffffffff


	//   ....[6]....
        /*00f0*/ 	.word	0xffffffff


	//   ....[7]....
        /*00f4*/ 	.word	0xffffffff


	//   ....[8]....
        /*00f8*/ 	.word	0xffffffff


	//   ....[9]....
        /*00fc*/ 	.word	0xffffffff


	//   ....[10]....
        /*0100*/ 	.word	0xffffffff


	//   ....[11]....
        /*0104*/ 	.word	0xffffffff


	//   ....[12]....
        /*0108*/ 	.word	0xffffffff


	//   ....[13]....
        /*010c*/ 	.word	0xffffffff


	//   ....[14]....
        /*0110*/ 	.word	0xffffffff


	//   ....[15]....
        /*0114*/ 	.word	0xffffffff


	//   ....[16]....
        /*0118*/ 	.word	0xffffffff


	//   ....[17]....
        /*011c*/ 	.word	0xffffffff


	//   ....[18]....
        /*0120*/ 	.word	0xffffffff


	//   ....[19]....
        /*0124*/ 	.word	0xffffffff


	//   ....[20]....
        /*0128*/ 	.word	0xffffffff


	//   ....[21]....
        /*012c*/ 	.word	0xffffffff


	//   ....[22]....
        /*0130*/ 	.word	0xffffffff


	//   ....[23]....
        /*0134*/ 	.word	0xffffffff


	//   ....[24]....
        /*0138*/ 	.word	0xffffffff


	//   ....[25]....
        /*013c*/ 	.word	0xffffffff


	//   ....[26]....
        /*0140*/ 	.word	0xffffffff


	//   ....[27]....
        /*0144*/ 	.word	0xffffffff


	//   ....[28]....
        /*0148*/ 	.word	0xffffffff


	//   ....[29]....
        /*014c*/ 	.word	0xffffffff


	//   ....[30]....
        /*0150*/ 	.word	0xffffffff


	//   ....[31]....
        /*0154*/ 	.word	0xffffffff


	//   ....[32]....
        /*0158*/ 	.word	0xffffffff


	//   ....[33]....
        /*015c*/ 	.word	0xffffffff


	//   ....[34]....
        /*0160*/ 	.word	0xffffffff


	//   ....[35]....
        /*0164*/ 	.word	0xffffffff


	//   ....[36]....
        /*0168*/ 	.word	0xffffffff


	//   ....[37]....
        /*016c*/ 	.word	0xffffffff


	//   ....[38]....
        /*0170*/ 	.word	0xffffffff


	//   ....[39]....
        /*0174*/ 	.word	0xffffffff


	//   ....[40]....
        /*0178*/ 	.word	0xffffffff


	//   ....[41]....
        /*017c*/ 	.word	0xffffffff


	//   ....[42]....
        /*0180*/ 	.word	0xffffffff


	//   ....[43]....
        /*0184*/ 	.word	0xffffffff


	//   ....[44]....
        /*0188*/ 	.word	0xffffffff


	//   ....[45]....
        /*018c*/ 	.word	0xffffffff


	//   ....[46]....
        /*0190*/ 	.word	0xffffffff


	//   ....[47]....
        /*0194*/ 	.word	0xffffffff


	//   ....[48]....
        /*0198*/ 	.word	0xffffffff


	//   ....[49]....
        /*019c*/ 	.word	0xffffffff


	//   ....[50]....
        /*01a0*/ 	.word	0xffffffff


	//   ....[51]....
        /*01a4*/ 	.word	0xffffffff


	//   ....[52]....
        /*01a8*/ 	.word	0xffffffff


	//   ....[53]....
        /*01ac*/ 	.word	0xffffffff


	//   ....[54]....
        /*01b0*/ 	.word	0xffffffff


	//   ....[55]....
        /*01b4*/ 	.word	0xffffffff


	//----- nvinfo : EIATTR_COOP_GROUP_INSTR_OFFSETS
	.align		4
.L_8169:
        /*01b8*/ 	.byte	0x04, 0x28
        /*01ba*/ 	.short	(.L_8171 - .L_8170)


	//   ....[0]....
.L_8170:
        /*01bc*/ 	.word	0x00000250


	//   ....[1]....
        /*01c0*/ 	.word	0x00000270


	//   ....[2]....
        /*01c4*/ 	.word	0x00000290


	//   ....[3]....
        /*01c8*/ 	.word	0x000002b0


	//   ....[4]....
        /*01cc*/ 	.word	0x000004d0


	//   ....[5]....
        /*01d0*/ 	.word	0x000004f0


	//   ....[6]....
        /*01d4*/ 	.word	0x00000510


	//   ....[7]....
        /*01d8*/ 	.word	0x00000530


	//   ....[8]....
        /*01dc*/ 	.word	0x00000b70


	//   ....[9]....
        /*01e0*/ 	.word	0x00000b90


	//   ....[10]....
        /*01e4*/ 	.word	0x00000ba0


	//   ....[11]....
        /*01e8*/ 	.word	0x00000c30


	//   ....[12]....
        /*01ec*/ 	.word	0x00000c50


	//   ....[13]....
        /*01f0*/ 	.word	0x00000c60


	//   ....[14]....
        /*01f4*/ 	.word	0x00000cc0


	//   ....[15]....
        /*01f8*/ 	.word	0x00000d00


	//   ....[16]....
        /*01fc*/ 	.word	0x00000d10


	//   ....[17]....
        /*0200*/ 	.word	0x00000da0


	//   ....[18]....
        /*0204*/ 	.word	0x00000dc0


	//   ....[19]....
        /*0208*/ 	.word	0x00000dd0


	//   ....[20]....
        /*020c*/ 	.word	0x00001300


	//   ....[21]....
        /*0210*/ 	.word	0x00001320


	//   ....[22]....
        /*0214*/ 	.word	0x00001330


	//   ....[23]....
        /*0218*/ 	.word	0x000013c0


	//   ....[24]....
        /*021c*/ 	.word	0x000013e0


	//   ....[25]....
        /*0220*/ 	.word	0x000013f0


	//   ....[26]....
        /*0224*/ 	.word	0x00001450


	//   ....[27]....
        /*0228*/ 	.word	0x00001490


	//   ....[28]....
        /*022c*/ 	.word	0x000014a0


	//   ....[29]....
        /*0230*/ 	.word	0x00001530


	//   ....[30]....
        /*0234*/ 	.word	0x00001550


	//   ....[31]....
        /*0238*/ 	.word	0x00001560


	//   ....[32]....
        /*023c*/ 	.word	0x00001cb0


	//   ....[33]....
        /*0240*/ 	.word	0x00001d30


	//   ....[34]....
        /*0244*/ 	.word	0x00001da0


	//   ....[35]....
        /*0248*/ 	.word	0x00001e20


	//   ....[36]....
        /*024c*/ 	.word	0x00001ea0


	//   ....[37]....
        /*0250*/ 	.word	0x00001f20


	//   ....[38]....
        /*0254*/ 	.word	0x00001fa0


	//   ....[39]....
        /*0258*/ 	.word	0x00002020


	//   ....[40]....
        /*025c*/ 	.word	0x000020a0


	//   ....[41]....
        /*0260*/ 	.word	0x00002120


	//   ....[42]....
        /*0264*/ 	.word	0x000021a0


	//   ....[43]....
        /*0268*/ 	.word	0x00002210


	//   ....[44]....
        /*026c*/ 	.word	0x00002280


	//   ....[45]....
        /*0270*/ 	.word	0x00002300


	//   ....[46]....
        /*0274*/ 	.word	0x00002370


	//   ....[47]....
        /*0278*/ 	.word	0x000023f0


	//   ....[48]....
        /*027c*/ 	.word	0x00002470


	//   ....[49]....
        /*0280*/ 	.word	0x000024f0


	//   ....[50]....
        /*0284*/ 	.word	0x00002570


	//   ....[51]....
        /*0288*/ 	.word	0x000025f0


	//   ....[52]....
        /*028c*/ 	.word	0x00002670


	//   ....[53]....
        /*0290*/ 	.word	0x000026f0


	//   ....[54]....
        /*0294*/ 	.word	0x00002770


	//   ....[55]....
        /*0298*/ 	.word	0x000027e0


	//----- nvinfo : EIATTR_EXIT_INSTR_OFFSETS
	.align		4
.L_8171:
        /*029c*/ 	.byte	0x04, 0x1c
        /*029e*/ 	.short	(.L_8173 - .L_8172)


	//   ....[0]....
.L_8172:
        /*02a0*/ 	.word	0x00000090


	//   ....[1]....
        /*02a4*/ 	.word	0x000018b0


	//   ....[2]....
        /*02a8*/ 	.word	0x000018e0


	//   ....[3]....
        /*02ac*/ 	.word	0x00001af0


	//   ....[4]....
        /*02b0*/ 	.word	0x00001c50


	//----- nvinfo : EIATTR_MAX_THREADS
	.align		4
.L_8173:
        /*02b4*/ 	.byte	0x04, 0x05
        /*02b6*/ 	.short	(.L_8175 - .L_8174)
.L_8174:
        /*02b8*/ 	.word	0x00000080
        /*02bc*/ 	.word	0x00000001
        /*02c0*/ 	.word	0x00000001


	//----- nvinfo : EIATTR_CRS_STACK_SIZE
	.align		4
.L_8175:
        /*02c4*/ 	.byte	0x04, 0x1e
        /*02c6*/ 	.short	(.L_8177 - .L_8176)
.L_8176:
        /*02c8*/ 	.word	0x00000000
.L_8177:


//--------------------- .nv.info._ZN4vllm3moe10topkGatingILi8ELi64ELi4ELi16ELi32Ei13__nv_bfloat16LNS0_11ScoringFuncE0EEEvPKT5_PKbPfiPT4_PiiiibPKf --------------------------
	.section	.nv.info._ZN4vllm3moe10topkGatingILi8ELi64ELi4ELi16ELi32Ei13__nv_bfloat16LNS0_11ScoringFuncE0EEEvPKT5_PKbPfiPT4_PiiiibPKf,"",@"SHT_CUDA_INFO"
	.sectionflags	@""
	.align	4


	//----- nvinfo : EIATTR_CUDA_API_VERSION
	.align		4
        /*0000*/ 	.byte	0x04, 0x37
        /*0002*/ 	.short	(.L_8179 - .L_8178)
.L_8178:
        /*0004*/ 	.word	0x00000082


	//----- nvinfo : EIATTR_SW2861232_WAR
	.align		4
.L_8179:
        /*0008*/ 	.byte	0x01, 0x35
	.zero		2


	//----- nvinfo : EIATTR_PARAM_CBANK
	.align		4
        /*000c*/ 	.byte	0x04, 0x0a
        /*000e*/ 	.short	(.L_8181 - .L_8180)
	.align		4
.L_8180:
        /*0010*/ 	.word	index@(.nv.constant0._ZN4vllm3moe10topkGatingILi8ELi64ELi4ELi16ELi32Ei13__nv_bfloat16LNS0_11ScoringFuncE0EEEvPKT5_PKbPfiPT4_PiiiibPKf)
        /*0014*/ 	.short	0x0160
        /*0016*/ 	.short	0x0048


	//----- nvinfo : EIATTR_CBANK_PARAM_SIZE
	.align		4
.L_8181:
        /*0018*/ 	.byte	0x03, 0x19
        /*001a*/ 	.short	0x0048


	//----- nvinfo : EIATTR_KPARAM_INFO
	.align		4
        /*001c*/ 	.byte	0x04, 0x17
        /*001e*/ 	.short	(.L_8183 - .L_8182)
.L_8182:
        /*0020*/ 	.word	0x00000000
        /*0024*/ 	.short	0x000a
        /*0026*/ 	.short	0x0040
        /*0028*/ 	.byte	0x00, 0xf0, 0x21, 0x00


	//----- nvinfo : EIATTR_KPARAM_INFO
	.align		4
.L_8183:
        /*002c*/ 	.byte	0x04, 0x17
        /*002e*/ 	.short	(.L_8185 - .L_8184)
.L_8184:
        /*0030*/ 	.word	0x00000000
        /*0034*/ 	.short	0x0009
        /*0036*/ 	.short	0x003c
        /*0038*/ 	.byte	0x00, 0xf0, 0x05, 0x00


	//----- nvinfo : EIATTR_KPARAM_INFO
	.align		4
.L_8185:
        /*003c*/ 	.byte	0x04, 0x17
        /*003e*/ 	.short	(.L_8187 - .L_8186)
.L_8186:
        /*0040*/ 	.word	0x00000000
        /*0044*/ 	.short	0x0008
        /*0046*/ 	.short	0x0038
        /*0048*/ 	.byte	0x00, 0xf0, 0x11, 0x00


	//----- nvinfo : EIATTR_KPARAM_INFO
	.align		4
.L_8187:
        /*004c*/ 	.byte	0x04, 0x17
        /*004e*/ 	.short	(.L_8189 - .L_8188)
.L_8188:
        /*0050*/ 	.word	0x00000000
        /*0054*/ 	.short	0x0007
        /*0056*/ 	.short	0x0034
        /*0058*/ 	.byte	0x00, 0xf0, 0x11, 0x00


	//----- nvinfo : EIATTR_KPARAM_INFO
	.align		4
.L_8189:
        /*005c*/ 	.byte	0x04, 0x17
        /*005e*/ 	.short	(.L_8191 - .L_8190)
.L_8190:
        /*0060*/ 	.word	0x00000000
        /*0064*/ 	.short	0x0006
        /*0066*/ 	.short	0x0030
        /*0068*/ 	.byte	0x00, 0xf0, 0x11, 0x00


	//----- nvinfo : EIATTR_KPARAM_INFO
	.align		4
.L_8191:
        /*006c*/ 	.byte	0x04, 0x17
        /*006e*/ 	.short	(.L_8193 - .L_8192)
.L_8192:
        /*0070*/ 	.word	0x00000000
        /*0074*/ 	.short	0x0005
        /*0076*/ 	.short	0x0028
        /*0078*/ 	.byte	0x00, 0xf0, 0x21, 0x00


	//----- nvinfo : EIATTR_KPARAM_INFO
	.align		4
.L_8193:
        /*007c*/ 	.byte	0x04, 0x17
        /*007e*/ 	.short	(.L_8195 - .L_8194)
.L_8194:
        /*0080*/ 	.word	0x00000000
        /*0084*/ 	.short	0x0004
        /*0086*/ 	.short	0x0020
        /*0088*/ 	.byte	0x00, 0xf0, 0x21, 0x00


	//----- nvinfo : EIATTR_KPARAM_INFO
	.align		4
.L_8195:
        /*008c*/ 	.byte	0x04, 0x17
        /*008e*/ 	.short	(.L_8197 - .L_8196)
.L_8196:
        /*0090*/ 	.word	0x00000000
        /*0094*/ 	.short	0x0003
        /*0096*/ 	.short	0x0018
        /*0098*/ 	.byte	0x00, 0xf0, 0x11, 0x00


	//----- nvinfo : EIATTR_KPARAM_INFO
	.align		4
.L_8197:
        /*009c*/ 	.byte	0x04, 0x17
        /*009e*/ 	.short	(.L_8199 - .L_8198)
.L_8198:
        /*00a0*/ 	.word	0x00000000
        /*00a4*/ 	.short	0x0002
        /*00a6*/ 	.short	0x0010
        /*00a8*/ 	.byte	0x00, 0xf0, 0x21, 0x00


	//----- nvinfo : EIATTR_KPARAM_INFO
	.align		4
.L_8199:
        /*00ac*/ 	.byte	0x04, 0x17
        /*00ae*/ 	.short	(.L_8201 - .L_8200)
.L_8200:
        /*00b0*/ 	.word	0x00000000
        /*00b4*/ 	.short	0x0001
        /*00b6*/ 	.short	0x0008
        /*00b8*/ 	.byte	0x00, 0xf0, 0x21, 0x00


	//----- nvinfo : EIATTR_KPARAM_INFO
	.align		4
.L_8201:
        /*00bc*/ 	.byte	0x04, 0x17
        /*00be*/ 	.short	(.L_8203 - .L_8202)
.L_8202:
        /*00c0*/ 	.word	0x00000000
        /*00c4*/ 	.short	0x0000
        /*00c6*/ 	.short	0x0000
        /*00c8*/ 	.byte	0x00, 0xf0, 0x21, 0x00


	//----- nvinfo : EIATTR_MAXREG_COUNT
	.align		4
.L_8203:
        /*00cc*/ 	.byte	0x03, 0x1b
        /*00ce*/ 	.short	0x00ff


	//----- nvinfo : EIATTR_MERCURY_ISA_VERSION
	.align		4
        /*00d0*/ 	.byte	0x03, 0x5f
        /*00d2*/ 	.short	0x0000


	//----- nvinfo : EIATTR_COOP_GROUP_MASK_REGIDS
	.align		4
        /*00d4*/ 	.byte	0x04, 0x29
        /*00d6*/ 	.short	(.L_8205 - .L_8204)


	//   ....[0]....
.L_8204:
        /*00d8*/ 	.word	0xffffffff


	//   ....[1]....
        /*00dc*/ 	.word	0xffffffff


	//   ....[2]....
        /*00e0*/ 	.word	0xffffffff


	//   ....[3]....
        /*00e4*/ 	.word	0xffffffff


	//   ....[4]....
        /*00e8*/ 	.word	0xffffffff


	//   ....[5]....
        /*00ec*/ 	.word	0xffffffff


	//   ....[6]....
        /*00f0*/ 	.word	0xffffffff


	//   ....[7]....
        /*00f4*/ 	.word	0xffffffff


	//   ....[8]....
        /*00f8*/ 	.word	0xffffffff


	//   ....[9]....
        /*00fc*/ 	.word	0xffffffff


	//   ....[10]....
        /*0100*/ 	.word	0xffffffff


	//   ....[11]....
        /*0104*/ 	.word	0xffffffff


	//   ....[12]....
        /*0108*/ 	.word	0xffffffff


	//   ....[13]....
        /*010c*/ 	.word	0xffffffff


	//   ....[14]....
        /*0110*/ 	.word	0xffffffff


	//   ....[15]....
        /*0114*/ 	.word	0xffffffff


	//   ....[16]....
        /*0118*/ 	.word	0xffffffff


	//   ....[17]....
        /*011c*/ 	.word	0xffffffff


	//   ....[18]....
        /*0120*/ 	.word	0xffffffff


	//   ....[19]....
        /*0124*/ 	.word	0xffffffff


	//   ....[20]....
        /*0128*/ 	.word	0xffffffff


	//   ....[21]....
        /*012c*/ 	.word	0xffffffff


	//   ....[22]....
        /*0130*/ 	.word	0xffffffff


	//   ....[23]....
        /*0134*/ 	.word	0xffffffff


	//   ....[24]....
        /*0138*/ 	.word	0xffffffff


	//   ....[25]....
        /*013c*/ 	.word	0xffffffff


	//   ....[26]....
        /*0140*/ 	.word	0xffffffff


	//   ....[27]....
        /*0144*/ 	.word	0xffffffff


	//   ....[28]....
        /*0148*/ 	.word	0xffffffff


	//   ....[29]....
        /*014c*/ 	.word	0xffffffff


	//   ....[30]....
        /*0150*/ 	.word	0xffffffff


	//   ....[31]....
        /*0154*/ 	.word	0xffffffff


	//   ....[32]....
        /*0158*/ 	.word	0xffffffff


	//   ....[33]....
        /*015c*/ 	.word	0xffffffff


	//   ....[34]....
        /*0160*/ 	.word	0xffffffff


	//   ....[35]....
        /*0164*/ 	.word	0xffffffff


	//   ....[36]....
        /*0168*/ 	.word	0xffffffff


	//   ....[37]....
        /*016c*/ 	.word	0xffffffff


	//   ....[38]....
        /*0170*/ 	.word	0xffffffff


	//   ....[39]....
        /*0174*/ 	.word	0xffffffff


	//   ....[40]....
        /*0178*/ 	.word	0xffffffff


	//   ....[41]....
        /*017c*/ 	.word	0xffffffff


	//----- nvinfo : EIATTR_COOP_GROUP_INSTR_OFFSETS
	.align		4
.L_8205:
        /*0180*/ 	.byte	0x04, 0x28
        /*0182*/ 	.short	(.L_8207 - .L_8206)


	//   ....[0]....
.L_8206:
        /*0184*/ 	.word	0x00000270


	//   ....[1]....
        /*0188*/ 	.word	0x00000290


	//   ....[2]....
        /*018c*/ 	.word	0x000002b0


	//   ....[3]....
        /*0190*/ 	.word	0x000004d0


	//   ....[4]....
        /*0194*/ 	.word	0x000004f0


	//   ....[5]....
        /*0198*/ 	.word	0x00000510


	//   ....[6]....
        /*019c*/ 	.word	0x00000b30


	//   ....[7]....
        /*01a0*/ 	.word	0x00000b50


	//   ....[8]....
        /*01a4*/ 	.word	0x00000b60


	//   ....[9]....
        /*01a8*/ 	.word	0x00000bf0


	//   ....[10]....
        /*01ac*/ 	.word	0x00000c10


	//   ....[11]....
        /*01b0*/ 	.word	0x00000c20


	//   ....[12]....
        /*01b4*/ 	.word	0x00000c80


	//   ....[13]....
        /*01b8*/ 	.word	0x00000cc0


	//   ....[14]....
        /*01bc*/ 	.word	0x00000cd0


	//   ....[15]....
        /*01c0*/ 	.word	0x00001210


	//   ....[16]....
        /*01c4*/ 	.word	0x00001230


	//   ....[17]....
        /*01c8*/ 	.word	0x00001240


	//   ....[18]....
        /*01cc*/ 	.word	0x000012d0


	//   ....[19]....
        /*01d0*/ 	.word	0x000012f0


	//   ....[20]....
        /*01d4*/ 	.word	0x00001300


	//   ....[21]....
        /*01d8*/ 	.word	0x00001360


	//   ....[22]....
        /*01dc*/ 	.word	0x000013a0


	//   ....[23]....
        /*01e0*/ 	.word	0x000013b0


	//   ....[24]....
        /*01e4*/ 	.word	0x00001b10


	//   ....[25]....
        /*01e8*/ 	.word	0x00001b90


	//   ....[26]....
        /*01ec*/ 	.word	0x00001c00


	//   ....[27]....
        /*01f0*/ 	.word	0x00001c80


	//   ....[28]....
        /*01f4*/ 	.word	0x00001d00


	//   ....[29]....
        /*01f8*/ 	.word	0x00001d80


	//   ....[30]....
        /*01fc*/ 	.word	0x00001e00


	//   ....[31]....
        /*0200*/ 	.word	0x00001e80


	//   ....[32]....
        /*0204*/ 	.word	0x00001ef0


	//   ....[33]....
        /*0208*/ 	.word	0x00001f60


	//   ....[34]....
        /*020c*/ 	.word	0x00001fe0


	//   ....[35]....
        /*0210*/ 	.word	0x00002050


	//   ....[36]....
        /*0214*/ 	.word	0x000020d0


	//   ....[37]....
        /*0218*/ 	.word	0x00002150


	//   ....[38]....
        /*021c*/ 	.word	0x000021d0


	//   ....[39]....
        /*0220*/ 	.word	0x00002250


	//   ....[40]....
        /*0224*/ 	.word	0x000022d0


	//   ....[41]....
        /*0228*/ 	.word	0x00002340


	//----- nvinfo : EIATTR_EXIT_INSTR_OFFSETS
	.align		4
.L_8207:
        /*022c*/ 	.byte	0x04, 0x1c
        /*022e*/ 	.short	(.L_8209 - .L_8208)


	//   ....[0]....
.L_8208:
        /*0230*/ 	.word	0x00000090


	//   ....[1]....
        /*0234*/ 	.word	0x00001710


	//   ....[2]....
        /*0238*/ 	.word	0x00001740


	//   ....[3]....
        /*023c*/ 	.word	0x00001950


	//   ....[4]....
        /*0240*/ 	.word	0x00001ab0


	//----- nvinfo : EIATTR_MAX_THREADS
	.align		4
.L_8209:
        /*0244*/ 	.byte	0x04, 0x05
        /*0246*/ 	.short	(.L_8211 - .L_8210)
.L_8210:
        /*0248*/ 	.word	0x00000080
        /*024c*/ 	.word	0x00000001
        /*0250*/ 	.word	0x00000001


	//----- nvinfo : EIATTR_CRS_STACK_SIZE
	.align		4
.L_8211:
        /*0254*/ 	.byte	0x04, 0x1e
        /*0256*/ 	.short	(.L_8213 - .L_8212)
.L_8212:
        /*0258*/ 	.word	0x00000000
.L_8213:


//--------------------- .nv.info._ZN4vllm3moe10topkGatingILi8ELi32ELi4ELi16ELi32Ei13__nv_bfloat16LNS0_11ScoringFuncE0EEEvPKT5_PKbPfiPT4_PiiiibPKf --------------------------
	.section	.nv.info._ZN4vllm3moe10topkGatingILi8ELi32ELi4ELi16ELi32Ei13__nv_bfloat16LNS0_11ScoringFuncE0EEEvPKT5_PKbPfiPT4_PiiiibPKf,"",@"SHT_CUDA_INFO"
	.sectionflags	@""
	.align	4


	//----- nvinfo : EIATTR_CUDA_API_VERSION
	.align		4
        /*0000*/ 	.byte	0x04, 0x37
        /*0002*/ 	.short	(.L_8215 - .L_8214)
.L_8214:
        /*0004*/ 	.word	0x00000082


	//----- nvinfo : EIATTR_SW2861232_WAR
	.align		4
.L_8215:
        /*0008*/ 	.byte	0x01, 0x35
	.zero		2


	//----- nvinfo : EIATTR_PARAM_CBANK
	.align		4
        /*000c*/ 	.byte	0x04, 0x0a
        /*000e*/ 	.short	(.L_8217 - .L_8216)
	.align		4
.L_8216:
        /*0010*/ 	.word	index@(.nv.constant0._ZN4vllm3moe10topkGatingILi8ELi32ELi4ELi16ELi32Ei13__nv_bfloat16LNS0_11ScoringFuncE0EEEvPKT5_PKbPfiPT4_PiiiibPKf)
        /*0014*/ 	.short	0x0160
        /*0016*/ 	.short	0x0048


	//----- nvinfo : EIATTR_CBANK_PARAM_SIZE
	.align		4
.L_8217:
        /*0018*/ 	.byte	0x03, 0x19
        /*001a*/ 	.short	0x0048


	//----- nvinfo : EIATTR_KPARAM_INFO
	.align		4
        /*001c*/ 	.byte	0x04, 0x17
        /*001e*/ 	.short	(.L_8219 - .L_8218)
.L_8218:
        /*0020*/ 	.word	0x00000000
        /*0024*/ 	.short	0x000a
        /*0026*/ 	.short	0x0040
        /*0028*/ 	.byte	0x00, 0xf0, 0x21, 0x00


	//----- nvinfo : EIATTR_KPARAM_INFO
	.align		4
.L_8219:
        /*002c*/ 	.byte	0x04, 0x17
        /*002e*/ 	.short	(.L_8221 - .L_8220)
.L_8220:
        /*0030*/ 	.word	0x00000000
        /*0034*/ 	.short	0x0009
        /*0036*/ 	.short	0x003c
        /*0038*/ 	.byte	0x00, 0xf0, 0x05, 0x00


	//----- nvinfo : EIATTR_KPARAM_INFO
	.align		4
.L_8221:
        /*003c*/ 	.byte	0x04, 0x17
        /*003e*/ 	.short	(.L_8223 - .L_8222)
.L_8222:
        /*0040*/ 	.word	0x00000000
        /*0044*/ 	.short	0x0008
        /*0046*/ 	.short	0x0038
        /*0048*/ 	.byte	0x00, 0xf0, 0x11, 0x00


	//----- nvinfo : EIATTR_KPARAM_INFO
	.align		4
.L_8223:
        /*004c*/ 	.byte	0x04, 0x17
        /*004e*/ 	.short	(.L_8225 - .L_8224)
.L_8224:
        /*0050*/ 	.word	0x00000000
        /*0054*/ 	.short	0x0007
        /*0056*/ 	.short	0x0034
        /*0058*/ 	.byte	0x00, 0xf0, 0x11, 0x00


	//----- nvinfo : EIATTR_KPARAM_INFO
	.align		4
.L_8225:
        /*005c*/ 	.byte	0x04, 0x17
        /*005e*/ 	.short	(.L_8227 - .L_8226)
.L_8226:
        /*0060*/ 	.word	0x00000000
        /*0064*/ 	.short	0x0006
        /*0066*/ 	.short	0x0030
        /*0068*/ 	.byte	0x00, 0xf0, 0x11, 0x00


	//----- nvinfo : EIATTR_KPARAM_INFO
	.align		4
.L_8227:
        /*006c*/ 	.byte	0x04, 0x17
        /*006e*/ 	.short	(.L_8229 - .L_8228)
.L_8228:
        /*0070*/ 	.word	0x00000000
        /*0074*/ 	.short	0x0005
        /*0076*/ 	.short	0x0028
        /*0078*/ 	.byte	0x00, 0xf0, 0x21, 0x00


	//----- nvinfo : EIATTR_KPARAM_INFO
	.align		4
.L_8229:
        /*007c*/ 	.byte	0x04, 0x17
        /*007e*/ 	.short	(.L_8231 - .L_8230)
.L_8230:
        /*0080*/ 	.word	0x00000000
        /*0084*/ 	.short	0x0004
        /*0086*/ 	.short	0x0020
        /*0088*/ 	.byte	0x00, 0xf0, 0x21, 0x00


	//----- nvinfo : EIATTR_KPARAM_INFO
	.align		4
.L_8231:
        /*008c*/ 	.byte	0x04, 0x17
        /*008e*/ 	.short	(.L_8233 - .L_8232)
.L_8232:
        /*0090*/ 	.word	0x00000000
        /*0094*/ 	.short	0x0003
        /*0096*/ 	.short	0x0018
        /*0098*/ 	.byte	0x00, 0xf0, 0x11, 0x00


	//----- nvinfo : EIATTR_KPARAM_INFO
	.align		4
.L_8233:
        /*009c*/ 	.byte	0x04, 0x17
        /*009e*/ 	.short	(.L_8235 - .L_8234)
.L_8234:
        /*00a0*/ 	.word	0x00000000
        /*00a4*/ 	.short	0x0002
        /*00a6*/ 	.short	0x0010
        /*00a8*/ 	.byte	0x00, 0xf0, 0x21, 0x00


	//----- nvinfo : EIATTR_KPARAM_INFO
	.align		4
.L_8235:
        /*00ac*/ 	.byte	0x04, 0x17
        /*00ae*/ 	.short	(.L_8237 - .L_8236)
.L_8236:
        /*00b0*/ 	.word	0x00000000
        /*00b4*/ 	.short	0x0001
        /*00b6*/ 	.short	0x0008
        /*00b8*/ 	.byte	0x00, 0xf0, 0x21, 0x00


	//----- nvinfo : EIATTR_KPARAM_INFO
	.align		4
.L_8237:
        /*00bc*/ 	.byte	0x04, 0x17
        /*00be*/ 	.short	(.L_8239 - .L_8238)
.L_8238:
        /*00c0*/ 	.word	0x00000000
        /*00c4*/ 	.short	0x0000
        /*00c6*/ 	.short	0x0000
        /*00c8*/ 	.byte	0x00, 0xf0, 0x21, 0x00


	//----- nvinfo : EIATTR_MAXREG_COUNT
	.align		4
.L_8239:
        /*00cc*/ 	.byte	0x03, 0x1b
        /*00ce*/ 	.short	0x00ff


	//----- nvinfo : EIATTR_MERCURY_ISA_VERSION
	.align		4
        /*00d0*/ 	.byte	0x03, 0x5f
        /*00d2*/ 	.short	0x0000


	//----- nvinfo : EIATTR_COOP_GROUP_MASK_REGIDS
	.align		4
        /*00d4*/ 	.byte	0x04, 0x29
        /*00d6*/ 	.short	(.L_8241 - .L_8240)


	//   ....[0]....
.L_8240:
        /*00d8*/ 	.word	0xffffffff


	//   ....[1]....
        /*00dc*/ 	.word	0xffffffff


	//   ....[2]....
        /*00e0*/ 	.word	0xffffffff


	//   ....[3]....
        /*00e4*/ 	.word	0xffffffff


	//   ....[4]....
        /*00e8*/ 	.word	0xffffffff


	//   ....[5]....
        /*00ec*/ 	.word	0xffffffff


	//   ....[6]....
        /*00f0*/ 	.word	0xffffffff


	//   ....[7]....
        /*00f4*/ 	.word	0xffffffff


	//   ....[8]....
        /*00f8*/ 	.word	0xffffffff


	//   ....[9]....
        /*00fc*/ 	.word	0xffffffff


	//   ....[10]....
        /*0100*/ 	.word	0xffffffff


	//   ....[11]....
        /*0104*/ 	.word	0xffffffff


	//   ....[12]....
        /*0108*/ 	.word	0xffffffff


	//   ....[13]....
        /*010c*/ 	.word	0xffffffff


	//   ....[14]....
        /*0110*/ 	.word	0xffffffff


	//   ....[15]....
        /*0114*/ 	.word	0xffffffff


	//   ....[16]....
        /*0118*/ 	.word	0xffffffff


	//   ....[17]....
        /*011c*/ 	.word	0xffffffff


	//   ....[18]....
        /*0120*/ 	.word	0xffffffff


	//   ....[19]....
        /*0124*/ 	.word	0xffffffff


	//   ....[20]....
        /*0128*/ 	.word	0xffffffff


	//   ....[21]....
        /*012c*/ 	.word	0xffffffff


	//   ....[22]....
        /*0130*/ 	.word	0xffffffff


	//   ....[23]....
        /*0134*/ 	.word	0xffffffff


	//   ....[24]....
        /*0138*/ 	.word	0xffffffff


	//   ....[25]....
        /*013c*/ 	.word	0xffffffff


	//   ....[26]....
        /*0140*/ 	.word	0xffffffff


	//   ....[27]....
        /*0144*/ 	.word	0xffffffff


	//----- nvinfo : EIATTR_COOP_GROUP_INSTR_OFFSETS
	.align		4
.L_8241:
        /*0148*/ 	.byte	0x04, 0x28
        /*014a*/ 	.short	(.L_8243 - .L_8242)


	//   ....[0]....
.L_8242:
        /*014c*/ 	.word	0x00000270


	//   ....[1]....
        /*0150*/ 	.word	0x00000290


	//   ....[2]....
        /*0154*/ 	.word	0x000004b0


	//   ....[3]....
        /*0158*/ 	.word	0x000004e0


	//   ....[4]....
        /*015c*/ 	.word	0x00000af0


	//   ....[5]....
        /*0160*/ 	.word	0x00000b10


	//   ....[6]....
        /*0164*/ 	.word	0x00000b20


	//   ....[7]....
        /*0168*/ 	.word	0x00000bc0


	//   ....[8]....
        /*016c*/ 	.word	0x00000bd0


	//   ....[9]....
        /*0170*/ 	.word	0x00000be0


	//   ....[10]....
        /*0174*/ 	.word	0x00001110


	//   ....[11]....
        /*0178*/ 	.word	0x00001130


	//   ....[12]....
        /*017c*/ 	.word	0x00001140


	//   ....[13]....
        /*0180*/ 	.word	0x000011e0


	//   ....[14]....
        /*0184*/ 	.word	0x000011f0


	//   ....[15]....
        /*0188*/ 	.word	0x00001200


	//   ....[16]....
        /*018c*/ 	.word	0x00001950


	//   ....[17]....
        /*0190*/ 	.word	0x000019d0


	//   ....[18]....
        /*0194*/ 	.word	0x00001a40


	//   ....[19]....
        /*0198*/ 	.word	0x00001ac0


	//   ....[20]....
        /*019c*/ 	.word	0x00001b40


	//   ....[21]....
        /*01a0*/ 	.word	0x00001bb0


	//   ....[22]....
        /*01a4*/ 	.word	0x00001c20


	//   ....[23]....
        /*01a8*/ 	.word	0x00001ca0


	//   ....[24]....
        /*01ac*/ 	.word	0x00001d10


	//   ....[25]....
        /*01b0*/ 	.word	0x00001d90


	//   ....[26]....
        /*01b4*/ 	.word	0x00001e10


	//   ....[27]....
        /*01b8*/ 	.word	0x00001e80


	//----- nvinfo : EIATTR_EXIT_INSTR_OFFSETS
	.align		4
.L_8243:
        /*01bc*/ 	.byte	0x04, 0x1c
        /*01be*/ 	.short	(.L_8245 - .L_8244)


	//   ....[0]....
.L_8244:
        /*01c0*/ 	.word	0x00000090


	//   ....[1]....
        /*01c4*/ 	.word	0x00001550


	//   ....[2]....
        /*01c8*/ 	.word	0x00001580


	//   ....[3]....
        /*01cc*/ 	.word	0x00001790


	//   ....[4]....
        /*01d0*/ 	.word	0x000018f0


	//----- nvinfo : EIATTR_MAX_THREADS
	.align		4
.L_8245:
        /*01d4*/ 	.byte	0x04, 0x05
        /*01d6*/ 	.short	(.L_8247 - .L_8246)
.L_8246:
        /*01d8*/ 	.word	0x00000080
        /*01dc*/ 	.word	0x00000001
        /*01e0*/ 	.word	0x00000001


	//----- nvinfo : EIATTR_CRS_STACK_SIZE
	.align		4
.L_8247:
        /*01e4*/ 	.byte	0x04, 0x1e
        /*01e6*/ 	.short	(.L_8249 - .L_8248)
.L_8248:
        /*01e8*/ 	.word	0x00000000
.L_8249:


//--------------------- .nv.info._ZN4vllm3moe10topkGatingILi8ELi16ELi4ELi16ELi32Ei13__nv_bfloat16LNS0_11ScoringFuncE0EEEvPKT5_PKbPfiPT4_PiiiibPKf --------------------------
	.section	.nv.info._ZN4vllm3moe10topkGatingILi8ELi16ELi4ELi16ELi32Ei13__nv_bfloat16LNS0_11ScoringFuncE0EEEvPKT5_PKbPfiPT4_PiiiibPKf,"",@"SHT_CUDA_INFO"
	.sectionflags	@""
	.align	4


	//----- nvinfo : EIATTR_CUDA_API_VERSION
	.align		4
        /*0000*/ 	.byte	0x04, 0x37
        /*0002*/ 	.short	(.L_8251 - .L_8250)
.L_8250:
        /*0004*/ 	.word	0x00000082


	//----- nvinfo : EIATTR_SW2861232_WAR
	.align		4
.L_8251:
        /*0008*/ 	.byte	0x01, 0x35
	.zero		2


	//----- nvinfo : EIATTR_PARAM_CBANK
	.align		4
        /*000c*/ 	.byte	0x04, 0x0a
        /*000e*/ 	.short	(.L_8253 - .L_8252)
	.align		4
.L_8252:
        /*0010*/ 	.word	index@(.nv.constant0._ZN4vllm3moe10topkGatingILi8ELi16ELi4ELi16ELi32Ei13__nv_bfloat16LNS0_11ScoringFuncE0EEEvPKT5_PKbPfiPT4_PiiiibPKf)
        /*0014*/ 	.short	0x0160
        /*0016*/ 	.short	0x0048


	//----- nvinfo : EIATTR_CBANK_PARAM_SIZE
	.align		4
.L_8253:
        /*0018*/ 	.byte	0x03, 0x19
        /*001a*/ 	.short	0x0048


	//----- nvinfo : EIATTR_KPARAM_INFO
	.align		4
        /*001c*/ 	.byte	0x04, 0x17
        /*001e*/ 	.short	(.L_8255 - .L_8254)
.L_8254:
        /*0020*/ 	.word	0x00000000
        /*0024*/ 	.short	0x000a
        /*0026*/ 	.short	0x0040
        /*0028*/ 	.byte	0x00, 0xf0, 0x21, 0x00


	//----- nvinfo : EIATTR_KPARAM_INFO
	.align		4
.L_8255:
        /*002c*/ 	.byte	0x04, 0x17
        /*002e*/ 	.short	(.L_8257 - .L_8256)
.L_8256:
        /*0030*/ 	.word	0x00000000
        /*0034*/ 	.short	0x0009
        /*0036*/ 	.short	0x003c
        /*0038*/ 	.byte	0x00, 0xf0, 0x05, 0x00


	//----- nvinfo : EIATTR_KPARAM_INFO
	.align		4
.L_8257:
        /*003c*/ 	.byte	0x04, 0x17
        /*003e*/ 	.short	(.L_8259 - .L_8258)
.L_8258:
        /*0040*/ 	.word	0x00000000
        /*0044*/ 	.short	0x0008
        /*0046*/ 	.short	0x0038
        /*0048*/ 	.byte	0x00, 0xf0, 0x11, 0x00


	//----- nvinfo : EIATTR_KPARAM_INFO
	.align		4
.L_8259:
        /*004c*/ 	.byte	0x04, 0x17
        /*004e*/ 	.short	(.L_8261 - .L_8260)
.L_8260:
        /*0050*/ 	.word	0x00000000
        /*0054*/ 	.short	0x0007
        /*0056*/ 	.short	0x0034
        /*0058*/ 	.byte	0x00, 0xf0, 0x11, 0x00


	//----- nvinfo : EIATTR_KPARAM_INFO
	.align		4
.L_8261:
        /*005c*/ 	.byte	0x04, 0x17
        /*005e*/ 	.short	(.L_8263 - .L_8262)
.L_8262:
        /*0060*/ 	.word	0x00000000
        /*0064*/ 	.short	0x0006
        /*0066*/ 	.short	0x0030
        /*0068*/ 	.byte	0x00, 0xf0, 0x11, 0x00


	//----- nvinfo : EIATTR_KPARAM_INFO
	.align		4
.L_8263:
        /*006c*/ 	.byte	0x04, 0x17
        /*006e*/ 	.short	(.L_8265 - .L_8264)
.L_8264:
        /*0070*/ 	.word	0x00000000
        /*0074*/ 	.short	0x0005
        /*0076*/ 	.short	0x0028
        /*0078*/ 	.byte	0x00, 0xf0, 0x21, 0x00


	//----- nvinfo : EIATTR_KPARAM_INFO
	.align		4
.L_8265:
        /*007c*/ 	.byte	0x04, 0x17
        /*007e*/ 	.short	(.L_8267 - .L_8266)
.L_8266:
        /*0080*/ 	.word	0x00000000
        /*0084*/ 	.short	0x0004
        /*0086*/ 	.short	0x0020
        /*0088*/ 	.byte	0x00, 0xf0, 0x21, 0x00


	//----- nvinfo : EIATTR_KPARAM_INFO
	.align		4
.L_8267:
        /*008c*/ 	.byte	0x04, 0x17
        /*008e*/ 	.short	(.L_8269 - .L_8268)
.L_8268:
        /*0090*/ 	.word	0x00000000
        /*0094*/ 	.short	0x0003
        /*0096*/ 	.short	0x0018
        /*0098*/ 	.byte	0x00, 0xf0, 0x11, 0x00


	//----- nvinfo : EIATTR_KPARAM_INFO
	.align		4
.L_8269:
        /*009c*/ 	.byte	0x04, 0x17
        /*009e*/ 	.short	(.L_8271 - .L_8270)
.L_8270:
        /*00a0*/ 	.word	0x00000000
        /*00a4*/ 	.short	0x0002
        /*00a6*/ 	.short	0x0010
        /*00a8*/ 	.byte	0x00, 0xf0, 0x21, 0x00


	//----- nvinfo : EIATTR_KPARAM_INFO
	.align		4
.L_8271:
        /*00ac*/ 	.byte	0x04, 0x17
        /*00ae*/ 	.short	(.L_8273 - .L_8272)
.L_8272:
        /*00b0*/ 	.word	0x00000000
        /*00b4*/ 	.short	0x0001
        /*00b6*/ 	.short	0x0008
        /*00b8*/ 	.byte	0x00, 0xf0, 0x21, 0x00


	//----- nvinfo : EIATTR_KPARAM_INFO
	.align		4
.L_8273:
        /*00bc*/ 	.byte	0x04, 0x17
        /*00be*/ 	.short	(.L_8275 - .L_8274)
.L_8274:
        /*00c0*/ 	.word	0x00000000
        /*00c4*/ 	.short	0x0000
        /*00c6*/ 	.short	0x0000
        /*00c8*/ 	.byte	0x00, 0xf0, 0x21, 0x00


	//----- nvinfo : EIATTR_MAXREG_COUNT
	.align		4
.L_8275:
        /*00cc*/ 	.byte	0x03, 0x1b
        /*00ce*/ 	.short	0x00ff


	//----- nvinfo : EIATTR_MERCURY_ISA_VERSION
	.align		4
        /*00d0*/ 	.byte	0x03, 0x5f
        /*00d2*/ 	.short	0x0000


	//----- nvinfo : EIATTR_COOP_GROUP_MASK_REGIDS
	.align		4
        /*00d4*/ 	.byte	0x04, 0x29
        /*00d6*/ 	.short	(.L_8277 - .L_8276)


	//   ....[0]....
.L_8276:
        /*00d8*/ 	.word	0xffffffff


	//   ....[1]....
        /*00dc*/ 	.word	0xffffffff


	//   ....[2]....
        /*00e0*/ 	.word	0xffffffff


	//   ....[3]....
        /*00e4*/ 	.word	0xffffffff


	//   ....[4]....
        /*00e8*/ 	.word	0xffffffff


	//   ....[5]....
        /*00ec*/ 	.word	0xffffffff


	//   ....[6]....
        /*00f0*/ 	.word	0xffffffff


	//   ....[7]....
        /*00f4*/ 	.word	0xffffffff


	//   ....[8]....
        /*00f8*/ 	.word	0xffffffff


	//   ....[9]....
        /*00fc*/ 	.word	0xffffffff


	//   ....[10]....
        /*0100*/ 	.word	0xffffffff


	//   ....[11]....
        /*0104*/ 	.word	0xffffffff


	//   ....[12]....
        /*0108*/ 	.word	0xffffffff


	//   ....[13]....
        /*010c*/ 	.word	0xffffffff


	//----- nvinfo : EIATTR_COOP_GROUP_INSTR_OFFSETS
	.align		4
.L_8277:
        /*0110*/ 	.byte	0x04, 0x28
        /*0112*/ 	.short	(.L_8279 - .L_8278)


	//   ....[0]....
.L_8278:
        /*0114*/ 	.word	0x00000270


	//   ....[1]....
        /*0118*/ 	.word	0x00000490


	//   ....[2]....
        /*011c*/ 	.word	0x00000ab0


	//   ....[3]....
        /*0120*/ 	.word	0x00000ad0


	//   ....[4]....
        /*0124*/ 	.word	0x00000ae0


	//   ....[5]....
        /*0128*/ 	.word	0x00001020


	//   ....[6]....
        /*012c*/ 	.word	0x00001040


	//   ....[7]....
        /*0130*/ 	.word	0x00001050


	//   ....[8]....
        /*0134*/ 	.word	0x000017c0


	//   ....[9]....
        /*0138*/ 	.word	0x00001840


	//   ....[10]....
        /*013c*/ 	.word	0x000018b0


	//   ....[11]....
        /*0140*/ 	.word	0x00001930


	//   ....[12]....
        /*0144*/ 	.word	0x000019b0


	//   ....[13]....
        /*0148*/ 	.word	0x00001a20


	//----- nvinfo : EIATTR_EXIT_INSTR_OFFSETS
	.align		4
.L_8279:
        /*014c*/ 	.byte	0x04, 0x1c
        /*014e*/ 	.short	(.L_8281 - .L_8280)


	//   ....[0]....
.L_8280:
        /*0150*/ 	.word	0x00000090


	//   ....[1]....
        /*0154*/ 	.word	0x000013c0


	//   ....[2]....
        /*0158*/ 	.word	0x000013f0


	//   ....[3]....
        /*015c*/ 	.word	0x00001600


	//   ....[4]....
        /*0160*/ 	.word	0x00001760


	//----- nvinfo : EIATTR_MAX_THREADS
	.align		4
.L_8281:
        /*0164*/ 	.byte	0x04, 0x05
        /*0166*/ 	.short	(.L_8283 - .L_8282)
.L_8282:
        /*0168*/ 	.word	0x00000080
        /*016c*/ 	.word	0x00000001
        /*0170*/ 	.word	0x00000001


	//----- nvinfo : EIATTR_CRS_STACK_SIZE
	.align		4
.L_8283:
        /*0174*/ 	.byte	0x04, 0x1e
        /*0176*/ 	.short	(.L_8285 - .L_8284)
.L_8284:
        /*0178*/ 	.word	0x00000000
.L_8285:


//--------------------- .nv.info._ZN4vllm3moe10topkGatingILi8ELi8ELi4ELi16ELi32Ei13__nv_bfloat16LNS0_11ScoringFuncE0EEEvPKT5_PKbPfiPT4_PiiiibPKf --------------------------
	.section	.nv.info._ZN4vllm3moe10topkGatingILi8ELi8ELi4ELi16ELi32Ei13__nv_bfloat16LNS0_11ScoringFuncE0EEEvPKT5_PKbPfiPT4_PiiiibPKf,"",@"SHT_CUDA_INFO"
	.sectionflags	@""
	.align	4


	//----- nvinfo : EIATTR_CUDA_API_VERSION
	.align		4
        /*0000*/ 	.byte	0x04, 0x37
        /*0002*/ 	.short	(.L_8287 - .L_8286)
.L_8286:
        /*0004*/ 	.word	0x00000082


	//----- nvinfo : EIATTR_SW2861232_WAR
	.align		4
.L_8287:
        /*0008*/ 	.byte	0x01, 0x35
	.zero		2


	//----- nvinfo : EIATTR_PARAM_CBANK
	.align		4
        /*000c*/ 	.byte	0x04, 0x0a
        /*000e*/ 	.short	(.L_8289 - .L_8288)
	.align		4
.L_8288:
        /*0010*/ 	.word	index@(.nv.constant0._ZN4vllm3moe10topkGatingILi8ELi8ELi4ELi16ELi32Ei13__nv_bfloat16LNS0_11ScoringFuncE0EEEvPKT5_PKbPfiPT4_PiiiibPKf)
        /*0014*/ 	.short	0x0160
        /*0016*/ 	.short	0x0048


	//----- nvinfo : EIATTR_CBANK_PARAM_SIZE
	.align		4
.L_8289:
        /*0018*/ 	.byte	0x03, 0x19
        /*001a*/ 	.short	0x0048


	//----- nvinfo : EIATTR_KPARAM_INFO
	.align		4
        /*001c*/ 	.byte	0x04, 0x17
        /*001e*/ 	.short	(.L_8291 - .L_8290)
.L_8290:
        /*0020*/ 	.word	0x00000000
        /*0024*/ 	.short	0x000a
        /*0026*/ 	.short	0x0040
        /*0028*/ 	.byte	0x00, 0xf0, 0x21, 0x00


	//----- nvinfo : EIATTR_KPARAM_INFO
	.align		4
.L_8291:
        /*002c*/ 	.byte	0x04, 0x17
        /*002e*/ 	.short	(.L_8293 - .L_8292)
.L_8292:
        /*0030*/ 	.word	0x00000000
        /*0034*/ 	.short	0x0009
        /*0036*/ 	.short	0x003c
        /*0038*/ 	.byte	0x00, 0xf0, 0x05, 0x00


	//----- nvinfo : EIATTR_KPARAM_INFO
	.align		4
.L_8293:
        /*003c*/ 	.byte	0x04, 0x17
        /*003e*/ 	.short	(.L_8295 - .L_8294)
.L_8294:
        /*0040*/ 	.word	0x00000000
        /*0044*/ 	.short	0x0008
        /*0046*/ 	.short	0x0038
        /*0048*/ 	.byte	0x00, 0xf0, 0x11, 0x00


	//----- nvinfo : EIATTR_KPARAM_INFO
	.align		4
.L_8295:
        /*004c*/ 	.byte	0x04, 0x17
        /*004e*/ 	.short	(.L_8297 - .L_8296)
.L_8296:
        /*0050*/ 	.word	0x00000000
        /*0054*/ 	.short	0x0007
        /*0056*/ 	.short	0x0034
        /*0058*/ 	.byte	0x00, 0xf0, 0x11, 0x00


	//----- nvinfo : EIATTR_KPARAM_INFO
	.align		4
.L_8297:
        /*005c*/ 	.byte	0x04, 0x17
        /*005e*/ 	.short	(.L_8299 - .L_8298)
.L_8298:
        /*0060*/ 	.word	0x00000000
        /*0064*/ 	.short	0x0006
        /*0066*/ 	.short	0x0030
        /*0068*/ 	.byte	0x00, 0xf0, 0x11, 0x00


	//----- nvinfo : EIATTR_KPARAM_INFO
	.align		4
.L_8299:
        /*006c*/ 	.byte	0x04, 0x17
        /*006e*/ 	.short	(.L_8301 - .L_8300)
.L_8300:
        /*0070*/ 	.word	0x00000000
        /*0074*/ 	.short	0x0005
        /*0076*/ 	.short	0x0028
        /*0078*/ 	.byte	0x00, 0xf0, 0x21, 0x00


	//----- nvinfo : EIATTR_KPARAM_INFO
	.align		4
.L_8301:
        /*007c*/ 	.byte	0x04, 0x17
        /*007e*/ 	.short	(.L_8303 - .L_8302)
.L_8302:
        /*0080*/ 	.word	0x00000000
        /*0084*/ 	.short	0x0004
        /*0086*/ 	.short	0x0020
        /*0088*/ 	.byte	0x00, 0xf0, 0x21, 0x00


	//----- nvinfo : EIATTR_KPARAM_INFO
	.align		4
.L_8303:
        /*008c*/ 	.byte	0x04, 0x17
        /*008e*/ 	.short	(.L_8305 - .L_8304)
.L_8304:
        /*0090*/ 	.word	0x00000000
        /*0094*/ 	.short	0x0003
        /*0096*/ 	.short	0x0018
        /*0098*/ 	.byte	0x00, 0xf0, 0x11, 0x00


	//----- nvinfo : EIATTR_KPARAM_INFO
	.align		4
.L_8305:
        /*009c*/ 	.byte	0x04, 0x17
        /*009e*/ 	.short	(.L_8307 - .L_8306)
.L_8306:
        /*00a0*/ 	.word	0x00000000
        /*00a4*/ 	.short	0x0002
        /*00a6*/ 	.short	0x0010
        /*00a8*/ 	.byte	0x00, 0xf0, 0x21, 0x00


	//----- nvinfo : EIATTR_KPARAM_INFO
	.align		4
.L_8307:
        /*00ac*/ 	.byte	0x04, 0x17
        /*00ae*/ 	.short	(.L_8309 - .L_8308)
.L_8308:
        /*00b0*/ 	.word	0x00000000
        /*00b4*/ 	.short	0x0001
        /*00b6*/ 	.short	0x0008
        /*00b8*/ 	.byte	0x00, 0xf0, 0x21, 0x00


	//----- nvinfo : EIATTR_KPARAM_INFO
	.align		4
.L_8309:
        /*00bc*/ 	.byte	0x04, 0x17
        /*00be*/ 	.short	(.L_8311 - .L_8310)
.L_8310:
        /*00c0*/ 	.word	0x00000000
        /*00c4*/ 	.short	0x0000
        /*00c6*/ 	.short	0x0000
        /*00c8*/ 	.byte	0x00, 0xf0, 0x21, 0x00


	//----- nvinfo : EIATTR_MAXREG_COUNT
	.align		4
.L_8311:
        /*00cc*/ 	.byte	0x03, 0x1b
        /*00ce*/ 	.short	0x00ff


	//----- nvinfo : EIATTR_MERCURY_ISA_VERSION
	.align		4
        /*00d0*/ 	.byte	0x03, 0x5f
        /*00d2*/ 	.short	0x0000


	//----- nvinfo : EIATTR_EXIT_INSTR_OFFSETS
	.align		4
        /*00d4*/ 	.byte	0x04, 0x1c
        /*00d6*/ 	.short	(.L_8313 - .L_8312)


	//   ....[0]....
.L_8312:
        /*00d8*/ 	.word	0x00000070


	//   ....[1]....
        /*00dc*/ 	.word	0x00001e90


	//   ....[2]....
        /*00e0*/ 	.word	0x00001eb0


	//   ....[3]....
        /*00e4*/ 	.word	0x00002780


	//   ....[4]....
        /*00e8*/ 	.word	0x00002890


	//----- nvinfo : EIATTR_MAX_THREADS
	.align		4
.L_8313:
        /*00ec*/ 	.byte	0x04, 0x05
        /*00ee*/ 	.short	(.L_8315 - .L_8314)
.L_8314:
        /*00f0*/ 	.word	0x00000080
        /*00f4*/ 	.word	0x00000001
        /*00f8*/ 	.word	0x00000001
.L_8315:


//--------------------- .nv.info._ZN4vllm3moe10topkGatingILi4ELi4ELi4ELi8ELi32Ei13__nv_bfloat16LNS0_11ScoringFuncE0EEEvPKT5_PKbPfiPT4_PiiiibPKf --------------------------
	.section	.nv.info._ZN4vllm3moe10topkGatingILi4ELi4ELi4ELi8ELi32Ei13__nv_bfloat16LNS0_11ScoringFuncE0EEEvPKT5_PKbPfiPT4_PiiiibPKf,"",@"SHT_CUDA_INFO"
	.sectionflags	@""
	.align	4


	//----- nvinfo : EIATTR_CUDA_API_VERSION
	.align		4
        /*0000*/ 	.byte	0x04, 0x37
        /*0002*/ 	.short	(.L_8317 - .L_8316)
.L_8316:
        /*0004*/ 	.word	0x00000082


	//----- nvinfo : EIATTR_SW2861232_WAR
	.align		4
.L_8317:
        /*0008*/ 	.byte	0x01, 0x35
	.zero		2


	//----- nvinfo : EIATTR_PARAM_CBANK
	.align		4
        /*000c*/ 	.byte	0x04, 0x0a
        /*000e*/ 	.short	(.L_8319 - .L_8318)
	.align		4
.L_8318:
        /*0010*/ 	.word	index@(.nv.constant0._ZN4vllm3moe10topkGatingILi4ELi4ELi4ELi8ELi32Ei13__nv_bfloat16LNS0_11ScoringFuncE0EEEvPKT5_PKbPfiPT4_PiiiibPKf)
        /*0014*/ 	.short	0x0160
        /*0016*/ 	.short	0x0048


	//----- nvinfo : EIATTR_CBANK_PARAM_SIZE
	.align		4
.L_8319:
        /*0018*/ 	.byte	0x03, 0x19
        /*001a*/ 	.short	0x0048


	//----- nvinfo : EIATTR_KPARAM_INFO
	.align		4
        /*001c*/ 	.byte	0x04, 0x17
        /*001e*/ 	.short	(.L_8321 - .L_8320)
.L_8320:
        /*0020*/ 	.word	0x00000000
        /*0024*/ 	.short	0x000a
        /*0026*/ 	.short	0x0040
        /*0028*/ 	.byte	0x00, 0xf0, 0x21, 0x00


	//----- nvinfo : EIATTR_KPARAM_INFO
	.align		4
.L_8321:
        /*002c*/ 	.byte	0x04, 0x17
        /*002e*/ 	.short	(.L_8323 - .L_8322)
.L_8322:
        /*0030*/ 	.word	0x00000000
        /*0034*/ 	.short	0x0009
        /*0036*/ 	.short	0x003c
        /*0038*/ 	.byte	0x00, 0xf0, 0x05, 0x00


	//----- nvinfo : EIATTR_KPARAM_INFO
	.align		4
.L_8323:
        /*003c*/ 	.byte	0x04, 0x17
        /*003e*/ 	.short	(.L_8325 - .L_8324)
.L_8324:
        /*0040*/ 	.word	0x00000000
        /*0044*/ 	.short	0x0008
        /*0046*/ 	.short	0x0038
        /*0048*/ 	.byte	0x00, 0xf0, 0x11, 0x00


	//----- nvinfo : EIATTR_KPARAM_INFO
	.align		4
.L_8325:
        /*004c*/ 	.byte	0x04, 0x17
        /*004e*/ 	.short	(.L_8327 - .L_8326)
.L_8326:
        /*0050*/ 	.word	0x00000000
        /*0054*/ 	.short	0x0007
        /*0056*/ 	.short	0x0034
        /*0058*/ 	.byte	0x00, 0xf0, 0x11, 0x00


	//----- nvinfo : EIATTR_KPARAM_INFO
	.align		4
.L_8327:
        /*005c*/ 	.byte	0x04, 0x17
        /*005e*/ 	.short	(.L_8329 - .L_8328)
.L_8328:
        /*0060*/ 	.word	0x00000000
        /*0064*/ 	.short	0x0006
        /*0066*/ 	.short	0x0030
        /*0068*/ 	.byte	0x00, 0xf0, 0x11, 0x00


	//----- nvinfo : EIATTR_KPARAM_INFO
	.align		4
.L_8329:
        /*006c*/ 	.byte	0x04, 0x17
        /*006e*/ 	.short	(.L_8331 - .L_8330)
.L_8330:
        /*0070*/ 	.word	0x00000000
        /*0074*/ 	.short	0x0005
        /*0076*/ 	.short	0x0028
        /*0078*/ 	.byte	0x00, 0xf0, 0x21, 0x00


	//----- nvinfo : EIATTR_KPARAM_INFO
	.align		4
.L_8331:
        /*007c*/ 	.byte	0x04, 0x17
        /*007e*/ 	.short	(.L_8333 - .L_8332)
.L_8332:
        /*0080*/ 	.word	0x00000000
        /*0084*/ 	.short	0x0004
        /*0086*/ 	.short	0x0020
        /*0088*/ 	.byte	0x00, 0xf0, 0x21, 0x00


	//----- nvinfo : EIATTR_KPARAM_INFO
	.align		4
.L_8333:
        /*008c*/ 	.byte	0x04, 0x17
        /*008e*/ 	.short	(.L_8335 - .L_8334)
.L_8334:
        /*0090*/ 	.word	0x00000000
        /*0094*/ 	.short	0x0003
        /*0096*/ 	.short	0x0018
        /*0098*/ 	.byte	0x00, 0xf0, 0x11, 0x00


	//----- nvinfo : EIATTR_KPARAM_INFO
	.align		4
.L_8335:
        /*009c*/ 	.byte	0x04, 0x17
        /*009e*/ 	.short	(.L_8337 - .L_8336)
.L_8336:
        /*00a0*/ 	.word	0x00000000
        /*00a4*/ 	.short	0x0002
        /*00a6*/ 	.short	0x0010
        /*00a8*/ 	.byte	0x00, 0xf0, 0x21, 0x00


	//----- nvinfo : EIATTR_KPARAM_INFO
	.align		4
.L_8337:
        /*00ac*/ 	.byte	0x04, 0x17
        /*00ae*/ 	.short	(.L_8339 - .L_8338)
.L_8338:
        /*00b0*/ 	.word	0x00000000
        /*00b4*/ 	.short	0x0001
        /*00b6*/ 	.short	0x0008
        /*00b8*/ 	.byte	0x00, 0xf0, 0x21, 0x00


	//----- nvinfo : EIATTR_KPARAM_INFO
	.align		4
.L_8339:
        /*00bc*/ 	.byte	0x04, 0x17
        /*00be*/ 	.short	(.L_8341 - .L_8340)
.L_8340:
        /*00c0*/ 	.word	0x00000000
        /*00c4*/ 	.short	0x0000
        /*00c6*/ 	.short	0x0000
        /*00c8*/ 	.byte	0x00, 0xf0, 0x21, 0x00


	//----- nvinfo : EIATTR_MAXREG_COUNT
	.align		4
.L_8341:
        /*00cc*/ 	.byte	0x03, 0x1b
        /*00ce*/ 	.short	0x00ff


	//----- nvinfo : EIATTR_MERCURY_ISA_VERSION
	.align		4
        /*00d0*/ 	.byte	0x03, 0x5f
        /*00d2*/ 	.short	0x0000


	//----- nvinfo : EIATTR_EXIT_INSTR_OFFSETS
	.align		4
        /*00d4*/ 	.byte	0x04, 0x1c
        /*00d6*/ 	.short	(.L_8343 - .L_8342)


	//   ....[0]....
.L_8342:
        /*00d8*/ 	.word	0x00000070


	//   ....[1]....
        /*00dc*/ 	.word	0x00001fb0


	//   ....[2]....
        /*00e0*/ 	.word	0x00001fc0


	//   ....[3]....
        /*00e4*/ 	.word	0x00002890


	//   ....[4]....
        /*00e8*/ 	.word	0x000029a0


	//----- nvinfo : EIATTR_MAX_THREADS
	.align		4
.L_8343:
        /*00ec*/ 	.byte	0x04, 0x05
        /*00ee*/ 	.short	(.L_8345 - .L_8344)
.L_8344:
        /*00f0*/ 	.word	0x00000080
        /*00f4*/ 	.word	0x00000001
        /*00f8*/ 	.word	0x00000001
.L_8345:


//--------------------- .nv.info._ZN4vllm3moe10topkGatingILi2ELi2ELi4ELi4ELi32Ei13__nv_bfloat16LNS0_11ScoringFuncE0EEEvPKT5_PKbPfiPT4_PiiiibPKf --------------------------
	.section	.nv.info._ZN4vllm3moe10topkGatingILi2ELi2ELi4ELi4ELi32Ei13__nv_bfloat16LNS0_11ScoringFuncE0EEEvPKT5_PKbPfiPT4_PiiiibPKf,"",@"SHT_CUDA_INFO"
	.sectionflags	@""
	.align	4


	//----- nvinfo : EIATTR_CUDA_API_VERSION
	.align		4
        /*0000*/ 	.byte	0x04, 0x37
        /*0002*/ 	.short	(.L_8347 - .L_8346)
.L_8346:
        /*0004*/ 	.word	0x00000082


	//----- nvinfo : EIATTR_SW2861232_WAR
	.align		4
.L_8347:
        /*0008*/ 	.byte	0x01, 0x35
	.zero		2


	//----- nvinfo : EIATTR_PARAM_CBANK
	.align		4
        /*000c*/ 	.byte	0x04, 0x0a
        /*000e*/ 	.short	(.L_8349 - .L_8348)
	.align		4
.L_8348:
        /*0010*/ 	.word	index@(.nv.constant0._ZN4vllm3moe10topkGatingILi2ELi2ELi4ELi4ELi32Ei13__nv_bfloat16LNS0_11ScoringFuncE0EEEvPKT5_PKbPfiPT4_PiiiibPKf)
        /*0014*/ 	.short	0x0160
        /*0016*/ 	.short	0x0048


	//----- nvinfo : EIATTR_CBANK_PARAM_SIZE
	.align		4
.L_8349:
        /*0018*/ 	.byte	0x03, 0x19
        /*001a*/ 	.short	0x0048


	//----- nvinfo : EIATTR_KPARAM_INFO
	.align		4
        /*001c*/ 	.byte	0x04, 0x17
        /*001e*/ 	.short	(.L_8351 - .L_8350)
.L_8350:
        /*0020*/ 	.word	0x00000000
        /*0024*/ 	.short	0x000a
        /*0026*/ 	.short	0x0040
        /*0028*/ 	.byte	0x00, 0xf0, 0x21, 0x00


	//----- nvinfo : EIATTR_KPARAM_INFO
	.align		4
.L_8351:
        /*002c*/ 	.byte	0x04, 0x17
        /*002e*/ 	.short	(.L_8353 - .L_8352)
.L_8352:
        /*0030*/ 	.word	0x00000000
        /*0034*/ 	.short	0x0009
        /*0036*/ 	.short	0x003c
        /*0038*/ 	.byte	0x00, 0xf0, 0x05, 0x00


	//----- nvinfo : EIATTR_KPARAM_INFO
	.align		4
.L_8353:
        /*003c*/ 	.byte	0x04, 0x17
        /*003e*/ 	.short	(.L_8355 - .L_8354)
.L_8354:
        /*0040*/ 	.word	0x00000000
        /*0044*/ 	.short	0x0008
        /*0046*/ 	.short	0x0038
        /*0048*/ 	.byte	0x00, 0xf0, 0x11, 0x00


	//----- nvinfo : EIATTR_KPARAM_INFO
	.align		4
.L_8355:
        /*004c*/ 	.byte	0x04, 0x17
        /*004e*/ 	.short	(.L_8357 - .L_8356)
.L_8356:
        /*0050*/ 	.word	0x00000000
        /*0054*/ 	.short	0x0007
        /*0056*/ 	.short	0x0034
        /*0058*/ 	.byte	0x00, 0xf0, 0x11, 0x00


	//----- nvinfo : EIATTR_KPARAM_INFO
	.align		4
.L_8357:
        /*005c*/ 	.byte	0x04, 0x17
        /*005e*/ 	.short	(.L_8359 - .L_8358)
.L_8358:
        /*0060*/ 	.word	0x00000000
        /*0064*/ 	.short	0x0006
        /*0066*/ 	.short	0x0030
        /*0068*/ 	.byte	0x00, 0xf0, 0x11, 0x00


	//----- nvinfo : EIATTR_KPARAM_INFO
	.align		4
.L_8359:
        /*006c*/ 	.byte	0x04, 0x17
        /*006e*/ 	.short	(.L_8361 - .L_8360)
.L_8360:
        /*0070*/ 	.word	0x00000000
        /*0074*/ 	.short	0x0005
        /*0076*/ 	.short	0x0028
        /*0078*/ 	.byte	0x00, 0xf0, 0x21, 0x00


	//----- nvinfo : EIATTR_KPARAM_INFO
	.align		4
.L_8361:
        /*007c*/ 	.byte	0x04, 0x17
        /*007e*/ 	.short	(.L_8363 - .L_8362)
.L_8362:
        /*0080*/ 	.word	0x00000000
        /*0084*/ 	.short	0x0004
        /*0086*/ 	.short	0x0020
        /*0088*/ 	.byte	0x00, 0xf0, 0x21, 0x00


	//----- nvinfo : EIATTR_KPARAM_INFO
	.align		4
.L_8363:
        /*008c*/ 	.byte	0x04, 0x17
        /*008e*/ 	.short	(.L_8365 - .L_8364)
.L_8364:
        /*0090*/ 	.word	0x00000000
        /*0094*/ 	.short	0x0003
        /*0096*/ 	.short	0x0018
        /*0098*/ 	.byte	0x00, 0xf0, 0x11, 0x00


	//----- nvinfo : EIATTR_KPARAM_INFO
	.align		4
.L_8365:
        /*009c*/ 	.byte	0x04, 0x17
        /*009e*/ 	.short	(.L_8367 - .L_8366)
.L_8366:
        /*00a0*/ 	.word	0x00000000
        /*00a4*/ 	.short	0x0002
        /*00a6*/ 	.short	0x0010
        /*00a8*/ 	.byte	0x00, 0xf0, 0x21, 0x00


	//----- nvinfo : EIATTR_KPARAM_INFO
	.align		4
.L_8367:
        /*00ac*/ 	.byte	0x04, 0x17
        /*00ae*/ 	.short	(.L_8369 - .L_8368)
.L_8368:
        /*00b0*/ 	.word	0x00000000
        /*00b4*/ 	.short	0x0001
        /*00b6*/ 	.short	0x0008
        /*00b8*/ 	.byte	0x00, 0xf0, 0x21, 0x00


	//----- nvinfo : EIATTR_KPARAM_INFO
	.align		4
.L_8369:
        /*00bc*/ 	.byte	0x04, 0x17
        /*00be*/ 	.short	(.L_8371 - .L_8370)
.L_8370:
        /*00c0*/ 	.word	0x00000000
        /*00c4*/ 	.short	0x0000
        /*00c6*/ 	.short	0x0000
        /*00c8*/ 	.byte	0x00, 0xf0, 0x21, 0x00


	//----- nvinfo : EIATTR_MAXREG_COUNT
	.align		4
.L_8371:
        /*00cc*/ 	.byte	0x03, 0x1b
        /*00ce*/ 	.short	0x00ff


	//----- nvinfo : EIATTR_MERCURY_ISA_VERSION
	.align		4
        /*00d0*/ 	.byte	0x03, 0x5f
        /*00d2*/ 	.short	0x0000


	//----- nvinfo : EIATTR_EXIT_INSTR_OFFSETS
	.align		4
        /*00d4*/ 	.byte	0x04, 0x1c
        /*00d6*/ 	.short	(.L_8373 - .L_8372)


	//   ....[0]....
.L_8372:
        /*00d8*/ 	.word	0x00000070


	//   ....[1]....
        /*00dc*/ 	.word	0x00001730


	//   ....[2]....
        /*00e0*/ 	.word	0x00001740


	//   ....[3]....
        /*00e4*/ 	.word	0x00002010


	//   ....[4]....
        /*00e8*/ 	.word	0x00002120


	//----- nvinfo : EIATTR_MAX_THREADS
	.align		4
.L_8373:
        /*00ec*/ 	.byte	0x04, 0x05
        /*00ee*/ 	.short	(.L_8375 - .L_8374)
.L_8374:
        /*00f0*/ 	.word	0x00000080
        /*00f4*/ 	.word	0x00000001
        /*00f8*/ 	.word	0x00000001
.L_8375:


//--------------------- .nv.info._ZN4vllm3moe10topkGatingILi1ELi1ELi4ELi2ELi32Ei13__nv_bfloat16LNS0_11ScoringFuncE0EEEvPKT5_PKbPfiPT4_PiiiibPKf --------------------------
	.section	.nv.info._ZN4vllm3moe10topkGatingILi1ELi1ELi4ELi2ELi32Ei13__nv_bfloat16LNS0_11ScoringFuncE0EEEvPKT5_PKbPfiPT4_PiiiibPKf,"",@"SHT_CUDA_INFO"
	.sectionflags	@""
	.align	4


	//----- nvinfo : EIATTR_CUDA_API_VERSION
	.align		4
        /*0000*/ 	.byte	0x04, 0x37
        /*0002*/ 	.short	(.L_8377 - .L_8376)
.L_8376:
        /*0004*/ 	.word	0x00000082


	//----- nvinfo : EIATTR_SW2861232_WAR
	.align		4
.L_8377:
        /*0008*/ 	.byte	0x01, 0x35
	.zero		2


	//----- nvinfo : EIATTR_PARAM_CBANK
	.align		4
        /*000c*/ 	.byte	0x04, 0x0a
        /*000e*/ 	.short	(.L_8379 - .L_8378)
	.align		4
.L_8378:
        /*0010*/ 	.word	index@(.nv.constant0._ZN4vllm3moe10topkGatingILi1ELi1ELi4ELi2ELi32Ei13__nv_bfloat16LNS0_11ScoringFuncE0EEEvPKT5_PKbPfiPT4_PiiiibPKf)
        /*0014*/ 	.short	0x0160
        /*0016*/ 	.short	0x0048


	//----- nvinfo : EIATTR_CBANK_PARAM_SIZE
	.align		4
.L_8379:
        /*0018*/ 	.byte	0x03, 0x19
        /*001a*/ 	.short	0x0048


	//----- nvinfo : EIATTR_KPARAM_INFO
	.align		4
        /*001c*/ 	.byte	0x04, 0x17
        /*001e*/ 	.short	(.L_8381 - .L_8380)
.L_8380:
        /*0020*/ 	.word	0x00000000
        /*0024*/ 	.short	0x000a
        /*0026*/ 	.short	0x0040
        /*0028*/ 	.byte	0x00, 0xf0, 0x21, 0x00


	//----- nvinfo : EIATTR_KPARAM_INFO
	.align		4
.L_8381:
        /*002c*/ 	.byte	0x04, 0x17
        /*002e*/ 	.short	(.L_8383 - .L_8382)
.L_8382:
        /*0030*/ 	.word	0x00000000
        /*0034*/ 	.short	0x0009
        /*0036*/ 	.short	0x003c
        /*0038*/ 	.byte	0x00, 0xf0, 0x05, 0x00


	//----- nvinfo : EIATTR_KPARAM_INFO
	.align		4
.L_8383:
        /*003c*/ 	.byte	0x04, 0x17
        /*003e*/ 	.short	(.L_8385 - .L_8384)
.L_8384:
        /*0040*/ 	.word	0x00000000
        /*0044*/ 	.short	0x0008
        /*0046*/ 	.short	0x0038
        /*0048*/ 	.byte	0x00, 0xf0, 0x11, 0x00


	//----- nvinfo : EIATTR_KPARAM_INFO
	.align		4
.L_8385:
        /*004c*/ 	.byte	0x04, 0x17
        /*004e*/ 	.short	(.L_8387 - .L_8386)
.L_8386:
        /*0050*/ 	.word	0x00000000
        /*0054*/ 	.short	0x0007
        /*0056*/ 	.short	0x0034
        /*0058*/ 	.byte	0x00, 0xf0, 0x11, 0x00


	//----- nvinfo : EIATTR_KPARAM_INFO
	.align		4
.L_8387:
        /*005c*/ 	.byte	0x04, 0x17
        /*005e*/ 	.short	(.L_8389 - .L_8388)
.L_8388:
        /*0060*/ 	.word	0x00000000
        /*0064*/ 	.short	0x0006
        /*0066*/ 	.short	0x0030
        /*0068*/ 	.byte	0x00, 0xf0, 0x11, 0x00


	//----- nvinfo : EIATTR_KPARAM_INFO
	.align		4
.L_8389:
        /*006c*/ 	.byte	0x04, 0x17
        /*006e*/ 	.short	(.L_8391 - .L_8390)
.L_8390:
        /*0070*/ 	.word	0x00000000
        /*0074*/ 	.short	0x0005
        /*0076*/ 	.short	0x0028
        /*0078*/ 	.byte	0x00, 0xf0, 0x21, 0x00


	//----- nvinfo : EIATTR_KPARAM_INFO
	.align		4
.L_8391:
        /*007c*/ 	.byte	0x04, 0x17
        /*007e*/ 	.short	(.L_8393 - .L_8392)
.L_8392:
        /*0080*/ 	.word	0x00000000
        /*0084*/ 	.short	0x0004
        /*0086*/ 	.short	0x0020
        /*0088*/ 	.byte	0x00, 0xf0, 0x21, 0x00


	//----- nvinfo : EIATTR_KPARAM_INFO
	.align		4
.L_8393:
        /*008c*/ 	.byte	0x04, 0x17
        /*008e*/ 	.short	(.L_8395 - .L_8394)
.L_8394:
        /*0090*/ 	.word	0x00000000
        /*0094*/ 	.short	0x0003
        /*0096*/ 	.short	0x0018
        /*0098*/ 	.byte	0x00, 0xf0, 0x11, 0x00


	//----- nvinfo : EIATTR_KPARAM_INFO
	.align		4
.L_8395:
        /*009c*/ 	.byte	0x04, 0x17
        /*009e*/ 	.short	(.L_8397 - .L_8396)
.L_8396:
        /*00a0*/ 	.word	0x00000000
        /*00a4*/ 	.short	0x0002
        /*00a6*/ 	.short	0x0010
        /*00a8*/ 	.byte	0x00, 0xf0, 0x21, 0x00


	//----- nvinfo : EIATTR_KPARAM_INFO
	.align		4
.L_8397:
        /*00ac*/ 	.byte	0x04, 0x17
        /*00ae*/ 	.short	(.L_8399 - .L_8398)
.L_8398:
        /*00b0*/ 	.word	0x00000000
        /*00b4*/ 	.short	0x0001
        /*00b6*/ 	.short	0x0008
        /*00b8*/ 	.byte	0x00, 0xf0, 0x21, 0x00


	//----- nvinfo : EIATTR_KPARAM_INFO
	.align		4
.L_8399:
        /*00bc*/ 	.byte	0x04, 0x17
        /*00be*/ 	.short	(.L_8401 - .L_8400)
.L_8400:
        /*00c0*/ 	.word	0x00000000
        /*00c4*/ 	.short	0x0000
        /*00c6*/ 	.short	0x0000
        /*00c8*/ 	.byte	0x00, 0xf0, 0x21, 0x00


	//----- nvinfo : EIATTR_MAXREG_COUNT
	.align		4
.L_8401:
        /*00cc*/ 	.byte	0x03, 0x1b
        /*00ce*/ 	.short	0x00ff


	//----- nvinfo : EIATTR_MERCURY_ISA_VERSION
	.align		4
        /*00d0*/ 	.byte	0x03, 0x5f
        /*00d2*/ 	.short	0x0000


	//----- nvinfo : EIATTR_EXIT_INSTR_OFFSETS
	.align		4
        /*00d4*/ 	.byte	0x04, 0x1c
        /*00d6*/ 	.short	(.L_8403 - .L_8402)


	//   ....[0]....
.L_8402:
        /*00d8*/ 	.word	0x00000070


	//   ....[1]....
        /*00dc*/ 	.word	0x00000fa0


	//   ....[2]....
        /*00e0*/ 	.word	0x00000fb0


	//   ....[3]....
        /*00e4*/ 	.word	0x00001820


	//   ....[4]....
        /*00e8*/ 	.word	0x00001930


	//----- nvinfo : EIATTR_MAX_THREADS
	.align		4
.L_8403:
        /*00ec*/ 	.byte	0x04, 0x05
        /*00ee*/ 	.short	(.L_8405 - .L_8404)
.L_8404:
        /*00f0*/ 	.word	0x00000080
        /*00f4*/ 	.word	0x00000001
        /*00f8*/ 	.word	0x00000001
.L_8405:


//--------------------- .nv.info._ZN4vllm3moe10topkGatingILi18ELi576ELi4ELi4ELi32El6__halfLNS0_11ScoringFuncE0EEEvPKT5_PKbPfiPT4_PiiiibPKf --------------------------
	.section	.nv.info._ZN4vllm3moe10topkGatingILi18ELi576ELi4ELi4ELi32El6__halfLNS0_11ScoringFuncE0EEEvPKT5_PKbPfiPT4_PiiiibPKf,"",@"SHT_CUDA_INFO"
	.sectionflags	@""
	.align	4


	//----- nvinfo : EIATTR_CUDA_API_VERSION
	.align		4
        /*0000*/ 	.byte	0x04, 0x37
        /*0002*/ 	.short	(.L_8407 - .L_8406)
.L_8406:
        /*0004*/ 	.word	0x00000082


	//----- nvinfo : EIATTR_SW2861232_WAR
	.align		4
.L_8407:
        /*0008*/ 	.byte	0x01, 0x35
	.zero		2


	//----- nvinfo : EIATTR_PARAM_CBANK
	.align		4
        /*000c*/ 	.byte	0x04, 0x0a
        /*000e*/ 	.short	(.L_8409 - .L_8408)
	.align		4
.L_8408:
        /*0010*/ 	.word	index@(.nv.constant0._ZN4vllm3moe10topkGatingILi18ELi576ELi4ELi4ELi32El6__halfLNS0_11ScoringFuncE0EEEvPKT5_PKbPfiPT4_PiiiibPKf)
        /*0014*/ 	.short	0x0160
        /*0016*/ 	.short	0x0048


	//----- nvinfo : EIATTR_CBANK_PARAM_SIZE
	.align		4
.L_8409:
        /*0018*/ 	.byte	0x03, 0x19
        /*001a*/ 	.short	0x0048


	//----- nvinfo : EIATTR_KPARAM_INFO
	.align		4
        /*001c*/ 	.byte	0x04, 0x17
        /*001e*/ 	.short	(.L_8411 - .L_8410)
.L_8410:
        /*0020*/ 	.word	0x00000000
        /*0024*/ 	.short	0x000a
        /*0026*/ 	.short	0x0040
        /*0028*/ 	.byte	0x00, 0xf0, 0x21, 0x00


	//----- nvinfo : EIATTR_KPARAM_INFO
	.align		4
.L_8411:
        /*002c*/ 	.byte	0x04, 0x17
        /*002e*/ 	.short	(.L_8413 - .L_8412)
.L_8412:
        /*0030*/ 	.word	0x00000000
        /*0034*/ 	.short	0x0009
        /*0036*/ 	.short	0x003c
        /*0038*/ 	.byte	0x00, 0xf0, 0x05, 0x00


	//----- nvinfo : EIATTR_KPARAM_INFO
	.align		4
.L_8413:
        /*003c*/ 	.byte	0x04, 0x17
        /*003e*/ 	.short	(.L_8415 - .L_8414)
.L_8414:
        /*0040*/ 	.word	0x00000000
        /*0044*/ 	.short	0x0008
        /*0046*/ 	.short	0x0038
        /*0048*/ 	.byte	0x00, 0xf0, 0x11, 0x00


	//----- nvinfo : EIATTR_KPARAM_INFO
	.align		4
.L_8415:
        /*004c*/ 	.byte	0x04, 0x17
        /*004e*/ 	.short	(.L_8417 - .L_8416)
.L_8416:
        /*0050*/ 	.word	0x00000000
        /*0054*/ 	.short	0x0007
        /*0056*/ 	.short	0x0034
        /*0058*/ 	.byte	0x00, 0xf0, 0x11, 0x00


	//----- nvinfo : EIATTR_KPARAM_INFO
	.align		4
.L_8417:
        /*005c*/ 	.byte	0x04, 0x17
        /*005e*/ 	.short	(.L_8419 - .L_8418)
.L_8418:
        /*0060*/ 	.word	0x00000000
        /*0064*/ 	.short	0x0006
        /*0066*/ 	.short	0x0030
        /*0068*/ 	.byte	0x00, 0xf0, 0x11, 0x00


	//----- nvinfo : EIATTR_KPARAM_INFO
	.align		4
.L_8419:
        /*006c*/ 	.byte	0x04, 0x17
        /*006e*/ 	.short	(.L_8421 - .L_8420)
.L_8420:
        /*0070*/ 	.word	0x00000000
        /*0074*/ 	.short	0x0005
        /*0076*/ 	.short	0x0028
        /*0078*/ 	.byte	0x00, 0xf0, 0x21, 0x00


	//----- nvinfo : EIATTR_KPARAM_INFO
	.align		4
.L_8421:
        /*007c*/ 	.byte	0x04, 0x17
        /*007e*/ 	.short	(.L_8423 - .L_8422)
.L_8422:
        /*0080*/ 	.word	0x00000000
        /*0084*/ 	.short	0x0004
        /*0086*/ 	.short	0x0020
        /*0088*/ 	.byte	0x00, 0xf0, 0x21, 0x00


	//----- nvinfo : EIATTR_KPARAM_INFO
	.align		4
.L_8423:
        /*008c*/ 	.byte	0x04, 0x17
        /*008e*/ 	.short	(.L_8425 - .L_8424)
.L_8424:
        /*0090*/ 	.word	0x00000000
        /*0094*/ 	.short	0x0003
        /*0096*/ 	.short	0x0018
        /*0098*/ 	.byte	0x00, 0xf0, 0x11, 0x00


	//----- nvinfo : EIATTR_KPARAM_INFO
	.align		4
.L_8425:
        /*009c*/ 	.byte	0x04, 0x17
        /*009e*/ 	.short	(.L_8427 - .L_8426)
.L_8426:
        /*00a0*/ 	.word	0x00000000
        /*00a4*/ 	.short	0x0002
        /*00a6*/ 	.short	0x0010
        /*00a8*/ 	.byte	0x00, 0xf0, 0x21, 0x00


	//----- nvinfo : EIATTR_KPARAM_INFO
	.align		4
.L_8427:
        /*00ac*/ 	.byte	0x04, 0x17
        /*00ae*/ 	.short	(.L_8429 - .L_8428)
.L_8428:
        /*00b0*/ 	.word	0x00000000
        /*00b4*/ 	.short	0x0001
        /*00b6*/ 	.short	0x0008
        /*00b8*/ 	.byte	0x00, 0xf0, 0x21, 0x00


	//----- nvinfo : EIATTR_KPARAM_INFO
	.align		4
.L_8429:
        /*00bc*/ 	.byte	0x04, 0x17
        /*00be*/ 	.short	(.L_8431 - .L_8430)
.L_8430:
        /*00c0*/ 	.word	0x00000000
        /*00c4*/ 	.short	0x0000
        /*00c6*/ 	.short	0x0000
        /*00c8*/ 	.byte	0x00, 0xf0, 0x21, 0x00


	//----- nvinfo : EIATTR_MAXREG_COUNT
	.align		4
.L_8431:
        /*00cc*/ 	.byte	0x03, 0x1b
        /*00ce*/ 	.short	0x00ff


	//----- nvinfo : EIATTR_MERCURY_ISA_VERSION
	.align		4
        /*00d0*/ 	.byte	0x03, 0x5f
        /*00d2*/ 	.short	0x0000


	//----- nvinfo : EIATTR_COOP_GROUP_MASK_REGIDS
	.align		4
        /*00d4*/ 	.byte	0x04, 0x29
        /*00d6*/ 	.short	(.L_8433 - .L_8432)


	//   ....[0]....
.L_8432:
        /*00d8*/ 	.word	0xffffffff


	//   ....[1]....
        /*00dc*/ 	.word	0xffffffff


	//   ....[2]....
        /*00e0*/ 	.word	0xffffffff


	//   ....[3]....
        /*00e4*/ 	.word	0xffffffff


	//   ....[4]....
        /*00e8*/ 	.word	0xffffffff


	//   ....[5]....
        /*00ec*/ 	.word	0xffffffff


	//   ....[6]....
        /*00f0*/ 	.word	0xffffffff


	//   ....[7]....
        /*00f4*/ 	.word	0xffffffff


	//   ....[8]....
        /*00f8*/ 	.word	0xffffffff


	//   ....[9]....
        /*00fc*/ 	.word	0xffffffff


	//   ....[10]....
        /*0100*/ 	.word	0xffffffff


	//   ....[11]....
        /*0104*/ 	.word	0xffffffff


	//   ....[12]....
        /*0108*/ 	.word	0xffffffff


	//   ....[13]....
        /*010c*/ 	.word	0xffffffff


	//   ....[14]....
        /*0110*/ 	.word	0xffffffff


	//   ....[15]....
        /*0114*/ 	.word	0xffffffff


	//   ....[16]....
        /*0118*/ 	.word	0xffffffff


	//   ....[17]....
        /*011c*/ 	.word	0xffffffff


	//   ....[18]....
        /*0120*/ 	.word	0xffffffff


	//   ....[19]....
        /*0124*/ 	.word	0xffffffff


	//   ....[20]....
        /*0128*/ 	.word	0xffffffff


	//   ....[21]....
        /*012c*/ 	.word	0xffffffff


	//   ....[22]....
        /*0130*/ 	.word	0xffffffff


	//   ....[23]....
        /*0134*/ 	.word	0xffffffff


	//   ....[24]....
        /*0138*/ 	.word	0xffffffff


	//   ....[25]....
        /*013c*/ 	.word	0xffffffff


	//   ....[26]....
        /*0140*/ 	.word	0xffffffff


	//   ....[27]....
        /*0144*/ 	.word	0xffffffff


	//   ....[28]....
        /*0148*/ 	.word	0xffffffff


	//   ....[29]....
        /*014c*/ 	.word	0xffffffff


	//   ....[30]....
        /*0150*/ 	.word	0xffffffff


	//   ....[31]....
        /*0154*/ 	.word	0xffffffff


	//   ....[32]....
        /*0158*/ 	.word	0xffffffff


	//   ....[33]....
        /*015c*/ 	.word	0xffffffff


	//   ....[34]....
        /*0160*/ 	.word	0xffffffff


	//   ....[35]....
        /*0164*/ 	.word	0xffffffff


	//   ....[36]....
        /*0168*/ 	.word	0xffffffff


	//   ....[37]....
        /*016c*/ 	.word	0xffffffff


	//   ....[38]....
        /*0170*/ 	.word	0xffffffff


	//   ....[39]....
        /*0174*/ 	.word	0xffffffff


	//   ....[40]....
        /*0178*/ 	.word	0xffffffff


	//   ....[41]....
        /*017c*/ 	.word	0xffffffff


	//   ....[42]....
        /*0180*/ 	.word	0xffffffff


	//   ....[43]....
        /*0184*/ 	.word	0xffffffff


	//   ....[44]....
        /*0188*/ 	.word	0xffffffff


	//   ....[45]....
        /*018c*/ 	.word	0xffffffff


	//   ....[46]....
        /*0190*/ 	.word	0xffffffff


	//   ....[47]....
        /*0194*/ 	.word	0xffffffff


	//   ....[48]....
        /*0198*/ 	.word	0xffffffff


	//   ....[49]....
        /*019c*/ 	.word	0xffffffff


	//   ....[50]....
        /*01a0*/ 	.word	0xffffffff


	//   ....[51]....
        /*01a4*/ 	.word	0xffffffff


	//   ....[52]....
        /*01a8*/ 	.word	0xffffffff


	//   ....[53]....
        /*01ac*/ 	.word	0xffffffff


	//   ....[54]....
        /*01b0*/ 	.word	0xffffffff


	//   ....[55]....
        /*01b4*/ 	.word	0xffffffff


	//   ....[56]....
        /*01b8*/ 	.word	0xffffffff


	//   ....[57]....
        /*01bc*/ 	.word	0xffffffff


	//   ....[58]....
        /*01c0*/ 	.word	0xffffffff


	//   ....[59]....
        /*01c4*/ 	.word	0xffffffff


	//   ....[60]....
        /*01c8*/ 	.word	0xffffffff


	//   ....[61]....
        /*01cc*/ 	.word	0xffffffff


	//   ....[62]....
        /*01d0*/ 	.word	0xffffffff


	//   ....[63]....
        /*01d4*/ 	.word	0xffffffff


	//   ....[64]....
        /*01d8*/ 	.word	0xffffffff


	//   ....[65]....
        /*01dc*/ 	.word	0xffffffff


	//   ....[66]....
        /*01e0*/ 	.word	0xffffffff


	//   ....[67]....
        /*01e4*/ 	.word	0xffffffff


	//   ....[68]....
        /*01e8*/ 	.word	0xffffffff


	//   ....[69]....
        /*01ec*/ 	.word	0xffffffff


	//----- nvinfo : EIATTR_COOP_GROUP_INSTR_OFFSETS
	.align		4
.L_8433:
        /*01f0*/ 	.byte	0x04, 0x28
        /*01f2*/ 	.short	(.L_8435 - .L_8434)


	//   ....[0]....
.L_8434:
        /*01f4*/ 	.word	0x000003d0


	//   ....[1]....
        /*01f8*/ 	.word	0x000003f0


	//   ....[2]....
        /*01fc*/ 	.word	0x00000410


	//   ....[3]....
        /*0200*/ 	.word	0x00000430


	//   ....[4]....
        /*0204*/ 	.word	0x00000460


	//   ....[5]....
        /*0208*/ 	.word	0x00000930


	//   ....[6]....
        /*020c*/ 	.word	0x00000950


	//   ....[7]....
        /*0210*/ 	.word	0x00000970


	//   ....[8]....
        /*0214*/ 	.word	0x00000990


	//   ....[9]....
        /*0218*/ 	.word	0x000009c0


	//   ....[10]....
        /*021c*/ 	.word	0x000016c0


	//   ....[11]....
        /*0220*/ 	.word	0x000016e0


	//   ....[12]....
        /*0224*/ 	.word	0x000016f0


	//   ....[13]....
        /*0228*/ 	.word	0x00001780


	//   ....[14]....
        /*022c*/ 	.word	0x000017a0


	//   ....[15]....
        /*0230*/ 	.word	0x000017b0


	//   ....[16]....
        /*0234*/ 	.word	0x00001810


	//   ....[17]....
        /*0238*/ 	.word	0x00001850


	//   ....[18]....
        /*023c*/ 	.word	0x00001860


	//   ....[19]....
        /*0240*/ 	.word	0x00001900


	//   ....[20]....
        /*0244*/ 	.word	0x00001910


	//   ....[21]....
        /*0248*/ 	.word	0x00001920


	//   ....[22]....
        /*024c*/ 	.word	0x00001980


	//   ....[23]....
        /*0250*/ 	.word	0x000019c0


	//   ....[24]....
        /*0254*/ 	.word	0x000019d0


	//   ....[25]....
        /*0258*/ 	.word	0x00002230


	//   ....[26]....
        /*025c*/ 	.word	0x00002250


	//   ....[27]....
        /*0260*/ 	.word	0x00002260


	//   ....[28]....
        /*0264*/ 	.word	0x000022f0


	//   ....[29]....
        /*0268*/ 	.word	0x00002310


	//   ....[30]....
        /*026c*/ 	.word	0x00002320


	//   ....[31]....
        /*0270*/ 	.word	0x00002380


	//   ....[32]....
        /*0274*/ 	.word	0x000023c0


	//   ....[33]....
        /*0278*/ 	.word	0x000023d0


	//   ....[34]....
        /*027c*/ 	.word	0x00002470


	//   ....[35]....
        /*0280*/ 	.word	0x00002480


	//   ....[36]....
        /*0284*/ 	.word	0x00002490


	//   ....[37]....
        /*0288*/ 	.word	0x000024f0


	//   ....[38]....
        /*028c*/ 	.word	0x00002530


	//   ....[39]....
        /*0290*/ 	.word	0x00002540


	//   ....[40]....
        /*0294*/ 	.word	0x00002cc0


	//   ....[41]....
        /*0298*/ 	.word	0x00002d40


	//   ....[42]....
        /*029c*/ 	.word	0x00002db0


	//   ....[43]....
        /*02a0*/ 	.word	0x00002e30


	//   ....[44]....
        /*02a4*/ 	.word	0x00002eb0


	//   ....[45]....
        /*02a8*/ 	.word	0x00002f30


	//   ....[46]....
        /*02ac*/ 	.word	0x00002fb0


	//   ....[47]....
        /*02b0*/ 	.word	0x00003030


	//   ....[48]....
        /*02b4*/ 	.word	0x000030b0


	//   ....[49]....
        /*02b8*/ 	.word	0x00003130


	//   ....[50]....
        /*02bc*/ 	.word	0x000031b0


	//   ....[51]....
        /*02c0*/ 	.word	0x00003230


	//   ....[52]....
        /*02c4*/ 	.word	0x000032b0


	//   ....[53]....
        /*02c8*/ 	.word	0x00003330


	//   ....[54]....
        /*02cc*/ 	.word	0x000033b0


	//   ....[55]....
        /*02d0*/ 	.word	0x00003420


	//   ....[56]....
        /*02d4*/ 	.word	0x000034a0


	//   ....[57]....
        /*02d8*/ 	.word	0x00003510


	//   ....[58]....
        /*02dc*/ 	.word	0x00003590


	//   ....[59]....
        /*02e0*/ 	.word	0x00003610


	//   ....[60]....
        /*02e4*/ 	.word	0x00003690


	//   ....[61]....
        /*02e8*/ 	.word	0x00003710


	//   ....[62]....
        /*02ec*/ 	.word	0x00003790


	//   ....[63]....
        /*02f0*/ 	.word	0x00003810


	//   ....[64]....
        /*02f4*/ 	.word	0x00003890


	//   ....[65]....
        /*02f8*/ 	.word	0x00003910


	//   ....[66]....
        /*02fc*/ 	.word	0x00003990


	//   ....[67]....
        /*0300*/ 	.word	0x00003a10


	//   ....[68]....
        /*0304*/ 	.word	0x00003a90


	//   ....[69]....
        /*0308*/ 	.word	0x00003b10


	//----- nvinfo : EIATTR_EXIT_INSTR_OFFSETS
	.align		4
.L_8435:
        /*030c*/ 	.byte	0x04, 0x1c
        /*030e*/ 	.short	(.L_8437 - .L_8436)


	//   ....[0]....
.L_8436:
        /*0310*/ 	.word	0x00000080


	//   ....[1]....
        /*0314*/ 	.word	0x000028d0


	//   ....[2]....
        /*0318*/ 	.word	0x00002900


	//   ....[3]....
        /*031c*/ 	.word	0x00002b10


	//   ....[4]....
        /*0320*/ 	.word	0x00002c60


	//----- nvinfo : EIATTR_MAX_THREADS
	.align		4
.L_8437:
        /*0324*/ 	.byte	0x04, 0x05
        /*0326*/ 	.short	(.L_8439 - .L_8438)
.L_8438:
        /*0328*/ 	.word	0x00000080
        /*032c*/ 	.word	0x00000001
        /*0330*/ 	.word	0x00000001


	//----- nvinfo : EIATTR_CRS_STACK_SIZE
	.align		4
.L_8439:
        /*0334*/ 	.byte	0x04, 0x1e
        /*0336*/ 	.short	(.L_8441 - .L_8440)
.L_8440:
        /*0338*/ 	.word	0x00000000
.L_8441:


//--------------------- .nv.info._ZN4vllm3moe10topkGatingILi14ELi448ELi4ELi4ELi32El6__halfLNS0_11ScoringFuncE0EEEvPKT5_PKbPfiPT4_PiiiibPKf --------------------------
	.section	.nv.info._ZN4vllm3moe10topkGatingILi14ELi448ELi4ELi4ELi32El6__halfLNS0_11ScoringFuncE0EEEvPKT5_PKbPfiPT4_PiiiibPKf,"",@"SHT_CUDA_INFO"
	.sectionflags	@""
	.align	4


	//----- nvinfo : EIATTR_CUDA_API_VERSION
	.align		4
        /*0000*/ 	.byte	0x04, 0x37
        /*0002*/ 	.short	(.L_8443 - .L_8442)
.L_8442:
        /*0004*/ 	.word	0x00000082


	//----- nvinfo : EIATTR_SW2861232_WAR
	.align		4
.L_8443:
        /*0008*/ 	.byte	0x01, 0x35
	.zero		2


	//----- nvinfo : EIATTR_PARAM_CBANK
	.align		4
        /*000c*/ 	.byte	0x04, 0x0a
        /*000e*/ 	.short	(.L_8445 - .L_8444)
	.align		4
.L_8444:
        /*0010*/ 	.word	index@(.nv.constant0._ZN4vllm3moe10topkGatingILi14ELi448ELi4ELi4ELi32El6__halfLNS0_11ScoringFuncE0EEEvPKT5_PKbPfiPT4_PiiiibPKf)
        /*0014*/ 	.short	0x0160
        /*0016*/ 	.short	0x0048


	//----- nvinfo : EIATTR_CBANK_PARAM_SIZE
	.align		4
.L_8445:
        /*0018*/ 	.byte	0x03, 0x19
        /*001a*/ 	.short	0x0048


	//----- nvinfo : EIATTR_KPARAM_INFO
	.align		4
        /*001c*/ 	.byte	0x04, 0x17
        /*001e*/ 	.short	(.L_8447 - .L_8446)
.L_8446:
        /*0020*/ 	.word	0x00000000
        /*0024*/ 	.short	0x000a
        /*0026*/ 	.short	0x0040
        /*0028*/ 	.byte	0x00, 0xf0, 0x21, 0x00


	//----- nvinfo : EIATTR_KPARAM_INFO
	.align		4
.L_8447:
        /*002c*/ 	.byte	0x04, 0x17
        /*002e*/ 	.short	(.L_8449 - .L_8448)
.L_8448:
        /*0030*/ 	.word	0x00000000
        /*0034*/ 	.short	0x0009
        /*0036*/ 	.short	0x003c
        /*0038*/ 	.byte	0x00, 0xf0, 0x05, 0x00


	//----- nvinfo : EIATTR_KPARAM_INFO
	.align		4
.L_8449:
        /*003c*/ 	.byte	0x04, 0x17
        /*003e*/ 	.short	(.L_8451 - .L_8450)
.L_8450:
        /*0040*/ 	.word	0x00000000
        /*0044*/ 	.short	0x0008
        /*0046*/ 	.short	0x0038
        /*0048*/ 	.byte	0x00, 0xf0, 0x11, 0x00


	//----- nvinfo : EIATTR_KPARAM_INFO
	.align		4
.L_8451:
        /*004c*/ 	.byte	0x04, 0x17
        /*004e*/ 	.short	(.L_8453 - .L_8452)
.L_8452:
        /*0050*/ 	.word	0x00000000
        /*0054*/ 	.short	0x0007
        /*0056*/ 	.short	0x0034
        /*0058*/ 	.byte	0x00, 0xf0, 0x11, 0x00


	//----- nvinfo : EIATTR_KPARAM_INFO
	.align		4
.L_8453:
        /*005c*/ 	.byte	0x04, 0x17
        /*005e*/ 	.short	(.L_8455 - .L_8454)
.L_8454:
        /*0060*/ 	.word	0x00000000
        /*0064*/ 	.short	0x0006
        /*0066*/ 	.short	0x0030
        /*0068*/ 	.byte	0x00, 0xf0, 0x11, 0x00


	//----- nvinfo : EIATTR_KPARAM_INFO
	.align		4
.L_8455:
        /*006c*/ 	.byte	0x04, 0x17
        /*006e*/ 	.short	(.L_8457 - .L_8456)
.L_8456:
        /*0070*/ 	.word	0x00000000
        /*0074*/ 	.short	0x0005
        /*0076*/ 	.short	0x0028
        /*0078*/ 	.byte	0x00, 0xf0, 0x21, 0x00


	//----- nvinfo : EIATTR_KPARAM_INFO
	.align		4
.L_8457:
        /*007c*/ 	.byte	0x04, 0x17
        /*007e*/ 	.short	(.L_8459 - .L_8458)
.L_8458:
        /*0080*/ 	.word	0x00000000
        /*0084*/ 	.short	0x0004
        /*0086*/ 	.short	0x0020
        /*0088*/ 	.byte	0x00, 0xf0, 0x21, 0x00


	//----- nvinfo : EIATTR_KPARAM_INFO
	.align		4
.L_8459:
        /*008c*/ 	.byte	0x04, 0x17
        /*008e*/ 	.short	(.L_8461 - .L_8460)
.L_8460:
        /*0090*/ 	.word	0x00000000
        /*0094*/ 	.short	0x0003
        /*0096*/ 	.short	0x0018
        /*0098*/ 	.byte	0x00, 0xf0, 0x11, 0x00


	//----- nvinfo : EIATTR_KPARAM_INFO
	.align		4
.L_8461:
        /*009c*/ 	.byte	0x04, 0x17
        /*009e*/ 	.short	(.L_8463 - .L_8462)
.L_8462:
        /*00a0*/ 	.word	0x00000000
        /*00a4*/ 	.short	0x0002
        /*00a6*/ 	.short	0x0010
        /*00a8*/ 	.byte	0x00, 0xf0, 0x21, 0x00


	//----- nvinfo : EIATTR_KPARAM_INFO
	.align		4
.L_8463:
        /*00ac*/ 	.byte	0x04, 0x17
        /*00ae*/ 	.short	(.L_8465 - .L_8464)
.L_8464:
        /*00b0*/ 	.word	0x00000000
        /*00b4*/ 	.short	0x0001
        /*00b6*/ 	.short	0x0008
        /*00b8*/ 	.byte	0x00, 0xf0, 0x21, 0x00


	//----- nvinfo : EIATTR_KPARAM_INFO
	.align		4
.L_8465:
        /*00bc*/ 	.byte	0x04, 0x17
        /*00be*/ 	.short	(.L_8467 - .L_8466)
.L_8466:
        /*00c0*/ 	.word	0x00000000
        /*00c4*/ 	.short	0x0000
        /*00c6*/ 	.short	0x0000
        /*00c8*/ 	.byte	0x00, 0xf0, 0x21, 0x00


	//----- nvinfo : EIATTR_MAXREG_COUNT
	.align		4
.L_8467:
        /*00cc*/ 	.byte	0x03, 0x1b
        /*00ce*/ 	.short	0x00ff


	//----- nvinfo : EIATTR_MERCURY_ISA_VERSION
	.align		4
        /*00d0*/ 	.byte	0x03, 0x5f
        /*00d2*/ 	.short	0x0000


	//----- nvinfo : EIATTR_COOP_GROUP_MASK_REGIDS
	.align		4
        /*00d4*/ 	.byte	0x04, 0x29
        /*00d6*/ 	.short	(.L_8469 - .L_8468)


	//   ....[0]....
.L_8468:
        /*00d8*/ 	.word	0xffffffff


	//   ....[1]....
        /*00dc*/ 	.word	0xffffffff


	//   ....[2]....
        /*00e0*/ 	.word	0xffffffff


	//   ....[3]....
        /*00e4*/ 	.word	0xffffffff


	//   ....[4]....
        /*00e8*/ 	.word	0xffffffff


	//   ....[5]....
        /*00ec*/ 	.word	0xffffffff


	//   ....[6]....
        /*00f0*/ 	.word	0xffffffff


	//   ....[7]....
        /*00f4*/ 	.word	0xffffffff


	//   ....[8]....
        /*00f8*/ 	.word	0xffffffff


	//   ....[9]....
        /*00fc*/ 	.word	0xffffffff


	//   ....[10]....
        /*0100*/ 	.word	0xffffffff


	//   ....[11]....
        /*0104*/ 	.word	0xffffffff


	//   ....[12]....
        /*0108*/ 	.word	0xffffffff


	//   ....[13]....
        /*010c*/ 	.word	0xffffffff


	//   ....[14]....
        /*0110*/ 	.word	0xffffffff


	//   ....[15]....
        /*0114*/ 	.word	0xffffffff


	//   ....[16]....
        /*0118*/ 	.word	0xffffffff


	//   ....[17]....
        /*011c*/ 	.word	0xffffffff


	//   ....[18]....
        /*0120*/ 	.word	0xffffffff


	//   ....[19]....
        /*0124*/ 	.word	0xffffffff


	//   ....[20]....
        /*0128*/ 	.word	0xffffffff


	//   ....[21]....
        /*012c*/ 	.word	0xffffffff


	//   ....[22]....
        /*0130*/ 	.word	0xffffffff


	//   ....[23]....
        /*0134*/ 	.word	0xffffffff


	//   ....[24]....
        /*0138*/ 	.word	0xffffffff


	//   ....[25]....
        /*013c*/ 	.word	0xffffffff


	//   ....[26]....
        /*0140*/ 	.word	0xffffffff


	//   ....[27]....
        /*0144*/ 	.word	0xffffffff


	//   ....[28]....
        /*0148*/ 	.word	0xffffffff


	//   ....[29]....
        /*014c*/ 	.word	0xffffffff


	//   ....[30]....
        /*0150*/ 	.word	0xffffffff


	//   ....[31]....
        /*0154*/ 	.word	0xffffffff


	//   ....[32]....
        /*0158*/ 	.word	0xffffffff


	//   ....[33]....
        /*015c*/ 	.word	0xffffffff


	//   ....[34]....
        /*0160*/ 	.word	0xffffffff


	//   ....[35]....
        /*0164*/ 	.word	0xffffffff


	//   ....[36]....
        /*0168*/ 	.word	0xffffffff


	//   ....[37]....
        /*016c*/ 	.word	0xffffffff


	//   ....[38]....
        /*0170*/ 	.word	0xffffffff


	//   ....[39]....
        /*0174*/ 	.word	0xffffffff


	//   ....[40]....
        /*0178*/ 	.word	0xffffffff


	//   ....[41]....
        /*017c*/ 	.word	0xffffffff


	//   ....[42]....
        /*0180*/ 	.word	0xffffffff


	//   ....[43]....
        /*0184*/ 	.word	0xffffffff


	//   ....[44]....
        /*0188*/ 	.word	0xffffffff


	//   ....[45]....
        /*018c*/ 	.word	0xffffffff


	//   ....[46]....
        /*0190*/ 	.word	0xffffffff


	//   ....[47]....
        /*0194*/ 	.word	0xffffffff


	//   ....[48]....
        /*0198*/ 	.word	0xffffffff


	//   ....[49]....
        /*019c*/ 	.word	0xffffffff


	//   ....[50]....
        /*01a0*/ 	.word	0xffffffff


	//   ....[51]....
        /*01a4*/ 	.word	0xffffffff


	//   ....[52]....
        /*01a8*/ 	.word	0xffffffff


	//   ....[53]....
        /*01ac*/ 	.word	0xffffffff


	//   ....[54]....
        /*01b0*/ 	.word	0xffffffff


	//   ....[55]....
        /*01b4*/ 	.word	0xffffffff


	//   ....[56]....
        /*01b8*/ 	.word	0xffffffff


	//   ....[57]....
        /*01bc*/ 	.word	0xffffffff


	//   ....[58]....
        /*01c0*/ 	.word	0xffffffff


	//   ....[59]....
        /*01c4*/ 	.word	0xffffffff


	//   ....[60]....
        /*01c8*/ 	.word	0xffffffff


	//   ....[61]....
        /*01cc*/ 	.word	0xffffffff


	//   ....[62]....
        /*01d0*/ 	.word	0xffffffff


	//   ....[63]....
        /*01d4*/ 	.word	0xffffffff


	//   ....[64]....
        /*01d8*/ 	.word	0xffffffff


	//   ....[65]....
        /*01dc*/ 	.word	0xffffffff


	//   ....[66]....
        /*01e0*/ 	.word	0xffffffff


	//   ....[67]....
        /*01e4*/ 	.word	0xffffffff


	//   ....[68]....
        /*01e8*/ 	.word	0xffffffff


	//   ....[69]....
        /*01ec*/ 	.word	0xffffffff


	//----- nvinfo : EIATTR_COOP_GROUP_INSTR_OFFSETS
	.align		4
.L_8469:
        /*01f0*/ 	.byte	0x04, 0x28
        /*01f2*/ 	.short	(.L_8471 - .L_8470)


	//   ....[0]....
.L_8470:
        /*01f4*/ 	.word	0x00000330


	//   ....[1]....
        /*01f8*/ 	.word	0x00000350


	//   ....[2]....
        /*01fc*/ 	.word	0x00000380


	//   ....[3]....
        /*0200*/ 	.word	0x000003b0


	//   ....[4]....
        /*0204*/ 	.word	0x00000400


	//   ....[5]....
        /*0208*/ 	.word	0x000007a0


	//   ....[6]....
        /*020c*/ 	.word	0x000007c0


	//   ....[7]....
        /*0210*/ 	.word	0x000007e0


	//   ....[8]....
        /*0214*/ 	.word	0x00000800


	//   ....[9]....
        /*0218*/ 	.word	0x00000830


	//   ....[10]....
        /*021c*/ 	.word	0x00001280


	//   ....[11]....
        /*0220*/ 	.word	0x000012a0


	//   ....[12]....
        /*0224*/ 	.word	0x000012b0


	//   ....[13]....
        /*0228*/ 	.word	0x00001340


	//   ....[14]....
        /*022c*/ 	.word	0x00001360


	//   ....[15]....
        /*0230*/ 	.word	0x00001370


	//   ....[16]....
        /*0234*/ 	.word	0x000013d0


	//   ....[17]....
        /*0238*/ 	.word	0x00001410


	//   ....[18]....
        /*023c*/ 	.word	0x00001420


	//   ....[19]....
        /*0240*/ 	.word	0x000014c0


	//   ....[20]....
        /*0244*/ 	.word	0x000014d0


	//   ....[21]....
        /*0248*/ 	.word	0x000014e0


	//   ....[22]....
        /*024c*/ 	.word	0x00001540


	//   ....[23]....
        /*0250*/ 	.word	0x00001580


	//   ....[24]....
        /*0254*/ 	.word	0x00001590


	//   ....[25]....
        /*0258*/ 	.word	0x00001cd0


	//   ....[26]....
        /*025c*/ 	.word	0x00001cf0


	//   ....[27]....
        /*0260*/ 	.word	0x00001d00


	//   ....[28]....
        /*0264*/ 	.word	0x00001d90


	//   ....[29]....
        /*0268*/ 	.word	0x00001db0


	//   ....[30]....
        /*026c*/ 	.word	0x00001dc0


	//   ....[31]....
        /*0270*/ 	.word	0x00001e20


	//   ....[32]....
        /*0274*/ 	.word	0x00001e60


	//   ....[33]....
        /*0278*/ 	.word	0x00001e70


	//   ....[34]....
        /*027c*/ 	.word	0x00001f10


	//   ....[35]....
        /*0280*/ 	.word	0x00001f20


	//   ....[36]....
        /*0284*/ 	.word	0x00001f30


	//   ....[37]....
        /*0288*/ 	.word	0x00001f90


	//   ....[38]....
        /*028c*/ 	.word	0x00001fd0


	//   ....[39]....
        /*0290*/ 	.word	0x00001fe0


	//   ....[40]....
        /*0294*/ 	.word	0x00002760


	//   ....[41]....
        /*0298*/ 	.word	0x000027e0


	//   ....[42]....
        /*029c*/ 	.word	0x00002850


	//   ....[43]....
        /*02a0*/ 	.word	0x000028d0


	//   ....[44]....
        /*02a4*/ 	.word	0x00002950


	//   ....[45]....
        /*02a8*/ 	.word	0x000029d0


	//   ....[46]....
        /*02ac*/ 	.word	0x00002a50


	//   ....[47]....
        /*02b0*/ 	.word	0x00002ad0


	//   ....[48]....
        /*02b4*/ 	.word	0x00002b50


	//   ....[49]....
        /*02b8*/ 	.word	0x00002bd0


	//   ....[50]....
        /*02bc*/ 	.word	0x00002c50


	//   ....[51]....
        /*02c0*/ 	.word	0x00002cd0


	//   ....[52]....
        /*02c4*/ 	.word	0x00002d50


	//   ....[53]....
        /*02c8*/ 	.word	0x00002dd0


	//   ....[54]....
        /*02cc*/ 	.word	0x00002e40


	//   ....[55]....
        /*02d0*/ 	.word	0x00002eb0


	//   ....[56]....
        /*02d4*/ 	.word	0x00002f30


	//   ....[57]....
        /*02d8*/ 	.word	0x00002fa0


	//   ....[58]....
        /*02dc*/ 	.word	0x00003020


	//   ....[59]....
        /*02e0*/ 	.word	0x000030a0


	//   ....[60]....
        /*02e4*/ 	.word	0x00003120


	//   ....[61]....
        /*02e8*/ 	.word	0x000031a0


	//   ....[62]....
        /*02ec*/ 	.word	0x00003220


	//   ....[63]....
        /*02f0*/ 	.word	0x000032a0


	//   ....[64]....
        /*02f4*/ 	.word	0x00003320


	//   ....[65]....
        /*02f8*/ 	.word	0x000033a0


	//   ....[66]....
        /*02fc*/ 	.word	0x00003420


	//   ....[67]....
        /*0300*/ 	.word	0x000034a0


	//   ....[68]....
        /*0304*/ 	.word	0x00003520


	//   ....[69]....
        /*0308*/ 	.word	0x00003590


	//----- nvinfo : EIATTR_EXIT_INSTR_OFFSETS
	.align		4
.L_8471:
        /*030c*/ 	.byte	0x04, 0x1c
        /*030e*/ 	.short	(.L_8473 - .L_8472)


	//   ....[0]....
.L_8472:
        /*0310*/ 	.word	0x00000080


	//   ....[1]....
        /*0314*/ 	.word	0x00002370


	//   ....[2]....
        /*0318*/ 	.word	0x000023a0


	//   ....[3]....
        /*031c*/ 	.word	0x000025b0


	//   ....[4]....
        /*0320*/ 	.word	0x00002700


	//----- nvinfo : EIATTR_MAX_THREADS
	.align		4
.L_8473:
        /*0324*/ 	.byte	0x04, 0x05
        /*0326*/ 	.short	(.L_8475 - .L_8474)
.L_8474:
        /*0328*/ 	.word	0x00000080
        /*032c*/ 	.word	0x00000001
        /*0330*/ 	.word	0x00000001


	//----- nvinfo : EIATTR_CRS_STACK_SIZE
	.align		4
.L_8475:
        /*0334*/ 	.byte	0x04, 0x1e
        /*0336*/ 	.short	(.L_8477 - .L_8476)
.L_8476:
        /*0338*/ 	.word	0x00000000
.L_8477:


//--------------------- .nv.info._ZN4vllm3moe10topkGatingILi12ELi384ELi4ELi4ELi32El6__halfLNS0_11ScoringFuncE0EEEvPKT5_PKbPfiPT4_PiiiibPKf --------------------------
	.section	.nv.info._ZN4vllm3moe10topkGatingILi12ELi384ELi4ELi4ELi32El6__halfLNS0_11ScoringFuncE0EEEvPKT5_PKbPfiPT4_PiiiibPKf,"",@"SHT_CUDA_INFO"
	.sectionflags	@""
	.align	4


	//----- nvinfo : EIATTR_CUDA_API_VERSION
	.align		4
        /*0000*/ 	.byte	0x04, 0x37
        /*0002*/ 	.short	(.L_8479 - .L_8478)
.L_8478:
        /*0004*/ 	.word	0x00000082


	//----- nvinfo : EIATTR_SW2861232_WAR
	.align		4
.L_8479:
        /*0008*/ 	.byte	0x01, 0x35
	.zero		2


	//----- nvinfo : EIATTR_PARAM_CBANK
	.align		4
        /*000c*/ 	.byte	0x04, 0x0a
        /*000e*/ 	.short	(.L_8481 - .L_8480)
	.align		4
.L_8480:
        /*0010*/ 	.word	index@(.nv.constant0._ZN4vllm3moe10topkGatingILi12ELi384ELi4ELi4ELi32El6__halfLNS0_11ScoringFuncE0EEEvPKT5_PKbPfiPT4_PiiiibPKf)
        /*0014*/ 	.short	0x0160
        /*0016*/ 	.short	0x0048


	//----- nvinfo : EIATTR_CBANK_PARAM_SIZE
	.align		4
.L_8481:
        /*0018*/ 	.byte	0x03, 0x19
        /*001a*/ 	.short	0x0048


	//----- nvinfo : EIATTR_KPARAM_INFO
	.align		4
        /*001c*/ 	.byte	0x04, 0x17
        /*001e*/ 	.short	(.L_8483 - .L_8482)
.L_8482:
        /*0020*/ 	.word	0x00000000
        /*0024*/ 	.short	0x000a
        /*0026*/ 	.short	0x0040
        /*0028*/ 	.byte	0x00, 0xf0, 0x21, 0x00


	//----- nvinfo : EIATTR_KPARAM_INFO
	.align		4
.L_8483:
        /*002c*/ 	.byte	0x04, 0x17
        /*002e*/ 	.short	(.L_8485 - .L_8484)
.L_8484:
        /*0030*/ 	.word	0x00000000
        /*0034*/ 	.short	0x0009
        /*0036*/ 	.short	0x003c
        /*0038*/ 	.byte	0x00, 0xf0, 0x05, 0x00


	//----- nvinfo : EIATTR_KPARAM_INFO
	.align		4
.L_8485:
        /*003c*/ 	.byte	0x04, 0x17
        /*003e*/ 	.short	(.L_8487 - .L_8486)
.L_8486:
        /*0040*/ 	.word	0x00000000
        /*0044*/ 	.short	0x0008
        /*0046*/ 	.short	0x0038
        /*0048*/ 	.byte	0x00, 0xf0, 0x11, 0x00


	//----- nvinfo : EIATTR_KPARAM_INFO
	.align		4
.L_8487:
        /*004c*/ 	.byte	0x04, 0x17
        /*004e*/ 	.short	(.L_8489 - .L_8488)
.L_8488:
        /*0050*/ 	.word	0x00000000
        /*0054*/ 	.short	0x0007
        /*0056*/ 	.short	0x0034
        /*0058*/ 	.byte	0x00, 0xf0, 0x11, 0x00


	//----- nvinfo : EIATTR_KPARAM_INFO
	.align		4
.L_8489:
        /*005c*/ 	.byte	0x04, 0x17
        /*005e*/ 	.short	(.L_8491 - .L_8490)
.L_8490:
        /*0060*/ 	.word	0x00000000
        /*0064*/ 	.short	0x0006
        /*0066*/ 	.short	0x0030
        /*0068*/ 	.byte	0x00, 0xf0, 0x11, 0x00


	//----- nvinfo : EIATTR_KPARAM_INFO
	.align		4
.L_8491:
        /*006c*/ 	.byte	0x04, 0x17
        /*006e*/ 	.short	(.L_8493 - .L_8492)
.L_8492:
        /*0070*/ 	.word	0x00000000
        /*0074*/ 	.short	0x0005
        /*0076*/ 	.short	0x0028
        /*0078*/ 	.byte	0x00, 0xf0, 0x21, 0x00


	//----- nvinfo : EIATTR_KPARAM_INFO
	.align		4
.L_8493:
        /*007c*/ 	.byte	0x04, 0x17
        /*007e*/ 	.short	(.L_8495 - .L_8494)
.L_8494:
        /*0080*/ 	.word	0x00000000
        /*0084*/ 	.short	0x0004
        /*0086*/ 	.short	0x0020
        /*0088*/ 	.byte	0x00, 0xf0, 0x21, 0x00


	//----- nvinfo : EIATTR_KPARAM_INFO
	.align		4
.L_8495:
        /*008c*/ 	.byte	0x04, 0x17
        /*008e*/ 	.short	(.L_8497 - .L_8496)
.L_8496:
        /*0090*/ 	.word	0x00000000
        /*0094*/ 	.short	0x0003
        /*0096*/ 	.short	0x0018
        /*0098*/ 	.byte	0x00, 0xf0, 0x11, 0x00


	//----- nvinfo : EIATTR_KPARAM_INFO
	.align		4
.L_8497:
        /*009c*/ 	.byte	0x04, 0x17
        /*009e*/ 	.short	(.L_8499 - .L_8498)
.L_8498:
        /*00a0*/ 	.word	0x00000000
        /*00a4*/ 	.short	0x0002
        /*00a6*/ 	.short	0x0010
        /*00a8*/ 	.byte	0x00, 0xf0, 0x21, 0x00


	//----- nvinfo : EIATTR_KPARAM_INFO
	.align		4
.L_8499:
        /*00ac*/ 	.byte	0x04, 0x17
        /*00ae*/ 	.short	(.L_8501 - .L_8500)
.L_8500:
        /*00b0*/ 	.word	0x00000000
        /*00b4*/ 	.short	0x0001
        /*00b6*/ 	.short	0x0008
        /*00b8*/ 	.byte	0x00, 0xf0, 0x21, 0x00


	//----- nvinfo : EIATTR_KPARAM_INFO
	.align		4
.L_8501:
        /*00bc*/ 	.byte	0x04, 0x17
        /*00be*/ 	.short	(.L_8503 - .L_8502)
.L_8502:
        /*00c0*/ 	.word	0x00000000
        /*00c4*/ 	.short	0x0000
        /*00c6*/ 	.short	0x0000
        /*00c8*/ 	.byte	0x00, 0xf0, 0x21, 0x00


	//----- nvinfo : EIATTR_MAXREG_COUNT
	.align		4
.L_8503:
        /*00cc*/ 	.byte	0x03, 0x1b
        /*00ce*/ 	.short	0x00ff


	//----- nvinfo : EIATTR_MERCURY_ISA_VERSION
	.align		4
        /*00d0*/ 	.byte	0x03, 0x5f
        /*00d2*/ 	.short	0x0000


	//----- nvinfo : EIATTR_COOP_GROUP_MASK_REGIDS
	.align		4
        /*00d4*/ 	.byte	0x04, 0x29
        /*00d6*/ 	.short	(.L_8505 - .L_8504)


	//   ....[0]....
.L_8504:
        /*00d8*/ 	.word	0xffffffff


	//   ....[1]....
        /*00dc*/ 	.word	0xffffffff


	//   ....[2]....
        /*00e0*/ 	.word	0xffffffff


	//   ....[3]....
        /*00e4*/ 	.word	0xffffffff


	//   ....[4]....
        /*00e8*/ 	.word	0xffffffff


	//   ....[5]....
        /*00ec*/ 	.word	0xffffffff


	//   ....[6]....
        /*00f0*/ 	.word	0xffffffff


	//   ....[7]....
        /*00f4*/ 	.word	0xffffffff


	//   ....[8]....
        /*00f8*/ 	.word	0xffffffff


	//   ....[9]....
        /*00fc*/ 	.word	0xffffffff


	//   ....[10]....
        /*0100*/ 	.word	0xffffffff


	//   ....[11]....
        /*0104*/ 	.word	0xffffffff


	//   ....[12]....
        /*0108*/ 	.word	0xffffffff


	//   ....[13]....
        /*010c*/ 	.word	0xffffffff


	//   ....[14]....
        /*0110*/ 	.word	0xffffffff


	//   ....[15]....
        /*0114*/ 	.word	0xffffffff


	//   ....[16]....
        /*0118*/ 	.word	0xffffffff


	//   ....[17]....
        /*011c*/ 	.word	0xffffffff


	//   ....[18]....
        /*0120*/ 	.word	0xffffffff


	//   ....[19]....
        /*0124*/ 	.word	0xffffffff


	//   ....[20]....
        /*0128*/ 	.word	0xffffffff


	//   ....[21]....
        /*012c*/ 	.word	0xffffffff


	//   ....[22]....
        /*0130*/ 	.word	0xffffffff


	//   ....[23]....
        /*0134*/ 	.word	0xffffffff


	//   ....[24]....
        /*0138*/ 	.word	0xffffffff


	//   ....[25]....
        /*013c*/ 	.word	0xffffffff


	//   ....[26]....
        /*0140*/ 	.word	0xffffffff


	//   ....[27]....
        /*0144*/ 	.word	0xffffffff


	//   ....[28]....
        /*0148*/ 	.word	0xffffffff


	//   ....[29]....
        /*014c*/ 	.word	0xffffffff


	//   ....[30]....
        /*0150*/ 	.word	0xffffffff


	//   ....[31]....
        /*0154*/ 	.word	0xffffffff


	//   ....[32]....
        /*0158*/ 	.word	0xffffffff


	//   ....[33]....
        /*015c*/ 	.word	0xffffffff


	//   ....[34]....
        /*0160*/ 	.word	0xffffffff


	//   ....[35]....
        /*0164*/ 	.word	0xffffffff


	//   ....[36]....
        /*0168*/ 	.word	0xffffffff


	//   ....[37]....
        /*016c*/ 	.word	0xffffffff


	//   ....[38]....
        /*0170*/ 	.word	0xffffffff


	//   ....[39]....
        /*0174*/ 	.word	0xffffffff


	//   ....[40]....
        /*0178*/ 	.word	0xffffffff


	//   ....[41]....
        /*017c*/ 	.word	0xffffffff


	//   ....[42]....
        /*0180*/ 	.word	0xffffffff


	//   ....[43]....
        /*0184*/ 	.word	0xffffffff


	//   ....[44]....
        /*0188*/ 	.word	0xffffffff


	//   ....[45]....
        /*018c*/ 	.word	0xffffffff


	//   ....[46]....
        /*0190*/ 	.word	0xffffffff


	//   ....[47]....
        /*0194*/ 	.word	0xffffffff


	//   ....[48]....
        /*0198*/ 	.word	0xffffffff


	//   ....[49]....
        /*019c*/ 	.word	0xffffffff


	//   ....[50]....
        /*01a0*/ 	.word	0xffffffff


	//   ....[51]....
        /*01a4*/ 	.word	0xffffffff


	//   ....[52]....
        /*01a8*/ 	.word	0xffffffff


	//   ....[53]....
        /*01ac*/ 	.word	0xffffffff


	//   ....[54]....
        /*01b0*/ 	.word	0xffffffff


	//   ....[55]....
        /*01b4*/ 	.word	0xffffffff


	//   ....[56]....
        /*01b8*/ 	.word	0xffffffff


	//   ....[57]....
        /*01bc*/ 	.word	0xffffffff


	//   ....[58]....
        /*01c0*/ 	.word	0xffffffff


	//   ....[59]....
        /*01c4*/ 	.word	0xffffffff


	//   ....[60]....
        /*01c8*/ 	.word	0xffffffff


	//   ....[61]....
        /*01cc*/ 	.word	0xffffffff


	//   ....[62]....
        /*01d0*/ 	.word	0xffffffff


	//   ....[63]....
        /*01d4*/ 	.word	0xffffffff


	//   ....[64]....
        /*01d8*/ 	.word	0xffffffff


	//   ....[65]....
        /*01dc*/ 	.word	0xffffffff


	//   ....[66]....
        /*01e0*/ 	.word	0xffffffff


	//   ....[67]....
        /*01e4*/ 	.word	0xffffffff


	//   ....[68]....
        /*01e8*/ 	.word	0xffffffff


	//   ....[69]....
        /*01ec*/ 	.word	0xffffffff


	//----- nvinfo : EIATTR_COOP_GROUP_INSTR_OFFSETS
	.align		4
.L_8505:
        /*01f0*/ 	.byte	0x04, 0x28
        /*01f2*/ 	.short	(.L_8507 - .L_8506)


	//   ....[0]....
.L_8506:
        /*01f4*/ 	.word	0x000002e0


	//   ....[1]....
        /*01f8*/ 	.word	0x00000300


	//   ....[2]....
        /*01fc*/ 	.word	0x00000320


	//   ....[3]....
        /*0200*/ 	.word	0x00000350


	//   ....[4]....
        /*0204*/ 	.word	0x00000390


	//   ....[5]....
        /*0208*/ 	.word	0x000006b0


	//   ....[6]....
        /*020c*/ 	.word	0x000006e0


	//   ....[7]....
        /*0210*/ 	.word	0x00000700


	//   ....[8]....
        /*0214*/ 	.word	0x00000720


	//   ....[9]....
        /*0218*/ 	.word	0x00000740


	//   ....[10]....
        /*021c*/ 	.word	0x00000fd0


	//   ....[11]....
        /*0220*/ 	.word	0x00000ff0


	//   ....[12]....
        /*0224*/ 	.word	0x00001000


	//   ....[13]....
        /*0228*/ 	.word	0x000010a0


	//   ....[14]....
        /*022c*/ 	.word	0x000010b0


	//   ....[15]....
        /*0230*/ 	.word	0x000010c0


	//   ....[16]....
        /*0234*/ 	.word	0x00001120


	//   ....[17]....
        /*0238*/ 	.word	0x00001160


	//   ....[18]....
        /*023c*/ 	.word	0x00001170


	//   ....[19]....
        /*0240*/ 	.word	0x00001210


	//   ....[20]....
        /*0244*/ 	.word	0x00001220


	//   ....[21]....
        /*0248*/ 	.word	0x00001230


	//   ....[22]....
        /*024c*/ 	.word	0x00001290


	//   ....[23]....
        /*0250*/ 	.word	0x000012d0


	//   ....[24]....
        /*0254*/ 	.word	0x000012e0


	//   ....[25]....
        /*0258*/ 	.word	0x00001960


	//   ....[26]....
        /*025c*/ 	.word	0x00001980


	//   ....[27]....
        /*0260*/ 	.word	0x00001990


	//   ....[28]....
        /*0264*/ 	.word	0x00001a30


	//   ....[29]....
        /*0268*/ 	.word	0x00001a40


	//   ....[30]....
        /*026c*/ 	.word	0x00001a50


	//   ....[31]....
        /*0270*/ 	.word	0x00001ab0


	//   ....[32]....
        /*0274*/ 	.word	0x00001af0


	//   ....[33]....
        /*0278*/ 	.word	0x00001b00


	//   ....[34]....
        /*027c*/ 	.word	0x00001b90


	//   ....[35]....
        /*0280*/ 	.word	0x00001bb0


	//   ....[36]....
        /*0284*/ 	.word	0x00001bc0


	//   ....[37]....
        /*0288*/ 	.word	0x00001c20


	//   ....[38]....
        /*028c*/ 	.word	0x00001c60


	//   ....[39]....
        /*0290*/ 	.word	0x00001c70


	//   ....[40]....
        /*0294*/ 	.word	0x000023f0


	//   ....[41]....
        /*0298*/ 	.word	0x00002470


	//   ....[42]....
        /*029c*/ 	.word	0x000024e0


	//   ....[43]....
        /*02a0*/ 	.word	0x00002560


	//   ....[44]....
        /*02a4*/ 	.word	0x000025e0


	//   ....[45]....
        /*02a8*/ 	.word	0x00002660


	//   ....[46]....
        /*02ac*/ 	.word	0x000026e0


	//   ....[47]....
        /*02b0*/ 	.word	0x00002760


	//   ....[48]....
        /*02b4*/ 	.word	0x000027e0


	//   ....[49]....
        /*02b8*/ 	.word	0x00002860


	//   ....[50]....
        /*02bc*/ 	.word	0x000028e0


	//   ....[51]....
        /*02c0*/ 	.word	0x00002960


	//   ....[52]....
        /*02c4*/ 	.word	0x000029e0


	//   ....[53]....
        /*02c8*/ 	.word	0x00002a60


	//   ....[54]....
        /*02cc*/ 	.word	0x00002ae0


	//   ....[55]....
        /*02d0*/ 	.word	0x00002b50


	//   ....[56]....
        /*02d4*/ 	.word	0x00002bd0


	//   ....[57]....
        /*02d8*/ 	.word	0x00002c40


	//   ....[58]....
        /*02dc*/ 	.word	0x00002cc0


	//   ....[59]....
        /*02e0*/ 	.word	0x00002d40


	//   ....[60]....
        /*02e4*/ 	.word	0x00002dc0


	//   ....[61]....
        /*02e8*/ 	.word	0x00002e40


	//   ....[62]....
        /*02ec*/ 	.word	0x00002ec0


	//   ....[63]....
        /*02f0*/ 	.word	0x00002f40


	//   ....[64]....
        /*02f4*/ 	.word	0x00002fc0


	//   ....[65]....
        /*02f8*/ 	.word	0x00003040


	//   ....[66]....
        /*02fc*/ 	.word	0x000030c0


	//   ....[67]....
        /*0300*/ 	.word	0x00003140


	//   ....[68]....
        /*0304*/ 	.word	0x000031c0


	//   ....[69]....
        /*0308*/ 	.word	0x00003240


	//----- nvinfo : EIATTR_EXIT_INSTR_OFFSETS
	.align		4
.L_8507:
        /*030c*/ 	.byte	0x04, 0x1c
        /*030e*/ 	.short	(.L_8509 - .L_8508)


	//   ....[0]....
.L_8508:
        /*0310*/ 	.word	0x00000080


	//   ....[1]....
        /*0314*/ 	.word	0x00002000


	//   ....[2]....
        /*0318*/ 	.word	0x00002030


	//   ....[3]....
        /*031c*/ 	.word	0x00002240


	//   ....[4]....
        /*0320*/ 	.word	0x00002390


	//----- nvinfo : EIATTR_MAX_THREADS
	.align		4
.L_8509:
        /*0324*/ 	.byte	0x04, 0x05
        /*0326*/ 	.short	(.L_8511 - .L_8510)
.L_8510:
        /*0328*/ 	.word	0x00000080
        /*032c*/ 	.word	0x00000001
        /*0330*/ 	.word	0x00000001


	//----- nvinfo : EIATTR_CRS_STACK_SIZE
	.align		4
.L_8511:
        /*0334*/ 	.byte	0x04, 0x1e
        /*0336*/ 	.short	(.L_8513 - .L_8512)
.L_8512:
        /*0338*/ 	.word	0x00000000
.L_8513:


//--------------------- .nv.info._ZN4vllm3moe10topkGatingILi10ELi320ELi4ELi4ELi32El6__halfLNS0_11ScoringFuncE0EEEvPKT5_PKbPfiPT4_PiiiibPKf --------------------------
	.section	.nv.info._ZN4vllm3moe10topkGatingILi10ELi320ELi4ELi4ELi32El6__halfLNS0_11ScoringFuncE0EEEvPKT5_PKbPfiPT4_PiiiibPKf,"",@"SHT_CUDA_INFO"
	.sectionflags	@""
	.align	4


	//----- nvinfo : EIATTR_CUDA_API_VERSION
	.align		4
        /*0000*/ 	.byte	0x04, 0x37
        /*0002*/ 	.short	(.L_8515 - .L_8514)
.L_8514:
        /*0004*/ 	.word	0x00000082


	//----- nvinfo : EIATTR_SW2861232_WAR
	.align		4
.L_8515:
        /*0008*/ 	.byte	0x01, 0x35
	.zero		2


	//----- nvinfo : EIATTR_PARAM_CBANK
	.align		4
        /*000c*/ 	.byte	0x04, 0x0a
        /*000e*/ 	.short	(.L_8517 - .L_8516)
	.align		4
.L_8516:
        /*0010*/ 	.word	index@(.nv.constant0._ZN4vllm3moe10topkGatingILi10ELi320ELi4ELi4ELi32El6__halfLNS0_11ScoringFuncE0EEEvPKT5_PKbPfiPT4_PiiiibPKf)
        /*0014*/ 	.short	0x0160
        /*0016*/ 	.short	0x0048


	//----- nvinfo : EIATTR_CBANK_PARAM_SIZE
	.align		4
.L_8517:
        /*0018*/ 	.byte	0x03, 0x19
        /*001a*/ 	.short	0x0048


	//----- nvinfo : EIATTR_KPARAM_INFO
	.align		4
        /*001c*/ 	.byte	0x04, 0x17
        /*001e*/ 	.short	(.L_8519 - .L_8518)
.L_8518:
        /*0020*/ 	.word	0x00000000
        /*0024*/ 	.short	0x000a
        /*0026*/ 	.short	0x0040
        /*0028*/ 	.byte	0x00, 0xf0, 0x21, 0x00


	//----- nvinfo : EIATTR_KPARAM_INFO
	.align		4
.L_8519:
        /*002c*/ 	.byte	0x04, 0x17
        /*002e*/ 	.short	(.L_8521 - .L_8520)
.L_8520:
        /*0030*/ 	.word	0x00000000
        /*0034*/ 	.short	0x0009
        /*0036*/ 	.short	0x003c
        /*0038*/ 	.byte	0x00, 0xf0, 0x05, 0x00


	//----- nvinfo : EIATTR_KPARAM_INFO
	.align		4
.L_8521:
        /*003c*/ 	.byte	0x04, 0x17
        /*003e*/ 	.short	(.L_8523 - .L_8522)
.L_8522:
        /*0040*/ 	.word	0x00000000
        /*0044*/ 	.short	0x0008
        /*0046*/ 	.short	0x0038
        /*0048*/ 	.byte	0x00, 0xf0, 0x11, 0x00


	//----- nvinfo : EIATTR_KPARAM_INFO
	.align		4
.L_8523:
        /*004c*/ 	.byte	0x04, 0x17
        /*004e*/ 	.short	(.L_8525 - .L_8524)
.L_8524:
        /*0050*/ 	.word	0x00000000
        /*0054*/ 	.short	0x0007
        /*0056*/ 	.short	0x0034
        /*0058*/ 	.byte	0x00, 0xf0, 0x11, 0x00


	//----- nvinfo : EIATTR_KPARAM_INFO
	.align		4
.L_8525:
        /*005c*/ 	.byte	0x04, 0x17
        /*005e*/ 	.short	(.L_8527 - .L_8526)
.L_8526:
        /*0060*/ 	.word	0x00000000
        /*0064*/ 	.short	0x0006
        /*0066*/ 	.short	0x0030
        /*0068*/ 	.byte	0x00, 0xf0, 0x11, 0x00


	//----- nvinfo : EIATTR_KPARAM_INFO
	.align		4
.L_8527:
        /*006c*/ 	.byte	0x04, 0x17
        /*006e*/ 	.short	(.L_8529 - .L_8528)
.L_8528:
        /*0070*/ 	.word	0x00000000
        /*0074*/ 	.short	0x0005
        /*0076*/ 	.short	0x0028
        /*0078*/ 	.byte	0x00, 0xf0, 0x21, 0x00


	//----- nvinfo : EIATTR_KPARAM_INFO
	.align		4
.L_8529:
        /*007c*/ 	.byte	0x04, 0x17
        /*007e*/ 	.short	(.L_8531 - .L_8530)
.L_8530:
        /*0080*/ 	.word	0x00000000
        /*0084*/ 	.short	0x0004
        /*0086*/ 	.short	0x0020
        /*0088*/ 	.byte	0x00, 0xf0, 0x21, 0x00


	//----- nvinfo : EIATTR_KPARAM_INFO
	.align		4
.L_8531:
        /*008c*/ 	.byte	0x04, 0x17
        /*008e*/ 	.short	(.L_8533 - .L_8532)
.L_8532:
        /*0090*/ 	.word	0x00000000
        /*0094*/ 	.short	0x0003
        /*0096*/ 	.short	0x0018
        /*0098*/ 	.byte	0x00, 0xf0, 0x11, 0x00


	//----- nvinfo : EIATTR_KPARAM_INFO
	.align		4
.L_8533:
        /*009c*/ 	.byte	0x04, 0x17
        /*009e*/ 	.short	(.L_8535 - .L_8534)
.L_8534:
        /*00a0*/ 	.word	0x00000000
        /*00a4*/ 	.short	0x0002
        /*00a6*/ 	.short	0x0010
        /*00a8*/ 	.byte	0x00, 0xf0, 0x21, 0x00


	//----- nvinfo : EIATTR_KPARAM_INFO
	.align		4
.L_8535:
        /*00ac*/ 	.byte	0x04, 0x17
        /*00ae*/ 	.short	(.L_8537 - .L_8536)
.L_8536:
        /*00b0*/ 	.word	0x00000000
        /*00b4*/ 	.short	0x0001
        /*00b6*/ 	.short	0x0008
        /*00b8*/ 	.byte	0x00, 0xf0, 0x21, 0x00


	//----- nvinfo : EIATTR_KPARAM_INFO
	.align		4
.L_8537:
        /*00bc*/ 	.byte	0x04, 0x17
        /*00be*/ 	.short	(.L_8539 - .L_8538)
.L_8538:
        /*00c0*/ 	.word	0x00000000
        /*00c4*/ 	.short	0x0000
        /*00c6*/ 	.short	0x0000
        /*00c8*/ 	.byte	0x00, 0xf0, 0x21, 0x00


	//----- nvinfo : EIATTR_MAXREG_COUNT
	.align		4
.L_8539:
        /*00cc*/ 	.byte	0x03, 0x1b
        /*00ce*/ 	.short	0x00ff


	//----- nvinfo : EIATTR_MERCURY_ISA_VERSION
	.align		4
        /*00d0*/ 	.byte	0x03, 0x5f
        /*00d2*/ 	.short	0x0000


	//----- nvinfo : EIATTR_COOP_GROUP_MASK_REGIDS
	.align		4
        /*00d4*/ 	.byte	0x04, 0x29
        /*00d6*/ 	.short	(.L_8541 - .L_8540)


	//   ....[0]....
.L_8540:
        /*00d8*/ 	.word	0xffffffff


	//   ....[1]....
        /*00dc*/ 	.word	0xffffffff


	//   ....[2]....
        /*00e0*/ 	.word	0xffffffff


	//   ....[3]....
        /*00e4*/ 	.word	0xffffffff


	//   ....[4]....
        /*00e8*/ 	.word	0xffffffff


	//   ....[5]....
        /*00ec*/ 	.word	0xffffffff


	//   ....[6]....
        /*00f0*/ 	.word	0xffffffff


	//   ....[7]....
        /*00f4*/ 	.word	0xffffffff


	//   ....[8]....
        /*00f8*/ 	.word	0xffffffff


	//   ....[9]....
        /*00fc*/ 	.word	0xffffffff


	//   ....[10]....
        /*0100*/ 	.word	0xffffffff


	//   ....[11]....
        /*0104*/ 	.word	0xffffffff


	//   ....[12]....
        /*0108*/ 	.word	0xffffffff


	//   ....[13]....
        /*010c*/ 	.word	0xffffffff


	//   ....[14]....
        /*0110*/ 	.word	0xffffffff


	//   ....[15]....
        /*0114*/ 	.word	0xffffffff


	//   ....[16]....
        /*0118*/ 	.word	0xffffffff


	//   ....[17]....
        /*011c*/ 	.word	0xffffffff


	//   ....[18]....
        /*0120*/ 	.word	0xffffffff


	//   ....[19]....
        /*0124*/ 	.word	0xffffffff


	//   ....[20]....
        /*0128*/ 	.word	0xffffffff


	//   ....[21]....
        /*012c*/ 	.word	0xffffffff


	//   ....[22]....
        /*0130*/ 	.word	0xffffffff


	//   ....[23]....
        /*0134*/ 	.word	0xffffffff


	//   ....[24]....
        /*0138*/ 	.word	0xffffffff


	//   ....[25]....
        /*013c*/ 	.word	0xffffffff


	//   ....[26]....
        /*0140*/ 	.word	0xffffffff


	//   ....[27]....
        /*0144*/ 	.word	0xffffffff


	//   ....[28]....
        /*0148*/ 	.word	0xffffffff


	//   ....[29]....
        /*014c*/ 	.word	0xffffffff


	//   ....[30]....
        /*0150*/ 	.word	0xffffffff


	//   ....[31]....
        /*0154*/ 	.word	0xffffffff


	//   ....[32]....
        /*0158*/ 	.word	0xffffffff


	//   ....[33]....
        /*015c*/ 	.word	0xffffffff


	//   ....[34]....
        /*0160*/ 	.word	0xffffffff


	//   ....[35]....
        /*0164*/ 	.word	0xffffffff


	//   ....[36]....
        /*0168*/ 	.word	0xffffffff


	//   ....[37]....
        /*016c*/ 	.word	0xffffffff


	//   ....[38]....
        /*0170*/ 	.word	0xffffffff


	//   ....[39]....
        /*0174*/ 	.word	0xffffffff


	//   ....[40]....
        /*0178*/ 	.word	0xffffffff


	//   ....[41]....
        /*017c*/ 	.word	0xffffffff


	//   ....[42]....
        /*0180*/ 	.word	0xffffffff


	//   ....[43]....
        /*0184*/ 	.word	0xffffffff


	//   ....[44]....
        /*0188*/ 	.word	0xffffffff


	//   ....[45]....
        /*018c*/ 	.word	0xffffffff


	//   ....[46]....
        /*0190*/ 	.word	0xffffffff


	//   ....[47]....
        /*0194*/ 	.word	0xffffffff


	//   ....[48]....
        /*0198*/ 	.word	0xffffffff


	//   ....[49]....
        /*019c*/ 	.word	0xffffffff


	//   ....[50]....
        /*01a0*/ 	.word	0xffffffff


	//   ....[51]....
        /*01a4*/ 	.word	0xffffffff


	//   ....[52]....
        /*01a8*/ 	.word	0xffffffff


	//   ....[53]....
        /*01ac*/ 	.word	0xffffffff


	//   ....[54]....
        /*01b0*/ 	.word	0xffffffff


	//   ....[55]....
        /*01b4*/ 	.word	0xffffffff


	//   ....[56]....
        /*01b8*/ 	.word	0xffffffff


	//   ....[57]....
        /*01bc*/ 	.word	0xffffffff


	//   ....[58]....
        /*01c0*/ 	.word	0xffffffff


	//   ....[59]....
        /*01c4*/ 	.word	0xffffffff


	//   ....[60]....
        /*01c8*/ 	.word	0xffffffff


	//   ....[61]....
        /*01cc*/ 	.word	0xffffffff


	//   ....[62]....
        /*01d0*/ 	.word	0xffffffff


	//   ....[63]....
        /*01d4*/ 	.word	0xffffffff


	//   ....[64]....
        /*01d8*/ 	.word	0xffffffff


	//   ....[65]....
        /*01dc*/ 	.word	0xffffffff


	//   ....[66]....
        /*01e0*/ 	.word	0xffffffff


	//   ....[67]....
        /*01e4*/ 	.word	0xffffffff


	//   ....[68]....
        /*01e8*/ 	.word	0xffffffff


	//   ....[69]....
        /*01ec*/ 	.word	0xffffffff


	//----- nvinfo : EIATTR_COOP_GROUP_INSTR_OFFSETS
	.align		4
.L_8541:
        /*01f0*/ 	.byte	0x04, 0x28
        /*01f2*/ 	.short	(.L_8543 - .L_8542)


	//   ....[0]....
.L_8542:
        /*01f4*/ 	.word	0x00000290


	//   ....[1]....
        /*01f8*/ 	.word	0x000002b0


	//   ....[2]....
        /*01fc*/ 	.word	0x000002e0


	//   ....[3]....
        /*0200*/ 	.word	0x00000340


	//   ....[4]....
        /*0204*/ 	.word	0x00000360


	//   ....[5]....
        /*0208*/ 	.word	0x00000600


	//   ....[6]....
        /*020c*/ 	.word	0x00000620


	//   ....[7]....
        /*0210*/ 	.word	0x00000640


	//   ....[8]....
        /*0214*/ 	.word	0x00000660


	//   ....[9]....
        /*0218*/ 	.word	0x00000680


	//   ....[10]....
        /*021c*/ 	.word	0x00000e40


	//   ....[11]....
        /*0220*/ 	.word	0x00000e60


	//   ....[12]....
        /*0224*/ 	.word	0x00000e70


	//   ....[13]....
        /*0228*/ 	.word	0x00000f00


	//   ....[14]....
        /*022c*/ 	.word	0x00000f20


	//   ....[15]....
        /*0230*/ 	.word	0x00000f30


	//   ....[16]....
        /*0234*/ 	.word	0x00000f90


	//   ....[17]....
        /*0238*/ 	.word	0x00000fd0


	//   ....[18]....
        /*023c*/ 	.word	0x00000fe0


	//   ....[19]....
        /*0240*/ 	.word	0x00001080


	//   ....[20]....
        /*0244*/ 	.word	0x00001090


	//   ....[21]....
        /*0248*/ 	.word	0x000010a0


	//   ....[22]....
        /*024c*/ 	.word	0x00001100


	//   ....[23]....
        /*0250*/ 	.word	0x00001140


	//   ....[24]....
        /*0254*/ 	.word	0x00001150


	//   ....[25]....
        /*0258*/ 	.word	0x00001770


	//   ....[26]....
        /*025c*/ 	.word	0x00001790


	//   ....[27]....
        /*0260*/ 	.word	0x000017a0


	//   ....[28]....
        /*0264*/ 	.word	0x00001840


	//   ....[29]....
        /*0268*/ 	.word	0x00001850


	//   ....[30]....
        /*026c*/ 	.word	0x00001860


	//   ....[31]....
        /*0270*/ 	.word	0x000018c0


	//   ....[32]....
        /*0274*/ 	.word	0x00001900


	//   ....[33]....
        /*0278*/ 	.word	0x00001910


	//   ....[34]....
        /*027c*/ 	.word	0x000019a0


	//   ....[35]....
        /*0280*/ 	.word	0x000019c0


	//   ....[36]....
        /*0284*/ 	.word	0x000019d0


	//   ....[37]....
        /*0288*/ 	.word	0x00001a30


	//   ....[38]....
        /*028c*/ 	.word	0x00001a70


	//   ....[39]....
        /*0290*/ 	.word	0x00001a80


	//   ....[40]....
        /*0294*/ 	.word	0x00002200


	//   ....[41]....
        /*0298*/ 	.word	0x00002280


	//   ....[42]....
        /*029c*/ 	.word	0x000022f0


	//   ....[43]....
        /*02a0*/ 	.word	0x00002370


	//   ....[44]....
        /*02a4*/ 	.word	0x000023f0


	//   ....[45]....
        /*02a8*/ 	.word	0x00002470


	//   ....[46]....
        /*02ac*/ 	.word	0x000024f0


	//   ....[47]....
        /*02b0*/ 	.word	0x00002570


	//   ....[48]....
        /*02b4*/ 	.word	0x000025f0


	//   ....[49]....
        /*02b8*/ 	.word	0x00002670


	//   ....[50]....
        /*02bc*/ 	.word	0x000026f0


	//   ....[51]....
        /*02c0*/ 	.word	0x00002770


	//   ....[52]....
        /*02c4*/ 	.word	0x000027f0


	//   ....[53]....
        /*02c8*/ 	.word	0x00002870


	//   ....[54]....
        /*02cc*/ 	.word	0x000028f0


	//   ....[55]....
        /*02d0*/ 	.word	0x00002960


	//   ....[56]....
        /*02d4*/ 	.word	0x000029e0


	//   ....[57]....
        /*02d8*/ 	.word	0x00002a50


	//   ....[58]....
        /*02dc*/ 	.word	0x00002ad0


	//   ....[59]....
        /*02e0*/ 	.word	0x00002b50


	//   ....[60]....
        /*02e4*/ 	.word	0x00002bd0


	//   ....[61]....
        /*02e8*/ 	.word	0x00002c50


	//   ....[62]....
        /*02ec*/ 	.word	0x00002cd0


	//   ....[63]....
        /*02f0*/ 	.word	0x00002d50


	//   ....[64]....
        /*02f4*/ 	.word	0x00002dd0


	//   ....[65]....
        /*02f8*/ 	.word	0x00002e50


	//   ....[66]....
        /*02fc*/ 	.word	0x00002ed0


	//   ....[67]....
        /*0300*/ 	.word	0x00002f50


	//   ....[68]....
        /*0304*/ 	.word	0x00002fd0


	//   ....[69]....
        /*0308*/ 	.word	0x00003050


	//----- nvinfo : EIATTR_EXIT_INSTR_OFFSETS
	.align		4
.L_8543:
        /*030c*/ 	.byte	0x04, 0x1c
        /*030e*/ 	.short	(.L_8545 - .L_8544)


	//   ....[0]....
.L_8544:
        /*0310*/ 	.word	0x00000080


	//   ....[1]....
        /*0314*/ 	.word	0x00001e10


	//   ....[2]....
        /*0318*/ 	.word	0x00001e40


	//   ....[3]....
        /*031c*/ 	.word	0x00002050


	//   ....[4]....
        /*0320*/ 	.word	0x000021a0


	//----- nvinfo : EIATTR_MAX_THREADS
	.align		4
.L_8545:
        /*0324*/ 	.byte	0x04, 0x05
        /*0326*/ 	.short	(.L_8547 - .L_8546)
.L_8546:
        /*0328*/ 	.word	0x00000080
        /*032c*/ 	.word	0x00000001
        /*0330*/ 	.word	0x00000001


	//----- nvinfo : EIATTR_CRS_STACK_SIZE
	.align		4
.L_8547:
        /*0334*/ 	.byte	0x04, 0x1e
        /*0336*/ 	.short	(.L_8549 - .L_8548)
.L_8548:
        /*0338*/ 	.word	0x00000000
.L_8549:


//--------------------- .nv.info._ZN4vllm3moe10topkGatingILi6ELi192ELi4ELi4ELi32El6__halfLNS0_11ScoringFuncE0EEEvPKT5_PKbPfiPT4_PiiiibPKf --------------------------
	.section	.nv.info._ZN4vllm3moe10topkGatingILi6ELi192ELi4ELi4ELi32El6__halfLNS0_11ScoringFuncE0EEEvPKT5_PKbPfiPT4_PiiiibPKf,"",@"SHT_CUDA_INFO"
	.sectionflags	@""
	.align	4


	//----- nvinfo : EIATTR_CUDA_API_VERSION
	.align		4
        /*0000*/ 	.byte	0x04, 0x37
        /*0002*/ 	.short	(.L_8551 - .L_8550)
.L_8550:
        /*0004*/ 	.word	0x00000082


	//----- nvinfo : EIATTR_SW2861232_WAR
	.align		4
.L_8551:
        /*0008*/ 	.byte	0x01, 0x35
	.zero		2


	//----- nvinfo : EIATTR_PARAM_CBANK
	.align		4
        /*000c*/ 	.byte	0x04, 0x0a
        /*000e*/ 	.short	(.L_8553 - .L_8552)
	.align		4
.L_8552:
        /*0010*/ 	.word	index@(.nv.constant0._ZN4vllm3moe10topkGatingILi6ELi192ELi4ELi4ELi32El6__halfLNS0_11ScoringFuncE0EEEvPKT5_PKbPfiPT4_PiiiibPKf)
        /*0014*/ 	.short	0x0160
        /*0016*/ 	.short	0x0048


	//----- nvinfo : EIATTR_CBANK_PARAM_SIZE
	.align		4
.L_8553:
        /*0018*/ 	.byte	0x03, 0x19
        /*001a*/ 	.short	0x0048


	//----- nvinfo : EIATTR_KPARAM_INFO
	.align		4
        /*001c*/ 	.byte	0x04, 0x17
        /*001e*/ 	.short	(.L_8555 - .L_8554)
.L_8554:
        /*0020*/ 	.word	0x00000000
        /*0024*/ 	.short	0x000a
        /*0026*/ 	.short	0x0040
        /*0028*/ 	.byte	0x00, 0xf0, 0x21, 0x00


	//----- nvinfo : EIATTR_KPARAM_INFO
	.align		4
.L_8555:
        /*002c*/ 	.byte	0x04, 0x17
        /*002e*/ 	.short	(.L_8557 - .L_8556)
.L_8556:
        /*0030*/ 	.word	0x00000000
        /*0034*/ 	.short	0x0009
        /*0036*/ 	.short	0x003c
        /*0038*/ 	.byte	0x00, 0xf0, 0x05, 0x00


	//----- nvinfo : EIATTR_KPARAM_INFO
	.align		4
.L_8557:
        /*003c*/ 	.byte	0x04, 0x17
        /*003e*/ 	.short	(.L_8559 - .L_8558)
.L_8558:
        /*0040*/ 	.word	0x00000000
        /*0044*/ 	.short	0x0008
        /*0046*/ 	.short	0x0038
        /*0048*/ 	.byte	0x00, 0xf0, 0x11, 0x00


	//----- nvinfo : EIATTR_KPARAM_INFO
	.align		4
.L_8559:
        /*004c*/ 	.byte	0x04, 0x17
        /*004e*/ 	.short	(.L_8561 - .L_8560)
.L_8560:
        /*0050*/ 	.word	0x00000000
        /*0054*/ 	.short	0x0007
        /*0056*/ 	.short	0x0034
        /*0058*/ 	.byte	0x00, 0xf0, 0x11, 0x00


	//----- nvinfo : EIATTR_KPARAM_INFO
	.align		4
.L_8561:
        /*005c*/ 	.byte	0x04, 0x17
        /*005e*/ 	.short	(.L_8563 - .L_8562)
.L_8562:
        /*0060*/ 	.word	0x00000000
        /*0064*/ 	.short	0x0006
        /*0066*/ 	.short	0x0030
        /*0068*/ 	.byte	0x00, 0xf0, 0x11, 0x00


	//----- nvinfo : EIATTR_KPARAM_INFO
	.align		4
.L_8563:
        /*006c*/ 	.byte	0x04, 0x17
        /*006e*/ 	.short	(.L_8565 - .L_8564)
.L_8564:
        /*0070*/ 	.word	0x00000000
        /*0074*/ 	.short	0x0005
        /*0076*/ 	.short	0x0028
        /*0078*/ 	.byte	0x00, 0xf0, 0x21, 0x00


	//----- nvinfo : EIATTR_KPARAM_INFO
	.align		4
.L_8565:
        /*007c*/ 	.byte	0x04, 0x17
        /*007e*/ 	.short	(.L_8567 - .L_8566)
.L_8566:
        /*0080*/ 	.word	0x00000000
        /*0084*/ 	.short	0x0004
        /*0086*/ 	.short	0x0020
        /*0088*/ 	.byte	0x00, 0xf0, 0x21, 0x00


	//----- nvinfo : EIATTR_KPARAM_INFO
	.align		4
.L_8567:
        /*008c*/ 	.byte	0x04, 0x17
        /*008e*/ 	.short	(.L_8569 - .L_8568)
.L_8568:
        /*0090*/ 	.word	0x00000000
        /*0094*/ 	.short	0x0003
        /*0096*/ 	.short	0x0018
        /*0098*/ 	.byte	0x00, 0xf0, 0x11, 0x00


	//----- nvinfo : EIATTR_KPARAM_INFO
	.align		4
.L_8569:
        /*009c*/ 	.byte	0x04, 0x17
        /*009e*/ 	.short	(.L_8571 - .L_8570)
.L_8570:
        /*00a0*/ 	.word	0x00000000
        /*00a4*/ 	.short	0x0002
        /*00a6*/ 	.short	0x0010
        /*00a8*/ 	.byte	0x00, 0xf0, 0x21, 0x00


	//----- nvinfo : EIATTR_KPARAM_INFO
	.align		4
.L_8571:
        /*00ac*/ 	.byte	0x04, 0x17
        /*00ae*/ 	.short	(.L_8573 - .L_8572)
.L_8572:
        /*00b0*/ 	.word	0x00000000
        /*00b4*/ 	.short	0x0001
        /*00b6*/ 	.short	0x0008
        /*00b8*/ 	.byte	0x00, 0xf0, 0x21, 0x00


	//----- nvinfo : EIATTR_KPARAM_INFO
	.align		4
.L_8573:
        /*00bc*/ 	.byte	0x04, 0x17
        /*00be*/ 	.short	(.L_8575 - .L_8574)
.L_8574:
        /*00c0*/ 	.word	0x00000000
        /*00c4*/ 	.short	0x0000
        /*00c6*/ 	.short	0x0000
        /*00c8*/ 	.byte	0x00, 0xf0, 0x21, 0x00


	//----- nvinfo : EIATTR_MAXREG_COUNT
	.align		4
.L_8575:
        /*00cc*/ 	.byte	0x03, 0x1b
        /*00ce*/ 	.short	0x00ff


	//----- nvinfo : EIATTR_MERCURY_ISA_VERSION
	.align		4
        /*00d0*/ 	.byte	0x03, 0x5f
        /*00d2*/ 	.short	0x0000


	//----- nvinfo : EIATTR_COOP_GROUP_MASK_REGIDS
	.align		4
        /*00d4*/ 	.byte	0x04, 0x29
        /*00d6*/ 	.short	(.L_8577 - .L_8576)


	//   ....[0]....
.L_8576:
        /*00d8*/ 	.word	0xffffffff


	//   ....[1]....
        /*00dc*/ 	.word	0xffffffff


	//   ....[2]....
        /*00e0*/ 	.word	0xffffffff


	//   ....[3]....
        /*00e4*/ 	.word	0xffffffff


	//   ....[4]....
        /*00e8*/ 	.word	0xffffffff


	//   ....[5]....
        /*00ec*/ 	.word	0xffffffff


	//   ....[6]....
        /*00f0*/ 	.word	0xffffffff


	//   ....[7]....
        /*00f4*/ 	.word	0xffffffff


	//   ....[8]....
        /*00f8*/ 	.word	0xffffffff


	//   ....[9]....
        /*00fc*/ 	.word	0xffffffff


	//   ....[10]....
        /*0100*/ 	.word	0xffffffff


	//   ....[11]....
        /*0104*/ 	.word	0xffffffff


	//   ....[12]....
        /*0108*/ 	.word	0xffffffff


	//   ....[13]....
        /*010c*/ 	.word	0xffffffff


	//   ....[14]....
        /*0110*/ 	.word	0xffffffff


	//   ....[15]....
        /*0114*/ 	.word	0xffffffff


	//   ....[16]....
        /*0118*/ 	.word	0xffffffff


	//   ....[17]....
        /*011c*/ 	.word	0xffffffff


	//   ....[18]....
        /*0120*/ 	.word	0xffffffff


	//   ....[19]....
        /*0124*/ 	.word	0xffffffff


	//   ....[20]....
        /*0128*/ 	.word	0xffffffff


	//   ....[21]....
        /*012c*/ 	.word	0xffffffff


	//   ....[22]....
        /*0130*/ 	.word	0xffffffff


	//   ....[23]....
        /*0134*/ 	.word	0xffffffff


	//   ....[24]....
        /*0138*/ 	.word	0xffffffff


	//   ....[25]....
        /*013c*/ 	.word	0xffffffff


	//   ....[26]....
        /*0140*/ 	.word	0xffffffff


	//   ....[27]....
        /*0144*/ 	.word	0xffffffff


	//   ....[28]....
        /*0148*/ 	.word	0xffffffff


	//   ....[29]....
        /*014c*/ 	.word	0xffffffff


	//   ....[30]....
        /*0150*/ 	.word	0xffffffff


	//   ....[31]....
        /*0154*/ 	.word	0xffffffff


	//   ....[32]....
        /*0158*/ 	.word	0xffffffff


	//   ....[33]....
        /*015c*/ 	.word	0xffffffff


	//   ....[34]....
        /*0160*/ 	.word	0xffffffff


	//   ....[35]....
        /*0164*/ 	.word	0xffffffff


	//   ....[36]....
        /*0168*/ 	.word	0xffffffff


	//   ....[37]....
        /*016c*/ 	.word	0xffffffff


	//   ....[38]....
        /*0170*/ 	.word	0xffffffff


	//   ....[39]....
        /*0174*/ 	.word	0xffffffff


	//   ....[40]....
        /*0178*/ 	.word	0xffffffff


	//   ....[41]....
        /*017c*/ 	.word	0xffffffff


	//   ....[42]....
        /*0180*/ 	.word	0xffffffff


	//   ....[43]....
        /*0184*/ 	.word	0xffffffff


	//   ....[44]....
        /*0188*/ 	.word	0xffffffff


	//   ....[45]....
        /*018c*/ 	.word	0xffffffff


	//   ....[46]....
        /*0190*/ 	.word	0xffffffff


	//   ....[47]....
        /*0194*/ 	.word	0xffffffff


	//   ....[48]....
        /*0198*/ 	.word	0xffffffff


	//   ....[49]....
        /*019c*/ 	.word	0xffffffff


	//   ....[50]....
        /*01a0*/ 	.word	0xffffffff


	//   ....[51]....
        /*01a4*/ 	.word	0xffffffff


	//   ....[52]....
        /*01a8*/ 	.word	0xffffffff


	//   ....[53]....
        /*01ac*/ 	.word	0xffffffff


	//   ....[54]....
        /*01b0*/ 	.word	0xffffffff


	//   ....[55]....
        /*01b4*/ 	.word	0xffffffff


	//   ....[56]....
        /*01b8*/ 	.word	0xffffffff


	//   ....[57]....
        /*01bc*/ 	.word	0xffffffff


	//   ....[58]....
        /*01c0*/ 	.word	0xffffffff


	//   ....[59]....
        /*01c4*/ 	.word	0xffffffff


	//   ....[60]....
        /*01c8*/ 	.word	0xffffffff


	//   ....[61]....
        /*01cc*/ 	.word	0xffffffff


	//   ....[62]....
        /*01d0*/ 	.word	0xffffffff


	//   ....[63]....
        /*01d4*/ 	.word	0xffffffff


	//   ....[64]....
        /*01d8*/ 	.word	0xffffffff


	//   ....[65]....
        /*01dc*/ 	.word	0xffffffff


	//   ....[66]....
        /*01e0*/ 	.word	0xffffffff


	//   ....[67]....
        /*01e4*/ 	.word	0xffffffff


	//   ....[68]....
        /*01e8*/ 	.word	0xffffffff


	//   ....[69]....
        /*01ec*/ 	.word	0xffffffff


	//----- nvinfo : EIATTR_COOP_GROUP_INSTR_OFFSETS
	.align		4
.L_8577:
        /*01f0*/ 	.byte	0x04, 0x28
        /*01f2*/ 	.short	(.L_8579 - .L_8578)


	//   ....[0]....
.L_8578:
        /*01f4*/ 	.word	0x00000240


	//   ....[1]....
        /*01f8*/ 	.word	0x000002a0


	//   ....[2]....
        /*01fc*/ 	.word	0x000002c0


	//   ....[3]....
        /*0200*/ 	.word	0x00000310


	//   ....[4]....
        /*0204*/ 	.word	0x00000340


	//   ....[5]....
        /*0208*/ 	.word	0x000004e0


	//   ....[6]....
        /*020c*/ 	.word	0x00000500


	//   ....[7]....
        /*0210*/ 	.word	0x00000520


	//   ....[8]....
        /*0214*/ 	.word	0x00000540


	//   ....[9]....
        /*0218*/ 	.word	0x00000560


	//   ....[10]....
        /*021c*/ 	.word	0x000009f0


	//   ....[11]....
        /*0220*/ 	.word	0x00000a10


	//   ....[12]....
        /*0224*/ 	.word	0x00000a20


	//   ....[13]....
        /*0228*/ 	.word	0x00000ab0


	//   ....[14]....
        /*022c*/ 	.word	0x00000ad0


	//   ....[15]....
        /*0230*/ 	.word	0x00000ae0


	//   ....[16]....
        /*0234*/ 	.word	0x00000b40


	//   ....[17]....
        /*0238*/ 	.word	0x00000b80


	//   ....[18]....
        /*023c*/ 	.word	0x00000b90


	//   ....[19]....
        /*0240*/ 	.word	0x00000c30


	//   ....[20]....
        /*0244*/ 	.word	0x00000c40


	//   ....[21]....
        /*0248*/ 	.word	0x00000c50


	//   ....[22]....
        /*024c*/ 	.word	0x00000cb0


	//   ....[23]....
        /*0250*/ 	.word	0x00000cf0


	//   ....[24]....
        /*0254*/ 	.word	0x00000d00


	//   ....[25]....
        /*0258*/ 	.word	0x00001200


	//   ....[26]....
        /*025c*/ 	.word	0x00001220


	//   ....[27]....
        /*0260*/ 	.word	0x00001230


	//   ....[28]....
        /*0264*/ 	.word	0x000012c0


	//   ....[29]....
        /*0268*/ 	.word	0x000012e0


	//   ....[30]....
        /*026c*/ 	.word	0x000012f0


	//   ....[31]....
        /*0270*/ 	.word	0x00001350


	//   ....[32]....
        /*0274*/ 	.word	0x00001390


	//   ....[33]....
        /*0278*/ 	.word	0x000013a0


	//   ....[34]....
        /*027c*/ 	.word	0x00001440


	//   ....[35]....
        /*0280*/ 	.word	0x00001450


	//   ....[36]....
        /*0284*/ 	.word	0x00001460


	//   ....[37]....
        /*0288*/ 	.word	0x000014c0


	//   ....[38]....
        /*028c*/ 	.word	0x00001500


	//   ....[39]....
        /*0290*/ 	.word	0x00001510


	//   ....[40]....
        /*0294*/ 	.word	0x00001c80


	//   ....[41]....
        /*0298*/ 	.word	0x00001d00


	//   ....[42]....
        /*029c*/ 	.word	0x00001d70


	//   ....[43]....
        /*02a0*/ 	.word	0x00001df0


	//   ....[44]....
        /*02a4*/ 	.word	0x00001e70


	//   ....[45]....
        /*02a8*/ 	.word	0x00001ef0


	//   ....[46]....
        /*02ac*/ 	.word	0x00001f70


	//   ....[47]....
        /*02b0*/ 	.word	0x00001ff0


	//   ....[48]....
        /*02b4*/ 	.word	0x00002070


	//   ....[49]....
        /*02b8*/ 	.word	0x000020f0


	//   ....[50]....
        /*02bc*/ 	.word	0x00002170


	//   ....[51]....
        /*02c0*/ 	.word	0x000021f0


	//   ....[52]....
        /*02c4*/ 	.word	0x00002270


	//   ....[53]....
        /*02c8*/ 	.word	0x000022f0


	//   ....[54]....
        /*02cc*/ 	.word	0x00002360


	//   ....[55]....
        /*02d0*/ 	.word	0x000023e0


	//   ....[56]....
        /*02d4*/ 	.word	0x00002460


	//   ....[57]....
        /*02d8*/ 	.word	0x000024d0


	//   ....[58]....
        /*02dc*/ 	.word	0x00002550


	//   ....[59]....
        /*02e0*/ 	.word	0x000025d0


	//   ....[60]....
        /*02e4*/ 	.word	0x00002650


	//   ....[61]....
        /*02e8*/ 	.word	0x000026d0


	//   ....[62]....
        /*02ec*/ 	.word	0x00002750


	//   ....[63]....
        /*02f0*/ 	.word	0x000027d0


	//   ....[64]....
        /*02f4*/ 	.word	0x00002850


	//   ....[65]....
        /*02f8*/ 	.word	0x000028d0


	//   ....[66]....
        /*02fc*/ 	.word	0x00002950


	//   ....[67]....
        /*0300*/ 	.word	0x000029d0


	//   ....[68]....
        /*0304*/ 	.word	0x00002a50


	//   ....[69]....
        /*0308*/ 	.word	0x00002ac0


	//----- nvinfo : EIATTR_EXIT_INSTR_OFFSETS
	.align		4
.L_8579:
        /*030c*/ 	.byte	0x04, 0x1c
        /*030e*/ 	.short	(.L_8581 - .L_8580)


	//   ....[0]....
.L_8580:
        /*0310*/ 	.word	0x00000080


	//   ....[1]....
        /*0314*/ 	.word	0x000018a0


	//   ....[2]....
        /*0318*/ 	.word	0x000018b0


	//   ....[3]....
        /*031c*/ 	.word	0x00001ad0


	//   ....[4]....
        /*0320*/ 	.word	0x00001c20


	//----- nvinfo : EIATTR_MAX_THREADS
	.align		4
.L_8581:
        /*0324*/ 	.byte	0x04, 0x05
        /*0326*/ 	.short	(.L_8583 - .L_8582)
.L_8582:
        /*0328*/ 	.word	0x00000080
        /*032c*/ 	.word	0x00000001
        /*0330*/ 	.word	0x00000001


	//----- nvinfo : EIATTR_CRS_STACK_SIZE
	.align		4
.L_8583:
        /*0334*/ 	.byte	0x04, 0x1e
        /*0336*/ 	.short	(.L_8585 - .L_8584)
.L_8584:
        /*0338*/ 	.word	0x00000000
.L_8585:


//--------------------- .nv.info._ZN4vllm3moe10topkGatingILi16ELi512ELi4ELi16ELi32El6__halfLNS0_11ScoringFuncE0EEEvPKT5_PKbPfiPT4_PiiiibPKf --------------------------
	.section	.nv.info._ZN4vllm3moe10topkGatingILi16ELi512ELi4ELi16ELi32El6__halfLNS0_11ScoringFuncE0EEEvPKT5_PKbPfiPT4_PiiiibPKf,"",@"SHT_CUDA_INFO"
	.sectionflags	@""
	.align	4


	//----- nvinfo : EIATTR_CUDA_API_VERSION
	.align		4
        /*0000*/ 	.byte	0x04, 0x37
        /*0002*/ 	.short	(.L_8587 - .L_8586)
.L_8586:
        /*0004*/ 	.word	0x00000082


	//----- nvinfo : EIATTR_SW2861232_WAR
	.align		4
.L_8587:
        /*0008*/ 	.byte	0x01, 0x35
	.zero		2


	//----- nvinfo : EIATTR_PARAM_CBANK
	.align		4
        /*000c*/ 	.byte	0x04, 0x0a
        /*000e*/ 	.short	(.L_8589 - .L_8588)
	.align		4
.L_8588:
        /*0010*/ 	.word	index@(.nv.constant0._ZN4vllm3moe10topkGatingILi16ELi512ELi4ELi16ELi32El6__halfLNS0_11ScoringFuncE0EEEvPKT5_PKbPfiPT4_PiiiibPKf)
        /*0014*/ 	.short	0x0160
        /*0016*/ 	.short	0x0048


	//----- nvinfo : EIATTR_CBANK_PARAM_SIZE
	.align		4
.L_8589:
        /*0018*/ 	.byte	0x03, 0x19
        /*001a*/ 	.short	0x0048


	//----- nvinfo : EIATTR_KPARAM_INFO
	.align		4
        /*001c*/ 	.byte	0x04, 0x17
        /*001e*/ 	.short	(.L_8591 - .L_8590)
.L_8590:
        /*0020*/ 	.word	0x00000000
        /*0024*/ 	.short	0x000a
        /*0026*/ 	.short	0x0040
        /*0028*/ 	.byte	0x00, 0xf0, 0x21, 0x00


	//----- nvinfo : EIATTR_KPARAM_INFO
	.align		4
.L_8591:
        /*002c*/ 	.byte	0x04, 0x17
        /*002e*/ 	.short	(.L_8593 - .L_8592)
.L_8592:
        /*0030*/ 	.word	0x00000000
        /*0034*/ 	.short	0x0009
        /*0036*/ 	.short	0x003c
        /*0038*/ 	.byte	0x00, 0xf0, 0x05, 0x00


	//----- nvinfo : EIATTR_KPARAM_INFO
	.align		4
.L_8593:
        /*003c*/ 	.byte	0x04, 0x17
        /*003e*/ 	.short	(.L_8595 - .L_8594)
.L_8594:
        /*0040*/ 	.word	0x00000000
        /*0044*/ 	.short	0x0008
        /*0046*/ 	.short	0x0038
        /*0048*/ 	.byte	0x00, 0xf0, 0x11, 0x00


	//----- nvinfo : EIATTR_KPARAM_INFO
	.align		4
.L_8595:
        /*004c*/ 	.byte	0x04, 0x17
        /*004e*/ 	.short	(.L_8597 - .L_8596)
.L_8596:
        /*0050*/ 	.word	0x00000000
        /*0054*/ 	.short	0x0007
        /*0056*/ 	.short	0x0034
        /*0058*/ 	.byte	0x00, 0xf0, 0x11, 0x00


	//----- nvinfo : EIATTR_KPARAM_INFO
	.align		4
.L_8597:
        /*005c*/ 	.byte	0x04, 0x17
        /*005e*/ 	.short	(.L_8599 - .L_8598)
.L_8598:
        /*0060*/ 	.word	0x00000000
        /*0064*/ 	.short	0x0006
        /*0066*/ 	.short	0x0030
        /*0068*/ 	.byte	0x00, 0xf0, 0x11, 0x00


	//----- nvinfo : EIATTR_KPARAM_INFO
	.align		4
.L_8599:
        /*006c*/ 	.byte	0x04, 0x17
        /*006e*/ 	.short	(.L_8601 - .L_8600)
.L_8600:
        /*0070*/ 	.word	0x00000000
        /*0074*/ 	.short	0x0005
        /*0076*/ 	.short	0x0028
        /*0078*/ 	.byte	0x00, 0xf0, 0x21, 0x00


	//----- nvinfo : EIATTR_KPARAM_INFO
	.align		4
.L_8601:
        /*007c*/ 	.byte	0x04, 0x17
        /*007e*/ 	.short	(.L_8603 - .L_8602)
.L_8602:
        /*0080*/ 	.word	0x00000000
        /*0084*/ 	.short	0x0004
        /*0086*/ 	.short	0x0020
        /*0088*/ 	.byte	0x00, 0xf0, 0x21, 0x00


	//----- nvinfo : EIATTR_KPARAM_INFO
	.align		4
.L_8603:
        /*008c*/ 	.byte	0x04, 0x17
        /*008e*/ 	.short	(.L_8605 - .L_8604)
.L_8604:
        /*0090*/ 	.word	0x00000000
        /*0094*/ 	.short	0x0003
        /*0096*/ 	.short	0x0018
        /*0098*/ 	.byte	0x00, 0xf0, 0x11, 0x00


	//----- nvinfo : EIATTR_KPARAM_INFO
	.align		4
.L_8605:
        /*009c*/ 	.byte	0x04, 0x17
        /*009e*/ 	.short	(.L_8607 - .L_8606)
.L_8606:
        /*00a0*/ 	.word	0x00000000
        /*00a4*/ 	.short	0x0002
        /*00a6*/ 	.short	0x0010
        /*00a8*/ 	.byte	0x00, 0xf0, 0x21, 0x00


	//----- nvinfo : EIATTR_KPARAM_INFO
	.align		4
.L_8607:
        /*00ac*/ 	.byte	0x04, 0x17
        /*00ae*/ 	.short	(.L_8609 - .L_8608)
.L_8608:
        /*00b0*/ 	.word	0x00000000
        /*00b4*/ 	.short	0x0001
        /*00b6*/ 	.short	0x0008
        /*00b8*/ 	.byte	0x00, 0xf0, 0x21, 0x00


	//----- nvinfo : EIATTR_KPARAM_INFO
	.align		4
.L_8609:
        /*00bc*/ 	.byte	0x04, 0x17
        /*00be*/ 	.short	(.L_8611 - .L_8610)
.L_8610:
        /*00c0*/ 	.word	0x00000000
        /*00c4*/ 	.short	0x0000
        /*00c6*/ 	.short	0x0000
        /*00c8*/ 	.byte	0x00, 0xf0, 0x21, 0x00


	//----- nvinfo : EIATTR_MAXREG_COUNT
	.align		4
.L_8611:
        /*00cc*/ 	.byte	0x03, 0x1b
        /*00ce*/ 	.short	0x00ff


	//----- nvinfo : EIATTR_MERCURY_ISA_VERSION
	.align		4
        /*00d0*/ 	.byte	0x03, 0x5f
        /*00d2*/ 	.short	0x0000


	//----- nvinfo : EIATTR_COOP_GROUP_MASK_REGIDS
	.align		4
        /*00d4*/ 	.byte	0x04, 0x29
        /*00d6*/ 	.short	(.L_8613 - .L_8612)


	//   ....[0]....
.L_8612:
        /*00d8*/ 	.word	0xffffffff


	//   ....[1]....
        /*00dc*/ 	.word	0xffffffff


	//   ....[2]....
        /*00e0*/ 	.word	0xffffffff


	//   ....[3]....
        /*00e4*/ 	.word	0xffffffff


	//   ....[4]....
        /*00e8*/ 	.word	0xffffffff


	//   ....[5]....
        /*00ec*/ 	.word	0xffffffff


	//   ....[6]....
        /*00f0*/ 	.word	0xffffffff


	//   ....[7]....
        /*00f4*/ 	.word	0xffffffff


	//   ....[8]....
        /*00f8*/ 	.word	0xffffffff


	//   ....[9]....
        /*00fc*/ 	.word	0xffffffff


	//   ....[10]....
        /*0100*/ 	.word	0xffffffff


	//   ....[11]....
        /*0104*/ 	.word	0xffffffff


	//   ....[12]....
        /*0108*/ 	.word	0xffffffff


	//   ....[13]....
        /*010c*/ 	.word	0xffffffff


	//   ....[14]....
        /*0110*/ 	.word	0xffffffff


	//   ....[15]....
        /*0114*/ 	.word	0xffffffff


	//   ....[16]....
        /*0118*/ 	.word	0xffffffff


	//   ....[17]....
        /*011c*/ 	.word	0xffffffff


	//   ....[18]....
        /*0120*/ 	.word	0xffffffff


	//   ....[19]....
        /*0124*/ 	.word	0xffffffff


	//   ....[20]....
        /*0128*/ 	.word	0xffffffff


	//   ....[21]....
        /*012c*/ 	.word	0xffffffff


	//   ....[22]....
        /*0130*/ 	.word	0xffffffff


	//   ....[23]....
        /*0134*/ 	.word	0xffffffff


	//   ....[24]....
        /*0138*/ 	.word	0xffffffff


	//   ....[25]....
        /*013c*/ 	.word	0xffffffff


	//   ....[26]....
        /*0140*/ 	.word	0xffffffff


	//   ....[27]....
        /*0144*/ 	.word	0xffffffff


	//   ....[28]....
        /*0148*/ 	.word	0xffffffff


	//   ....[29]....
        /*014c*/ 	.word	0xffffffff


	//   ....[30]....
        /*0150*/ 	.word	0xffffffff


	//   ....[31]....
        /*0154*/ 	.word	0xffffffff


	//   ....[32]....
        /*0158*/ 	.word	0xffffffff


	//   ....[33]....
        /*015c*/ 	.word	0xffffffff


	//   ....[34]....
        /*0160*/ 	.word	0xffffffff


	//   ....[35]....
        /*0164*/ 	.word	0xffffffff


	//   ....[36]....
        /*0168*/ 	.word	0xffffffff


	//   ....[37]....
        /*016c*/ 	.word	0xffffffff


	//   ....[38]....
        /*0170*/ 	.word	0xffffffff


	//   ....[39]....
        /*0174*/ 	.word	0xffffffff


	//   ....[40]....
        /*0178*/ 	.word	0xffffffff


	//   ....[41]....
        /*017c*/ 	.word	0xffffffff


	//   ....[42]....
        /*0180*/ 	.word	0xffffffff


	//   ....[43]....
        /*0184*/ 	.word	0xffffffff


	//   ....[44]....
        /*0188*/ 	.word	0xffffffff


	//   ....[45]....
        /*018c*/ 	.word	0xffffffff


	//   ....[46]....
        /*0190*/ 	.word	0xffffffff


	//   ....[47]....
        /*0194*/ 	.word	0xffffffff


	//   ....[48]....
        /*0198*/ 	.word	0xffffffff


	//   ....[49]....
        /*019c*/ 	.word	0xffffffff


	//   ....[50]....
        /*01a0*/ 	.word	0xffffffff


	//   ....[51]....
        /*01a4*/ 	.word	0xffffffff


	//   ....[52]....
        /*01a8*/ 	.word	0xffffffff


	//   ....[53]....
        /*01ac*/ 	.word	0xffffffff


	//   ....[54]....
        /*01b0*/ 	.word	0xffffffff


	//   ....[55]....
        /*01b4*/ 	.word	0xffffffff


	//   ....[56]....
        /*01b8*/ 	.word	0xffffffff


	//   ....[57]....
        /*01bc*/ 	.word	0xffffffff


	//   ....[58]....
        /*01c0*/ 	.word	0xffffffff


	//   ....[59]....
        /*01c4*/ 	.word	0xffffffff


	//   ....[60]....
        /*01c8*/ 	.word	0xffffffff


	//   ....[61]....
        /*01cc*/ 	.word	0xffffffff


	//   ....[62]....
        /*01d0*/ 	.word	0xffffffff


	//   ....[63]....
        /*01d4*/ 	.word	0xffffffff


	//   ....[64]....
        /*01d8*/ 	.word	0xffffffff


	//   ....[65]....
        /*01dc*/ 	.word	0xffffffff


	//   ....[66]....
        /*01e0*/ 	.word	0xffffffff


	//   ....[67]....
        /*01e4*/ 	.word	0xffffffff


	//   ....[68]....
        /*01e8*/ 	.word	0xffffffff


	//   ....[69]....
        /*01ec*/ 	.word	0xffffffff


	//----- nvinfo : EIATTR_COOP_GROUP_INSTR_OFFSETS
	.align		4
.L_8613:
        /*01f0*/ 	.byte	0x04, 0x28
        /*01f2*/ 	.short	(.L_8615 - .L_8614)


	//   ....[0]....
.L_8614:
        /*01f4*/ 	.word	0x00000320


	//   ....[1]....
        /*01f8*/ 	.word	0x00000340


	//   ....[2]....
        /*01fc*/ 	.word	0x00000360


	//   ....[3]....
        /*0200*/ 	.word	0x00000390


	//   ....[4]....
        /*0204*/ 	.word	0x000003d0


	//   ....[5]....
        /*0208*/ 	.word	0x000007f0


	//   ....[6]....
        /*020c*/ 	.word	0x00000810


	//   ....[7]....
        /*0210*/ 	.word	0x00000830


	//   ....[8]....
        /*0214*/ 	.word	0x00000850


	//   ....[9]....
        /*0218*/ 	.word	0x00000870


	//   ....[10]....
        /*021c*/ 	.word	0x00001380


	//   ....[11]....
        /*0220*/ 	.word	0x000013a0


	//   ....[12]....
        /*0224*/ 	.word	0x000013b0


	//   ....[13]....
        /*0228*/ 	.word	0x00001450


	//   ....[14]....
        /*022c*/ 	.word	0x00001460


	//   ....[15]....
        /*0230*/ 	.word	0x00001470


	//   ....[16]....
        /*0234*/ 	.word	0x000014d0


	//   ....[17]....
        /*0238*/ 	.word	0x00001510


	//   ....[18]....
        /*023c*/ 	.word	0x00001520


	//   ....[19]....
        /*0240*/ 	.word	0x000015b0


	//   ....[20]....
        /*0244*/ 	.word	0x000015d0


	//   ....[21]....
        /*0248*/ 	.word	0x000015e0


	//   ....[22]....
        /*024c*/ 	.word	0x00001640


	//   ....[23]....
        /*0250*/ 	.word	0x00001680


	//   ....[24]....
        /*0254*/ 	.word	0x00001690


	//   ....[25]....
        /*0258*/ 	.word	0x00001e20


	//   ....[26]....
        /*025c*/ 	.word	0x00001e40


	//   ....[27]....
        /*0260*/ 	.word	0x00001e50


	//   ....[28]....
        /*0264*/ 	.word	0x00001ef0


	//   ....[29]....
        /*0268*/ 	.word	0x00001f00


	//   ....[30]....
        /*026c*/ 	.word	0x00001f10


	//   ....[31]....
        /*0270*/ 	.word	0x00001f70


	//   ....[32]....
        /*0274*/ 	.word	0x00001fb0


	//   ....[33]....
        /*0278*/ 	.word	0x00001fc0


	//   ....[34]....
        /*027c*/ 	.word	0x00002050


	//   ....[35]....
        /*0280*/ 	.word	0x00002070


	//   ....[36]....
        /*0284*/ 	.word	0x00002080


	//   ....[37]....
        /*0288*/ 	.word	0x000020e0


	//   ....[38]....
        /*028c*/ 	.word	0x00002120


	//   ....[39]....
        /*0290*/ 	.word	0x00002130


	//   ....[40]....
        /*0294*/ 	.word	0x000028b0


	//   ....[41]....
        /*0298*/ 	.word	0x00002930


	//   ....[42]....
        /*029c*/ 	.word	0x000029a0


	//   ....[43]....
        /*02a0*/ 	.word	0x00002a20


	//   ....[44]....
        /*02a4*/ 	.word	0x00002aa0


	//   ....[45]....
        /*02a8*/ 	.word	0x00002b20


	//   ....[46]....
        /*02ac*/ 	.word	0x00002ba0


	//   ....[47]....
        /*02b0*/ 	.word	0x00002c20


	//   ....[48]....
        /*02b4*/ 	.word	0x00002ca0


	//   ....[49]....
        /*02b8*/ 	.word	0x00002d20


	//   ....[50]....
        /*02bc*/ 	.word	0x00002da0


	//   ....[51]....
        /*02c0*/ 	.word	0x00002e20


	//   ....[52]....
        /*02c4*/ 	.word	0x00002ea0


	//   ....[53]....
        /*02c8*/ 	.word	0x00002f20


	//   ....[54]....
        /*02cc*/ 	.word	0x00002f90


	//   ....[55]....
        /*02d0*/ 	.word	0x00003010


	//   ....[56]....
        /*02d4*/ 	.word	0x00003090


	//   ....[57]....
        /*02d8*/ 	.word	0x00003100


	//   ....[58]....
        /*02dc*/ 	.word	0x00003180


	//   ....[59]....
        /*02e0*/ 	.word	0x00003200


	//   ....[60]....
        /*02e4*/ 	.word	0x00003280


	//   ....[61]....
        /*02e8*/ 	.word	0x00003300


	//   ....[62]....
        /*02ec*/ 	.word	0x00003380


	//   ....[63]....
        /*02f0*/ 	.word	0x00003400


	//   ....[64]....
        /*02f4*/ 	.word	0x00003480


	//   ....[65]....
        /*02f8*/ 	.word	0x00003500


	//   ....[66]....
        /*02fc*/ 	.word	0x00003580


	//   ....[67]....
        /*0300*/ 	.word	0x00003600


	//   ....[68]....
        /*0304*/ 	.word	0x00003680


	//   ....[69]....
        /*0308*/ 	.word	0x000036f0


	//----- nvinfo : EIATTR_EXIT_INSTR_OFFSETS
	.align		4
.L_8615:
        /*030c*/ 	.byte	0x04, 0x1c
        /*030e*/ 	.short	(.L_8617 - .L_8616)


	//   ....[0]....
.L_8616:
        /*0310*/ 	.word	0x00000080


	//   ....[1]....
        /*0314*/ 	.word	0x000024c0


	//   ....[2]....
        /*0318*/ 	.word	0x000024f0


	//   ....[3]....
        /*031c*/ 	.word	0x00002700


	//   ....[4]....
        /*0320*/ 	.word	0x00002850


	//----- nvinfo : EIATTR_MAX_THREADS
	.align		4
.L_8617:
        /*0324*/ 	.byte	0x04, 0x05
        /*0326*/ 	.short	(.L_8619 - .L_8618)
.L_8618:
        /*0328*/ 	.word	0x00000080
        /*032c*/ 	.word	0x00000001
        /*0330*/ 	.word	0x00000001


	//----- nvinfo : EIATTR_CRS_STACK_SIZE
	.align		4
.L_8619:
        /*0334*/ 	.byte	0x04, 0x1e
        /*0336*/ 	.short	(.L_8621 - .L_8620)
.L_8620:
        /*0338*/ 	.word	0x00000000
.L_8621:


//--------------------- .nv.info._ZN4vllm3moe10topkGatingILi8ELi256ELi4ELi16ELi32El6__halfLNS0_11ScoringFuncE0EEEvPKT5_PKbPfiPT4_PiiiibPKf --------------------------
	.section	.nv.info._ZN4vllm3moe10topkGatingILi8ELi256ELi4ELi16ELi32El6__halfLNS0_11ScoringFuncE0EEEvPKT5_PKbPfiPT4_PiiiibPKf,"",@"SHT_CUDA_INFO"
	.sectionflags	@""
	.align	4


	//----- nvinfo : EIATTR_CUDA_API_VERSION
	.align		4
        /*0000*/ 	.byte	0x04, 0x37
        /*0002*/ 	.short	(.L_8623 - .L_8622)
.L_8622:
        /*0004*/ 	.word	0x00000082


	//----- nvinfo : EIATTR_SW2861232_WAR
	.align		4
.L_8623:
        /*0008*/ 	.byte	0x01, 0x35
	.zero		2


	//----- nvinfo : EIATTR_PARAM_CBANK
	.align		4
        /*000c*/ 	.byte	0x04, 0x0a
        /*000e*/ 	.short	(.L_8625 - .L_8624)
	.align		4
.L_8624:
        /*0010*/ 	.word	index@(.nv.constant0._ZN4vllm3moe10topkGatingILi8ELi256ELi4ELi16ELi32El6__halfLNS0_11ScoringFuncE0EEEvPKT5_PKbPfiPT4_PiiiibPKf)
        /*0014*/ 	.short	0x0160
        /*0016*/ 	.short	0x0048


	//----- nvinfo : EIATTR_CBANK_PARAM_SIZE
	.align		4
.L_8625:
        /*0018*/ 	.byte	0x03, 0x19
        /*001a*/ 	.short	0x0048


	//----- nvinfo : EIATTR_KPARAM_INFO
	.align		4
        /*001c*/ 	.byte	0x04, 0x17
        /*001e*/ 	.short	(.L_8627 - .L_8626)
.L_8626:
        /*0020*/ 	.word	0x00000000
        /*0024*/ 	.short	0x000a
        /*0026*/ 	.short	0x0040
        /*0028*/ 	.byte	0x00, 0xf0, 0x21, 0x00


	//----- nvinfo : EIATTR_KPARAM_INFO
	.align		4
.L_8627:
        /*002c*/ 	.byte	0x04, 0x17
        /*002e*/ 	.short	(.L_8629 - .L_8628)
.L_8628:
        /*0030*/ 	.word	0x00000000
        /*0034*/ 	.short	0x0009
        /*0036*/ 	.short	0x003c
        /*0038*/ 	.byte	0x00, 0xf0, 0x05, 0x00


	//----- nvinfo : EIATTR_KPARAM_INFO
	.align		4
.L_8629:
        /*003c*/ 	.byte	0x04, 0x17
        /*003e*/ 	.short	(.L_8631 - .L_8630)
.L_8630:
        /*0040*/ 	.word	0x00000000
        /*0044*/ 	.short	0x0008
        /*0046*/ 	.short	0x0038
        /*0048*/ 	.byte	0x00, 0xf0, 0x11, 0x00


	//----- nvinfo : EIATTR_KPARAM_INFO
	.align		4
.L_8631:
        /*004c*/ 	.byte	0x04, 0x17
        /*004e*/ 	.short	(.L_8633 - .L_8632)
.L_8632:
        /*0050*/ 	.word	0x00000000
        /*0054*/ 	.short	0x0007
        /*0056*/ 	.short	0x0034
        /*0058*/ 	.byte	0x00, 0xf0, 0x11, 0x00


	//----- nvinfo : EIATTR_KPARAM_INFO
	.align		4
.L_8633:
        /*005c*/ 	.byte	0x04, 0x17
        /*005e*/ 	.short	(.L_8635 - .L_8634)
.L_8634:
        /*0060*/ 	.word	0x00000000
        /*0064*/ 	.short	0x0006
        /*0066*/ 	.short	0x0030
        /*0068*/ 	.byte	0x00, 0xf0, 0x11, 0x00


	//----- nvinfo : EIATTR_KPARAM_INFO
	.align		4
.L_8635:
        /*006c*/ 	.byte	0x04, 0x17
        /*006e*/ 	.short	(.L_8637 - .L_8636)
.L_8636:
        /*0070*/ 	.word	0x00000000
        /*0074*/ 	.short	0x0005
        /*0076*/ 	.short	0x0028
        /*0078*/ 	.byte	0x00, 0xf0, 0x21, 0x00


	//----- nvinfo : EIATTR_KPARAM_INFO
	.align		4
.L_8637:
        /*007c*/ 	.byte	0x04, 0x17
        /*007e*/ 	.short	(.L_8639 - .L_8638)
.L_8638:
        /*0080*/ 	.word	0x00000000
        /*0084*/ 	.short	0x0004
        /*0086*/ 	.short	0x0020
        /*0088*/ 	.byte	0x00, 0xf0, 0x21, 0x00


	//----- nvinfo : EIATTR_KPARAM_INFO
	.align		4
.L_8639:
        /*008c*/ 	.byte	0x04, 0x17
        /*008e*/ 	.short	(.L_8641 - .L_8640)
.L_8640:
        /*0090*/ 	.word	0x00000000
        /*0094*/ 	.short	0x0003
        /*0096*/ 	.short	0x0018
        /*0098*/ 	.byte	0x00, 0xf0, 0x11, 0x00


	//----- nvinfo : EIATTR_KPARAM_INFO
	.align		4
.L_8641:
        /*009c*/ 	.byte	0x04, 0x17
        /*009e*/ 	.short	(.L_8643 - .L_8642)
.L_8642:
        /*00a0*/ 	.word	0x00000000
        /*00a4*/ 	.short	0x0002
        /*00a6*/ 	.short	0x0010
        /*00a8*/ 	.byte	0x00, 0xf0, 0x21, 0x00


	//----- nvinfo : EIATTR_KPARAM_INFO
	.align		4
.L_8643:
        /*00ac*/ 	.byte	0x04, 0x17
        /*00ae*/ 	.short	(.L_8645 - .L_8644)
.L_8644:
        /*00b0*/ 	.word	0x00000000
        /*00b4*/ 	.short	0x0001
        /*00b6*/ 	.short	0x0008
        /*00b8*/ 	.byte	0x00, 0xf0, 0x21, 0x00


	//----- nvinfo : EIATTR_KPARAM_INFO
	.align		4
.L_8645:
        /*00bc*/ 	.byte	0x04, 0x17
        /*00be*/ 	.short	(.L_8647 - .L_8646)
.L_8646:
        /*00c0*/ 	.word	0x00000000
        /*00c4*/ 	.short	0x0000
        /*00c6*/ 	.short	0x0000
        /*00c8*/ 	.byte	0x00, 0xf0, 0x21, 0x00


	//----- nvinfo : EIATTR_MAXREG_COUNT
	.align		4
.L_8647:
        /*00cc*/ 	.byte	0x03, 0x1b
        /*00ce*/ 	.short	0x00ff


	//----- nvinfo : EIATTR_MERCURY_ISA_VERSION
	.align		4
        /*00d0*/ 	.byte	0x03, 0x5f
        /*00d2*/ 	.short	0x0000


	//----- nvinfo : EIATTR_COOP_GROUP_MASK_REGIDS
	.align		4
        /*00d4*/ 	.byte	0x04, 0x29
        /*00d6*/ 	.short	(.L_8649 - .L_8648)


	//   ....[0]....
.L_8648:
        /*00d8*/ 	.word	0xffffffff


	//   ....[1]....
        /*00dc*/ 	.word	0xffffffff


	//   ....[2]....
        /*00e0*/ 	.word	0xffffffff


	//   ....[3]....
        /*00e4*/ 	.word	0xffffffff


	//   ....[4]....
        /*00e8*/ 	.word	0xffffffff


	//   ....[5]....
        /*00ec*/ 	.word	0xffffffff


	//   ....[6]....
        /*00f0*/ 	.word	0xffffffff


	//   ....[7]....
        /*00f4*/ 	.word	0xffffffff


	//   ....[8]....
        /*00f8*/ 	.word	0xffffffff


	//   ....[9]....
        /*00fc*/ 	.word	0xffffffff


	//   ....[10]....
        /*0100*/ 	.word	0xffffffff


	//   ....[11]....
        /*0104*/ 	.word	0xffffffff


	//   ....[12]....
        /*0108*/ 	.word	0xffffffff


	//   ....[13]....
        /*010c*/ 	.word	0xffffffff


	//   ....[14]....
        /*0110*/ 	.word	0xffffffff


	//   ....[15]....
        /*0114*/ 	.word	0xffffffff


	//   ....[16]....
        /*0118*/ 	.word	0xffffffff


	//   ....[17]....
        /*011c*/ 	.word	0xffffffff


	//   ....[18]....
        /*0120*/ 	.word	0xffffffff


	//   ....[19]....
        /*0124*/ 	.word	0xffffffff


	//   ....[20]....
        /*0128*/ 	.word	0xffffffff


	//   ....[21]....
        /*012c*/ 	.word	0xffffffff


	//   ....[22]....
        /*0130*/ 	.word	0xffffffff


	//   ....[23]....
        /*0134*/ 	.word	0xffffffff


	//   ....[24]....
        /*0138*/ 	.word	0xffffffff


	//   ....[25]....
        /*013c*/ 	.word	0xffffffff


	//   ....[26]....
        /*0140*/ 	.word	0xffffffff


	//   ....[27]....
        /*0144*/ 	.word	0xffffffff


	//   ....[28]....
        /*0148*/ 	.word	0xffffffff


	//   ....[29]....
        /*014c*/ 	.word	0xffffffff


	//   ....[30]....
        /*0150*/ 	.word	0xffffffff


	//   ....[31]....
        /*0154*/ 	.word	0xffffffff


	//   ....[32]....
        /*0158*/ 	.word	0xffffffff


	//   ....[33]....
        /*015c*/ 	.word	0xffffffff


	//   ....[34]....
        /*0160*/ 	.word	0xffffffff


	//   ....[35]....
        /*0164*/ 	.word	0xffffffff


	//   ....[36]....
        /*0168*/ 	.word	0xffffffff


	//   ....[37]....
        /*016c*/ 	.word	0xffffffff


	//   ....[38]....
        /*0170*/ 	.word	0xffffffff


	//   ....[39]....
        /*0174*/ 	.word	0xffffffff


	//   ....[40]....
        /*0178*/ 	.word	0xffffffff


	//   ....[41]....
        /*017c*/ 	.word	0xffffffff


	//   ....[42]....
        /*0180*/ 	.word	0xffffffff


	//   ....[43]....
        /*0184*/ 	.word	0xffffffff


	//   ....[44]....
        /*0188*/ 	.word	0xffffffff


	//   ....[45]....
        /*018c*/ 	.word	0xffffffff


	//   ....[46]....
        /*0190*/ 	.word	0xffffffff


	//   ....[47]....
        /*0194*/ 	.word	0xffffffff


	//   ....[48]....
        /*0198*/ 	.word	0xffffffff


	//   ....[49]....
        /*019c*/ 	.word	0xffffffff


	//   ....[50]....
        /*01a0*/ 	.word	0xffffffff


	//   ....[51]....
        /*01a4*/ 	.word	0xffffffff


	//   ....[52]....
        /*01a8*/ 	.word	0xffffffff


	//   ....[53]....
        /*01ac*/ 	.word	0xffffffff


	//   ....[54]....
        /*01b0*/ 	.word	0xffffffff


	//   ....[55]....
        /*01b4*/ 	.word	0xffffffff


	//   ....[56]....
        /*01b8*/ 	.word	0xffffffff


	//   ....[57]....
        /*01bc*/ 	.word	0xffffffff


	//   ....[58]....
        /*01c0*/ 	.word	0xffffffff


	//   ....[59]....
        /*01c4*/ 	.word	0xffffffff


	//   ....[60]....
        /*01c8*/ 	.word	0xffffffff


	//   ....[61]....
        /*01cc*/ 	.word	0xffffffff


	//   ....[62]....
        /*01d0*/ 	.word	0xffffffff


	//   ....[63]....
        /*01d4*/ 	.word	0xffffffff


	//   ....[64]....
        /*01d8*/ 	.word	0xffffffff


	//   ....[65]....
        /*01dc*/ 	.word	0xffffffff


	//   ....[66]....
        /*01e0*/ 	.word	0xffffffff


	//   ....[67]....
        /*01e4*/ 	.word	0xffffffff


	//   ....[68]....
        /*01e8*/ 	.word	0xffffffff


	//   ....[69]....
        /*01ec*/ 	.word	0xffffffff


	//----- nvinfo : EIATTR_COOP_GROUP_INSTR_OFFSETS
	.align		4
.L_8649:
        /*01f0*/ 	.byte	0x04, 0x28
        /*01f2*/ 	.short	(.L_8651 - .L_8650)


	//   ....[0]....
.L_8650:
        /*01f4*/ 	.word	0x00000210


	//   ....[1]....
        /*01f8*/ 	.word	0x00000230


	//   ....[2]....
        /*01fc*/ 	.word	0x00000260


	//   ....[3]....
        /*0200*/ 	.word	0x000002b0


	//   ....[4]....
        /*0204*/ 	.word	0x000002d0


	//   ....[5]....
        /*0208*/ 	.word	0x000004f0


	//   ....[6]....
        /*020c*/ 	.word	0x00000520


	//   ....[7]....
        /*0210*/ 	.word	0x00000540


	//   ....[8]....
        /*0214*/ 	.word	0x00000560


	//   ....[9]....
        /*0218*/ 	.word	0x00000580


	//   ....[10]....
        /*021c*/ 	.word	0x00000b90


	//   ....[11]....
        /*0220*/ 	.word	0x00000bb0


	//   ....[12]....
        /*0224*/ 	.word	0x00000bc0


	//   ....[13]....
        /*0228*/ 	.word	0x00000c60


	//   ....[14]....
        /*022c*/ 	.word	0x00000c70


	//   ....[15]....
        /*0230*/ 	.word	0x00000c80


	//   ....[16]....
        /*0234*/ 	.word	0x00000ce0


	//   ....[17]....
        /*0238*/ 	.word	0x00000d20


	//   ....[18]....
        /*023c*/ 	.word	0x00000d30


	//   ....[19]....
        /*0240*/ 	.word	0x00000dc0


	//   ....[20]....
        /*0244*/ 	.word	0x00000de0


	//   ....[21]....
        /*0248*/ 	.word	0x00000df0


	//   ....[22]....
        /*024c*/ 	.word	0x00000e50


	//   ....[23]....
        /*0250*/ 	.word	0x00000e90


	//   ....[24]....
        /*0254*/ 	.word	0x00000ea0


	//   ....[25]....
        /*0258*/ 	.word	0x00001410


	//   ....[26]....
        /*025c*/ 	.word	0x00001430


	//   ....[27]....
        /*0260*/ 	.word	0x00001440


	//   ....[28]....
        /*0264*/ 	.word	0x000014d0


	//   ....[29]....
        /*0268*/ 	.word	0x000014f0


	//   ....[30]....
        /*026c*/ 	.word	0x00001500


	//   ....[31]....
        /*0270*/ 	.word	0x00001560


	//   ....[32]....
        /*0274*/ 	.word	0x000015a0


	//   ....[33]....
        /*0278*/ 	.word	0x000015b0


	//   ....[34]....
        /*027c*/ 	.word	0x00001640


	//   ....[35]....
        /*0280*/ 	.word	0x00001660


	//   ....[36]....
        /*0284*/ 	.word	0x00001670


	//   ....[37]....
        /*0288*/ 	.word	0x000016d0


	//   ....[38]....
        /*028c*/ 	.word	0x00001710


	//   ....[39]....
        /*0290*/ 	.word	0x00001720


	//   ....[40]....
        /*0294*/ 	.word	0x00001ea0


	//   ....[41]....
        /*0298*/ 	.word	0x00001f20


	//   ....[42]....
        /*029c*/ 	.word	0x00001f90


	//   ....[43]....
        /*02a0*/ 	.word	0x00002010


	//   ....[44]....
        /*02a4*/ 	.word	0x00002090


	//   ....[45]....
        /*02a8*/ 	.word	0x00002110


	//   ....[46]....
        /*02ac*/ 	.word	0x00002190


	//   ....[47]....
        /*02b0*/ 	.word	0x00002210


	//   ....[48]....
        /*02b4*/ 	.word	0x00002290


	//   ....[49]....
        /*02b8*/ 	.word	0x00002310


	//   ....[50]....
        /*02bc*/ 	.word	0x00002390


	//   ....[51]....
        /*02c0*/ 	.word	0x00002410


	//   ....[52]....
        /*02c4*/ 	.word	0x00002490


	//   ....[53]....
        /*02c8*/ 	.word	0x00002510


	//   ....[54]....
        /*02cc*/ 	.word	0x00002580


	//   ....[55]....
        /*02d0*/ 	.word	0x00002600


	//   ....[56]....
        /*02d4*/ 	.word	0x00002680


	//   ....[57]....
        /*02d8*/ 	.word	0x000026f0


	//   ....[58]....
        /*02dc*/ 	.word	0x00002770


	//   ....[59]....
        /*02e0*/ 	.word	0x000027f0


	//   ....[60]....
        /*02e4*/ 	.word	0x00002870


	//   ....[61]....
        /*02e8*/ 	.word	0x000028f0


	//   ....[62]....
        /*02ec*/ 	.word	0x00002970


	//   ....[63]....
        /*02f0*/ 	.word	0x000029f0


	//   ....[64]....
        /*02f4*/ 	.word	0x00002a70


	//   ....[65]....
        /*02f8*/ 	.word	0x00002af0


	//   ....[66]....
        /*02fc*/ 	.word	0x00002b70


	//   ....[67]....
        /*0300*/ 	.word	0x00002bf0


	//   ....[68]....
        /*0304*/ 	.word	0x00002c70


	//   ....[69]....
        /*0308*/ 	.word	0x00002ce0


	//----- nvinfo : EIATTR_EXIT_INSTR_OFFSETS
	.align		4
.L_8651:
        /*030c*/ 	.byte	0x04, 0x1c
        /*030e*/ 	.short	(.L_8653 - .L_8652)


	//   ....[0]....
.L_8652:
        /*0310*/ 	.word	0x00000080


	//   ....[1]....
        /*0314*/ 	.word	0x00001ab0


	//   ....[2]....
        /*0318*/ 	.word	0x00001ae0


	//   ....[3]....
        /*031c*/ 	.word	0x00001cf0


	//   ....[4]....
        /*0320*/ 	.word	0x00001e40


	//----- nvinfo : EIATTR_MAX_THREADS
	.align		4
.L_8653:
        /*0324*/ 	.byte	0x04, 0x05
        /*0326*/ 	.short	(.L_8655 - .L_8654)
.L_8654:
        /*0328*/ 	.word	0x00000080
        /*032c*/ 	.word	0x00000001
        /*0330*/ 	.word	0x00000001


	//----- nvinfo : EIATTR_CRS_STACK_SIZE
	.align		4
.L_8655:
        /*0334*/ 	.byte	0x04, 0x1e
        /*0336*/ 	.short	(.L_8657 - .L_8656)
.L_8656:
        /*0338*/ 	.word	0x00000000
.L_8657:


//--------------------- .nv.info._ZN4vllm3moe10topkGatingILi8ELi128ELi4ELi16ELi32El6__halfLNS0_11ScoringFuncE0EEEvPKT5_PKbPfiPT4_PiiiibPKf --------------------------
	.section	.nv.info._ZN4vllm3moe10topkGatingILi8ELi128ELi4ELi16ELi32El6__halfLNS0_11ScoringFuncE0EEEvPKT5_PKbPfiPT4_PiiiibPKf,"",@"SHT_CUDA_INFO"
	.sectionflags	@""
	.align	4


	//----- nvinfo : EIATTR_CUDA_API_VERSION
	.align		4
        /*0000*/ 	.byte	0x04, 0x37
        /*0002*/ 	.short	(.L_8659 - .L_8658)
.L_8658:
        /*0004*/ 	.word	0x00000082


	//----- nvinfo : EIATTR_SW2861232_WAR
	.align		4
.L_8659:
        /*0008*/ 	.byte	0x01, 0x35
	.zero		2


	//----- nvinfo : EIATTR_PARAM_CBANK
	.align		4
        /*000c*/ 	.byte	0x04, 0x0a
        /*000e*/ 	.short	(.L_8661 - .L_8660)
	.align		4
.L_8660:
        /*0010*/ 	.word	index@(.nv.constant0._ZN4vllm3moe10topkGatingILi8ELi128ELi4ELi16ELi32El6__halfLNS0_11ScoringFuncE0EEEvPKT5_PKbPfiPT4_PiiiibPKf)
        /*0014*/ 	.short	0x0160
        /*0016*/ 	.short	0x0048


	//----- nvinfo : EIATTR_CBANK_PARAM_SIZE
	.align		4
.L_8661:
        /*0018*/ 	.byte	0x03, 0x19
        /*001a*/ 	.short	0x0048


	//----- nvinfo : EIATTR_KPARAM_INFO
	.align		4
        /*001c*/ 	.byte	0x04, 0x17
        /*001e*/ 	.short	(.L_8663 - .L_8662)
.L_8662:
        /*0020*/ 	.word	0x00000000
        /*0024*/ 	.short	0x000a
        /*0026*/ 	.short	0x0040
        /*0028*/ 	.byte	0x00, 0xf0, 0x21, 0x00


	//----- nvinfo : EIATTR_KPARAM_INFO
	.align		4
.L_8663:
        /*002c*/ 	.byte	0x04, 0x17
        /*002e*/ 	.short	(.L_8665 - .L_8664)
.L_8664:
        /*0030*/ 	.word	0x00000000
        /*0034*/ 	.short	0x0009
        /*0036*/ 	.short	0x003c
        /*0038*/ 	.byte	0x00, 0xf0, 0x05, 0x00


	//----- nvinfo : EIATTR_KPARAM_INFO
	.align		4
.L_8665:
        /*003c*/ 	.byte	0x04, 0x17
        /*003e*/ 	.short	(.L_8667 - .L_8666)
.L_8666:
        /*0040*/ 	.word	0x00000000
        /*0044*/ 	.short	0x0008
        /*0046*/ 	.short	0x0038
        /*0048*/ 	.byte	0x00, 0xf0, 0x11, 0x00


	//----- nvinfo : EIATTR_KPARAM_INFO
	.align		4
.L_8667:
        /*004c*/ 	.byte	0x04, 0x17
        /*004e*/ 	.short	(.L_8669 - .L_8668)
.L_8668:
        /*0050*/ 	.word	0x00000000
        /*0054*/ 	.short	0x0007
        /*0056*/ 	.short	0x0034
        /*0058*/ 	.byte	0x00, 0xf0, 0x11, 0x00


	//----- nvinfo : EIATTR_KPARAM_INFO
	.align		4
.L_8669:
        /*005c*/ 	.byte	0x04, 0x17
        /*005e*/ 	.short	(.L_8671 - .L_8670)
.L_8670:
        /*0060*/ 	.word	0x00000000
        /*0064*/ 	.short	0x0006
        /*0066*/ 	.short	0x0030
        /*0068*/ 	.byte	0x00, 0xf0, 0x11, 0x00


	//----- nvinfo : EIATTR_KPARAM_INFO
	.align		4
.L_8671:
        /*006c*/ 	.byte	0x04, 0x17
        /*006e*/ 	.short	(.L_8673 - .L_8672)
.L_8672:
        /*0070*/ 	.word	0x00000000
        /*0074*/ 	.short	0x0005
        /*0076*/ 	.short	0x0028
        /*0078*/ 	.byte	0x00, 0xf0, 0x21, 0x00


	//----- nvinfo : EIATTR_KPARAM_INFO
	.align		4
.L_8673:
        /*007c*/ 	.byte	0x04, 0x17
        /*007e*/ 	.short	(.L_8675 - .L_8674)
.L_8674:
        /*0080*/ 	.word	0x00000000
        /*0084*/ 	.short	0x0004
        /*0086*/ 	.short	0x0020
        /*0088*/ 	.byte	0x00, 0xf0, 0x21, 0x00


	//----- nvinfo : EIATTR_KPARAM_INFO
	.align		4
.L_8675:
        /*008c*/ 	.byte	0x04, 0x17
        /*008e*/ 	.short	(.L_8677 - .L_8676)
.L_8676:
        /*0090*/ 	.word	0x00000000
        /*0094*/ 	.short	0x0003
        /*0096*/ 	.short	0x0018
        /*0098*/ 	.byte	0x00, 0xf0, 0x11, 0x00


	//----- nvinfo : EIATTR_KPARAM_INFO
	.align		4
.L_8677:
        /*009c*/ 	.byte	0x04, 0x17
        /*009e*/ 	.short	(.L_8679 - .L_8678)
.L_8678:
        /*00a0*/ 	.word	0x00000000
        /*00a4*/ 	.short	0x0002
        /*00a6*/ 	.short	0x0010
        /*00a8*/ 	.byte	0x00, 0xf0, 0x21, 0x00


	//----- nvinfo : EIATTR_KPARAM_INFO
	.align		4
.L_8679:
        /*00ac*/ 	.byte	0x04, 0x17
        /*00ae*/ 	.short	(.L_8681 - .L_8680)
.L_8680:
        /*00b0*/ 	.word	0x00000000
        /*00b4*/ 	.short	0x0001
        /*00b6*/ 	.short	0x0008
        /*00b8*/ 	.byte	0x00, 0xf0, 0x21, 0x00


	//----- nvinfo : EIATTR_KPARAM_INFO
	.align		4
.L_8681:
        /*00bc*/ 	.byte	0x04, 0x17
        /*00be*/ 	.short	(.L_8683 - .L_8682)
.L_8682:
        /*00c0*/ 	.word	0x00000000
        /*00c4*/ 	.short	0x0000
        /*00c6*/ 	.short	0x0000
        /*00c8*/ 	.byte	0x00, 0xf0, 0x21, 0x00


	//----- nvinfo : EIATTR_MAXREG_COUNT
	.align		4
.L_8683:
        /*00cc*/ 	.byte	0x03, 0x1b
        /*00ce*/ 	.short	0x00ff


	//----- nvinfo : EIATTR_MERCURY_ISA_VERSION
	.align		4
        /*00d0*/ 	.byte	0x03, 0x5f
        /*00d2*/ 	.short	0x0000


	//----- nvinfo : EIATTR_COOP_GROUP_MASK_REGIDS
	.align		4
        /*00d4*/ 	.byte	0x04, 0x29
        /*00d6*/ 	.short	(.L_8685 - .L_8684)


	//   ....[0]....
.L_8684:
        /*00d8*/ 	.word	0xffffffff


	//   ....[1]....
        /*00dc*/ 	.word	0xffffffff


	//   ....[2]....
        /*00e0*/ 	.word	0xffffffff


	//   ....[3]....
        /*00e4*/ 	.word	0xffffffff


	//   ....[4]....
        /*00e8*/ 	.word	0xffffffff


	//   ....[5]....
        /*00ec*/ 	.word	0xffffffff


	//   ....[6]....
        /*00f0*/ 	.word	0xffffffff


	//   ....[7]....
        /*00f4*/ 	.word	0xffffffff


	//   ....[8]....
        /*00f8*/ 	.word	0xffffffff


	//   ....[9]....
        /*00fc*/ 	.word	0xffffffff


	//   ....[10]....
        /*0100*/ 	.word	0xffffffff


	//   ....[11]....
        /*0104*/ 	.word	0xffffffff


	//   ....[12]....
        /*0108*/ 	.word	0xffffffff


	//   ....[13]....
        /*010c*/ 	.word	0xffffffff


	//   ....[14]....
        /*0110*/ 	.word	0xffffffff


	//   ....[15]....
        /*0114*/ 	.word	0xffffffff


	//   ....[16]....
        /*0118*/ 	.word	0xffffffff


	//   ....[17]....
        /*011c*/ 	.word	0xffffffff


	//   ....[18]....
        /*0120*/ 	.word	0xffffffff


	//   ....[19]....
        /*0124*/ 	.word	0xffffffff


	//   ....[20]....
        /*0128*/ 	.word	0xffffffff


	//   ....[21]....
        /*012c*/ 	.word	0xffffffff


	//   ....[22]....
        /*0130*/ 	.word	0xffffffff


	//   ....[23]....
        /*0134*/ 	.word	0xffffffff


	//   ....[24]....
        /*0138*/ 	.word	0xffffffff


	//   ....[25]....
        /*013c*/ 	.word	0xffffffff


	//   ....[26]....
        /*0140*/ 	.word	0xffffffff


	//   ....[27]....
        /*0144*/ 	.word	0xffffffff


	//   ....[28]....
        /*0148*/ 	.word	0xffffffff


	//   ....[29]....
        /*014c*/ 	.word	0xffffffff


	//   ....[30]....
        /*0150*/ 	.word	0xffffffff


	//   ....[31]....
        /*0154*/ 	.word	0xffffffff


	//   ....[32]....
        /*0158*/ 	.word	0xffffffff


	//   ....[33]....
        /*015c*/ 	.word	0xffffffff


	//   ....[34]....
        /*0160*/ 	.word	0xffffffff


	//   ....[35]....
        /*0164*/ 	.word	0xffffffff


	//   ....[36]....
        /*0168*/ 	.word	0xffffffff


	//   ....[37]....
        /*016c*/ 	.word	0xffffffff


	//   ....[38]....
        /*0170*/ 	.word	0xffffffff


	//   ....[39]....
        /*0174*/ 	.word	0xffffffff


	//   ....[40]....
        /*0178*/ 	.word	0xffffffff


	//   ....[41]....
        /*017c*/ 	.word	0xffffffff


	//   ....[42]....
        /*0180*/ 	.word	0xffffffff


	//   ....[43]....
        /*0184*/ 	.word	0xffffffff


	//   ....[44]....
        /*0188*/ 	.word	0xffffffff


	//   ....[45]....
        /*018c*/ 	.word	0xffffffff


	//   ....[46]....
        /*0190*/ 	.word	0xffffffff


	//   ....[47]....
        /*0194*/ 	.word	0xffffffff


	//   ....[48]....
        /*0198*/ 	.word	0xffffffff


	//   ....[49]....
        /*019c*/ 	.word	0xffffffff


	//   ....[50]....
        /*01a0*/ 	.word	0xffffffff


	//   ....[51]....
        /*01a4*/ 	.word	0xffffffff


	//   ....[52]....
        /*01a8*/ 	.word	0xffffffff


	//   ....[53]....
        /*01ac*/ 	.word	0xffffffff


	//   ....[54]....
        /*01b0*/ 	.word	0xffffffff


	//   ....[55]....
        /*01b4*/ 	.word	0xffffffff


	//----- nvinfo : EIATTR_COOP_GROUP_INSTR_OFFSETS
	.align		4
.L_8685:
        /*01b8*/ 	.byte	0x04, 0x28
        /*01ba*/ 	.short	(.L_8687 - .L_8686)


	//   ....[0]....
.L_8686:
        /*01bc*/ 	.word	0x00000250


	//   ....[1]....
        /*01c0*/ 	.word	0x00000270


	//   ....[2]....
        /*01c4*/ 	.word	0x00000290


	//   ....[3]....
        /*01c8*/ 	.word	0x000002b0


	//   ....[4]....
        /*01cc*/ 	.word	0x000004d0


	//   ....[5]....
        /*01d0*/ 	.word	0x000004f0


	//   ....[6]....
        /*01d4*/ 	.word	0x00000510


	//   ....[7]....
        /*01d8*/ 	.word	0x00000530


	//   ....[8]....
        /*01dc*/ 	.word	0x00000b70


	//   ....[9]....
        /*01e0*/ 	.word	0x00000b90


	//   ....[10]....
        /*01e4*/ 	.word	0x00000ba0


	//   ....[11]....
        /*01e8*/ 	.word	0x00000c30


	//   ....[12]....
        /*01ec*/ 	.word	0x00000c50


	//   ....[13]....
        /*01f0*/ 	.word	0x00000c60


	//   ....[14]....
        /*01f4*/ 	.word	0x00000cc0


	//   ....[15]....
        /*01f8*/ 	.word	0x00000d00


	//   ....[16]....
        /*01fc*/ 	.word	0x00000d10


	//   ....[17]....
        /*0200*/ 	.word	0x00000da0


	//   ....[18]....
        /*0204*/ 	.word	0x00000dc0


	//   ....[19]....
        /*0208*/ 	.word	0x00000dd0


	//   ....[20]....
        /*020c*/ 	.word	0x00001330


	//   ....[21]....
        /*0210*/ 	.word	0x00001350


	//   ....[22]....
        /*0214*/ 	.word	0x00001360


	//   ....[23]....
        /*0218*/ 	.word	0x000013f0


	//   ....[24]....
        /*021c*/ 	.word	0x00001410


	//   ....[25]....
        /*0220*/ 	.word	0x00001420


	//   ....[26]....
        /*0224*/ 	.word	0x00001480


	//   ....[27]....
        /*0228*/ 	.word	0x000014c0


	//   ....[28]....
        /*022c*/ 	.word	0x000014d0


	//   ....[29]....
        /*0230*/ 	.word	0x00001560


	//   ....[30]....
        /*0234*/ 	.word	0x00001580


	//   ....[31]....
        /*0238*/ 	.word	0x00001590


	//   ....[32]....
        /*023c*/ 	.word	0x00001d10


	//   ....[33]....
        /*0240*/ 	.word	0x00001d90


	//   ....[34]....
        /*0244*/ 	.word	0x00001e00


	//   ....[35]....
        /*0248*/ 	.word	0x00001e80


	//   ....[36]....
        /*024c*/ 	.word	0x00001f00


	//   ....[37]....
        /*0250*/ 	.word	0x00001f80


	//   ....[38]....
        /*0254*/ 	.word	0x00002000


	//   ....[39]....
        /*0258*/ 	.word	0x00002080


	//   ....[40]....
        /*025c*/ 	.word	0x00002100


	//   ....[41]....
        /*0260*/ 	.word	0x00002180


	//   ....[42]....
        /*0264*/ 	.word	0x00002200


	//   ....[43]....
        /*0268*/ 	.word	0x00002270


	//   ....[44]....
        /*026c*/ 	.word	0x000022f0


	//   ....[45]....
        /*0270*/ 	.word	0x00002370


	//   ....[46]....
        /*0274*/ 	.word	0x000023e0


	//   ....[47]....
        /*0278*/ 	.word	0x00002460


	//   ....[48]....
        /*027c*/ 	.word	0x000024e0


	//   ....[49]....
        /*0280*/ 	.word	0x00002560


	//   ....[50]....
        /*0284*/ 	.word	0x000025e0


	//   ....[51]....
        /*0288*/ 	.word	0x00002660


	//   ....[52]....
        /*028c*/ 	.word	0x000026e0


	//   ....[53]....
        /*0290*/ 	.word	0x00002760


	//   ....[54]....
        /*0294*/ 	.word	0x000027e0


	//   ....[55]....
        /*0298*/ 	.word	0x00002850


	//----- nvinfo : EIATTR_EXIT_INSTR_OFFSETS
	.align		4
.L_8687:
        /*029c*/ 	.byte	0x04, 0x1c
        /*029e*/ 	.short	(.L_8689 - .L_8688)


	//   ....[0]....
.L_8688:
        /*02a0*/ 	.word	0x00000090


	//   ....[1]....
        /*02a4*/ 	.word	0x00001910


	//   ....[2]....
        /*02a8*/ 	.word	0x00001940


	//   ....[3]....
        /*02ac*/ 	.word	0x00001b50


	//   ....[4]....
        /*02b0*/ 	.word	0x00001cb0


	//----- nvinfo : EIATTR_MAX_THREADS
	.align		4
.L_8689:
        /*02b4*/ 	.byte	0x04, 0x05
        /*02b6*/ 	.short	(.L_8691 - .L_8690)
.L_8690:
        /*02b8*/ 	.word	0x00000080
        /*02bc*/ 	.word	0x00000001
        /*02c0*/ 	.word	0x00000001


	//----- nvinfo : EIATTR_CRS_STACK_SIZE
	.align		4
.L_8691:
        /*02c4*/ 	.byte	0x04, 0x1e
        /*02c6*/ 	.short	(.L_8693 - .L_8692)
.L_8692:
        /*02c8*/ 	.word	0x00000000
.L_8693:


//--------------------- .nv.info._ZN4vllm3moe10topkGatingILi8ELi64ELi4ELi16ELi32El6__halfLNS0_11ScoringFuncE0EEEvPKT5_PKbPfiPT4_PiiiibPKf --------------------------
	.section	.nv.info._ZN4vllm3moe10topkGatingILi8ELi64ELi4ELi16ELi32El6__halfLNS0_11ScoringFuncE0EEEvPKT5_PKbPfiPT4_PiiiibPKf,"",@"SHT_CUDA_INFO"
	.sectionflags	@""
	.align	4


	//----- nvinfo : EIATTR_CUDA_API_VERSION
	.align		4
        /*0000*/ 	.byte	0x04, 0x37
        /*0002*/ 	.short	(.L_8695 - .L_8694)
.L_8694:
        /*0004*/ 	.word	0x00000082


	//----- nvinfo : EIATTR_SW2861232_WAR
	.align		4
.L_8695:
        /*0008*/ 	.byte	0x01, 0x35
	.zero		2


	//----- nvinfo : EIATTR_PARAM_CBANK
	.align		4
        /*000c*/ 	.byte	0x04, 0x0a
        /*000e*/ 	.short	(.L_8697 - .L_8696)
	.align		4
.L_8696:
        /*0010*/ 	.word	index@(.nv.constant0._ZN4vllm3moe10topkGatingILi8ELi64ELi4ELi16ELi32El6__halfLNS0_11ScoringFuncE0EEEvPKT5_PKbPfiPT4_PiiiibPKf)
        /*0014*/ 	.short	0x0160
        /*0016*/ 	.short	0x0048


	//----- nvinfo : EIATTR_CBANK_PARAM_SIZE
	.align		4
.L_8697:
        /*0018*/ 	.byte	0x03, 0x19
        /*001a*/ 	.short	0x0048


	//----- nvinfo : EIATTR_KPARAM_INFO
	.align		4
        /*001c*/ 	.byte	0x04, 0x17
        /*001e*/ 	.short	(.L_8699 - .L_8698)
.L_8698:
        /*0020*/ 	.word	0x00000000
        /*0024*/ 	.short	0x000a
        /*0026*/ 	.short	0x0040
        /*0028*/ 	.byte	0x00, 0xf0, 0x21, 0x00


	//----- nvinfo : EIATTR_KPARAM_INFO
	.align		4
.L_8699:
        /*002c*/ 	.byte	0x04, 0x17
        /*002e*/ 	.short	(.L_8701 - .L_8700)
.L_8700:
        /*0030*/ 	.word	0x00000000
        /*0034*/ 	.short	0x0009
        /*0036*/ 	.short	0x003c
        /*0038*/ 	.byte	0x00, 0xf0, 0x05, 0x00


	//----- nvinfo : EIATTR_KPARAM_INFO
	.align		4
.L_8701:
        /*003c*/ 	.byte	0x04, 0x17
        /*003e*/ 	.short	(.L_8703 - .L_8702)
.L_8702:
        /*0040*/ 	.word	0x00000000
        /*0044*/ 	.short	0x0008
        /*0046*/ 	.short	0x0038
        /*0048*/ 	.byte	0x00, 0xf0, 0x11, 0x00


	//----- nvinfo : EIATTR_KPARAM_INFO
	.align		4
.L_8703:
        /*004c*/ 	.byte	0x04, 0x17
        /*004e*/ 	.short	(.L_8705 - .L_8704)
.L_8704:
        /*0050*/ 	.word	0x00000000
        /*0054*/ 	.short	0x0007
        /*0056*/ 	.short	0x0034
        /*0058*/ 	.byte	0x00, 0xf0, 0x11, 0x00


	//----- nvinfo : EIATTR_KPARAM_INFO
	.align		4
.L_8705:
        /*005c*/ 	.byte	0x04, 0x17
        /*005e*/ 	.short	(.L_8707 - .L_8706)
.L_8706:
        /*0060*/ 	.word	0x00000000
        /*0064*/ 	.short	0x0006
        /*0066*/ 	.short	0x0030
        /*0068*/ 	.byte	0x00, 0xf0, 0x11, 0x00


	//----- nvinfo : EIATTR_KPARAM_INFO
	.align		4
.L_8707:
        /*006c*/ 	.byte	0x04, 0x17
        /*006e*/ 	.short	(.L_8709 - .L_8708)
.L_8708:
        /*0070*/ 	.word	0x00000000
        /*0074*/ 	.short	0x0005
        /*0076*/ 	.short	0x0028
        /*0078*/ 	.byte	0x00, 0xf0, 0x21, 0x00


	//----- nvinfo : EIATTR_KPARAM_INFO
	.align		4
.L_8709:
        /*007c*/ 	.byte	0x04, 0x17
        /*007e*/ 	.short	(.L_8711 - .L_8710)
.L_8710:
        /*0080*/ 	.word	0x00000000
        /*0084*/ 	.short	0x0004
        /*0086*/ 	.short	0x0020
        /*0088*/ 	.byte	0x00, 0xf0, 0x21, 0x00


	//----- nvinfo : EIATTR_KPARAM_INFO
	.align		4
.L_8711:
        /*008c*/ 	.byte	0x04, 0x17
        /*008e*/ 	.short	(.L_8713 - .L_8712)
.L_8712:
        /*0090*/ 	.word	0x00000000
        /*0094*/ 	.short	0x0003
        /*0096*/ 	.short	0x0018
        /*0098*/ 	.byte	0x00, 0xf0, 0x11, 0x00


	//----- nvinfo : EIATTR_KPARAM_INFO
	.align		4
.L_8713:
        /*009c*/ 	.byte	0x04, 0x17
        /*009e*/ 	.short	(.L_8715 - .L_8714)
.L_8714:
        /*00a0*/ 	.word	0x00000000
        /*00a4*/ 	.short	0x0002
        /*00a6*/ 	.short	0x0010
        /*00a8*/ 	.byte	0x00, 0xf0, 0x21, 0x00


	//----- nvinfo : EIATTR_KPARAM_INFO
	.align		4
.L_8715:
        /*00ac*/ 	.byte	0x04, 0x17
        /*00ae*/ 	.short	(.L_8717 - .L_8716)
.L_8716:
        /*00b0*/ 	.word	0x00000000
        /*00b4*/ 	.short	0x0001
        /*00b6*/ 	.short	0x0008
        /*00b8*/ 	.byte	0x00, 0xf0, 0x21, 0x00


	//----- nvinfo : EIATTR_KPARAM_INFO
	.align		4
.L_8717:
        /*00bc*/ 	.byte	0x04, 0x17
        /*00be*/ 	.short	(.L_8719 - .L_8718)
.L_8718:
        /*00c0*/ 	.word	0x00000000
        /*00c4*/ 	.short	0x0000
        /*00c6*/ 	.short	0x0000
        /*00c8*/ 	.byte	0x00, 0xf0, 0x21, 0x00


	//----- nvinfo : EIATTR_MAXREG_COUNT
	.align		4
.L_8719:
        /*00cc*/ 	.byte	0x03, 0x1b
        /*00ce*/ 	.short	0x00ff


	//----- nvinfo : EIATTR_MERCURY_ISA_VERSION
	.align		4
        /*00d0*/ 	.byte	0x03, 0x5f
        /*00d2*/ 	.short	0x0000


	//----- nvinfo : EIATTR_COOP_GROUP_MASK_REGIDS
	.align		4
        /*00d4*/ 	.byte	0x04, 0x29
        /*00d6*/ 	.short	(.L_8721 - .L_8720)


	//   ....[0]....
.L_8720:
        /*00d8*/ 	.word	0xffffffff


	//   ....[1]....
        /*00dc*/ 	.word	0xffffffff


	//   ....[2]....
        /*00e0*/ 	.word	0xffffffff


	//   ....[3]....
        /*00e4*/ 	.word	0xffffffff


	//   ....[4]....
        /*00e8*/ 	.word	0xffffffff


	//   ....[5]....
        /*00ec*/ 	.word	0xffffffff


	//   ....[6]....
        /*00f0*/ 	.word	0xffffffff


	//   ....[7]....
        /*00f4*/ 	.word	0xffffffff


	//   ....[8]....
        /*00f8*/ 	.word	0xffffffff


	//   ....[9]....
        /*00fc*/ 	.word	0xffffffff


	//   ....[10]....
        /*0100*/ 	.word	0xffffffff


	//   ....[11]....
        /*0104*/ 	.word	0xffffffff


	//   ....[12]....
        /*0108*/ 	.word	0xffffffff


	//   ....[13]....
        /*010c*/ 	.word	0xffffffff


	//   ....[14]....
        /*0110*/ 	.word	0xffffffff


	//   ....[15]....
        /*0114*/ 	.word	0xffffffff


	//   ....[16]....
        /*0118*/ 	.word	0xffffffff


	//   ....[17]....
        /*011c*/ 	.word	0xffffffff


	//   ....[18]....
        /*0120*/ 	.word	0xffffffff


	//   ....[19]....
        /*0124*/ 	.word	0xffffffff


	//   ....[20]....
        /*0128*/ 	.word	0xffffffff


	//   ....[21]....
        /*012c*/ 	.word	0xffffffff


	//   ....[22]....
        /*0130*/ 	.word	0xffffffff


	//   ....[23]....
        /*0134*/ 	.word	0xffffffff


	//   ....[24]....
        /*0138*/ 	.word	0xffffffff


	//   ....[25]....
        /*013c*/ 	.word	0xffffffff


	//   ....[26]....
        /*0140*/ 	.word	0xffffffff


	//   ....[27]....
        /*0144*/ 	.word	0xffffffff


	//   ....[28]....
        /*0148*/ 	.word	0xffffffff


	//   ....[29]....
        /*014c*/ 	.word	0xffffffff


	//   ....[30]....
        /*0150*/ 	.word	0xffffffff


	//   ....[31]....
        /*0154*/ 	.word	0xffffffff


	//   ....[32]....
        /*0158*/ 	.word	0xffffffff


	//   ....[33]....
        /*015c*/ 	.word	0xffffffff


	//   ....[34]....
        /*0160*/ 	.word	0xffffffff


	//   ....[35]....
        /*0164*/ 	.word	0xffffffff


	//   ....[36]....
        /*0168*/ 	.word	0xffffffff


	//   ....[37]....
        /*016c*/ 	.word	0xffffffff


	//   ....[38]....
        /*0170*/ 	.word	0xffffffff


	//   ....[39]....
        /*0174*/ 	.word	0xffffffff


	//   ....[40]....
        /*0178*/ 	.word	0xffffffff


	//   ....[41]....
        /*017c*/ 	.word	0xffffffff


	//----- nvinfo : EIATTR_COOP_GROUP_INSTR_OFFSETS
	.align		4
.L_8721:
        /*0180*/ 	.byte	0x04, 0x28
        /*0182*/ 	.short	(.L_8723 - .L_8722)


	//   ....[0]....
.L_8722:
        /*0184*/ 	.word	0x00000270


	//   ....[1]....
        /*0188*/ 	.word	0x00000290


	//   ....[2]....
        /*018c*/ 	.word	0x000002b0


	//   ....[3]....
        /*0190*/ 	.word	0x000004d0


	//   ....[4]....
        /*0194*/ 	.word	0x000004f0


	//   ....[5]....
        /*0198*/ 	.word	0x00000510


	//   ....[6]....
        /*019c*/ 	.word	0x00000b30


	//   ....[7]....
        /*01a0*/ 	.word	0x00000b50


	//   ....[8]....
        /*01a4*/ 	.word	0x00000b60


	//   ....[9]....
        /*01a8*/ 	.word	0x00000bf0


	//   ....[10]....
        /*01ac*/ 	.word	0x00000c10


	//   ....[11]....
        /*01b0*/ 	.word	0x00000c20


	//   ....[12]....
        /*01b4*/ 	.word	0x00000c80


	//   ....[13]....
        /*01b8*/ 	.word	0x00000cc0


	//   ....[14]....
        /*01bc*/ 	.word	0x00000cd0


	//   ....[15]....
        /*01c0*/ 	.word	0x00001240


	//   ....[16]....
        /*01c4*/ 	.word	0x00001260


	//   ....[17]....
        /*01c8*/ 	.word	0x00001270


	//   ....[18]....
        /*01cc*/ 	.word	0x00001300


	//   ....[19]....
        /*01d0*/ 	.word	0x00001320


	//   ....[20]....
        /*01d4*/ 	.word	0x00001330


	//   ....[21]....
        /*01d8*/ 	.word	0x00001390


	//   ....[22]....
        /*01dc*/ 	.word	0x000013d0


	//   ....[23]....
        /*01e0*/ 	.word	0x000013e0


	//   ....[24]....
        /*01e4*/ 	.word	0x00001b70


	//   ....[25]....
        /*01e8*/ 	.word	0x00001bf0


	//   ....[26]....
        /*01ec*/ 	.word	0x00001c60


	//   ....[27]....
        /*01f0*/ 	.word	0x00001ce0


	//   ....[28]....
        /*01f4*/ 	.word	0x00001d60


	//   ....[29]....
        /*01f8*/ 	.word	0x00001de0


	//   ....[30]....
        /*01fc*/ 	.word	0x00001e60


	//   ....[31]....
        /*0200*/ 	.word	0x00001ee0


	//   ....[32]....
        /*0204*/ 	.word	0x00001f50


	//   ....[33]....
        /*0208*/ 	.word	0x00001fd0


	//   ....[34]....
        /*020c*/ 	.word	0x00002050


	//   ....[35]....
        /*0210*/ 	.word	0x000020c0


	//   ....[36]....
        /*0214*/ 	.word	0x00002140


	//   ....[37]....
        /*0218*/ 	.word	0x000021c0


	//   ....[38]....
        /*021c*/ 	.word	0x00002240


	//   ....[39]....
        /*0220*/ 	.word	0x000022c0


	//   ....[40]....
        /*0224*/ 	.word	0x00002340


	//   ....[41]....
        /*0228*/ 	.word	0x000023b0


	//----- nvinfo : EIATTR_EXIT_INSTR_OFFSETS
	.align		4
.L_8723:
        /*022c*/ 	.byte	0x04, 0x1c
        /*022e*/ 	.short	(.L_8725 - .L_8724)


	//   ....[0]....
.L_8724:
        /*0230*/ 	.word	0x00000090


	//   ....[1]....
        /*0234*/ 	.word	0x00001770


	//   ....[2]....
        /*0238*/ 	.word	0x000017a0


	//   ....[3]....
        /*023c*/ 	.word	0x000019b0


	//   ....[4]....
        /*0240*/ 	.word	0x00001b10


	//----- nvinfo : EIATTR_MAX_THREADS
	.align		4
.L_8725:
        /*0244*/ 	.byte	0x04, 0x05
        /*0246*/ 	.short	(.L_8727 - .L_8726)
.L_8726:
        /*0248*/ 	.word	0x00000080
        /*024c*/ 	.word	0x00000001
        /*0250*/ 	.word	0x00000001


	//----- nvinfo : EIATTR_CRS_STACK_SIZE
	.align		4
.L_8727:
        /*0254*/ 	.byte	0x04, 0x1e
        /*0256*/ 	.short	(.L_8729 - .L_8728)
.L_8728:
        /*0258*/ 	.word	0x00000000
.L_8729:


//--------------------- .nv.info._ZN4vllm3moe10topkGatingILi8ELi32ELi4ELi16ELi32El6__halfLNS0_11ScoringFuncE0EEEvPKT5_PKbPfiPT4_PiiiibPKf --------------------------
	.section	.nv.info._ZN4vllm3moe10topkGatingILi8ELi32ELi4ELi16ELi32El6__halfLNS0_11ScoringFuncE0EEEvPKT5_PKbPfiPT4_PiiiibPKf,"",@"SHT_CUDA_INFO"
	.sectionflags	@""
	.align	4


	//----- nvinfo : EIATTR_CUDA_API_VERSION
	.align		4
        /*0000*/ 	.byte	0x04, 0x37
        /*0002*/ 	.short	(.L_8731 - .L_8730)
.L_8730:
        /*0004*/ 	.word	0x00000082


	//----- nvinfo : EIATTR_SW2861232_WAR
	.align		4
.L_8731:
        /*0008*/ 	.byte	0x01, 0x35
	.zero		2


	//----- nvinfo : EIATTR_PARAM_CBANK
	.align		4
        /*000c*/ 	.byte	0x04, 0x0a
        /*000e*/ 	.short	(.L_8733 - .L_8732)
	.align		4
.L_8732:
        /*0010*/ 	.word	index@(.nv.constant0._ZN4vllm3moe10topkGatingILi8ELi32ELi4ELi16ELi32El6__halfLNS0_11ScoringFuncE0EEEvPKT5_PKbPfiPT4_PiiiibPKf)
        /*0014*/ 	.short	0x0160
        /*0016*/ 	.short	0x0048


	//----- nvinfo : EIATTR_CBANK_PARAM_SIZE
	.align		4
.L_8733:
        /*0018*/ 	.byte	0x03, 0x19
        /*001a*/ 	.short	0x0048


	//----- nvinfo : EIATTR_KPARAM_INFO
	.align		4
        /*001c*/ 	.byte	0x04, 0x17
        /*001e*/ 	.short	(.L_8735 - .L_8734)
.L_8734:
        /*0020*/ 	.word	0x00000000
        /*0024*/ 	.short	0x000a
        /*0026*/ 	.short	0x0040
        /*0028*/ 	.byte	0x00, 0xf0, 0x21, 0x00


	//----- nvinfo : EIATTR_KPARAM_INFO
	.align		4
.L_8735:
        /*002c*/ 	.byte	0x04, 0x17
        /*002e*/ 	.short	(.L_8737 - .L_8736)
.L_8736:
        /*0030*/ 	.word	0x00000000
        /*0034*/ 	.short	0x0009
        /*0036*/ 	.short	0x003c
        /*0038*/ 	.byte	0x00, 0xf0, 0x05, 0x00


	//----- nvinfo : EIATTR_KPARAM_INFO
	.align		4
.L_8737:
        /*003c*/ 	.byte	0x04, 0x17
        /*003e*/ 	.short	(.L_8739 - .L_8738)
.L_8738:
        /*0040*/ 	.word	0x00000000
        /*0044*/ 	.short	0x0008
        /*0046*/ 	.short	0x0038
        /*0048*/ 	.byte	0x00, 0xf0, 0x11, 0x00


	//----- nvinfo : EIATTR_KPARAM_INFO
	.align		4
.L_8739:
        /*004c*/ 	.byte	0x04, 0x17
        /*004e*/ 	.short	(.L_8741 - .L_8740)
.L_8740:
        /*0050*/ 	.word	0x00000000
        /*0054*/ 	.short	0x0007
        /*0056*/ 	.short	0x0034
        /*0058*/ 	.byte	0x00, 0xf0, 0x11, 0x00


	//----- nvinfo : EIATTR_KPARAM_INFO
	.align		4
.L_8741:
        /*005c*/ 	.byte	0x04, 0x17
        /*005e*/ 	.short	(.L_8743 - .L_8742)
.L_8742:
        /*0060*/ 	.word	0x00000000
        /*0064*/ 	.short	0x0006
        /*0066*/ 	.short	0x0030
        /*0068*/ 	.byte	0x00, 0xf0, 0x11, 0x00


	//----- nvinfo : EIATTR_KPARAM_INFO
	.align		4
.L_8743:
        /*006c*/ 	.byte	0x04, 0x17
        /*006e*/ 	.short	(.L_8745 - .L_8744)
.L_8744:
        /*0070*/ 	.word	0x00000000
        /*0074*/ 	.short	0x0005
        /*0076*/ 	.short	0x0028
        /*0078*/ 	.byte	0x00, 0xf0, 0x21, 0x00


	//----- nvinfo : EIATTR_KPARAM_INFO
	.align		4
.L_8745:
        /*007c*/ 	.byte	0x04, 0x17
        /*007e*/ 	.short	(.L_8747 - .L_8746)
.L_8746:
        /*0080*/ 	.word	0x00000000
        /*0084*/ 	.short	0x0004
        /*0086*/ 	.short	0x0020
        /*0088*/ 	.byte	0x00, 0xf0, 0x21, 0x00


	//----- nvinfo : EIATTR_KPARAM_INFO
	.align		4
.L_8747:
        /*008c*/ 	.byte	0x04, 0x17
        /*008e*/ 	.short	(.L_8749 - .L_8748)
.L_8748:
        /*0090*/ 	.word	0x00000000
        /*0094*/ 	.short	0x0003
        /*0096*/ 	.short	0x0018
        /*0098*/ 	.byte	0x00, 0xf0, 0x11, 0x00


	//----- nvinfo : EIATTR_KPARAM_INFO
	.align		4
.L_8749:
        /*009c*/ 	.byte	0x04, 0x17
        /*009e*/ 	.short	(.L_8751 - .L_8750)
.L_8750:
        /*00a0*/ 	.word	0x00000000
        /*00a4*/ 	.short	0x0002
        /*00a6*/ 	.short	0x0010
        /*00a8*/ 	.byte	0x00, 0xf0, 0x21, 0x00


	//----- nvinfo : EIATTR_KPARAM_INFO
	.align		4
.L_8751:
        /*00ac*/ 	.byte	0x04, 0x17
        /*00ae*/ 	.short	(.L_8753 - .L_8752)
.L_8752:
        /*00b0*/ 	.word	0x00000000
        /*00b4*/ 	.short	0x0001
        /*00b6*/ 	.short	0x0008
        /*00b8*/ 	.byte	0x00, 0xf0, 0x21, 0x00


	//----- nvinfo : EIATTR_KPARAM_INFO
	.align		4
.L_8753:
        /*00bc*/ 	.byte	0x04, 0x17
        /*00be*/ 	.short	(.L_8755 - .L_8754)
.L_8754:
        /*00c0*/ 	.word	0x00000000
        /*00c4*/ 	.short	0x0000
        /*00c6*/ 	.short	0x0000
        /*00c8*/ 	.byte	0x00, 0xf0, 0x21, 0x00


	//----- nvinfo : EIATTR_MAXREG_COUNT
	.align		4
.L_8755:
        /*00cc*/ 	.byte	0x03, 0x1b
        /*00ce*/ 	.short	0x00ff


	//----- nvinfo : EIATTR_MERCURY_ISA_VERSION
	.align		4
        /*00d0*/ 	.byte	0x03, 0x5f
        /*00d2*/ 	.short	0x0000


	//----- nvinfo : EIATTR_COOP_GROUP_MASK_REGIDS
	.align		4
        /*00d4*/ 	.byte	0x04, 0x29
        /*00d6*/ 	.short	(.L_8757 - .L_8756)


	//   ....[0]....
.L_8756:
        /*00d8*/ 	.word	0xffffffff


	//   ....[1]....
        /*00dc*/ 	.word	0xffffffff


	//   ....[2]....
        /*00e0*/ 	.word	0xffffffff


	//   ....[3]....
        /*00e4*/ 	.word	0xffffffff


	//   ....[4]....
        /*00e8*/ 	.word	0xffffffff


	//   ....[5]....
        /*00ec*/ 	.word	0xffffffff


	//   ....[6]....
        /*00f0*/ 	.word	0xffffffff


	//   ....[7]....
        /*00f4*/ 	.word	0xffffffff


	//   ....[8]....
        /*00f8*/ 	.word	0xffffffff


	//   ....[9]....
        /*00fc*/ 	.word	0xffffffff


	//   ....[10]....
        /*0100*/ 	.word	0xffffffff


	//   ....[11]....
        /*0104*/ 	.word	0xffffffff


	//   ....[12]....
        /*0108*/ 	.word	0xffffffff


	//   ....[13]....
        /*010c*/ 	.word	0xffffffff


	//   ....[14]....
        /*0110*/ 	.word	0xffffffff


	//   ....[15]....
        /*0114*/ 	.word	0xffffffff


	//   ....[16]....
        /*0118*/ 	.word	0xffffffff


	//   ....[17]....
        /*011c*/ 	.word	0xffffffff


	//   ....[18]....
        /*0120*/ 	.word	0xffffffff


	//   ....[19]....
        /*0124*/ 	.word	0xffffffff


	//   ....[20]....
        /*0128*/ 	.word	0xffffffff


	//   ....[21]....
        /*012c*/ 	.word	0xffffffff


	//   ....[22]....
        /*0130*/ 	.word	0xffffffff


	//   ....[23]....
        /*0134*/ 	.word	0xffffffff


	//   ....[24]....
        /*0138*/ 	.word	0xffffffff


	//   ....[25]....
        /*013c*/ 	.word	0xffffffff


	//   ....[26]....
        /*0140*/ 	.word	0xffffffff


	//   ....[27]....
        /*0144*/ 	.word	0xffffffff


	//----- nvinfo : EIATTR_COOP_GROUP_INSTR_OFFSETS
	.align		4
.L_8757:
        /*0148*/ 	.byte	0x04, 0x28
        /*014a*/ 	.short	(.L_8759 - .L_8758)


	//   ....[0]....
.L_8758:
        /*014c*/ 	.word	0x00000270


	//   ....[1]....
        /*0150*/ 	.word	0x00000290


	//   ....[2]....
        /*0154*/ 	.word	0x000004b0


	//   ....[3]....
        /*0158*/ 	.word	0x000004e0


	//   ....[4]....
        /*015c*/ 	.word	0x00000af0


	//   ....[5]....
        /*0160*/ 	.word	0x00000b10


	//   ....[6]....
        /*0164*/ 	.word	0x00000b20


	//   ....[7]....
        /*0168*/ 	.word	0x00000bc0


	//   ....[8]....
        /*016c*/ 	.word	0x00000bd0


	//   ....[9]....
        /*0170*/ 	.word	0x00000be0


	//   ....[10]....
        /*0174*/ 	.word	0x00001140


	//   ....[11]....
        /*0178*/ 	.word	0x00001160


	//   ....[12]....
        /*017c*/ 	.word	0x00001170


	//   ....[13]....
        /*0180*/ 	.word	0x00001210


	//   ....[14]....
        /*0184*/ 	.word	0x00001220


	//   ....[15]....
        /*0188*/ 	.word	0x00001230


	//   ....[16]....
        /*018c*/ 	.word	0x000019b0


	//   ....[17]....
        /*0190*/ 	.word	0x00001a30


	//   ....[18]....
        /*0194*/ 	.word	0x00001aa0


	//   ....[19]....
        /*0198*/ 	.word	0x00001b20


	//   ....[20]....
        /*019c*/ 	.word	0x00001ba0


	//   ....[21]....
        /*01a0*/ 	.word	0x00001c10


	//   ....[22]....
        /*01a4*/ 	.word	0x00001c90


	//   ....[23]....
        /*01a8*/ 	.word	0x00001d10


	//   ....[24]....
        /*01ac*/ 	.word	0x00001d80


	//   ....[25]....
        /*01b0*/ 	.word	0x00001e00


	//   ....[26]....
        /*01b4*/ 	.word	0x00001e80


	//   ....[27]....
        /*01b8*/ 	.word	0x00001ef0


	//----- nvinfo : EIATTR_EXIT_INSTR_OFFSETS
	.align		4
.L_8759:
        /*01bc*/ 	.byte	0x04, 0x1c
        /*01be*/ 	.short	(.L_8761 - .L_8760)


	//   ....[0]....
.L_8760:
        /*01c0*/ 	.word	0x00000090


	//   ....[1]....
        /*01c4*/ 	.word	0x000015b0


	//   ....[2]....
        /*01c8*/ 	.word	0x000015e0


	//   ....[3]....
        /*01cc*/ 	.word	0x000017f0


	//   ....[4]....
        /*01d0*/ 	.word	0x00001950


	//----- nvinfo : EIATTR_MAX_THREADS
	.align		4
.L_8761:
        /*01d4*/ 	.byte	0x04, 0x05
        /*01d6*/ 	.short	(.L_8763 - .L_8762)
.L_8762:
        /*01d8*/ 	.word	0x00000080
        /*01dc*/ 	.word	0x00000001
        /*01e0*/ 	.word	0x00000001


	//----- nvinfo : EIATTR_CRS_STACK_SIZE
	.align		4
.L_8763:
        /*01e4*/ 	.byte	0x04, 0x1e
        /*01e6*/ 	.short	(.L_8765 - .L_8764)
.L_8764:
        /*01e8*/ 	.word	0x00000000
.L_8765:


//--------------------- .nv.info._ZN4vllm3moe10topkGatingILi8ELi16ELi4ELi16ELi32El6__halfLNS0_11ScoringFuncE0EEEvPKT5_PKbPfiPT4_PiiiibPKf --------------------------
	.section	.nv.info._ZN4vllm3moe10topkGatingILi8ELi16ELi4ELi16ELi32El6__halfLNS0_11ScoringFuncE0EEEvPKT5_PKbPfiPT4_PiiiibPKf,"",@"SHT_CUDA_INFO"
	.sectionflags	@""
	.align	4


	//----- nvinfo : EIATTR_CUDA_API_VERSION
	.align		4
        /*0000*/ 	.byte	0x04, 0x37
        /*0002*/ 	.short	(.L_8767 - .L_8766)
.L_8766:
        /*0004*/ 	.word	0x00000082


	//----- nvinfo : EIATTR_SW2861232_WAR
	.align		4
.L_8767:
        /*0008*/ 	.byte	0x01, 0x35
	.zero		2


	//----- nvinfo : EIATTR_PARAM_CBANK
	.align		4
        /*000c*/ 	.byte	0x04, 0x0a
        /*000e*/ 	.short	(.L_8769 - .L_8768)
	.align		4
.L_8768:
        /*0010*/ 	.word	index@(.nv.constant0._ZN4vllm3moe10topkGatingILi8ELi16ELi4ELi16ELi32El6__halfLNS0_11ScoringFuncE0EEEvPKT5_PKbPfiPT4_PiiiibPKf)
        /*0014*/ 	.short	0x0160
        /*0016*/ 	.short	0x0048


	//----- nvinfo : EIATTR_CBANK_PARAM_SIZE
	.align		4
.L_8769:
        /*0018*/ 	.byte	0x03, 0x19
        /*001a*/ 	.short	0x0048


	//----- nvinfo : EIATTR_KPARAM_INFO
	.align		4
        /*001c*/ 	.byte	0x04, 0x17
        /*001e*/ 	.short	(.L_8771 - .L_8770)
.L_8770:
        /*0020*/ 	.word	0x00000000
        /*0024*/ 	.short	0x000a
        /*0026*/ 	.short	0x0040
        /*0028*/ 	.byte	0x00, 0xf0, 0x21, 0x00


	//----- nvinfo : EIATTR_KPARAM_INFO
	.align		4
.L_8771:
        /*002c*/ 	.byte	0x04, 0x17
        /*002e*/ 	.short	(.L_8773 - .L_8772)
.L_8772:
        /*0030*/ 	.word	0x00000000
        /*0034*/ 	.short	0x0009
        /*0036*/ 	.short	0x003c
        /*0038*/ 	.byte	0x00, 0xf0, 0x05, 0x00


	//----- nvinfo : EIATTR_KPARAM_INFO
	.align		4
.L_8773:
        /*003c*/ 	.byte	0x04, 0x17
        /*003e*/ 	.short	(.L_8775 - .L_8774)
.L_8774:
        /*0040*/ 	.word	0x00000000
        /*0044*/ 	.short	0x0008
        /*0046*/ 	.short	0x0038
        /*0048*/ 	.byte	0x00, 0xf0, 0x11, 0x00


	//----- nvinfo : EIATTR_KPARAM_INFO
	.align		4
.L_8775:
        /*004c*/ 	.byte	0x04, 0x17
        /*004e*/ 	.short	(.L_8777 - .L_8776)
.L_8776:
        /*0050*/ 	.word	0x00000000
        /*0054*/ 	.short	0x0007
        /*0056*/ 	.short	0x0034
        /*0058*/ 	.byte	0x00, 0xf0, 0x11, 0x00


	//----- nvinfo : EIATTR_KPARAM_INFO
	.align		4
.L_8777:
        /*005c*/ 	.byte	0x04, 0x17
        /*005e*/ 	.short	(.L_8779 - .L_8778)
.L_8778:
        /*0060*/ 	.word	0x00000000
        /*0064*/ 	.short	0x0006
        /*0066*/ 	.short	0x0030
        /*0068*/ 	.byte	0x00, 0xf0, 0x11, 0x00


	//----- nvinfo : EIATTR_KPARAM_INFO
	.align		4
.L_8779:
        /*006c*/ 	.byte	0x04, 0x17
        /*006e*/ 	.short	(.L_8781 - .L_8780)
.L_8780:
        /*0070*/ 	.word	0x00000000
        /*0074*/ 	.short	0x0005
        /*0076*/ 	.short	0x0028
        /*0078*/ 	.byte	0x00, 0xf0, 0x21, 0x00


	//----- nvinfo : EIATTR_KPARAM_INFO
	.align		4
.L_8781:
        /*007c*/ 	.byte	0x04, 0x17
        /*007e*/ 	.short	(.L_8783 - .L_8782)
.L_8782:
        /*0080*/ 	.word	0x00000000
        /*0084*/ 	.short	0x0004
        /*0086*/ 	.short	0x0020
        /*0088*/ 	.byte	0x00, 0xf0, 0x21, 0x00


	//----- nvinfo : EIATTR_KPARAM_INFO
	.align		4
.L_8783:
        /*008c*/ 	.byte	0x04, 0x17
        /*008e*/ 	.short	(.L_8785 - .L_8784)
.L_8784:
        /*0090*/ 	.word	0x00000000
        /*0094*/ 	.short	0x0003
        /*0096*/ 	.short	0x0018
        /*0098*/ 	.byte	0x00, 0xf0, 0x11, 0x00


	//----- nvinfo : EIATTR_KPARAM_INFO
	.align		4
.L_8785:
        /*009c*/ 	.byte	0x04, 0x17
        /*009e*/ 	.short	(.L_8787 - .L_8786)
.L_8786:
        /*00a0*/ 	.word	0x00000000
        /*00a4*/ 	.short	0x0002
        /*00a6*/ 	.short	0x0010
        /*00a8*/ 	.byte	0x00, 0xf0, 0x21, 0x00


	//----- nvinfo : EIATTR_KPARAM_INFO
	.align		4
.L_8787:
        /*00ac*/ 	.byte	0x04, 0x17
        /*00ae*/ 	.short	(.L_8789 - .L_8788)
.L_8788:
        /*00b0*/ 	.word	0x00000000
        /*00b4*/ 	.short	0x0001
        /*00b6*/ 	.short	0x0008
        /*00b8*/ 	.byte	0x00, 0xf0, 0x21, 0x00


	//----- nvinfo : EIATTR_KPARAM_INFO
	.align		4
.L_8789:
        /*00bc*/ 	.byte	0x04, 0x17
        /*00be*/ 	.short	(.L_8791 - .L_8790)
.L_8790:
        /*00c0*/ 	.word	0x00000000
        /*00c4*/ 	.short	0x0000
        /*00c6*/ 	.short	0x0000
        /*00c8*/ 	.byte	0x00, 0xf0, 0x21, 0x00


	//----- nvinfo : EIATTR_MAXREG_COUNT
	.align		4
.L_8791:
        /*00cc*/ 	.byte	0x03, 0x1b
        /*00ce*/ 	.short	0x00ff


	//----- nvinfo : EIATTR_MERCURY_ISA_VERSION
	.align		4
        /*00d0*/ 	.byte	0x03, 0x5f
        /*00d2*/ 	.short	0x0000


	//----- nvinfo : EIATTR_COOP_GROUP_MASK_REGIDS
	.align		4
        /*00d4*/ 	.byte	0x04, 0x29
        /*00d6*/ 	.short	(.L_8793 - .L_8792)


	//   ....[0]....
.L_8792:
        /*00d8*/ 	.word	0xffffffff


	//   ....[1]....
        /*00dc*/ 	.word	0xffffffff


	//   ....[2]....
        /*00e0*/ 	.word	0xffffffff


	//   ....[3]....
        /*00e4*/ 	.word	0xffffffff


	//   ....[4]....
        /*00e8*/ 	.word	0xffffffff


	//   ....[5]....
        /*00ec*/ 	.word	0xffffffff


	//   ....[6]....
        /*00f0*/ 	.word	0xffffffff


	//   ....[7]....
        /*00f4*/ 	.word	0xffffffff


	//   ....[8]....
        /*00f8*/ 	.word	0xffffffff


	//   ....[9]....
        /*00fc*/ 	.word	0xffffffff


	//   ....[10]....
        /*0100*/ 	.word	0xffffffff


	//   ....[11]....
        /*0104*/ 	.word	0xffffffff


	//   ....[12]....
        /*0108*/ 	.word	0xffffffff


	//   ....[13]....
        /*010c*/ 	.word	0xffffffff


	//----- nvinfo : EIATTR_COOP_GROUP_INSTR_OFFSETS
	.align		4
.L_8793:
        /*0110*/ 	.byte	0x04, 0x28
        /*0112*/ 	.short	(.L_8795 - .L_8794)


	//   ....[0]....
.L_8794:
        /*0114*/ 	.word	0x00000270


	//   ....[1]....
        /*0118*/ 	.word	0x00000490


	//   ....[2]....
        /*011c*/ 	.word	0x00000ab0


	//   ....[3]....
        /*0120*/ 	.word	0x00000ad0


	//   ....[4]....
        /*0124*/ 	.word	0x00000ae0


	//   ....[5]....
        /*0128*/ 	.word	0x00001050


	//   ....[6]....
        /*012c*/ 	.word	0x00001070


	//   ....[7]....
        /*0130*/ 	.word	0x00001080


	//   ....[8]....
        /*0134*/ 	.word	0x00001820


	//   ....[9]....
        /*0138*/ 	.word	0x000018a0


	//   ....[10]....
        /*013c*/ 	.word	0x00001910


	//   ....[11]....
        /*0140*/ 	.word	0x00001990


	//   ....[12]....
        /*0144*/ 	.word	0x00001a10


	//   ....[13]....
        /*0148*/ 	.word	0x00001a80


	//----- nvinfo : EIATTR_EXIT_INSTR_OFFSETS
	.align		4
.L_8795:
        /*014c*/ 	.byte	0x04, 0x1c
        /*014e*/ 	.short	(.L_8797 - .L_8796)


	//   ....[0]....
.L_8796:
        /*0150*/ 	.word	0x00000090


	//   ....[1]....
        /*0154*/ 	.word	0x00001420


	//   ....[2]....
        /*0158*/ 	.word	0x00001450


	//   ....[3]....
        /*015c*/ 	.word	0x00001660


	//   ....[4]....
        /*0160*/ 	.word	0x000017c0


	//----- nvinfo : EIATTR_MAX_THREADS
	.align		4
.L_8797:
        /*0164*/ 	.byte	0x04, 0x05
        /*0166*/ 	.short	(.L_8799 - .L_8798)
.L_8798:
        /*0168*/ 	.word	0x00000080
        /*016c*/ 	.word	0x00000001
        /*0170*/ 	.word	0x00000001


	//----- nvinfo : EIATTR_CRS_STACK_SIZE
	.align		4
.L_8799:
        /*0174*/ 	.byte	0x04, 0x1e
        /*0176*/ 	.short	(.L_8801 - .L_8800)
.L_8800:
        /*0178*/ 	.word	0x00000000
.L_8801:


//--------------------- .nv.info._ZN4vllm3moe10topkGatingILi8ELi8ELi4ELi16ELi32El6__halfLNS0_11ScoringFuncE0EEEvPKT5_PKbPfiPT4_PiiiibPKf --------------------------
	.section	.nv.info._ZN4vllm3moe10topkGatingILi8ELi8ELi4ELi16ELi32El6__halfLNS0_11ScoringFuncE0EEEvPKT5_PKbPfiPT4_PiiiibPKf,"",@"SHT_CUDA_INFO"
	.sectionflags	@""
	.align	4


	//----- nvinfo : EIATTR_CUDA_API_VERSION
	.align		4
        /*0000*/ 	.byte	0x04, 0x37
        /*0002*/ 	.short	(.L_8803 - .L_8802)
.L_8802:
        /*0004*/ 	.word	0x00000082


	//----- nvinfo : EIATTR_SW2861232_WAR
	.align		4
.L_8803:
        /*0008*/ 	.byte	0x01, 0x35
	.zero		2


	//----- nvinfo : EIATTR_PARAM_CBANK
	.align		4
        /*000c*/ 	.byte	0x04, 0x0a
        /*000e*/ 	.short	(.L_8805 - .L_8804)
	.align		4
.L_8804:
        /*0010*/ 	.word	index@(.nv.constant0._ZN4vllm3moe10topkGatingILi8ELi8ELi4ELi16ELi32El6__halfLNS0_11ScoringFuncE0EEEvPKT5_PKbPfiPT4_PiiiibPKf)
        /*0014*/ 	.short	0x0160
        /*0016*/ 	.short	0x0048


	//----- nvinfo : EIATTR_CBANK_PARAM_SIZE
	.align		4
.L_8805:
        /*0018*/ 	.byte	0x03, 0x19
        /*001a*/ 	.short	0x0048


	//----- nvinfo : EIATTR_KPARAM_INFO
	.align		4
        /*001c*/ 	.byte	0x04, 0x17
        /*001e*/ 	.short	(.L_8807 - .L_8806)
.L_8806:
        /*0020*/ 	.word	0x00000000
        /*0024*/ 	.short	0x000a
        /*0026*/ 	.short	0x0040
        /*0028*/ 	.byte	0x00, 0xf0, 0x21, 0x00


	//----- nvinfo : EIATTR_KPARAM_INFO
	.align		4
.L_8807:
        /*002c*/ 	.byte	0x04, 0x17
        /*002e*/ 	.short	(.L_8809 - .L_8808)
.L_8808:
        /*0030*/ 	.word	0x00000000
        /*0034*/ 	.short	0x0009
        /*0036*/ 	.short	0x003c
        /*0038*/ 	.byte	0x00, 0xf0, 0x05, 0x00


	//----- nvinfo : EIATTR_KPARAM_INFO
	.align		4
.L_8809:
        /*003c*/ 	.byte	0x04, 0x17
        /*003e*/ 	.short	(.L_8811 - .L_8810)
.L_8810:
        /*0040*/ 	.word	0x00000000
        /*0044*/ 	.short	0x0008
        /*0046*/ 	.short	0x0038
        /*0048*/ 	.byte	0x00, 0xf0, 0x11, 0x00


	//----- nvinfo : EIATTR_KPARAM_INFO
	.align		4
.L_8811:
        /*004c*/ 	.byte	0x04, 0x17
        /*004e*/ 	.short	(.L_8813 - .L_8812)
.L_8812:
        /*0050*/ 	.word	0x00000000
        /*0054*/ 	.short	0x0007
        /*0056*/ 	.short	0x0034
        /*0058*/ 	.byte	0x00, 0xf0, 0x11, 0x00


	//----- nvinfo : EIATTR_KPARAM_INFO
	.align		4
.L_8813:
        /*005c*/ 	.byte	0x04, 0x17
        /*005e*/ 	.short	(.L_8815 - .L_8814)
.L_8814:
        /*0060*/ 	.word	0x00000000
        /*0064*/ 	.short	0x0006
        /*0066*/ 	.short	0x0030
        /*0068*/ 	.byte	0x00, 0xf0, 0x11, 0x00


	//----- nvinfo : EIATTR_KPARAM_INFO
	.align		4
.L_8815:
        /*006c*/ 	.byte	0x04, 0x17
        /*006e*/ 	.short	(.L_8817 - .L_8816)
.L_8816:
        /*0070*/ 	.word	0x00000000
        /*0074*/ 	.short	0x0005
        /*0076*/ 	.short	0x0028
        /*0078*/ 	.byte	0x00, 0xf0, 0x21, 0x00


	//----- nvinfo : EIATTR_KPARAM_INFO
	.align		4
.L_8817:
        /*007c*/ 	.byte	0x04, 0x17
        /*007e*/ 	.short	(.L_8819 - .L_8818)
.L_8818:
        /*0080*/ 	.word	0x00000000
        /*0084*/ 	.short	0x0004
        /*0086*/ 	.short	0x0020
        /*0088*/ 	.byte	0x00, 0xf0, 0x21, 0x00


	//----- nvinfo : EIATTR_KPARAM_INFO
	.align		4
.L_8819:
        /*008c*/ 	.byte	0x04, 0x17
        /*008e*/ 	.short	(.L_8821 - .L_8820)
.L_8820:
        /*0090*/ 	.word	0x00000000
        /*0094*/ 	.short	0x0003
        /*0096*/ 	.short	0x0018
        /*0098*/ 	.byte	0x00, 0xf0, 0x11, 0x00


	//----- nvinfo : EIATTR_KPARAM_INFO
	.align		4
.L_8821:
        /*009c*/ 	.byte	0x04, 0x17
        /*009e*/ 	.short	(.L_8823 - .L_8822)
.L_8822:
        /*00a0*/ 	.word	0x00000000
        /*00a4*/ 	.short	0x0002
        /*00a6*/ 	.short	0x0010
        /*00a8*/ 	.byte	0x00, 0xf0, 0x21, 0x00


	//----- nvinfo : EIATTR_KPARAM_INFO
	.align		4
.L_8823:
        /*00ac*/ 	.byte	0x04, 0x17
        /*00ae*/ 	.short	(.L_8825 - .L_8824)
.L_8824:
        /*00b0*/ 	.word	0x00000000
        /*00b4*/ 	.short	0x0001
        /*00b6*/ 	.short	0x0008
        /*00b8*/ 	.byte	0x00, 0xf0, 0x21, 0x00


	//----- nvinfo : EIATTR_KPARAM_INFO
	.align		4
.L_8825:
        /*00bc*/ 	.byte	0x04, 0x17
        /*00be*/ 	.short	(.L_8827 - .L_8826)
.L_8826:
        /*00c0*/ 	.word	0x00000000
        /*00c4*/ 	.short	0x0000
        /*00c6*/ 	.short	0x0000
        /*00c8*/ 	.byte	0x00, 0xf0, 0x21, 0x00


	//----- nvinfo : EIATTR_MAXREG_COUNT
	.align		4
.L_8827:
        /*00cc*/ 	.byte	0x03, 0x1b
        /*00ce*/ 	.short	0x00ff


	//----- nvinfo : EIATTR_MERCURY_ISA_VERSION
	.align		4
        /*00d0*/ 	.byte	0x03, 0x5f
        /*00d2*/ 	.short	0x0000


	//----- nvinfo : EIATTR_EXIT_INSTR_OFFSETS
	.align		4
        /*00d4*/ 	.byte	0x04, 0x1c
        /*00d6*/ 	.short	(.L_8829 - .L_8828)


	//   ....[0]....
.L_8828:
        /*00d8*/ 	.word	0x00000070


	//   ....[1]....
        /*00dc*/ 	.word	0x00001f90


	//   ....[2]....
        /*00e0*/ 	.word	0x00001fb0


	//   ....[3]....
        /*00e4*/ 	.word	0x00002880


	//   ....[4]....
        /*00e8*/ 	.word	0x00002990


	//----- nvinfo : EIATTR_MAX_THREADS
	.align		4
.L_8829:
        /*00ec*/ 	.byte	0x04, 0x05
        /*00ee*/ 	.short	(.L_8831 - .L_8830)
.L_8830:
        /*00f0*/ 	.word	0x00000080
        /*00f4*/ 	.word	0x00000001
        /*00f8*/ 	.word	0x00000001
.L_8831:


//--------------------- .nv.info._ZN4vllm3moe10topkGatingILi4ELi4ELi4ELi8ELi32El6__halfLNS0_11ScoringFuncE0EEEvPKT5_PKbPfiPT4_PiiiibPKf --------------------------
	.section	.nv.info._ZN4vllm3moe10topkGatingILi4ELi4ELi4ELi8ELi32El6__halfLNS0_11ScoringFuncE0EEEvPKT5_PKbPfiPT4_PiiiibPKf,"",@"SHT_CUDA_INFO"
	.sectionflags	@""
	.align	4


	//----- nvinfo : EIATTR_CUDA_API_VERSION
	.align		4
        /*0000*/ 	.byte	0x04, 0x37
        /*0002*/ 	.short	(.L_8833 - .L_8832)
.L_8832:
        /*0004*/ 	.word	0x00000082


	//----- nvinfo : EIATTR_SW2861232_WAR
	.align		4
.L_8833:
        /*0008*/ 	.byte	0x01, 0x35
	.zero		2


	//----- nvinfo : EIATTR_PARAM_CBANK
	.align		4
        /*000c*/ 	.byte	0x04, 0x0a
        /*000e*/ 	.short	(.L_8835 - .L_8834)
	.align		4
.L_8834:
        /*0010*/ 	.word	index@(.nv.constant0._ZN4vllm3moe10topkGatingILi4ELi4ELi4ELi8ELi32El6__halfLNS0_11ScoringFuncE0EEEvPKT5_PKbPfiPT4_PiiiibPKf)
        /*0014*/ 	.short	0x0160
        /*0016*/ 	.short	0x0048


	//----- nvinfo : EIATTR_CBANK_PARAM_SIZE
	.align		4
.L_8835:
        /*0018*/ 	.byte	0x03, 0x19
        /*001a*/ 	.short	0x0048


	//----- nvinfo : EIATTR_KPARAM_INFO
	.align		4
        /*001c*/ 	.byte	0x04, 0x17
        /*001e*/ 	.short	(.L_8837 - .L_8836)
.L_8836:
        /*0020*/ 	.word	0x00000000
        /*0024*/ 	.short	0x000a
        /*0026*/ 	.short	0x0040
        /*0028*/ 	.byte	0x00, 0xf0, 0x21, 0x00


	//----- nvinfo : EIATTR_KPARAM_INFO
	.align		4
.L_8837:
        /*002c*/ 	.byte	0x04, 0x17
        /*002e*/ 	.short	(.L_8839 - .L_8838)
.L_8838:
        /*0030*/ 	.word	0x00000000
        /*0034*/ 	.short	0x0009
        /*0036*/ 	.short	0x003c
        /*0038*/ 	.byte	0x00, 0xf0, 0x05, 0x00


	//----- nvinfo : EIATTR_KPARAM_INFO
	.align		4
.L_8839:
        /*003c*/ 	.byte	0x04, 0x17
        /*003e*/ 	.short	(.L_8841 - .L_8840)
.L_8840:
        /*0040*/ 	.word	0x00000000
        /*0044*/ 	.short	0x0008
        /*0046*/ 	.short	0x0038
        /*0048*/ 	.byte	0x00, 0xf0, 0x11, 0x00


	//----- nvinfo : EIATTR_KPARAM_INFO
	.align		4
.L_8841:
        /*004c*/ 	.byte	0x04, 0x17
        /*004e*/ 	.short	(.L_8843 - .L_8842)
.L_8842:
        /*0050*/ 	.word	0x00000000
        /*0054*/ 	.short	0x0007
        /*0056*/ 	.short	0x0034
        /*0058*/ 	.byte	0x00, 0xf0, 0x11, 0x00


	//----- nvinfo : EIATTR_KPARAM_INFO
	.align		4
.L_8843:
        /*005c*/ 	.byte	0x04, 0x17
        /*005e*/ 	.short	(.L_8845 - .L_8844)
.L_8844:
        /*0060*/ 	.word	0x00000000
        /*0064*/ 	.short	0x0006
        /*0066*/ 	.short	0x0030
        /*0068*/ 	.byte	0x00, 0xf0, 0x11, 0x00


	//----- nvinfo : EIATTR_KPARAM_INFO
	.align		4
.L_8845:
        /*006c*/ 	.byte	0x04, 0x17
        /*006e*/ 	.short	(.L_8847 - .L_8846)
.L_8846:
        /*0070*/ 	.word	0x00000000
        /*0074*/ 	.short	0x0005
        /*0076*/ 	.short	0x0028
        /*0078*/ 	.byte	0x00, 0xf0, 0x21, 0x00


	//----- nvinfo : EIATTR_KPARAM_INFO
	.align		4
.L_8847:
        /*007c*/ 	.byte	0x04, 0x17
        /*007e*/ 	.short	(.L_8849 - .L_8848)
.L_8848:
        /*0080*/ 	.word	0x00000000
        /*0084*/ 	.short	0x0004
        /*0086*/ 	.short	0x0020
        /*0088*/ 	.byte	0x00, 0xf0, 0x21, 0x00


	//----- nvinfo : EIATTR_KPARAM_INFO
	.align		4
.L_8849:
        /*008c*/ 	.byte	0x04, 0x17
        /*008e*/ 	.short	(.L_8851 - .L_8850)
.L_8850:
        /*0090*/ 	.word	0x00000000
        /*0094*/ 	.short	0x0003
        /*0096*/ 	.short	0x0018
        /*0098*/ 	.byte	0x00, 0xf0, 0x11, 0x00


	//----- nvinfo : EIATTR_KPARAM_INFO
	.align		4
.L_8851:
        /*009c*/ 	.byte	0x04, 0x17
        /*009e*/ 	.short	(.L_8853 - .L_8852)
.L_8852:
        /*00a0*/ 	.word	0x00000000
        /*00a4*/ 	.short	0x0002
        /*00a6*/ 	.short	0x0010
        /*00a8*/ 	.byte	0x00, 0xf0, 0x21, 0x00


	//----- nvinfo : EIATTR_KPARAM_INFO
	.align		4
.L_8853:
        /*00ac*/ 	.byte	0x04, 0x17
        /*00ae*/ 	.short	(.L_8855 - .L_8854)
.L_8854:
        /*00b0*/ 	.word	0x00000000
        /*00b4*/ 	.short	0x0001
        /*00b6*/ 	.short	0x0008
        /*00b8*/ 	.byte	0x00, 0xf0, 0x21, 0x00


	//----- nvinfo : EIATTR_KPARAM_INFO
	.align		4
.L_8855:
        /*00bc*/ 	.byte	0x04, 0x17
        /*00be*/ 	.short	(.L_8857 - .L_8856)
.L_8856:
        /*00c0*/ 	.word	0x00000000
        /*00c4*/ 	.short	0x0000
        /*00c6*/ 	.short	0x0000
        /*00c8*/ 	.byte	0x00, 0xf0, 0x21, 0x00


	//----- nvinfo : EIATTR_MAXREG_COUNT
	.align		4
.L_8857:
        /*00cc*/ 	.byte	0x03, 0x1b
        /*00ce*/ 	.short	0x00ff


	//----- nvinfo : EIATTR_MERCURY_ISA_VERSION
	.align		4
        /*00d0*/ 	.byte	0x03, 0x5f
        /*00d2*/ 	.short	0x0000


	//----- nvinfo : EIATTR_EXIT_INSTR_OFFSETS
	.align		4
        /*00d4*/ 	.byte	0x04, 0x1c
        /*00d6*/ 	.short	(.L_8859 - .L_8858)


	//   ....[0]....
.L_8858:
        /*00d8*/ 	.word	0x00000070


	//   ....[1]....
        /*00dc*/ 	.word	0x00002120


	//   ....[2]....
        /*00e0*/ 	.word	0x00002130


	//   ....[3]....
        /*00e4*/ 	.word	0x00002a00


	//   ....[4]....
        /*00e8*/ 	.word	0x00002b10


	//----- nvinfo : EIATTR_MAX_THREADS
	.align		4
.L_8859:
        /*00ec*/ 	.byte	0x04, 0x05
        /*00ee*/ 	.short	(.L_8861 - .L_8860)
.L_8860:
        /*00f0*/ 	.word	0x00000080
        /*00f4*/ 	.word	0x00000001
        /*00f8*/ 	.word	0x00000001
.L_8861:


//--------------------- .nv.info._ZN4vllm3moe10topkGatingILi2ELi2ELi4ELi4ELi32El6__halfLNS0_11ScoringFuncE0EEEvPKT5_PKbPfiPT4_PiiiibPKf --------------------------
	.section	.nv.info._ZN4vllm3moe10topkGatingILi2ELi2ELi4ELi4ELi32El6__halfLNS0_11ScoringFuncE0EEEvPKT5_PKbPfiPT4_PiiiibPKf,"",@"SHT_CUDA_INFO"
	.sectionflags	@""
	.align	4


	//----- nvinfo : EIATTR_CUDA_API_VERSION
	.align		4
        /*0000*/ 	.byte	0x04, 0x37
        /*0002*/ 	.short	(.L_8863 - .L_8862)
.L_8862:
        /*0004*/ 	.word	0x00000082


	//----- nvinfo : EIATTR_SW2861232_WAR
	.align		4
.L_8863:
        /*0008*/ 	.byte	0x01, 0x35
	.zero		2


	//----- nvinfo : EIATTR_PARAM_CBANK
	.align		4
        /*000c*/ 	.byte	0x04, 0x0a
        /*000e*/ 	.short	(.L_8865 - .L_8864)
	.align		4
.L_8864:
        /*0010*/ 	.word	index@(.nv.constant0._ZN4vllm3moe10topkGatingILi2ELi2ELi4ELi4ELi32El6__halfLNS0_11ScoringFuncE0EEEvPKT5_PKbPfiPT4_PiiiibPKf)
        /*0014*/ 	.short	0x0160
        /*0016*/ 	.short	0x0048


	//----- nvinfo : EIATTR_CBANK_PARAM_SIZE
	.align		4
.L_8865:
        /*0018*/ 	.byte	0x03, 0x19
        /*001a*/ 	.short	0x0048


	//----- nvinfo : EIATTR_KPARAM_INFO
	.align		4
        /*001c*/ 	.byte	0x04, 0x17
        /*001e*/ 	.short	(.L_8867 - .L_8866)
.L_8866:
        /*0020*/ 	.word	0x00000000
        /*0024*/ 	.short	0x000a
        /*0026*/ 	.short	0x0040
        /*0028*/ 	.byte	0x00, 0xf0, 0x21, 0x00


	//----- nvinfo : EIATTR_KPARAM_INFO
	.align		4
.L_8867:
        /*002c*/ 	.byte	0x04, 0x17
        /*002e*/ 	.short	(.L_8869 - .L_8868)
.L_8868:
        /*0030*/ 	.word	0x00000000
        /*0034*/ 	.short	0x0009
        /*0036*/ 	.short	0x003c
        /*0038*/ 	.byte	0x00, 0xf0, 0x05, 0x00


	//----- nvinfo : EIATTR_KPARAM_INFO
	.align		4
.L_8869:
        /*003c*/ 	.byte	0x04, 0x17
        /*003e*/ 	.short	(.L_8871 - .L_8870)
.L_8870:
        /*0040*/ 	.word	0x00000000
        /*0044*/ 	.short	0x0008
        /*0046*/ 	.short	0x0038
        /*0048*/ 	.byte	0x00, 0xf0, 0x11, 0x00


	//----- nvinfo : EIATTR_KPARAM_INFO
	.align		4
.L_8871:
        /*004c*/ 	.byte	0x04, 0x17
        /*004e*/ 	.short	(.L_8873 - .L_8872)
.L_8872:
        /*0050*/ 	.word	0x00000000
        /*0054*/ 	.short	0x0007
        /*0056*/ 	.short	0x0034
        /*0058*/ 	.byte	0x00, 0xf0, 0x11, 0x00


	//----- nvinfo : EIATTR_KPARAM_INFO
	.align		4
.L_8873:
        /*005c*/ 	.byte	0x04, 0x17
        /*005e*/ 	.short	(.L_8875 - .L_8874)
.L_8874:
        /*0060*/ 	.word	0x00000000
        /*0064*/ 	.short	0x0006
        /*0066*/ 	.short	0x0030
        /*0068*/ 	.byte	0x00, 0xf0, 0x11, 0x00


	//----- nvinfo : EIATTR_KPARAM_INFO
	.align		4
.L_8875:
        /*006c*/ 	.byte	0x04, 0x17
        /*006e*/ 	.short	(.L_8877 - .L_8876)
.L_8876:
        /*0070*/ 	.word	0x00000000
        /*0074*/ 	.short	0x0005
        /*0076*/ 	.short	0x0028
        /*0078*/ 	.byte	0x00, 0xf0, 0x21, 0x00


	//----- nvinfo : EIATTR_KPARAM_INFO
	.align		4
.L_8877:
        /*007c*/ 	.byte	0x04, 0x17
        /*007e*/ 	.short	(.L_8879 - .L_8878)
.L_8878:
        /*0080*/ 	.word	0x00000000
        /*0084*/ 	.short	0x0004
        /*0086*/ 	.short	0x0020
        /*0088*/ 	.byte	0x00, 0xf0, 0x21, 0x00


	//----- nvinfo : EIATTR_KPARAM_INFO
	.align		4
.L_8879:
        /*008c*/ 	.byte	0x04, 0x17
        /*008e*/ 	.short	(.L_8881 - .L_8880)
.L_8880:
        /*0090*/ 	.word	0x00000000
        /*0094*/ 	.short	0x0003
        /*0096*/ 	.short	0x0018
        /*0098*/ 	.byte	0x00, 0xf0, 0x11, 0x00


	//----- nvinfo : EIATTR_KPARAM_INFO
	.align		4
.L_8881:
        /*009c*/ 	.byte	0x04, 0x17
        /*009e*/ 	.short	(.L_8883 - .L_8882)
.L_8882:
        /*00a0*/ 	.word	0x00000000
        /*00a4*/ 	.short	0x0002
        /*00a6*/ 	.short	0x0010
        /*00a8*/ 	.byte	0x00, 0xf0, 0x21, 0x00


	//----- nvinfo : EIATTR_KPARAM_INFO
	.align		4
.L_8883:
        /*00ac*/ 	.byte	0x04, 0x17
        /*00ae*/ 	.short	(.L_8885 - .L_8884)
.L_8884:
        /*00b0*/ 	.word	0x00000000
        /*00b4*/ 	.short	0x0001
        /*00b6*/ 	.short	0x0008
        /*00b8*/ 	.byte	0x00, 0xf0, 0x21, 0x00


	//----- nvinfo : EIATTR_KPARAM_INFO
	.align		4
.L_8885:
        /*00bc*/ 	.byte	0x04, 0x17
        /*00be*/ 	.short	(.L_8887 - .L_8886)
.L_8886:
        /*00c0*/ 	.word	0x00000000
        /*00c4*/ 	.short	0x0000
        /*00c6*/ 	.short	0x0000
        /*00c8*/ 	.byte	0x00, 0xf0, 0x21, 0x00


	//----- nvinfo : EIATTR_MAXREG_COUNT
	.align		4
.L_8887:
        /*00cc*/ 	.byte	0x03, 0x1b
        /*00ce*/ 	.short	0x00ff


	//----- nvinfo : EIATTR_MERCURY_ISA_VERSION
	.align		4
        /*00d0*/ 	.byte	0x03, 0x5f
        /*00d2*/ 	.short	0x0000


	//----- nvinfo : EIATTR_EXIT_INSTR_OFFSETS
	.align		4
        /*00d4*/ 	.byte	0x04, 0x1c
        /*00d6*/ 	.short	(.L_8889 - .L_8888)


	//   ....[0]....
.L_8888:
        /*00d8*/ 	.word	0x00000070


	//   ....[1]....
        /*00dc*/ 	.word	0x000018c0


	//   ....[2]....
        /*00e0*/ 	.word	0x000018d0


	//   ....[3]....
        /*00e4*/ 	.word	0x000021a0


	//   ....[4]....
        /*00e8*/ 	.word	0x000022b0


	//----- nvinfo : EIATTR_MAX_THREADS
	.align		4
.L_8889:
        /*00ec*/ 	.byte	0x04, 0x05
        /*00ee*/ 	.short	(.L_8891 - .L_8890)
.L_8890:
        /*00f0*/ 	.word	0x00000080
        /*00f4*/ 	.word	0x00000001
        /*00f8*/ 	.word	0x00000001
.L_8891:


//--------------------- .nv.info._ZN4vllm3moe10topkGatingILi1ELi1ELi4ELi2ELi32El6__halfLNS0_11ScoringFuncE0EEEvPKT5_PKbPfiPT4_PiiiibPKf --------------------------
	.section	.nv.info._ZN4vllm3moe10topkGatingILi1ELi1ELi4ELi2ELi32El6__halfLNS0_11ScoringFuncE0EEEvPKT5_PKbPfiPT4_PiiiibPKf,"",@"SHT_CUDA_INFO"
	.sectionflags	@""
	.align	4


	//----- nvinfo : EIATTR_CUDA_API_VERSION
	.align		4
        /*0000*/ 	.byte	0x04, 0x37
        /*0002*/ 	.short	(.L_8893 - .L_8892)
.L_8892:
        /*0004*/ 	.word	0x00000082


	//----- nvinfo : EIATTR_SW2861232_WAR
	.align		4
.L_8893:
        /*0008*/ 	.byte	0x01, 0x35
	.zero		2


	//----- nvinfo : EIATTR_PARAM_CBANK
	.align		4
        /*000c*/ 	.byte	0x04, 0x0a
        /*000e*/ 	.short	(.L_8895 - .L_8894)
	.align		4
.L_8894:
        /*0010*/ 	.word	index@(.nv.constant0._ZN4vllm3moe10topkGatingILi1ELi1ELi4ELi2ELi32El6__halfLNS0_11ScoringFuncE0EEEvPKT5_PKbPfiPT4_PiiiibPKf)
        /*0014*/ 	.short	0x0160
        /*0016*/ 	.short	0x0048


	//----- nvinfo : EIATTR_CBANK_PARAM_SIZE
	.align		4
.L_8895:
        /*0018*/ 	.byte	0x03, 0x19
        /*001a*/ 	.short	0x0048


	//----- nvinfo : EIATTR_KPARAM_INFO
	.align		4
        /*001c*/ 	.byte	0x04, 0x17
        /*001e*/ 	.short	(.L_8897 - .L_8896)
.L_8896:
        /*0020*/ 	.word	0x00000000
        /*0024*/ 	.short	0x000a
        /*0026*/ 	.short	0x0040
        /*0028*/ 	.byte	0x00, 0xf0, 0x21, 0x00


	//----- nvinfo : EIATTR_KPARAM_INFO
	.align		4
.L_8897:
        /*002c*/ 	.byte	0x04, 0x17
        /*002e*/ 	.short	(.L_8899 - .L_8898)
.L_8898:
        /*0030*/ 	.word	0x00000000
        /*0034*/ 	.short	0x0009
        /*0036*/ 	.short	0x003c
        /*0038*/ 	.byte	0x00, 0xf0, 0x05, 0x00


	//----- nvinfo : EIATTR_KPARAM_INFO
	.align		4
.L_8899:
        /*003c*/ 	.byte	0x04, 0x17
        /*003e*/ 	.short	(.L_8901 - .L_8900)
.L_8900:
        /*0040*/ 	.word	0x00000000
        /*0044*/ 	.short	0x0008
        /*0046*/ 	.short	0x0038
        /*0048*/ 	.byte	0x00, 0xf0, 0x11, 0x00


	//----- nvinfo : EIATTR_KPARAM_INFO
	.align		4
.L_8901:
        /*004c*/ 	.byte	0x04, 0x17
        /*004e*/ 	.short	(.L_8903 - .L_8902)
.L_8902:
        /*0050*/ 	.word	0x00000000
        /*0054*/ 	.short	0x0007
        /*0056*/ 	.short	0x0034
        /*0058*/ 	.byte	0x00, 0xf0, 0x11, 0x00


	//----- nvinfo : EIATTR_KPARAM_INFO
	.align		4
.L_8903:
        /*005c*/ 	.byte	0x04, 0x17
        /*005e*/ 	.short	(.L_8905 - .L_8904)
.L_8904:
        /*0060*/ 	.word	0x00000000
        /*0064*/ 	.short	0x0006
        /*0066*/ 	.short	0x0030
        /*0068*/ 	.byte	0x00, 0xf0, 0x11, 0x00


	//----- nvinfo : EIATTR_KPARAM_INFO
	.align		4
.L_8905:
        /*006c*/ 	.byte	0x04, 0x17
        /*006e*/ 	.short	(.L_8907 - .L_8906)
.L_8906:
        /*0070*/ 	.word	0x00000000
        /*0074*/ 	.short	0x0005
        /*0076*/ 	.short	0x0028
        /*0078*/ 	.byte	0x00, 0xf0, 0x21, 0x00


	//----- nvinfo : EIATTR_KPARAM_INFO
	.align		4
.L_8907:
        /*007c*/ 	.byte	0x04, 0x17
        /*007e*/ 	.short	(.L_8909 - .L_8908)
.L_8908:
        /*0080*/ 	.word	0x00000000
        /*0084*/ 	.short	0x0004
        /*0086*/ 	.short	0x0020
        /*0088*/ 	.byte	0x00, 0xf0, 0x21, 0x00


	//----- nvinfo : EIATTR_KPARAM_INFO
	.align		4
.L_8909:
        /*008c*/ 	.byte	0x04, 0x17
        /*008e*/ 	.short	(.L_8911 - .L_8910)
.L_8910:
        /*0090*/ 	.word	0x00000000
        /*0094*/ 	.short	0x0003
        /*0096*/ 	.short	0x0018
        /*0098*/ 	.byte	0x00, 0xf0, 0x11, 0x00


	//----- nvinfo : EIATTR_KPARAM_INFO
	.align		4
.L_8911:
        /*009c*/ 	.byte	0x04, 0x17
        /*009e*/ 	.short	(.L_8913 - .L_8912)
.L_8912:
        /*00a0*/ 	.word	0x00000000
        /*00a4*/ 	.short	0x0002
        /*00a6*/ 	.short	0x0010
        /*00a8*/ 	.byte	0x00, 0xf0, 0x21, 0x00


	//----- nvinfo : EIATTR_KPARAM_INFO
	.align		4
.L_8913:
        /*00ac*/ 	.byte	0x04, 0x17
        /*00ae*/ 	.short	(.L_8915 - .L_8914)
.L_8914:
        /*00b0*/ 	.word	0x00000000
        /*00b4*/ 	.short	0x0001
        /*00b6*/ 	.short	0x0008
        /*00b8*/ 	.byte	0x00, 0xf0, 0x21, 0x00


	//----- nvinfo : EIATTR_KPARAM_INFO
	.align		4
.L_8915:
        /*00bc*/ 	.byte	0x04, 0x17
        /*00be*/ 	.short	(.L_8917 - .L_8916)
.L_8916:
        /*00c0*/ 	.word	0x00000000
        /*00c4*/ 	.short	0x0000
        /*00c6*/ 	.short	0x0000
        /*00c8*/ 	.byte	0x00, 0xf0, 0x21, 0x00


	//----- nvinfo : EIATTR_MAXREG_COUNT
	.align		4
.L_8917:
        /*00cc*/ 	.byte	0x03, 0x1b
        /*00ce*/ 	.short	0x00ff


	//----- nvinfo : EIATTR_MERCURY_ISA_VERSION
	.align		4
        /*00d0*/ 	.byte	0x03, 0x5f
        /*00d2*/ 	.short	0x0000


	//----- nvinfo : EIATTR_EXIT_INSTR_OFFSETS
	.align		4
        /*00d4*/ 	.byte	0x04, 0x1c
        /*00d6*/ 	.short	(.L_8919 - .L_8918)


	//   ....[0]....
.L_8918:
        /*00d8*/ 	.word	0x00000090


	//   ....[1]....
        /*00dc*/ 	.word	0x00000fe0


	//   ....[2]....
        /*00e0*/ 	.word	0x00000ff0


	//   ....[3]....
        /*00e4*/ 	.word	0x00001860


	//   ....[4]....
        /*00e8*/ 	.word	0x00001970


	//----- nvinfo : EIATTR_MAX_THREADS
	.align		4
.L_8919:
        /*00ec*/ 	.byte	0x04, 0x05
        /*00ee*/ 	.short	(.L_8921 - .L_8920)
.L_8920:
        /*00f0*/ 	.word	0x00000080
        /*00f4*/ 	.word	0x00000001
        /*00f8*/ 	.word	0x00000001
.L_8921:


//--------------------- .nv.info._ZN4vllm3moe10topkGatingILi18ELi576ELi4ELi4ELi32Ej6__halfLNS0_11ScoringFuncE0EEEvPKT5_PKbPfiPT4_PiiiibPKf --------------------------
	.section	.nv.info._ZN4vllm3moe10topkGatingILi18ELi576ELi4ELi4ELi32Ej6__halfLNS0_11ScoringFuncE0EEEvPKT5_PKbPfiPT4_PiiiibPKf,"",@"SHT_CUDA_INFO"
	.sectionflags	@""
	.align	4


	//----- nvinfo : EIATTR_CUDA_API_VERSION
	.align		4
        /*0000*/ 	.byte	0x04, 0x37
        /*0002*/ 	.short	(.L_8923 - .L_8922)
.L_8922:
        /*0004*/ 	.word	0x00000082


	//----- nvinfo : EIATTR_SW2861232_WAR
	.align		4
.L_8923:
        /*0008*/ 	.byte	0x01, 0x35
	.zero		2


	//----- nvinfo : EIATTR_PARAM_CBANK
	.align		4
        /*000c*/ 	.byte	0x04, 0x0a
        /*000e*/ 	.short	(.L_8925 - .L_8924)
	.align		4
.L_8924:
        /*0010*/ 	.word	index@(.nv.constant0._ZN4vllm3moe10topkGatingILi18ELi576ELi4ELi4ELi32Ej6__halfLNS0_11ScoringFuncE0EEEvPKT5_PKbPfiPT4_PiiiibPKf)
        /*0014*/ 	.short	0x0160
        /*0016*/ 	.short	0x0048


	//----- nvinfo : EIATTR_CBANK_PARAM_SIZE
	.align		4
.L_8925:
        /*0018*/ 	.byte	0x03, 0x19
        /*001a*/ 	.short	0x0048


	//----- nvinfo : EIATTR_KPARAM_INFO
	.align		4
        /*001c*/ 	.byte	0x04, 0x17
        /*001e*/ 	.short	(.L_8927 - .L_8926)
.L_8926:
        /*0020*/ 	.word	0x00000000
        /*0024*/ 	.short	0x000a
        /*0026*/ 	.short	0x0040
        /*0028*/ 	.byte	0x00, 0xf0, 0x21, 0x00


	//----- nvinfo : EIATTR_KPARAM_INFO
	.align		4
.L_8927:
        /*002c*/ 	.byte	0x04, 0x17
        /*002e*/ 	.short	(.L_8929 - .L_8928)
.L_8928:
        /*0030*/ 	.word	0x00000000
        /*0034*/ 	.short	0x0009
        /*0036*/ 	.short	0x003c
        /*0038*/ 	.byte	0x00, 0xf0, 0x05, 0x00


	//----- nvinfo : EIATTR_KPARAM_INFO
	.align		4
.L_8929:
        /*003c*/ 	.byte	0x04, 0x17
        /*003e*/ 	.short	(.L_8931 - .L_8930)
.L_8930:
        /*0040*/ 	.word	0x00000000
        /*0044*/ 	.short	0x0008
        /*0046*/ 	.short	0x0038
        /*0048*/ 	.byte	0x00, 0xf0, 0x11, 0x00


	//----- nvinfo : EIATTR_KPARAM_INFO
	.align		4
.L_8931:
        /*004c*/ 	.byte	0x04, 0x17
        /*004e*/ 	.short	(.L_8933 - .L_8932)
.L_8932:
        /*0050*/ 	.word	0x00000000
        /*0054*/ 	.short	0x0007
        /*0056*/ 	.short	0x0034
        /*0058*/ 	.byte	0x00, 0xf0, 0x11, 0x00


	//----- nvinfo : EIATTR_KPARAM_INFO
	.align		4
.L_8933:
        /*005c*/ 	.byte	0x04, 0x17
        /*005e*/ 	.short	(.L_8935 - .L_8934)
.L_8934:
        /*0060*/ 	.word	0x00000000
        /*0064*/ 	.short	0x0006
        /*0066*/ 	.short	0x0030
        /*0068*/ 	.byte	0x00, 0xf0, 0x11, 0x00


	//----- nvinfo : EIATTR_KPARAM_INFO
	.align		4
.L_8935:
        /*006c*/ 	.byte	0x04, 0x17
        /*006e*/ 	.short	(.L_8937 - .L_8936)
.L_8936:
        /*0070*/ 	.word	0x00000000
        /*0074*/ 	.short	0x0005
        /*0076*/ 	.short	0x0028
        /*0078*/ 	.byte	0x00, 0xf0, 0x21, 0x00


	//----- nvinfo : EIATTR_KPARAM_INFO
	.align		4
.L_8937:
        /*007c*/ 	.byte	0x04, 0x17
        /*007e*/ 	.short	(.L_8939 - .L_8938)
.L_8938:
        /*0080*/ 	.word	0x00000000
        /*0084*/ 	.short	0x0004
        /*0086*/ 	.short	0x0020
        /*0088*/ 	.byte	0x00, 0xf0, 0x21, 0x00


	//----- nvinfo : EIATTR_KPARAM_INFO
	.align		4
.L_8939:
        /*008c*/ 	.byte	0x04, 0x17
        /*008e*/ 	.short	(.L_8941 - .L_8940)
.L_8940:
        /*0090*/ 	.word	0x00000000
        /*0094*/ 	.short	0x0003
        /*0096*/ 	.short	0x0018
        /*0098*/ 	.byte	0x00, 0xf0, 0x11, 0x00


	//----- nvinfo : EIATTR_KPARAM_INFO
	.align		4
.L_8941:
        /*009c*/ 	.byte	0x04, 0x17
        /*009e*/ 	.short	(.L_8943 - .L_8942)
.L_8942:
        /*00a0*/ 	.word	0x00000000
        /*00a4*/ 	.short	0x0002
        /*00a6*/ 	.short	0x0010
        /*00a8*/ 	.byte	0x00, 0xf0, 0x21, 0x00


	//----- nvinfo : EIATTR_KPARAM_INFO
	.align		4
.L_8943:
        /*00ac*/ 	.byte	0x04, 0x17
        /*00ae*/ 	.short	(.L_8945 - .L_8944)
.L_8944:
        /*00b0*/ 	.word	0x00000000
        /*00b4*/ 	.short	0x0001
        /*00b6*/ 	.short	0x0008
        /*00b8*/ 	.byte	0x00, 0xf0, 0x21, 0x00


	//----- nvinfo : EIATTR_KPARAM_INFO
	.align		4
.L_8945:
        /*00bc*/ 	.byte	0x04, 0x17
        /*00be*/ 	.short	(.L_8947 - .L_8946)
.L_8946:
        /*00c0*/ 	.word	0x00000000
        /*00c4*/ 	.short	0x0000
        /*00c6*/ 	.short	0x0000
        /*00c8*/ 	.byte	0x00, 0xf0, 0x21, 0x00


	//----- nvinfo : EIATTR_MAXREG_COUNT
	.align		4
.L_8947:
        /*00cc*/ 	.byte	0x03, 0x1b
        /*00ce*/ 	.short	0x00ff


	//----- nvinfo : EIATTR_MERCURY_ISA_VERSION
	.align		4
        /*00d0*/ 	.byte	0x03, 0x5f
        /*00d2*/ 	.short	0x0000


	//----- nvinfo : EIATTR_COOP_GROUP_MASK_REGIDS
	.align		4
        /*00d4*/ 	.byte	0x04, 0x29
        /*00d6*/ 	.short	(.L_8949 - .L_8948)


	//   ....[0]....
.L_8948:
        /*00d8*/ 	.word	0xffffffff


	//   ....[1]....
        /*00dc*/ 	.word	0xffffffff


	//   ....[2]....
        /*00e0*/ 	.word	0xffffffff


	//   ....[3]....
        /*00e4*/ 	.word	0xffffffff


	//   ....[4]....
        /*00e8*/ 	.word	0xffffffff


	//   ....[5]....
        /*00ec*/ 	.word	0xffffffff


	//   ....[6]....
        /*00f0*/ 	.word	0xffffffff


	//   ....[7]....
        /*00f4*/ 	.word	0xffffffff


	//   ....[8]....
        /*00f8*/ 	.word	0xffffffff


	//   ....[9]....
        /*00fc*/ 	.word	0xffffffff


	//   ....[10]....
        /*0100*/ 	.word	0xffffffff


	//   ....[11]....
        /*0104*/ 	.word	0xffffffff


	//   ....[12]....
        /*0108*/ 	.word	0xffffffff


	//   ....[13]....
        /*010c*/ 	.word	0xffffffff


	//   ....[14]....
        /*0110*/ 	.word	0xffffffff


	//   ....[15]....
        /*0114*/ 	.word	0xffffffff


	//   ....[16]....
        /*0118*/ 	.word	0xffffffff


	//   ....[17]....
        /*011c*/ 	.word	0xffffffff


	//   ....[18]....
        /*0120*/ 	.word	0xffffffff


	//   ....[19]....
        /*0124*/ 	.word	0xffffffff


	//   ....[20]....
        /*0128*/ 	.word	0xffffffff


	//   ....[21]....
        /*012c*/ 	.word	0xffffffff


	//   ....[22]....
        /*0130*/ 	.word	0xffffffff


	//   ....[23]....
        /*0134*/ 	.word	0xffffffff


	//   ....[24]....
        /*0138*/ 	.word	0xffffffff


	//   ....[25]....
        /*013c*/ 	.word	0xffffffff


	//   ....[26]....
        /*0140*/ 	.word	0xffffffff


	//   ....[27]....
        /*0144*/ 	.word	0xffffffff


	//   ....[28]....
        /*0148*/ 	.word	0xffffffff


	//   ....[29]....
        /*014c*/ 	.word	0xffffffff


	//   ....[30]....
        /*0150*/ 	.word	0xffffffff


	//   ....[31]....
        /*0154*/ 	.word	0xffffffff


	//   ....[32]....
        /*0158*/ 	.word	0xffffffff


	//   ....[33]....
        /*015c*/ 	.word	0xffffffff


	//   ....[34]....
        /*0160*/ 	.word	0xffffffff


	//   ....[35]....
        /*0164*/ 	.word	0xffffffff


	//   ....[36]....
        /*0168*/ 	.word	0xffffffff


	//   ....[37]....
        /*016c*/ 	.word	0xffffffff


	//   ....[38]....
        /*0170*/ 	.word	0xffffffff


	//   ....[39]....
        /*0174*/ 	.word	0xffffffff


	//   ....[40]....
        /*0178*/ 	.word	0xffffffff


	//   ....[41]....
        /*017c*/ 	.word	0xffffffff


	//   ....[42]....
        /*0180*/ 	.word	0xffffffff


	//   ....[43]....
        /*0184*/ 	.word	0xffffffff


	//   ....[44]....
        /*0188*/ 	.word	0xffffffff


	//   ....[45]....
        /*018c*/ 	.word	0xffffffff


	//   ....[46]....
        /*0190*/ 	.word	0xffffffff


	//   ....[47]....
        /*0194*/ 	.word	0xffffffff


	//   ....[48]....
        /*0198*/ 	.word	0xffffffff


	//   ....[49]....
        /*019c*/ 	.word	0xffffffff


	//   ....[50]....
        /*01a0*/ 	.word	0xffffffff


	//   ....[51]....
        /*01a4*/ 	.word	0xffffffff


	//   ....[52]....
        /*01a8*/ 	.word	0xffffffff


	//   ....[53]....
        /*01ac*/ 	.word	0xffffffff


	//   ....[54]....
        /*01b0*/ 	.word	0xffffffff


	//   ....[55]....
        /*01b4*/ 	.word	0xffffffff


	//   ....[56]....
        /*01b8*/ 	.word	0xffffffff


	//   ....[57]....
        /*01bc*/ 	.word	0xffffffff


	//   ....[58]....
        /*01c0*/ 	.word	0xffffffff


	//   ....[59]....
        /*01c4*/ 	.word	0xffffffff


	//   ....[60]....
        /*01c8*/ 	.word	0xffffffff


	//   ....[61]....
        /*01cc*/ 	.word	0xffffffff


	//   ....[62]....
        /*01d0*/ 	.word	0xffffffff


	//   ....[63]....
        /*01d4*/ 	.word	0xffffffff


	//   ....[64]....
        /*01d8*/ 	.word	0xffffffff


	//   ....[65]....
        /*01dc*/ 	.word	0xffffffff


	//   ....[66]....
        /*01e0*/ 	.word	0xffffffff


	//   ....[67]....
        /*01e4*/ 	.word	0xffffffff


	//   ....[68]....
        /*01e8*/ 	.word	0xffffffff


	//   ....[69]....
        /*01ec*/ 	.word	0xffffffff


	//----- nvinfo : EIATTR_COOP_GROUP_INSTR_OFFSETS
	.align		4
.L_8949:
        /*01f0*/ 	.byte	0x04, 0x28
        /*01f2*/ 	.short	(.L_8951 - .L_8950)


	//   ....[0]....
.L_8950:
        /*01f4*/ 	.word	0x000003d0


	//   ....[1]....
        /*01f8*/ 	.word	0x000003f0


	//   ....[2]....
        /*01fc*/ 	.word	0x00000410


	//   ....[3]....
        /*0200*/ 	.word	0x00000430


	//   ....[4]....
        /*0204*/ 	.word	0x00000460


	//   ....[5]....
        /*0208*/ 	.word	0x00000930


	//   ....[6]....
        /*020c*/ 	.word	0x00000950


	//   ....[7]....
        /*0210*/ 	.word	0x00000970


	//   ....[8]....
        /*0214*/ 	.word	0x00000990


	//   ....[9]....
        /*0218*/ 	.word	0x000009c0


	//   ....[10]....
        /*021c*/ 	.word	0x000016c0


	//   ....[11]....
        /*0220*/ 	.word	0x000016e0


	//   ....[12]....
        /*0224*/ 	.word	0x000016f0


	//   ....[13]....
        /*0228*/ 	.word	0x00001780


	//   ....[14]....
        /*022c*/ 	.word	0x000017a0


	//   ....[15]....
        /*0230*/ 	.word	0x000017b0


	//   ....[16]....
        /*0234*/ 	.word	0x00001810


	//   ....[17]....
        /*0238*/ 	.word	0x00001850


	//   ....[18]....
        /*023c*/ 	.word	0x00001860


	//   ....[19]....
        /*0240*/ 	.word	0x00001900


	//   ....[20]....
        /*0244*/ 	.word	0x00001910


	//   ....[21]....
        /*0248*/ 	.word	0x00001920


	//   ....[22]....
        /*024c*/ 	.word	0x00001980


	//   ....[23]....
        /*0250*/ 	.word	0x000019c0


	//   ....[24]....
        /*0254*/ 	.word	0x000019d0


	//   ....[25]....
        /*0258*/ 	.word	0x00002200


	//   ....[26]....
        /*025c*/ 	.word	0x00002220


	//   ....[27]....
        /*0260*/ 	.word	0x00002230


	//   ....[28]....
        /*0264*/ 	.word	0x000022c0


	//   ....[29]....
        /*0268*/ 	.word	0x000022e0


	//   ....[30]....
        /*026c*/ 	.word	0x000022f0


	//   ....[31]....
        /*0270*/ 	.word	0x00002350


	//   ....[32]....
        /*0274*/ 	.word	0x00002390


	//   ....[33]....
        /*0278*/ 	.word	0x000023a0


	//   ....[34]....
        /*027c*/ 	.word	0x00002440


	//   ....[35]....
        /*0280*/ 	.word	0x00002450


	//   ....[36]....
        /*0284*/ 	.word	0x00002460


	//   ....[37]....
        /*0288*/ 	.word	0x000024c0


	//   ....[38]....
        /*028c*/ 	.word	0x00002500


	//   ....[39]....
        /*0290*/ 	.word	0x00002510


	//   ....[40]....
        /*0294*/ 	.word	0x00002c60


	//   ....[41]....
        /*0298*/ 	.word	0x00002ce0


	//   ....[42]....
        /*029c*/ 	.word	0x00002d50


	//   ....[43]....
        /*02a0*/ 	.word	0x00002dd0


	//   ....[44]....
        /*02a4*/ 	.word	0x00002e50


	//   ....[45]....
        /*02a8*/ 	.word	0x00002ed0


	//   ....[46]....
        /*02ac*/ 	.word	0x00002f50


	//   ....[47]....
        /*02b0*/ 	.word	0x00002fd0


	//   ....[48]....
        /*02b4*/ 	.word	0x00003050


	//   ....[49]....
        /*02b8*/ 	.word	0x000030d0


	//   ....[50]....
        /*02bc*/ 	.word	0x00003150


	//   ....[51]....
        /*02c0*/ 	.word	0x000031d0


	//   ....[52]....
        /*02c4*/ 	.word	0x00003250


	//   ....[53]....
        /*02c8*/ 	.word	0x000032d0


	//   ....[54]....
        /*02cc*/ 	.word	0x00003350


	//   ....[55]....
        /*02d0*/ 	.word	0x000033c0


	//   ....[56]....
        /*02d4*/ 	.word	0x00003440


	//   ....[57]....
        /*02d8*/ 	.word	0x000034b0


	//   ....[58]....
        /*02dc*/ 	.word	0x00003530


	//   ....[59]....
        /*02e0*/ 	.word	0x000035b0


	//   ....[60]....
        /*02e4*/ 	.word	0x00003630


	//   ....[61]....
        /*02e8*/ 	.word	0x000036b0


	//   ....[62]....
        /*02ec*/ 	.word	0x00003730


	//   ....[63]....
        /*02f0*/ 	.word	0x000037b0


	//   ....[64]....
        /*02f4*/ 	.word	0x00003830


	//   ....[65]....
        /*02f8*/ 	.word	0x000038b0


	//   ....[66]....
        /*02fc*/ 	.word	0x00003930


	//   ....[67]....
        /*0300*/ 	.word	0x000039b0


	//   ....[68]....
        /*0304*/ 	.word	0x00003a30


	//   ....[69]....
        /*0308*/ 	.word	0x00003ab0


	//----- nvinfo : EIATTR_EXIT_INSTR_OFFSETS
	.align		4
.L_8951:
        /*030c*/ 	.byte	0x04, 0x1c
        /*030e*/ 	.short	(.L_8953 - .L_8952)


	//   ....[0]....
.L_8952:
        /*0310*/ 	.word	0x00000080


	//   ....[1]....
        /*0314*/ 	.word	0x00002870


	//   ....[2]....
        /*0318*/ 	.word	0x000028a0


	//   ....[3]....
        /*031c*/ 	.word	0x00002ab0


	//   ....[4]....
        /*0320*/ 	.word	0x00002c00


	//----- nvinfo : EIATTR_MAX_THREADS
	.align		4
.L_8953:
        /*0324*/ 	.byte	0x04, 0x05
        /*0326*/ 	.short	(.L_8955 - .L_8954)
.L_8954:
        /*0328*/ 	.word	0x00000080
        /*032c*/ 	.word	0x00000001
        /*0330*/ 	.word	0x00000001


	//----- nvinfo : EIATTR_CRS_STACK_SIZE
	.align		4
.L_8955:
        /*0334*/ 	.byte	0x04, 0x1e
        /*0336*/ 	.short	(.L_8957 - .L_8956)
.L_8956:
        /*0338*/ 	.word	0x00000000
.L_8957:


//--------------------- .nv.info._ZN4vllm3moe10topkGatingILi14ELi448ELi4ELi4ELi32Ej6__halfLNS0_11ScoringFuncE0EEEvPKT5_PKbPfiPT4_PiiiibPKf --------------------------
	.section	.nv.info._ZN4vllm3moe10topkGatingILi14ELi448ELi4ELi4ELi32Ej6__halfLNS0_11ScoringFuncE0EEEvPKT5_PKbPfiPT4_PiiiibPKf,"",@"SHT_CUDA_INFO"
	.sectionflags	@""
	.align	4


	//----- nvinfo : EIATTR_CUDA_API_VERSION
	.align		4
        /*0000*/ 	.byte	0x04, 0x37
        /*0002*/ 	.short	(.L_8959 - .L_8958)
.L_8958:
        /*0004*/ 	.word	0x00000082


	//----- nvinfo : EIATTR_SW2861232_WAR
	.align		4
.L_8959:
        /*0008*/ 	.byte	0x01, 0x35
	.zero		2


	//----- nvinfo : EIATTR_PARAM_CBANK
	.align		4
        /*000c*/ 	.byte	0x04, 0x0a
        /*000e*/ 	.short	(.L_8961 - .L_8960)
	.align		4
.L_8960:
        /*0010*/ 	.word	index@(.nv.constant0._ZN4vllm3moe10topkGatingILi14ELi448ELi4ELi4ELi32Ej6__halfLNS0_11ScoringFuncE0EEEvPKT5_PKbPfiPT4_PiiiibPKf)
        /*0014*/ 	.short	0x0160
        /*0016*/ 	.short	0x0048


	//----- nvinfo : EIATTR_CBANK_PARAM_SIZE
	.align		4
.L_8961:
        /*0018*/ 	.byte	0x03, 0x19
        /*001a*/ 	.short	0x0048


	//----- nvinfo : EIATTR_KPARAM_INFO
	.align		4
        /*001c*/ 	.byte	0x04, 0x17
        /*001e*/ 	.short	(.L_8963 - .L_8962)
.L_8962:
        /*0020*/ 	.word	0x00000000
        /*0024*/ 	.short	0x000a
        /*0026*/ 	.short	0x0040
        /*0028*/ 	.byte	0x00, 0xf0, 0x21, 0x00


	//----- nvinfo : EIATTR_KPARAM_INFO
	.align		4
.L_8963:
        /*002c*/ 	.byte	0x04, 0x17
        /*002e*/ 	.short	(.L_8965 - .L_8964)
.L_8964:
        /*0030*/ 	.word	0x00000000
        /*0034*/ 	.short	0x0009
        /*0036*/ 	.short	0x003c
        /*0038*/ 	.byte	0x00, 0xf0, 0x05, 0x00


	//----- nvinfo : EIATTR_KPARAM_INFO
	.align		4
.L_8965:
        /*003c*/ 	.byte	0x04, 0x17
        /*003e*/ 	.short	(.L_8967 - .L_8966)
.L_8966:
        /*0040*/ 	.word	0x00000000
        /*0044*/ 	.short	0x0008
        /*0046*/ 	.short	0x0038
        /*0048*/ 	.byte	0x00, 0xf0, 0x11, 0x00


	//----- nvinfo : EIATTR_KPARAM_INFO
	.align		4
.L_8967:
        /*004c*/ 	.byte	0x04, 0x17
        /*004e*/ 	.short	(.L_8969 - .L_8968)
.L_8968:
        /*0050*/ 	.word	0x00000000
        /*0054*/ 	.short	0x0007
        /*0056*/ 	.short	0x0034
        /*0058*/ 	.byte	0x00, 0xf0, 0x11, 0x00


	//----- nvinfo : EIATTR_KPARAM_INFO
	.align		4
.L_8969:
        /*005c*/ 	.byte	0x04, 0x17
        /*005e*/ 	.short	(.L_8971 - .L_8970)
.L_8970:
        /*0060*/ 	.word	0x00000000
        /*0064*/ 	.short	0x0006
        /*0066*/ 	.short	0x0030
        /*0068*/ 	.byte	0x00, 0xf0, 0x11, 0x00


	//----- nvinfo : EIATTR_KPARAM_INFO
	.align		4
.L_8971:
        /*006c*/ 	.byte	0x04, 0x17
        /*006e*/ 	.short	(.L_8973 - .L_8972)
.L_8972:
        /*0070*/ 	.word	0x00000000
        /*0074*/ 	.short	0x0005
        /*0076*/ 	.short	0x0028
        /*0078*/ 	.byte	0x00, 0xf0, 0x21, 0x00


	//----- nvinfo : EIATTR_KPARAM_INFO
	.align		4
.L_8973:
        /*007c*/ 	.byte	0x04, 0x17
        /*007e*/ 	.short	(.L_8975 - .L_8974)
.L_8974:
        /*0080*/ 	.word	0x00000000
        /*0084*/ 	.short	0x0004
        /*0086*/ 	.short	0x0020
        /*0088*/ 	.byte	0x00, 0xf0, 0x21, 0x00


	//----- nvinfo : EIATTR_KPARAM_INFO
	.align		4
.L_8975:
        /*008c*/ 	.byte	0x04, 0x17
        /*008e*/ 	.short	(.L_8977 - .L_8976)
.L_8976:
        /*0090*/ 	.word	0x00000000
        /*0094*/ 	.short	0x0003
        /*0096*/ 	.short	0x0018
        /*0098*/ 	.byte	0x00, 0xf0, 0x11, 0x00


	//----- nvinfo : EIATTR_KPARAM_INFO
	.align		4
.L_8977:
        /*009c*/ 	.byte	0x04, 0x17
        /*009e*/ 	.short	(.L_8979 - .L_8978)
.L_8978:
        /*00a0*/ 	.word	0x00000000
        /*00a4*/ 	.short	0x0002
        /*00a6*/ 	.short	0x0010
        /*00a8*/ 	.byte	0x00, 0xf0, 0x21, 0x00


	//----- nvinfo : EIATTR_KPARAM_INFO
	.align		4
.L_8979:
        /*00ac*/ 	.byte	0x04, 0x17
        /*00ae*/ 	.short	(.L_8981 - .L_8980)
.L_8980:
        /*00b0*/ 	.word	0x00000000
        /*00b4*/ 	.short	0x0001
        /*00b6*/ 	.short	0x0008
        /*00b8*/ 	.byte	0x00, 0xf0, 0x21, 0x00


	//----- nvinfo : EIATTR_KPARAM_INFO
	.align		4
.L_8981:
        /*00bc*/ 	.byte	0x04, 0x17
        /*00be*/ 	.short	(.L_8983 - .L_8982)
.L_8982:
        /*00c0*/ 	.word	0x00000000
        /*00c4*/ 	.short	0x0000
        /*00c6*/ 	.short	0x0000
        /*00c8*/ 	.byte	0x00, 0xf0, 0x21, 0x00


	//----- nvinfo : EIATTR_MAXREG_COUNT
	.align		4
.L_8983:
        /*00cc*/ 	.byte	0x03, 0x1b
        /*00ce*/ 	.short	0x00ff


	//----- nvinfo : EIATTR_MERCURY_ISA_VERSION
	.align		4
        /*00d0*/ 	.byte	0x03, 0x5f
        /*00d2*/ 	.short	0x0000


	//----- nvinfo : EIATTR_COOP_GROUP_MASK_REGIDS
	.align		4
        /*00d4*/ 	.byte	0x04, 0x29
        /*00d6*/ 	.short	(.L_8985 - .L_8984)


	//   ....[0]....
.L_8984:
        /*00d8*/ 	.word	0xffffffff


	//   ....[1]....
        /*00dc*/ 	.word	0xffffffff


	//   ....[2]....
        /*00e0*/ 	.word	0xffffffff


	//   ....[3]....
        /*00e4*/ 	.word	0xffffffff


	//   ....[4]....
        /*00e8*/ 	.word	0xffffffff


	//   ....[5]....
        /*00ec*/ 	.word	0xffffffff


	//   ....[6]....
        /*00f0*/ 	.word	0xffffffff


	//   ....[7]....
        /*00f4*/ 	.word	0xffffffff


	//   ....[8]....
        /*00f8*/ 	.word	0xffffffff


	//   ....[9]....
        /*00fc*/ 	.word	0xffffffff


	//   ....[10]....
        /*0100*/ 	.word	0xffffffff


	//   ....[11]....
        /*0104*/ 	.word	0xffffffff


	//   ....[12]....
        /*0108*/ 	.word	0xffffffff


	//   ....[13]....
        /*010c*/ 	.word	0xffffffff


	//   ....[14]....
        /*0110*/ 	.word	0xffffffff


	//   ....[15]....
        /*0114*/ 	.word	0xffffffff


	//   ....[16]....
        /*0118*/ 	.word	0xffffffff


	//   ....[17]....
        /*011c*/ 	.word	0xffffffff


	//   ....[18]....
        /*0120*/ 	.word	0xffffffff


	//   ....[19]....
        /*0124*/ 	.word	0xffffffff


	//   ....[20]....
        /*0128*/ 	.word	0xffffffff


	//   ....[21]....
        /*012c*/ 	.word	0xffffffff


	//   ....[22]....
        /*0130*/ 	.word	0xffffffff


	//   ....[23]....
        /*0134*/ 	.word	0xffffffff


	//   ....[24]....
        /*0138*/ 	.word	0xffffffff


	//   ....[25]....
        /*013c*/ 	.word	0xffffffff


	//   ....[26]....
        /*0140*/ 	.word	0xffffffff


	//   ....[27]....
        /*0144*/ 	.word	0xffffffff


	//   ....[28]....
        /*0148*/ 	.word	0xffffffff


	//   ....[29]....
        /*014c*/ 	.word	0xffffffff


	//   ....[30]....
        /*0150*/ 	.word	0xffffffff


	//   ....[31]....
        /*0154*/ 	.word	0xffffffff


	//   ....[32]....
        /*0158*/ 	.word	0xffffffff


	//   ....[33]....
        /*015c*/ 	.word	0xffffffff


	//   ....[34]....
        /*0160*/ 	.word	0xffffffff


	//   ....[35]....
        /*0164*/ 	.word	0xffffffff


	//   ....[36]....
        /*0168*/ 	.word	0xffffffff


	//   ....[37]....
        /*016c*/ 	.word	0xffffffff


	//   ....[38]....
        /*0170*/ 	.word	0xffffffff


	//   ....[39]....
        /*0174*/ 	.word	0xffffffff


	//   ....[40]....
        /*0178*/ 	.word	0xffffffff


	//   ....[41]....
        /*017c*/ 	.word	0xffffffff


	//   ....[42]....
        /*0180*/ 	.word	0xffffffff


	//   ....[43]....
        /*0184*/ 	.word	0xffffffff


	//   ....[44]....
        /*0188*/ 	.word	0xffffffff


	//   ....[45]....
        /*018c*/ 	.word	0xffffffff


	//   ....[46]....
        /*0190*/ 	.word	0xffffffff


	//   ....[47]....
        /*0194*/ 	.word	0xffffffff


	//   ....[48]....
        /*0198*/ 	.word	0xffffffff


	//   ....[49]....
        /*019c*/ 	.word	0xffffffff


	//   ....[50]....
        /*01a0*/ 	.word	0xffffffff


	//   ....[51]....
        /*01a4*/ 	.word	0xffffffff


	//   ....[52]....
        /*01a8*/ 	.word	0xffffffff


	//   ....[53]....
        /*01ac*/ 	.word	0xffffffff


	//   ....[54]....
        /*01b0*/ 	.word	0xffffffff


	//   ....[55]....
        /*01b4*/ 	.word	0xffffffff


	//   ....[56]....
        /*01b8*/ 	.word	0xffffffff


	//   ....[57]....
        /*01bc*/ 	.word	0xffffffff


	//   ....[58]....
        /*01c0*/ 	.word	0xffffffff


	//   ....[59]....
        /*01c4*/ 	.word	0xffffffff


	//   ....[60]....
        /*01c8*/ 	.word	0xffffffff


	//   ....[61]....
        /*01cc*/ 	.word	0xffffffff


	//   ....[62]....
        /*01d0*/ 	.word	0xffffffff


	//   ....[63]....
        /*01d4*/ 	.word	0xffffffff


	//   ....[64]....
        /*01d8*/ 	.word	0xffffffff


	//   ....[65]....
        /*01dc*/ 	.word	0xffffffff


	//   ....[66]....
        /*01e0*/ 	.word	0xffffffff


	//   ....[67]....
        /*01e4*/ 	.word	0xffffffff


	//   ....[68]....
        /*01e8*/ 	.word	0xffffffff


	//   ....[69]....
        /*01ec*/ 	.word	0xffffffff


	//----- nvinfo : EIATTR_COOP_GROUP_INSTR_OFFSETS
	.align		4
.L_8985:
        /*01f0*/ 	.byte	0x04, 0x28
        /*01f2*/ 	.short	(.L_8987 - .L_8986)


	//   ....[0]....
.L_8986:
        /*01f4*/ 	.word	0x00000330


	//   ....[1]....
        /*01f8*/ 	.word	0x00000350


	//   ....[2]....
        /*01fc*/ 	.word	0x00000380


	//   ....[3]....
        /*0200*/ 	.word	0x000003b0


	//   ....[4]....
        /*0204*/ 	.word	0x00000400


	//   ....[5]....
        /*0208*/ 	.word	0x000007a0


	//   ....[6]....
        /*020c*/ 	.word	0x000007c0


	//   ....[7]....
        /*0210*/ 	.word	0x000007e0


	//   ....[8]....
        /*0214*/ 	.word	0x00000800


	//   ....[9]....
        /*0218*/ 	.word	0x00000830


	//   ....[10]....
        /*021c*/ 	.word	0x00001280


	//   ....[11]....
        /*0220*/ 	.word	0x000012a0


	//   ....[12]....
        /*0224*/ 	.word	0x000012b0


	//   ....[13]....
        /*0228*/ 	.word	0x00001340


	//   ....[14]....
        /*022c*/ 	.word	0x00001360


	//   ....[15]....
        /*0230*/ 	.word	0x00001370


	//   ....[16]....
        /*0234*/ 	.word	0x000013d0


	//   ....[17]....
        /*0238*/ 	.word	0x00001410


	//   ....[18]....
        /*023c*/ 	.word	0x00001420


	//   ....[19]....
        /*0240*/ 	.word	0x000014c0


	//   ....[20]....
        /*0244*/ 	.word	0x000014d0


	//   ....[21]....
        /*0248*/ 	.word	0x000014e0


	//   ....[22]....
        /*024c*/ 	.word	0x00001540


	//   ....[23]....
        /*0250*/ 	.word	0x00001580


	//   ....[24]....
        /*0254*/ 	.word	0x00001590


	//   ....[25]....
        /*0258*/ 	.word	0x00001ca0


	//   ....[26]....
        /*025c*/ 	.word	0x00001cc0


	//   ....[27]....
        /*0260*/ 	.word	0x00001cd0


	//   ....[28]....
        /*0264*/ 	.word	0x00001d60


	//   ....[29]....
        /*0268*/ 	.word	0x00001d80


	//   ....[30]....
        /*026c*/ 	.word	0x00001d90


	//   ....[31]....
        /*0270*/ 	.word	0x00001df0


	//   ....[32]....
        /*0274*/ 	.word	0x00001e30


	//   ....[33]....
        /*0278*/ 	.word	0x00001e40


	//   ....[34]....
        /*027c*/ 	.word	0x00001ee0


	//   ....[35]....
        /*0280*/ 	.word	0x00001ef0


	//   ....[36]....
        /*0284*/ 	.word	0x00001f00


	//   ....[37]....
        /*0288*/ 	.word	0x00001f60


	//   ....[38]....
        /*028c*/ 	.word	0x00001fa0


	//   ....[39]....
        /*0290*/ 	.word	0x00001fb0


	//   ....[40]....
        /*0294*/ 	.word	0x00002700


	//   ....[41]....
        /*0298*/ 	.word	0x00002780


	//   ....[42]....
        /*029c*/ 	.word	0x000027f0


	//   ....[43]....
        /*02a0*/ 	.word	0x00002870


	//   ....[44]....
        /*02a4*/ 	.word	0x000028f0


	//   ....[45]....
        /*02a8*/ 	.word	0x00002970


	//   ....[46]....
        /*02ac*/ 	.word	0x000029f0


	//   ....[47]....
        /*02b0*/ 	.word	0x00002a70


	//   ....[48]....
        /*02b4*/ 	.word	0x00002af0


	//   ....[49]....
        /*02b8*/ 	.word	0x00002b70


	//   ....[50]....
        /*02bc*/ 	.word	0x00002bf0


	//   ....[51]....
        /*02c0*/ 	.word	0x00002c70


	//   ....[52]....
        /*02c4*/ 	.word	0x00002cf0


	//   ....[53]....
        /*02c8*/ 	.word	0x00002d70


	//   ....[54]....
        /*02cc*/ 	.word	0x00002de0


	//   ....[55]....
        /*02d0*/ 	.word	0x00002e50


	//   ....[56]....
        /*02d4*/ 	.word	0x00002ed0


	//   ....[57]....
        /*02d8*/ 	.word	0x00002f40


	//   ....[58]....
        /*02dc*/ 	.word	0x00002fc0


	//   ....[59]....
        /*02e0*/ 	.word	0x00003040


	//   ....[60]....
        /*02e4*/ 	.word	0x000030c0


	//   ....[61]....
        /*02e8*/ 	.word	0x00003140


	//   ....[62]....
        /*02ec*/ 	.word	0x000031c0


	//   ....[63]....
        /*02f0*/ 	.word	0x00003240


	//   ....[64]....
        /*02f4*/ 	.word	0x000032c0


	//   ....[65]....
        /*02f8*/ 	.word	0x00003340


	//   ....[66]....
        /*02fc*/ 	.word	0x000033c0


	//   ....[67]....
        /*0300*/ 	.word	0x00003440


	//   ....[68]....
        /*0304*/ 	.word	0x000034c0


	//   ....[69]....
        /*0308*/ 	.word	0x00003530


	//----- nvinfo : EIATTR_EXIT_INSTR_OFFSETS
	.align		4
.L_8987:
        /*030c*/ 	.byte	0x04, 0x1c
        /*030e*/ 	.short	(.L_8989 - .L_8988)


	//   ....[0]....
.L_8988:
        /*0310*/ 	.word	0x00000080


	//   ....[1]....
        /*0314*/ 	.word	0x00002310


	//   ....[2]....
        /*0318*/ 	.word	0x00002340


	//   ....[3]....
        /*031c*/ 	.word	0x00002550


	//   ....[4]....
        /*0320*/ 	.word	0x000026a0


	//----- nvinfo : EIATTR_MAX_THREADS
	.align		4
.L_8989:
        /*0324*/ 	.byte	0x04, 0x05
        /*0326*/ 	.short	(.L_8991 - .L_8990)
.L_8990:
        /*0328*/ 	.word	0x00000080
        /*032c*/ 	.word	0x00000001
        /*0330*/ 	.word	0x00000001


	//----- nvinfo : EIATTR_CRS_STACK_SIZE
	.align		4
.L_8991:
        /*0334*/ 	.byte	0x04, 0x1e
        /*0336*/ 	.short	(.L_8993 - .L_8992)
.L_8992:
        /*0338*/ 	.word	0x00000000
.L_8993:


//--------------------- .nv.info._ZN4vllm3moe10topkGatingILi12ELi384ELi4ELi4ELi32Ej6__halfLNS0_11ScoringFuncE0EEEvPKT5_PKbPfiPT4_PiiiibPKf --------------------------
	.section	.nv.info._ZN4vllm3moe10topkGatingILi12ELi384ELi4ELi4ELi32Ej6__halfLNS0_11ScoringFuncE0EEEvPKT5_PKbPfiPT4_PiiiibPKf,"",@"SHT_CUDA_INFO"
	.sectionflags	@""
	.align	4


	//----- nvinfo : EIATTR_CUDA_API_VERSION
	.align		4
        /*0000*/ 	.byte	0x04, 0x37
        /*0002*/ 	.short	(.L_8995 - .L_8994)
.L_8994:
        /*0004*/ 	.word	0x00000082


	//----- nvinfo : EIATTR_SW2861232_WAR
	.align		4
.L_8995:
        /*0008*/ 	.byte	0x01, 0x35
	.zero		2


	//----- nvinfo : EIATTR_PARAM_CBANK
	.align		4
        /*000c*/ 	.byte	0x04, 0x0a
        /*000e*/ 	.short	(.L_8997 - .L_8996)
	.align		4
.L_8996:
        /*0010*/ 	.word	index@(.nv.constant0._ZN4vllm3moe10topkGatingILi12ELi384ELi4ELi4ELi32Ej6__halfLNS0_11ScoringFuncE0EEEvPKT5_PKbPfiPT4_PiiiibPKf)
        /*0014*/ 	.short	0x0160
        /*0016*/ 	.short	0x0048


	//----- nvinfo : EIATTR_CBANK_PARAM_SIZE
	.align		4
.L_8997:
        /*0018*/ 	.byte	0x03, 0x19
        /*001a*/ 	.short	0x0048


	//----- nvinfo : EIATTR_KPARAM_INFO
	.align		4
        /*001c*/ 	.byte	0x04, 0x17
        /*001e*/ 	.short	(.L_8999 - .L_8998)
.L_8998:
        /*0020*/ 	.word	0x00000000
        /*0024*/ 	.short	0x000a
        /*0026*/ 	.short	0x0040
        /*0028*/ 	.byte	0x00, 0xf0, 0x21, 0x00


	//----- nvinfo : EIATTR_KPARAM_INFO
	.align		4
.L_8999:
        /*002c*/ 	.byte	0x04, 0x17
        /*002e*/ 	.short	(.L_9001 - .L_9000)
.L_9000:
        /*0030*/ 	.word	0x00000000
        /*0034*/ 	.short	0x0009
        /*0036*/ 	.short	0x003c
        /*0038*/ 	.byte	0x00, 0xf0, 0x05, 0x00


	//----- nvinfo : EIATTR_KPARAM_INFO
	.align		4
.L_9001:
        /*003c*/ 	.byte	0x04, 0x17
        /*003e*/ 	.short	(.L_9003 - .L_9002)
.L_9002:
        /*0040*/ 	.word	0x00000000
        /*0044*/ 	.short	0x0008
        /*0046*/ 	.short	0x0038
        /*0048*/ 	.byte	0x00, 0xf0, 0x11, 0x00


	//----- nvinfo : EIATTR_KPARAM_INFO
	.align		4
.L_9003:
        /*004c*/ 	.byte	0x04, 0x17
        /*004e*/ 	.short	(.L_9005 - .L_9004)
.L_9004:
        /*0050*/ 	.word	0x00000000
        /*0054*/ 	.short	0x0007
        /*0056*/ 	.short	0x0034
        /*0058*/ 	.byte	0x00, 0xf0, 0x11, 0x00


	//----- nvinfo : EIATTR_KPARAM_INFO
	.align		4
.L_9005:
        /*005c*/ 	.byte	0x04, 0x17
        /*005e*/ 	.short	(.L_9007 - .L_9006)
.L_9006:
        /*0060*/ 	.word	0x00000000
        /*0064*/ 	.short	0x0006
        /*0066*/ 	.short	0x0030
        /*0068*/ 	.byte	0x00, 0xf0, 0x11, 0x00


	//----- nvinfo : EIATTR_KPARAM_INFO
	.align		4
.L_9007:
        /*006c*/ 	.byte	0x04, 0x17
        /*006e*/ 	.short	(.L_9009 - .L_9008)
.L_9008:
        /*0070*/ 	.word	0x00000000
        /*0074*/ 	.short	0x0005
        /*0076*/ 	.short	0x0028
        /*0078*/ 	.byte	0x00, 0xf0, 0x21, 0x00


	//----- nvinfo : EIATTR_KPARAM_INFO
	.align		4
.L_9009:
        /*007c*/ 	.byte	0x04, 0x17
        /*007e*/ 	.short	(.L_9011 - .L_9010)
.L_9010:
        /*0080*/ 	.word	0x00000000
        /*0084*/ 	.short	0x0004
        /*0086*/ 	.short	0x0020
        /*0088*/ 	.byte	0x00, 0xf0, 0x21, 0x00


	//----- nvinfo : EIATTR_KPARAM_INFO
	.align		4
.L_9011:
        /*008c*/ 	.byte	0x04, 0x17
        /*008e*/ 	.short	(.L_9013 - .L_9012)
.L_9012:
        /*0090*/ 	.word	0x00000000
        /*0094*/ 	.short	0x0003
        /*0096*/ 	.short	0x0018
        /*0098*/ 	.byte	0x00, 0xf0, 0x11, 0x00


	//----- nvinfo : EIATTR_KPARAM_INFO
	.align		4
.L_9013:
        /*009c*/ 	.byte	0x04, 0x17
        /*009e*/ 	.short	(.L_9015 - .L_9014)
.L_9014:
        /*00a0*/ 	.word	0x00000000
        /*00a4*/ 	.short	0x0002
        /*00a6*/ 	.short	0x0010
        /*00a8*/ 	.byte	0x00, 0xf0, 0x21, 0x00


	//----- nvinfo : EIATTR_KPARAM_INFO
	.align		4
.L_9015:
        /*00ac*/ 	.byte	0x04, 0x17
        /*00ae*/ 	.short	(.L_9017 - .L_9016)
.L_9016:
        /*00b0*/ 	.word	0x00000000
        /*00b4*/ 	.short	0x0001
        /*00b6*/ 	.short	0x0008
        /*00b8*/ 	.byte	0x00, 0xf0, 0x21, 0x00


	//----- nvinfo : EIATTR_KPARAM_INFO
	.align		4
.L_9017:
        /*00bc*/ 	.byte	0x04, 0x17
        /*00be*/ 	.short	(.L_9019 - .L_9018)
.L_9018:
        /*00c0*/ 	.word	0x00000000
        /*00c4*/ 	.short	0x0000
        /*00c6*/ 	.short	0x0000
        /*00c8*/ 	.byte	0x00, 0xf0, 0x21, 0x00


	//----- nvinfo : EIATTR_MAXREG_COUNT
	.align		4
.L_9019:
        /*00cc*/ 	.byte	0x03, 0x1b
        /*00ce*/ 	.short	0x00ff


	//----- nvinfo : EIATTR_MERCURY_ISA_VERSION
	.align		4
        /*00d0*/ 	.byte	0x03, 0x5f
        /*00d2*/ 	.short	0x0000


	//----- nvinfo : EIATTR_COOP_GROUP_MASK_REGIDS
	.align		4
        /*00d4*/ 	.byte	0x04, 0x29
        /*00d6*/ 	.short	(.L_9021 - .L_9020)


	//   ....[0]....
.L_9020:
        /*00d8*/ 	.word	0xffffffff


	//   ....[1]....
        /*00dc*/ 	.word	0xffffffff


	//   ....[2]....
        /*00e0*/ 	.word	0xffffffff


	//   ....[3]....
        /*00e4*/ 	.word	0xffffffff


	//   ....[4]....
        /*00e8*/ 	.word	0xffffffff


	//   ....[5]....
        /*00ec*/ 	.word	0xffffffff


	//   ....[6]....
        /*00f0*/ 	.word	0xffffffff


	//   ....[7]....
        /*00f4*/ 	.word	0xffffffff


	//   ....[8]....
        /*00f8*/ 	.word	0xffffffff


	//   ....[9]....
        /*00fc*/ 	.word	0xffffffff


	//   ....[10]....
        /*0100*/ 	.word	0xffffffff


	//   ....[11]....
        /*0104*/ 	.word	0xffffffff


	//   ....[12]....
        /*0108*/ 	.word	0xffffffff


	//   ....[13]....
        /*010c*/ 	.word	0xffffffff


	//   ....[14]....
        /*0110*/ 	.word	0xffffffff


	//   ....[15]....
        /*0114*/ 	.word	0xffffffff


	//   ....[16]....
        /*0118*/ 	.word	0xffffffff


	//   ....[17]....
        /*011c*/ 	.word	0xffffffff


	//   ....[18]....
        /*0120*/ 	.word	0xffffffff


	//   ....[19]....
        /*0124*/ 	.word	0xffffffff


	//   ....[20]....
        /*0128*/ 	.word	0xffffffff


	//   ....[21]....
        /*012c*/ 	.word	0xffffffff


	//   ....[22]....
        /*0130*/ 	.word	0xffffffff


	//   ....[23]....
        /*0134*/ 	.word	0xffffffff


	//   ....[24]....
        /*0138*/ 	.word	0xffffffff


	//   ....[25]....
        /*013c*/ 	.word	0xffffffff


	//   ....[26]....
        /*0140*/ 	.word	0xffffffff


	//   ....[27]....
        /*0144*/ 	.word	0xffffffff


	//   ....[28]....
        /*0148*/ 	.word	0xffffffff


	//   ....[29]....
        /*014c*/ 	.word	0xffffffff


	//   ....[30]....
        /*0150*/ 	.word	0xffffffff


	//   ....[31]....
        /*0154*/ 	.word	0xffffffff


	//   ....[32]....
        /*0158*/ 	.word	0xffffffff


	//   ....[33]....
        /*015c*/ 	.word	0xffffffff


	//   ....[34]....
        /*0160*/ 	.word	0xffffffff


	//   ....[35]....
        /*0164*/ 	.word	0xffffffff


	//   ....[36]....
        /*0168*/ 	.word	0xffffffff


	//   ....[37]....
        /*016c*/ 	.word	0xffffffff


	//   ....[38]....
        /*0170*/ 	.word	0xffffffff


	//   ....[39]....
        /*0174*/ 	.word	0xffffffff


	//   ....[40]....
        /*0178*/ 	.word	0xffffffff


	//   ....[41]....
        /*017c*/ 	.word	0xffffffff


	//   ....[42]....
        /*0180*/ 	.word	0xffffffff


	//   ....[43]....
        /*0184*/ 	.word	0xffffffff


	//   ....[44]....
        /*0188*/ 	.word	0xffffffff


	//   ....[45]....
        /*018c*/ 	.word	0xffffffff


	//   ....[46]....
        /*0190*/ 	.word	0xffffffff


	//   ....[47]....
        /*0194*/ 	.word	0xffffffff


	//   ....[48]....
        /*0198*/ 	.word	0xffffffff


	//   ....[49]....
        /*019c*/ 	.word	0xffffffff


	//   ....[50]....
        /*01a0*/ 	.word	0xffffffff


	//   ....[51]....
        /*01a4*/ 	.word	0xffffffff


	//   ....[52]....
        /*01a8*/ 	.word	0xffffffff


	//   ....[53]....
        /*01ac*/ 	.word	0xffffffff


	//   ....[54]....
        /*01b0*/ 	.word	0xffffffff


	//   ....[55]....
        /*01b4*/ 	.word	0xffffffff


	//   ....[56]....
        /*01b8*/ 	.word	0xffffffff


	//   ....[57]....
        /*01bc*/ 	.word	0xffffffff


	//   ....[58]....
        /*01c0*/ 	.word	0xffffffff


	//   ....[59]....
        /*01c4*/ 	.word	0xffffffff


	//   ....[60]....
        /*01c8*/ 	.word	0xffffffff


	//   ....[61]....
        /*01cc*/ 	.word	0xffffffff


	//   ....[62]....
        /*01d0*/ 	.word	0xffffffff


	//   ....[63]....
        /*01d4*/ 	.word	0xffffffff


	//   ....[64]....
        /*01d8*/ 	.word	0xffffffff


	//   ....[65]....
        /*01dc*/ 	.word	0xffffffff


	//   ....[66]....
        /*01e0*/ 	.word	0xffffffff


	//   ....[67]....
        /*01e4*/ 	.word	0xffffffff


	//   ....[68]....
        /*01e8*/ 	.word	0xffffffff


	//   ....[69]....
        /*01ec*/ 	.word	0xffffffff


	//----- nvinfo : EIATTR_COOP_GROUP_INSTR_OFFSETS
	.align		4
.L_9021:
        /*01f0*/ 	.byte	0x04, 0x28
        /*01f2*/ 	.short	(.L_9023 - .L_9022)


	//   ....[0]....
.L_9022:
        /*01f4*/ 	.word	0x000002e0


	//   ....[1]....
        /*01f8*/ 	.word	0x00000300


	//   ....[2]....
        /*01fc*/ 	.word	0x00000320


	//   ....[3]....
        /*0200*/ 	.word	0x00000350


	//   ....[4]....
        /*0204*/ 	.word	0x00000390


	//   ....[5]....
        /*0208*/ 	.word	0x000006b0


	//   ....[6]....
        /*020c*/ 	.word	0x000006e0


	//   ....[7]....
        /*0210*/ 	.word	0x00000700


	//   ....[8]....
        /*0214*/ 	.word	0x00000720


	//   ....[9]....
        /*0218*/ 	.word	0x00000740


	//   ....[10]....
        /*021c*/ 	.word	0x00000fd0


	//   ....[11]....
        /*0220*/ 	.word	0x00000ff0


	//   ....[12]....
        /*0224*/ 	.word	0x00001000


	//   ....[13]....
        /*0228*/ 	.word	0x000010a0


	//   ....[14]....
        /*022c*/ 	.word	0x000010b0


	//   ....[15]....
        /*0230*/ 	.word	0x000010c0


	//   ....[16]....
        /*0234*/ 	.word	0x00001120


	//   ....[17]....
        /*0238*/ 	.word	0x00001160


	//   ....[18]....
        /*023c*/ 	.word	0x00001170


	//   ....[19]....
        /*0240*/ 	.word	0x00001210


	//   ....[20]....
        /*0244*/ 	.word	0x00001220


	//   ....[21]....
        /*0248*/ 	.word	0x00001230


	//   ....[22]....
        /*024c*/ 	.word	0x00001290


	//   ....[23]....
        /*0250*/ 	.word	0x000012d0


	//   ....[24]....
        /*0254*/ 	.word	0x000012e0


	//   ....[25]....
        /*0258*/ 	.word	0x00001930


	//   ....[26]....
        /*025c*/ 	.word	0x00001950


	//   ....[27]....
        /*0260*/ 	.word	0x00001960


	//   ....[28]....
        /*0264*/ 	.word	0x00001a00


	//   ....[29]....
        /*0268*/ 	.word	0x00001a10


	//   ....[30]....
        /*026c*/ 	.word	0x00001a20


	//   ....[31]....
        /*0270*/ 	.word	0x00001a80


	//   ....[32]....
        /*0274*/ 	.word	0x00001ac0


	//   ....[33]....
        /*0278*/ 	.word	0x00001ad0


	//   ....[34]....
        /*027c*/ 	.word	0x00001b60


	//   ....[35]....
        /*0280*/ 	.word	0x00001b80


	//   ....[36]....
        /*0284*/ 	.word	0x00001b90


	//   ....[37]....
        /*0288*/ 	.word	0x00001bf0


	//   ....[38]....
        /*028c*/ 	.word	0x00001c30


	//   ....[39]....
        /*0290*/ 	.word	0x00001c40


	//   ....[40]....
        /*0294*/ 	.word	0x00002390


	//   ....[41]....
        /*0298*/ 	.word	0x00002410


	//   ....[42]....
        /*029c*/ 	.word	0x00002480


	//   ....[43]....
        /*02a0*/ 	.word	0x00002500


	//   ....[44]....
        /*02a4*/ 	.word	0x00002580


	//   ....[45]....
        /*02a8*/ 	.word	0x00002600


	//   ....[46]....
        /*02ac*/ 	.word	0x00002680


	//   ....[47]....
        /*02b0*/ 	.word	0x00002700


	//   ....[48]....
        /*02b4*/ 	.word	0x00002780


	//   ....[49]....
        /*02b8*/ 	.word	0x00002800


	//   ....[50]....
        /*02bc*/ 	.word	0x00002880


	//   ....[51]....
        /*02c0*/ 	.word	0x00002900


	//   ....[52]....
        /*02c4*/ 	.word	0x00002980


	//   ....[53]....
        /*02c8*/ 	.word	0x00002a00


	//   ....[54]....
        /*02cc*/ 	.word	0x00002a80


	//   ....[55]....
        /*02d0*/ 	.word	0x00002af0


	//   ....[56]....
        /*02d4*/ 	.word	0x00002b70


	//   ....[57]....
        /*02d8*/ 	.word	0x00002be0


	//   ....[58]....
        /*02dc*/ 	.word	0x00002c60


	//   ....[59]....
        /*02e0*/ 	.word	0x00002ce0


	//   ....[60]....
        /*02e4*/ 	.word	0x00002d60


	//   ....[61]....
        /*02e8*/ 	.word	0x00002de0


	//   ....[62]....
        /*02ec*/ 	.word	0x00002e60


	//   ....[63]....
        /*02f0*/ 	.word	0x00002ee0


	//   ....[64]....
        /*02f4*/ 	.word	0x00002f60


	//   ....[65]....
        /*02f8*/ 	.word	0x00002fe0


	//   ....[66]....
        /*02fc*/ 	.word	0x00003060


	//   ....[67]....
        /*0300*/ 	.word	0x000030e0


	//   ....[68]....
        /*0304*/ 	.word	0x00003160


	//   ....[69]....
        /*0308*/ 	.word	0x000031e0


	//----- nvinfo : EIATTR_EXIT_INSTR_OFFSETS
	.align		4
.L_9023:
        /*030c*/ 	.byte	0x04, 0x1c
        /*030e*/ 	.short	(.L_9025 - .L_9024)


	//   ....[0]....
.L_9024:
        /*0310*/ 	.word	0x00000080


	//   ....[1]....
        /*0314*/ 	.word	0x00001fa0


	//   ....[2]....
        /*0318*/ 	.word	0x00001fd0


	//   ....[3]....
        /*031c*/ 	.word	0x000021e0


	//   ....[4]....
        /*0320*/ 	.word	0x00002330


	//----- nvinfo : EIATTR_MAX_THREADS
	.align		4
.L_9025:
        /*0324*/ 	.byte	0x04, 0x05
        /*0326*/ 	.short	(.L_9027 - .L_9026)
.L_9026:
        /*0328*/ 	.word	0x00000080
        /*032c*/ 	.word	0x00000001
        /*0330*/ 	.word	0x00000001


	//----- nvinfo : EIATTR_CRS_STACK_SIZE
	.align		4
.L_9027:
        /*0334*/ 	.byte	0x04, 0x1e
        /*0336*/ 	.short	(.L_9029 - .L_9028)
.L_9028:
        /*0338*/ 	.word	0x00000000
.L_9029:


//--------------------- .nv.info._ZN4vllm3moe10topkGatingILi10ELi320ELi4ELi4ELi32Ej6__halfLNS0_11ScoringFuncE0EEEvPKT5_PKbPfiPT4_PiiiibPKf --------------------------
	.section	.nv.info._ZN4vllm3moe10topkGatingILi10ELi320ELi4ELi4ELi32Ej6__halfLNS0_11ScoringFuncE0EEEvPKT5_PKbPfiPT4_PiiiibPKf,"",@"SHT_CUDA_INFO"
	.sectionflags	@""
	.align	4


	//----- nvinfo : EIATTR_CUDA_API_VERSION
	.align		4
        /*0000*/ 	.byte	0x04, 0x37
        /*0002*/ 	.short	(.L_9031 - .L_9030)
.L_9030:
        /*0004*/ 	.word	0x00000082


	//----- nvinfo : EIATTR_SW2861232_WAR
	.align		4
.L_9031:
        /*0008*/ 	.byte	0x01, 0x35
	.zero		2


	//----- nvinfo : EIATTR_PARAM_CBANK
	.align		4
        /*000c*/ 	.byte	0x04, 0x0a
        /*000e*/ 	.short	(.L_9033 - .L_9032)
	.align		4
.L_9032:
        /*0010*/ 	.word	index@(.nv.constant0._ZN4vllm3moe10topkGatingILi10ELi320ELi4ELi4ELi32Ej6__halfLNS0_11ScoringFuncE0EEEvPKT5_PKbPfiPT4_PiiiibPKf)
        /*0014*/ 	.short	0x0160
        /*0016*/ 	.short	0x0048


	//----- nvinfo : EIATTR_CBANK_PARAM_SIZE
	.align		4
.L_9033:
        /*0018*/ 	.byte	0x03, 0x19
        /*001a*/ 	.short	0x0048


	//----- nvinfo : EIATTR_KPARAM_INFO
	.align		4
        /*001c*/ 	.byte	0x04, 0x17
        /*001e*/ 	.short	(.L_9035 - .L_9034)
.L_9034:
        /*0020*/ 	.word	0x00000000
        /*0024*/ 	.short	0x000a
        /*0026*/ 	.short	0x0040
        /*0028*/ 	.byte	0x00, 0xf0, 0x21, 0x00


	//----- nvinfo : EIATTR_KPARAM_INFO
	.align		4
.L_9035:
        /*002c*/ 	.byte	0x04, 0x17
        /*002e*/ 	.short	(.L_9037 - .L_9036)
.L_9036:
        /*0030*/ 	.word	0x00000000
        /*0034*/ 	.short	0x0009
        /*0036*/ 	.short	0x003c
        /*0038*/ 	.byte	0x00, 0xf0, 0x05, 0x00


	//----- nvinfo : EIATTR_KPARAM_INFO
	.align		4
.L_9037:
        /*003c*/ 	.byte	0x04, 0x17
        /*003e*/ 	.short	(.L_9039 - .L_9038)
.L_9038:
        /*0040*/ 	.word	0x00000000
        /*0044*/ 	.short	0x0008
        /*0046*/ 	.short	0x0038
        /*0048*/ 	.byte	0x00, 0xf0, 0x11, 0x00


	//----- nvinfo : EIATTR_KPARAM_INFO
	.align		4
.L_9039:
        /*004c*/ 	.byte	0x04, 0x17
        /*004e*/ 	.short	(.L_9041 - .L_9040)
.L_9040:
        /*0050*/ 	.word	0x00000000
        /*0054*/ 	.short	0x0007
        /*0056*/ 	.short	0x0034
        /*0058*/ 	.byte	0x00, 0xf0, 0x11, 0x00


	//----- nvinfo : EIATTR_KPARAM_INFO
	.align		4
.L_9041:
        /*005c*/ 	.byte	0x04, 0x17
        /*005e*/ 	.short	(.L_9043 - .L_9042)
.L_9042:
        /*0060*/ 	.word	0x00000000
        /*0064*/ 	.short	0x0006
        /*0066*/ 	.short	0x0030
        /*0068*/ 	.byte	0x00, 0xf0, 0x11, 0x00


	//----- nvinfo : EIATTR_KPARAM_INFO
	.align		4
.L_9043:
        /*006c*/ 	.byte	0x04, 0x17
        /*006e*/ 	.short	(.L_9045 - .L_9044)
.L_9044:
        /*0070*/ 	.word	0x00000000
        /*0074*/ 	.short	0x0005
        /*0076*/ 	.short	0x0028
        /*0078*/ 	.byte	0x00, 0xf0, 0x21, 0x00


	//----- nvinfo : EIATTR_KPARAM_INFO
	.align		4
.L_9045:
        /*007c*/ 	.byte	0x04, 0x17
        /*007e*/ 	.short	(.L_9047 - .L_9046)
.L_9046:
        /*0080*/ 	.word	0x00000000
        /*0084*/ 	.short	0x0004
        /*0086*/ 	.short	0x0020
        /*0088*/ 	.byte	0x00, 0xf0, 0x21, 0x00


	//----- nvinfo : EIATTR_KPARAM_INFO
	.align		4
.L_9047:
        /*008c*/ 	.byte	0x04, 0x17
        /*008e*/ 	.short	(.L_9049 - .L_9048)
.L_9048:
        /*0090*/ 	.word	0x00000000
        /*0094*/ 	.short	0x0003
        /*0096*/ 	.short	0x0018
        /*0098*/ 	.byte	0x00, 0xf0, 0x11, 0x00


	//----- nvinfo : EIATTR_KPARAM_INFO
	.align		4
.L_9049:
        /*009c*/ 	.byte	0x04, 0x17
        /*009e*/ 	.short	(.L_9051 - .L_9050)
.L_9050:
        /*00a0*/ 	.word	0x00000000
        /*00a4*/ 	.short	0x0002
        /*00a6*/ 	.short	0x0010
        /*00a8*/ 	.byte	0x00, 0xf0, 0x21, 0x00


	//----- nvinfo : EIATTR_KPARAM_INFO
	.align		4
.L_9051:
        /*00ac*/ 	.byte	0x04, 0x17
        /*00ae*/ 	.short	(.L_9053 - .L_9052)
.L_9052:
        /*00b0*/ 	.word	0x00000000
        /*00b4*/ 	.short	0x0001
        /*00b6*/ 	.short	0x0008
        /*00b8*/ 	.byte	0x00, 0xf0, 0x21, 0x00


	//----- nvinfo : EIATTR_KPARAM_INFO
	.align		4
.L_9053:
        /*00bc*/ 	.byte	0x04, 0x17
        /*00be*/ 	.short	(.L_9055 - .L_9054)
.L_9054:
        /*00c0*/ 	.word	0x00000000
        /*00c4*/ 	.short	0x0000
        /*00c6*/ 	.short	0x0000
        /*00c8*/ 	.byte	0x00, 0xf0, 0x21, 0x00


	//----- nvinfo : EIATTR_MAXREG_COUNT
	.align		4
.L_9055:
        /*00cc*/ 	.byte	0x03, 0x1b
        /*00ce*/ 	.short	0x00ff


	//----- nvinfo : EIATTR_MERCURY_ISA_VERSION
	.align		4
        /*00d0*/ 	.byte	0x03, 0x5f
        /*00d2*/ 	.short	0x0000


	//----- nvinfo : EIATTR_COOP_GROUP_MASK_REGIDS
	.align		4
        /*00d4*/ 	.byte	0x04, 0x29
        /*00d6*/ 	.short	(.L_9057 - .L_9056)


	//   ....[0]....
.L_9056:
        /*00d8*/ 	.word	0xffffffff


	//   ....[1]....
        /*00dc*/ 	.word	0xffffffff


	//   ....[2]....
        /*00e0*/ 	.word	0xffffffff


	//   ....[3]....
        /*00e4*/ 	.word	0xffffffff


	//   ....[4]....
        /*00e8*/ 	.word	0xffffffff


	//   ....[5]....
        /*00ec*/ 	.word	0xffffffff


	//   ....[6]....
        /*00f0*/ 	.word	0xffffffff


	//   ....[7]....
        /*00f4*/ 	.word	0xffffffff


	//   ....[8]....
        /*00f8*/ 	.word	0xffffffff


	//   ....[9]....
        /*00fc*/ 	.word	0xffffffff


	//   ....[10]....
        /*0100*/ 	.word	0xffffffff


	//   ....[11]....
        /*0104*/ 	.word	0xffffffff


	//   ....[12]....
        /*0108*/ 	.word	0xffffffff


	//   ....[13]....
        /*010c*/ 	.word	0xffffffff


	//   ....[14]....
        /*0110*/ 	.word	0xffffffff


	//   ....[15]....
        /*0114*/ 	.word	0xffffffff


	//   ....[16]....
        /*0118*/ 	.word	0xffffffff


	//   ....[17]....
        /*011c*/ 	.word	0xffffffff


	//   ....[18]....
        /*0120*/ 	.word	0xffffffff


	//   ....[19]....
        /*0124*/ 	.word	0xffffffff


	//   ....[20]....
        /*0128*/ 	.word	0xffffffff


	//   ....[21]....
        /*012c*/ 	.word	0xffffffff


	//   ....[22]....
        /*0130*/ 	.word	0xffffffff


	//   ....[23]....
        /*0134*/ 	.word	0xffffffff


	//   ....[24]....
        /*0138*/ 	.word	0xffffffff


	//   ....[25]....
        /*013c*/ 	.word	0xffffffff


	//   ....[26]....
        /*0140*/ 	.word	0xffffffff


	//   ....[27]....
        /*0144*/ 	.word	0xffffffff


	//   ....[28]....
        /*0148*/ 	.word	0xffffffff


	//   ....[29]....
        /*014c*/ 	.word	0xffffffff


	//   ....[30]....
        /*0150*/ 	.word	0xffffffff


	//   ....[31]....
        /*0154*/ 	.word	0xffffffff


	//   ....[32]....
        /*0158*/ 	.word	0xffffffff


	//   ....[33]....
        /*015c*/ 	.word	0xffffffff


	//   ....[34]....
        /*0160*/ 	.word	0xffffffff


	//   ....[35]....
        /*0164*/ 	.word	0xffffffff


	//   ....[36]....
        /*0168*/ 	.word	0xffffffff


	//   ....[37]....
        /*016c*/ 	.word	0xffffffff


	//   ....[38]....
        /*0170*/ 	.word	0xffffffff


	//   ....[39]....
        /*0174*/ 	.word	0xffffffff


	//   ....[40]....
        /*0178*/ 	.word	0xffffffff


	//   ....[41]....
        /*017c*/ 	.word	0xffffffff


	//   ....[42]....
        /*0180*/ 	.word	0xffffffff


	//   ....[43]....
        /*0184*/ 	.word	0xffffffff


	//   ....[44]....
        /*0188*/ 	.word	0xffffffff


	//   ....[45]....
        /*018c*/ 	.word	0xffffffff


	//   ....[46]....
        /*0190*/ 	.word	0xffffffff


	//   ....[47]....
        /*0194*/ 	.word	0xffffffff


	//   ....[48]....
        /*0198*/ 	.word	0xffffffff


	//   ....[49]....
        /*019c*/ 	.word	0xffffffff


	//   ....[50]....
        /*01a0*/ 	.word	0xffffffff


	//   ....[51]....
        /*01a4*/ 	.word	0xffffffff


	//   ....[52]....
        /*01a8*/ 	.word	0xffffffff


	//   ....[53]....
        /*01ac*/ 	.word	0xffffffff


	//   ....[54]....
        /*01b0*/ 	.word	0xffffffff


	//   ....[55]....
        /*01b4*/ 	.word	0xffffffff


	//   ....[56]....
        /*01b8*/ 	.word	0xffffffff


	//   ....[57]....
        /*01bc*/ 	.word	0xffffffff


	//   ....[58]....
        /*01c0*/ 	.word	0xffffffff


	//   ....[59]....
        /*01c4*/ 	.word	0xffffffff


	//   ....[60]....
        /*01c8*/ 	.word	0xffffffff


	//   ....[61]....
        /*01cc*/ 	.word	0xffffffff


	//   ....[62]....
        /*01d0*/ 	.word	0xffffffff


	//   ....[63]....
        /*01d4*/ 	.word	0xffffffff


	//   ....[64]....
        /*01d8*/ 	.word	0xffffffff


	//   ....[65]....
        /*01dc*/ 	.word	0xffffffff


	//   ....[66]....
        /*01e0*/ 	.word	0xffffffff


	//   ....[67]....
        /*01e4*/ 	.word	0xffffffff


	//   ....[68]....
        /*01e8*/ 	.word	0xffffffff


	//   ....[69]....
        /*01ec*/ 	.word	0xffffffff


	//----- nvinfo : EIATTR_COOP_GROUP_INSTR_OFFSETS
	.align		4
.L_9057:
        /*01f0*/ 	.byte	0x04, 0x28
        /*01f2*/ 	.short	(.L_9059 - .L_9058)


	//   ....[0]....
.L_9058:
        /*01f4*/ 	.word	0x00000290


	//   ....[1]....
        /*01f8*/ 	.word	0x000002b0


	//   ....[2]....
        /*01fc*/ 	.word	0x000002e0


	//   ....[3]....
        /*0200*/ 	.word	0x00000340


	//   ....[4]....
        /*0204*/ 	.word	0x00000360


	//   ....[5]....
        /*0208*/ 	.word	0x00000600


	//   ....[6]....
        /*020c*/ 	.word	0x00000620


	//   ....[7]....
        /*0210*/ 	.word	0x00000640


	//   ....[8]....
        /*0214*/ 	.word	0x00000660


	//   ....[9]....
        /*0218*/ 	.word	0x00000680


	//   ....[10]....
        /*021c*/ 	.word	0x00000e40


	//   ....[11]....
        /*0220*/ 	.word	0x00000e60


	//   ....[12]....
        /*0224*/ 	.word	0x00000e70


	//   ....[13]....
        /*0228*/ 	.word	0x00000f00


	//   ....[14]....
        /*022c*/ 	.word	0x00000f20


	//   ....[15]....
        /*0230*/ 	.word	0x00000f30


	//   ....[16]....
        /*0234*/ 	.word	0x00000f90


	//   ....[17]....
        /*0238*/ 	.word	0x00000fd0


	//   ....[18]....
        /*023c*/ 	.word	0x00000fe0


	//   ....[19]....
        /*0240*/ 	.word	0x00001080


	//   ....[20]....
        /*0244*/ 	.word	0x00001090


	//   ....[21]....
        /*0248*/ 	.word	0x000010a0


	//   ....[22]....
        /*024c*/ 	.word	0x00001100


	//   ....[23]....
        /*0250*/ 	.word	0x00001140


	//   ....[24]....
        /*0254*/ 	.word	0x00001150


	//   ....[25]....
        /*0258*/ 	.word	0x00001740


	//   ....[26]....
        /*025c*/ 	.word	0x00001760


	//   ....[27]....
        /*0260*/ 	.word	0x00001770


	//   ....[28]....
        /*0264*/ 	.word	0x00001810


	//   ....[29]....
        /*0268*/ 	.word	0x00001820


	//   ....[30]....
        /*026c*/ 	.word	0x00001830


	//   ....[31]....
        /*0270*/ 	.word	0x00001890


	//   ....[32]....
        /*0274*/ 	.word	0x000018d0


	//   ....[33]....
        /*0278*/ 	.word	0x000018e0


	//   ....[34]....
        /*027c*/ 	.word	0x00001970


	//   ....[35]....
        /*0280*/ 	.word	0x00001990


	//   ....[36]....
        /*0284*/ 	.word	0x000019a0


	//   ....[37]....
        /*0288*/ 	.word	0x00001a00


	//   ....[38]....
        /*028c*/ 	.word	0x00001a40


	//   ....[39]....
        /*0290*/ 	.word	0x00001a50


	//   ....[40]....
        /*0294*/ 	.word	0x000021a0


	//   ....[41]....
        /*0298*/ 	.word	0x00002220


	//   ....[42]....
        /*029c*/ 	.word	0x00002290


	//   ....[43]....
        /*02a0*/ 	.word	0x00002310


	//   ....[44]....
        /*02a4*/ 	.word	0x00002390


	//   ....[45]....
        /*02a8*/ 	.word	0x00002410


	//   ....[46]....
        /*02ac*/ 	.word	0x00002490


	//   ....[47]....
        /*02b0*/ 	.word	0x00002510


	//   ....[48]....
        /*02b4*/ 	.word	0x00002590


	//   ....[49]....
        /*02b8*/ 	.word	0x00002610


	//   ....[50]....
        /*02bc*/ 	.word	0x00002690


	//   ....[51]....
        /*02c0*/ 	.word	0x00002710


	//   ....[52]....
        /*02c4*/ 	.word	0x00002790


	//   ....[53]....
        /*02c8*/ 	.word	0x00002810


	//   ....[54]....
        /*02cc*/ 	.word	0x00002890


	//   ....[55]....
        /*02d0*/ 	.word	0x00002900


	//   ....[56]....
        /*02d4*/ 	.word	0x00002980


	//   ....[57]....
        /*02d8*/ 	.word	0x000029f0


	//   ....[58]....
        /*02dc*/ 	.word	0x00002a70


	//   ....[59]....
        /*02e0*/ 	.word	0x00002af0


	//   ....[60]....
        /*02e4*/ 	.word	0x00002b70


	//   ....[61]....
        /*02e8*/ 	.word	0x00002bf0


	//   ....[62]....
        /*02ec*/ 	.word	0x00002c70


	//   ....[63]....
        /*02f0*/ 	.word	0x00002cf0


	//   ....[64]....
        /*02f4*/ 	.word	0x00002d70


	//   ....[65]....
        /*02f8*/ 	.word	0x00002df0


	//   ....[66]....
        /*02fc*/ 	.word	0x00002e70


	//   ....[67]....
        /*0300*/ 	.word	0x00002ef0


	//   ....[68]....
        /*0304*/ 	.word	0x00002f70


	//   ....[69]....
        /*0308*/ 	.word	0x00002ff0


	//----- nvinfo : EIATTR_EXIT_INSTR_OFFSETS
	.align		4
.L_9059:
        /*030c*/ 	.byte	0x04, 0x1c
        /*030e*/ 	.short	(.L_9061 - .L_9060)


	//   ....[0]....
.L_9060:
        /*0310*/ 	.word	0x00000080


	//   ....[1]....
        /*0314*/ 	.word	0x00001db0


	//   ....[2]....
        /*0318*/ 	.word	0x00001de0


	//   ....[3]....
        /*031c*/ 	.word	0x00001ff0


	//   ....[4]....
        /*0320*/ 	.word	0x00002140


	//----- nvinfo : EIATTR_MAX_THREADS
	.align		4
.L_9061:
        /*0324*/ 	.byte	0x04, 0x05
        /*0326*/ 	.short	(.L_9063 - .L_9062)
.L_9062:
        /*0328*/ 	.word	0x00000080
        /*032c*/ 	.word	0x00000001
        /*0330*/ 	.word	0x00000001


	//----- nvinfo : EIATTR_CRS_STACK_SIZE
	.align		4
.L_9063:
        /*0334*/ 	.byte	0x04, 0x1e
        /*0336*/ 	.short	(.L_9065 - .L_9064)
.L_9064:
        /*0338*/ 	.word	0x00000000
.L_9065:


//--------------------- .nv.info._ZN4vllm3moe10topkGatingILi6ELi192ELi4ELi4ELi32Ej6__halfLNS0_11ScoringFuncE0EEEvPKT5_PKbPfiPT4_PiiiibPKf --------------------------
	.section	.nv.info._ZN4vllm3moe10topkGatingILi6ELi192ELi4ELi4ELi32Ej6__halfLNS0_11ScoringFuncE0EEEvPKT5_PKbPfiPT4_PiiiibPKf,"",@"SHT_CUDA_INFO"
	.sectionflags	@""
	.align	4


	//----- nvinfo : EIATTR_CUDA_API_VERSION
	.align		4
        /*0000*/ 	.byte	0x04, 0x37
        /*0002*/ 	.short	(.L_9067 - .L_9066)
.L_9066:
        /*0004*/ 	.word	0x00000082


	//----- nvinfo : EIATTR_SW2861232_WAR
	.align		4
.L_9067:
        /*0008*/ 	.byte	0x01, 0x35
	.zero		2


	//----- nvinfo : EIATTR_PARAM_CBANK
	.align		4
        /*000c*/ 	.byte	0x04, 0x0a
        /*000e*/ 	.short	(.L_9069 - .L_9068)
	.align		4
.L_9068:
        /*0010*/ 	.word	index@(.nv.constant0._ZN4vllm3moe10topkGatingILi6ELi192ELi4ELi4ELi32Ej6__halfLNS0_11ScoringFuncE0EEEvPKT5_PKbPfiPT4_PiiiibPKf)
        /*0014*/ 	.short	0x0160
        /*0016*/ 	.short	0x0048


	//----- nvinfo : EIATTR_CBANK_PARAM_SIZE
	.align		4
.L_9069:
        /*0018*/ 	.byte	0x03, 0x19
        /*001a*/ 	.short	0x0048


	//----- nvinfo : EIATTR_KPARAM_INFO
	.align		4
        /*001c*/ 	.byte	0x04, 0x17
        /*001e*/ 	.short	(.L_9071 - .L_9070)
.L_9070:
        /*0020*/ 	.word	0x00000000
        /*0024*/ 	.short	0x000a
        /*0026*/ 	.short	0x0040
        /*0028*/ 	.byte	0x00, 0xf0, 0x21, 0x00


	//----- nvinfo : EIATTR_KPARAM_INFO
	.align		4
.L_9071:
        /*002c*/ 	.byte	0x04, 0x17
        /*002e*/ 	.short	(.L_9073 - .L_9072)
.L_9072:
        /*0030*/ 	.word	0x00000000
        /*0034*/ 	.short	0x0009
        /*0036*/ 	.short	0x003c
        /*0038*/ 	.byte	0x00, 0xf0, 0x05, 0x00


	//----- nvinfo : EIATTR_KPARAM_INFO
	.align		4
.L_9073:
        /*003c*/ 	.byte	0x04, 0x17
        /*003e*/ 	.short	(.L_9075 - .L_9074)
.L_9074:
        /*0040*/ 	.word	0x00000000
        /*0044*/ 	.short	0x0008
        /*0046*/ 	.short	0x0038
        /*0048*/ 	.byte	0x00, 0xf0, 0x11, 0x00


	//----- nvinfo : EIATTR_KPARAM_INFO
	.align		4
.L_9075:
        /*004c*/ 	.byte	0x04, 0x17
        /*004e*/ 	.short	(.L_9077 - .L_9076)
.L_9076:
        /*0050*/ 	.word	0x00000000
        /*0054*/ 	.short	0x0007
        /*0056*/ 	.short	0x0034
        /*0058*/ 	.byte	0x00, 0xf0, 0x11, 0x00


	//----- nvinfo : EIATTR_KPARAM_INFO
	.align		4
.L_9077:
        /*005c*/ 	.byte	0x04, 0x17
        /*005e*/ 	.short	(.L_9079 - .L_9078)
.L_9078:
        /*0060*/ 	.word	0x00000000
        /*0064*/ 	.short	0x0006
        /*0066*/ 	.short	0x0030
        /*0068*/ 	.byte	0x00, 0xf0, 0x11, 0x00


	//----- nvinfo : EIATTR_KPARAM_INFO
	.align		4
.L_9079:
        /*006c*/ 	.byte	0x04, 0x17
        /*006e*/ 	.short	(.L_9081 - .L_9080)
.L_9080:
        /*0070*/ 	.word	0x00000000
        /*0074*/ 	.short	0x0005
        /*0076*/ 	.short	0x0028
        /*0078*/ 	.byte	0x00, 0xf0, 0x21, 0x00


	//----- nvinfo : EIATTR_KPARAM_INFO
	.align		4
.L_9081:
        /*007c*/ 	.byte	0x04, 0x17
        /*007e*/ 	.short	(.L_9083 - .L_9082)
.L_9082:
        /*0080*/ 	.word	0x00000000
        /*0084*/ 	.short	0x0004
        /*0086*/ 	.short	0x0020
        /*0088*/ 	.byte	0x00, 0xf0, 0x21, 0x00


	//----- nvinfo : EIATTR_KPARAM_INFO
	.align		4
.L_9083:
        /*008c*/ 	.byte	0x04, 0x17
        /*008e*/ 	.short	(.L_9085 - .L_9084)
.L_9084:
        /*0090*/ 	.word	0x00000000
        /*0094*/ 	.short	0x0003
        /*0096*/ 	.short	0x0018
        /*0098*/ 	.byte	0x00, 0xf0, 0x11, 0x00


	//----- nvinfo : EIATTR_KPARAM_INFO
	.align		4
.L_9085:
        /*009c*/ 	.byte	0x04, 0x17
        /*009e*/ 	.short	(.L_9087 - .L_9086)
.L_9086:
        /*00a0*/ 	.word	0x00000000
        /*00a4*/ 	.short	0x0002
        /*00a6*/ 	.short	0x0010
        /*00a8*/ 	.byte	0x00, 0xf0, 0x21, 0x00


	//----- nvinfo : EIATTR_KPARAM_INFO
	.align		4
.L_9087:
        /*00ac*/ 	.byte	0x04, 0x17
        /*00ae*/ 	.short	(.L_9089 - .L_9088)
.L_9088:
        /*00b0*/ 	.word	0x00000000
        /*00b4*/ 	.short	0x0001
        /*00b6*/ 	.short	0x0008
        /*00b8*/ 	.byte	0x00, 0xf0, 0x21, 0x00


	//----- nvinfo : EIATTR_KPARAM_INFO
	.align		4
.L_9089:
        /*00bc*/ 	.byte	0x04, 0x17
        /*00be*/ 	.short	(.L_9091 - .L_9090)
.L_9090:
        /*00c0*/ 	.word	0x00000000
        /*00c4*/ 	.short	0x0000
        /*00c6*/ 	.short	0x0000
        /*00c8*/ 	.byte	0x00, 0xf0, 0x21, 0x00


	//----- nvinfo : EIATTR_MAXREG_COUNT
	.align		4
.L_9091:
        /*00cc*/ 	.byte	0x03, 0x1b
        /*00ce*/ 	.short	0x00ff


	//----- nvinfo : EIATTR_MERCURY_ISA_VERSION
	.align		4
        /*00d0*/ 	.byte	0x03, 0x5f
        /*00d2*/ 	.short	0x0000


	//----- nvinfo : EIATTR_COOP_GROUP_MASK_REGIDS
	.align		4
        /*00d4*/ 	.byte	0x04, 0x29
        /*00d6*/ 	.short	(.L_9093 - .L_9092)


	//   ....[0]....
.L_9092:
        /*00d8*/ 	.word	0xffffffff


	//   ....[1]....
        /*00dc*/ 	.word	0xffffffff


	//   ....[2]....
        /*00e0*/ 	.word	0xffffffff


	//   ....[3]....
        /*00e4*/ 	.word	0xffffffff


	//   ....[4]....
        /*00e8*/ 	.word	0xffffffff


	//   ....[5]....
        /*00ec*/ 	.word	0xffffffff


	//   ....[6]....
        /*00f0*/ 	.word	0xffffffff


	//   ....[7]....
        /*00f4*/ 	.word	0xffffffff


	//   ....[8]....
        /*00f8*/ 	.word	0xffffffff


	//   ....[9]....
        /*00fc*/ 	.word	0xffffffff


	//   ....[10]....
        /*0100*/ 	.word	0xffffffff


	//   ....[11]....
        /*0104*/ 	.word	0xffffffff


	//   ....[12]....
        /*0108*/ 	.word	0xffffffff


	//   ....[13]....
        /*010c*/ 	.word	0xffffffff


	//   ....[14]....
        /*0110*/ 	.word	0xffffffff


	//   ....[15]....
        /*0114*/ 	.word	0xffffffff


	//   ....[16]....
        /*0118*/ 	.word	0xffffffff


	//   ....[17]....
        /*011c*/ 	.word	0xffffffff


	//   ....[18]....
        /*0120*/ 	.word	0xffffffff


	//   ....[19]....
        /*0124*/ 	.word	0xffffffff


	//   ....[20]....
        /*0128*/ 	.word	0xffffffff


	//   ....[21]....
        /*012c*/ 	.word	0xffffffff


	//   ....[22]....
        /*0130*/ 	.word	0xffffffff


	//   ....[23]....
        /*0134*/ 	.word	0xffffffff


	//   ....[24]....
        /*0138*/ 	.word	0xffffffff


	//   ....[25]....
        /*013c*/ 	.word	0xffffffff


	//   ....[26]....
        /*0140*/ 	.word	0xffffffff


	//   ....[27]....
        /*0144*/ 	.word	0xffffffff


	//   ....[28]....
        /*0148*/ 	.word	0xffffffff


	//   ....[29]....
        /*014c*/ 	.word	0xffffffff


	//   ....[30]....
        /*0150*/ 	.word	0xffffffff


	//   ....[31]....
        /*0154*/ 	.word	0xffffffff


	//   ....[32]....
        /*0158*/ 	.word	0xffffffff


	//   ....[33]....
        /*015c*/ 	.word	0xffffffff


	//   ....[34]....
        /*0160*/ 	.word	0xffffffff


	//   ....[35]....
        /*0164*/ 	.word	0xffffffff


	//   ....[36]....
        /*0168*/ 	.word	0xffffffff


	//   ....[37]....
        /*016c*/ 	.word	0xffffffff


	//   ....[38]....
        /*0170*/ 	.word	0xffffffff


	//   ....[39]....
        /*0174*/ 	.word	0xffffffff


	//   ....[40]....
        /*0178*/ 	.word	0xffffffff


	//   ....[41]....
        /*017c*/ 	.word	0xffffffff


	//   ....[42]....
        /*0180*/ 	.word	0xffffffff


	//   ....[43]....
        /*0184*/ 	.word	0xffffffff


	//   ....[44]....
        /*0188*/ 	.word	0xffffffff


	//   ....[45]....
        /*018c*/ 	.word	0xffffffff


	//   ....[46]....
        /*0190*/ 	.word	0xffffffff


	//   ....[47]....
        /*0194*/ 	.word	0xffffffff


	//   ....[48]....
        /*0198*/ 	.word	0xffffffff


	//   ....[49]....
        /*019c*/ 	.word	0xffffffff


	//   ....[50]....
        /*01a0*/ 	.word	0xffffffff


	//   ....[51]....
        /*01a4*/ 	.word	0xffffffff


	//   ....[52]....
        /*01a8*/ 	.word	0xffffffff


	//   ....[53]....
        /*01ac*/ 	.word	0xffffffff


	//   ....[54]....
        /*01b0*/ 	.word	0xffffffff


	//   ....[55]....
        /*01b4*/ 	.word	0xffffffff


	//   ....[56]....
        /*01b8*/ 	.word	0xffffffff


	//   ....[57]....
        /*01bc*/ 	.word	0xffffffff


	//   ....[58]....
        /*01c0*/ 	.word	0xffffffff


	//   ....[59]....
        /*01c4*/ 	.word	0xffffffff


	//   ....[60]....
        /*01c8*/ 	.word	0xffffffff


	//   ....[61]....
        /*01cc*/ 	.word	0xffffffff


	//   ....[62]....
        /*01d0*/ 	.word	0xffffffff


	//   ....[63]....
        /*01d4*/ 	.word	0xffffffff


	//   ....[64]....
        /*01d8*/ 	.word	0xffffffff


	//   ....[65]....
        /*01dc*/ 	.word	0xffffffff


	//   ....[66]....
        /*01e0*/ 	.word	0xffffffff


	//   ....[67]....
        /*01e4*/ 	.word	0xffffffff


	//   ....[68]....
        /*01e8*/ 	.word	0xffffffff


	//   ....[69]....
        /*01ec*/ 	.word	0xffffffff


	//----- nvinfo : EIATTR_COOP_GROUP_INSTR_OFFSETS
	.align		4
.L_9093:
        /*01f0*/ 	.byte	0x04, 0x28
        /*01f2*/ 	.short	(.L_9095 - .L_9094)


	//   ....[0]....
.L_9094:
        /*01f4*/ 	.word	0x00000240


	//   ....[1]....
        /*01f8*/ 	.word	0x000002a0


	//   ....[2]....
        /*01fc*/ 	.word	0x000002c0


	//   ....[3]....
        /*0200*/ 	.word	0x00000310


	//   ....[4]....
        /*0204*/ 	.word	0x00000340


	//   ....[5]....
        /*0208*/ 	.word	0x000004e0


	//   ....[6]....
        /*020c*/ 	.word	0x00000500


	//   ....[7]....
        /*0210*/ 	.word	0x00000520


	//   ....[8]....
        /*0214*/ 	.word	0x00000540


	//   ....[9]....
        /*0218*/ 	.word	0x00000560


	//   ....[10]....
        /*021c*/ 	.word	0x000009f0


	//   ....[11]....
        /*0220*/ 	.word	0x00000a10


	//   ....[12]....
        /*0224*/ 	.word	0x00000a20


	//   ....[13]....
        /*0228*/ 	.word	0x00000ab0


	//   ....[14]....
        /*022c*/ 	.word	0x00000ad0


	//   ....[15]....
        /*0230*/ 	.word	0x00000ae0


	//   ....[16]....
        /*0234*/ 	.word	0x00000b40


	//   ....[17]....
        /*0238*/ 	.word	0x00000b80


	//   ....[18]....
        /*023c*/ 	.word	0x00000b90


	//   ....[19]....
        /*0240*/ 	.word	0x00000c30


	//   ....[20]....
        /*0244*/ 	.word	0x00000c40


	//   ....[21]....
        /*0248*/ 	.word	0x00000c50


	//   ....[22]....
        /*024c*/ 	.word	0x00000cb0


	//   ....[23]....
        /*0250*/ 	.word	0x00000cf0


	//   ....[24]....
        /*0254*/ 	.word	0x00000d00


	//   ....[25]....
        /*0258*/ 	.word	0x000011d0


	//   ....[26]....
        /*025c*/ 	.word	0x000011f0


	//   ....[27]....
        /*0260*/ 	.word	0x00001200


	//   ....[28]....
        /*0264*/ 	.word	0x00001290


	//   ....[29]....
        /*0268*/ 	.word	0x000012b0


	//   ....[30]....
        /*026c*/ 	.word	0x000012c0


	//   ....[31]....
        /*0270*/ 	.word	0x00001320


	//   ....[32]....
        /*0274*/ 	.word	0x00001360


	//   ....[33]....
        /*0278*/ 	.word	0x00001370


	//   ....[34]....
        /*027c*/ 	.word	0x00001410


	//   ....[35]....
        /*0280*/ 	.word	0x00001420


	//   ....[36]....
        /*0284*/ 	.word	0x00001430


	//   ....[37]....
        /*0288*/ 	.word	0x00001490


	//   ....[38]....
        /*028c*/ 	.word	0x000014d0


	//   ....[39]....
        /*0290*/ 	.word	0x000014e0


	//   ....[40]....
        /*0294*/ 	.word	0x00001c20


	//   ....[41]....
        /*0298*/ 	.word	0x00001ca0


	//   ....[42]....
        /*029c*/ 	.word	0x00001d10


	//   ....[43]....
        /*02a0*/ 	.word	0x00001d90


	//   ....[44]....
        /*02a4*/ 	.word	0x00001e10


	//   ....[45]....
        /*02a8*/ 	.word	0x00001e90


	//   ....[46]....
        /*02ac*/ 	.word	0x00001f10


	//   ....[47]....
        /*02b0*/ 	.word	0x00001f90


	//   ....[48]....
        /*02b4*/ 	.word	0x00002010


	//   ....[49]....
        /*02b8*/ 	.word	0x00002090


	//   ....[50]....
        /*02bc*/ 	.word	0x00002110


	//   ....[51]....
        /*02c0*/ 	.word	0x00002190


	//   ....[52]....
        /*02c4*/ 	.word	0x00002210


	//   ....[53]....
        /*02c8*/ 	.word	0x00002290


	//   ....[54]....
        /*02cc*/ 	.word	0x00002300


	//   ....[55]....
        /*02d0*/ 	.word	0x00002380


	//   ....[56]....
        /*02d4*/ 	.word	0x00002400


	//   ....[57]....
        /*02d8*/ 	.word	0x00002470


	//   ....[58]....
        /*02dc*/ 	.word	0x000024f0


	//   ....[59]....
        /*02e0*/ 	.word	0x00002570


	//   ....[60]....
        /*02e4*/ 	.word	0x000025f0


	//   ....[61]....
        /*02e8*/ 	.word	0x00002670


	//   ....[62]....
        /*02ec*/ 	.word	0x000026f0


	//   ....[63]....
        /*02f0*/ 	.word	0x00002770


	//   ....[64]....
        /*02f4*/ 	.word	0x000027f0


	//   ....[65]....
        /*02f8*/ 	.word	0x00002870


	//   ....[66]....
        /*02fc*/ 	.word	0x000028f0


	//   ....[67]....
        /*0300*/ 	.word	0x00002970


	//   ....[68]....
        /*0304*/ 	.word	0x000029f0


	//   ....[69]....
        /*0308*/ 	.word	0x00002a60


	//----- nvinfo : EIATTR_EXIT_INSTR_OFFSETS
	.align		4
.L_9095:
        /*030c*/ 	.byte	0x04, 0x1c
        /*030e*/ 	.short	(.L_9097 - .L_9096)


	//   ....[0]....
.L_9096:
        /*0310*/ 	.word	0x00000080


	//   ....[1]....
        /*0314*/ 	.word	0x00001840


	//   ....[2]....
        /*0318*/ 	.word	0x00001850


	//   ....[3]....
        /*031c*/ 	.word	0x00001a70


	//   ....[4]....
        /*0320*/ 	.word	0x00001bc0


	//----- nvinfo : EIATTR_MAX_THREADS
	.align		4
.L_9097:
        /*0324*/ 	.byte	0x04, 0x05
        /*0326*/ 	.short	(.L_9099 - .L_9098)
.L_9098:
        /*0328*/ 	.word	0x00000080
        /*032c*/ 	.word	0x00000001
        /*0330*/ 	.word	0x00000001


	//----- nvinfo : EIATTR_CRS_STACK_SIZE
	.align		4
.L_9099:
        /*0334*/ 	.byte	0x04, 0x1e
        /*0336*/ 	.short	(.L_9101 - .L_9100)
.L_9100:
        /*0338*/ 	.word	0x00000000
.L_9101:


//--------------------- .nv.info._ZN4vllm3moe10topkGatingILi16ELi512ELi4ELi16ELi32Ej6__halfLNS0_11ScoringFuncE0EEEvPKT5_PKbPfiPT4_PiiiibPKf --------------------------
	.section	.nv.info._ZN4vllm3moe10topkGatingILi16ELi512ELi4ELi16ELi32Ej6__halfLNS0_11ScoringFuncE0EEEvPKT5_PKbPfiPT4_PiiiibPKf,"",@"SHT_CUDA_INFO"
	.sectionflags	@""
	.align	4


	//----- nvinfo : EIATTR_CUDA_API_VERSION
	.align		4
        /*0000*/ 	.byte	0x04, 0x37
        /*0002*/ 	.short	(.L_9103 - .L_9102)
.L_9102:
        /*0004*/ 	.word	0x00000082


	//----- nvinfo : EIATTR_SW2861232_WAR
	.align		4
.L_9103:
        /*0008*/ 	.byte	0x01, 0x35
	.zero		2


	//----- nvinfo : EIATTR_PARAM_CBANK
	.align		4
        /*000c*/ 	.byte	0x04, 0x0a
        /*000e*/ 	.short	(.L_9105 - .L_9104)
	.align		4
.L_9104:
        /*0010*/ 	.word	index@(.nv.constant0._ZN4vllm3moe10topkGatingILi16ELi512ELi4ELi16ELi32Ej6__halfLNS0_11ScoringFuncE0EEEvPKT5_PKbPfiPT4_PiiiibPKf)
        /*0014*/ 	.short	0x0160
        /*0016*/ 	.short	0x0048


	//----- nvinfo : EIATTR_CBANK_PARAM_SIZE
	.align		4
.L_9105:
        /*0018*/ 	.byte	0x03, 0x19
        /*001a*/ 	.short	0x0048


	//----- nvinfo : EIATTR_KPARAM_INFO
	.align		4
        /*001c*/ 	.byte	0x04, 0x17
        /*001e*/ 	.short	(.L_9107 - .L_9106)
.L_9106:
        /*0020*/ 	.word	0x00000000
        /*0024*/ 	.short	0x000a
        /*0026*/ 	.short	0x0040
        /*0028*/ 	.byte	0x00, 0xf0, 0x21, 0x00


	//----- nvinfo : EIATTR_KPARAM_INFO
	.align		4
.L_9107:
        /*002c*/ 	.byte	0x04, 0x17
        /*002e*/ 	.short	(.L_9109 - .L_9108)
.L_9108:
        /*0030*/ 	.word	0x00000000
        /*0034*/ 	.short	0x0009
        /*0036*/ 	.short	0x003c
        /*0038*/ 	.byte	0x00, 0xf0, 0x05, 0x00


	//----- nvinfo : EIATTR_KPARAM_INFO
	.align		4
.L_9109:
        /*003c*/ 	.byte	0x04, 0x17
        /*003e*/ 	.short	(.L_9111 - .L_9110)
.L_9110:
        /*0040*/ 	.word	0x00000000
        /*0044*/ 	.short	0x0008
        /*0046*/ 	.short	0x0038
        /*0048*/ 	.byte	0x00, 0xf0, 0x11, 0x00


	//----- nvinfo : EIATTR_KPARAM_INFO
	.align		4
.L_9111:
        /*004c*/ 	.byte	0x04, 0x17
        /*004e*/ 	.short	(.L_9113 - .L_9112)
.L_9112:
        /*0050*/ 	.word	0x00000000
        /*0054*/ 	.short	0x0007
        /*0056*/ 	.short	0x0034
        /*0058*/ 	.byte	0x00, 0xf0, 0x11, 0x00


	//----- nvinfo : EIATTR_KPARAM_INFO
	.align		4
.L_9113:
        /*005c*/ 	.byte	0x04, 0x17
        /*005e*/ 	.short	(.L_9115 - .L_9114)
.L_9114:
        /*0060*/ 	.word	0x00000000
        /*0064*/ 	.short	0x0006
        /*0066*/ 	.short	0x0030
        /*0068*/ 	.byte	0x00, 0xf0, 0x11, 0x00


	//----- nvinfo : EIATTR_KPARAM_INFO
	.align		4
.L_9115:
        /*006c*/ 	.byte	0x04, 0x17
        /*006e*/ 	.short	(.L_9117 - .L_9116)
.L_9116:
        /*0070*/ 	.word	0x00000000
        /*0074*/ 	.short	0x0005
        /*0076*/ 	.short	0x0028
        /*0078*/ 	.byte	0x00, 0xf0, 0x21, 0x00


	//----- nvinfo : EIATTR_KPARAM_INFO
	.align		4
.L_9117:
        /*007c*/ 	.byte	0x04, 0x17
        /*007e*/ 	.short	(.L_9119 - .L_9118)
.L_9118:
        /*0080*/ 	.word	0x00000000
        /*0084*/ 	.short	0x0004
        /*0086*/ 	.short	0x0020
        /*0088*/ 	.byte	0x00, 0xf0, 0x21, 0x00


	//----- nvinfo : EIATTR_KPARAM_INFO
	.align		4
.L_9119:
        /*008c*/ 	.byte	0x04, 0x17
        /*008e*/ 	.short	(.L_9121 - .L_9120)
.L_9120:
        /*0090*/ 	.word	0x00000000
        /*0094*/ 	.short	0x0003
        /*0096*/ 	.short	0x0018
        /*0098*/ 	.byte	0x00, 0xf0, 0x11, 0x00


	//----- nvinfo : EIATTR_KPARAM_INFO
	.align		4
.L_9121:
        /*009c*/ 	.byte	0x04, 0x17
        /*009e*/ 	.short	(.L_9123 - .L_9122)
.L_9122:
        /*00a0*/ 	.word	0x00000000
        /*00a4*/ 	.short	0x0002
        /*00a6*/ 	.short	0x0010
        /*00a8*/ 	.byte	0x00, 0xf0, 0x21, 0x00


	//----- nvinfo : EIATTR_KPARAM_INFO
	.align		4
.L_9123:
        /*00ac*/ 	.byte	0x04, 0x17
        /*00ae*/ 	.short	(.L_9125 - .L_9124)
.L_9124:
        /*00b0*/ 	.word	0x00000000
        /*00b4*/ 	.short	0x0001
        /*00b6*/ 	.short	0x0008
        /*00b8*/ 	.byte	0x00, 0xf0, 0x21, 0x00


	//----- nvinfo : EIATTR_KPARAM_INFO
	.align		4
.L_9125:
        /*00bc*/ 	.byte	0x04, 0x17
        /*00be*/ 	.short	(.L_9127 - .L_9126)
.L_9126:
        /*00c0*/ 	.word	0x00000000
        /*00c4*/ 	.short	0x0000
        /*00c6*/ 	.short	0x0000
        /*00c8*/ 	.byte	0x00, 0xf0, 0x21, 0x00


	//----- nvinfo : EIATTR_MAXREG_COUNT
	.align		4
.L_9127:
        /*00cc*/ 	.byte	0x03, 0x1b
        /*00ce*/ 	.short	0x00ff


	//----- nvinfo : EIATTR_MERCURY_ISA_VERSION
	.align		4
        /*00d0*/ 	.byte	0x03, 0x5f
        /*00d2*/ 	.short	0x0000


	//----- nvinfo : EIATTR_COOP_GROUP_MASK_REGIDS
	.align		4
        /*00d4*/ 	.byte	0x04, 0x29
        /*00d6*/ 	.short	(.L_9129 - .L_9128)


	//   ....[0]....
.L_9128:
        /*00d8*/ 	.word	0xffffffff


	//   ....[1]....
        /*00dc*/ 	.word	0xffffffff


	//   ....[2]....
        /*00e0*/ 	.word	0xffffffff


	//   ....[3]....
        /*00e4*/ 	.word	0xffffffff


	//   ....[4]....
        /*00e8*/ 	.word	0xffffffff


	//   ....[5]....
        /*00ec*/ 	.word	0xffffffff


	//   ....[6]....
        /*00f0*/ 	.word	0xffffffff


	//   ....[7]....
        /*00f4*/ 	.word	0xffffffff


	//   ....[8]....
        /*00f8*/ 	.word	0xffffffff


	//   ....[9]....
        /*00fc*/ 	.word	0xffffffff


	//   ....[10]....
        /*0100*/ 	.word	0xffffffff


	//   ....[11]....
        /*0104*/ 	.word	0xffffffff


	//   ....[12]....
        /*0108*/ 	.word	0xffffffff


	//   ....[13]....
        /*010c*/ 	.word	0xffffffff


	//   ....[14]....
        /*0110*/ 	.word	0xffffffff


	//   ....[15]....
        /*0114*/ 	.word	0xffffffff


	//   ....[16]....
        /*0118*/ 	.word	0xffffffff


	//   ....[17]....
        /*011c*/ 	.word	0xffffffff


	//   ....[18]....
        /*0120*/ 	.word	0xffffffff


	//   ....[19]....
        /*0124*/ 	.word	0xffffffff


	//   ....[20]....
        /*0128*/ 	.word	0xffffffff


	//   ....[21]....
        /*012c*/ 	.word	0xffffffff


	//   ....[22]....
        /*0130*/ 	.word	0xffffffff


	//   ....[23]....
        /*0134*/ 	.word	0xffffffff


	//   ....[24]....
        /*0138*/ 	.word	0xffffffff


	//   ....[25]....
        /*013c*/ 	.word	0xffffffff


	//   ....[26]....
        /*0140*/ 	.word	0xffffffff


	//   ....[27]....
        /*0144*/ 	.word	0xffffffff


	//   ....[28]....
        /*0148*/ 	.word	0xffffffff


	//   ....[29]....
        /*014c*/ 	.word	0xffffffff


	//   ....[30]....
        /*0150*/ 	.word	0xffffffff


	//   ....[31]....
        /*0154*/ 	.word	0xffffffff


	//   ....[32]....
        /*0158*/ 	.word	0xffffffff


	//   ....[33]....
        /*015c*/ 	.word	0xffffffff


	//   ....[34]....
        /*0160*/ 	.word	0xffffffff


	//   ....[35]....
        /*0164*/ 	.word	0xffffffff


	//   ....[36]....
        /*0168*/ 	.word	0xffffffff


	//   ....[37]....
        /*016c*/ 	.word	0xffffffff


	//   ....[38]....
        /*0170*/ 	.word	0xffffffff


	//   ....[39]....
        /*0174*/ 	.word	0xffffffff


	//   ....[40]....
        /*0178*/ 	.word	0xffffffff


	//   ....[41]....
        /*017c*/ 	.word	0xffffffff


	//   ....[42]....
        /*0180*/ 	.word	0xffffffff


	//   ....[43]....
        /*0184*/ 	.word	0xffffffff


	//   ....[44]....
        /*0188*/ 	.word	0xffffffff


	//   ....[45]....
        /*018c*/ 	.word	0xffffffff


	//   ....[46]....
        /*0190*/ 	.word	0xffffffff


	//   ....[47]....
        /*0194*/ 	.word	0xffffffff


	//   ....[48]....
        /*0198*/ 	.word	0xffffffff


	//   ....[49]....
        /*019c*/ 	.word	0xffffffff


	//   ....[50]....
        /*01a0*/ 	.word	0xffffffff


	//   ....[51]....
        /*01a4*/ 	.word	0xffffffff


	//   ....[52]....
        /*01a8*/ 	.word	0xffffffff


	//   ....[53]....
        /*01ac*/ 	.word	0xffffffff


	//   ....[54]....
        /*01b0*/ 	.word	0xffffffff


	//   ....[55]....
        /*01b4*/ 	.word	0xffffffff


	//   ....[56]....
        /*01b8*/ 	.word	0xffffffff


	//   ....[57]....
        /*01bc*/ 	.word	0xffffffff


	//   ....[58]....
        /*01c0*/ 	.word	0xffffffff


	//   ....[59]....
        /*01c4*/ 	.word	0xffffffff


	//   ....[60]....
        /*01c8*/ 	.word	0xffffffff


	//   ....[61]....
        /*01cc*/ 	.word	0xffffffff


	//   ....[62]....
        /*01d0*/ 	.word	0xffffffff


	//   ....[63]....
        /*01d4*/ 	.word	0xffffffff


	//   ....[64]....
        /*01d8*/ 	.word	0xffffffff


	//   ....[65]....
        /*01dc*/ 	.word	0xffffffff


	//   ....[66]....
        /*01e0*/ 	.word	0xffffffff


	//   ....[67]....
        /*01e4*/ 	.word	0xffffffff


	//   ....[68]....
        /*01e8*/ 	.word	0xffffffff


	//   ....[69]....
        /*01ec*/ 	.word	0xffffffff


	//----- nvinfo : EIATTR_COOP_GROUP_INSTR_OFFSETS
	.align		4
.L_9129:
        /*01f0*/ 	.byte	0x04, 0x28
        /*01f2*/ 	.short	(.L_9131 - .L_9130)


	//   ....[0]....
.L_9130:
        /*01f4*/ 	.word	0x00000320


	//   ....[1]....
        /*01f8*/ 	.word	0x00000340


	//   ....[2]....
        /*01fc*/ 	.word	0x00000360


	//   ....[3]....
        /*0200*/ 	.word	0x00000390


	//   ....[4]....
        /*0204*/ 	.word	0x000003d0


	//   ....[5]....
        /*0208*/ 	.word	0x000007f0


	//   ....[6]....
        /*020c*/ 	.word	0x00000810


	//   ....[7]....
        /*0210*/ 	.word	0x00000830


	//   ....[8]....
        /*0214*/ 	.word	0x00000850


	//   ....[9]....
        /*0218*/ 	.word	0x00000870


	//   ....[10]....
        /*021c*/ 	.word	0x00001380


	//   ....[11]....
        /*0220*/ 	.word	0x000013a0


	//   ....[12]....
        /*0224*/ 	.word	0x000013b0


	//   ....[13]....
        /*0228*/ 	.word	0x00001450


	//   ....[14]....
        /*022c*/ 	.word	0x00001460


	//   ....[15]....
        /*0230*/ 	.word	0x00001470


	//   ....[16]....
        /*0234*/ 	.word	0x000014d0


	//   ....[17]....
        /*0238*/ 	.word	0x00001510


	//   ....[18]....
        /*023c*/ 	.word	0x00001520


	//   ....[19]....
        /*0240*/ 	.word	0x000015b0


	//   ....[20]....
        /*0244*/ 	.word	0x000015d0


	//   ....[21]....
        /*0248*/ 	.word	0x000015e0


	//   ....[22]....
        /*024c*/ 	.word	0x00001640


	//   ....[23]....
        /*0250*/ 	.word	0x00001680


	//   ....[24]....
        /*0254*/ 	.word	0x00001690


	//   ....[25]....
        /*0258*/ 	.word	0x00001df0


	//   ....[26]....
        /*025c*/ 	.word	0x00001e10


	//   ....[27]....
        /*0260*/ 	.word	0x00001e20


	//   ....[28]....
        /*0264*/ 	.word	0x00001ec0


	//   ....[29]....
        /*0268*/ 	.word	0x00001ed0


	//   ....[30]....
        /*026c*/ 	.word	0x00001ee0


	//   ....[31]....
        /*0270*/ 	.word	0x00001f40


	//   ....[32]....
        /*0274*/ 	.word	0x00001f80


	//   ....[33]....
        /*0278*/ 	.word	0x00001f90


	//   ....[34]....
        /*027c*/ 	.word	0x00002020


	//   ....[35]....
        /*0280*/ 	.word	0x00002040


	//   ....[36]....
        /*0284*/ 	.word	0x00002050


	//   ....[37]....
        /*0288*/ 	.word	0x000020b0


	//   ....[38]....
        /*028c*/ 	.word	0x000020f0


	//   ....[39]....
        /*0290*/ 	.word	0x00002100


	//   ....[40]....
        /*0294*/ 	.word	0x00002850


	//   ....[41]....
        /*0298*/ 	.word	0x000028d0


	//   ....[42]....
        /*029c*/ 	.word	0x00002940


	//   ....[43]....
        /*02a0*/ 	.word	0x000029c0


	//   ....[44]....
        /*02a4*/ 	.word	0x00002a40


	//   ....[45]....
        /*02a8*/ 	.word	0x00002ac0


	//   ....[46]....
        /*02ac*/ 	.word	0x00002b40


	//   ....[47]....
        /*02b0*/ 	.word	0x00002bc0


	//   ....[48]....
        /*02b4*/ 	.word	0x00002c40


	//   ....[49]....
        /*02b8*/ 	.word	0x00002cc0


	//   ....[50]....
        /*02bc*/ 	.word	0x00002d40


	//   ....[51]....
        /*02c0*/ 	.word	0x00002dc0


	//   ....[52]....
        /*02c4*/ 	.word	0x00002e40


	//   ....[53]....
        /*02c8*/ 	.word	0x00002ec0


	//   ....[54]....
        /*02cc*/ 	.word	0x00002f30


	//   ....[55]....
        /*02d0*/ 	.word	0x00002fb0


	//   ....[56]....
        /*02d4*/ 	.word	0x00003030


	//   ....[57]....
        /*02d8*/ 	.word	0x000030a0


	//   ....[58]....
        /*02dc*/ 	.word	0x00003120


	//   ....[59]....
        /*02e0*/ 	.word	0x000031a0


	//   ....[60]....
        /*02e4*/ 	.word	0x00003220


	//   ....[61]....
        /*02e8*/ 	.word	0x000032a0


	//   ....[62]....
        /*02ec*/ 	.word	0x00003320


	//   ....[63]....
        /*02f0*/ 	.word	0x000033a0


	//   ....[64]....
        /*02f4*/ 	.word	0x00003420


	//   ....[65]....
        /*02f8*/ 	.word	0x000034a0


	//   ....[66]....
        /*02fc*/ 	.word	0x00003520


	//   ....[67]....
        /*0300*/ 	.word	0x000035a0


	//   ....[68]....
        /*0304*/ 	.word	0x00003620


	//   ....[69]....
        /*0308*/ 	.word	0x00003690


	//----- nvinfo : EIATTR_EXIT_INSTR_OFFSETS
	.align		4
.L_9131:
        /*030c*/ 	.byte	0x04, 0x1c
        /*030e*/ 	.short	(.L_9133 - .L_9132)


	//   ....[0]....
.L_9132:
        /*0310*/ 	.word	0x00000080


	//   ....[1]....
        /*0314*/ 	.word	0x00002460


	//   ....[2]....
        /*0318*/ 	.word	0x00002490


	//   ....[3]....
        /*031c*/ 	.word	0x000026a0


	//   ....[4]....
        /*0320*/ 	.word	0x000027f0


	//----- nvinfo : EIATTR_MAX_THREADS
	.align		4
.L_9133:
        /*0324*/ 	.byte	0x04, 0x05
        /*0326*/ 	.short	(.L_9135 - .L_9134)
.L_9134:
        /*0328*/ 	.word	0x00000080
        /*032c*/ 	.word	0x00000001
        /*0330*/ 	.word	0x00000001


	//----- nvinfo : EIATTR_CRS_STACK_SIZE
	.align		4
.L_9135:
        /*0334*/ 	.byte	0x04, 0x1e
        /*0336*/ 	.short	(.L_9137 - .L_9136)
.L_9136:
        /*0338*/ 	.word	0x00000000
.L_9137:


//--------------------- .nv.info._ZN4vllm3moe10topkGatingILi8ELi256ELi4ELi16ELi32Ej6__halfLNS0_11ScoringFuncE0EEEvPKT5_PKbPfiPT4_PiiiibPKf --------------------------
	.section	.nv.info._ZN4vllm3moe10topkGatingILi8ELi256ELi4ELi16ELi32Ej6__halfLNS0_11ScoringFuncE0EEEvPKT5_PKbPfiPT4_PiiiibPKf,"",@"SHT_CUDA_INFO"
	.sectionflags	@""
	.align	4


	//----- nvinfo : EIATTR_CUDA_API_VERSION
	.align		4
        /*0000*/ 	.byte	0x04, 0x37
        /*0002*/ 	.short	(.L_9139 - .L_9138)
.L_9138:
        /*0004*/ 	.word	0x00000082


	//----- nvinfo : EIATTR_SW2861232_WAR
	.align		4
.L_9139:
        /*0008*/ 	.byte	0x01, 0x35
	.zero		2


	//----- nvinfo : EIATTR_PARAM_CBANK
	.align		4
        /*000c*/ 	.byte	0x04, 0x0a
        /*000e*/ 	.short	(.L_9141 - .L_9140)
	.align		4
.L_9140:
        /*0010*/ 	.word	index@(.nv.constant0._ZN4vllm3moe10topkGatingILi8ELi256ELi4ELi16ELi32Ej6__halfLNS0_11ScoringFuncE0EEEvPKT5_PKbPfiPT4_PiiiibPKf)
        /*0014*/ 	.short	0x0160
        /*0016*/ 	.short	0x0048


	//----- nvinfo : EIATTR_CBANK_PARAM_SIZE
	.align		4
.L_9141:
        /*0018*/ 	.byte	0x03, 0x19
        /*001a*/ 	.short	0x0048


	//----- nvinfo : EIATTR_KPARAM_INFO
	.align		4
        /*001c*/ 	.byte	0x04, 0x17
        /*001e*/ 	.short	(.L_9143 - .L_9142)
.L_9142:
        /*0020*/ 	.word	0x00000000
        /*0024*/ 	.short	0x000a
        /*0026*/ 	.short	0x0040
        /*0028*/ 	.byte	0x00, 0xf0, 0x21, 0x00


	//----- nvinfo : EIATTR_KPARAM_INFO
	.align		4
.L_9143:
        /*002c*/ 	.byte	0x04, 0x17
        /*002e*/ 	.short	(.L_9145 - .L_9144)
.L_9144:
        /*0030*/ 	.word	0x00000000
        /*0034*/ 	.short	0x0009
        /*0036*/ 	.short	0x003c
        /*0038*/ 	.byte	0x00, 0xf0, 0x05, 0x00


	//----- nvinfo : EIATTR_KPARAM_INFO
	.align		4
.L_9145:
        /*003c*/ 	.byte	0x04, 0x17
        /*003e*/ 	.short	(.L_9147 - .L_9146)
.L_9146:
        /*0040*/ 	.word	0x00000000
        /*0044*/ 	.short	0x0008
        /*0046*/ 	.short	0x0038
        /*0048*/ 	.byte	0x00, 0xf0, 0x11, 0x00


	//----- nvinfo : EIATTR_KPARAM_INFO
	.align		4
.L_9147:
        /*004c*/ 	.byte	0x04, 0x17
        /*004e*/ 	.short	(.L_9149 - .L_9148)
.L_9148:
        /*0050*/ 	.word	0x00000000
        /*0054*/ 	.short	0x0007
        /*0056*/ 	.short	0x0034
        /*0058*/ 	.byte	0x00, 0xf0, 0x11, 0x00


	//----- nvinfo : EIATTR_KPARAM_INFO
	.align		4
.L_9149:
        /*005c*/ 	.byte	0x04, 0x17
        /*005e*/ 	.short	(.L_9151 - .L_9150)
.L_9150:
        /*0060*/ 	.word	0x00000000
        /*0064*/ 	.short	0x0006
        /*0066*/ 	.short	0x0030
        /*0068*/ 	.byte	0x00, 0xf0, 0x11, 0x00


	//----- nvinfo : EIATTR_KPARAM_INFO
	.align		4
.L_9151:
        /*006c*/ 	.byte	0x04, 0x17
        /*006e*/ 	.short	(.L_9153 - .L_9152)
.L_9152:
        /*0070*/ 	.word	0x00000000
        /*0074*/ 	.short	0x0005
        /*0076*/ 	.short	0x0028
        /*0078*/ 	.byte	0x00, 0xf0, 0x21, 0x00


	//----- nvinfo : EIATTR_KPARAM_INFO
	.align		4
.L_9153:
        /*007c*/ 	.byte	0x04, 0x17
        /*007e*/ 	.short	(.L_9155 - .L_9154)
.L_9154:
        /*0080*/ 	.word	0x00000000
        /*0084*/ 	.short	0x0004
        /*0086*/ 	.short	0x0020
        /*0088*/ 	.byte	0x00, 0xf0, 0x21, 0x00


	//----- nvinfo : EIATTR_KPARAM_INFO
	.align		4
.L_9155:
        /*008c*/ 	.byte	0x04, 0x17
        /*008e*/ 	.short	(.L_9157 - .L_9156)
.L_9156:
        /*0090*/ 	.word	0x00000000
        /*0094*/ 	.short	0x0003
        /*0096*/ 	.short	0x0018
        /*0098*/ 	.byte	0x00, 0xf0, 0x11, 0x00


	//----- nvinfo : EIATTR_KPARAM_INFO
	.align		4
.L_9157:
        /*009c*/ 	.byte	0x04, 0x17
        /*009e*/ 	.short	(.L_9159 - .L_9158)
.L_9158:
        /*00a0*/ 	.word	0x00000000
        /*00a4*/ 	.short	0x0002
        /*00a6*/ 	.short	0x0010
        /*00a8*/ 	.byte	0x00, 0xf0, 0x21, 0x00


	//----- nvinfo : EIATTR_KPARAM_INFO
	.align		4
.L_9159:
        /*00ac*/ 	.byte	0x04, 0x17
        /*00ae*/ 	.short	(.L_9161 - .L_9160)
.L_9160:
        /*00b0*/ 	.word	0x00000000
        /*00b4*/ 	.short	0x0001
        /*00b6*/ 	.short	0x0008
        /*00b8*/ 	.byte	0x00, 0xf0, 0x21, 0x00


	//----- nvinfo : EIATTR_KPARAM_INFO
	.align		4
.L_9161:
        /*00bc*/ 	.byte	0x04, 0x17
        /*00be*/ 	.short	(.L_9163 - .L_9162)
.L_9162:
        /*00c0*/ 	.word	0x00000000
        /*00c4*/ 	.short	0x0000
        /*00c6*/ 	.short	0x0000
        /*00c8*/ 	.byte	0x00, 0xf0, 0x21, 0x00


	//----- nvinfo : EIATTR_MAXREG_COUNT
	.align		4
.L_9163:
        /*00cc*/ 	.byte	0x03, 0x1b
        /*00ce*/ 	.short	0x00ff


	//----- nvinfo : EIATTR_MERCURY_ISA_VERSION
	.align		4
        /*00d0*/ 	.byte	0x03, 0x5f
        /*00d2*/ 	.short	0x0000


	//----- nvinfo : EIATTR_COOP_GROUP_MASK_REGIDS
	.align		4
        /*00d4*/ 	.byte	0x04, 0x29
        /*00d6*/ 	.short	(.L_9165 - .L_9164)


	//   ....[0]....
.L_9164:
        /*00d8*/ 	.word	0xffffffff


	//   ....[1]....
        /*00dc*/ 	.word	0xffffffff


	//   ....[2]....
        /*00e0*/ 	.word	0xffffffff


	//   ....[3]....
        /*00e4*/ 	.word	0xffffffff


	//   ....[4]....
        /*00e8*/ 	.word	0xffffffff


	//   ....[5]....
        /*00ec*/ 	.word	0xffffffff


	//   ....[6]....
        /*00f0*/ 	.word	0xffffffff


	//   ....[7]....
        /*00f4*/ 	.word	0xffffffff


	//   ....[8]....
        /*00f8*/ 	.word	0xffffffff


	//   ....[9]....
        /*00fc*/ 	.word	0xffffffff


	//   ....[10]....
        /*0100*/ 	.word	0xffffffff


	//   ....[11]....
        /*0104*/ 	.word	0xffffffff


	//   ....[12]....
        /*0108*/ 	.word	0xffffffff


	//   ....[13]....
        /*010c*/ 	.word	0xffffffff


	//   ....[14]....
        /*0110*/ 	.word	0xffffffff


	//   ....[15]....
        /*0114*/ 	.word	0xffffffff


	//   ....[16]....
        /*0118*/ 	.word	0xffffffff


	//   ....[17]....
        /*011c*/ 	.word	0xffffffff


	//   ....[18]....
        /*0120*/ 	.word	0xffffffff


	//   ....[19]....
        /*0124*/ 	.word	0xffffffff


	//   ....[20]....
        /*0128*/ 	.word	0xffffffff


	//   ....[21]....
        /*012c*/ 	.word	0xffffffff


	//   ....[22]....
        /*0130*/ 	.word	0xffffffff


	//   ....[23]....
        /*0134*/ 	.word	0xffffffff


	//   ....[24]....
        /*0138*/ 	.word	0xffffffff


	//   ....[25]....
        /*013c*/ 	.word	0xffffffff


	//   ....[26]....
        /*0140*/ 	.word	0xffffffff


	//   ....[27]....
        /*0144*/ 	.word	0xffffffff


	//   ....[28]....
        /*0148*/ 	.word	0xffffffff


	//   ....[29]....
        /*014c*/ 	.word	0xffffffff


	//   ....[30]....
        /*0150*/ 	.word	0xffffffff


	//   ....[31]....
        /*0154*/ 	.word	0xffffffff


	//   ....[32]....
        /*0158*/ 	.word	0xffffffff


	//   ....[33]....
        /*015c*/ 	.word	0xffffffff


	//   ....[34]....
        /*0160*/ 	.word	0xffffffff


	//   ....[35]....
        /*0164*/ 	.word	0xffffffff


	//   ....[36]....
        /*0168*/ 	.word	0xffffffff


	//   ....[37]....
        /*016c*/ 	.word	0xffffffff


	//   ....[38]....
        /*0170*/ 	.word	0xffffffff


	//   ....[39]....
        /*0174*/ 	.word	0xffffffff


	//   ....[40]....
        /*0178*/ 	.word	0xffffffff


	//   ....[41]....
        /*017c*/ 	.word	0xffffffff


	//   ....[42]....
        /*0180*/ 	.word	0xffffffff


	//   ....[43]....
        /*0184*/ 	.word	0xffffffff


	//   ....[44]....
        /*0188*/ 	.word	0xffffffff


	//   ....[45]....
        /*018c*/ 	.word	0xffffffff


	//   ....[46]....
        /*0190*/ 	.word	0xffffffff


	//   ....[47]....
        /*0194*/ 	.word	0xffffffff


	//   ....[48]....
        /*0198*/ 	.word	0xffffffff


	//   ....[49]....
        /*019c*/ 	.word	0xffffffff


	//   ....[50]....
        /*01a0*/ 	.word	0xffffffff


	//   ....[51]....
        /*01a4*/ 	.word	0xffffffff


	//   ....[52]....
        /*01a8*/ 	.word	0xffffffff


	//   ....[53]....
        /*01ac*/ 	.word	0xffffffff


	//   ....[54]....
        /*01b0*/ 	.word	0xffffffff


	//   ....[55]....
        /*01b4*/ 	.word	0xffffffff


	//   ....[56]....
        /*01b8*/ 	.word	0xffffffff


	//   ....[57]....
        /*01bc*/ 	.word	0xffffffff


	//   ....[58]....
        /*01c0*/ 	.word	0xffffffff


	//   ....[59]....
        /*01c4*/ 	.word	0xffffffff


	//   ....[60]....
        /*01c8*/ 	.word	0xffffffff


	//   ....[61]....
        /*01cc*/ 	.word	0xffffffff


	//   ....[62]....
        /*01d0*/ 	.word	0xffffffff


	//   ....[63]....
        /*01d4*/ 	.word	0xffffffff


	//   ....[64]....
        /*01d8*/ 	.word	0xffffffff


	//   ....[65]....
        /*01dc*/ 	.word	0xffffffff


	//   ....[66]....
        /*01e0*/ 	.word	0xffffffff


	//   ....[67]....
        /*01e4*/ 	.word	0xffffffff


	//   ....[68]....
        /*01e8*/ 	.word	0xffffffff


	//   ....[69]....
        /*01ec*/ 	.word	0xffffffff


	//----- nvinfo : EIATTR_COOP_GROUP_INSTR_OFFSETS
	.align		4
.L_9165:
        /*01f0*/ 	.byte	0x04, 0x28
        /*01f2*/ 	.short	(.L_9167 - .L_9166)


	//   ....[0]....
.L_9166:
        /*01f4*/ 	.word	0x00000210


	//   ....[1]....
        /*01f8*/ 	.word	0x00000230


	//   ....[2]....
        /*01fc*/ 	.word	0x00000260


	//   ....[3]....
        /*0200*/ 	.word	0x000002b0


	//   ....[4]....
        /*0204*/ 	.word	0x000002d0


	//   ....[5]....
        /*0208*/ 	.word	0x000004f0


	//   ....[6]....
        /*020c*/ 	.word	0x00000520


	//   ....[7]....
        /*0210*/ 	.word	0x00000540


	//   ....[8]....
        /*0214*/ 	.word	0x00000560


	//   ....[9]....
        /*0218*/ 	.word	0x00000580


	//   ....[10]....
        /*021c*/ 	.word	0x00000b90


	//   ....[11]....
        /*0220*/ 	.word	0x00000bb0


	//   ....[12]....
        /*0224*/ 	.word	0x00000bc0


	//   ....[13]....
        /*0228*/ 	.word	0x00000c60


	//   ....[14]....
        /*022c*/ 	.word	0x00000c70


	//   ....[15]....
        /*0230*/ 	.word	0x00000c80


	//   ....[16]....
        /*0234*/ 	.word	0x00000ce0


	//   ....[17]....
        /*0238*/ 	.word	0x00000d20


	//   ....[18]....
        /*023c*/ 	.word	0x00000d30


	//   ....[19]....
        /*0240*/ 	.word	0x00000dc0


	//   ....[20]....
        /*0244*/ 	.word	0x00000de0


	//   ....[21]....
        /*0248*/ 	.word	0x00000df0


	//   ....[22]....
        /*024c*/ 	.word	0x00000e50


	//   ....[23]....
        /*0250*/ 	.word	0x00000e90


	//   ....[24]....
        /*0254*/ 	.word	0x00000ea0


	//   ....[25]....
        /*0258*/ 	.word	0x000013e0


	//   ....[26]....
        /*025c*/ 	.word	0x00001400


	//   ....[27]....
        /*0260*/ 	.word	0x00001410


	//   ....[28]....
        /*0264*/ 	.word	0x000014a0


	//   ....[29]....
        /*0268*/ 	.word	0x000014c0


	//   ....[30]....
        /*026c*/ 	.word	0x000014d0


	//   ....[31]....
        /*0270*/ 	.word	0x00001530


	//   ....[32]....
        /*0274*/ 	.word	0x00001570


	//   ....[33]....
        /*0278*/ 	.word	0x00001580


	//   ....[34]....
        /*027c*/ 	.word	0x00001610


	//   ....[35]....
        /*0280*/ 	.word	0x00001630


	//   ....[36]....
        /*0284*/ 	.word	0x00001640


	//   ....[37]....
        /*0288*/ 	.word	0x000016a0


	//   ....[38]....
        /*028c*/ 	.word	0x000016e0


	//   ....[39]....
        /*0290*/ 	.word	0x000016f0


	//   ....[40]....
        /*0294*/ 	.word	0x00001e40


	//   ....[41]....
        /*0298*/ 	.word	0x00001ec0


	//   ....[42]....
        /*029c*/ 	.word	0x00001f30


	//   ....[43]....
        /*02a0*/ 	.word	0x00001fb0


	//   ....[44]....
        /*02a4*/ 	.word	0x00002030


	//   ....[45]....
        /*02a8*/ 	.word	0x000020b0


	//   ....[46]....
        /*02ac*/ 	.word	0x00002130


	//   ....[47]....
        /*02b0*/ 	.word	0x000021b0


	//   ....[48]....
        /*02b4*/ 	.word	0x00002230


	//   ....[49]....
        /*02b8*/ 	.word	0x000022b0


	//   ....[50]....
        /*02bc*/ 	.word	0x00002330


	//   ....[51]....
        /*02c0*/ 	.word	0x000023b0


	//   ....[52]....
        /*02c4*/ 	.word	0x00002430


	//   ....[53]....
        /*02c8*/ 	.word	0x000024b0


	//   ....[54]....
        /*02cc*/ 	.word	0x00002520


	//   ....[55]....
        /*02d0*/ 	.word	0x00002590


	//   ....[56]....
        /*02d4*/ 	.word	0x00002610


	//   ....[57]....
        /*02d8*/ 	.word	0x00002680


	//   ....[58]....
        /*02dc*/ 	.word	0x00002700


	//   ....[59]....
        /*02e0*/ 	.word	0x00002780


	//   ....[60]....
        /*02e4*/ 	.word	0x00002800


	//   ....[61]....
        /*02e8*/ 	.word	0x00002880


	//   ....[62]....
        /*02ec*/ 	.word	0x00002900


	//   ....[63]....
        /*02f0*/ 	.word	0x00002980


	//   ....[64]....
        /*02f4*/ 	.word	0x00002a00


	//   ....[65]....
        /*02f8*/ 	.word	0x00002a80


	//   ....[66]....
        /*02fc*/ 	.word	0x00002b00


	//   ....[67]....
        /*0300*/ 	.word	0x00002b80


	//   ....[68]....
        /*0304*/ 	.word	0x00002c00


	//   ....[69]....
        /*0308*/ 	.word	0x00002c70


	//----- nvinfo : EIATTR_EXIT_INSTR_OFFSETS
	.align		4
.L_9167:
        /*030c*/ 	.byte	0x04, 0x1c
        /*030e*/ 	.short	(.L_9169 - .L_9168)


	//   ....[0]....
.L_9168:
        /*0310*/ 	.word	0x00000080


	//   ....[1]....
        /*0314*/ 	.word	0x00001a50


	//   ....[2]....
        /*0318*/ 	.word	0x00001a80


	//   ....[3]....
        /*031c*/ 	.word	0x00001c90


	//   ....[4]....
        /*0320*/ 	.word	0x00001de0


	//----- nvinfo : EIATTR_MAX_THREADS
	.align		4
.L_9169:
        /*0324*/ 	.byte	0x04, 0x05
        /*0326*/ 	.short	(.L_9171 - .L_9170)
.L_9170:
        /*0328*/ 	.word	0x00000080
        /*032c*/ 	.word	0x00000001
        /*0330*/ 	.word	0x00000001


	//----- nvinfo : EIATTR_CRS_STACK_SIZE
	.align		4
.L_9171:
        /*0334*/ 	.byte	0x04, 0x1e
        /*0336*/ 	.short	(.L_9173 - .L_9172)
.L_9172:
        /*0338*/ 	.word	0x00000000
.L_9173:


//--------------------- .nv.info._ZN4vllm3moe10topkGatingILi8ELi128ELi4ELi16ELi32Ej6__halfLNS0_11ScoringFuncE0EEEvPKT5_PKbPfiPT4_PiiiibPKf --------------------------
	.section	.nv.info._ZN4vllm3moe10topkGatingILi8ELi128ELi4ELi16ELi32Ej6__halfLNS0_11ScoringFuncE0EEEvPKT5_PKbPfiPT4_PiiiibPKf,"",@"SHT_CUDA_INFO"
	.sectionflags	@""
	.align	4


	//----- nvinfo : EIATTR_CUDA_API_VERSION
	.align		4
        /*0000*/ 	.byte	0x04, 0x37
        /*0002*/ 	.short	(.L_9175 - .L_9174)
.L_9174:
        /*0004*/ 	.word	0x00000082


	//----- nvinfo : EIATTR_SW2861232_WAR
	.align		4
.L_9175:
        /*0008*/ 	.byte	0x01, 0x35
	.zero		2


	//----- nvinfo : EIATTR_PARAM_CBANK
	.align		4
        /*000c*/ 	.byte	0x04, 0x0a
        /*000e*/ 	.short	(.L_9177 - .L_9176)
	.align		4
.L_9176:
        /*0010*/ 	.word	index@(.nv.constant0._ZN4vllm3moe10topkGatingILi8ELi128ELi4ELi16ELi32Ej6__halfLNS0_11ScoringFuncE0EEEvPKT5_PKbPfiPT4_PiiiibPKf)
        /*0014*/ 	.short	0x0160
        /*0016*/ 	.short	0x0048


	//----- nvinfo : EIATTR_CBANK_PARAM_SIZE
	.align		4
.L_9177:
        /*0018*/ 	.byte	0x03, 0x19
        /*001a*/ 	.short	0x0048


	//----- nvinfo : EIATTR_KPARAM_INFO
	.align		4
        /*001c*/ 	.byte	0x04, 0x17
        /*001e*/ 	.short	(.L_9179 - .L_9178)
.L_9178:
        /*0020*/ 	.word	0x00000000
        /*0024*/ 	.short	0x000a
        /*0026*/ 	.short	0x0040
        /*0028*/ 	.byte	0x00, 0xf0, 0x21, 0x00


	//----- nvinfo : EIATTR_KPARAM_INFO
	.align		4
.L_9179:
        /*002c*/ 	.byte	0x04, 0x17
        /*002e*/ 	.short	(.L_9181 - .L_9180)
.L_9180:
        /*0030*/ 	.word	0x00000000
        /*0034*/ 	.short	0x0009
        /*0036*/ 	.short	0x003c
        /*0038*/ 	.byte	0x00, 0xf0, 0x05, 0x00


	//----- nvinfo : EIATTR_KPARAM_INFO
	.align		4
.L_9181:
        /*003c*/ 	.byte	0x04, 0x17
        /*003e*/ 	.short	(.L_9183 - .L_9182)
.L_9182:
        /*0040*/ 	.word	0x00000000
        /*0044*/ 	.short	0x0008
        /*0046*/ 	.short	0x0038
        /*0048*/ 	.byte	0x00, 0xf0, 0x11, 0x00


	//----- nvinfo : EIATTR_KPARAM_INFO
	.align		4
.L_9183:
        /*004c*/ 	.byte	0x04, 0x17
        /*004e*/ 	.short	(.L_9185 - .L_9184)
.L_9184:
        /*0050*/ 	.word	0x00000000
        /*0054*/ 	.short	0x0007
        /*0056*/ 	.short	0x0034
        /*0058*/ 	.byte	0x00, 0xf0, 0x11, 0x00


	//----- nvinfo : EIATTR_KPARAM_INFO
	.align		4
.L_9185:
        /*005c*/ 	.byte	0x04, 0x17
        /*005e*/ 	.short	(.L_9187 - .L_9186)
.L_9186:
        /*0060*/ 	.word	0x00000000
        /*0064*/ 	.short	0x0006
        /*0066*/ 	.short	0x0030
        /*0068*/ 	.byte	0x00, 0xf0, 0x11, 0x00


	//----- nvinfo : EIATTR_KPARAM_INFO
	.align		4
.L_9187:
        /*006c*/ 	.byte	0x04, 0x17
        /*006e*/ 	.short	(.L_9189 - .L_9188)
.L_9188:
        /*0070*/ 	.word	0x00000000
        /*0074*/ 	.short	0x0005
        /*0076*/ 	.short	0x0028
        /*0078*/ 	.byte	0x00, 0xf0, 0x21, 0x00


	//----- nvinfo : EIATTR_KPARAM_INFO
	.align		4
.L_9189:
        /*007c*/ 	.byte	0x04, 0x17
        /*007e*/ 	.short	(.L_9191 - .L_9190)
.L_9190:
        /*0080*/ 	.word	0x00000000
        /*0084*/ 	.short	0x0004
        /*0086*/ 	.short	0x0020
        /*0088*/ 	.byte	0x00, 0xf0, 0x21, 0x00


	//----- nvinfo : EIATTR_KPARAM_INFO
	.align		4
.L_9191:
        /*008c*/ 	.byte	0x04, 0x17
        /*008e*/ 	.short	(.L_9193 - .L_9192)
.L_9192:
        /*0090*/ 	.word	0x00000000
        /*0094*/ 	.short	0x0003
        /*0096*/ 	.short	0x0018
        /*0098*/ 	.byte	0x00, 0xf0, 0x11, 0x00


	//----- nvinfo : EIATTR_KPARAM_INFO
	.align		4
.L_9193:
        /*009c*/ 	.byte	0x04, 0x17
        /*009e*/ 	.short	(.L_9195 - .L_9194)
.L_9194:
        /*00a0*/ 	.word	0x00000000
        /*00a4*/ 	.short	0x0002
        /*00a6*/ 	.short	0x0010
        /*00a8*/ 	.byte	0x00, 0xf0, 0x21, 0x00


	//----- nvinfo : EIATTR_KPARAM_INFO
	.align		4
.L_9195:
        /*00ac*/ 	.byte	0x04, 0x17
        /*00ae*/ 	.short	(.L_9197 - .L_9196)
.L_9196:
        /*00b0*/ 	.word	0x00000000
        /*00b4*/ 	.short	0x0001
        /*00b6*/ 	.short	0x0008
        /*00b8*/ 	.byte	0x00, 0xf0, 0x21, 0x00


	//----- nvinfo : EIATTR_KPARAM_INFO
	.align		4
.L_9197:
        /*00bc*/ 	.byte	0x04, 0x17
        /*00be*/ 	.short	(.L_9199 - .L_9198)
.L_9198:
        /*00c0*/ 	.word	0x00000000
        /*00c4*/ 	.short	0x0000
        /*00c6*/ 	.short	0x0000
        /*00c8*/ 	.byte	0x00, 0xf0, 0x21, 0x00


	//----- nvinfo : EIATTR_MAXREG_COUNT
	.align		4
.L_9199:
        /*00cc*/ 	.byte	0x03, 0x1b
        /*00ce*/ 	.short	0x00ff


	//----- nvinfo : EIATTR_MERCURY_ISA_VERSION
	.align		4
        /*00d0*/ 	.byte	0x03, 0x5f
        /*00d2*/ 	.short	0x0000


	//----- nvinfo : EIATTR_COOP_GROUP_MASK_REGIDS
	.align		4
        /*00d4*/ 	.byte	0x04, 0x29
        /*00d6*/ 	.short	(.L_9201 - .L_9200)


	//   ....[0]....
.L_9200:
        /*00d8*/ 	.word	0xffffffff


	//   ....[1]....
        /*00dc*/ 	.word	0xffffffff


	//   ....[2]....
        /*00e0*/ 	.word	0xffffffff


	//   ....[3]....
        /*00e4*/ 	.word	0xffffffff


	//   ....[4]....
        /*00e8*/ 	.word	0xffffffff


	//   ....[5]....
        /*00ec*/ 	.word	0xffffffff


	//   ....[6]....
        /*00f0*/ 	.word	0xffffffff


	//   ....[7]....
        /*00f4*/ 	.word	0xffffffff


	//   ....[8]....
        /*00f8*/ 	.word	0xffffffff


	//   ....[9]....
        /*00fc*/ 	.word	0xffffffff


	//   ....[10]....
        /*0100*/ 	.word	0xffffffff


	//   ....[11]....
        /*0104*/ 	.word	0xffffffff


	//   ....[12]....
        /*0108*/ 	.word	0xffffffff


	//   ....[13]....
        /*010c*/ 	.word	0xffffffff


	//   ....[14]....
        /*0110*/ 	.word	0xffffffff


	//   ....[15]....
        /*0114*/ 	.word	0xffffffff


	//   ....[16]....
        /*0118*/ 	.word	0xffffffff


	//   ....[17]....
        /*011c*/ 	.word	0xffffffff


	//   ....[18]....
        /*0120*/ 	.word	0xffffffff


	//   ....[19]....
        /*0124*/ 	.word	0xffffffff


	//   ....[20]....
        /*0128*/ 	.word	0xffffffff


	//   ....[21]....
        /*012c*/ 	.word	0xffffffff


	//   ....[22]....
        /*0130*/ 	.word	0xffffffff


	//   ....[23]....
        /*0134*/ 	.word	0xffffffff


	//   ....[24]....
        /*0138*/ 	.word	0xffffffff


	//   ....[25]....
        /*013c*/ 	.word	0xffffffff


	//   ....[26]....
        /*0140*/ 	.word	0xffffffff


	//   ....[27]....
        /*0144*/ 	.word	0xffffffff


	//   ....[28]....
        /*0148*/ 	.word	0xffffffff


	//   ....[29]....
        /*014c*/ 	.word	0xffffffff


	//   ....[30]....
        /*0150*/ 	.word	0xffffffff


	//   ....[31]....
        /*0154*/ 	.word	0xffffffff


	//   ....[32]....
        /*0158*/ 	.word	0xffffffff


	//   ....[33]....
        /*015c*/ 	.word	0xffffffff


	//   ....[34]....
        /*0160*/ 	.word	0xffffffff


	//   ....[35]....
        /*0164*/ 	.word	0xffffffff


	//   ....[36]....
        /*0168*/ 	.word	0xffffffff


	//   ....[37]....
        /*016c*/ 	.word	0xffffffff


	//   ....[38]....
        /*0170*/ 	.word	0xffffffff


	//   ....[39]....
        /*0174*/ 	.word	0xffffffff


	//   ....[40]....
        /*0178*/ 	.word	0xffffffff


	//   ....[41]....
        /*017c*/ 	.word	0xffffffff


	//   ....[42]....
        /*0180*/ 	.word	0xffffffff


	//   ....[43]....
        /*0184*/ 	.word	0xffffffff


	//   ....[44]....
        /*0188*/ 	.word	0xffffffff


	//   ....[45]....
        /*018c*/ 	.word	0xffffffff


	//   ....[46]....
        /*0190*/ 	.word	0xffffffff


	//   ....[47]....
        /*0194*/ 	.word	0xffffffff


	//   ....[48]....
        /*0198*/ 	.word	0xffffffff


	//   ....[49]....
        /*019c*/ 	.word	0xffffffff


	//   ....[50]....
        /*01a0*/ 	.word	0xffffffff


	//   ....[51]....
        /*01a4*/ 	.word	0xffffffff


	//   ....[52]....
        /*01a8*/ 	.word	0xffffffff


	//   ....[53]....
        /*01ac*/ 	.word	0xffffffff


	//   ....[54]....
        /*01b0*/ 	.word	0xffffffff


	//   ....[55]....
        /*01b4*/ 	.word	0xffffffff


	//----- nvinfo : EIATTR_COOP_GROUP_INSTR_OFFSETS
	.align		4
.L_9201:
        /*01b8*/ 	.byte	0x04, 0x28
        /*01ba*/ 	.short	(.L_9203 - .L_9202)


	//   ....[0]....
.L_9202:
        /*01bc*/ 	.word	0x00000250


	//   ....[1]....
        /*01c0*/ 	.word	0x00000270


	//   ....[2]....
        /*01c4*/ 	.word	0x00000290


	//   ....[3]....
        /*01c8*/ 	.word	0x000002b0


	//   ....[4]....
        /*01cc*/ 	.word	0x000004d0


	//   ....[5]....
        /*01d0*/ 	.word	0x000004f0


	//   ....[6]....
        /*01d4*/ 	.word	0x00000510


	//   ....[7]....
        /*01d8*/ 	.word	0x00000530


	//   ....[8]....
        /*01dc*/ 	.word	0x00000b70


	//   ....[9]....
        /*01e0*/ 	.word	0x00000b90


	//   ....[10]....
        /*01e4*/ 	.word	0x00000ba0


	//   ....[11]....
        /*01e8*/ 	.word	0x00000c30


	//   ....[12]....
        /*01ec*/ 	.word	0x00000c50


	//   ....[13]....
        /*01f0*/ 	.word	0x00000c60


	//   ....[14]....
        /*01f4*/ 	.word	0x00000cc0


	//   ....[15]....
        /*01f8*/ 	.word	0x00000d00


	//   ....[16]....
        /*01fc*/ 	.word	0x00000d10


	//   ....[17]....
        /*0200*/ 	.word	0x00000da0


	//   ....[18]....
        /*0204*/ 	.word	0x00000dc0


	//   ....[19]....
        /*0208*/ 	.word	0x00000dd0


	//   ....[20]....
        /*020c*/ 	.word	0x00001300


	//   ....[21]....
        /*0210*/ 	.word	0x00001320


	//   ....[22]....
        /*0214*/ 	.word	0x00001330


	//   ....[23]....
        /*0218*/ 	.word	0x000013c0


	//   ....[24]....
        /*021c*/ 	.word	0x000013e0


	//   ....[25]....
        /*0220*/ 	.word	0x000013f0


	//   ....[26]....
        /*0224*/ 	.word	0x00001450


	//   ....[27]....
        /*0228*/ 	.word	0x00001490


	//   ....[28]....
        /*022c*/ 	.word	0x000014a0


	//   ....[29]....
        /*0230*/ 	.word	0x00001530


	//   ....[30]....
        /*0234*/ 	.word	0x00001550


	//   ....[31]....
        /*0238*/ 	.word	0x00001560


	//   ....[32]....
        /*023c*/ 	.word	0x00001cb0


	//   ....[33]....
        /*0240*/ 	.word	0x00001d30


	//   ....[34]....
        /*0244*/ 	.word	0x00001da0


	//   ....[35]....
        /*0248*/ 	.word	0x00001e20


	//   ....[36]....
        /*024c*/ 	.word	0x00001ea0


	//   ....[37]....
        /*0250*/ 	.word	0x00001f20


	//   ....[38]....
        /*0254*/ 	.word	0x00001fa0


	//   ....[39]....
        /*0258*/ 	.word	0x00002020


	//   ....[40]....
        /*025c*/ 	.word	0x000020a0


	//   ....[41]....
        /*0260*/ 	.word	0x00002120


	//   ....[42]....
        /*0264*/ 	.word	0x000021a0


	//   ....[43]....
        /*0268*/ 	.word	0x00002210


	//   ....[44]....
        /*026c*/ 	.word	0x00002280


	//   ....[45]....
        /*0270*/ 	.word	0x00002300


	//   ....[46]....
        /*0274*/ 	.word	0x00002370


	//   ....[47]....
        /*0278*/ 	.word	0x000023f0


	//   ....[48]....
        /*027c*/ 	.word	0x00002470


	//   ....[49]....
        /*0280*/ 	.word	0x000024f0


	//   ....[50]....
        /*0284*/ 	.word	0x00002570


	//   ....[51]....
        /*0288*/ 	.word	0x000025f0


	//   ....[52]....
        /*028c*/ 	.word	0x00002670


	//   ....[53]....
        /*0290*/ 	.word	0x000026f0


	//   ....[54]....
        /*0294*/ 	.word	0x00002770


	//   ....[55]....
        /*0298*/ 	.word	0x000027e0


	//----- nvinfo : EIATTR_EXIT_INSTR_OFFSETS
	.align		4
.L_9203:
        /*029c*/ 	.byte	0x04, 0x1c
        /*029e*/ 	.short	(.L_9205 - .L_9204)


	//   ....[0]....
.L_9204:
        /*02a0*/ 	.word	0x00000090


	//   ....[1]....
        /*02a4*/ 	.word	0x000018b0


	//   ....[2]....
        /*02a8*/ 	.word	0x000018e0


	//   ....[3]....
        /*02ac*/ 	.word	0x00001af0


	//   ....[4]....
        /*02b0*/ 	.word	0x00001c50


	//----- nvinfo : EIATTR_MAX_THREADS
	.align		4
.L_9205:
        /*02b4*/ 	.byte	0x04, 0x05
        /*02b6*/ 	.short	(.L_9207 - .L_9206)
.L_9206:
        /*02b8*/ 	.word	0x00000080
        /*02bc*/ 	.word	0x00000001
        /*02c0*/ 	.word	0x00000001


	//----- nvinfo : EIATTR_CRS_STACK_SIZE
	.align		4
.L_9207:
        /*02c4*/ 	.byte	0x04, 0x1e
        /*02c6*/ 	.short	(.L_9209 - .L_9208)
.L_9208:
        /*02c8*/ 	.word	0x00000000
.L_9209:


//--------------------- .nv.info._ZN4vllm3moe10topkGatingILi8ELi64ELi4ELi16ELi32Ej6__halfLNS0_11ScoringFuncE0EEEvPKT5_PKbPfiPT4_PiiiibPKf --------------------------
	.section	.nv.info._ZN4vllm3moe10topkGatingILi8ELi64ELi4ELi16ELi32Ej6__halfLNS0_11ScoringFuncE0EEEvPKT5_PKbPfiPT4_PiiiibPKf,"",@"SHT_CUDA_INFO"
	.sectionflags	@""
	.align	4


	//----- nvinfo : EIATTR_CUDA_API_VERSION
	.align		4
        /*0000*/ 	.byte	0x04, 0x37
        /*0002*/ 	.short	(.L_9211 - .L_9210)
.L_9210:
        /*0004*/ 	.word	0x00000082


	//----- nvinfo : EIATTR_SW2861232_WAR
	.align		4
.L_9211:
        /*0008*/ 	.byte	0x01, 0x35
	.zero		2


	//----- nvinfo : EIATTR_PARAM_CBANK
	.align		4
        /*000c*/ 	.byte	0x04, 0x0a
        /*000e*/ 	.short	(.L_9213 - .L_9212)
	.align		4
.L_9212:
        /*0010*/ 	.word	index@(.nv.constant0._ZN4vllm3moe10topkGatingILi8ELi64ELi4ELi16ELi32Ej6__halfLNS0_11ScoringFuncE0EEEvPKT5_PKbPfiPT4_PiiiibPKf)
        /*0014*/ 	.short	0x0160
        /*0016*/ 	.short	0x0048


	//----- nvinfo : EIATTR_CBANK_PARAM_SIZE
	.align		4
.L_9213:
        /*0018*/ 	.byte	0x03, 0x19
        /*001a*/ 	.short	0x0048


	//----- nvinfo : EIATTR_KPARAM_INFO
	.align		4
        /*001c*/ 	.byte	0x04, 0x17
        /*001e*/ 	.short	(.L_9215 - .L_9214)
.L_9214:
        /*0020*/ 	.word	0x00000000
        /*0024*/ 	.short	0x000a
        /*0026*/ 	.short	0x0040
        /*0028*/ 	.byte	0x00, 0xf0, 0x21, 0x00


	//----- nvinfo : EIATTR_KPARAM_INFO
	.align		4
.L_9215:
        /*002c*/ 	.byte	0x04, 0x17
        /*002e*/ 	.short	(.L_9217 - .L_9216)
.L_9216:
        /*0030*/ 	.word	0x00000000
        /*0034*/ 	.short	0x0009
        /*0036*/ 	.short	0x003c
        /*0038*/ 	.byte	0x00, 0xf0, 0x05, 0x00


	//----- nvinfo : EIATTR_KPARAM_INFO
	.align		4
.L_9217:
        /*003c*/ 	.byte	0x04, 0x17
        /*003e*/ 	.short	(.L_9219 - .L_9218)
.L_9218:
        /*0040*/ 	.word	0x00000000
        /*0044*/ 	.short	0x0008
        /*0046*/ 	.short	0x0038
        /*0048*/ 	.byte	0x00, 0xf0, 0x11, 0x00


	//----- nvinfo : EIATTR_KPARAM_INFO
	.align		4
.L_9219:
        /*004c*/ 	.byte	0x04, 0x17
        /*004e*/ 	.short	(.L_9221 - .L_9220)
.L_9220:
        /*0050*/ 	.word	0x00000000
        /*0054*/ 	.short	0x0007
        /*0056*/ 	.short	0x0034
        /*0058*/ 	.byte	0x00, 0xf0, 0x11, 0x00


	//----- nvinfo : EIATTR_KPARAM_INFO
	.align		4
.L_9221:
        /*005c*/ 	.byte	0x04, 0x17
        /*005e*/ 	.short	(.L_9223 - .L_9222)
.L_9222:
        /*0060*/ 	.word	0x00000000
        /*0064*/ 	.short	0x0006
        /*0066*/ 	.short	0x0030
        /*0068*/ 	.byte	0x00, 0xf0, 0x11, 0x00


	//----- nvinfo : EIATTR_KPARAM_INFO
	.align		4
.L_9223:
        /*006c*/ 	.byte	0x04, 0x17
        /*006e*/ 	.short	(.L_9225 - .L_9224)
.L_9224:
        /*0070*/ 	.word	0x00000000
        /*0074*/ 	.short	0x0005
        /*0076*/ 	.short	0x0028
        /*0078*/ 	.byte	0x00, 0xf0, 0x21, 0x00


	//----- nvinfo : EIATTR_KPARAM_INFO
	.align		4
.L_9225:
        /*007c*/ 	.byte	0x04, 0x17
        /*007e*/ 	.short	(.L_9227 - .L_9226)
.L_9226:
        /*0080*/ 	.word	0x00000000
        /*0084*/ 	.short	0x0004
        /*0086*/ 	.short	0x0020
        /*0088*/ 	.byte	0x00, 0xf0, 0x21, 0x00


	//----- nvinfo : EIATTR_KPARAM_INFO
	.align		4
.L_9227:
        /*008c*/ 	.byte	0x04, 0x17
        /*008e*/ 	.short	(.L_9229 - .L_9228)
.L_9228:
        /*0090*/ 	.word	0x00000000
        /*0094*/ 	.short	0x0003
        /*0096*/ 	.short	0x0018
        /*0098*/ 	.byte	0x00, 0xf0, 0x11, 0x00


	//----- nvinfo : EIATTR_KPARAM_INFO
	.align		4
.L_9229:
        /*009c*/ 	.byte	0x04, 0x17
        /*009e*/ 	.short	(.L_9231 - .L_9230)
.L_9230:
        /*00a0*/ 	.word	0x00000000
        /*00a4*/ 	.short	0x0002
        /*00a6*/ 	.short	0x0010
        /*00a8*/ 	.byte	0x00, 0xf0, 0x21, 0x00


	//----- nvinfo : EIATTR_KPARAM_INFO
	.align		4
.L_9231:
        /*00ac*/ 	.byte	0x04, 0x17
        /*00ae*/ 	.short	(.L_9233 - .L_9232)
.L_9232:
        /*00b0*/ 	.word	0x00000000
        /*00b4*/ 	.short	0x0001
        /*00b6*/ 	.short	0x0008
        /*00b8*/ 	.byte	0x00, 0xf0, 0x21, 0x00


	//----- nvinfo : EIATTR_KPARAM_INFO
	.align		4
.L_9233:
        /*00bc*/ 	.byte	0x04, 0x17
        /*00be*/ 	.short	(.L_9235 - .L_9234)
.L_9234:
        /*00c0*/ 	.word	0x00000000
        /*00c4*/ 	.short	0x0000
        /*00c6*/ 	.short	0x0000
        /*00c8*/ 	.byte	0x00, 0xf0, 0x21, 0x00


	//----- nvinfo : EIATTR_MAXREG_COUNT
	.align		4
.L_9235:
        /*00cc*/ 	.byte	0x03, 0x1b
        /*00ce*/ 	.short	0x00ff


	//----- nvinfo : EIATTR_MERCURY_ISA_VERSION
	.align		4
        /*00d0*/ 	.byte	0x03, 0x5f
        /*00d2*/ 	.short	0x0000


	//----- nvinfo : EIATTR_COOP_GROUP_MASK_REGIDS
	.align		4
        /*00d4*/ 	.byte	0x04, 0x29
        /*00d6*/ 	.short	(.L_9237 - .L_9236)


	//   ....[0]....
.L_9236:
        /*00d8*/ 	.word	0xffffffff


	//   ....[1]....
        /*00dc*/ 	.word	0xffffffff


	//   ....[2]....
        /*00e0*/ 	.word	0xffffffff


	//   ....[3]....
        /*00e4*/ 	.word	0xffffffff


	//   ....[4]....
        /*00e8*/ 	.word	0xffffffff


	//   ....[5]....
        /*00ec*/ 	.word	0xffffffff


	//   ....[6]....
        /*00f0*/ 	.word	0xffffffff


	//   ....[7]....
        /*00f4*/ 	.word	0xffffffff


	//   ....[8]....
        /*00f8*/ 	.word	0xffffffff


	//   ....[9]....
        /*00fc*/ 	.word	0xffffffff


	//   ....[10]....
        /*0100*/ 	.word	0xffffffff


	//   ....[11]....
        /*0104*/ 	.word	0xffffffff


	//   ....[12]....
        /*0108*/ 	.word	0xffffffff


	//   ....[13]....
        /*010c*/ 	.word	0xffffffff


	//   ....[14]....
        /*0110*/ 	.word	0xffffffff


	//   ....[15]....
        /*0114*/ 	.word	0xffffffff


	//   ....[16]....
        /*0118*/ 	.word	0xffffffff


	//   ....[17]....
        /*011c*/ 	.word	0xffffffff


	//   ....[18]....
        /*0120*/ 	.word	0xffffffff


	//   ....[19]....
        /*0124*/ 	.word	0xffffffff


	//   ....[20]....
        /*0128*/ 	.word	0xffffffff


	//   ....[21]....
        /*012c*/ 	.word	0xffffffff


	//   ....[22]....
        /*0130*/ 	.word	0xffffffff


	//   ....[23]....
        /*0134*/ 	.word	0xffffffff


	//   ....[24]....
        /*0138*/ 	.word	0xffffffff


	//   ....[25]....
        /*013c*/ 	.word	0xffffffff


	//   ....[26]....
        /*0140*/ 	.word	0xffffffff


	//   ....[27]....
        /*0144*/ 	.word	0xffffffff


	//   ....[28]....
        /*0148*/ 	.word	0xffffffff


	//   ....[29]....
        /*014c*/ 	.word	0xffffffff


	//   ....[30]....
        /*0150*/ 	.word	0xffffffff


	//   ....[31]....
        /*0154*/ 	.word	0xffffffff


	//   ....[32]....
        /*0158*/ 	.word	0xffffffff


	//   ....[33]....
        /*015c*/ 	.word	0xffffffff


	//   ....[34]....
        /*0160*/ 	.word	0xffffffff


	//   ....[35]....
        /*0164*/ 	.word	0xffffffff


	//   ....[36]....
        /*0168*/ 	.word	0xffffffff


	//   ....[37]....
        /*016c*/ 	.word	0xffffffff


	//   ....[38]....
        /*0170*/ 	.word	0xffffffff


	//   ....[39]....
        /*0174*/ 	.word	0xffffffff


	//   ....[40]....
        /*0178*/ 	.word	0xffffffff


	//   ....[41]....
        /*017c*/ 	.word	0xffffffff


	//----- nvinfo : EIATTR_COOP_GROUP_INSTR_OFFSETS
	.align		4
.L_9237:
        /*0180*/ 	.byte	0x04, 0x28
        /*0182*/ 	.short	(.L_9239 - .L_9238)


	//   ....[0]....
.L_9238:
        /*0184*/ 	.word	0x00000270


	//   ....[1]....
        /*0188*/ 	.word	0x00000290


	//   ....[2]....
        /*018c*/ 	.word	0x000002b0


	//   ....[3]....
        /*0190*/ 	.word	0x000004d0


	//   ....[4]....
        /*0194*/ 	.word	0x000004f0


	//   ....[5]....
        /*0198*/ 	.word	0x00000510


	//   ....[6]....
        /*019c*/ 	.word	0x00000b30


	//   ....[7]....
        /*01a0*/ 	.word	0x00000b50


	//   ....[8]....
        /*01a4*/ 	.word	0x00000b60


	//   ....[9]....
        /*01a8*/ 	.word	0x00000bf0


	//   ....[10]....
        /*01ac*/ 	.word	0x00000c10


	//   ....[11]....
        /*01b0*/ 	.word	0x00000c20


	//   ....[12]....
        /*01b4*/ 	.word	0x00000c80


	//   ....[13]....
        /*01b8*/ 	.word	0x00000cc0


	//   ....[14]....
        /*01bc*/ 	.word	0x00000cd0


	//   ....[15]....
        /*01c0*/ 	.word	0x00001210


	//   ....[16]....
        /*01c4*/ 	.word	0x00001230


	//   ....[17]....
        /*01c8*/ 	.word	0x00001240


	//   ....[18]....
        /*01cc*/ 	.word	0x000012d0


	//   ....[19]....
        /*01d0*/ 	.word	0x000012f0


	//   ....[20]....
        /*01d4*/ 	.word	0x00001300


	//   ....[21]....
        /*01d8*/ 	.word	0x00001360


	//   ....[22]....
        /*01dc*/ 	.word	0x000013a0


	//   ....[23]....
        /*01e0*/ 	.word	0x000013b0


	//   ....[24]....
        /*01e4*/ 	.word	0x00001b10


	//   ....[25]....
        /*01e8*/ 	.word	0x00001b90


	//   ....[26]....
        /*01ec*/ 	.word	0x00001c00


	//   ....[27]....
        /*01f0*/ 	.word	0x00001c80


	//   ....[28]....
        /*01f4*/ 	.word	0x00001d00


	//   ....[29]....
        /*01f8*/ 	.word	0x00001d80


	//   ....[30]....
        /*01fc*/ 	.word	0x00001e00


	//   ....[31]....
        /*0200*/ 	.word	0x00001e80


	//   ....[32]....
        /*0204*/ 	.word	0x00001ef0


	//   ....[33]....
        /*0208*/ 	.word	0x00001f60


	//   ....[34]....
        /*020c*/ 	.word	0x00001fe0


	//   ....[35]....
        /*0210*/ 	.word	0x00002050


	//   ....[36]....
        /*0214*/ 	.word	0x000020d0


	//   ....[37]....
        /*0218*/ 	.word	0x00002150


	//   ....[38]....
        /*021c*/ 	.word	0x000021d0


	//   ....[39]....
        /*0220*/ 	.word	0x00002250


	//   ....[40]....
        /*0224*/ 	.word	0x000022d0


	//   ....[41]....
        /*0228*/ 	.word	0x00002340


	//----- nvinfo : EIATTR_EXIT_INSTR_OFFSETS
	.align		4
.L_9239:
        /*022c*/ 	.byte	0x04, 0x1c
        /*022e*/ 	.short	(.L_9241 - .L_9240)


	//   ....[0]....
.L_9240:
        /*0230*/ 	.word	0x00000090


	//   ....[1]....
        /*0234*/ 	.word	0x00001710


	//   ....[2]....
        /*0238*/ 	.word	0x00001740


	//   ....[3]....
        /*023c*/ 	.word	0x00001950


	//   ....[4]....
        /*0240*/ 	.word	0x00001ab0


	//----- nvinfo : EIATTR_MAX_THREADS
	.align		4
.L_9241:
        /*0244*/ 	.byte	0x04, 0x05
        /*0246*/ 	.short	(.L_9243 - .L_9242)
.L_9242:
        /*0248*/ 	.word	0x00000080
        /*024c*/ 	.word	0x00000001
        /*0250*/ 	.word	0x00000001


	//----- nvinfo : EIATTR_CRS_STACK_SIZE
	.align		4
.L_9243:
        /*0254*/ 	.byte	0x04, 0x1e
        /*0256*/ 	.short	(.L_9245 - .L_9244)
.L_9244:
        /*0258*/ 	.word	0x00000000
.L_9245:


//--------------------- .nv.info._ZN4vllm3moe10topkGatingILi8ELi32ELi4ELi16ELi32Ej6__halfLNS0_11ScoringFuncE0EEEvPKT5_PKbPfiPT4_PiiiibPKf --------------------------
	.section	.nv.info._ZN4vllm3moe10topkGatingILi8ELi32ELi4ELi16ELi32Ej6__halfLNS0_11ScoringFuncE0EEEvPKT5_PKbPfiPT4_PiiiibPKf,"",@"SHT_CUDA_INFO"
	.sectionflags	@""
	.align	4


	//----- nvinfo : EIATTR_CUDA_API_VERSION
	.align		4
        /*0000*/ 	.byte	0x04, 0x37
        /*0002*/ 	.short	(.L_9247 - .L_9246)
.L_9246:
        /*0004*/ 	.word	0x00000082


	//----- nvinfo : EIATTR_SW2861232_WAR
	.align		4
.L_9247:
        /*0008*/ 	.byte	0x01, 0x35
	.zero		2


	//----- nvinfo : EIATTR_PARAM_CBANK
	.align		4
        /*000c*/ 	.byte	0x04, 0x0a
        /*000e*/ 	.short	(.L_9249 - .L_9248)
	.align		4
.L_9248:
        /*0010*/ 	.word	index@(.nv.constant0._ZN4vllm3moe10topkGatingILi8ELi32ELi4ELi16ELi32Ej6__halfLNS0_11ScoringFuncE0EEEvPKT5_PKbPfiPT4_PiiiibPKf)
        /*0014*/ 	.short	0x0160
        /*0016*/ 	.short	0x0048


	//----- nvinfo : EIATTR_CBANK_PARAM_SIZE
	.align		4
.L_9249:
        /*0018*/ 	.byte	0x03, 0x19
        /*001a*/ 	.short	0x0048


	//----- nvinfo : EIATTR_KPARAM_INFO
	.align		4
        /*001c*/ 	.byte	0x04, 0x17
        /*001e*/ 	.short	(.L_9251 - .L_9250)
.L_9250:
        /*0020*/ 	.word	0x00000000
        /*0024*/ 	.short	0x000a
        /*0026*/ 	.short	0x0040
        /*0028*/ 	.byte	0x00, 0xf0, 0x21, 0x00


	//----- nvinfo : EIATTR_KPARAM_INFO
	.align		4
.L_9251:
        /*002c*/ 	.byte	0x04, 0x17
        /*002e*/ 	.short	(.L_9253 - .L_9252)
.L_9252:
        /*0030*/ 	.word	0x00000000
        /*0034*/ 	.short	0x0009
        /*0036*/ 	.short	0x003c
        /*0038*/ 	.byte	0x00, 0xf0, 0x05, 0x00


	//----- nvinfo : EIATTR_KPARAM_INFO
	.align		4
.L_9253:
        /*003c*/ 	.byte	0x04, 0x17
        /*003e*/ 	.short	(.L_9255 - .L_9254)
.L_9254:
        /*0040*/ 	.word	0x00000000
        /*0044*/ 	.short	0x0008
        /*0046*/ 	.short	0x0038
        /*0048*/ 	.byte	0x00, 0xf0, 0x11, 0x00


	//----- nvinfo : EIATTR_KPARAM_INFO
	.align		4
.L_9255:
        /*004c*/ 	.byte	0x04, 0x17
        /*004e*/ 	.short	(.L_9257 - .L_9256)
.L_9256:
        /*0050*/ 	.word	0x00000000
        /*0054*/ 	.short	0x0007
        /*0056*/ 	.short	0x0034
        /*0058*/ 	.byte	0x00, 0xf0, 0x11, 0x00


	//----- nvinfo : EIATTR_KPARAM_INFO
	.align		4
.L_9257:
        /*005c*/ 	.byte	0x04, 0x17
        /*005e*/ 	.short	(.L_9259 - .L_9258)
.L_9258:
        /*0060*/ 	.word	0x00000000
        /*0064*/ 	.short	0x0006
        /*0066*/ 	.short	0x0030
        /*0068*/ 	.byte	0x00, 0xf0, 0x11, 0x00


	//----- nvinfo : EIATTR_KPARAM_INFO
	.align		4
.L_9259:
        /*006c*/ 	.byte	0x04, 0x17
        /*006e*/ 	.short	(.L_9261 - .L_9260)
.L_9260:
        /*0070*/ 	.word	0x00000000
        /*0074*/ 	.short	0x0005
        /*0076*/ 	.short	0x0028
        /*0078*/ 	.byte	0x00, 0xf0, 0x21, 0x00


	//----- nvinfo : EIATTR_KPARAM_INFO
	.align		4
.L_9261:
        /*007c*/ 	.byte	0x04, 0x17
        /*007e*/ 	.short	(.L_9263 - .L_9262)
.L_9262:
        /*0080*/ 	.word	0x00000000
        /*0084*/ 	.short	0x0004
        /*0086*/ 	.short	0x0020
        /*0088*/ 	.byte	0x00, 0xf0, 0x21, 0x00


	//----- nvinfo : EIATTR_KPARAM_INFO
	.align		4
.L_9263:
        /*008c*/ 	.byte	0x04, 0x17
        /*008e*/ 	.short	(.L_9265 - .L_9264)
.L_9264:
        /*0090*/ 	.word	0x00000000
        /*0094*/ 	.short	0x0003
        /*0096*/ 	.short	0x0018
        /*0098*/ 	.byte	0x00, 0xf0, 0x11, 0x00


	//----- nvinfo : EIATTR_KPARAM_INFO
	.align		4
.L_9265:
        /*009c*/ 	.byte	0x04, 0x17
        /*009e*/ 	.short	(.L_9267 - .L_9266)
.L_9266:
        /*00a0*/ 	.word	0x00000000
        /*00a4*/ 	.short	0x0002
        /*00a6*/ 	.short	0x0010
        /*00a8*/ 	.byte	0x00, 0xf0, 0x21, 0x00


	//----- nvinfo : EIATTR_KPARAM_INFO
	.align		4
.L_9267:
        /*00ac*/ 	.byte	0x04, 0x17
        /*00ae*/ 	.short	(.L_9269 - .L_9268)
.L_9268:
        /*00b0*/ 	.word	0x00000000
        /*00b4*/ 	.short	0x0001
        /*00b6*/ 	.short	0x0008
        /*00b8*/ 	.byte	0x00, 0xf0, 0x21, 0x00


	//----- nvinfo : EIATTR_KPARAM_INFO
	.align		4
.L_9269:
        /*00bc*/ 	.byte	0x04, 0x17
        /*00be*/ 	.short	(.L_9271 - .L_9270)
.L_9270:
        /*00c0*/ 	.word	0x00000000
        /*00c4*/ 	.short	0x0000
        /*00c6*/ 	.short	0x0000
        /*00c8*/ 	.byte	0x00, 0xf0, 0x21, 0x00


	//----- nvinfo : EIATTR_MAXREG_COUNT
	.align		4
.L_9271:
        /*00cc*/ 	.byte	0x03, 0x1b
        /*00ce*/ 	.short	0x00ff


	//----- nvinfo : EIATTR_MERCURY_ISA_VERSION
	.align		4
        /*00d0*/ 	.byte	0x03, 0x5f
        /*00d2*/ 	.short	0x0000


	//----- nvinfo : EIATTR_COOP_GROUP_MASK_REGIDS
	.align		4
        /*00d4*/ 	.byte	0x04, 0x29
        /*00d6*/ 	.short	(.L_9273 - .L_9272)


	//   ....[0]....
.L_9272:
        /*00d8*/ 	.word	0xffffffff


	//   ....[1]....
        /*00dc*/ 	.word	0xffffffff


	//   ....[2]....
        /*00e0*/ 	.word	0xffffffff


	//   ....[3]....
        /*00e4*/ 	.word	0xffffffff


	//   ....[4]....
        /*00e8*/ 	.word	0xffffffff


	//   ....[5]....
        /*00ec*/ 	.word	0xffffffff


	//   ....[6]....
        /*00f0*/ 	.word	0xffffffff


	//   ....[7]....
        /*00f4*/ 	.word	0xffffffff


	//   ....[8]....
        /*00f8*/ 	.word	0xffffffff


	//   ....[9]....
        /*00fc*/ 	.word	0xffffffff


	//   ....[10]....
        /*0100*/ 	.word	0xffffffff


	//   ....[11]....
        /*0104*/ 	.word	0xffffffff


	//   ....[12]....
        /*0108*/ 	.word	0xffffffff


	//   ....[13]....
        /*010c*/ 	.word	0xffffffff


	//   ....[14]....
        /*0110*/ 	.word	0xffffffff


	//   ....[15]....
        /*0114*/ 	.word	0xffffffff


	//   ....[16]....
        /*0118*/ 	.word	0xffffffff


	//   ....[17]....
        /*011c*/ 	.word	0xffffffff


	//   ....[18]....
        /*0120*/ 	.word	0xffffffff


	//   ....[19]....
        /*0124*/ 	.word	0xffffffff


	//   ....[20]....
        /*0128*/ 	.word	0xffffffff


	//   ....[21]....
        /*012c*/ 	.word	0xffffffff


	//   ....[22]....
        /*0130*/ 	.word	0xffffffff


	//   ....[23]....
        /*0134*/ 	.word	0xffffffff


	//   ....[24]....
        /*0138*/ 	.word	0xffffffff


	//   ....[25]....
        /*013c*/ 	.word	0xffffffff


	//   ....[26]....
        /*0140*/ 	.word	0xffffffff


	//   ....[27]....
        /*0144*/ 	.word	0xffffffff


	//----- nvinfo : EIATTR_COOP_GROUP_INSTR_OFFSETS
	.align		4
.L_9273:
        /*0148*/ 	.byte	0x04, 0x28
        /*014a*/ 	.short	(.L_9275 - .L_9274)


	//   ....[0]....
.L_9274:
        /*014c*/ 	.word	0x00000270


	//   ....[1]....
        /*0150*/ 	.word	0x00000290


	//   ....[2]....
        /*0154*/ 	.word	0x000004b0


	//   ....[3]....
        /*0158*/ 	.word	0x000004e0


	//   ....[4]....
        /*015c*/ 	.word	0x00000af0


	//   ....[5]....
        /*0160*/ 	.word	0x00000b10


	//   ....[6]....
        /*0164*/ 	.word	0x00000b20


	//   ....[7]....
        /*0168*/ 	.word	0x00000bc0


	//   ....[8]....
        /*016c*/ 	.word	0x00000bd0


	//   ....[9]....
        /*0170*/ 	.word	0x00000be0


	//   ....[10]....
        /*0174*/ 	.word	0x00001110


	//   ....[11]....
        /*0178*/ 	.word	0x00001130


	//   ....[12]....
        /*017c*/ 	.word	0x00001140


	//   ....[13]....
        /*0180*/ 	.word	0x000011e0


	//   ....[14]....
        /*0184*/ 	.word	0x000011f0


	//   ....[15]....
        /*0188*/ 	.word	0x00001200


	//   ....[16]....
        /*018c*/ 	.word	0x00001950


	//   ....[17]....
        /*0190*/ 	.word	0x000019d0


	//   ....[18]....
        /*0194*/ 	.word	0x00001a40


	//   ....[19]....
        /*0198*/ 	.word	0x00001ac0


	//   ....[20]....
        /*019c*/ 	.word	0x00001b40


	//   ....[21]....
        /*01a0*/ 	.word	0x00001bb0


	//   ....[22]....
        /*01a4*/ 	.word	0x00001c20


	//   ....[23]....
        /*01a8*/ 	.word	0x00001ca0


	//   ....[24]....
        /*01ac*/ 	.word	0x00001d10


	//   ....[25]....
        /*01b0*/ 	.word	0x00001d90


	//   ....[26]....
        /*01b4*/ 	.word	0x00001e10


	//   ....[27]....
        /*01b8*/ 	.word	0x00001e80


	//----- nvinfo : EIATTR_EXIT_INSTR_OFFSETS
	.align		4
.L_9275:
        /*01bc*/ 	.byte	0x04, 0x1c
        /*01be*/ 	.short	(.L_9277 - .L_9276)


	//   ....[0]....
.L_9276:
        /*01c0*/ 	.word	0x00000090


	//   ....[1]....
        /*01c4*/ 	.word	0x00001550


	//   ....[2]....
        /*01c8*/ 	.word	0x00001580


	//   ....[3]....
        /*01cc*/ 	.word	0x00001790


	//   ....[4]....
        /*01d0*/ 	.word	0x000018f0


	//----- nvinfo : EIATTR_MAX_THREADS
	.align		4
.L_9277:
        /*01d4*/ 	.byte	0x04, 0x05
        /*01d6*/ 	.short	(.L_9279 - .L_9278)
.L_9278:
        /*01d8*/ 	.word	0x00000080
        /*01dc*/ 	.word	0x00000001
        /*01e0*/ 	.word	0x00000001


	//----- nvinfo : EIATTR_CRS_STACK_SIZE
	.align		4
.L_9279:
        /*01e4*/ 	.byte	0x04, 0x1e
        /*01e6*/ 	.short	(.L_9281 - .L_9280)
.L_9280:
        /*01e8*/ 	.word	0x00000000
.L_9281:


//--------------------- .nv.info._ZN4vllm3moe10topkGatingILi8ELi16ELi4ELi16ELi32Ej6__halfLNS0_11ScoringFuncE0EEEvPKT5_PKbPfiPT4_PiiiibPKf --------------------------
	.section	.nv.info._ZN4vllm3moe10topkGatingILi8ELi16ELi4ELi16ELi32Ej6__halfLNS0_11ScoringFuncE0EEEvPKT5_PKbPfiPT4_PiiiibPKf,"",@"SHT_CUDA_INFO"
	.sectionflags	@""
	.align	4


	//----- nvinfo : EIATTR_CUDA_API_VERSION
	.align		4
        /*0000*/ 	.byte	0x04, 0x37
        /*0002*/ 	.short	(.L_9283 - .L_9282)
.L_9282:
        /*0004*/ 	.word	0x00000082


	//----- nvinfo : EIATTR_SW2861232_WAR
	.align		4
.L_9283:
        /*0008*/ 	.byte	0x01, 0x35
	.zero		2


	//----- nvinfo : EIATTR_PARAM_CBANK
	.align		4
        /*000c*/ 	.byte	0x04, 0x0a
        /*000e*/ 	.short	(.L_9285 - .L_9284)
	.align		4
.L_9284:
        /*0010*/ 	.word	index@(.nv.constant0._ZN4vllm3moe10topkGatingILi8ELi16ELi4ELi16ELi32Ej6__halfLNS0_11ScoringFuncE0EEEvPKT5_PKbPfiPT4_PiiiibPKf)
        /*0014*/ 	.short	0x0160
        /*0016*/ 	.short	0x0048


	//----- nvinfo : EIATTR_CBANK_PARAM_SIZE
	.align		4
.L_9285:
        /*0018*/ 	.byte	0x03, 0x19
        /*001a*/ 	.short	0x0048


	//----- nvinfo : EIATTR_KPARAM_INFO
	.align		4
        /*001c*/ 	.byte	0x04, 0x17
        /*001e*/ 	.short	(.L_9287 - .L_9286)
.L_9286:
        /*0020*/ 	.word	0x00000000
        /*0024*/ 	.short	0x000a
        /*0026*/ 	.short	0x0040
        /*0028*/ 	.byte	0x00, 0xf0, 0x21, 0x00


	//----- nvinfo : EIATTR_KPARAM_INFO
	.align		4
.L_9287:
        /*002c*/ 	.byte	0x04, 0x17
        /*002e*/ 	.short	(.L_9289 - .L_9288)
.L_9288:
        /*0030*/ 	.word	0x00000000
        /*0034*/ 	.short	0x0009
        /*0036*/ 	.short	0x003c
        /*0038*/ 	.byte	0x00, 0xf0, 0x05, 0x00


	//----- nvinfo : EIATTR_KPARAM_INFO
	.align		4
.L_9289:
        /*003c*/ 	.byte	0x04, 0x17
        /*003e*/ 	.short	(.L_9291 - .L_9290)
.L_9290:
        /*0040*/ 	.word	0x00000000
        /*0044*/ 	.short	0x0008
        /*0046*/ 	.short	0x0038
        /*0048*/ 	.byte	0x00, 0xf0, 0x11, 0x00


	//----- nvinfo : EIATTR_KPARAM_INFO
	.align		4
.L_9291:
        /*004c*/ 	.byte	0x04, 0x17
        /*004e*/ 	.short	(.L_9293 - .L_9292)
.L_9292:
        /*0050*/ 	.word	0x00000000
        /*0054*/ 	.short	0x0007
        /*0056*/ 	.short	0x0034
        /*0058*/ 	.byte	0x00, 0xf0, 0x11, 0x00


	//----- nvinfo : EIATTR_KPARAM_INFO
	.align		4
.L_9293:
        /*005c*/ 	.byte	0x04, 0x17
        /*005e*/ 	.short	(.L_9295 - .L_9294)
.L_9294:
        /*0060*/ 	.word	0x00000000
        /*0064*/ 	.short	0x0006
        /*0066*/ 	.short	0x0030
        /*0068*/ 	.byte	0x00, 0xf0, 0x11, 0x00


	//----- nvinfo : EIATTR_KPARAM_INFO
	.align		4
.L_9295:
        /*006c*/ 	.byte	0x04, 0x17
        /*006e*/ 	.short	(.L_9297 - .L_9296)
.L_9296:
        /*0070*/ 	.word	0x00000000
        /*0074*/ 	.short	0x0005
        /*0076*/ 	.short	0x0028
        /*0078*/ 	.byte	0x00, 0xf0, 0x21, 0x00


	//----- nvinfo : EIATTR_KPARAM_INFO
	.align		4
.L_9297:
        /*007c*/ 	.byte	0x04, 0x17
        /*007e*/ 	.short	(.L_9299 - .L_9298)
.L_9298:
        /*0080*/ 	.word	0x00000000
        /*0084*/ 	.short	0x0004
        /*0086*/ 	.short	0x0020
        /*0088*/ 	.byte	0x00, 0xf0, 0x21, 0x00


	//----- nvinfo : EIATTR_KPARAM_INFO
	.align		4
.L_9299:
        /*008c*/ 	.byte	0x04, 0x17
        /*008e*/ 	.short	(.L_9301 - .L_9300)
.L_9300:
        /*0090*/ 	.word	0x00000000
        /*0094*/ 	.short	0x0003
        /*0096*/ 	.short	0x0018
        /*0098*/ 	.byte	0x00, 0xf0, 0x11, 0x00


	//----- nvinfo : EIATTR_KPARAM_INFO
	.align		4
.L_9301:
        /*009c*/ 	.byte	0x04, 0x17
        /*009e*/ 	.short	(.L_9303 - .L_9302)
.L_9302:
        /*00a0*/ 	.word	0x00000000
        /*00a4*/ 	.short	0x0002
        /*00a6*/ 	.short	0x0010
        /*00a8*/ 	.byte	0x00, 0xf0, 0x21, 0x00


	//----- nvinfo : EIATTR_KPARAM_INFO
	.align		4
.L_9303:
        /*00ac*/ 	.byte	0x04, 0x17
        /*00ae*/ 	.short	(.L_9305 - .L_9304)
.L_9304:
        /*00b0*/ 	.word	0x00000000
        /*00b4*/ 	.short	0x0001
        /*00b6*/ 	.short	0x0008
        /*00b8*/ 	.byte	0x00, 0xf0, 0x21, 0x00


	//----- nvinfo : EIATTR_KPARAM_INFO
	.align		4
.L_9305:
        /*00bc*/ 	.byte	0x04, 0x17
        /*00be*/ 	.short	(.L_9307 - .L_9306)
.L_9306:
        /*00c0*/ 	.word	0x00000000
        /*00c4*/ 	.short	0x0000
        /*00c6*/ 	.short	0x0000
        /*00c8*/ 	.byte	0x00, 0xf0, 0x21, 0x00


	//----- nvinfo : EIATTR_MAXREG_COUNT
	.align		4
.L_9307:
        /*00cc*/ 	.byte	0x03, 0x1b
        /*00ce*/ 	.short	0x00ff


	//----- nvinfo : EIATTR_MERCURY_ISA_VERSION
	.align		4
        /*00d0*/ 	.byte	0x03, 0x5f
        /*00d2*/ 	.short	0x0000


	//----- nvinfo : EIATTR_COOP_GROUP_MASK_REGIDS
	.align		4
        /*00d4*/ 	.byte	0x04, 0x29
        /*00d6*/ 	.short	(.L_9309 - .L_9308)


	//   ....[0]....
.L_9308:
        /*00d8*/ 	.word	0xffffffff


	//   ....[1]....
        /*00dc*/ 	.word	0xffffffff


	//   ....[2]....
        /*00e0*/ 	.word	0xffffffff


	//   ....[3]....
        /*00e4*/ 	.word	0xffffffff


	//   ....[4]....
        /*00e8*/ 	.word	0xffffffff


	//   ....[5]....
        /*00ec*/ 	.word	0xffffffff


	//   ....[6]....
        /*00f0*/ 	.word	0xffffffff


	//   ....[7]....
        /*00f4*/ 	.word	0xffffffff


	//   ....[8]....
        /*00f8*/ 	.word	0xffffffff


	//   ....[9]....
        /*00fc*/ 	.word	0xffffffff


	//   ....[10]....
        /*0100*/ 	.word	0xffffffff


	//   ....[11]....
        /*0104*/ 	.word	0xffffffff


	//   ....[12]....
        /*0108*/ 	.word	0xffffffff


	//   ....[13]....
        /*010c*/ 	.word	0xffffffff


	//----- nvinfo : EIATTR_COOP_GROUP_INSTR_OFFSETS
	.align		4
.L_9309:
        /*0110*/ 	.byte	0x04, 0x28
        /*0112*/ 	.short	(.L_9311 - .L_9310)


	//   ....[0]....
.L_9310:
        /*0114*/ 	.word	0x00000270


	//   ....[1]....
        /*0118*/ 	.word	0x00000490


	//   ....[2]....
        /*011c*/ 	.word	0x00000ab0


	//   ....[3]....
        /*0120*/ 	.word	0x00000ad0


	//   ....[4]....
        /*0124*/ 	.word	0x00000ae0


	//   ....[5]....
        /*0128*/ 	.word	0x00001020


	//   ....[6]....
        /*012c*/ 	.word	0x00001040


	//   ....[7]....
        /*0130*/ 	.word	0x00001050


	//   ....[8]....
        /*0134*/ 	.word	0x000017c0


	//   ....[9]....
        /*0138*/ 	.word	0x00001840


	//   ....[10]....
        /*013c*/ 	.word	0x000018b0


	//   ....[11]....
        /*0140*/ 	.word	0x00001930


	//   ....[12]....
        /*0144*/ 	.word	0x000019b0


	//   ....[13]....
        /*0148*/ 	.word	0x00001a20


	//----- nvinfo : EIATTR_EXIT_INSTR_OFFSETS
	.align		4
.L_9311:
        /*014c*/ 	.byte	0x04, 0x1c
        /*014e*/ 	.short	(.L_9313 - .L_9312)


	//   ....[0]....
.L_9312:
        /*0150*/ 	.word	0x00000090


	//   ....[1]....
        /*0154*/ 	.word	0x000013c0


	//   ....[2]....
        /*0158*/ 	.word	0x000013f0


	//   ....[3]....
        /*015c*/ 	.word	0x00001600


	//   ....[4]....
        /*0160*/ 	.word	0x00001760


	//----- nvinfo : EIATTR_MAX_THREADS
	.align		4
.L_9313:
        /*0164*/ 	.byte	0x04, 0x05
        /*0166*/ 	.short	(.L_9315 - .L_9314)
.L_9314:
        /*0168*/ 	.word	0x00000080
        /*016c*/ 	.word	0x00000001
        /*0170*/ 	.word	0x00000001


	//----- nvinfo : EIATTR_CRS_STACK_SIZE
	.align		4
.L_9315:
        /*0174*/ 	.byte	0x04, 0x1e
        /*0176*/ 	.short	(.L_9317 - .L_9316)
.L_9316:
        /*0178*/ 	.word	0x00000000
.L_9317:


//--------------------- .nv.info._ZN4vllm3moe10topkGatingILi8ELi8ELi4ELi16ELi32Ej6__halfLNS0_11ScoringFuncE0EEEvPKT5_PKbPfiPT4_PiiiibPKf --------------------------
	.section	.nv.info._ZN4vllm3moe10topkGatingILi8ELi8ELi4ELi16ELi32Ej6__halfLNS0_11ScoringFuncE0EEEvPKT5_PKbPfiPT4_PiiiibPKf,"",@"SHT_CUDA_INFO"
	.sectionflags	@""
	.align	4


	//----- nvinfo : EIATTR_CUDA_API_VERSION
	.align		4
        /*0000*/ 	.byte	0x04, 0x37
        /*0002*/ 	.short	(.L_9319 - .L_9318)
.L_9318:
        /*0004*/ 	.word	0x00000082


	//----- nvinfo : EIATTR_SW2861232_WAR
	.align		4
.L_9319:
        /*0008*/ 	.byte	0x01, 0x35
	.zero		2


	//----- nvinfo : EIATTR_PARAM_CBANK
	.align		4
        /*000c*/ 	.byte	0x04, 0x0a
        /*000e*/ 	.short	(.L_9321 - .L_9320)
	.align		4
.L_9320:
        /*0010*/ 	.word	index@(.nv.constant0._ZN4vllm3moe10topkGatingILi8ELi8ELi4ELi16ELi32Ej6__halfLNS0_11ScoringFuncE0EEEvPKT5_PKbPfiPT4_PiiiibPKf)
        /*0014*/ 	.short	0x0160
        /*0016*/ 	.short	0x0048


	//----- nvinfo : EIATTR_CBANK_PARAM_SIZE
	.align		4
.L_9321:
        /*0018*/ 	.byte	0x03, 0x19
        /*001a*/ 	.short	0x0048


	//----- nvinfo : EIATTR_KPARAM_INFO
	.align		4
        /*001c*/ 	.byte	0x04, 0x17
        /*001e*/ 	.short	(.L_9323 - .L_9322)
.L_9322:
        /*0020*/ 	.word	0x00000000
        /*0024*/ 	.short	0x000a
        /*0026*/ 	.short	0x0040
        /*0028*/ 	.byte	0x00, 0xf0, 0x21, 0x00


	//----- nvinfo : EIATTR_KPARAM_INFO
	.align		4
.L_9323:
        /*002c*/ 	.byte	0x04, 0x17
        /*002e*/ 	.short	(.L_9325 - .L_9324)
.L_9324:
        /*0030*/ 	.word	0x00000000
        /*0034*/ 	.short	0x0009
        /*0036*/ 	.short	0x003c
        /*0038*/ 	.byte	0x00, 0xf0, 0x05, 0x00


	//----- nvinfo : EIATTR_KPARAM_INFO
	.align		4
.L_9325:
        /*003c*/ 	.byte	0x04, 0x17
        /*003e*/ 	.short	(.L_9327 - .L_9326)
.L_9326:
        /*0040*/ 	.word	0x00000000
        /*0044*/ 	.short	0x0008
        /*0046*/ 	.short	0x0038
        /*0048*/ 	.byte	0x00, 0xf0, 0x11, 0x00


	//----- nvinfo : EIATTR_KPARAM_INFO
	.align		4
.L_9327:
        /*004c*/ 	.byte	0x04, 0x17
        /*004e*/ 	.short	(.L_9329 - .L_9328)
.L_9328:
        /*0050*/ 	.word	0x00000000
        /*0054*/ 	.short	0x0007
        /*0056*/ 	.short	0x0034
        /*0058*/ 	.byte	0x00, 0xf0, 0x11, 0x00


	//----- nvinfo : EIATTR_KPARAM_INFO
	.align		4
.L_9329:
        /*005c*/ 	.byte	0x04, 0x17
        /*005e*/ 	.short	(.L_9331 - .L_9330)
.L_9330:
        /*0060*/ 	.word	0x00000000
        /*0064*/ 	.short	0x0006
        /*0066*/ 	.short	0x0030
        /*0068*/ 	.byte	0x00, 0xf0, 0x11, 0x00


	//----- nvinfo : EIATTR_KPARAM_INFO
	.align		4
.L_9331:
        /*006c*/ 	.byte	0x04, 0x17
        /*006e*/ 	.short	(.L_9333 - .L_9332)
.L_9332:
        /*0070*/ 	.word	0x00000000
        /*0074*/ 	.short	0x0005
        /*0076*/ 	.short	0x0028
        /*0078*/ 	.byte	0x00, 0xf0, 0x21, 0x00


	//----- nvinfo : EIATTR_KPARAM_INFO
	.align		4
.L_9333:
        /*007c*/ 	.byte	0x04, 0x17
        /*007e*/ 	.short	(.L_9335 - .L_9334)
.L_9334:
        /*0080*/ 	.word	0x00000000
        /*0084*/ 	.short	0x0004
        /*0086*/ 	.short	0x0020
        /*0088*/ 	.byte	0x00, 0xf0, 0x21, 0x00


	//----- nvinfo : EIATTR_KPARAM_INFO
	.align		4
.L_9335:
        /*008c*/ 	.byte	0x04, 0x17
        /*008e*/ 	.short	(.L_9337 - .L_9336)
.L_9336:
        /*0090*/ 	.word	0x00000000
        /*0094*/ 	.short	0x0003
        /*0096*/ 	.short	0x0018
        /*0098*/ 	.byte	0x00, 0xf0, 0x11, 0x00


	//----- nvinfo : EIATTR_KPARAM_INFO
	.align		4
.L_9337:
        /*009c*/ 	.byte	0x04, 0x17
        /*009e*/ 	.short	(.L_9339 - .L_9338)
.L_9338:
        /*00a0*/ 	.word	0x00000000
        /*00a4*/ 	.short	0x0002
        /*00a6*/ 	.short	0x0010
        /*00a8*/ 	.byte	0x00, 0xf0, 0x21, 0x00


	//----- nvinfo : EIATTR_KPARAM_INFO
	.align		4
.L_9339:
        /*00ac*/ 	.byte	0x04, 0x17
        /*00ae*/ 	.short	(.L_9341 - .L_9340)
.L_9340:
        /*00b0*/ 	.word	0x00000000
        /*00b4*/ 	.short	0x0001
        /*00b6*/ 	.short	0x0008
        /*00b8*/ 	.byte	0x00, 0xf0, 0x21, 0x00


	//----- nvinfo : EIATTR_KPARAM_INFO
	.align		4
.L_9341:
        /*00bc*/ 	.byte	0x04, 0x17
        /*00be*/ 	.short	(.L_9343 - .L_9342)
.L_9342:
        /*00c0*/ 	.word	0x00000000
        /*00c4*/ 	.short	0x0000
        /*00c6*/ 	.short	0x0000
        /*00c8*/ 	.byte	0x00, 0xf0, 0x21, 0x00


	//----- nvinfo : EIATTR_MAXREG_COUNT
	.align		4
.L_9343:
        /*00cc*/ 	.byte	0x03, 0x1b
        /*00ce*/ 	.short	0x00ff


	//----- nvinfo : EIATTR_MERCURY_ISA_VERSION
	.align		4
        /*00d0*/ 	.byte	0x03, 0x5f
        /*00d2*/ 	.short	0x0000


	//----- nvinfo : EIATTR_EXIT_INSTR_OFFSETS
	.align		4
        /*00d4*/ 	.byte	0x04, 0x1c
        /*00d6*/ 	.short	(.L_9345 - .L_9344)


	//   ....[0]....
.L_9344:
        /*00d8*/ 	.word	0x00000070


	//   ....[1]....
        /*00dc*/ 	.word	0x00001e90


	//   ....[2]....
        /*00e0*/ 	.word	0x00001eb0


	//   ....[3]....
        /*00e4*/ 	.word	0x00002780


	//   ....[4]....
        /*00e8*/ 	.word	0x00002890


	//----- nvinfo : EIATTR_MAX_THREADS
	.align		4
.L_9345:
        /*00ec*/ 	.byte	0x04, 0x05
        /*00ee*/ 	.short	(.L_9347 - .L_9346)
.L_9346:
        /*00f0*/ 	.word	0x00000080
        /*00f4*/ 	.word	0x00000001
        /*00f8*/ 	.word	0x00000001
.L_9347:


//--------------------- .nv.info._ZN4vllm3moe10topkGatingILi4ELi4ELi4ELi8ELi32Ej6__halfLNS0_11ScoringFuncE0EEEvPKT5_PKbPfiPT4_PiiiibPKf --------------------------
	.section	.nv.info._ZN4vllm3moe10topkGatingILi4ELi4ELi4ELi8ELi32Ej6__halfLNS0_11ScoringFuncE0EEEvPKT5_PKbPfiPT4_PiiiibPKf,"",@"SHT_CUDA_INFO"
	.sectionflags	@""
	.align	4


	//----- nvinfo : EIATTR_CUDA_API_VERSION
	.align		4
        /*0000*/ 	.byte	0x04, 0x37
        /*0002*/ 	.short	(.L_9349 - .L_9348)
.L_9348:
        /*0004*/ 	.word	0x00000082


	//----- nvinfo : EIATTR_SW2861232_WAR
	.align		4
.L_9349:
        /*0008*/ 	.byte	0x01, 0x35
	.zero		2


	//----- nvinfo : EIATTR_PARAM_CBANK
	.align		4
        /*000c*/ 	.byte	0x04, 0x0a
        /*000e*/ 	.short	(.L_9351 - .L_9350)
	.align		4
.L_9350:
        /*0010*/ 	.word	index@(.nv.constant0._ZN4vllm3moe10topkGatingILi4ELi4ELi4ELi8ELi32Ej6__halfLNS0_11ScoringFuncE0EEEvPKT5_PKbPfiPT4_PiiiibPKf)
        /*0014*/ 	.short	0x0160
        /*0016*/ 	.short	0x0048


	//----- nvinfo : EIATTR_CBANK_PARAM_SIZE
	.align		4
.L_9351:
        /*0018*/ 	.byte	0x03, 0x19
        /*001a*/ 	.short	0x0048


	//----- nvinfo : EIATTR_KPARAM_INFO
	.align		4
        /*001c*/ 	.byte	0x04, 0x17
        /*001e*/ 	.short	(.L_9353 - .L_9352)
.L_9352:
        /*0020*/ 	.word	0x00000000
        /*0024*/ 	.short	0x000a
        /*0026*/ 	.short	0x0040
        /*0028*/ 	.byte	0x00, 0xf0, 0x21, 0x00


	//----- nvinfo : EIATTR_KPARAM_INFO
	.align		4
.L_9353:
        /*002c*/ 	.byte	0x04, 0x17
        /*002e*/ 	.short	(.L_9355 - .L_9354)
.L_9354:
        /*0030*/ 	.word	0x00000000
        /*0034*/ 	.short	0x0009
        /*0036*/ 	.short	0x003c
        /*0038*/ 	.byte	0x00, 0xf0, 0x05, 0x00


	//----- nvinfo : EIATTR_KPARAM_INFO
	.align		4
.L_9355:
        /*003c*/ 	.byte	0x04, 0x17
        /*003e*/ 	.short	(.L_9357 - .L_9356)
.L_9356:
        /*0040*/ 	.word	0x00000000
        /*0044*/ 	.short	0x0008
        /*0046*/ 	.short	0x0038
        /*0048*/ 	.byte	0x00, 0xf0, 0x11, 0x00


	//----- nvinfo : EIATTR_KPARAM_INFO
	.align		4
.L_9357:
        /*004c*/ 	.byte	0x04, 0x17
        /*004e*/ 	.short	(.L_9359 - .L_9358)
.L_9358:
        /*0050*/ 	.word	0x00000000
        /*0054*/ 	.short	0x0007
        /*0056*/ 	.short	0x0034
        /*0058*/ 	.byte	0x00, 0xf0, 0x11, 0x00


	//----- nvinfo : EIATTR_KPARAM_INFO
	.align		4
.L_9359:
        /*005c*/ 	.byte	0x04, 0x17
        /*005e*/ 	.short	(.L_9361 - .L_9360)
.L_9360:
        /*0060*/ 	.word	0x00000000
        /*0064*/ 	.short	0x0006
        /*0066*/ 	.short	0x0030
        /*0068*/ 	.byte	0x00, 0xf0, 0x11, 0x00


	//----- nvinfo : EIATTR_KPARAM_INFO
	.align		4
.L_9361:
        /*006c*/ 	.byte	0x04, 0x17
        /*006e*/ 	.short	(.L_9363 - .L_9362)
.L_9362:
        /*0070*/ 	.word	0x00000000
        /*0074*/ 	.short	0x0005
        /*0076*/ 	.short	0x0028
        /*0078*/ 	.byte	0x00, 0xf0, 0x21, 0x00


	//----- nvinfo : EIATTR_KPARAM_INFO
	.align		4
.L_9363:
        /*007c*/ 	.byte	0x04, 0x17
        /*007e*/ 	.short	(.L_9365 - .L_9364)
.L_9364:
        /*0080*/ 	.word	0x00000000
        /*0084*/ 	.short	0x0004
        /*0086*/ 	.short	0x0020
        /*0088*/ 	.byte	0x00, 0xf0, 0x21, 0x00


	//----- nvinfo : EIATTR_KPARAM_INFO
	.align		4
.L_9365:
        /*008c*/ 	.byte	0x04, 0x17
        /*008e*/ 	.short	(.L_9367 - .L_9366)
.L_9366:
        /*0090*/ 	.word	0x00000000
        /*0094*/ 	.short	0x0003
        /*0096*/ 	.short	0x0018
        /*0098*/ 	.byte	0x00, 0xf0, 0x11, 0x00


	//----- nvinfo : EIATTR_KPARAM_INFO
	.align		4
.L_9367:
        /*009c*/ 	.byte	0x04, 0x17
        /*009e*/ 	.short	(.L_9369 - .L_9368)
.L_9368:
        /*00a0*/ 	.word	0x00000000
        /*00a4*/ 	.short	0x0002
        /*00a6*/ 	.short	0x0010
        /*00a8*/ 	.byte	0x00, 0xf0, 0x21, 0x00


	//----- nvinfo : EIATTR_KPARAM_INFO
	.align		4
.L_9369:
        /*00ac*/ 	.byte	0x04, 0x17
        /*00ae*/ 	.short	(.L_9371 - .L_9370)
.L_9370:
        /*00b0*/ 	.word	0x00000000
        /*00b4*/ 	.short	0x0001
        /*00b6*/ 	.short	0x0008
        /*00b8*/ 	.byte	0x00, 0xf0, 0x21, 0x00


	//----- nvinfo : EIATTR_KPARAM_INFO
	.align		4
.L_9371:
        /*00bc*/ 	.byte	0x04, 0x17
        /*00be*/ 	.short	(.L_9373 - .L_9372)
.L_9372:
        /*00c0*/ 	.word	0x00000000
        /*00c4*/ 	.short	0x0000
        /*00c6*/ 	.short	0x0000
        /*00c8*/ 	.byte	0x00, 0xf0, 0x21, 0x00


	//----- nvinfo : EIATTR_MAXREG_COUNT
	.align		4
.L_9373:
        /*00cc*/ 	.byte	0x03, 0x1b
        /*00ce*/ 	.short	0x00ff


	//----- nvinfo : EIATTR_MERCURY_ISA_VERSION
	.align		4
        /*00d0*/ 	.byte	0x03, 0x5f
        /*00d2*/ 	.short	0x0000


	//----- nvinfo : EIATTR_EXIT_INSTR_OFFSETS
	.align		4
        /*00d4*/ 	.byte	0x04, 0x1c
        /*00d6*/ 	.short	(.L_9375 - .L_9374)


	//   ....[0]....
.L_9374:
        /*00d8*/ 	.word	0x00000070


	//   ....[1]....
        /*00dc*/ 	.word	0x00001fb0


	//   ....[2]....
        /*00e0*/ 	.word	0x00001fc0


	//   ....[3]....
        /*00e4*/ 	.word	0x00002890


	//   ....[4]....
        /*00e8*/ 	.word	0x000029a0


	//----- nvinfo : EIATTR_MAX_THREADS
	.align		4
.L_9375:
        /*00ec*/ 	.byte	0x04, 0x05
        /*00ee*/ 	.short	(.L_9377 - .L_9376)
.L_9376:
        /*00f0*/ 	.word	0x00000080
        /*00f4*/ 	.word	0x00000001
        /*00f8*/ 	.word	0x00000001
.L_9377:


//--------------------- .nv.info._ZN4vllm3moe10topkGatingILi2ELi2ELi4ELi4ELi32Ej6__halfLNS0_11ScoringFuncE0EEEvPKT5_PKbPfiPT4_PiiiibPKf --------------------------
	.section	.nv.info._ZN4vllm3moe10topkGatingILi2ELi2ELi4ELi4ELi32Ej6__halfLNS0_11ScoringFuncE0EEEvPKT5_PKbPfiPT4_PiiiibPKf,"",@"SHT_CUDA_INFO"
	.sectionflags	@""
	.align	4


	//----- nvinfo : EIATTR_CUDA_API_VERSION
	.align		4
        /*0000*/ 	.byte	0x04, 0x37
        /*0002*/ 	.short	(.L_9379 - .L_9378)
.L_9378:
        /*0004*/ 	.word	0x00000082


	//----- nvinfo : EIATTR_SW2861232_WAR
	.align		4
.L_9379:
        /*0008*/ 	.byte	0x01, 0x35
	.zero		2


	//----- nvinfo : EIATTR_PARAM_CBANK
	.align		4
        /*000c*/ 	.byte	0x04, 0x0a
        /*000e*/ 	.short	(.L_9381 - .L_9380)
	.align		4
.L_9380:
        /*0010*/ 	.word	index@(.nv.constant0._ZN4vllm3moe10topkGatingILi2ELi2ELi4ELi4ELi32Ej6__halfLNS0_11ScoringFuncE0EEEvPKT5_PKbPfiPT4_PiiiibPKf)
        /*0014*/ 	.short	0x0160
        /*0016*/ 	.short	0x0048


	//----- nvinfo : EIATTR_CBANK_PARAM_SIZE
	.align		4
.L_9381:
        /*0018*/ 	.byte	0x03, 0x19
        /*001a*/ 	.short	0x0048


	//----- nvinfo : EIATTR_KPARAM_INFO
	.align		4
        /*001c*/ 	.byte	0x04, 0x17
        /*001e*/ 	.short	(.L_9383 - .L_9382)
.L_9382:
        /*0020*/ 	.word	0x00000000
        /*0024*/ 	.short	0x000a
        /*0026*/ 	.short	0x0040
        /*0028*/ 	.byte	0x00, 0xf0, 0x21, 0x00


	//----- nvinfo : EIATTR_KPARAM_INFO
	.align		4
.L_9383:
        /*002c*/ 	.byte	0x04, 0x17
        /*002e*/ 	.short	(.L_9385 - .L_9384)
.L_9384:
        /*0030*/ 	.word	0x00000000
        /*0034*/ 	.short	0x0009
        /*0036*/ 	.short	0x003c
        /*0038*/ 	.byte	0x00, 0xf0, 0x05, 0x00


	//----- nvinfo : EIATTR_KPARAM_INFO
	.align		4
.L_9385:
        /*003c*/ 	.byte	0x04, 0x17
        /*003e*/ 	.short	(.L_9387 - .L_9386)
.L_9386:
        /*0040*/ 	.word	0x00000000
        /*0044*/ 	.short	0x0008
        /*0046*/ 	.short	0x0038
        /*0048*/ 	.byte	0x00, 0xf0, 0x11, 0x00


	//----- nvinfo : EIATTR_KPARAM_INFO
	.align		4
.L_9387:
        /*004c*/ 	.byte	0x04, 0x17
        /*004e*/ 	.short	(.L_9389 - .L_9388)
.L_9388:
        /*0050*/ 	.word	0x00000000
        /*0054*/ 	.short	0x0007
        /*0056*/ 	.short	0x0034
        /*0058*/ 	.byte	0x00, 0xf0, 0x11, 0x00


	//----- nvinfo : EIATTR_KPARAM_INFO
	.align		4
.L_9389:
        /*005c*/ 	.byte	0x04, 0x17
        /*005e*/ 	.short	(.L_9391 - .L_9390)
.L_9390:
        /*0060*/ 	.word	0x00000000
        /*0064*/ 	.short	0x0006
        /*0066*/ 	.short	0x0030
        /*0068*/ 	.byte	0x00, 0xf0, 0x11, 0x00


	//----- nvinfo : EIATTR_KPARAM_INFO
	.align		4
.L_9391:
        /*006c*/ 	.byte	0x04, 0x17
        /*006e*/ 	.short	(.L_9393 - .L_9392)
.L_9392:
        /*0070*/ 	.word	0x00000000
        /*0074*/ 	.short	0x0005
        /*0076*/ 	.short	0x0028
        /*0078*/ 	.byte	0x00, 0xf0, 0x21, 0x00


	//----- nvinfo : EIATTR_KPARAM_INFO
	.align		4
.L_9393:
        /*007c*/ 	.byte	0x04, 0x17
        /*007e*/ 	.short	(.L_9395 - .L_9394)
.L_9394:
        /*0080*/ 	.word	0x00000000
        /*0084*/ 	.short	0x0004
        /*0086*/ 	.short	0x0020
        /*0088*/ 	.byte	0x00, 0xf0, 0x21, 0x00


	//----- nvinfo : EIATTR_KPARAM_INFO
	.align		4
.L_9395:
        /*008c*/ 	.byte	0x04, 0x17
        /*008e*/ 	.short	(.L_9397 - .L_9396)
.L_9396:
        /*0090*/ 	.word	0x00000000
        /*0094*/ 	.short	0x0003
        /*0096*/ 	.short	0x0018
        /*0098*/ 	.byte	0x00, 0xf0, 0x11, 0x00


	//----- nvinfo : EIATTR_KPARAM_INFO
	.align		4
.L_9397:
        /*009c*/ 	.byte	0x04, 0x17
        /*009e*/ 	.short	(.L_9399 - .L_9398)
.L_9398:
        /*00a0*/ 	.word	0x00000000
        /*00a4*/ 	.short	0x0002
        /*00a6*/ 	.short	0x0010
        /*00a8*/ 	.byte	0x00, 0xf0, 0x21, 0x00


	//----- nvinfo : EIATTR_KPARAM_INFO
	.align		4
.L_9399:
        /*00ac*/ 	.byte	0x04, 0x17
        /*00ae*/ 	.short	(.L_9401 - .L_9400)
.L_9400:
        /*00b0*/ 	.word	0x00000000
        /*00b4*/ 	.short	0x0001
        /*00b6*/ 	.short	0x0008
        /*00b8*/ 	.byte	0x00, 0xf0, 0x21, 0x00


	//----- nvinfo : EIATTR_KPARAM_INFO
	.align		4
.L_9401:
        /*00bc*/ 	.byte	0x04, 0x17
        /*00be*/ 	.short	(.L_9403 - .L_9402)
.L_9402:
        /*00c0*/ 	.word	0x00000000
        /*00c4*/ 	.short	0x0000
        /*00c6*/ 	.short	0x0000
        /*00c8*/ 	.byte	0x00, 0xf0, 0x21, 0x00


	//----- nvinfo : EIATTR_MAXREG_COUNT
	.align		4
.L_9403:
        /*00cc*/ 	.byte	0x03, 0x1b
        /*00ce*/ 	.short	0x00ff


	//----- nvinfo : EIATTR_MERCURY_ISA_VERSION
	.align		4
        /*00d0*/ 	.byte	0x03, 0x5f
        /*00d2*/ 	.short	0x0000


	//----- nvinfo : EIATTR_EXIT_INSTR_OFFSETS
	.align		4
        /*00d4*/ 	.byte	0x04, 0x1c
        /*00d6*/ 	.short	(.L_9405 - .L_9404)


	//   ....[0]....
.L_9404:
        /*00d8*/ 	.word	0x00000070


	//   ....[1]....
        /*00dc*/ 	.word	0x00001730


	//   ....[2]....
        /*00e0*/ 	.word	0x00001740


	//   ....[3]....
        /*00e4*/ 	.word	0x00002010


	//   ....[4]....
        /*00e8*/ 	.word	0x00002120


	//----- nvinfo : EIATTR_MAX_THREADS
	.align		4
.L_9405:
        /*00ec*/ 	.byte	0x04, 0x05
        /*00ee*/ 	.short	(.L_9407 - .L_9406)
.L_9406:
        /*00f0*/ 	.word	0x00000080
        /*00f4*/ 	.word	0x00000001
        /*00f8*/ 	.word	0x00000001
.L_9407:


//--------------------- .nv.info._ZN4vllm3moe10topkGatingILi1ELi1ELi4ELi2ELi32Ej6__halfLNS0_11ScoringFuncE0EEEvPKT5_PKbPfiPT4_PiiiibPKf --------------------------
	.section	.nv.info._ZN4vllm3moe10topkGatingILi1ELi1ELi4ELi2ELi32Ej6__halfLNS0_11ScoringFuncE0EEEvPKT5_PKbPfiPT4_PiiiibPKf,"",@"SHT_CUDA_INFO"
	.sectionflags	@""
	.align	4


	//----- nvinfo : EIATTR_CUDA_API_VERSION
	.align		4
        /*0000*/ 	.byte	0x04, 0x37
        /*0002*/ 	.short	(.L_9409 - .L_9408)
.L_9408:
        /*0004*/ 	.word	0x00000082


	//----- nvinfo : EIATTR_SW2861232_WAR
	.align		4
.L_9409:
        /*0008*/ 	.byte	0x01, 0x35
	.zero		2


	//----- nvinfo : EIATTR_PARAM_CBANK
	.align		4
        /*000c*/ 	.byte	0x04, 0x0a
        /*000e*/ 	.short	(.L_9411 - .L_9410)
	.align		4
.L_9410:
        /*0010*/ 	.word	index@(.nv.constant0._ZN4vllm3moe10topkGatingILi1ELi1ELi4ELi2ELi32Ej6__halfLNS0_11ScoringFuncE0EEEvPKT5_PKbPfiPT4_PiiiibPKf)
        /*0014*/ 	.short	0x0160
        /*0016*/ 	.short	0x0048


	//----- nvinfo : EIATTR_CBANK_PARAM_SIZE
	.align		4
.L_9411:
        /*0018*/ 	.byte	0x03, 0x19
        /*001a*/ 	.short	0x0048


	//----- nvinfo : EIATTR_KPARAM_INFO
	.align		4
        /*001c*/ 	.byte	0x04, 0x17
        /*001e*/ 	.short	(.L_9413 - .L_9412)
.L_9412:
        /*0020*/ 	.word	0x00000000
        /*0024*/ 	.short	0x000a
        /*0026*/ 	.short	0x0040
        /*0028*/ 	.byte	0x00, 0xf0, 0x21, 0x00


	//----- nvinfo : EIATTR_KPARAM_INFO
	.align		4
.L_9413:
        /*002c*/ 	.byte	0x04, 0x17
        /*002e*/ 	.short	(.L_9415 - .L_9414)
.L_9414:
        /*0030*/ 	.word	0x00000000
        /*0034*/ 	.short	0x0009
        /*0036*/ 	.short	0x003c
        /*0038*/ 	.byte	0x00, 0xf0, 0x05, 0x00


	//----- nvinfo : EIATTR_KPARAM_INFO
	.align		4
.L_9415:
        /*003c*/ 	.byte	0x04, 0x17
        /*003e*/ 	.short	(.L_9417 - .L_9416)
.L_9416:
        /*0040*/ 	.word	0x00000000
        /*0044*/ 	.short	0x0008
        /*0046*/ 	.short	0x0038
        /*0048*/ 	.byte	0x00, 0xf0, 0x11, 0x00


	//----- nvinfo : EIATTR_KPARAM_INFO
	.align		4
.L_9417:
        /*004c*/ 	.byte	0x04, 0x17
        /*004e*/ 	.short	(.L_9419 - .L_9418)
.L_9418:
        /*0050*/ 	.word	0x00000000
        /*0054*/ 	.short	0x0007
        /*0056*/ 	.short	0x0034
        /*0058*/ 	.byte	0x00, 0xf0, 0x11, 0x00


	//----- nvinfo : EIATTR_KPARAM_INFO
	.align		4
.L_9419:
        /*005c*/ 	.byte	0x04, 0x17
        /*005e*/ 	.short	(.L_9421 - .L_9420)
.L_9420:
        /*0060*/ 	.word	0x00000000
        /*0064*/ 	.short	0x0006
        /*0066*/ 	.short	0x0030
        /*0068*/ 	.byte	0x00, 0xf0, 0x11, 0x00


	//----- nvinfo : EIATTR_KPARAM_INFO
	.align		4
.L_9421:
        /*006c*/ 	.byte	0x04, 0x17
        /*006e*/ 	.short	(.L_9423 - .L_9422)
.L_9422:
        /*0070*/ 	.word	0x00000000
        /*0074*/ 	.short	0x0005
        /*0076*/ 	.short	0x0028
        /*0078*/ 	.byte	0x00, 0xf0, 0x21, 0x00


	//----- nvinfo : EIATTR_KPARAM_INFO
	.align		4
.L_9423:
        /*007c*/ 	.byte	0x04, 0x17
        /*007e*/ 	.short	(.L_9425 - .L_9424)
.L_9424:
        /*0080*/ 	.word	0x00000000
        /*0084*/ 	.short	0x0004
        /*0086*/ 	.short	0x0020
        /*0088*/ 	.byte	0x00, 0xf0, 0x21, 0x00


	//----- nvinfo : EIATTR_KPARAM_INFO
	.align		4
.L_9425:
        /*008c*/ 	.byte	0x04, 0x17
        /*008e*/ 	.short	(.L_9427 - .L_9426)
.L_9426:
        /*0090*/ 	.word	0x00000000
        /*0094*/ 	.short	0x0003
        /*0096*/ 	.short	0x0018
        /*0098*/ 	.byte	0x00, 0xf0, 0x11, 0x00


	//----- nvinfo : EIATTR_KPARAM_INFO
	.align		4
.L_9427:
        /*009c*/ 	.byte	0x04, 0x17
        /*009e*/ 	.short	(.L_9429 - .L_9428)
.L_9428:
        /*00a0*/ 	.word	0x00000000
        /*00a4*/ 	.short	0x0002
        /*00a6*/ 	.short	0x0010
        /*00a8*/ 	.byte	0x00, 0xf0, 0x21, 0x00


	//----- nvinfo : EIATTR_KPARAM_INFO
	.align		4
.L_9429:
        /*00ac*/ 	.byte	0x04, 0x17
        /*00ae*/ 	.short	(.L_9431 - .L_9430)
.L_9430:
        /*00b0*/ 	.word	0x00000000
        /*00b4*/ 	.short	0x0001
        /*00b6*/ 	.short	0x0008
        /*00b8*/ 	.byte	0x00, 0xf0, 0x21, 0x00


	//----- nvinfo : EIATTR_KPARAM_INFO
	.align		4
.L_9431:
        /*00bc*/ 	.byte	0x04, 0x17
        /*00be*/ 	.short	(.L_9433 - .L_9432)
.L_9432:
        /*00c0*/ 	.word	0x00000000
        /*00c4*/ 	.short	0x0000
        /*00c6*/ 	.short	0x0000
        /*00c8*/ 	.byte	0x00, 0xf0, 0x21, 0x00


	//----- nvinfo : EIATTR_MAXREG_COUNT
	.align		4
.L_9433:
        /*00cc*/ 	.byte	0x03, 0x1b
        /*00ce*/ 	.short	0x00ff


	//----- nvinfo : EIATTR_MERCURY_ISA_VERSION
	.align		4
        /*00d0*/ 	.byte	0x03, 0x5f
        /*00d2*/ 	.short	0x0000


	//----- nvinfo : EIATTR_EXIT_INSTR_OFFSETS
	.align		4
        /*00d4*/ 	.byte	0x04, 0x1c
        /*00d6*/ 	.short	(.L_9435 - .L_9434)


	//   ....[0]....
.L_9434:
        /*00d8*/ 	.word	0x00000070


	//   ....[1]....
        /*00dc*/ 	.word	0x00000fa0


	//   ....[2]....
        /*00e0*/ 	.word	0x00000fb0


	//   ....[3]....
        /*00e4*/ 	.word	0x00001820


	//   ....[4]....
        /*00e8*/ 	.word	0x00001930


	//----- nvinfo : EIATTR_MAX_THREADS
	.align		4
.L_9435:
        /*00ec*/ 	.byte	0x04, 0x05
        /*00ee*/ 	.short	(.L_9437 - .L_9436)
.L_9436:
        /*00f0*/ 	.word	0x00000080
        /*00f4*/ 	.word	0x00000001
        /*00f8*/ 	.word	0x00000001
.L_9437:


//--------------------- .nv.info._ZN4vllm3moe10moeSoftmaxILi256E6__halfEEvPKT0_PKbPfi --------------------------
	.section	.nv.info._ZN4vllm3moe10moeSoftmaxILi256E6__halfEEvPKT0_PKbPfi,"",@"SHT_CUDA_INFO"
	.sectionflags	@""
	.align	4


	//----- nvinfo : EIATTR_CUDA_API_VERSION
	.align		4
        /*0000*/ 	.byte	0x04, 0x37
        /*0002*/ 	.short	(.L_9439 - .L_9438)
.L_9438:
        /*0004*/ 	.word	0x00000082


	//----- nvinfo : EIATTR_SW2861232_WAR
	.align		4
.L_9439:
        /*0008*/ 	.byte	0x01, 0x35
	.zero		2


	//----- nvinfo : EIATTR_PARAM_CBANK
	.align		4
        /*000c*/ 	.byte	0x04, 0x0a
        /*000e*/ 	.short	(.L_9441 - .L_9440)
	.align		4
.L_9440:
        /*0010*/ 	.word	index@(.nv.constant0._ZN4vllm3moe10moeSoftmaxILi256E6__halfEEvPKT0_PKbPfi)
        /*0014*/ 	.short	0x0160
        /*0016*/ 	.short	0x001c


	//----- nvinfo : EIATTR_CBANK_PARAM_SIZE
	.align		4
.L_9441:
        /*0018*/ 	.byte	0x03, 0x19
        /*001a*/ 	.short	0x001c


	//----- nvinfo : EIATTR_KPARAM_INFO
	.align		4
        /*001c*/ 	.byte	0x04, 0x17
        /*001e*/ 	.short	(.L_9443 - .L_9442)
.L_9442:
        /*0020*/ 	.word	0x00000000
        /*0024*/ 	.short	0x0003
        /*0026*/ 	.short	0x0018
        /*0028*/ 	.byte	0x00, 0xf0, 0x11, 0x00


	//----- nvinfo : EIATTR_KPARAM_INFO
	.align		4
.L_9443:
        /*002c*/ 	.byte	0x04, 0x17
        /*002e*/ 	.short	(.L_9445 - .L_9444)
.L_9444:
        /*0030*/ 	.word	0x00000000
        /*0034*/ 	.short	0x0002
        /*0036*/ 	.short	0x0010
        /*0038*/ 	.byte	0x00, 0xf0, 0x21, 0x00


	//----- nvinfo : EIATTR_KPARAM_INFO
	.align		4
.L_9445:
        /*003c*/ 	.byte	0x04, 0x17
        /*003e*/ 	.short	(.L_9447 - .L_9446)
.L_9446:
        /*0040*/ 	.word	0x00000000
        /*0044*/ 	.short	0x0001
        /*0046*/ 	.short	0x0008
        /*0048*/ 	.byte	0x00, 0xf0, 0x21, 0x00


	//----- nvinfo : EIATTR_KPARAM_INFO
	.align		4
.L_9447:
        /*004c*/ 	.byte	0x04, 0x17
        /*004e*/ 	.short	(.L_9449 - .L_9448)
.L_9448:
        /*0050*/ 	.word	0x00000000
        /*0054*/ 	.short	0x0000
        /*0056*/ 	.short	0x0000
        /*0058*/ 	.byte	0x00, 0xf0, 0x21, 0x00


	//----- nvinfo : EIATTR_MAXREG_COUNT
	.align		4
.L_9449:
        /*005c*/ 	.byte	0x03, 0x1b
        /*005e*/ 	.short	0x00ff


	//----- nvinfo : EIATTR_NUM_BARRIERS
	.align		4
        /*0060*/ 	.byte	0x02, 0x4c
        /*0062*/ 	.byte	0x01
	.zero		1


	//----- nvinfo : EIATTR_MERCURY_ISA_VERSION
	.align		4
        /*0064*/ 	.byte	0x03, 0x5f
        /*0066*/ 	.short	0x0000


	//----- nvinfo : EIATTR_COOP_GROUP_MASK_REGIDS
	.align		4
        /*0068*/ 	.byte	0x04, 0x29
        /*006a*/ 	.short	(.L_9451 - .L_9450)


	//   ....[0]....
.L_9450:
        /*006c*/ 	.word	0xffffffff


	//   ....[1]....
        /*0070*/ 	.word	0xffffffff


	//   ....[2]....
        /*0074*/ 	.word	0xffffffff


	//   ....[3]....
        /*0078*/ 	.word	0xffffffff


	//   ....[4]....
        /*007c*/ 	.word	0xffffffff


	//   ....[5]....
        /*0080*/ 	.word	0xffffffff


	//   ....[6]....
        /*0084*/ 	.word	0xffffffff


	//   ....[7]....
        /*0088*/ 	.word	0xffffffff


	//   ....[8]....
        /*008c*/ 	.word	0xffffffff


	//   ....[9]....
        /*0090*/ 	.word	0xffffffff


	//----- nvinfo : EIATTR_COOP_GROUP_INSTR_OFFSETS
	.align		4
.L_9451:
        /*0094*/ 	.byte	0x04, 0x28
        /*0096*/ 	.short	(.L_9453 - .L_9452)


	//   ....[0]....
.L_9452:
        /*0098*/ 	.word	0x00000a50


	//   ....[1]....
        /*009c*/ 	.word	0x00000ad0


	//   ....[2]....
        /*00a0*/ 	.word	0x00000b20


	//   ....[3]....
        /*00a4*/ 	.word	0x00000b70


	//   ....[4]....
        /*00a8*/ 	.word	0x00000bc0


	//   ....[5]....
        /*00ac*/ 	.word	0x00001c20


	//   ....[6]....
        /*00b0*/ 	.word	0x00001c50


	//   ....[7]....
        /*00b4*/ 	.word	0x00001c70


	//   ....[8]....
        /*00b8*/ 	.word	0x00001c90


	//   ....[9]....
        /*00bc*/ 	.word	0x00001cb0


	//----- nvinfo : EIATTR_EXIT_INSTR_OFFSETS
	.align		4
.L_9453:
        /*00c0*/ 	.byte	0x04, 0x1c
        /*00c2*/ 	.short	(.L_9455 - .L_9454)


	//   ....[0]....
.L_9454:
        /*00c4*/ 	.word	0x000000d0


	//   ....[1]....
        /*00c8*/ 	.word	0x00001de0


	//   ....[2]....
        /*00cc*/ 	.word	0x00002080


	//   ....[3]....
        /*00d0*/ 	.word	0x000023c0


	//----- nvinfo : EIATTR_MAX_THREADS
	.align		4
.L_9455:
        /*00d4*/ 	.byte	0x04, 0x05
        /*00d6*/ 	.short	(.L_9457 - .L_9456)
.L_9456:
        /*00d8*/ 	.word	0x00000100
        /*00dc*/ 	.word	0x00000001
        /*00e0*/ 	.word	0x00000001


	//----- nvinfo : EIATTR_CRS_STACK_SIZE
	.align		4
.L_9457:
        /*00e4*/ 	.byte	0x04, 0x1e
        /*00e6*/ 	.short	(.L_9459 - .L_9458)
.L_9458:
        /*00e8*/ 	.word	0x00000000
.L_9459:


//--------------------- .nv.info._ZN4vllm3moe10topkGatingILi18ELi576ELi4ELi4ELi32Ei6__halfLNS0_11ScoringFuncE0EEEvPKT5_PKbPfiPT4_PiiiibPKf --------------------------
	.section	.nv.info._ZN4vllm3moe10topkGatingILi18ELi576ELi4ELi4ELi32Ei6__halfLNS0_11ScoringFuncE0EEEvPKT5_PKbPfiPT4_PiiiibPKf,"",@"SHT_CUDA_INFO"
	.sectionflags	@""
	.align	4


	//----- nvinfo : EIATTR_CUDA_API_VERSION
	.align		4
        /*0000*/ 	.byte	0x04, 0x37
        /*0002*/ 	.short	(.L_9461 - .L_9460)
.L_9460:
        /*0004*/ 	.word	0x00000082


	//----- nvinfo : EIATTR_SW2861232_WAR
	.align		4
.L_9461:
        /*0008*/ 	.byte	0x01, 0x35
	.zero		2


	//----- nvinfo : EIATTR_PARAM_CBANK
	.align		4
        /*000c*/ 	.byte	0x04, 0x0a
        /*000e*/ 	.short	(.L_9463 - .L_9462)
	.align		4
.L_9462:
        /*0010*/ 	.word	index@(.nv.constant0._ZN4vllm3moe10topkGatingILi18ELi576ELi4ELi4ELi32Ei6__halfLNS0_11ScoringFuncE0EEEvPKT5_PKbPfiPT4_PiiiibPKf)
        /*0014*/ 	.short	0x0160
        /*0016*/ 	.short	0x0048


	//----- nvinfo : EIATTR_CBANK_PARAM_SIZE
	.align		4
.L_9463:
        /*0018*/ 	.byte	0x03, 0x19
        /*001a*/ 	.short	0x0048


	//----- nvinfo : EIATTR_KPARAM_INFO
	.align		4
        /*001c*/ 	.byte	0x04, 0x17
        /*001e*/ 	.short	(.L_9465 - .L_9464)
.L_9464:
        /*0020*/ 	.word	0x00000000
        /*0024*/ 	.short	0x000a
        /*0026*/ 	.short	0x0040
        /*0028*/ 	.byte	0x00, 0xf0, 0x21, 0x00


	//----- nvinfo : EIATTR_KPARAM_INFO
	.align		4
.L_9465:
        /*002c*/ 	.byte	0x04, 0x17
        /*002e*/ 	.short	(.L_9467 - .L_9466)
.L_9466:
        /*0030*/ 	.word	0x00000000
        /*0034*/ 	.short	0x0009
        /*0036*/ 	.short	0x003c
        /*0038*/ 	.byte	0x00, 0xf0, 0x05, 0x00


	//----- nvinfo : EIATTR_KPARAM_INFO
	.align		4
.L_9467:
        /*003c*/ 	.byte	0x04, 0x17
        /*003e*/ 	.short	(.L_9469 - .L_9468)
.L_9468:
        /*0040*/ 	.word	0x00000000
        /*0044*/ 	.short	0x0008
        /*0046*/ 	.short	0x0038
        /*0048*/ 	.byte	0x00, 0xf0, 0x11, 0x00


	//----- nvinfo : EIATTR_KPARAM_INFO
	.align		4
.L_9469:
        /*004c*/ 	.byte	0x04, 0x17
        /*004e*/ 	.short	(.L_9471 - .L_9470)
.L_9470:
        /*0050*/ 	.word	0x00000000
        /*0054*/ 	.short	0x0007
        /*0056*/ 	.short	0x0034
        /*0058*/ 	.byte	0x00, 0xf0, 0x11, 0x00


	//----- nvinfo : EIATTR_KPARAM_INFO
	.align		4
.L_9471:
        /*005c*/ 	.byte	0x04, 0x17
        /*005e*/ 	.short	(.L_9473 - .L_9472)
.L_9472:
        /*0060*/ 	.word	0x00000000
        /*0064*/ 	.short	0x0006
        /*0066*/ 	.short	0x0030
        /*0068*/ 	.byte	0x00, 0xf0, 0x11, 0x00


	//----- nvinfo : EIATTR_KPARAM_INFO
	.align		4
.L_9473:
        /*006c*/ 	.byte	0x04, 0x17
        /*006e*/ 	.short	(.L_9475 - .L_9474)
.L_9474:
        /*0070*/ 	.word	0x00000000
        /*0074*/ 	.short	0x0005
        /*0076*/ 	.short	0x0028
        /*0078*/ 	.byte	0x00, 0xf0, 0x21, 0x00


	//----- nvinfo : EIATTR_KPARAM_INFO
	.align		4
.L_9475:
        /*007c*/ 	.byte	0x04, 0x17
        /*007e*/ 	.short	(.L_9477 - .L_9476)
.L_9476:
        /*0080*/ 	.word	0x00000000
        /*0084*/ 	.short	0x0004
        /*0086*/ 	.short	0x0020
        /*0088*/ 	.byte	0x00, 0xf0, 0x21, 0x00


	//----- nvinfo : EIATTR_KPARAM_INFO
	.align		4
.L_9477:
        /*008c*/ 	.byte	0x04, 0x17
        /*008e*/ 	.short	(.L_9479 - .L_9478)
.L_9478:
        /*0090*/ 	.word	0x00000000
        /*0094*/ 	.short	0x0003
        /*0096*/ 	.short	0x0018
        /*0098*/ 	.byte	0x00, 0xf0, 0x11, 0x00


	//----- nvinfo : EIATTR_KPARAM_INFO
	.align		4
.L_9479:
        /*009c*/ 	.byte	0x04, 0x17
        /*009e*/ 	.short	(.L_9481 - .L_9480)
.L_9480:
        /*00a0*/ 	.word	0x00000000
        /*00a4*/ 	.short	0x0002
        /*00a6*/ 	.short	0x0010
        /*00a8*/ 	.byte	0x00, 0xf0, 0x21, 0x00


	//----- nvinfo : EIATTR_KPARAM_INFO
	.align		4
.L_9481:
        /*00ac*/ 	.byte	0x04, 0x17
        /*00ae*/ 	.short	(.L_9483 - .L_9482)
.L_9482:
        /*00b0*/ 	.word	0x00000000
        /*00b4*/ 	.short	0x0001
        /*00b6*/ 	.short	0x0008
        /*00b8*/ 	.byte	0x00, 0xf0, 0x21, 0x00


	//----- nvinfo : EIATTR_KPARAM_INFO
	.align		4
.L_9483:
        /*00bc*/ 	.byte	0x04, 0x17
        /*00be*/ 	.short	(.L_9485 - .L_9484)
.L_9484:
        /*00c0*/ 	.word	0x00000000
        /*00c4*/ 	.short	0x0000
        /*00c6*/ 	.short	0x0000
        /*00c8*/ 	.byte	0x00, 0xf0, 0x21, 0x00


	//----- nvinfo : EIATTR_MAXREG_COUNT
	.align		4
.L_9485:
        /*00cc*/ 	.byte	0x03, 0x1b
        /*00ce*/ 	.short	0x00ff


	//----- nvinfo : EIATTR_MERCURY_ISA_VERSION
	.align		4
        /*00d0*/ 	.byte	0x03, 0x5f
        /*00d2*/ 	.short	0x0000


	//----- nvinfo : EIATTR_COOP_GROUP_MASK_REGIDS
	.align		4
        /*00d4*/ 	.byte	0x04, 0x29
        /*00d6*/ 	.short	(.L_9487 - .L_9486)


	//   ....[0]....
.L_9486:
        /*00d8*/ 	.word	0xffffffff


	//   ....[1]....
        /*00dc*/ 	.word	0xffffffff


	//   ....[2]....
        /*00e0*/ 	.word	0xffffffff


	//   ....[3]....
        /*00e4*/ 	.word	0xffffffff


	//   ....[4]....
        /*00e8*/ 	.word	0xffffffff


	//   ....[5]....
        /*00ec*/ 	.word	0xffffffff


	//   ....[6]....
        /*00f0*/ 	.word	0xffffffff


	//   ....[7]....
        /*00f4*/ 	.word	0xffffffff


	//   ....[8]....
        /*00f8*/ 	.word	0xffffffff


	//   ....[9]....
        /*00fc*/ 	.word	0xffffffff


	//   ....[10]....
        /*0100*/ 	.word	0xffffffff


	//   ....[11]....
        /*0104*/ 	.word	0xffffffff


	//   ....[12]....
        /*0108*/ 	.word	0xffffffff


	//   ....[13]....
        /*010c*/ 	.word	0xffffffff


	//   ....[14]....
        /*0110*/ 	.word	0xffffffff


	//   ....[15]....
        /*0114*/ 	.word	0xffffffff


	//   ....[16]....
        /*0118*/ 	.word	0xffffffff


	//   ....[17]....
        /*011c*/ 	.word	0xffffffff


	//   ....[18]....
        /*0120*/ 	.word	0xffffffff


	//   ....[19]....
        /*0124*/ 	.word	0xffffffff


	//   ....[20]....
        /*0128*/ 	.word	0xffffffff


	//   ....[21]....
        /*012c*/ 	.word	0xffffffff


	//   ....[22]....
        /*0130*/ 	.word	0xffffffff


	//   ....[23]....
        /*0134*/ 	.word	0xffffffff


	//   ....[24]....
        /*0138*/ 	.word	0xffffffff


	//   ....[25]....
        /*013c*/ 	.word	0xffffffff


	//   ....[26]....
        /*0140*/ 	.word	0xffffffff


	//   ....[27]....
        /*0144*/ 	.word	0xffffffff


	//   ....[28]....
        /*0148*/ 	.word	0xffffffff


	//   ....[29]....
        /*014c*/ 	.word	0xffffffff


	//   ....[30]....
        /*0150*/ 	.word	0xffffffff


	//   ....[31]....
        /*0154*/ 	.word	0xffffffff


	//   ....[32]....
        /*0158*/ 	.word	0xffffffff


	//   ....[33]....
        /*015c*/ 	.word	0xffffffff


	//   ....[34]....
        /*0160*/ 	.word	0xffffffff


	//   ....[35]....
        /*0164*/ 	.word	0xffffffff


	//   ....[36]....
        /*0168*/ 	.word	0xffffffff


	//   ....[37]....
        /*016c*/ 	.word	0xffffffff


	//   ....[38]....
        /*0170*/ 	.word	0xffffffff


	//   ....[39]....
        /*0174*/ 	.word	0xffffffff


	//   ....[40]....
        /*0178*/ 	.word	0xffffffff


	//   ....[41]....
        /*017c*/ 	.word	0xffffffff


	//   ....[42]....
        /*0180*/ 	.word	0xffffffff


	//   ....[43]....
        /*0184*/ 	.word	0xffffffff


	//   ....[44]....
        /*0188*/ 	.word	0xffffffff


	//   ....[45]....
        /*018c*/ 	.word	0xffffffff


	//   ....[46]....
        /*0190*/ 	.word	0xffffffff


	//   ....[47]....
        /*0194*/ 	.word	0xffffffff


	//   ....[48]....
        /*0198*/ 	.word	0xffffffff


	//   ....[49]....
        /*019c*/ 	.word	0xffffffff


	//   ....[50]....
        /*01a0*/ 	.word	0xffffffff


	//   ....[51]....
        /*01a4*/ 	.word	0xffffffff


	//   ....[52]....
        /*01a8*/ 	.word	0xffffffff


	//   ....[53]....
        /*01ac*/ 	.word	0xffffffff


	//   ....[54]....
        /*01b0*/ 	.word	0xffffffff


	//   ....[55]....
        /*01b4*/ 	.word	0xffffffff


	//   ....[56]....
        /*01b8*/ 	.word	0xffffffff


	//   ....[57]....
        /*01bc*/ 	.word	0xffffffff


	//   ....[58]....
        /*01c0*/ 	.word	0xffffffff


	//   ....[59]....
        /*01c4*/ 	.word	0xffffffff


	//   ....[60]....
        /*01c8*/ 	.word	0xffffffff


	//   ....[61]....
        /*01cc*/ 	.word	0xffffffff


	//   ....[62]....
        /*01d0*/ 	.word	0xffffffff


	//   ....[63]....
        /*01d4*/ 	.word	0xffffffff


	//   ....[64]....
        /*01d8*/ 	.word	0xffffffff


	//   ....[65]....
        /*01dc*/ 	.word	0xffffffff


	//   ....[66]....
        /*01e0*/ 	.word	0xffffffff


	//   ....[67]....
        /*01e4*/ 	.word	0xffffffff


	//   ....[68]....
        /*01e8*/ 	.word	0xffffffff


	//   ....[69]....
        /*01ec*/ 	.word	0xffffffff


	//----- nvinfo : EIATTR_COOP_GROUP_INSTR_OFFSETS
	.align		4
.L_9487:
        /*01f0*/ 	.byte	0x04, 0x28
        /*01f2*/ 	.short	(.L_9489 - .L_9488)


	//   ....[0]....
.L_9488:
        /*01f4*/ 	.word	0x000003d0


	//   ....[1]....
        /*01f8*/ 	.word	0x000003f0


	//   ....[2]....
        /*01fc*/ 	.word	0x00000410


	//   ....[3]....
        /*0200*/ 	.word	0x00000430


	//   ....[4]....
        /*0204*/ 	.word	0x00000460


	//   ....[5]....
        /*0208*/ 	.word	0x00000930


	//   ....[6]....
        /*020c*/ 	.word	0x00000950


	//   ....[7]....
        /*0210*/ 	.word	0x00000970


	//   ....[8]....
        /*0214*/ 	.word	0x00000990


	//   ....[9]....
        /*0218*/ 	.word	0x000009c0


	//   ....[10]....
        /*021c*/ 	.word	0x000016c0


	//   ....[11]....
        /*0220*/ 	.word	0x000016e0


	//   ....[12]....
        /*0224*/ 	.word	0x000016f0


	//   ....[13]....
        /*0228*/ 	.word	0x00001780


	//   ....[14]....
        /*022c*/ 	.word	0x000017a0


	//   ....[15]....
        /*0230*/ 	.word	0x000017b0


	//   ....[16]....
        /*0234*/ 	.word	0x00001810


	//   ....[17]....
        /*0238*/ 	.word	0x00001850


	//   ....[18]....
        /*023c*/ 	.word	0x00001860


	//   ....[19]....
        /*0240*/ 	.word	0x00001900


	//   ....[20]....
        /*0244*/ 	.word	0x00001910


	//   ....[21]....
        /*0248*/ 	.word	0x00001920


	//   ....[22]....
        /*024c*/ 	.word	0x00001980


	//   ....[23]....
        /*0250*/ 	.word	0x000019c0


	//   ....[24]....
        /*0254*/ 	.word	0x000019d0


	//   ....[25]....
        /*0258*/ 	.word	0x00002200


	//   ....[26]....
        /*025c*/ 	.word	0x00002220


	//   ....[27]....
        /*0260*/ 	.word	0x00002230


	//   ....[28]....
        /*0264*/ 	.word	0x000022c0


	//   ....[29]....
        /*0268*/ 	.word	0x000022e0


	//   ....[30]....
        /*026c*/ 	.word	0x000022f0


	//   ....[31]....
        /*0270*/ 	.word	0x00002350


	//   ....[32]....
        /*0274*/ 	.word	0x00002390


	//   ....[33]....
        /*0278*/ 	.word	0x000023a0


	//   ....[34]....
        /*027c*/ 	.word	0x00002440


	//   ....[35]....
        /*0280*/ 	.word	0x00002450


	//   ....[36]....
        /*0284*/ 	.word	0x00002460


	//   ....[37]....
        /*0288*/ 	.word	0x000024c0


	//   ....[38]....
        /*028c*/ 	.word	0x00002500


	//   ....[39]....
        /*0290*/ 	.word	0x00002510


	//   ....[40]....
        /*0294*/ 	.word	0x00002c60


	//   ....[41]....
        /*0298*/ 	.word	0x00002ce0


	//   ....[42]....
        /*029c*/ 	.word	0x00002d50


	//   ....[43]....
        /*02a0*/ 	.word	0x00002dd0


	//   ....[44]....
        /*02a4*/ 	.word	0x00002e50


	//   ....[45]....
        /*02a8*/ 	.word	0x00002ed0


	//   ....[46]....
        /*02ac*/ 	.word	0x00002f50


	//   ....[47]....
        /*02b0*/ 	.word	0x00002fd0


	//   ....[48]....
        /*02b4*/ 	.word	0x00003050


	//   ....[49]....
        /*02b8*/ 	.word	0x000030d0


	//   ....[50]....
        /*02bc*/ 	.word	0x00003150


	//   ....[51]....
        /*02c0*/ 	.word	0x000031d0


	//   ....[52]....
        /*02c4*/ 	.word	0x00003250


	//   ....[53]....
        /*02c8*/ 	.word	0x000032d0


	//   ....[54]....
        /*02cc*/ 	.word	0x00003350


	//   ....[55]....
        /*02d0*/ 	.word	0x000033c0


	//   ....[56]....
        /*02d4*/ 	.word	0x00003440


	//   ....[57]....
        /*02d8*/ 	.word	0x000034b0


	//   ....[58]....
        /*02dc*/ 	.word	0x00003530


	//   ....[59]....
        /*02e0*/ 	.word	0x000035b0


	//   ....[60]....
        /*02e4*/ 	.word	0x00003630


	//   ....[61]....
        /*02e8*/ 	.word	0x000036b0


	//   ....[62]....
        /*02ec*/ 	.word	0x00003730


	//   ....[63]....
        /*02f0*/ 	.word	0x000037b0


	//   ....[64]....
        /*02f4*/ 	.word	0x00003830


	//   ....[65]....
        /*02f8*/ 	.word	0x000038b0


	//   ....[66]....
        /*02fc*/ 	.word	0x00003930


	//   ....[67]....
        /*0300*/ 	.word	0x000039b0


	//   ....[68]....
        /*0304*/ 	.word	0x00003a30


	//   ....[69]....
        /*0308*/ 	.word	0x00003ab0


	//----- nvinfo : EIATTR_EXIT_INSTR_OFFSETS
	.align		4
.L_9489:
        /*030c*/ 	.byte	0x04, 0x1c
        /*030e*/ 	.short	(.L_9491 - .L_9490)


	//   ....[0]....
.L_9490:
        /*0310*/ 	.word	0x00000080


	//   ....[1]....
        /*0314*/ 	.word	0x00002870


	//   ....[2]....
        /*0318*/ 	.word	0x000028a0


	//   ....[3]....
        /*031c*/ 	.word	0x00002ab0


	//   ....[4]....
        /*0320*/ 	.word	0x00002c00


	//----- nvinfo : EIATTR_MAX_THREADS
	.align		4
.L_9491:
        /*0324*/ 	.byte	0x04, 0x05
        /*0326*/ 	.short	(.L_9493 - .L_9492)
.L_9492:
        /*0328*/ 	.word	0x00000080
        /*032c*/ 	.word	0x00000001
        /*0330*/ 	.word	0x00000001


	//----- nvinfo : EIATTR_CRS_STACK_SIZE
	.align		4
.L_9493:
        /*0334*/ 	.byte	0x04, 0x1e
        /*0336*/ 	.short	(.L_9495 - .L_9494)
.L_9494:
        /*0338*/ 	.word	0x00000000
.L_9495:


//--------------------- .nv.info._ZN4vllm3moe10topkGatingILi14ELi448ELi4ELi4ELi32Ei6__halfLNS0_11ScoringFuncE0EEEvPKT5_PKbPfiPT4_PiiiibPKf --------------------------
	.section	.nv.info._ZN4vllm3moe10topkGatingILi14ELi448ELi4ELi4ELi32Ei6__halfLNS0_11ScoringFuncE0EEEvPKT5_PKbPfiPT4_PiiiibPKf,"",@"SHT_CUDA_INFO"
	.sectionflags	@""
	.align	4


	//----- nvinfo : EIATTR_CUDA_API_VERSION
	.align		4
        /*0000*/ 	.byte	0x04, 0x37
        /*0002*/ 	.short	(.L_9497 - .L_9496)
.L_9496:
        /*0004*/ 	.word	0x00000082


	//----- nvinfo : EIATTR_SW2861232_WAR
	.align		4
.L_9497:
        /*0008*/ 	.byte	0x01, 0x35
	.zero		2


	//----- nvinfo : EIATTR_PARAM_CBANK
	.align		4
        /*000c*/ 	.byte	0x04, 0x0a
        /*000e*/ 	.short	(.L_9499 - .L_9498)
	.align		4
.L_9498:
        /*0010*/ 	.word	index@(.nv.constant0._ZN4vllm3moe10topkGatingILi14ELi448ELi4ELi4ELi32Ei6__halfLNS0_11ScoringFuncE0EEEvPKT5_PKbPfiPT4_PiiiibPKf)
        /*0014*/ 	.short	0x0160
        /*0016*/ 	.short	0x0048


	//----- nvinfo : EIATTR_CBANK_PARAM_SIZE
	.align		4
.L_9499:
        /*0018*/ 	.byte	0x03, 0x19
        /*001a*/ 	.short	0x0048


	//----- nvinfo : EIATTR_KPARAM_INFO
	.align		4
        /*001c*/ 	.byte	0x04, 0x17
        /*001e*/ 	.short	(.L_9501 - .L_9500)
.L_9500:
        /*0020*/ 	.word	0x00000000
        /*0024*/ 	.short	0x000a
        /*0026*/ 	.short	0x0040
        /*0028*/ 	.byte	0x00, 0xf0, 0x21, 0x00


	//----- nvinfo : EIATTR_KPARAM_INFO
	.align		4
.L_9501:
        /*002c*/ 	.byte	0x04, 0x17
        /*002e*/ 	.short	(.L_9503 - .L_9502)
.L_9502:
        /*0030*/ 	.word	0x00000000
        /*0034*/ 	.short	0x0009
        /*0036*/ 	.short	0x003c
        /*0038*/ 	.byte	0x00, 0xf0, 0x05, 0x00


	//----- nvinfo : EIATTR_KPARAM_INFO
	.align		4
.L_9503:
        /*003c*/ 	.byte	0x04, 0x17
        /*003e*/ 	.short	(.L_9505 - .L_9504)
.L_9504:
        /*0040*/ 	.word	0x00000000
        /*0044*/ 	.short	0x0008
        /*0046*/ 	.short	0x0038
        /*0048*/ 	.byte	0x00, 0xf0, 0x11, 0x00


	//----- nvinfo : EIATTR_KPARAM_INFO
	.align		4
.L_9505:
        /*004c*/ 	.byte	0x04, 0x17
        /*004e*/ 	.short	(.L_9507 - .L_9506)
.L_9506:
        /*0050*/ 	.word	0x00000000
        /*0054*/ 	.short	0x0007
        /*0056*/ 	.short	0x0034
        /*0058*/ 	.byte	0x00, 0xf0, 0x11, 0x00


	//----- nvinfo : EIATTR_KPARAM_INFO
	.align		4
.L_9507:
        /*005c*/ 	.byte	0x04, 0x17
        /*005e*/ 	.short	(.L_9509 - .L_9508)
.L_9508:
        /*0060*/ 	.word	0x00000000
        /*0064*/ 	.short	0x0006
        /*0066*/ 	.short	0x0030
        /*0068*/ 	.byte	0x00, 0xf0, 0x11, 0x00


	//----- nvinfo : EIATTR_KPARAM_INFO
	.align		4
.L_9509:
        /*006c*/ 	.byte	0x04, 0x17
        /*006e*/ 	.short	(.L_9511 - .L_9510)
.L_9510:
        /*0070*/ 	.word	0x00000000
        /*0074*/ 	.short	0x0005
        /*0076*/ 	.short	0x0028
        /*0078*/ 	.byte	0x00, 0xf0, 0x21, 0x00


	//----- nvinfo : EIATTR_KPARAM_INFO
	.align		4
.L_9511:
        /*007c*/ 	.byte	0x04, 0x17
        /*007e*/ 	.short	(.L_9513 - .L_9512)
.L_9512:
        /*0080*/ 	.word	0x00000000
        /*0084*/ 	.short	0x0004
        /*0086*/ 	.short	0x0020
        /*0088*/ 	.byte	0x00, 0xf0, 0x21, 0x00


	//----- nvinfo : EIATTR_KPARAM_INFO
	.align		4
.L_9513:
        /*008c*/ 	.byte	0x04, 0x17
        /*008e*/ 	.short	(.L_9515 - .L_9514)
.L_9514:
        /*0090*/ 	.word	0x00000000
        /*0094*/ 	.short	0x0003
        /*0096*/ 	.short	0x0018
        /*0098*/ 	.byte	0x00, 0xf0, 0x11, 0x00


	//----- nvinfo : EIATTR_KPARAM_INFO
	.align		4
.L_9515:
        /*009c*/ 	.byte	0x04, 0x17
        /*009e*/ 	.short	(.L_9517 - .L_9516)
.L_9516:
        /*00a0*/ 	.word	0x00000000
        /*00a4*/ 	.short	0x0002
        /*00a6*/ 	.short	0x0010
        /*00a8*/ 	.byte	0x00, 0xf0, 0x21, 0x00


	//----- nvinfo : EIATTR_KPARAM_INFO
	.align		4
.L_9517:
        /*00ac*/ 	.byte	0x04, 0x17
        /*00ae*/ 	.short	(.L_9519 - .L_9518)
.L_9518:
        /*00b0*/ 	.word	0x00000000
        /*00b4*/ 	.short	0x0001
        /*00b6*/ 	.short	0x0008
        /*00b8*/ 	.byte	0x00, 0xf0, 0x21, 0x00


	//----- nvinfo : EIATTR_KPARAM_INFO
	.align		4
.L_9519:
        /*00bc*/ 	.byte	0x04, 0x17
        /*00be*/ 	.short	(.L_9521 - .L_9520)
.L_9520:
        /*00c0*/ 	.word	0x00000000
        /*00c4*/ 	.short	0x0000
        /*00c6*/ 	.short	0x0000
        /*00c8*/ 	.byte	0x00, 0xf0, 0x21, 0x00


	//----- nvinfo : EIATTR_MAXREG_COUNT
	.align		4
.L_9521:
        /*00cc*/ 	.byte	0x03, 0x1b
        /*00ce*/ 	.short	0x00ff


	//----- nvinfo : EIATTR_MERCURY_ISA_VERSION
	.align		4
        /*00d0*/ 	.byte	0x03, 0x5f
        /*00d2*/ 	.short	0x0000


	//----- nvinfo : EIATTR_COOP_GROUP_MASK_REGIDS
	.align		4
        /*00d4*/ 	.byte	0x04, 0x29
        /*00d6*/ 	.short	(.L_9523 - .L_9522)


	//   ....[0]....
.L_9522:
        /*00d8*/ 	.word	0xffffffff


	//   ....[1]....
        /*00dc*/ 	.word	0xffffffff


	//   ....[2]....
        /*00e0*/ 	.word	0xffffffff


	//   ....[3]....
        /*00e4*/ 	.word	0xffffffff


	//   ....[4]....
        /*00e8*/ 	.word	0xffffffff


	//   ....[5]....
        /*00ec*/ 	.word	0xffffffff


	//   ....[6]....
        /*00f0*/ 	.word	0xffffffff


	//   ....[7]....
        /*00f4*/ 	.word	0xffffffff


	//   ....[8]....
        /*00f8*/ 	.word	0xffffffff


	//   ....[9]....
        /*00fc*/ 	.word	0xffffffff


	//   ....[10]....
        /*0100*/ 	.word	0xffffffff


	//   ....[11]....
        /*0104*/ 	.word	0xffffffff


	//   ....[12]....
        /*0108*/ 	.word	0xffffffff


	//   ....[13]....
        /*010c*/ 	.word	0xffffffff


	//   ....[14]....
        /*0110*/ 	.word	0xffffffff


	//   ....[15]....
        /*0114*/ 	.word	0xffffffff


	//   ....[16]....
        /*0118*/ 	.word	0xffffffff


	//   ....[17]....
        /*011c*/ 	.word	0xffffffff


	//   ....[18]....
        /*0120*/ 	.word	0xffffffff


	//   ....[19]....
        /*0124*/ 	.word	0xffffffff


	//   ....[20]....
        /*0128*/ 	.word	0xffffffff


	//   ....[21]....
        /*012c*/ 	.word	0xffffffff


	//   ....[22]....
        /*0130*/ 	.word	0xffffffff


	//   ....[23]....
        /*0134*/ 	.word	0xffffffff


	//   ....[24]....
        /*0138*/ 	.word	0xffffffff


	//   ....[25]....
        /*013c*/ 	.word	0xffffffff


	//   ....[26]....
        /*0140*/ 	.word	0xffffffff


	//   ....[27]....
        /*0144*/ 	.word	0xffffffff


	//   ....[28]....
        /*0148*/ 	.word	0xffffffff


	//   ....[29]....
        /*014c*/ 	.word	0xffffffff


	//   ....[30]....
        /*0150*/ 	.word	0xffffffff


	//   ....[31]....
        /*0154*/ 	.word	0xffffffff


	//   ....[32]....
        /*0158*/ 	.word	0xffffffff


	//   ....[33]....
        /*015c*/ 	.word	0xffffffff


	//   ....[34]....
        /*0160*/ 	.word	0xffffffff


	//   ....[35]....
        /*0164*/ 	.word	0xffffffff


	//   ....[36]....
        /*0168*/ 	.word	0xffffffff


	//   ....[37]....
        /*016c*/ 	.word	0xffffffff


	//   ....[38]....
        /*0170*/ 	.word	0xffffffff


	//   ....[39]....
        /*0174*/ 	.word	0xffffffff


	//   ....[40]....
        /*0178*/ 	.word	0xffffffff


	//   ....[41]....
        /*017c*/ 	.word	0xffffffff


	//   ....[42]....
        /*0180*/ 	.word	0xffffffff


	//   ....[43]....
        /*0184*/ 	.word	0xffffffff


	//   ....[44]....
        /*0188*/ 	.word	0xffffffff


	//   ....[45]....
        /*018c*/ 	.word	0xffffffff


	//   ....[46]....
        /*0190*/ 	.word	0xffffffff


	//   ....[47]....
        /*0194*/ 	.word	0xffffffff


	//   ....[48]....
        /*0198*/ 	.word	0xffffffff


	//   ....[49]....
        /*019c*/ 	.word	0xffffffff


	//   ....[50]....
        /*01a0*/ 	.word	0xffffffff


	//   ....[51]....
        /*01a4*/ 	.word	0xffffffff


	//   ....[52]....
        /*01a8*/ 	.word	0xffffffff


	//   ....[53]....
        /*01ac*/ 	.word	0xffffffff


	//   ....[54]....
        /*01b0*/ 	.word	0xffffffff


	//   ....[55]....
        /*01b4*/ 	.word	0xffffffff


	//   ....[56]....
        /*01b8*/ 	.word	0xffffffff


	//   ....[57]....
        /*01bc*/ 	.word	0xffffffff


	//   ....[58]....
        /*01c0*/ 	.word	0xffffffff


	//   ....[59]....
        /*01c4*/ 	.word	0xffffffff


	//   ....[60]....
        /*01c8*/ 	.word	0xffffffff


	//   ....[61]....
        /*01cc*/ 	.word	0xffffffff


	//   ....[62]....
        /*01d0*/ 	.word	0xffffffff


	//   ....[63]....
        /*01d4*/ 	.word	0xffffffff


	//   ....[64]....
        /*01d8*/ 	.word	0xffffffff


	//   ....[65]....
        /*01dc*/ 	.word	0xffffffff


	//   ....[66]....
        /*01e0*/ 	.word	0xffffffff


	//   ....[67]....
        /*01e4*/ 	.word	0xffffffff


	//   ....[68]....
        /*01e8*/ 	.word	0xffffffff


	//   ....[69]....
        /*01ec*/ 	.word	0xffffffff


	//----- nvinfo : EIATTR_COOP_GROUP_INSTR_OFFSETS
	.align		4
.L_9523:
        /*01f0*/ 	.byte	0x04, 0x28
        /*01f2*/ 	.short	(.L_9525 - .L_9524)


	//   ....[0]....
.L_9524:
        /*01f4*/ 	.word	0x00000330


	//   ....[1]....
        /*01f8*/ 	.word	0x00000350


	//   ....[2]....
        /*01fc*/ 	.word	0x00000380


	//   ....[3]....
        /*0200*/ 	.word	0x000003b0


	//   ....[4]....
        /*0204*/ 	.word	0x00000400


	//   ....[5]....
        /*0208*/ 	.word	0x000007a0


	//   ....[6]....
        /*020c*/ 	.word	0x000007c0


	//   ....[7]....
        /*0210*/ 	.word	0x000007e0


	//   ....[8]....
        /*0214*/ 	.word	0x00000800


	//   ....[9]....
        /*0218*/ 	.word	0x00000830


	//   ....[10]....
        /*021c*/ 	.word	0x00001280


	//   ....[11]....
        /*0220*/ 	.word	0x000012a0


	//   ....[12]....
        /*0224*/ 	.word	0x000012b0


	//   ....[13]....
        /*0228*/ 	.word	0x00001340


	//   ....[14]....
        /*022c*/ 	.word	0x00001360


	//   ....[15]....
        /*0230*/ 	.word	0x00001370


	//   ....[16]....
        /*0234*/ 	.word	0x000013d0


	//   ....[17]....
        /*0238*/ 	.word	0x00001410


	//   ....[18]....
        /*023c*/ 	.word	0x00001420


	//   ....[19]....
        /*0240*/ 	.word	0x000014c0


	//   ....[20]....
        /*0244*/ 	.word	0x000014d0


	//   ....[21]....
        /*0248*/ 	.word	0x000014e0


	//   ....[22]....
        /*024c*/ 	.word	0x00001540


	//   ....[23]....
        /*0250*/ 	.word	0x00001580


	//   ....[24]....
        /*0254*/ 	.word	0x00001590


	//   ....[25]....
        /*0258*/ 	.word	0x00001ca0


	//   ....[26]....
        /*025c*/ 	.word	0x00001cc0


	//   ....[27]....
        /*0260*/ 	.word	0x00001cd0


	//   ....[28]....
        /*0264*/ 	.word	0x00001d60


	//   ....[29]....
        /*0268*/ 	.word	0x00001d80


	//   ....[30]....
        /*026c*/ 	.word	0x00001d90


	//   ....[31]....
        /*0270*/ 	.word	0x00001df0


	//   ....[32]....
        /*0274*/ 	.word	0x00001e30


	//   ....[33]....
        /*0278*/ 	.word	0x00001e40


	//   ....[34]....
        /*027c*/ 	.word	0x00001ee0


	//   ....[35]....
        /*0280*/ 	.word	0x00001ef0


	//   ....[36]....
        /*0284*/ 	.word	0x00001f00


	//   ....[37]....
        /*0288*/ 	.word	0x00001f60


	//   ....[38]....
        /*028c*/ 	.word	0x00001fa0


	//   ....[39]....
        /*0290*/ 	.word	0x00001fb0


	//   ....[40]....
        /*0294*/ 	.word	0x00002700


	//   ....[41]....
        /*0298*/ 	.word	0x00002780


	//   ....[42]....
        /*029c*/ 	.word	0x000027f0


	//   ....[43]....
        /*02a0*/ 	.word	0x00002870


	//   ....[44]....
        /*02a4*/ 	.word	0x000028f0


	//   ....[45]....
        /*02a8*/ 	.word	0x00002970


	//   ....[46]....
        /*02ac*/ 	.word	0x000029f0


	//   ....[47]....
        /*02b0*/ 	.word	0x00002a70


	//   ....[48]....
        /*02b4*/ 	.word	0x00002af0


	//   ....[49]....
        /*02b8*/ 	.word	0x00002b70


	//   ....[50]....
        /*02bc*/ 	.word	0x00002bf0


	//   ....[51]....
        /*02c0*/ 	.word	0x00002c70


	//   ....[52]....
        /*02c4*/ 	.word	0x00002cf0


	//   ....[53]....
        /*02c8*/ 	.word	0x00002d70


	//   ....[54]....
        /*02cc*/ 	.word	0x00002de0


	//   ....[55]....
        /*02d0*/ 	.word	0x00002e50


	//   ....[56]....
        /*02d4*/ 	.word	0x00002ed0


	//   ....[57]....
        /*02d8*/ 	.word	0x00002f40


	//   ....[58]....
        /*02dc*/ 	.word	0x00002fc0


	//   ....[59]....
        /*02e0*/ 	.word	0x00003040


	//   ....[60]....
        /*02e4*/ 	.word	0x000030c0


	//   ....[61]....
        /*02e8*/ 	.word	0x00003140


	//   ....[62]....
        /*02ec*/ 	.word	0x000031c0


	//   ....[63]....
        /*02f0*/ 	.word	0x00003240


	//   ....[64]....
        /*02f4*/ 	.word	0x000032c0


	//   ....[65]....
        /*02f8*/ 	.word	0x00003340


	//   ....[66]....
        /*02fc*/ 	.word	0x000033c0


	//   ....[67]....
        /*0300*/ 	.word	0x00003440


	//   ....[68]....
        /*0304*/ 	.word	0x000034c0


	//   ....[69]....
        /*0308*/ 	.word	0x00003530


	//----- nvinfo : EIATTR_EXIT_INSTR_OFFSETS
	.align		4
.L_9525:
        /*030c*/ 	.byte	0x04, 0x1c
        /*030e*/ 	.short	(.L_9527 - .L_9526)


	//   ....[0]....
.L_9526:
        /*0310*/ 	.word	0x00000080


	//   ....[1]....
        /*0314*/ 	.word	0x00002310


	//   ....[2]....
        /*0318*/ 	.word	0x00002340


	//   ....[3]....
        /*031c*/ 	.word	0x00002550


	//   ....[4]....
        /*0320*/ 	.word	0x000026a0


	//----- nvinfo : EIATTR_MAX_THREADS
	.align		4
.L_9527:
        /*0324*/ 	.byte	0x04, 0x05
        /*0326*/ 	.short	(.L_9529 - .L_9528)
.L_9528:
        /*0328*/ 	.word	0x00000080
        /*032c*/ 	.word	0x00000001
        /*0330*/ 	.word	0x00000001


	//----- nvinfo : EIATTR_CRS_STACK_SIZE
	.align		4
.L_9529:
        /*0334*/ 	.byte	0x04, 0x1e
        /*0336*/ 	.short	(.L_9531 - .L_9530)
.L_9530:
        /*0338*/ 	.word	0x00000000
.L_9531:


//--------------------- .nv.info._ZN4vllm3moe10topkGatingILi12ELi384ELi4ELi4ELi32Ei6__halfLNS0_11ScoringFuncE0EEEvPKT5_PKbPfiPT4_PiiiibPKf --------------------------
	.section	.nv.info._ZN4vllm3moe10topkGatingILi12ELi384ELi4ELi4ELi32Ei6__halfLNS0_11ScoringFuncE0EEEvPKT5_PKbPfiPT4_PiiiibPKf,"",@"SHT_CUDA_INFO"
	.sectionflags	@""
	.align	4


	//----- nvinfo : EIATTR_CUDA_API_VERSION
	.align		4
        /*0000*/ 	.byte	0x04, 0x37
        /*0002*/ 	.short	(.L_9533 - .L_9532)
.L_9532:
        /*0004*/ 	.word	0x00000082


	//----- nvinfo : EIATTR_SW2861232_WAR
	.align		4
.L_9533:
        /*0008*/ 	.byte	0x01, 0x35
	.zero		2


	//----- nvinfo : EIATTR_PARAM_CBANK
	.align		4
        /*000c*/ 	.byte	0x04, 0x0a
        /*000e*/ 	.short	(.L_9535 - .L_9534)
	.align		4
.L_9534:
        /*0010*/ 	.word	index@(.nv.constant0._ZN4vllm3moe10topkGatingILi12ELi384ELi4ELi4ELi32Ei6__halfLNS0_11ScoringFuncE0EEEvPKT5_PKbPfiPT4_PiiiibPKf)
        /*0014*/ 	.short	0x0160
        /*0016*/ 	.short	0x0048


	//----- nvinfo : EIATTR_CBANK_PARAM_SIZE
	.align		4
.L_9535:
        /*0018*/ 	.byte	0x03, 0x19
        /*001a*/ 	.short	0x0048


	//----- nvinfo : EIATTR_KPARAM_INFO
	.align		4
        /*001c*/ 	.byte	0x04, 0x17
        /*001e*/ 	.short	(.L_9537 - .L_9536)
.L_9536:
        /*0020*/ 	.word	0x00000000
        /*0024*/ 	.short	0x000a
        /*0026*/ 	.short	0x0040
        /*0028*/ 	.byte	0x00, 0xf0, 0x21, 0x00


	//----- nvinfo : EIATTR_KPARAM_INFO
	.align		4
.L_9537:
        /*002c*/ 	.byte	0x04, 0x17
        /*002e*/ 	.short	(.L_9539 - .L_9538)
.L_9538:
        /*0030*/ 	.word	0x00000000
        /*0034*/ 	.short	0x0009
        /*0036*/ 	.short	0x003c
        /*0038*/ 	.byte	0x00, 0xf0, 0x05, 0x00


	//----- nvinfo : EIATTR_KPARAM_INFO
	.align		4
.L_9539:
        /*003c*/ 	.byte	0x04, 0x17
        /*003e*/ 	.short	(.L_9541 - .L_9540)
.L_9540:
        /*0040*/ 	.word	0x00000000
        /*0044*/ 	.short	0x0008
        /*0046*/ 	.short	0x0038
        /*0048*/ 	.byte	0x00, 0xf0, 0x11, 0x00


	//----- nvinfo : EIATTR_KPARAM_INFO
	.align		4
.L_9541:
        /*004c*/ 	.byte	0x04, 0x17
        /*004e*/ 	.short	(.L_9543 - .L_9542)
.L_9542:
        /*0050*/ 	.word	0x00000000
        /*0054*/ 	.short	0x0007
        /*0056*/ 	.short	0x0034
        /*0058*/ 	.byte	0x00, 0xf0, 0x11, 0x00


	//----- nvinfo : EIATTR_KPARAM_INFO
	.align		4
.L_9543:
        /*005c*/ 	.byte	0x04, 0x17
        /*005e*/ 	.short	(.L_9545 - .L_9544)
.L_9544:
        /*0060*/ 	.word	0x00000000
        /*0064*/ 	.short	0x0006
        /*0066*/ 	.short	0x0030
        /*0068*/ 	.byte	0x00, 0xf0, 0x11, 0x00


	//----- nvinfo : EIATTR_KPARAM_INFO
	.align		4
.L_9545:
        /*006c*/ 	.byte	0x04, 0x17
        /*006e*/ 	.short	(.L_9547 - .L_9546)
.L_9546:
        /*0070*/ 	.word	0x00000000
        /*0074*/ 	.short	0x0005
        /*0076*/ 	.short	0x0028
        /*0078*/ 	.byte	0x00, 0xf0, 0x21, 0x00


	//----- nvinfo : EIATTR_KPARAM_INFO
	.align		4
.L_9547:
        /*007c*/ 	.byte	0x04, 0x17
        /*007e*/ 	.short	(.L_9549 - .L_9548)
.L_9548:
        /*0080*/ 	.word	0x00000000
        /*0084*/ 	.short	0x0004
        /*0086*/ 	.short	0x0020
        /*0088*/ 	.byte	0x00, 0xf0, 0x21, 0x00


	//----- nvinfo : EIATTR_KPARAM_INFO
	.align		4
.L_9549:
        /*008c*/ 	.byte	0x04, 0x17
        /*008e*/ 	.short	(.L_9551 - .L_9550)
.L_9550:
        /*0090*/ 	.word	0x00000000
        /*0094*/ 	.short	0x0003
        /*0096*/ 	.short	0x0018
        /*0098*/ 	.byte	0x00, 0xf0, 0x11, 0x00


	//----- nvinfo : EIATTR_KPARAM_INFO
	.align		4
.L_9551:
        /*009c*/ 	.byte	0x04, 0x17
        /*009e*/ 	.short	(.L_9553 - .L_9552)
.L_9552:
        /*00a0*/ 	.word	0x00000000
        /*00a4*/ 	.short	0x0002
        /*00a6*/ 	.short	0x0010
        /*00a8*/ 	.byte	0x00, 0xf0, 0x21, 0x00


	//----- nvinfo : EIATTR_KPARAM_INFO
	.align		4
.L_9553:
        /*00ac*/ 	.byte	0x04, 0x17
        /*00ae*/ 	.short	(.L_9555 - .L_9554)
.L_9554:
        /*00b0*/ 	.word	0x00000000
        /*00b4*/ 	.short	0x0001
        /*00b6*/ 	.short	0x0008
        /*00b8*/ 	.byte	0x00, 0xf0, 0x21, 0x00


	//----- nvinfo : EIATTR_KPARAM_INFO
	.align		4
.L_9555:
        /*00bc*/ 	.byte	0x04, 0x17
        /*00be*/ 	.short	(.L_9557 - .L_9556)
.L_9556:
        /*00c0*/ 	.word	0x00000000
        /*00c4*/ 	.short	0x0000
        /*00c6*/ 	.short	0x0000
        /*00c8*/ 	.byte	0x00, 0xf0, 0x21, 0x00


	//----- nvinfo : EIATTR_MAXREG_COUNT
	.align		4
.L_9557:
        /*00cc*/ 	.byte	0x03, 0x1b
        /*00ce*/ 	.short	0x00ff


	//----- nvinfo : EIATTR_MERCURY_ISA_VERSION
	.align		4
        /*00d0*/ 	.byte	0x03, 0x5f
        /*00d2*/ 	.short	0x0000


	//----- nvinfo : EIATTR_COOP_GROUP_MASK_REGIDS
	.align		4
        /*00d4*/ 	.byte	0x04, 0x29
        /*00d6*/ 	.short	(.L_9559 - .L_9558)


	//   ....[0]....
.L_9558:
        /*00d8*/ 	.word	0xffffffff


	//   ....[1]....
        /*00dc*/ 	.word	0xffffffff


	//   ....[2]....
        /*00e0*/ 	.word	0xffffffff


	//   ....[3]....
        /*00e4*/ 	.word	0xffffffff


	//   ....[4]....
        /*00e8*/ 	.word	0xffffffff


	//   ....[5]....
        /*00ec*/ 	.word	0xffffffff


	//   ....[6]....
        /*00f0*/ 	.word	0xffffffff


	//   ....[7]....
        /*00f4*/ 	.word	0xffffffff


	//   ....[8]....
        /*00f8*/ 	.word	0xffffffff


	//   ....[9]....
        /*00fc*/ 	.word	0xffffffff


	//   ....[10]....
        /*0100*/ 	.word	0xffffffff


	//   ....[11]....
        /*0104*/ 	.word	0xffffffff


	//   ....[12]....
        /*0108*/ 	.word	0xffffffff


	//   ....[13]....
        /*010c*/ 	.word	0xffffffff


	//   ....[14]....
        /*0110*/ 	.word	0xffffffff


	//   ....[15]....
        /*0114*/ 	.word	0xffffffff


	//   ....[16]....
        /*0118*/ 	.word	0xffffffff


	//   ....[17]....
        /*011c*/ 	.word	0xffffffff


	//   ....[18]....
        /*0120*/ 	.word	0xffffffff


	//   ....[19]....
        /*0124*/ 	.word	0xffffffff


	//   ....[20]....
        /*0128*/ 	.word	0xffffffff


	//   ....[21]....
        /*012c*/ 	.word	0xffffffff


	//   ....[22]....
        /*0130*/ 	.word	0xffffffff


	//   ....[23]....
        /*0134*/ 	.word	0xffffffff


	//   ....[24]....
        /*0138*/ 	.word	0xffffffff


	//   ....[25]....
        /*013c*/ 	.word	0xffffffff


	//   ....[26]....
        /*0140*/ 	.word	0xffffffff


	//   ....[27]....
        /*0144*/ 	.word	0xffffffff


	//   ....[28]....
        /*0148*/ 	.word	0xffffffff


	//   ....[29]....
        /*014c*/ 	.word	0xffffffff


	//   ....[30]....
        /*0150*/ 	.word	0xffffffff


	//   ....[31]....
        /*0154*/ 	.word	0xffffffff


	//   ....[32]....
        /*0158*/ 	.word	0xffffffff


	//   ....[33]....
        /*015c*/ 	.word	0xffffffff


	//   ....[34]....
        /*0160*/ 	.word	0xffffffff


	//   ....[35]....
        /*0164*/ 	.word	0xffffffff


	//   ....[36]....
        /*0168*/ 	.word	0xffffffff


	//   ....[37]....
        /*016c*/ 	.word	0xffffffff


	//   ....[38]....
        /*0170*/ 	.word	0xffffffff


	//   ....[39]....
        /*0174*/ 	.word	0xffffffff


	//   ....[40]....
        /*0178*/ 	.word	0xffffffff


	//   ....[41]....
        /*017c*/ 	.word	0xffffffff


	//   ....[42]....
        /*0180*/ 	.word	0xffffffff


	//   ....[43]....
        /*0184*/ 	.word	0xffffffff


	//   ....[44]....
        /*0188*/ 	.word	0xffffffff


	//   ....[45]....
        /*018c*/ 	.word	0xffffffff


	//   ....[46]....
        /*0190*/ 	.word	0xffffffff


	//   ....[47]....
        /*0194*/ 	.word	0xffffffff


	//   ....[48]....
        /*0198*/ 	.word	0xffffffff


	//   ....[49]....
        /*019c*/ 	.word	0xffffffff


	//   ....[50]....
        /*01a0*/ 	.word	0xffffffff


	//   ....[51]....
        /*01a4*/ 	.word	0xffffffff


	//   ....[52]....
        /*01a8*/ 	.word	0xffffffff


	//   ....[53]....
        /*01ac*/ 	.word	0xffffffff


	//   ....[54]....
        /*01b0*/ 	.word	0xffffffff


	//   ....[55]....
        /*01b4*/ 	.word	0xffffffff


	//   ....[56]....
        /*01b8*/ 	.word	0xffffffff


	//   ....[57]....
        /*01bc*/ 	.word	0xffffffff


	//   ....[58]....
        /*01c0*/ 	.word	0xffffffff


	//   ....[59]....
        /*01c4*/ 	.word	0xffffffff


	//   ....[60]....
        /*01c8*/ 	.word	0xffffffff


	//   ....[61]....
        /*01cc*/ 	.word	0xffffffff


	//   ....[62]....
        /*01d0*/ 	.word	0xffffffff


	//   ....[63]....
        /*01d4*/ 	.word	0xffffffff


	//   ....[64]....
        /*01d8*/ 	.word	0xffffffff


	//   ....[65]....
        /*01dc*/ 	.word	0xffffffff


	//   ....[66]....
        /*01e0*/ 	.word	0xffffffff


	//   ....[67]....
        /*01e4*/ 	.word	0xffffffff


	//   ....[68]....
        /*01e8*/ 	.word	0xffffffff


	//   ....[69]....
        /*01ec*/ 	.word	0xffffffff


	//----- nvinfo : EIATTR_COOP_GROUP_INSTR_OFFSETS
	.align		4
.L_9559:
        /*01f0*/ 	.byte	0x04, 0x28
        /*01f2*/ 	.short	(.L_9561 - .L_9560)


	//   ....[0]....
.L_9560:
        /*01f4*/ 	.word	0x000002e0


	//   ....[1]....
        /*01f8*/ 	.word	0x00000300


	//   ....[2]....
        /*01fc*/ 	.word	0x00000320


	//   ....[3]....
        /*0200*/ 	.word	0x00000350


	//   ....[4]....
        /*0204*/ 	.word	0x00000390


	//   ....[5]....
        /*0208*/ 	.word	0x000006b0


	//   ....[6]....
        /*020c*/ 	.word	0x000006e0


	//   ....[7]....
        /*0210*/ 	.word	0x00000700


	//   ....[8]....
        /*0214*/ 	.word	0x00000720


	//   ....[9]....
        /*0218*/ 	.word	0x00000740


	//   ....[10]....
        /*021c*/ 	.word	0x00000fd0


	//   ....[11]....
        /*0220*/ 	.word	0x00000ff0


	//   ....[12]....
        /*0224*/ 	.word	0x00001000


	//   ....[13]....
        /*0228*/ 	.word	0x000010a0


	//   ....[14]....
        /*022c*/ 	.word	0x000010b0


	//   ....[15]....
        /*0230*/ 	.word	0x000010c0


	//   ....[16]....
        /*0234*/ 	.word	0x00001120


	//   ....[17]....
        /*0238*/ 	.word	0x00001160


	//   ....[18]....
        /*023c*/ 	.word	0x00001170


	//   ....[19]....
        /*0240*/ 	.word	0x00001210


	//   ....[20]....
        /*0244*/ 	.word	0x00001220


	//   ....[21]....
        /*0248*/ 	.word	0x00001230


	//   ....[22]....
        /*024c*/ 	.word	0x00001290


	//   ....[23]....
        /*0250*/ 	.word	0x000012d0


	//   ....[24]....
        /*0254*/ 	.word	0x000012e0


	//   ....[25]....
        /*0258*/ 	.word	0x00001930


	//   ....[26]....
        /*025c*/ 	.word	0x00001950


	//   ....[27]....
        /*0260*/ 	.word	0x00001960


	//   ....[28]....
        /*0264*/ 	.word	0x00001a00


	//   ....[29]....
        /*0268*/ 	.word	0x00001a10


	//   ....[30]....
        /*026c*/ 	.word	0x00001a20


	//   ....[31]....
        /*0270*/ 	.word	0x00001a80


	//   ....[32]....
        /*0274*/ 	.word	0x00001ac0


	//   ....[33]....
        /*0278*/ 	.word	0x00001ad0


	//   ....[34]....
        /*027c*/ 	.word	0x00001b60


	//   ....[35]....
        /*0280*/ 	.word	0x00001b80


	//   ....[36]....
        /*0284*/ 	.word	0x00001b90


	//   ....[37]....
        /*0288*/ 	.word	0x00001bf0


	//   ....[38]....
        /*028c*/ 	.word	0x00001c30


	//   ....[39]....
        /*0290*/ 	.word	0x00001c40


	//   ....[40]....
        /*0294*/ 	.word	0x00002390


	//   ....[41]....
        /*0298*/ 	.word	0x00002410


	//   ....[42]....
        /*029c*/ 	.word	0x00002480


	//   ....[43]....
        /*02a0*/ 	.word	0x00002500


	//   ....[44]....
        /*02a4*/ 	.word	0x00002580


	//   ....[45]....
        /*02a8*/ 	.word	0x00002600


	//   ....[46]....
        /*02ac*/ 	.word	0x00002680


	//   ....[47]....
        /*02b0*/ 	.word	0x00002700


	//   ....[48]....
        /*02b4*/ 	.word	0x00002780


	//   ....[49]....
        /*02b8*/ 	.word	0x00002800


	//   ....[50]....
        /*02bc*/ 	.word	0x00002880


	//   ....[51]....
        /*02c0*/ 	.word	0x00002900


	//   ....[52]....
        /*02c4*/ 	.word	0x00002980


	//   ....[53]....
        /*02c8*/ 	.word	0x00002a00


	//   ....[54]....
        /*02cc*/ 	.word	0x00002a80


	//   ....[55]....
        /*02d0*/ 	.word	0x00002af0


	//   ....[56]....
        /*02d4*/ 	.word	0x00002b70


	//   ....[57]....
        /*02d8*/ 	.word	0x00002be0


	//   ....[58]....
        /*02dc*/ 	.word	0x00002c60


	//   ....[59]....
        /*02e0*/ 	.word	0x00002ce0


	//   ....[60]....
        /*02e4*/ 	.word	0x00002d60


	//   ....[61]....
        /*02e8*/ 	.word	0x00002de0


	//   ....[62]....
        /*02ec*/ 	.word	0x00002e60


	//   ....[63]....
        /*02f0*/ 	.word	0x00002ee0


	//   ....[64]....
        /*02f4*/ 	.word	0x00002f60


	//   ....[65]....
        /*02f8*/ 	.word	0x00002fe0


	//   ....[66]....
        /*02fc*/ 	.word	0x00003060


	//   ....[67]....
        /*0300*/ 	.word	0x000030e0


	//   ....[68]....
        /*0304*/ 	.word	0x00003160


	//   ....[69]....
        /*0308*/ 	.word	0x000031e0


	//----- nvinfo : EIATTR_EXIT_INSTR_OFFSETS
	.align		4
.L_9561:
        /*030c*/ 	.byte	0x04, 0x1c
        /*030e*/ 	.short	(.L_9563 - .L_9562)


	//   ....[0]....
.L_9562:
        /*0310*/ 	.word	0x00000080


	//   ....[1]....
        /*0314*/ 	.word	0x00001fa0


	//   ....[2]....
        /*0318*/ 	.word	0x00001fd0


	//   ....[3]....
        /*031c*/ 	.word	0x000021e0


	//   ....[4]....
        /*0320*/ 	.word	0x00002330


	//----- nvinfo : EIATTR_MAX_THREADS
	.align		4
.L_9563:
        /*0324*/ 	.byte	0x04, 0x05
        /*0326*/ 	.short	(.L_9565 - .L_9564)
.L_9564:
        /*0328*/ 	.word	0x00000080
        /*032c*/ 	.word	0x00000001
        /*0330*/ 	.word	0x00000001


	//----- nvinfo : EIATTR_CRS_STACK_SIZE
	.align		4
.L_9565:
        /*0334*/ 	.byte	0x04, 0x1e
        /*0336*/ 	.short	(.L_9567 - .L_9566)
.L_9566:
        /*0338*/ 	.word	0x00000000
.L_9567:


//--------------------- .nv.info._ZN4vllm3moe10topkGatingILi10ELi320ELi4ELi4ELi32Ei6__halfLNS0_11ScoringFuncE0EEEvPKT5_PKbPfiPT4_PiiiibPKf --------------------------
	.section	.nv.info._ZN4vllm3moe10topkGatingILi10ELi320ELi4ELi4ELi32Ei6__halfLNS0_11ScoringFuncE0EEEvPKT5_PKbPfiPT4_PiiiibPKf,"",@"SHT_CUDA_INFO"
	.sectionflags	@""
	.align	4


	//----- nvinfo : EIATTR_CUDA_API_VERSION
	.align		4
        /*0000*/ 	.byte	0x04, 0x37
        /*0002*/ 	.short	(.L_9569 - .L_9568)
.L_9568:
        /*0004*/ 	.word	0x00000082


	//----- nvinfo : EIATTR_SW2861232_WAR
	.align		4
.L_9569:
        /*0008*/ 	.byte	0x01, 0x35
	.zero		2


	//----- nvinfo : EIATTR_PARAM_CBANK
	.align		4
        /*000c*/ 	.byte	0x04, 0x0a
        /*000e*/ 	.short	(.L_9571 - .L_9570)
	.align		4
.L_9570:
        /*0010*/ 	.word	index@(.nv.constant0._ZN4vllm3moe10topkGatingILi10ELi320ELi4ELi4ELi32Ei6__halfLNS0_11ScoringFuncE0EEEvPKT5_PKbPfiPT4_PiiiibPKf)
        /*0014*/ 	.short	0x0160
        /*0016*/ 	.short	0x0048


	//----- nvinfo : EIATTR_CBANK_PARAM_SIZE
	.align		4
.L_9571:
        /*0018*/ 	.byte	0x03, 0x19
        /*001a*/ 	.short	0x0048


	//----- nvinfo : EIATTR_KPARAM_INFO
	.align		4
        /*001c*/ 	.byte	0x04, 0x17
        /*001e*/ 	.short	(.L_9573 - .L_9572)
.L_9572:
        /*0020*/ 	.word	0x00000000
        /*0024*/ 	.short	0x000a
        /*0026*/ 	.short	0x0040
        /*0028*/ 	.byte	0x00, 0xf0, 0x21, 0x00


	//----- nvinfo : EIATTR_KPARAM_INFO
	.align		4
.L_9573:
        /*002c*/ 	.byte	0x04, 0x17
        /*002e*/ 	.short	(.L_9575 - .L_9574)
.L_9574:
        /*0030*/ 	.word	0x00000000
        /*0034*/ 	.short	0x0009
        /*0036*/ 	.short	0x003c
        /*0038*/ 	.byte	0x00, 0xf0, 0x05, 0x00


	//----- nvinfo : EIATTR_KPARAM_INFO
	.align		4
.L_9575:
        /*003c*/ 	.byte	0x04, 0x17
        /*003e*/ 	.short	(.L_9577 - .L_9576)
.L_9576:
        /*0040*/ 	.word	0x00000000
        /*0044*/ 	.short	0x0008
        /*0046*/ 	.short	0x0038
        /*0048*/ 	.byte	0x00, 0xf0, 0x11, 0x00


	//----- nvinfo : EIATTR_KPARAM_INFO
	.align		4
.L_9577:
        /*004c*/ 	.byte	0x04, 0x17
        /*004e*/ 	.short	(.L_9579 - .L_9578)
.L_9578:
        /*0050*/ 	.word	0x00000000
        /*0054*/ 	.short	0x0007
        /*0056*/ 	.short	0x0034
        /*0058*/ 	.byte	0x00, 0xf0, 0x11, 0x00


	//----- nvinfo : EIATTR_KPARAM_INFO
	.align		4
.L_9579:
        /*005c*/ 	.byte	0x04, 0x17
        /*005e*/ 	.short	(.L_9581 - .L_9580)
.L_9580:
        /*0060*/ 	.word	0x00000000
        /*0064*/ 	.short	0x0006
        /*0066*/ 	.short	0x0030
        /*0068*/ 	.byte	0x00, 0xf0, 0x11, 0x00


	//----- nvinfo : EIATTR_KPARAM_INFO
	.align		4
.L_9581:
        /*006c*/ 	.byte	0x04, 0x17
        /*006e*/ 	.short	(.L_9583 - .L_9582)
.L_9582:
        /*0070*/ 	.word	0x00000000
        /*0074*/ 	.short	0x0005
        /*0076*/ 	.short	0x0028
        /*0078*/ 	.byte	0x00, 0xf0, 0x21, 0x00


	//----- nvinfo : EIATTR_KPARAM_INFO
	.align		4
.L_9583:
        /*007c*/ 	.byte	0x04, 0x17
        /*007e*/ 	.short	(.L_9585 - .L_9584)
.L_9584:
        /*0080*/ 	.word	0x00000000
        /*0084*/ 	.short	0x0004
        /*0086*/ 	.short	0x0020
        /*0088*/ 	.byte	0x00, 0xf0, 0x21, 0x00


	//----- nvinfo : EIATTR_KPARAM_INFO
	.align		4
.L_9585:
        /*008c*/ 	.byte	0x04, 0x17
        /*008e*/ 	.short	(.L_9587 - .L_9586)
.L_9586:
        /*0090*/ 	.word	0x00000000
        /*0094*/ 	.short	0x0003
        /*0096*/ 	.short	0x0018
        /*0098*/ 	.byte	0x00, 0xf0, 0x11, 0x00


	//----- nvinfo : EIATTR_KPARAM_INFO
	.align		4
.L_9587:
        /*009c*/ 	.byte	0x04, 0x17
        /*009e*/ 	.short	(.L_9589 - .L_9588)
.L_9588:
        /*00a0*/ 	.word	0x00000000
        /*00a4*/ 	.short	0x0002
        /*00a6*/ 	.short	0x0010
        /*00a8*/ 	.byte	0x00, 0xf0, 0x21, 0x00


	//----- nvinfo : EIATTR_KPARAM_INFO
	.align		4
.L_9589:
        /*00ac*/ 	.byte	0x04, 0x17
        /*00ae*/ 	.short	(.L_9591 - .L_9590)
.L_9590:
        /*00b0*/ 	.word	0x00000000
        /*00b4*/ 	.short	0x0001
        /*00b6*/ 	.short	0x0008
        /*00b8*/ 	.byte	0x00, 0xf0, 0x21, 0x00


	//----- nvinfo : EIATTR_KPARAM_INFO
	.align		4
.L_9591:
        /*00bc*/ 	.byte	0x04, 0x17
        /*00be*/ 	.short	(.L_9593 - .L_9592)
.L_9592:
        /*00c0*/ 	.word	0x00000000
        /*00c4*/ 	.short	0x0000
        /*00c6*/ 	.short	0x0000
        /*00c8*/ 	.byte	0x00, 0xf0, 0x21, 0x00


	//----- nvinfo : EIATTR_MAXREG_COUNT
	.align		4
.L_9593:
        /*00cc*/ 	.byte	0x03, 0x1b
        /*00ce*/ 	.short	0x00ff


	//----- nvinfo : EIATTR_MERCURY_ISA_VERSION
	.align		4
        /*00d0*/ 	.byte	0x03, 0x5f
        /*00d2*/ 	.short	0x0000


	//----- nvinfo : EIATTR_COOP_GROUP_MASK_REGIDS
	.align		4
        /*00d4*/ 	.byte	0x04, 0x29
        /*00d6*/ 	.short	(.L_9595 - .L_9594)


	//   ....[0]....
.L_9594:
        /*00d8*/ 	.word	0xffffffff


	//   ....[1]....
        /*00dc*/ 	.word	0xffffffff


	//   ....[2]....
        /*00e0*/ 	.word	0xffffffff


	//   ....[3]....
        /*00e4*/ 	.word	0xffffffff


	//   ....[4]....
        /*00e8*/ 	.word	0xffffffff


	//   ....[5]....
        /*00ec*/ 	.word	0xffffffff


	//   ....[6]....
        /*00f0*/ 	.word	0xffffffff


	//   ....[7]....
        /*00f4*/ 	.word	0xffffffff


	//   ....[8]....
        /*00f8*/ 	.word	0xffffffff


	//   ....[9]....
        /*00fc*/ 	.word	0xffffffff


	//   ....[10]....
        /*0100*/ 	.word	0xffffffff


	//   ....[11]....
        /*0104*/ 	.word	0xffffffff


	//   ....[12]....
        /*0108*/ 	.word	0xffffffff


	//   ....[13]....
        /*010c*/ 	.word	0xffffffff


	//   ....[14]....
        /*0110*/ 	.word	0xffffffff


	//   ....[15]....
        /*0114*/ 	.word	0xffffffff


	//   ....[16]....
        /*0118*/ 	.word	0xffffffff


	//   ....[17]....
        /*011c*/ 	.word	0xffffffff


	//   ....[18]....
        /*0120*/ 	.word	0xffffffff


	//   ....[19]....
        /*0124*/ 	.word	0xffffffff


	//   ....[20]....
        /*0128*/ 	.word	0xffffffff


	//   ....[21]....
        /*012c*/ 	.word	0xffffffff


	//   ....[22]....
        /*0130*/ 	.word	0xffffffff


	//   ....[23]....
        /*0134*/ 	.word	0xffffffff


	//   ....[24]....
        /*0138*/ 	.word	0xffffffff


	//   ....[25]....
        /*013c*/ 	.word	0xffffffff


	//   ....[26]....
        /*0140*/ 	.word	0xffffffff


	//   ....[27]....
        /*0144*/ 	.word	0xffffffff


	//   ....[28]....
        /*0148*/ 	.word	0xffffffff


	//   ....[29]....
        /*014c*/ 	.word	0xffffffff


	//   ....[30]....
        /*0150*/ 	.word	0xffffffff


	//   ....[31]....
        /*0154*/ 	.word	0xffffffff


	//   ....[32]....
        /*0158*/ 	.word	0xffffffff


	//   ....[33]....
        /*015c*/ 	.word	0xffffffff


	//   ....[34]....
        /*0160*/ 	.word	0xffffffff


	//   ....[35]....
        /*0164*/ 	.word	0xffffffff


	//   ....[36]....
        /*0168*/ 	.word	0xffffffff


	//   ....[37]....
        /*016c*/ 	.word	0xffffffff


	//   ....[38]....
        /*0170*/ 	.word	0xffffffff


	//   ....[39]....
        /*0174*/ 	.word	0xffffffff


	//   ....[40]....
        /*0178*/ 	.word	0xffffffff


	//   ....[41]....
        /*017c*/ 	.word	0xffffffff


	//   ....[42]....
        /*0180*/ 	.word	0xffffffff


	//   ....[43]....
        /*0184*/ 	.word	0xffffffff


	//   ....[44]....
        /*0188*/ 	.word	0xffffffff


	//   ....[45]....
        /*018c*/ 	.word	0xffffffff


	//   ....[46]....
        /*0190*/ 	.word	0xffffffff


	//   ....[47]....
        /*0194*/ 	.word	0xffffffff


	//   ....[48]....
        /*0198*/ 	.word	0xffffffff


	//   ....[49]....
        /*019c*/ 	.word	0xffffffff


	//   ....[50]....
        /*01a0*/ 	.word	0xffffffff


	//   ....[51]....
        /*01a4*/ 	.word	0xffffffff


	//   ....[52]....
        /*01a8*/ 	.word	0xffffffff


	//   ....[53]....
        /*01ac*/ 	.word	0xffffffff


	//   ....[54]....
        /*01b0*/ 	.word	0xffffffff


	//   ....[55]....
        /*01b4*/ 	.word	0xffffffff


	//   ....[56]....
        /*01b8*/ 	.word	0xffffffff


	//   ....[57]....
        /*01bc*/ 	.word	0xffffffff


	//   ....[58]....
        /*01c0*/ 	.word	0xffffffff


	//   ....[59]....
        /*01c4*/ 	.word	0xffffffff


	//   ....[60]....
        /*01c8*/ 	.word	0xffffffff


	//   ....[61]....
        /*01cc*/ 	.word	0xffffffff


	//   ....[62]....
        /*01d0*/ 	.word	0xffffffff


	//   ....[63]....
        /*01d4*/ 	.word	0xffffffff


	//   ....[64]....
        /*01d8*/ 	.word	0xffffffff


	//   ....[65]....
        /*01dc*/ 	.word	0xffffffff


	//   ....[66]....
        /*01e0*/ 	.word	0xffffffff


	//   ....[67]....
        /*01e4*/ 	.word	0xffffffff


	//   ....[68]....
        /*01e8*/ 	.word	0xffffffff


	//   ....[69]....
        /*01ec*/ 	.word	0xffffffff


	//----- nvinfo : EIATTR_COOP_GROUP_INSTR_OFFSETS
	.align		4
.L_9595:
        /*01f0*/ 	.byte	0x04, 0x28
        /*01f2*/ 	.short	(.L_9597 - .L_9596)


	//   ....[0]....
.L_9596:
        /*01f4*/ 	.word	0x00000290


	//   ....[1]....
        /*01f8*/ 	.word	0x000002b0


	//   ....[2]....
        /*01fc*/ 	.word	0x000002e0


	//   ....[3]....
        /*0200*/ 	.word	0x00000340


	//   ....[4]....
        /*0204*/ 	.word	0x00000360


	//   ....[5]....
        /*0208*/ 	.word	0x00000600


	//   ....[6]....
        /*020c*/ 	.word	0x00000620


	//   ....[7]....
        /*0210*/ 	.word	0x00000640


	//   ....[8]....
        /*0214*/ 	.word	0x00000660


	//   ....[9]....
        /*0218*/ 	.word	0x00000680


	//   ....[10]....
        /*021c*/ 	.word	0x00000e40


	//   ....[11]....
        /*0220*/ 	.word	0x00000e60


	//   ....[12]....
        /*0224*/ 	.word	0x00000e70


	//   ....[13]....
        /*0228*/ 	.word	0x00000f00


	//   ....[14]....
        /*022c*/ 	.word	0x00000f20


	//   ....[15]....
        /*0230*/ 	.word	0x00000f30


	//   ....[16]....
        /*0234*/ 	.word	0x00000f90


	//   ....[17]....
        /*0238*/ 	.word	0x00000fd0


	//   ....[18]....
        /*023c*/ 	.word	0x00000fe0


	//   ....[19]....
        /*0240*/ 	.word	0x00001080


	//   ....[20]....
        /*0244*/ 	.word	0x00001090


	//   ....[21]....
        /*0248*/ 	.word	0x000010a0


	//   ....[22]....
        /*024c*/ 	.word	0x00001100


	//   ....[23]....
        /*0250*/ 	.word	0x00001140


	//   ....[24]....
        /*0254*/ 	.word	0x00001150


	//   ....[25]....
        /*0258*/ 	.word	0x00001740


	//   ....[26]....
        /*025c*/ 	.word	0x00001760


	//   ....[27]....
        /*0260*/ 	.word	0x00001770


	//   ....[28]....
        /*0264*/ 	.word	0x00001810


	//   ....[29]....
        /*0268*/ 	.word	0x00001820


	//   ....[30]....
        /*026c*/ 	.word	0x00001830


	//   ....[31]....
        /*0270*/ 	.word	0x00001890


	//   ....[32]....
        /*0274*/ 	.word	0x000018d0


	//   ....[33]....
        /*0278*/ 	.word	0x000018e0


	//   ....[34]....
        /*027c*/ 	.word	0x00001970


	//   ....[35]....
        /*0280*/ 	.word	0x00001990


	//   ....[36]....
        /*0284*/ 	.word	0x000019a0


	//   ....[37]....
        /*0288*/ 	.word	0x00001a00


	//   ....[38]....
        /*028c*/ 	.word	0x00001a40


	//   ....[39]....
        /*0290*/ 	.word	0x00001a50


	//   ....[40]....
        /*0294*/ 	.word	0x000021a0


	//   ....[41]....
        /*0298*/ 	.word	0x00002220


	//   ....[42]....
        /*029c*/ 	.word	0x00002290


	//   ....[43]....
        /*02a0*/ 	.word	0x00002310


	//   ....[44]....
        /*02a4*/ 	.word	0x00002390


	//   ....[45]....
        /*02a8*/ 	.word	0x00002410


	//   ....[46]....
        /*02ac*/ 	.word	0x00002490


	//   ....[47]....
        /*02b0*/ 	.word	0x00002510


	//   ....[48]....
        /*02b4*/ 	.word	0x00002590


	//   ....[49]....
        /*02b8*/ 	.word	0x00002610


	//   ....[50]....
        /*02bc*/ 	.word	0x00002690


	//   ....[51]....
        /*02c0*/ 	.word	0x00002710


	//   ....[52]....
        /*02c4*/ 	.word	0x00002790


	//   ....[53]....
        /*02c8*/ 	.word	0x00002810


	//   ....[54]....
        /*02cc*/ 	.word	0x00002890


	//   ....[55]....
        /*02d0*/ 	.word	0x00002900


	//   ....[56]....
        /*02d4*/ 	.word	0x00002980


	//   ....[57]....
        /*02d8*/ 	.word	0x000029f0


	//   ....[58]....
        /*02dc*/ 	.word	0x00002a70


	//   ....[59]....
        /*02e0*/ 	.word	0x00002af0


	//   ....[60]....
        /*02e4*/ 	.word	0x00002b70


	//   ....[61]....
        /*02e8*/ 	.word	0x00002bf0


	//   ....[62]....
        /*02ec*/ 	.word	0x00002c70


	//   ....[63]....
        /*02f0*/ 	.word	0x00002cf0


	//   ....[64]....
        /*02f4*/ 	.word	0x00002d70


	//   ....[65]....
        /*02f8*/ 	.word	0x00002df0


	//   ....[66]....
        /*02fc*/ 	.word	0x00002e70


	//   ....[67]....
        /*0300*/ 	.word	0x00002ef0


	//   ....[68]....
        /*0304*/ 	.word	0x00002f70


	//   ....[69]....
        /*0308*/ 	.word	0x00002ff0


	//----- nvinfo : EIATTR_EXIT_INSTR_OFFSETS
	.align		4
.L_9597:
        /*030c*/ 	.byte	0x04, 0x1c
        /*030e*/ 	.short	(.L_9599 - .L_9598)


	//   ....[0]....
.L_9598:
        /*0310*/ 	.word	0x00000080


	//   ....[1]....
        /*0314*/ 	.word	0x00001db0


	//   ....[2]....
        /*0318*/ 	.word	0x00001de0


	//   ....[3]....
        /*031c*/ 	.word	0x00001ff0


	//   ....[4]....
        /*0320*/ 	.word	0x00002140


	//----- nvinfo : EIATTR_MAX_THREADS
	.align		4
.L_9599:
        /*0324*/ 	.byte	0x04, 0x05
        /*0326*/ 	.short	(.L_9601 - .L_9600)
.L_9600:
        /*0328*/ 	.word	0x00000080
        /*032c*/ 	.word	0x00000001
        /*0330*/ 	.word	0x00000001


	//----- nvinfo : EIATTR_CRS_STACK_SIZE
	.align		4
.L_9601:
        /*0334*/ 	.byte	0x04, 0x1e
        /*0336*/ 	.short	(.L_9603 - .L_9602)
.L_9602:
        /*0338*/ 	.word	0x00000000
.L_9603:


//--------------------- .nv.info._ZN4vllm3moe10topkGatingILi6ELi192ELi4ELi4ELi32Ei6__halfLNS0_11ScoringFuncE0EEEvPKT5_PKbPfiPT4_PiiiibPKf --------------------------
	.section	.nv.info._ZN4vllm3moe10topkGatingILi6ELi192ELi4ELi4ELi32Ei6__halfLNS0_11ScoringFuncE0EEEvPKT5_PKbPfiPT4_PiiiibPKf,"",@"SHT_CUDA_INFO"
	.sectionflags	@""
	.align	4


	//----- nvinfo : EIATTR_CUDA_API_VERSION
	.align		4
        /*0000*/ 	.byte	0x04, 0x37
        /*0002*/ 	.short	(.L_9605 - .L_9604)
.L_9604:
        /*0004*/ 	.word	0x00000082


	//----- nvinfo : EIATTR_SW2861232_WAR
	.align		4
.L_9605:
        /*0008*/ 	.byte	0x01, 0x35
	.zero		2


	//----- nvinfo : EIATTR_PARAM_CBANK
	.align		4
        /*000c*/ 	.byte	0x04, 0x0a
        /*000e*/ 	.short	(.L_9607 - .L_9606)
	.align		4
.L_9606:
        /*0010*/ 	.word	index@(.nv.constant0._ZN4vllm3moe10topkGatingILi6ELi192ELi4ELi4ELi32Ei6__halfLNS0_11ScoringFuncE0EEEvPKT5_PKbPfiPT4_PiiiibPKf)
        /*0014*/ 	.short	0x0160
        /*0016*/ 	.short	0x0048


	//----- nvinfo : EIATTR_CBANK_PARAM_SIZE
	.align		4
.L_9607:
        /*0018*/ 	.byte	0x03, 0x19
        /*001a*/ 	.short	0x0048


	//----- nvinfo : EIATTR_KPARAM_INFO
	.align		4
        /*001c*/ 	.byte	0x04, 0x17
        /*001e*/ 	.short	(.L_9609 - .L_9608)
.L_9608:
        /*0020*/ 	.word	0x00000000
        /*0024*/ 	.short	0x000a
        /*0026*/ 	.short	0x0040
        /*0028*/ 	.byte	0x00, 0xf0, 0x21, 0x00


	//----- nvinfo : EIATTR_KPARAM_INFO
	.align		4
.L_9609:
        /*002c*/ 	.byte	0x04, 0x17
        /*002e*/ 	.short	(.L_9611 - .L_9610)
.L_9610:
        /*0030*/ 	.word	0x00000000
        /*0034*/ 	.short	0x0009
        /*0036*/ 	.short	0x003c
        /*0038*/ 	.byte	0x00, 0xf0, 0x05, 0x00


	//----- nvinfo : EIATTR_KPARAM_INFO
	.align		4
.L_9611:
        /*003c*/ 	.byte	0x04, 0x17
        /*003e*/ 	.short	(.L_9613 - .L_9612)
.L_9612:
        /*0040*/ 	.word	0x00000000
        /*0044*/ 	.short	0x0008
        /*0046*/ 	.short	0x0038
        /*0048*/ 	.byte	0x00, 0xf0, 0x11, 0x00


	//----- nvinfo : EIATTR_KPARAM_INFO
	.align		4
.L_9613:
        /*004c*/ 	.byte	0x04, 0x17
        /*004e*/ 	.short	(.L_9615 - .L_9614)
.L_9614:
        /*0050*/ 	.word	0x00000000
        /*0054*/ 	.short	0x0007
        /*0056*/ 	.short	0x0034
        /*0058*/ 	.byte	0x00, 0xf0, 0x11, 0x00


	//----- nvinfo : EIATTR_KPARAM_INFO
	.align		4
.L_9615:
        /*005c*/ 	.byte	0x04, 0x17
        /*005e*/ 	.short	(.L_9617 - .L_9616)
.L_9616:
        /*0060*/ 	.word	0x00000000
        /*0064*/ 	.short	0x0006
        /*0066*/ 	.short	0x0030
        /*0068*/ 	.byte	0x00, 0xf0, 0x11, 0x00


	//----- nvinfo : EIATTR_KPARAM_INFO
	.align		4
.L_9617:
        /*006c*/ 	.byte	0x04, 0x17
        /*006e*/ 	.short	(.L_9619 - .L_9618)
.L_9618:
        /*0070*/ 	.word	0x00000000
        /*0074*/ 	.short	0x0005
        /*0076*/ 	.short	0x0028
        /*0078*/ 	.byte	0x00, 0xf0, 0x21, 0x00


	//----- nvinfo : EIATTR_KPARAM_INFO
	.align		4
.L_9619:
        /*007c*/ 	.byte	0x04, 0x17
        /*007e*/ 	.short	(.L_9621 - .L_9620)
.L_9620:
        /*0080*/ 	.word	0x00000000
        /*0084*/ 	.short	0x0004
        /*0086*/ 	.short	0x0020
        /*0088*/ 	.byte	0x00, 0xf0, 0x21, 0x00


	//----- nvinfo : EIATTR_KPARAM_INFO
	.align		4
.L_9621:
        /*008c*/ 	.byte	0x04, 0x17
        /*008e*/ 	.short	(.L_9623 - .L_9622)
.L_9622:
        /*0090*/ 	.word	0x00000000
        /*0094*/ 	.short	0x0003
        /*0096*/ 	.short	0x0018
        /*0098*/ 	.byte	0x00, 0xf0, 0x11, 0x00


	//----- nvinfo : EIATTR_KPARAM_INFO
	.align		4
.L_9623:
        /*009c*/ 	.byte	0x04, 0x17
        /*009e*/ 	.short	(.L_9625 - .L_9624)
.L_9624:
        /*00a0*/ 	.word	0x00000000
        /*00a4*/ 	.short	0x0002
        /*00a6*/ 	.short	0x0010
        /*00a8*/ 	.byte	0x00, 0xf0, 0x21, 0x00


	//----- nvinfo : EIATTR_KPARAM_INFO
	.align		4
.L_9625:
        /*00ac*/ 	.byte	0x04, 0x17
        /*00ae*/ 	.short	(.L_9627 - .L_9626)
.L_9626:
        /*00b0*/ 	.word	0x00000000
        /*00b4*/ 	.short	0x0001
        /*00b6*/ 	.short	0x0008
        /*00b8*/ 	.byte	0x00, 0xf0, 0x21, 0x00


	//----- nvinfo : EIATTR_KPARAM_INFO
	.align		4
.L_9627:
        /*00bc*/ 	.byte	0x04, 0x17
        /*00be*/ 	.short	(.L_9629 - .L_9628)
.L_9628:
        /*00c0*/ 	.word	0x00000000
        /*00c4*/ 	.short	0x0000
        /*00c6*/ 	.short	0x0000
        /*00c8*/ 	.byte	0x00, 0xf0, 0x21, 0x00


	//----- nvinfo : EIATTR_MAXREG_COUNT
	.align		4
.L_9629:
        /*00cc*/ 	.byte	0x03, 0x1b
        /*00ce*/ 	.short	0x00ff


	//----- nvinfo : EIATTR_MERCURY_ISA_VERSION
	.align		4
        /*00d0*/ 	.byte	0x03, 0x5f
        /*00d2*/ 	.short	0x0000


	//----- nvinfo : EIATTR_COOP_GROUP_MASK_REGIDS
	.align		4
        /*00d4*/ 	.byte	0x04, 0x29
        /*00d6*/ 	.short	(.L_9631 - .L_9630)


	//   ....[0]....
.L_9630:
        /*00d8*/ 	.word	0xffffffff


	//   ....[1]....
        /*00dc*/ 	.word	0xffffffff


	//   ....[2]....
        /*00e0*/ 	.word	0xffffffff


	//   ....[3]....
        /*00e4*/ 	.word	0xffffffff


	//   ....[4]....
        /*00e8*/ 	.word	0xffffffff


	//   ....[5]....
        /*00ec*/ 	.word	0xffffffff


	//   ....[6]....
        /*00f0*/ 	.word	0xffffffff


	//   ....[7]....
        /*00f4*/ 	.word	0xffffffff


	//   ....[8]....
        /*00f8*/ 	.word	0xffffffff


	//   ....[9]....
        /*00fc*/ 	.word	0xffffffff


	//   ....[10]....
        /*0100*/ 	.word	0xffffffff


	//   ....[11]....
        /*0104*/ 	.word	0xffffffff


	//   ....[12]....
        /*0108*/ 	.word	0xffffffff


	//   ....[13]....
        /*010c*/ 	.word	0xffffffff


	//   ....[14]....
        /*0110*/ 	.word	0xffffffff


	//   ....[15]....
        /*0114*/ 	.word	0xffffffff


	//   ....[16]....
        /*0118*/ 	.word	0xffffffff


	//   ....[17]....
        /*011c*/ 	.word	0xffffffff


	//   ....[18]....
        /*0120*/ 	.word	0xffffffff


	//   ....[19]....
        /*0124*/ 	.word	0xffffffff


	//   ....[20]....
        /*0128*/ 	.word	0xffffffff


	//   ....[21]....
        /*012c*/ 	.word	0xffffffff


	//   ....[22]....
        /*0130*/ 	.word	0xffffffff


	//   ....[23]....
        /*0134*/ 	.word	0xffffffff


	//   ....[24]....
        /*0138*/ 	.word	0xffffffff


	//   ....[25]....
        /*013c*/ 	.word	0xffffffff


	//   ....[26]....
        /*0140*/ 	.word	0xffffffff


	//   ....[27]....
        /*0144*/ 	.word	0xffffffff


	//   ....[28]....
        /*0148*/ 	.word	0xffffffff


	//   ....[29]....
        /*014c*/ 	.word	0xffffffff


	//   ....[30]....
        /*0150*/ 	.word	0xffffffff


	//   ....[31]....
        /*0154*/ 	.word	0xffffffff


	//   ....[32]....
        /*0158*/ 	.word	0xffffffff


	//   ....[33]....
        /*015c*/ 	.word	0xffffffff


	//   ....[34]....
        /*0160*/ 	.word	0xffffffff


	//   ....[35]....
        /*0164*/ 	.word	0xffffffff


	//   ....[36]....
        /*0168*/ 	.word	0xffffffff


	//   ....[37]....
        /*016c*/ 	.word	0xffffffff


	//   ....[38]....
        /*0170*/ 	.word	0xffffffff


	//   ....[39]....
        /*0174*/ 	.word	0xffffffff


	//   ....[40]....
        /*0178*/ 	.word	0xffffffff


	//   ....[41]....
        /*017c*/ 	.word	0xffffffff


	//   ....[42]....
        /*0180*/ 	.word	0xffffffff


	//   ....[43]....
        /*0184*/ 	.word	0xffffffff


	//   ....[44]....
        /*0188*/ 	.word	0xffffffff


	//   ....[45]....
        /*018c*/ 	.word	0xffffffff


	//   ....[46]....
        /*0190*/ 	.word	0xffffffff


	//   ....[47]....
        /*0194*/ 	.word	0xffffffff


	//   ....[48]....
        /*0198*/ 	.word	0xffffffff


	//   ....[49]....
        /*019c*/ 	.word	0xffffffff


	//   ....[50]....
        /*01a0*/ 	.word	0xffffffff


	//   ....[51]....
        /*01a4*/ 	.word	0xffffffff


	//   ....[52]....
        /*01a8*/ 	.word	0xffffffff


	//   ....[53]....
        /*01ac*/ 	.word	0xffffffff


	//   ....[54]....
        /*01b0*/ 	.word	0xffffffff


	//   ....[55]....
        /*01b4*/ 	.word	0xffffffff


	//   ....[56]....
        /*01b8*/ 	.word	0xffffffff


	//   ....[57]....
        /*01bc*/ 	.word	0xffffffff


	//   ....[58]....
        /*01c0*/ 	.word	0xffffffff


	//   ....[59]....
        /*01c4*/ 	.word	0xffffffff


	//   ....[60]....
        /*01c8*/ 	.word	0xffffffff


	//   ....[61]....
        /*01cc*/ 	.word	0xffffffff


	//   ....[62]....
        /*01d0*/ 	.word	0xffffffff


	//   ....[63]....
        /*01d4*/ 	.word	0xffffffff


	//   ....[64]....
        /*01d8*/ 	.word	0xffffffff


	//   ....[65]....
        /*01dc*/ 	.word	0xffffffff


	//   ....[66]....
        /*01e0*/ 	.word	0xffffffff


	//   ....[67]....
        /*01e4*/ 	.word	0xffffffff


	//   ....[68]....
        /*01e8*/ 	.word	0xffffffff


	//   ....[69]....
        /*01ec*/ 	.word	0xffffffff


	//----- nvinfo : EIATTR_COOP_GROUP_INSTR_OFFSETS
	.align		4
.L_9631:
        /*01f0*/ 	.byte	0x04, 0x28
        /*01f2*/ 	.short	(.L_9633 - .L_9632)


	//   ....[0]....
.L_9632:
        /*01f4*/ 	.word	0x00000240


	//   ....[1]....
        /*01f8*/ 	.word	0x000002a0


	//   ....[2]....
        /*01fc*/ 	.word	0x000002c0


	//   ....[3]....
        /*0200*/ 	.word	0x00000310


	//   ....[4]....
        /*0204*/ 	.word	0x00000340


	//   ....[5]....
        /*0208*/ 	.word	0x000004e0


	//   ....[6]....
        /*020c*/ 	.word	0x00000500


	//   ....[7]....
        /*0210*/ 	.word	0x00000520


	//   ....[8]....
        /*0214*/ 	.word	0x00000540


	//   ....[9]....
        /*0218*/ 	.word	0x00000560


	//   ....[10]....
        /*021c*/ 	.word	0x000009f0


	//   ....[11]....
        /*0220*/ 	.word	0x00000a10


	//   ....[12]....
        /*0224*/ 	.word	0x00000a20


	//   ....[13]....
        /*0228*/ 	.word	0x00000ab0


	//   ....[14]....
        /*022c*/ 	.word	0x00000ad0


	//   ....[15]....
        /*0230*/ 	.word	0x00000ae0


	//   ....[16]....
        /*0234*/ 	.word	0x00000b40


	//   ....[17]....
        /*0238*/ 	.word	0x00000b80


	//   ....[18]....
        /*023c*/ 	.word	0x00000b90


	//   ....[19]....
        /*0240*/ 	.word	0x00000c30


	//   ....[20]....
        /*0244*/ 	.word	0x00000c40


	//   ....[21]....
        /*0248*/ 	.word	0x00000c50


	//   ....[22]....
        /*024c*/ 	.word	0x00000cb0


	//   ....[23]....
        /*0250*/ 	.word	0x00000cf0


	//   ....[24]....
        /*0254*/ 	.word	0x00000d00


	//   ....[25]....
        /*0258*/ 	.word	0x000011d0


	//   ....[26]....
        /*025c*/ 	.word	0x000011f0


	//   ....[27]....
        /*0260*/ 	.word	0x00001200


	//   ....[28]....
        /*0264*/ 	.word	0x00001290


	//   ....[29]....
        /*0268*/ 	.word	0x000012b0


	//   ....[30]....
        /*026c*/ 	.word	0x000012c0


	//   ....[31]....
        /*0270*/ 	.word	0x00001320


	//   ....[32]....
        /*0274*/ 	.word	0x00001360


	//   ....[33]....
        /*0278*/ 	.word	0x00001370


	//   ....[34]....
        /*027c*/ 	.word	0x00001410


	//   ....[35]....
        /*0280*/ 	.word	0x00001420


	//   ....[36]....
        /*0284*/ 	.word	0x00001430


	//   ....[37]....
        /*0288*/ 	.word	0x00001490


	//   ....[38]....
        /*028c*/ 	.word	0x000014d0


	//   ....[39]....
        /*0290*/ 	.word	0x000014e0


	//   ....[40]....
        /*0294*/ 	.word	0x00001c20


	//   ....[41]....
        /*0298*/ 	.word	0x00001ca0


	//   ....[42]....
        /*029c*/ 	.word	0x00001d10


	//   ....[43]....
        /*02a0*/ 	.word	0x00001d90


	//   ....[44]....
        /*02a4*/ 	.word	0x00001e10


	//   ....[45]....
        /*02a8*/ 	.word	0x00001e90


	//   ....[46]....
        /*02ac*/ 	.word	0x00001f10


	//   ....[47]....
        /*02b0*/ 	.word	0x00001f90


	//   ....[48]....
        /*02b4*/ 	.word	0x00002010


	//   ....[49]....
        /*02b8*/ 	.word	0x00002090


	//   ....[50]....
        /*02bc*/ 	.word	0x00002110


	//   ....[51]....
        /*02c0*/ 	.word	0x00002190


	//   ....[52]....
        /*02c4*/ 	.word	0x00002210


	//   ....[53]....
        /*02c8*/ 	.word	0x00002290


	//   ....[54]....
        /*02cc*/ 	.word	0x00002300


	//   ....[55]....
        /*02d0*/ 	.word	0x00002380


	//   ....[56]....
        /*02d4*/ 	.word	0x00002400


	//   ....[57]....
        /*02d8*/ 	.word	0x00002470


	//   ....[58]....
        /*02dc*/ 	.word	0x000024f0


	//   ....[59]....
        /*02e0*/ 	.word	0x00002570


	//   ....[60]....
        /*02e4*/ 	.word	0x000025f0


	//   ....[61]....
        /*02e8*/ 	.word	0x00002670


	//   ....[62]....
        /*02ec*/ 	.word	0x000026f0


	//   ....[63]....
        /*02f0*/ 	.word	0x00002770


	//   ....[64]....
        /*02f4*/ 	.word	0x000027f0


	//   ....[65]....
        /*02f8*/ 	.word	0x00002870


	//   ....[66]....
        /*02fc*/ 	.word	0x000028f0


	//   ....[67]....
        /*0300*/ 	.word	0x00002970


	//   ....[68]....
        /*0304*/ 	.word	0x000029f0


	//   ....[69]....
        /*0308*/ 	.word	0x00002a60


	//----- nvinfo : EIATTR_EXIT_INSTR_OFFSETS
	.align		4
.L_9633:
        /*030c*/ 	.byte	0x04, 0x1c
        /*030e*/ 	.short	(.L_9635 - .L_9634)


	//   ....[0]....
.L_9634:
        /*0310*/ 	.word	0x00000080


	//   ....[1]....
        /*0314*/ 	.word	0x00001840


	//   ....[2]....
        /*0318*/ 	.word	0x00001850


	//   ....[3]....
        /*031c*/ 	.word	0x00001a70


	//   ....[4]....
        /*0320*/ 	.word	0x00001bc0


	//----- nvinfo : EIATTR_MAX_THREADS
	.align		4
.L_9635:
        /*0324*/ 	.byte	0x04, 0x05
        /*0326*/ 	.short	(.L_9637 - .L_9636)
.L_9636:
        /*0328*/ 	.word	0x00000080
        /*032c*/ 	.word	0x00000001
        /*0330*/ 	.word	0x00000001


	//----- nvinfo : EIATTR_CRS_STACK_SIZE
	.align		4
.L_9637:
        /*0334*/ 	.byte	0x04, 0x1e
        /*0336*/ 	.short	(.L_9639 - .L_9638)
.L_9638:
        /*0338*/ 	.word	0x00000000
.L_9639:


//--------------------- .nv.info._ZN4vllm3moe10topkGatingILi16ELi512ELi4ELi16ELi32Ei6__halfLNS0_11ScoringFuncE0EEEvPKT5_PKbPfiPT4_PiiiibPKf --------------------------
	.section	.nv.info._ZN4vllm3moe10topkGatingILi16ELi512ELi4ELi16ELi32Ei6__halfLNS0_11ScoringFuncE0EEEvPKT5_PKbPfiPT4_PiiiibPKf,"",@"SHT_CUDA_INFO"
	.sectionflags	@""
	.align	4


	//----- nvinfo : EIATTR_CUDA_API_VERSION
	.align		4
        /*0000*/ 	.byte	0x04, 0x37
        /*0002*/ 	.short	(.L_9641 - .L_9640)
.L_9640:
        /*0004*/ 	.word	0x00000082


	//----- nvinfo : EIATTR_SW2861232_WAR
	.align		4
.L_9641:
        /*0008*/ 	.byte	0x01, 0x35
	.zero		2


	//----- nvinfo : EIATTR_PARAM_CBANK
	.align		4
        /*000c*/ 	.byte	0x04, 0x0a
        /*000e*/ 	.short	(.L_9643 - .L_9642)
	.align		4
.L_9642:
        /*0010*/ 	.word	index@(.nv.constant0._ZN4vllm3moe10topkGatingILi16ELi512ELi4ELi16ELi32Ei6__halfLNS0_11ScoringFuncE0EEEvPKT5_PKbPfiPT4_PiiiibPKf)
        /*0014*/ 	.short	0x0160
        /*0016*/ 	.short	0x0048


	//----- nvinfo : EIATTR_CBANK_PARAM_SIZE
	.align		4
.L_9643:
        /*0018*/ 	.byte	0x03, 0x19
        /*001a*/ 	.short	0x0048


	//----- nvinfo : EIATTR_KPARAM_INFO
	.align		4
        /*001c*/ 	.byte	0x04, 0x17
        /*001e*/ 	.short	(.L_9645 - .L_9644)
.L_9644:
        /*0020*/ 	.word	0x00000000
        /*0024*/ 	.short	0x000a
        /*0026*/ 	.short	0x0040
        /*0028*/ 	.byte	0x00, 0xf0, 0x21, 0x00


	//----- nvinfo : EIATTR_KPARAM_INFO
	.align		4
.L_9645:
        /*002c*/ 	.byte	0x04, 0x17
        /*002e*/ 	.short	(.L_9647 - .L_9646)
.L_9646:
        /*0030*/ 	.word	0x00000000
        /*0034*/ 	.short	0x0009
        /*0036*/ 	.short	0x003c
        /*0038*/ 	.byte	0x00, 0xf0, 0x05, 0x00


	//----- nvinfo : EIATTR_KPARAM_INFO
	.align		4
.L_9647:
        /*003c*/ 	.byte	0x04, 0x17
        /*003e*/ 	.short	(.L_9649 - .L_9648)
.L_9648:
        /*0040*/ 	.word	0x00000000
        /*0044*/ 	.short	0x0008
        /*0046*/ 	.short	0x0038
        /*0048*/ 	.byte	0x00, 0xf0, 0x11, 0x00


	//----- nvinfo : EIATTR_KPARAM_INFO
	.align		4
.L_9649:
        /*004c*/ 	.byte	0x04, 0x17
        /*004e*/ 	.short	(.L_9651 - .L_9650)
.L_9650:
        /*0050*/ 	.word	0x00000000
        /*0054*/ 	.short	0x0007
        /*0056*/ 	.short	0x0034
        /*0058*/ 	.byte	0x00, 0xf0, 0x11, 0x00


	//----- nvinfo : EIATTR_KPARAM_INFO
	.align		4
.L_9651:
        /*005c*/ 	.byte	0x04, 0x17
        /*005e*/ 	.short	(.L_9653 - .L_9652)
.L_9652:
        /*0060*/ 	.word	0x00000000
        /*0064*/ 	.short	0x0006
        /*0066*/ 	.short	0x0030
        /*0068*/ 	.byte	0x00, 0xf0, 0x11, 0x00


	//----- nvinfo : EIATTR_KPARAM_INFO
	.align		4
.L_9653:
        /*006c*/ 	.byte	0x04, 0x17
        /*006e*/ 	.short	(.L_9655 - .L_9654)
.L_9654:
        /*0070*/ 	.word	0x00000000
        /*0074*/ 	.short	0x0005
        /*0076*/ 	.short	0x0028
        /*0078*/ 	.byte	0x00, 0xf0, 0x21, 0x00


	//----- nvinfo : EIATTR_KPARAM_INFO
	.align		4
.L_9655:
        /*007c*/ 	.byte	0x04, 0x17
        /*007e*/ 	.short	(.L_9657 - .L_9656)
.L_9656:
        /*0080*/ 	.word	0x00000000
        /*0084*/ 	.short	0x0004
        /*0086*/ 	.short	0x0020
        /*0088*/ 	.byte	0x00, 0xf0, 0x21, 0x00


	//----- nvinfo : EIATTR_KPARAM_INFO
	.align		4
.L_9657:
        /*008c*/ 	.byte	0x04, 0x17
        /*008e*/ 	.short	(.L_9659 - .L_9658)
.L_9658:
        /*0090*/ 	.word	0x00000000
        /*0094*/ 	.short	0x0003
        /*0096*/ 	.short	0x0018
        /*0098*/ 	.byte	0x00, 0xf0, 0x11, 0x00


	//----- nvinfo : EIATTR_KPARAM_INFO
	.align		4
.L_9659:
        /*009c*/ 	.byte	0x04, 0x17
        /*009e*/ 	.short	(.L_9661 - .L_9660)
.L_9660:
        /*00a0*/ 	.word	0x00000000
        /*00a4*/ 	.short	0x0002
        /*00a6*/ 	.short	0x0010
        /*00a8*/ 	.byte	0x00, 0xf0, 0x21, 0x00


	//----- nvinfo : EIATTR_KPARAM_INFO
	.align		4
.L_9661:
        /*00ac*/ 	.byte	0x04, 0x17
        /*00ae*/ 	.short	(.L_9663 - .L_9662)
.L_9662:
        /*00b0*/ 	.word	0x00000000
        /*00b4*/ 	.short	0x0001
        /*00b6*/ 	.short	0x0008
        /*00b8*/ 	.byte	0x00, 0xf0, 0x21, 0x00


	//----- nvinfo : EIATTR_KPARAM_INFO
	.align		4
.L_9663:
        /*00bc*/ 	.byte	0x04, 0x17
        /*00be*/ 	.short	(.L_9665 - .L_9664)
.L_9664:
        /*00c0*/ 	.word	0x00000000
        /*00c4*/ 	.short	0x0000
        /*00c6*/ 	.short	0x0000
        /*00c8*/ 	.byte	0x00, 0xf0, 0x21, 0x00


	//----- nvinfo : EIATTR_MAXREG_COUNT
	.align		4
.L_9665:
        /*00cc*/ 	.byte	0x03, 0x1b
        /*00ce*/ 	.short	0x00ff


	//----- nvinfo : EIATTR_MERCURY_ISA_VERSION
	.align		4
        /*00d0*/ 	.byte	0x03, 0x5f
        /*00d2*/ 	.short	0x0000


	//----- nvinfo : EIATTR_COOP_GROUP_MASK_REGIDS
	.align		4
        /*00d4*/ 	.byte	0x04, 0x29
        /*00d6*/ 	.short	(.L_9667 - .L_9666)


	//   ....[0]....
.L_9666:
        /*00d8*/ 	.word	0xffffffff


	//   ....[1]....
        /*00dc*/ 	.word	0xffffffff


	//   ....[2]....
        /*00e0*/ 	.word	0xffffffff


	//   ....[3]....
        /*00e4*/ 	.word	0xffffffff


	//   ....[4]....
        /*00e8*/ 	.word	0xffffffff


	//   ....[5]....
        /*00ec*/ 	.word	0xffffffff


	//   ....[6]....
        /*00f0*/ 	.word	0xffffffff


	//   ....[7]....
        /*00f4*/ 	.word	0xffffffff


	//   ....[8]....
        /*00f8*/ 	.word	0xffffffff


	//   ....[9]....
        /*00fc*/ 	.word	0xffffffff


	//   ....[10]....
        /*0100*/ 	.word	0xffffffff


	//   ....[11]....
        /*0104*/ 	.word	0xffffffff


	//   ....[12]....
        /*0108*/ 	.word	0xffffffff


	//   ....[13]....
        /*010c*/ 	.word	0xffffffff


	//   ....[14]....
        /*0110*/ 	.word	0xffffffff


	//   ....[15]....
        /*0114*/ 	.word	0xffffffff


	//   ....[16]....
        /*0118*/ 	.word	0xffffffff


	//   ....[17]....
        /*011c*/ 	.word	0xffffffff


	//   ....[18]....
        /*0120*/ 	.word	0xffffffff


	//   ....[19]....
        /*0124*/ 	.word	0xffffffff


	//   ....[20]....
        /*0128*/ 	.word	0xffffffff


	//   ....[21]....
        /*012c*/ 	.word	0xffffffff


	//   ....[22]....
        /*0130*/ 	.word	0xffffffff


	//   ....[23]....
        /*0134*/ 	.word	0xffffffff


	//   ....[24]....
        /*0138*/ 	.word	0xffffffff


	//   ....[25]....
        /*013c*/ 	.word	0xffffffff


	//   ....[26]....
        /*0140*/ 	.word	0xffffffff


	//   ....[27]....
        /*0144*/ 	.word	0xffffffff


	//   ....[28]....
        /*0148*/ 	.word	0xffffffff


	//   ....[29]....
        /*014c*/ 	.word	0xffffffff


	//   ....[30]....
        /*0150*/ 	.word	0xffffffff


	//   ....[31]....
        /*0154*/ 	.word	0xffffffff


	//   ....[32]....
        /*0158*/ 	.word	0xffffffff


	//   ....[33]....
        /*015c*/ 	.word	0xffffffff


	//   ....[34]....
        /*0160*/ 	.word	0xffffffff


	//   ....[35]....
        /*0164*/ 	.word	0xffffffff


	//   ....[36]....
        /*0168*/ 	.word	0xffffffff


	//   ....[37]....
        /*016c*/ 	.word	0xffffffff


	//   ....[38]....
        /*0170*/ 	.word	0xffffffff


	//   ....[39]....
        /*0174*/ 	.word	0xffffffff


	//   ....[40]....
        /*0178*/ 	.word	0xffffffff


	//   ....[41]....
        /*017c*/ 	.word	0xffffffff


	//   ....[42]....
        /*0180*/ 	.word	0xffffffff


	//   ....[43]....
        /*0184*/ 	.word	0xffffffff


	//   ....[44]....
        /*0188*/ 	.word	0xffffffff


	//   ....[45]....
        /*018c*/ 	.word	0xffffffff


	//   ....[46]....
        /*0190*/ 	.word	0xffffffff


	//   ....[47]....
        /*0194*/ 	.word	0xffffffff


	//   ....[48]....
        /*0198*/ 	.word	0xffffffff


	//   ....[49]....
        /*019c*/ 	.word	0xffffffff


	//   ....[50]....
        /*01a0*/ 	.word	0xffffffff


	//   ....[51]....
        /*01a4*/ 	.word	0xffffffff


	//   ....[52]....
        /*01a8*/ 	.word	0xffffffff


	//   ....[53]....
        /*01ac*/ 	.word	0xffffffff


	//   ....[54]....
        /*01b0*/ 	.word	0xffffffff


	//   ....[55]....
        /*01b4*/ 	.word	0xffffffff


	//   ....[56]....
        /*01b8*/ 	.word	0xffffffff


	//   ....[57]....
        /*01bc*/ 	.word	0xffffffff


	//   ....[58]....
        /*01c0*/ 	.word	0xffffffff


	//   ....[59]....
        /*01c4*/ 	.word	0xffffffff


	//   ....[60]....
        /*01c8*/ 	.word	0xffffffff


	//   ....[61]....
        /*01cc*/ 	.word	0xffffffff


	//   ....[62]....
        /*01d0*/ 	.word	0xffffffff


	//   ....[63]....
        /*01d4*/ 	.word	0xffffffff


	//   ....[64]....
        /*01d8*/ 	.word	0xffffffff


	//   ....[65]....
        /*01dc*/ 	.word	0xffffffff


	//   ....[66]....
        /*01e0*/ 	.word	0xffffffff


	//   ....[67]....
        /*01e4*/ 	.word	0xffffffff


	//   ....[68]....
        /*01e8*/ 	.word	0xffffffff


	//   ....[69]....
        /*01ec*/ 	.word	0xffffffff


	//----- nvinfo : EIATTR_COOP_GROUP_INSTR_OFFSETS
	.align		4
.L_9667:
        /*01f0*/ 	.byte	0x04, 0x28
        /*01f2*/ 	.short	(.L_9669 - .L_9668)


	//   ....[0]....
.L_9668:
        /*01f4*/ 	.word	0x00000320


	//   ....[1]....
        /*01f8*/ 	.word	0x00000340


	//   ....[2]....
        /*01fc*/ 	.word	0x00000360


	//   ....[3]....
        /*0200*/ 	.word	0x00000390


	//   ....[4]....
        /*0204*/ 	.word	0x000003d0


	//   ....[5]....
        /*0208*/ 	.word	0x000007f0


	//   ....[6]....
        /*020c*/ 	.word	0x00000810


	//   ....[7]....
        /*0210*/ 	.word	0x00000830


	//   ....[8]....
        /*0214*/ 	.word	0x00000850


	//   ....[9]....
        /*0218*/ 	.word	0x00000870


	//   ....[10]....
        /*021c*/ 	.word	0x00001380


	//   ....[11]....
        /*0220*/ 	.word	0x000013a0


	//   ....[12]....
        /*0224*/ 	.word	0x000013b0


	//   ....[13]....
        /*0228*/ 	.word	0x00001450


	//   ....[14]....
        /*022c*/ 	.word	0x00001460


	//   ....[15]....
        /*0230*/ 	.word	0x00001470


	//   ....[16]....
        /*0234*/ 	.word	0x000014d0


	//   ....[17]....
        /*0238*/ 	.word	0x00001510


	//   ....[18]....
        /*023c*/ 	.word	0x00001520


	//   ....[19]....
        /*0240*/ 	.word	0x000015b0


	//   ....[20]....
        /*0244*/ 	.word	0x000015d0


	//   ....[21]....
        /*0248*/ 	.word	0x000015e0


	//   ....[22]....
        /*024c*/ 	.word	0x00001640


	//   ....[23]....
        /*0250*/ 	.word	0x00001680


	//   ....[24]....
        /*0254*/ 	.word	0x00001690


	//   ....[25]....
        /*0258*/ 	.word	0x00001df0


	//   ....[26]....
        /*025c*/ 	.word	0x00001e10


	//   ....[27]....
        /*0260*/ 	.word	0x00001e20


	//   ....[28]....
        /*0264*/ 	.word	0x00001ec0


	//   ....[29]....
        /*0268*/ 	.word	0x00001ed0


	//   ....[30]....
        /*026c*/ 	.word	0x00001ee0


	//   ....[31]....
        /*0270*/ 	.word	0x00001f40


	//   ....[32]....
        /*0274*/ 	.word	0x00001f80


	//   ....[33]....
        /*0278*/ 	.word	0x00001f90


	//   ....[34]....
        /*027c*/ 	.word	0x00002020


	//   ....[35]....
        /*0280*/ 	.word	0x00002040


	//   ....[36]....
        /*0284*/ 	.word	0x00002050


	//   ....[37]....
        /*0288*/ 	.word	0x000020b0


	//   ....[38]....
        /*028c*/ 	.word	0x000020f0


	//   ....[39]....
        /*0290*/ 	.word	0x00002100


	//   ....[40]....
        /*0294*/ 	.word	0x00002850


	//   ....[41]....
        /*0298*/ 	.word	0x000028d0


	//   ....[42]....
        /*029c*/ 	.word	0x00002940


	//   ....[43]....
        /*02a0*/ 	.word	0x000029c0


	//   ....[44]....
        /*02a4*/ 	.word	0x00002a40


	//   ....[45]....
        /*02a8*/ 	.word	0x00002ac0


	//   ....[46]....
        /*02ac*/ 	.word	0x00002b40


	//   ....[47]....
        /*02b0*/ 	.word	0x00002bc0


	//   ....[48]....
        /*02b4*/ 	.word	0x00002c40


	//   ....[49]....
        /*02b8*/ 	.word	0x00002cc0


	//   ....[50]....
        /*02bc*/ 	.word	0x00002d40


	//   ....[51]....
        /*02c0*/ 	.word	0x00002dc0


	//   ....[52]....
        /*02c4*/ 	.word	0x00002e40


	//   ....[53]....
        /*02c8*/ 	.word	0x00002ec0


	//   ....[54]....
        /*02cc*/ 	.word	0x00002f30


	//   ....[55]....
        /*02d0*/ 	.word	0x00002fb0


	//   ....[56]....
        /*02d4*/ 	.word	0x00003030


	//   ....[57]....
        /*02d8*/ 	.word	0x000030a0


	//   ....[58]....
        /*02dc*/ 	.word	0x00003120


	//   ....[59]....
        /*02e0*/ 	.word	0x000031a0


	//   ....[60]....
        /*02e4*/ 	.word	0x00003220


	//   ....[61]....
        /*02e8*/ 	.word	0x000032a0


	//   ....[62]....
        /*02ec*/ 	.word	0x00003320


	//   ....[63]....
        /*02f0*/ 	.word	0x000033a0


	//   ....[64]....
        /*02f4*/ 	.word	0x00003420


	//   ....[65]....
        /*02f8*/ 	.word	0x000034a0


	//   ....[66]....
        /*02fc*/ 	.word	0x00003520


	//   ....[67]....
        /*0300*/ 	.word	0x000035a0


	//   ....[68]....
        /*0304*/ 	.word	0x00003620


	//   ....[69]....
        /*0308*/ 	.word	0x00003690


	//----- nvinfo : EIATTR_EXIT_INSTR_OFFSETS
	.align		4
.L_9669:
        /*030c*/ 	.byte	0x04, 0x1c
        /*030e*/ 	.short	(.L_9671 - .L_9670)


	//   ....[0]....
.L_9670:
        /*0310*/ 	.word	0x00000080


	//   ....[1]....
        /*0314*/ 	.word	0x00002460


	//   ....[2]....
        /*0318*/ 	.word	0x00002490


	//   ....[3]....
        /*031c*/ 	.word	0x000026a0


	//   ....[4]....
        /*0320*/ 	.word	0x000027f0


	//----- nvinfo : EIATTR_MAX_THREADS
	.align		4
.L_9671:
        /*0324*/ 	.byte	0x04, 0x05
        /*0326*/ 	.short	(.L_9673 - .L_9672)
.L_9672:
        /*0328*/ 	.word	0x00000080
        /*032c*/ 	.word	0x00000001
        /*0330*/ 	.word	0x00000001


	//----- nvinfo : EIATTR_CRS_STACK_SIZE
	.align		4
.L_9673:
        /*0334*/ 	.byte	0x04, 0x1e
        /*0336*/ 	.short	(.L_9675 - .L_9674)
.L_9674:
        /*0338*/ 	.word	0x00000000
.L_9675:


//--------------------- .nv.info._ZN4vllm3moe10topkGatingILi8ELi256ELi4ELi16ELi32Ei6__halfLNS0_11ScoringFuncE0EEEvPKT5_PKbPfiPT4_PiiiibPKf --------------------------
	.section	.nv.info._ZN4vllm3moe10topkGatingILi8ELi256ELi4ELi16ELi32Ei6__halfLNS0_11ScoringFuncE0EEEvPKT5_PKbPfiPT4_PiiiibPKf,"",@"SHT_CUDA_INFO"
	.sectionflags	@""
	.align	4


	//----- nvinfo : EIATTR_CUDA_API_VERSION
	.align		4
        /*0000*/ 	.byte	0x04, 0x37
        /*0002*/ 	.short	(.L_9677 - .L_9676)
.L_9676:
        /*0004*/ 	.word	0x00000082


	//----- nvinfo : EIATTR_SW2861232_WAR
	.align		4
.L_9677:
        /*0008*/ 	.byte	0x01, 0x35
	.zero		2


	//----- nvinfo : EIATTR_PARAM_CBANK
	.align		4
        /*000c*/ 	.byte	0x04, 0x0a
        /*000e*/ 	.short	(.L_9679 - .L_9678)
	.align		4
.L_9678:
        /*0010*/ 	.word	index@(.nv.constant0._ZN4vllm3moe10topkGatingILi8ELi256ELi4ELi16ELi32Ei6__halfLNS0_11ScoringFuncE0EEEvPKT5_PKbPfiPT4_PiiiibPKf)
        /*0014*/ 	.short	0x0160
        /*0016*/ 	.short	0x0048


	//----- nvinfo : EIATTR_CBANK_PARAM_SIZE
	.align		4
.L_9679:
        /*0018*/ 	.byte	0x03, 0x19
        /*001a*/ 	.short	0x0048


	//----- nvinfo : EIATTR_KPARAM_INFO
	.align		4
        /*001c*/ 	.byte	0x04, 0x17
        /*001e*/ 	.short	(.L_9681 - .L_9680)
.L_9680:
        /*0020*/ 	.word	0x00000000
        /*0024*/ 	.short	0x000a
        /*0026*/ 	.short	0x0040
        /*0028*/ 	.byte	0x00, 0xf0, 0x21, 0x00


	//----- nvinfo : EIATTR_KPARAM_INFO
	.align		4
.L_9681:
        /*002c*/ 	.byte	0x04, 0x17
        /*002e*/ 	.short	(.L_9683 - .L_9682)
.L_9682:
        /*0030*/ 	.word	0x00000000
        /*0034*/ 	.short	0x0009
        /*0036*/ 	.short	0x003c
        /*0038*/ 	.byte	0x00, 0xf0, 0x05, 0x00


	//----- nvinfo : EIATTR_KPARAM_INFO
	.align		4
.L_9683:
        /*003c*/ 	.byte	0x04, 0x17
        /*003e*/ 	.short	(.L_9685 - .L_9684)
.L_9684:
        /*0040*/ 	.word	0x00000000
        /*0044*/ 	.short	0x0008
        /*0046*/ 	.short	0x0038
        /*0048*/ 	.byte	0x00, 0xf0, 0x11, 0x00


	//----- nvinfo : EIATTR_KPARAM_INFO
	.align		4
.L_9685:
        /*004c*/ 	.byte	0x04, 0x17
        /*004e*/ 	.short	(.L_9687 - .L_9686)
.L_9686:
        /*0050*/ 	.word	0x00000000
        /*0054*/ 	.short	0x0007
        /*0056*/ 	.short	0x0034
        /*0058*/ 	.byte	0x00, 0xf0, 0x11, 0x00


	//----- nvinfo : EIATTR_KPARAM_INFO
	.align		4
.L_9687:
        /*005c*/ 	.byte	0x04, 0x17
        /*005e*/ 	.short	(.L_9689 - .L_9688)
.L_9688:
        /*0060*/ 	.word	0x00000000
        /*0064*/ 	.short	0x0006
        /*0066*/ 	.short	0x0030
        /*0068*/ 	.byte	0x00, 0xf0, 0x11, 0x00


	//----- nvinfo : EIATTR_KPARAM_INFO
	.align		4
.L_9689:
        /*006c*/ 	.byte	0x04, 0x17
        /*006e*/ 	.short	(.L_9691 - .L_9690)
.L_9690:
        /*0070*/ 	.word	0x00000000
        /*0074*/ 	.short	0x0005
        /*0076*/ 	.short	0x0028
        /*0078*/ 	.byte	0x00, 0xf0, 0x21, 0x00


	//----- nvinfo : EIATTR_KPARAM_INFO
	.align		4
.L_9691:
        /*007c*/ 	.byte	0x04, 0x17
        /*007e*/ 	.short	(.L_9693 - .L_9692)
.L_9692:
        /*0080*/ 	.word	0x00000000
        /*0084*/ 	.short	0x0004
        /*0086*/ 	.short	0x0020
        /*0088*/ 	.byte	0x00, 0xf0, 0x21, 0x00


	//----- nvinfo : EIATTR_KPARAM_INFO
	.align		4
.L_9693:
        /*008c*/ 	.byte	0x04, 0x17
        /*008e*/ 	.short	(.L_9695 - .L_9694)
.L_9694:
        /*0090*/ 	.word	0x00000000
        /*0094*/ 	.short	0x0003
        /*0096*/ 	.short	0x0018
        /*0098*/ 	.byte	0x00, 0xf0, 0x11, 0x00


	//----- nvinfo : EIATTR_KPARAM_INFO
	.align		4
.L_9695:
        /*009c*/ 	.byte	0x04, 0x17
        /*009e*/ 	.short	(.L_9697 - .L_9696)
.L_9696:
        /*00a0*/ 	.word	0x00000000
        /*00a4*/ 	.short	0x0002
        /*00a6*/ 	.short	0x0010
        /*00a8*/ 	.byte	0x00, 0xf0, 0x21, 0x00


	//----- nvinfo : EIATTR_KPARAM_INFO
	.align		4
.L_9697:
        /*00ac*/ 	.byte	0x04, 0x17
        /*00ae*/ 	.short	(.L_9699 - .L_9698)
.L_9698:
        /*00b0*/ 	.word	0x00000000
        /*00b4*/ 	.short	0x0001
        /*00b6*/ 	.short	0x0008
        /*00b8*/ 	.byte	0x00, 0xf0, 0x21, 0x00


	//----- nvinfo : EIATTR_KPARAM_INFO
	.align		4
.L_9699:
        /*00bc*/ 	.byte	0x04, 0x17
        /*00be*/ 	.short	(.L_9701 - .L_9700)
.L_9700:
        /*00c0*/ 	.word	0x00000000
        /*00c4*/ 	.short	0x0000
        /*00c6*/ 	.short	0x0000
        /*00c8*/ 	.byte	0x00, 0xf0, 0x21, 0x00


	//----- nvinfo : EIATTR_MAXREG_COUNT
	.align		4
.L_9701:
        /*00cc*/ 	.byte	0x03, 0x1b
        /*00ce*/ 	.short	0x00ff


	//----- nvinfo : EIATTR_MERCURY_ISA_VERSION
	.align		4
        /*00d0*/ 	.byte	0x03, 0x5f
        /*00d2*/ 	.short	0x0000


	//----- nvinfo : EIATTR_COOP_GROUP_MASK_REGIDS
	.align		4
        /*00d4*/ 	.byte	0x04, 0x29
        /*00d6*/ 	.short	(.L_9703 - .L_9702)


	//   ....[0]....
.L_9702:
        /*00d8*/ 	.word	0xffffffff


	//   ....[1]....
        /*00dc*/ 	.word	0xffffffff


	//   ....[2]....
        /*00e0*/ 	.word	0xffffffff


	//   ....[3]....
        /*00e4*/ 	.word	0xffffffff


	//   ....[4]....
        /*00e8*/ 	.word	0xffffffff


	//   ....[5]....
        /*00ec*/ 	.word	0xffffffff


	//   ....[6]....
        /*00f0*/ 	.word	0xffffffff


	//   ....[7]....
        /*00f4*/ 	.word	0xffffffff


	//   ....[8]....
        /*00f8*/ 	.word	0xffffffff


	//   ....[9]....
        /*00fc*/ 	.word	0xffffffff


	//   ....[10]....
        /*0100*/ 	.word	0xffffffff


	//   ....[11]....
        /*0104*/ 	.word	0xffffffff


	//   ....[12]....
        /*0108*/ 	.word	0xffffffff


	//   ....[13]....
        /*010c*/ 	.word	0xffffffff


	//   ....[14]....
        /*0110*/ 	.word	0xffffffff


	//   ....[15]....
        /*0114*/ 	.word	0xffffffff


	//   ....[16]....
        /*0118*/ 	.word	0xffffffff


	//   ....[17]....
        /*011c*/ 	.word	0xffffffff


	//   ....[18]....
        /*0120*/ 	.word	0xffffffff


	//   ....[19]....
        /*0124*/ 	.word	0xffffffff


	//   ....[20]....
        /*0128*/ 	.word	0xffffffff


	//   ....[21]....
        /*012c*/ 	.word	0xffffffff


	//   ....[22]....
        /*0130*/ 	.word	0xffffffff


	//   ....[23]....
        /*0134*/ 	.word	0xffffffff


	//   ....[24]....
        /*0138*/ 	.word	0xffffffff


	//   ....[25]....
        /*013c*/ 	.word	0xffffffff


	//   ....[26]....
        /*0140*/ 	.word	0xffffffff


	//   ....[27]....
        /*0144*/ 	.word	0xffffffff


	//   ....[28]....
        /*0148*/ 	.word	0xffffffff


	//   ....[29]....
        /*014c*/ 	.word	0xffffffff


	//   ....[30]....
        /*0150*/ 	.word	0xffffffff


	//   ....[31]....
        /*0154*/ 	.word	0xffffffff


	//   ....[32]....
        /*0158*/ 	.word	0xffffffff


	//   ....[33]....
        /*015c*/ 	.word	0xffffffff


	//   ....[34]....
        /*0160*/ 	.word	0xffffffff


	//   ....[35]....
        /*0164*/ 	.word	0xffffffff


	//   ....[36]....
        /*0168*/ 	.word	0xffffffff


	//   ....[37]....
        /*016c*/ 	.word	0xffffffff


	//   ....[38]....
        /*0170*/ 	.word	0xffffffff


	//   ....[39]....
        /*0174*/ 	.word	0xffffffff


	//   ....[40]....
        /*0178*/ 	.word	0xffffffff


	//   ....[41]....
        /*017c*/ 	.word	0xffffffff


	//   ....[42]....
        /*0180*/ 	.word	0xffffffff


	//   ....[43]....
        /*0184*/ 	.word	0xffffffff


	//   ....[44]....
        /*0188*/ 	.word	0xffffffff


	//   ....[45]....
        /*018c*/ 	.word	0xffffffff


	//   ....[46]....
        /*0190*/ 	.word	0xffffffff


	//   ....[47]....
        /*0194*/ 	.word	0xffffffff


	//   ....[48]....
        /*0198*/ 	.word	0xffffffff


	//   ....[49]....
        /*019c*/ 	.word	0xffffffff


	//   ....[50]....
        /*01a0*/ 	.word	0xffffffff


	//   ....[51]....
        /*01a4*/ 	.word	0xffffffff


	//   ....[52]....
        /*01a8*/ 	.word	0xffffffff


	//   ....[53]....
        /*01ac*/ 	.word	0xffffffff


	//   ....[54]....
        /*01b0*/ 	.word	0xffffffff


	//   ....[55]....
        /*01b4*/ 	.word	0xffffffff


	//   ....[56]....
        /*01b8*/ 	.word	0xffffffff


	//   ....[57]....
        /*01bc*/ 	.word	0xffffffff


	//   ....[58]....
        /*01c0*/ 	.word	0xffffffff


	//   ....[59]....
        /*01c4*/ 	.word	0xffffffff


	//   ....[60]....
        /*01c8*/ 	.word	0xffffffff


	//   ....[61]....
        /*01cc*/ 	.word	0xffffffff


	//   ....[62]....
        /*01d0*/ 	.word	0xffffffff


	//   ....[63]....
        /*01d4*/ 	.word	0xffffffff


	//   ....[64]....
        /*01d8*/ 	.word	0xffffffff


	//   ....[65]....
        /*01dc*/ 	.word	0xffffffff


	//   ....[66]....
        /*01e0*/ 	.word	0xffffffff


	//   ....[67]....
        /*01e4*/ 	.word	0xffffffff


	//   ....[68]....
        /*01e8*/ 	.word	0xffffffff


	//   ....[69]....
        /*01ec*/ 	.word	0xffffffff


	//----- nvinfo : EIATTR_COOP_GROUP_INSTR_OFFSETS
	.align		4
.L_9703:
        /*01f0*/ 	.byte	0x04, 0x28
        /*01f2*/ 	.short	(.L_9705 - .L_9704)


	//   ....[0]....
.L_9704:
        /*01f4*/ 	.word	0x00000210


	//   ....[1]....
        /*01f8*/ 	.word	0x00000230


	//   ....[2]....
        /*01fc*/ 	.word	0x00000260


	//   ....[3]....
        /*0200*/ 	.word	0x000002b0


	//   ....[4]....
        /*0204*/ 	.word	0x000002d0


	//   ....[5]....
        /*0208*/ 	.word	0x000004f0


	//   ....[6]....
        /*020c*/ 	.word	0x00000520


	//   ....[7]....
        /*0210*/ 	.word	0x00000540


	//   ....[8]....
        /*0214*/ 	.word	0x00000560


	//   ....[9]....
        /*0218*/ 	.word	0x00000580


	//   ....[10]....
        /*021c*/ 	.word	0x00000b90


	//   ....[11]....
        /*0220*/ 	.word	0x00000bb0


	//   ....[12]....
        /*0224*/ 	.word	0x00000bc0


	//   ....[13]....
        /*0228*/ 	.word	0x00000c60


	//   ....[14]....
        /*022c*/ 	.word	0x00000c70


	//   ....[15]....
        /*0230*/ 	.word	0x00000c80


	//   ....[16]....
        /*0234*/ 	.word	0x00000ce0


	//   ....[17]....
        /*0238*/ 	.word	0x00000d20


	//   ....[18]....
        /*023c*/ 	.word	0x00000d30


	//   ....[19]....
        /*0240*/ 	.word	0x00000dc0


	//   ....[20]....
        /*0244*/ 	.word	0x00000de0


	//   ....[21]....
        /*0248*/ 	.word	0x00000df0


	//   ....[22]....
        /*024c*/ 	.word	0x00000e50


	//   ....[23]....
        /*0250*/ 	.word	0x00000e90


	//   ....[24]....
        /*0254*/ 	.word	0x00000ea0


	//   ....[25]....
        /*0258*/ 	.word	0x000013e0


	//   ....[26]....
        /*025c*/ 	.word	0x00001400


	//   ....[27]....
        /*0260*/ 	.word	0x00001410


	//   ....[28]....
        /*0264*/ 	.word	0x000014a0


	//   ....[29]....
        /*0268*/ 	.word	0x000014c0


	//   ....[30]....
        /*026c*/ 	.word	0x000014d0


	//   ....[31]....
        /*0270*/ 	.word	0x00001530


	//   ....[32]....
        /*0274*/ 	.word	0x00001570


	//   ....[33]....
        /*0278*/ 	.word	0x00001580


	//   ....[34]....
        /*027c*/ 	.word	0x00001610


	//   ....[35]....
        /*0280*/ 	.word	0x00001630


	//   ....[36]....
        /*0284*/ 	.word	0x00001640


	//   ....[37]....
        /*0288*/ 	.word	0x000016a0


	//   ....[38]....
        /*028c*/ 	.word	0x000016e0


	//   ....[39]....
        /*0290*/ 	.word	0x000016f0


	//   ....[40]....
        /*0294*/ 	.word	0x00001e40


	//   ....[41]....
        /*0298*/ 	.word	0x00001ec0


	//   ....[42]....
        /*029c*/ 	.word	0x00001f30


	//   ....[43]....
        /*02a0*/ 	.word	0x00001fb0


	//   ....[44]....
        /*02a4*/ 	.word	0x00002030


	//   ....[45]....
        /*02a8*/ 	.word	0x000020b0


	//   ....[46]....
        /*02ac*/ 	.word	0x00002130


	//   ....[47]....
        /*02b0*/ 	.word	0x000021b0


	//   ....[48]....
        /*02b4*/ 	.word	0x00002230


	//   ....[49]....
        /*02b8*/ 	.word	0x000022b0


	//   ....[50]....
        /*02bc*/ 	.word	0x00002330


	//   ....[51]....
        /*02c0*/ 	.word	0x000023b0


	//   ....[52]....
        /*02c4*/ 	.word	0x00002430


	//   ....[53]....
        /*02c8*/ 	.word	0x000024b0


	//   ....[54]....
        /*02cc*/ 	.word	0x00002520


	//   ....[55]....
        /*02d0*/ 	.word	0x00002590


	//   ....[56]....
        /*02d4*/ 	.word	0x00002610


	//   ....[57]....
        /*02d8*/ 	.word	0x00002680


	//   ....[58]....
        /*02dc*/ 	.word	0x00002700


	//   ....[59]....
        /*02e0*/ 	.word	0x00002780


	//   ....[60]....
        /*02e4*/ 	.word	0x00002800


	//   ....[61]....
        /*02e8*/ 	.word	0x00002880


	//   ....[62]....
        /*02ec*/ 	.word	0x00002900


	//   ....[63]....
        /*02f0*/ 	.word	0x00002980


	//   ....[64]....
        /*02f4*/ 	.word	0x00002a00


	//   ....[65]....
        /*02f8*/ 	.word	0x00002a80


	//   ....[66]....
        /*02fc*/ 	.word	0x00002b00


	//   ....[67]....
        /*0300*/ 	.word	0x00002b80


	//   ....[68]....
        /*0304*/ 	.word	0x00002c00


	//   ....[69]....
        /*0308*/ 	.word	0x00002c70


	//----- nvinfo : EIATTR_EXIT_INSTR_OFFSETS
	.align		4
.L_9705:
        /*030c*/ 	.byte	0x04, 0x1c
        /*030e*/ 	.short	(.L_9707 - .L_9706)


	//   ....[0]....
.L_9706:
        /*0310*/ 	.word	0x00000080


	//   ....[1]....
        /*0314*/ 	.word	0x00001a50


	//   ....[2]....
        /*0318*/ 	.word	0x00001a80


	//   ....[3]....
        /*031c*/ 	.word	0x00001c90


	//   ....[4]....
        /*0320*/ 	.word	0x00001de0


	//----- nvinfo : EIATTR_MAX_THREADS
	.align		4
.L_9707:
        /*0324*/ 	.byte	0x04, 0x05
        /*0326*/ 	.short	(.L_9709 - .L_9708)
.L_9708:
        /*0328*/ 	.word	0x00000080
        /*032c*/ 	.word	0x00000001
        /*0330*/ 	.word	0x00000001


	//----- nvinfo : EIATTR_CRS_STACK_SIZE
	.align		4
.L_9709:
        /*0334*/ 	.byte	0x04, 0x1e
        /*0336*/ 	.short	(.L_9711 - .L_9710)
.L_9710:
        /*0338*/ 	.word	0x00000000
.L_9711:


//--------------------- .nv.info._ZN4vllm3moe10topkGatingILi8ELi128ELi4ELi16ELi32Ei6__halfLNS0_11ScoringFuncE0EEEvPKT5_PKbPfiPT4_PiiiibPKf --------------------------
	.section	.nv.info._ZN4vllm3moe10topkGatingILi8ELi128ELi4ELi16ELi32Ei6__halfLNS0_11ScoringFuncE0EEEvPKT5_PKbPfiPT4_PiiiibPKf,"",@"SHT_CUDA_INFO"
	.sectionflags	@""
	.align	4


	//----- nvinfo : EIATTR_CUDA_API_VERSION
	.align		4
        /*0000*/ 	.byte	0x04, 0x37
        /*0002*/ 	.short	(.L_9713 - .L_9712)
.L_9712:
        /*0004*/ 	.word	0x00000082


	//----- nvinfo : EIATTR_SW2861232_WAR
	.align		4
.L_9713:
        /*0008*/ 	.byte	0x01, 0x35
	.zero		2


	//----- nvinfo : EIATTR_PARAM_CBANK
	.align		4
        /*000c*/ 	.byte	0x04, 0x0a
        /*000e*/ 	.short	(.L_9715 - .L_9714)
	.align		4
.L_9714:
        /*0010*/ 	.word	index@(.nv.constant0._ZN4vllm3moe10topkGatingILi8ELi128ELi4ELi16ELi32Ei6__halfLNS0_11ScoringFuncE0EEEvPKT5_PKbPfiPT4_PiiiibPKf)
        /*0014*/ 	.short	0x0160
        /*0016*/ 	.short	0x0048


	//----- nvinfo : EIATTR_CBANK_PARAM_SIZE
	.align		4
.L_9715:
        /*0018*/ 	.byte	0x03, 0x19
        /*001a*/ 	.short	0x0048


	//----- nvinfo : EIATTR_KPARAM_INFO
	.align		4
        /*001c*/ 	.byte	0x04, 0x17
        /*001e*/ 	.short	(.L_9717 - .L_9716)
.L_9716:
        /*0020*/ 	.word	0x00000000
        /*0024*/ 	.short	0x000a
        /*0026*/ 	.short	0x0040
        /*0028*/ 	.byte	0x00, 0xf0, 0x21, 0x00


	//----- nvinfo : EIATTR_KPARAM_INFO
	.align		4
.L_9717:
        /*002c*/ 	.byte	0x04, 0x17
        /*002e*/ 	.short	(.L_9719 - .L_9718)
.L_9718:
        /*0030*/ 	.word	0x00000000
        /*0034*/ 	.short	0x0009
        /*0036*/ 	.short	0x003c
        /*0038*/ 	.byte	0x00, 0xf0, 0x05, 0x00


	//----- nvinfo : EIATTR_KPARAM_INFO
	.align		4
.L_9719:
        /*003c*/ 	.byte	0x04, 0x17
        /*003e*/ 	.short	(.L_9721 - .L_9720)
.L_9720:
        /*0040*/ 	.word	0x00000000
        /*0044*/ 	.short	0x0008
        /*0046*/ 	.short	0x0038
        /*0048*/ 	.byte	0x00, 0xf0, 0x11, 0x00


	//----- nvinfo : EIATTR_KPARAM_INFO
	.align		4
.L_9721:
        /*004c*/ 	.byte	0x04, 0x17
        /*004e*/ 	.short	(.L_9723 - .L_9722)
.L_9722:
        /*0050*/ 	.word	0x00000000
        /*0054*/ 	.short	0x0007
        /*0056*/ 	.short	0x0034
        /*0058*/ 	.byte	0x00, 0xf0, 0x11, 0x00


	//----- nvinfo : EIATTR_KPARAM_INFO
	.align		4
.L_9723:
        /*005c*/ 	.byte	0x04, 0x17
        /*005e*/ 	.short	(.L_9725 - .L_9724)
.L_9724:
        /*0060*/ 	.word	0x00000000
        /*0064*/ 	.short	0x0006
        /*0066*/ 	.short	0x0030
        /*0068*/ 	.byte	0x00, 0xf0, 0x11, 0x00


	//----- nvinfo : EIATTR_KPARAM_INFO
	.align		4
.L_9725:
        /*006c*/ 	.byte	0x04, 0x17
        /*006e*/ 	.short	(.L_9727 - .L_9726)
.L_9726:
        /*0070*/ 	.word	0x00000000
        /*0074*/ 	.short	0x0005
        /*0076*/ 	.short	0x0028
        /*0078*/ 	.byte	0x00, 0xf0, 0x21, 0x00


	//----- nvinfo : EIATTR_KPARAM_INFO
	.align		4
.L_9727:
        /*007c*/ 	.byte	0x04, 0x17
        /*007e*/ 	.short	(.L_9729 - .L_9728)
.L_9728:
        /*0080*/ 	.word	0x00000000
        /*0084*/ 	.short	0x0004
        /*0086*/ 	.short	0x0020
        /*0088*/ 	.byte	0x00, 0xf0, 0x21, 0x00


	//----- nvinfo : EIATTR_KPARAM_INFO
	.align		4
.L_9729:
        /*008c*/ 	.byte	0x04, 0x17
        /*008e*/ 	.short	(.L_9731 - .L_9730)
.L_9730:
        /*0090*/ 	.word	0x00000000
        /*0094*/ 	.short	0x0003
        /*0096*/ 	.short	0x0018
        /*0098*/ 	.byte	0x00, 0xf0, 0x11, 0x00


	//----- nvinfo : EIATTR_KPARAM_INFO
	.align		4
.L_9731:
        /*009c*/ 	.byte	0x04, 0x17
        /*009e*/ 	.short	(.L_9733 - .L_9732)
.L_9732:
        /*00a0*/ 	.word	0x00000000
        /*00a4*/ 	.short	0x0002
        /*00a6*/ 	.short	0x0010
        /*00a8*/ 	.byte	0x00, 0xf0, 0x21, 0x00


	//----- nvinfo : EIATTR_KPARAM_INFO
	.align		4
.L_9733:
        /*00ac*/ 	.byte	0x04, 0x17
        /*00ae*/ 	.short	(.L_9735 - .L_9734)
.L_9734:
        /*00b0*/ 	.word	0x00000000
        /*00b4*/ 	.short	0x0001
        /*00b6*/ 	.short	0x0008
        /*00b8*/ 	.byte	0x00, 0xf0, 0x21, 0x00


	//----- nvinfo : EIATTR_KPARAM_INFO
	.align		4
.L_9735:
        /*00bc*/ 	.byte	0x04, 0x17
        /*00be*/ 	.short	(.L_9737 - .L_9736)
.L_9736:
        /*00c0*/ 	.word	0x00000000
        /*00c4*/ 	.short	0x0000
        /*00c6*/ 	.short	0x0000
        /*00c8*/ 	.byte	0x00, 0xf0, 0x21, 0x00


	//----- nvinfo : EIATTR_MAXREG_COUNT
	.align		4
.L_9737:
        /*00cc*/ 	.byte	0x03, 0x1b
        /*00ce*/ 	.short	0x00ff


	//----- nvinfo : EIATTR_MERCURY_ISA_VERSION
	.align		4
        /*00d0*/ 	.byte	0x03, 0x5f
        /*00d2*/ 	.short	0x0000


	//----- nvinfo : EIATTR_COOP_GROUP_MASK_REGIDS
	.align		4
        /*00d4*/ 	.byte	0x04, 0x29
        /*00d6*/ 	.short	(.L_9739 - .L_9738)


	//   ....[0]....
.L_9738:
        /*00d8*/ 	.word	0xffffffff


	//   ....[1]....
        /*00dc*/ 	.word	0xffffffff


	//   ....[2]....
        /*00e0*/ 	.word	0xffffffff


	//   ....[3]....
        /*00e4*/ 	.word	0xffffffff


	//   ....[4]....
        /*00e8*/ 	.word	0xffffffff


	//   ....[5]....
        /*00ec*/ 	.word	0xffffffff


	//   ....[6]....
        /*00f0*/ 	.word	0xffffffff


	//   ....[7]....
        /*00f4*/ 	.word	0xffffffff


	//   ....[8]....
        /*00f8*/ 	.word	0xffffffff


	//   ....[9]....
        /*00fc*/ 	.word	0xffffffff


	//   ....[10]....
        /*0100*/ 	.word	0xffffffff


	//   ....[11]....
        /*0104*/ 	.word	0xffffffff


	//   ....[12]....
        /*0108*/ 	.word	0xffffffff


	//   ....[13]....
        /*010c*/ 	.word	0xffffffff


	//   ....[14]....
        /*0110*/ 	.word	0xffffffff


	//   ....[15]....
        /*0114*/ 	.word	0xffffffff


	//   ....[16]....
        /*0118*/ 	.word	0xffffffff


	//   ....[17]....
        /*011c*/ 	.word	0xffffffff


	//   ....[18]....
        /*0120*/ 	.word	0xffffffff


	//   ....[19]....
        /*0124*/ 	.word	0xffffffff


	//   ....[20]....
        /*0128*/ 	.word	0xffffffff


	//   ....[21]....
        /*012c*/ 	.word	0xffffffff


	//   ....[22]....
        /*0130*/ 	.word	0xffffffff


	//   ....[23]....
        /*0134*/ 	.word	0xffffffff


	//   ....[24]....
        /*0138*/ 	.word	0xffffffff


	//   ....[25]....
        /*013c*/ 	.word	0xffffffff


	//   ....[26]....
        /*0140*/ 	.word	0xffffffff


	//   ....[27]....
        /*0144*/ 	.word	0xffffffff


	//   ....[28]....
        /*0148*/ 	.word	0xffffffff


	//   ....[29]....
        /*014c*/ 	.word	0xffffffff


	//   ....[30]....
        /*0150*/ 	.word	0xffffffff


	//   ....[31]....
        /*0154*/ 	.word	0xffffffff


	//   ....[32]....
        /*0158*/ 	.word	0xffffffff


	//   ....[33]....
        /*015c*/ 	.word	0xffffffff


	//   ....[34]....
        /*0160*/ 	.word	0xffffffff


	//   ....[35]....
        /*0164*/ 	.word	0xffffffff


	//   ....[36]....
        /*0168*/ 	.word	0xffffffff


	//   ....[37]....
        /*016c*/ 	.word	0xffffffff


	//   ....[38]....
        /*0170*/ 	.word	0xffffffff


	//   ....[39]....
        /*0174*/ 	.word	0xffffffff


	//   ....[40]....
        /*0178*/ 	.word	0xffffffff


	//   ....[41]....
        /*017c*/ 	.word	0xffffffff


	//   ....[42]....
        /*0180*/ 	.word	0xffffffff


	//   ....[43]....
        /*0184*/ 	.word	0xffffffff


	//   ....[44]....
        /*0188*/ 	.word	0xffffffff


	//   ....[45]....
        /*018c*/ 	.word	0xffffffff


	//   ....[46]....
        /*0190*/ 	.word	0xffffffff


	//   ....[47]....
        /*0194*/ 	.word	0xffffffff


	//   ....[48]....
        /*0198*/ 	.word	0xffffffff


	//   ....[49]....
        /*019c*/ 	.word	0xffffffff


	//   ....[50]....
        /*01a0*/ 	.word	0xffffffff


	//   ....[51]....
        /*01a4*/ 	.word	0xffffffff


	//   ....[52]....
        /*01a8*/ 	.word	0xffffffff


	//   ....[53]....
        /*01ac*/ 	.word	0xffffffff


	//   ....[54]....
        /*01b0*/ 	.word	0xffffffff


	//   ....[55]....
        /*01b4*/ 	.word	0xffffffff


	//----- nvinfo : EIATTR_COOP_GROUP_INSTR_OFFSETS
	.align		4
.L_9739:
        /*01b8*/ 	.byte	0x04, 0x28
        /*01ba*/ 	.short	(.L_9741 - .L_9740)


	//   ....[0]....
.L_9740:
        /*01bc*/ 	.word	0x00000250


	//   ....[1]....
        /*01c0*/ 	.word	0x00000270


	//   ....[2]....
        /*01c4*/ 	.word	0x00000290


	//   ....[3]....
        /*01c8*/ 	.word	0x000002b0


	//   ....[4]....
        /*01cc*/ 	.word	0x000004d0


	//   ....[5]....
        /*01d0*/ 	.word	0x000004f0


	//   ....[6]....
        /*01d4*/ 	.word	0x00000510


	//   ....[7]....
        /*01d8*/ 	.word	0x00000530


	//   ....[8]....
        /*01dc*/ 	.word	0x00000b70


	//   ....[9]....
        /*01e0*/ 	.word	0x00000b90


	//   ....[10]....
        /*01e4*/ 	.word	0x00000ba0


	//   ....[11]....
        /*01e8*/ 	.word	0x00000c30


	//   ....[12]....
        /*01ec*/ 	.word	0x00000c50


	//   ....[13]....
        /*01f0*/ 	.word	0x00000c60


	//   ....[14]....
        /*01f4*/ 	.word	0x00000cc0


	//   ....[15]....
        /*01f8*/ 	.word	0x00000d00


	//   ....[16]....
        /*01fc*/ 	.word	0x00000d10


	//   ....[17]....
        /*0200*/ 	.word	0x00000da0


	//   ....[18]....
        /*0204*/ 	.word	0x00000dc0


	//   ....[19]....
        /*0208*/ 	.word	0x00000dd0


	//   ....[20]....
        /*020c*/ 	.word	0x00001300


	//   ....[21]....
        /*0210*/ 	.word	0x00001320


	//   ....[22]....
        /*0214*/ 	.word	0x00001330


	//   ....[23]....
        /*0218*/ 	.word	0x000013c0


	//   ....[24]....
        /*021c*/ 	.word	0x000013e0


	//   ....[25]....
        /*0220*/ 	.word	0x000013f0


	//   ....[26]....
        /*0224*/ 	.word	0x00001450


	//   ....[27]....
        /*0228*/ 	.word	0x00001490


	//   ....[28]....
        /*022c*/ 	.word	0x000014a0


	//   ....[29]....
        /*0230*/ 	.word	0x00001530


	//   ....[30]....
        /*0234*/ 	.word	0x00001550


	//   ....[31]....
        /*0238*/ 	.word	0x00001560


	//   ....[32]....
        /*023c*/ 	.word	0x00001cb0


	//   ....[33]....
        /*0240*/ 	.word	0x00001d30


	//   ....[34]....
        /*0244*/ 	.word	0x00001da0


	//   ....[35]....
        /*0248*/ 	.word	0x00001e20


	//   ....[36]....
        /*024c*/ 	.word	0x00001ea0


	//   ....[37]....
        /*0250*/ 	.word	0x00001f20


	//   ....[38]....
        /*0254*/ 	.word	0x00001fa0


	//   ....[39]....
        /*0258*/ 	.word	0x00002020


	//   ....[40]....
        /*025c*/ 	.word	0x000020a0


	//   ....[41]....
        /*0260*/ 	.word	0x00002120


	//   ....[42]....
        /*0264*/ 	.word	0x000021a0


	//   ....[43]....
        /*0268*/ 	.word	0x00002210


	//   ....[44]....
        /*026c*/ 	.word	0x00002280


	//   ....[45]....
        /*0270*/ 	.word	0x00002300


	//   ....[46]....
        /*0274*/ 	.word	0x00002370


	//   ....[47]....
        /*0278*/ 	.word	0x000023f0


	//   ....[48]....
        /*027c*/ 	.word	0x00002470


	//   ....[49]....
        /*0280*/ 	.word	0x000024f0


	//   ....[50]....
        /*0284*/ 	.word	0x00002570


	//   ....[51]....
        /*0288*/ 	.word	0x000025f0


	//   ....[52]....
        /*028c*/ 	.word	0x00002670


	//   ....[53]....
        /*0290*/ 	.word	0x000026f0


	//   ....[54]....
        /*0294*/ 	.word	0x00002770


	//   ....[55]....
        /*0298*/ 	.word	0x000027e0


	//----- nvinfo : EIATTR_EXIT_INSTR_OFFSETS
	.align		4
.L_9741:
        /*029c*/ 	.byte	0x04, 0x1c
        /*029e*/ 	.short	(.L_9743 - .L_9742)


	//   ....[0]....
.L_9742:
        /*02a0*/ 	.word	0x00000090


	//   ....[1]....
        /*02a4*/ 	.word	0x000018b0


	//   ....[2]....
        /*02a8*/ 	.word	0x000018e0


	//   ....[3]....
        /*02ac*/ 	.word	0x00001af0


	//   ....[4]....
        /*02b0*/ 	.word	0x00001c50


	//----- nvinfo : EIATTR_MAX_THREADS
	.align		4
.L_9743:
        /*02b4*/ 	.byte	0x04, 0x05
        /*02b6*/ 	.short	(.L_9745 - .L_9744)
.L_9744:
        /*02b8*/ 	.word	0x00000080
        /*02bc*/ 	.word	0x00000001
        /*02c0*/ 	.word	0x00000001


	//----- nvinfo : EIATTR_CRS_STACK_SIZE
	.align		4
.L_9745:
        /*02c4*/ 	.byte	0x04, 0x1e
        /*02c6*/ 	.short	(.L_9747 - .L_9746)
.L_9746:
        /*02c8*/ 	.word	0x00000000
.L_9747:


//--------------------- .nv.info._ZN4vllm3moe10topkGatingILi8ELi64ELi4ELi16ELi32Ei6__halfLNS0_11ScoringFuncE0EEEvPKT5_PKbPfiPT4_PiiiibPKf --------------------------
	.section	.nv.info._ZN4vllm3moe10topkGatingILi8ELi64ELi4ELi16ELi32Ei6__halfLNS0_11ScoringFuncE0EEEvPKT5_PKbPfiPT4_PiiiibPKf,"",@"SHT_CUDA_INFO"
	.sectionflags	@""
	.align	4


	//----- nvinfo : EIATTR_CUDA_API_VERSION
	.align		4
        /*0000*/ 	.byte	0x04, 0x37
        /*0002*/ 	.short	(.L_9749 - .L_9748)
.L_9748:
        /*0004*/ 	.word	0x00000082


	//----- nvinfo : EIATTR_SW2861232_WAR
	.align		4
.L_9749:
        /*0008*/ 	.byte	0x01, 0x35
	.zero		2


	//----- nvinfo : EIATTR_PARAM_CBANK
	.align		4
        /*000c*/ 	.byte	0x04, 0x0a
        /*000e*/ 	.short	(.L_9751 - .L_9750)
	.align		4
.L_9750:
        /*0010*/ 	.word	index@(.nv.constant0._ZN4vllm3moe10topkGatingILi8ELi64ELi4ELi16ELi32Ei6__halfLNS0_11ScoringFuncE0EEEvPKT5_PKbPfiPT4_PiiiibPKf)
        /*0014*/ 	.short	0x0160
        /*0016*/ 	.short	0x0048


	//----- nvinfo : EIATTR_CBANK_PARAM_SIZE
	.align		4
.L_9751:
        /*0018*/ 	.byte	0x03, 0x19
        /*001a*/ 	.short	0x0048


	//----- nvinfo : EIATTR_KPARAM_INFO
	.align		4
        /*001c*/ 	.byte	0x04, 0x17
        /*001e*/ 	.short	(.L_9753 - .L_9752)
.L_9752:
        /*0020*/ 	.word	0x00000000
        /*0024*/ 	.short	0x000a
        /*0026*/ 	.short	0x0040
        /*0028*/ 	.byte	0x00, 0xf0, 0x21, 0x00


	//----- nvinfo : EIATTR_KPARAM_INFO
	.align		4
.L_9753:
        /*002c*/ 	.byte	0x04, 0x17
        /*002e*/ 	.short	(.L_9755 - .L_9754)
.L_9754:
        /*0030*/ 	.word	0x00000000
        /*0034*/ 	.short	0x0009
        /*0036*/ 	.short	0x003c
        /*0038*/ 	.byte	0x00, 0xf0, 0x05, 0x00


	//----- nvinfo : EIATTR_KPARAM_INFO
	.align		4
.L_9755:
        /*003c*/ 	.byte	0x04, 0x17
        /*003e*/ 	.short	(.L_9757 - .L_9756)
.L_9756:
        /*0040*/ 	.word	0x00000000
        /*0044*/ 	.short	0x0008
        /*0046*/ 	.short	0x0038
        /*0048*/ 	.byte	0x00, 0xf0, 0x11, 0x00


	//----- nvinfo : EIATTR_KPARAM_INFO
	.align		4
.L_9757:
        /*004c*/ 	.byte	0x04, 0x17
        /*004e*/ 	.short	(.L_9759 - .L_9758)
.L_9758:
        /*0050*/ 	.word	0x00000000
        /*0054*/ 	.short	0x0007
        /*0056*/ 	.short	0x0034
        /*0058*/ 	.byte	0x00, 0xf0, 0x11, 0x00


	//----- nvinfo : EIATTR_KPARAM_INFO
	.align		4
.L_9759:
        /*005c*/ 	.byte	0x04, 0x17
        /*005e*/ 	.short	(.L_9761 - .L_9760)
.L_9760:
        /*0060*/ 	.word	0x00000000
        /*0064*/ 	.short	0x0006
        /*0066*/ 	.short	0x0030
        /*0068*/ 	.byte	0x00, 0xf0, 0x11, 0x00


	//----- nvinfo : EIATTR_KPARAM_INFO
	.align		4
.L_9761:
        /*006c*/ 	.byte	0x04, 0x17
        /*006e*/ 	.short	(.L_9763 - .L_9762)
.L_9762:
        /*0070*/ 	.word	0x00000000
        /*0074*/ 	.short	0x0005
        /*0076*/ 	.short	0x0028
        /*0078*/ 	.byte	0x00, 0xf0, 0x21, 0x00


	//----- nvinfo : EIATTR_KPARAM_INFO
	.align		4
.L_9763:
        /*007c*/ 	.byte	0x04, 0x17
        /*007e*/ 	.short	(.L_9765 - .L_9764)
.L_9764:
        /*0080*/ 	.word	0x00000000
        /*0084*/ 	.short	0x0004
        /*0086*/ 	.short	0x0020
        /*0088*/ 	.byte	0x00, 0xf0, 0x21, 0x00


	//----- nvinfo : EIATTR_KPARAM_INFO
	.align		4
.L_9765:
        /*008c*/ 	.byte	0x04, 0x17
        /*008e*/ 	.short	(.L_9767 - .L_9766)
.L_9766:
        /*0090*/ 	.word	0x00000000
        /*0094*/ 	.short	0x0003
        /*0096*/ 	.short	0x0018
        /*0098*/ 	.byte	0x00, 0xf0, 0x11, 0x00


	//----- nvinfo : EIATTR_KPARAM_INFO
	.align		4
.L_9767:
        /*009c*/ 	.byte	0x04, 0x17
        /*009e*/ 	.short	(.L_9769 - .L_9768)
.L_9768:
        /*00a0*/ 	.word	0x00000000
        /*00a4*/ 	.short	0x0002
        /*00a6*/ 	.short	0x0010
        /*00a8*/ 	.byte	0x00, 0xf0, 0x21, 0x00


	//----- nvinfo : EIATTR_KPARAM_INFO
	.align		4
.L_9769:
        /*00ac*/ 	.byte	0x04, 0x17
        /*00ae*/ 	.short	(.L_9771 - .L_9770)
.L_9770:
        /*00b0*/ 	.word	0x00000000
        /*00b4*/ 	.short	0x0001
        /*00b6*/ 	.short	0x0008
        /*00b8*/ 	.byte	0x00, 0xf0, 0x21, 0x00


	//----- nvinfo : EIATTR_KPARAM_INFO
	.align		4
.L_9771:
        /*00bc*/ 	.byte	0x04, 0x17
        /*00be*/ 	.short	(.L_9773 - .L_9772)
.L_9772:
        /*00c0*/ 	.word	0x00000000
        /*00c4*/ 	.short	0x0000
        /*00c6*/ 	.short	0x0000
        /*00c8*/ 	.byte	0x00, 0xf0, 0x21, 0x00


	//----- nvinfo : EIATTR_MAXREG_COUNT
	.align		4
.L_9773:
        /*00cc*/ 	.byte	0x03, 0x1b
        /*00ce*/ 	.short	0x00ff


	//----- nvinfo : EIATTR_MERCURY_ISA_VERSION
	.align		4
        /*00d0*/ 	.byte	0x03, 0x5f
        /*00d2*/ 	.short	0x0000


	//----- nvinfo : EIATTR_COOP_GROUP_MASK_REGIDS
	.align		4
        /*00d4*/ 	.byte	0x04, 0x29
        /*00d6*/ 	.short	(.L_9775 - .L_9774)


	//   ....[0]....
.L_9774:
        /*00d8*/ 	.word	0xffffffff


	//   ....[1]....
        /*00dc*/ 	.word	0xffffffff


	//   ....[2]....
        /*00e0*/ 	.word	0xffffffff


	//   ....[3]....
        /*00e4*/ 	.word	0xffffffff


	//   ....[4]....
        /*00e8*/ 	.word	0xffffffff


	//   ....[5]....
        /*00ec*/ 	.word	0xffffffff


	//   ....[6]....
        /*00f0*/ 	.word	0xffffffff


	//   ....[7]....
        /*00f4*/ 	.word	0xffffffff


	//   ....[8]....
        /*00f8*/ 	.word	0xffffffff


	//   ....[9]....
        /*00fc*/ 	.word	0xffffffff


	//   ....[10]....
        /*0100*/ 	.word	0xffffffff


	//   ....[11]....
        /*0104*/ 	.word	0xffffffff


	//   ....[12]....
        /*0108*/ 	.word	0xffffffff


	//   ....[13]....
        /*010c*/ 	.word	0xffffffff


	//   ....[14]....
        /*0110*/ 	.word	0xffffffff


	//   ....[15]....
        /*0114*/ 	.word	0xffffffff


	//   ....[16]....
        /*0118*/ 	.word	0xffffffff


	//   ....[17]....
        /*011c*/ 	.word	0xffffffff


	//   ....[18]....
        /*0120*/ 	.word	0xffffffff


	//   ....[19]....
        /*0124*/ 	.word	0xffffffff


	//   ....[20]....
        /*0128*/ 	.word	0xffffffff


	//   ....[21]....
        /*012c*/ 	.word	0xffffffff


	//   ....[22]....
        /*0130*/ 	.word	0xffffffff


	//   ....[23]....
        /*0134*/ 	.word	0xffffffff


	//   ....[24]....
        /*0138*/ 	.word	0xffffffff


	//   ....[25]....
        /*013c*/ 	.word	0xffffffff


	//   ....[26]....
        /*0140*/ 	.word	0xffffffff


	//   ....[27]....
        /*0144*/ 	.word	0xffffffff


	//   ....[28]....
        /*0148*/ 	.word	0xffffffff


	//   ....[29]....
        /*014c*/ 	.word	0xffffffff


	//   ....[30]....
        /*0150*/ 	.word	0xffffffff


	//   ....[31]....
        /*0154*/ 	.word	0xffffffff


	//   ....[32]....
        /*0158*/ 	.word	0xffffffff


	//   ....[33]....
        /*015c*/ 	.word	0xffffffff


	//   ....[34]....
        /*0160*/ 	.word	0xffffffff


	//   ....[35]....
        /*0164*/ 	.word	0xffffffff


	//   ....[36]....
        /*0168*/ 	.word	0xffffffff


	//   ....[37]....
        /*016c*/ 	.word	0xffffffff


	//   ....[38]....
        /*0170*/ 	.word	0xffffffff


	//   ....[39]....
        /*0174*/ 	.word	0xffffffff


	//   ....[40]....
        /*0178*/ 	.word	0xffffffff


	//   ....[41]....
        /*017c*/ 	.word	0xffffffff


	//----- nvinfo : EIATTR_COOP_GROUP_INSTR_OFFSETS
	.align		4
.L_9775:
        /*0180*/ 	.byte	0x04, 0x28
        /*0182*/ 	.short	(.L_9777 - .L_9776)


	//   ....[0]....
.L_9776:
        /*0184*/ 	.word	0x00000270


	//   ....[1]....
        /*0188*/ 	.word	0x00000290


	//   ....[2]....
        /*018c*/ 	.word	0x000002b0


	//   ....[3]....
        /*0190*/ 	.word	0x000004d0


	//   ....[4]....
        /*0194*/ 	.word	0x000004f0


	//   ....[5]....
        /*0198*/ 	.word	0x00000510


	//   ....[6]....
        /*019c*/ 	.word	0x00000b30


	//   ....[7]....
        /*01a0*/ 	.word	0x00000b50


	//   ....[8]....
        /*01a4*/ 	.word	0x00000b60


	//   ....[9]....
        /*01a8*/ 	.word	0x00000bf0


	//   ....[10]....
        /*01ac*/ 	.word	0x00000c10


	//   ....[11]....
        /*01b0*/ 	.word	0x00000c20


	//   ....[12]....
        /*01b4*/ 	.word	0x00000c80


	//   ....[13]....
        /*01b8*/ 	.word	0x00000cc0


	//   ....[14]....
        /*01bc*/ 	.word	0x00000cd0


	//   ....[15]....
        /*01c0*/ 	.word	0x00001210


	//   ....[16]....
        /*01c4*/ 	.word	0x00001230


	//   ....[17]....
        /*01c8*/ 	.word	0x00001240


	//   ....[18]....
        /*01cc*/ 	.word	0x000012d0


	//   ....[19]....
        /*01d0*/ 	.word	0x000012f0


	//   ....[20]....
        /*01d4*/ 	.word	0x00001300


	//   ....[21]....
        /*01d8*/ 	.word	0x00001360


	//   ....[22]....
        /*01dc*/ 	.word	0x000013a0


	//   ....[23]....
        /*01e0*/ 	.word	0x000013b0


	//   ....[24]....
        /*01e4*/ 	.word	0x00001b10


	//   ....[25]....
        /*01e8*/ 	.word	0x00001b90


	//   ....[26]....
        /*01ec*/ 	.word	0x00001c00


	//   ....[27]....
        /*01f0*/ 	.word	0x00001c80


	//   ....[28]....
        /*01f4*/ 	.word	0x00001d00


	//   ....[29]....
        /*01f8*/ 	.word	0x00001d80


	//   ....[30]....
        /*01fc*/ 	.word	0x00001e00


	//   ....[31]....
        /*0200*/ 	.word	0x00001e80


	//   ....[32]....
        /*0204*/ 	.word	0x00001ef0


	//   ....[33]....
        /*0208*/ 	.word	0x00001f60


	//   ....[34]....
        /*020c*/ 	.word	0x00001fe0


	//   ....[35]....
        /*0210*/ 	.word	0x00002050


	//   ....[36]....
        /*0214*/ 	.word	0x000020d0


	//   ....[37]....
        /*0218*/ 	.word	0x00002150


	//   ....[38]....
        /*021c*/ 	.word	0x000021d0


	//   ....[39]....
        /*0220*/ 	.word	0x00002250


	//   ....[40]....
        /*0224*/ 	.word	0x000022d0


	//   ....[41]....
        /*0228*/ 	.word	0x00002340


	//----- nvinfo : EIATTR_EXIT_INSTR_OFFSETS
	.align		4
.L_9777:
        /*022c*/ 	.byte	0x04, 0x1c
        /*022e*/ 	.short	(.L_9779 - .L_9778)


	//   ....[0]....
.L_9778:
        /*0230*/ 	.word	0x00000090


	//   ....[1]....
        /*0234*/ 	.word	0x00001710


	//   ....[2]....
        /*0238*/ 	.word	0x00001740


	//   ....[3]....
        /*023c*/ 	.word	0x00001950


	//   ....[4]....
        /*0240*/ 	.word	0x00001ab0


	//----- nvinfo : EIATTR_MAX_THREADS
	.align		4
.L_9779:
        /*0244*/ 	.byte	0x04, 0x05
        /*0246*/ 	.short	(.L_9781 - .L_9780)
.L_9780:
        /*0248*/ 	.word	0x00000080
        /*024c*/ 	.word	0x00000001
        /*0250*/ 	.word	0x00000001


	//----- nvinfo : EIATTR_CRS_STACK_SIZE
	.align		4
.L_9781:
        /*0254*/ 	.byte	0x04, 0x1e
        /*0256*/ 	.short	(.L_9783 - .L_9782)
.L_9782:
        /*0258*/ 	.word	0x00000000
.L_9783:


//--------------------- .nv.info._ZN4vllm3moe10topkGatingILi8ELi32ELi4ELi16ELi32Ei6__halfLNS0_11ScoringFuncE0EEEvPKT5_PKbPfiPT4_PiiiibPKf --------------------------
	.section	.nv.info._ZN4vllm3moe10topkGatingILi8ELi32ELi4ELi16ELi32Ei6__halfLNS0_11ScoringFuncE0EEEvPKT5_PKbPfiPT4_PiiiibPKf,"",@"SHT_CUDA_INFO"
	.sectionflags	@""
	.align	4


	//----- nvinfo : EIATTR_CUDA_API_VERSION
	.align		4
        /*0000*/ 	.byte	0x04, 0x37
        /*0002*/ 	.short	(.L_9785 - .L_9784)
.L_9784:
        /*0004*/ 	.word	0x00000082


	//----- nvinfo : EIATTR_SW2861232_WAR
	.align		4
.L_9785:
        /*0008*/ 	.byte	0x01, 0x35
	.zero		2


	//----- nvinfo : EIATTR_PARAM_CBANK
	.align		4
        /*000c*/ 	.byte	0x04, 0x0a
        /*000e*/ 	.short	(.L_9787 - .L_9786)
	.align		4
.L_9786:
        /*0010*/ 	.word	index@(.nv.constant0._ZN4vllm3moe10topkGatingILi8ELi32ELi4ELi16ELi32Ei6__halfLNS0_11ScoringFuncE0EEEvPKT5_PKbPfiPT4_PiiiibPKf)
        /*0014*/ 	.short	0x0160
        /*0016*/ 	.short	0x0048


	//----- nvinfo : EIATTR_CBANK_PARAM_SIZE
	.align		4
.L_9787:
        /*0018*/ 	.byte	0x03, 0x19
        /*001a*/ 	.short	0x0048


	//----- nvinfo : EIATTR_KPARAM_INFO
	.align		4
        /*001c*/ 	.byte	0x04, 0x17
        /*001e*/ 	.short	(.L_9789 - .L_9788)
.L_9788:
        /*0020*/ 	.word	0x00000000
        /*0024*/ 	.short	0x000a
        /*0026*/ 	.short	0x0040
        /*0028*/ 	.byte	0x00, 0xf0, 0x21, 0x00


	//----- nvinfo : EIATTR_KPARAM_INFO
	.align		4
.L_9789:
        /*002c*/ 	.byte	0x04, 0x17
        /*002e*/ 	.short	(.L_9791 - .L_9790)
.L_9790:
        /*0030*/ 	.word	0x00000000
        /*0034*/ 	.short	0x0009
        /*0036*/ 	.short	0x003c
        /*0038*/ 	.byte	0x00, 0xf0, 0x05, 0x00


	//----- nvinfo : EIATTR_KPARAM_INFO
	.align		4
.L_9791:
        /*003c*/ 	.byte	0x04, 0x17
        /*003e*/ 	.short	(.L_9793 - .L_9792)
.L_9792:
        /*0040*/ 	.word	0x00000000
        /*0044*/ 	.short	0x0008
        /*0046*/ 	.short	0x0038
        /*0048*/ 	.byte	0x00, 0xf0, 0x11, 0x00


	//----- nvinfo : EIATTR_KPARAM_INFO
	.align		4
.L_9793:
        /*004c*/ 	.byte	0x04, 0x17
        /*004e*/ 	.short	(.L_9795 - .L_9794)
.L_9794:
        /*0050*/ 	.word	0x00000000
        /*0054*/ 	.short	0x0007
        /*0056*/ 	.short	0x0034
        /*0058*/ 	.byte	0x00, 0xf0, 0x11, 0x00


	//----- nvinfo : EIATTR_KPARAM_INFO
	.align		4
.L_9795:
        /*005c*/ 	.byte	0x04, 0x17
        /*005e*/ 	.short	(.L_9797 - .L_9796)
.L_9796:
        /*0060*/ 	.word	0x00000000
        /*0064*/ 	.short	0x0006
        /*0066*/ 	.short	0x0030
        /*0068*/ 	.byte	0x00, 0xf0, 0x11, 0x00


	//----- nvinfo : EIATTR_KPARAM_INFO
	.align		4
.L_9797:
        /*006c*/ 	.byte	0x04, 0x17
        /*006e*/ 	.short	(.L_9799 - .L_9798)
.L_9798:
        /*0070*/ 	.word	0x00000000
        /*0074*/ 	.short	0x0005
        /*0076*/ 	.short	0x0028
        /*0078*/ 	.byte	0x00, 0xf0, 0x21, 0x00


	//----- nvinfo : EIATTR_KPARAM_INFO
	.align		4
.L_9799:
        /*007c*/ 	.byte	0x04, 0x17
        /*007e*/ 	.short	(.L_9801 - .L_9800)
.L_9800:
        /*0080*/ 	.word	0x00000000
        /*0084*/ 	.short	0x0004
        /*0086*/ 	.short	0x0020
        /*0088*/ 	.byte	0x00, 0xf0, 0x21, 0x00


	//----- nvinfo : EIATTR_KPARAM_INFO
	.align		4
.L_9801:
        /*008c*/ 	.byte	0x04, 0x17
        /*008e*/ 	.short	(.L_9803 - .L_9802)
.L_9802:
        /*0090*/ 	.word	0x00000000
        /*0094*/ 	.short	0x0003
        /*0096*/ 	.short	0x0018
        /*0098*/ 	.byte	0x00, 0xf0, 0x11, 0x00


	//----- nvinfo : EIATTR_KPARAM_INFO
	.align		4
.L_9803:
        /*009c*/ 	.byte	0x04, 0x17
        /*009e*/ 	.short	(.L_9805 - .L_9804)
.L_9804:
        /*00a0*/ 	.word	0x00000000
        /*00a4*/ 	.short	0x0002
        /*00a6*/ 	.short	0x0010
        /*00a8*/ 	.byte	0x00, 0xf0, 0x21, 0x00


	//----- nvinfo : EIATTR_KPARAM_INFO
	.align		4
.L_9805:
        /*00ac*/ 	.byte	0x04, 0x17
        /*00ae*/ 	.short	(.L_9807 - .L_9806)
.L_9806:
        /*00b0*/ 	.word	0x00000000
        /*00b4*/ 	.short	0x0001
        /*00b6*/ 	.short	0x0008
        /*00b8*/ 	.byte	0x00, 0xf0, 0x21, 0x00


	//----- nvinfo : EIATTR_KPARAM_INFO
	.align		4
.L_9807:
        /*00bc*/ 	.byte	0x04, 0x17
        /*00be*/ 	.short	(.L_9809 - .L_9808)
.L_9808:
        /*00c0*/ 	.word	0x00000000
        /*00c4*/ 	.short	0x0000
        /*00c6*/ 	.short	0x0000
        /*00c8*/ 	.byte	0x00, 0xf0, 0x21, 0x00


	//----- nvinfo : EIATTR_MAXREG_COUNT
	.align		4
.L_9809:
        /*00cc*/ 	.byte	0x03, 0x1b
        /*00ce*/ 	.short	0x00ff


	//----- nvinfo : EIATTR_MERCURY_ISA_VERSION
	.align		4
        /*00d0*/ 	.byte	0x03, 0x5f
        /*00d2*/ 	.short	0x0000


	//----- nvinfo : EIATTR_COOP_GROUP_MASK_REGIDS
	.align		4
        /*00d4*/ 	.byte	0x04, 0x29
        /*00d6*/ 	.short	(.L_9811 - .L_9810)


	//   ....[0]....
.L_9810:
        /*00d8*/ 	.word	0xffffffff


	//   ....[1]....
        /*00dc*/ 	.word	0xffffffff


	//   ....[2]....
        /*00e0*/ 	.word	0xffffffff


	//   ....[3]....
        /*00e4*/ 	.word	0xffffffff


	//   ....[4]....
        /*00e8*/ 	.word	0xffffffff


	//   ....[5]....
        /*00ec*/ 	.word	0xffffffff


	//   ....[6]....
        /*00f0*/ 	.word	0xffffffff


	//   ....[7]....
        /*00f4*/ 	.word	0xffffffff


	//   ....[8]....
        /*00f8*/ 	.word	0xffffffff


	//   ....[9]....
        /*00fc*/ 	.word	0xffffffff


	//   ....[10]....
        /*0100*/ 	.word	0xffffffff


	//   ....[11]....
        /*0104*/ 	.word	0xffffffff


	//   ....[12]....
        /*0108*/ 	.word	0xffffffff


	//   ....[13]....
        /*010c*/ 	.word	0xffffffff


	//   ....[14]....
        /*0110*/ 	.word	0xffffffff


	//   ....[15]....
        /*0114*/ 	.word	0xffffffff


	//   ....[16]....
        /*0118*/ 	.word	0xffffffff


	//   ....[17]....
        /*011c*/ 	.word	0xffffffff


	//   ....[18]....
        /*0120*/ 	.word	0xffffffff


	//   ....[19]....
        /*0124*/ 	.word	0xffffffff


	//   ....[20]....
        /*0128*/ 	.word	0xffffffff


	//   ....[21]....
        /*012c*/ 	.word	0xffffffff


	//   ....[22]....
        /*0130*/ 	.word	0xffffffff


	//   ....[23]....
        /*0134*/ 	.word	0xffffffff


	//   ....[24]....
        /*0138*/ 	.word	0xffffffff


	//   ....[25]....
        /*013c*/ 	.word	0xffffffff


	//   ....[26]....
        /*0140*/ 	.word	0xffffffff


	//   ....[27]....
        /*0144*/ 	.word	0xffffffff


	//----- nvinfo : EIATTR_COOP_GROUP_INSTR_OFFSETS
	.align		4
.L_9811:
        /*0148*/ 	.byte	0x04, 0x28
        /*014a*/ 	.short	(.L_9813 - .L_9812)


	//   ....[0]....
.L_9812:
        /*014c*/ 	.word	0x00000270


	//   ....[1]....
        /*0150*/ 	.word	0x00000290


	//   ....[2]....
        /*0154*/ 	.word	0x000004b0


	//   ....[3]....
        /*0158*/ 	.word	0x000004e0


	//   ....[4]....
        /*015c*/ 	.word	0x00000af0


	//   ....[5]....
        /*0160*/ 	.word	0x00000b10


	//   ....[6]....
        /*0164*/ 	.word	0x00000b20


	//   ....[7]....
        /*0168*/ 	.word	0x00000bc0


	//   ....[8]....
        /*016c*/ 	.word	0x00000bd0


	//   ....[9]....
        /*0170*/ 	.word	0x00000be0


	//   ....[10]....
        /*0174*/ 	.word	0x00001110


	//   ....[11]....
        /*0178*/ 	.word	0x00001130


	//   ....[12]....
        /*017c*/ 	.word	0x00001140


	//   ....[13]....
        /*0180*/ 	.word	0x000011e0


	//   ....[14]....
        /*0184*/ 	.word	0x000011f0


	//   ....[15]....
        /*0188*/ 	.word	0x00001200


	//   ....[16]....
        /*018c*/ 	.word	0x00001950


	//   ....[17]....
        /*0190*/ 	.word	0x000019d0


	//   ....[18]....
        /*0194*/ 	.word	0x00001a40


	//   ....[19]....
        /*0198*/ 	.word	0x00001ac0


	//   ....[20]....
        /*019c*/ 	.word	0x00001b40


	//   ....[21]....
        /*01a0*/ 	.word	0x00001bb0


	//   ....[22]....
        /*01a4*/ 	.word	0x00001c20


	//   ....[23]....
        /*01a8*/ 	.word	0x00001ca0


	//   ....[24]....
        /*01ac*/ 	.word	0x00001d10


	//   ....[25]....
        /*01b0*/ 	.word	0x00001d90


	//   ....[26]....
        /*01b4*/ 	.word	0x00001e10


	//   ....[27]....
        /*01b8*/ 	.word	0x00001e80


	//----- nvinfo : EIATTR_EXIT_INSTR_OFFSETS
	.align		4
.L_9813:
        /*01bc*/ 	.byte	0x04, 0x1c
        /*01be*/ 	.short	(.L_9815 - .L_9814)


	//   ....[0]....
.L_9814:
        /*01c0*/ 	.word	0x00000090


	//   ....[1]....
        /*01c4*/ 	.word	0x00001550


	//   ....[2]....
        /*01c8*/ 	.word	0x00001580


	//   ....[3]....
        /*01cc*/ 	.word	0x00001790


	//   ....[4]....
        /*01d0*/ 	.word	0x000018f0


	//----- nvinfo : EIATTR_MAX_THREADS
	.align		4
.L_9815:
        /*01d4*/ 	.byte	0x04, 0x05
        /*01d6*/ 	.short	(.L_9817 - .L_9816)
.L_9816:
        /*01d8*/ 	.word	0x00000080
        /*01dc*/ 	.word	0x00000001
        /*01e0*/ 	.word	0x00000001


	//----- nvinfo : EIATTR_CRS_STACK_SIZE
	.align		4
.L_9817:
        /*01e4*/ 	.byte	0x04, 0x1e
        /*01e6*/ 	.short	(.L_9819 - .L_9818)
.L_9818:
        /*01e8*/ 	.word	0x00000000
.L_9819:


//--------------------- .nv.info._ZN4vllm3moe10topkGatingILi8ELi16ELi4ELi16ELi32Ei6__halfLNS0_11ScoringFuncE0EEEvPKT5_PKbPfiPT4_PiiiibPKf --------------------------
	.section	.nv.info._ZN4vllm3moe10topkGatingILi8ELi16ELi4ELi16ELi32Ei6__halfLNS0_11ScoringFuncE0EEEvPKT5_PKbPfiPT4_PiiiibPKf,"",@"SHT_CUDA_INFO"
	.sectionflags	@""
	.align	4


	//----- nvinfo : EIATTR_CUDA_API_VERSION
	.align		4
        /*0000*/ 	.byte	0x04, 0x37
        /*0002*/ 	.short	(.L_9821 - .L_9820)
.L_9820:
        /*0004*/ 	.word	0x00000082


	//----- nvinfo : EIATTR_SW2861232_WAR
	.align		4
.L_9821:
        /*0008*/ 	.byte	0x01, 0x35
	.zero		2


	//----- nvinfo : EIATTR_PARAM_CBANK
	.align		4
        /*000c*/ 	.byte	0x04, 0x0a
        /*000e*/ 	.short	(.L_9823 - .L_9822)
	.align		4
.L_9822:
        /*0010*/ 	.word	index@(.nv.constant0._ZN4vllm3moe10topkGatingILi8ELi16ELi4ELi16ELi32Ei6__halfLNS0_11ScoringFuncE0EEEvPKT5_PKbPfiPT4_PiiiibPKf)
        /*0014*/ 	.short	0x0160
        /*0016*/ 	.short	0x0048


	//----- nvinfo : EIATTR_CBANK_PARAM_SIZE
	.align		4
.L_9823:
        /*0018*/ 	.byte	0x03, 0x19
        /*001a*/ 	.short	0x0048


	//----- nvinfo : EIATTR_KPARAM_INFO
	.align		4
        /*001c*/ 	.byte	0x04, 0x17
        /*001e*/ 	.short	(.L_9825 - .L_9824)
.L_9824:
        /*0020*/ 	.word	0x00000000
        /*0024*/ 	.short	0x000a
        /*0026*/ 	.short	0x0040
        /*0028*/ 	.byte	0x00, 0xf0, 0x21, 0x00


	//----- nvinfo : EIATTR_KPARAM_INFO
	.align		4
.L_9825:
        /*002c*/ 	.byte	0x04, 0x17
        /*002e*/ 	.short	(.L_9827 - .L_9826)
.L_9826:
        /*0030*/ 	.word	0x00000000
        /*0034*/ 	.short	0x0009
        /*0036*/ 	.short	0x003c
        /*0038*/ 	.byte	0x00, 0xf0, 0x05, 0x00


	//----- nvinfo : EIATTR_KPARAM_INFO
	.align		4
.L_9827:
        /*003c*/ 	.byte	0x04, 0x17
        /*003e*/ 	.short	(.L_9829 - .L_9828)
.L_9828:
        /*0040*/ 	.word	0x00000000
        /*0044*/ 	.short	0x0008
        /*0046*/ 	.short	0x0038
        /*0048*/ 	.byte	0x00, 0xf0, 0x11, 0x00


	//----- nvinfo : EIATTR_KPARAM_INFO
	.align		4
.L_9829:
        /*004c*/ 	.byte	0x04, 0x17
        /*004e*/ 	.short	(.L_9831 - .L_9830)
.L_9830:
        /*0050*/ 	.word	0x00000000
        /*0054*/ 	.short	0x0007
        /*0056*/ 	.short	0x0034
        /*0058*/ 	.byte	0x00, 0xf0, 0x11, 0x00


	//----- nvinfo : EIATTR_KPARAM_INFO
	.align		4
.L_9831:
        /*005c*/ 	.byte	0x04, 0x17
        /*005e*/ 	.short	(.L_9833 - .L_9832)
.L_9832:
        /*0060*/ 	.word	0x00000000
        /*0064*/ 	.short	0x0006
        /*0066*/ 	.short	0x0030
        /*0068*/ 	.byte	0x00, 0xf0, 0x11, 0x00


	//----- nvinfo : EIATTR_KPARAM_INFO
	.align		4
.L_9833:
        /*006c*/ 	.byte	0x04, 0x17
        /*006e*/ 	.short	(.L_9835 - .L_9834)
.L_9834:
        /*0070*/ 	.word	0x00000000
        /*0074*/ 	.short	0x0005
        /*0076*/ 	.short	0x0028
        /*0078*/ 	.byte	0x00, 0xf0, 0x21, 0x00


	//----- nvinfo : EIATTR_KPARAM_INFO
	.align		4
.L_9835:
        /*007c*/ 	.byte	0x04, 0x17
        /*007e*/ 	.short	(.L_9837 - .L_9836)
.L_9836:
        /*0080*/ 	.word	0x00000000
        /*0084*/ 	.short	0x0004
        /*0086*/ 	.short	0x0020
        /*0088*/ 	.byte	0x00, 0xf0, 0x21, 0x00


	//----- nvinfo : EIATTR_KPARAM_INFO
	.align		4
.L_9837:
        /*008c*/ 	.byte	0x04, 0x17
        /*008e*/ 	.short	(.L_9839 - .L_9838)
.L_9838:
        /*0090*/ 	.word	0x00000000
        /*0094*/ 	.short	0x0003
        /*0096*/ 	.short	0x0018
        /*0098*/ 	.byte	0x00, 0xf0, 0x11, 0x00


	//----- nvinfo : EIATTR_KPARAM_INFO
	.align		4
.L_9839:
        /*009c*/ 	.byte	0x04, 0x17
        /*009e*/ 	.short	(.L_9841 - .L_9840)
.L_9840:
        /*00a0*/ 	.word	0x00000000
        /*00a4*/ 	.short	0x0002
        /*00a6*/ 	.short	0x0010
        /*00a8*/ 	.byte	0x00, 0xf0, 0x21, 0x00


	//----- nvinfo : EIATTR_KPARAM_INFO
	.align		4
.L_9841:
        /*00ac*/ 	.byte	0x04, 0x17
        /*00ae*/ 	.short	(.L_9843 - .L_9842)
.L_9842:
        /*00b0*/ 	.word	0x00000000
        /*00b4*/ 	.short	0x0001
        /*00b6*/ 	.short	0x0008
        /*00b8*/ 	.byte	0x00, 0xf0, 0x21, 0x00


	//----- nvinfo : EIATTR_KPARAM_INFO
	.align		4
.L_9843:
        /*00bc*/ 	.byte	0x04, 0x17
        /*00be*/ 	.short	(.L_9845 - .L_9844)
.L_9844:
        /*00c0*/ 	.word	0x00000000
        /*00c4*/ 	.short	0x0000
        /*00c6*/ 	.short	0x0000
        /*00c8*/ 	.byte	0x00, 0xf0, 0x21, 0x00


	//----- nvinfo : EIATTR_MAXREG_COUNT
	.align		4
.L_9845:
        /*00cc*/ 	.byte	0x03, 0x1b
        /*00ce*/ 	.short	0x00ff


	//----- nvinfo : EIATTR_MERCURY_ISA_VERSION
	.align		4
        /*00d0*/ 	.byte	0x03, 0x5f
        /*00d2*/ 	.short	0x0000


	//----- nvinfo : EIATTR_COOP_GROUP_MASK_REGIDS
	.align		4
        /*00d4*/ 	.byte	0x04, 0x29
        /*00d6*/ 	.short	(.L_9847 - .L_9846)


	//   ....[0]....
.L_9846:
        /*00d8*/ 	.word	0xffffffff


	//   ....[1]....
        /*00dc*/ 	.word	0xffffffff


	//   ....[2]....
        /*00e0*/ 	.word	0xffffffff


	//   ....[3]....
        /*00e4*/ 	.word	0xffffffff


	//   ....[4]....
        /*00e8*/ 	.word	0xffffffff


	//   ....[5]....
        /*00ec*/ 	.word	0xffffffff


	//   ....[6]....
        /*00f0*/ 	.word	0xffffffff


	//   ....[7]....
        /*00f4*/ 	.word	0xffffffff


	//   ....[8]....
        /*00f8*/ 	.word	0xffffffff


	//   ....[9]....
        /*00fc*/ 	.word	0xffffffff


	//   ....[10]....
        /*0100*/ 	.word	0xffffffff


	//   ....[11]....
        /*0104*/ 	.word	0xffffffff


	//   ....[12]....
        /*0108*/ 	.word	0xffffffff


	//   ....[13]....
        /*010c*/ 	.word	0xffffffff


	//----- nvinfo : EIATTR_COOP_GROUP_INSTR_OFFSETS
	.align		4
.L_9847:
        /*0110*/ 	.byte	0x04, 0x28
        /*0112*/ 	.short	(.L_9849 - .L_9848)


	//   ....[0]....
.L_9848:
        /*0114*/ 	.word	0x00000270


	//   ....[1]....
        /*0118*/ 	.word	0x00000490


	//   ....[2]....
        /*011c*/ 	.word	0x00000ab0


	//   ....[3]....
        /*0120*/ 	.word	0x00000ad0


	//   ....[4]....
        /*0124*/ 	.word	0x00000ae0


	//   ....[5]....
        /*0128*/ 	.word	0x00001020


	//   ....[6]....
        /*012c*/ 	.word	0x00001040


	//   ....[7]....
        /*0130*/ 	.word	0x00001050


	//   ....[8]....
        /*0134*/ 	.word	0x000017c0


	//   ....[9]....
        /*0138*/ 	.word	0x00001840


	//   ....[10]....
        /*013c*/ 	.word	0x000018b0


	//   ....[11]....
        /*0140*/ 	.word	0x00001930


	//   ....[12]....
        /*0144*/ 	.word	0x000019b0


	//   ....[13]....
        /*0148*/ 	.word	0x00001a20


	//----- nvinfo : EIATTR_EXIT_INSTR_OFFSETS
	.align		4
.L_9849:
        /*014c*/ 	.byte	0x04, 0x1c
        /*014e*/ 	.short	(.L_9851 - .L_9850)


	//   ....[0]....
.L_9850:
        /*0150*/ 	.word	0x00000090


	//   ....[1]....
        /*0154*/ 	.word	0x000013c0


	//   ....[2]....
        /*0158*/ 	.word	0x000013f0


	//   ....[3]....
        /*015c*/ 	.word	0x00001600


	//   ....[4]....
        /*0160*/ 	.word	0x00001760


	//----- nvinfo : EIATTR_MAX_THREADS
	.align		4
.L_9851:
        /*0164*/ 	.byte	0x04, 0x05
        /*0166*/ 	.short	(.L_9853 - .L_9852)
.L_9852:
        /*0168*/ 	.word	0x00000080
        /*016c*/ 	.word	0x00000001
        /*0170*/ 	.word	0x00000001


	//----- nvinfo : EIATTR_CRS_STACK_SIZE
	.align		4
.L_9853:
        /*0174*/ 	.byte	0x04, 0x1e
        /*0176*/ 	.short	(.L_9855 - .L_9854)
.L_9854:
        /*0178*/ 	.word	0x00000000
.L_9855:


//--------------------- .nv.info._ZN4vllm3moe10topkGatingILi8ELi8ELi4ELi16ELi32Ei6__halfLNS0_11ScoringFuncE0EEEvPKT5_PKbPfiPT4_PiiiibPKf --------------------------
	.section	.nv.info._ZN4vllm3moe10topkGatingILi8ELi8ELi4ELi16ELi32Ei6__halfLNS0_11ScoringFuncE0EEEvPKT5_PKbPfiPT4_PiiiibPKf,"",@"SHT_CUDA_INFO"
	.sectionflags	@""
	.align	4


	//----- nvinfo : EIATTR_CUDA_API_VERSION
	.align		4
        /*0000*/ 	.byte	0x04, 0x37
        /*0002*/ 	.short	(.L_9857 - .L_9856)
.L_9856:
        /*0004*/ 	.word	0x00000082


	//----- nvinfo : EIATTR_SW2861232_WAR
	.align		4
.L_9857:
        /*0008*/ 	.byte	0x01, 0x35
	.zero		2


	//----- nvinfo : EIATTR_PARAM_CBANK
	.align		4
        /*000c*/ 	.byte	0x04, 0x0a
        /*000e*/ 	.short	(.L_9859 - .L_9858)
	.align		4
.L_9858:
        /*0010*/ 	.word	index@(.nv.constant0._ZN4vllm3moe10topkGatingILi8ELi8ELi4ELi16ELi32Ei6__halfLNS0_11ScoringFuncE0EEEvPKT5_PKbPfiPT4_PiiiibPKf)
        /*0014*/ 	.short	0x0160
        /*0016*/ 	.short	0x0048


	//----- nvinfo : EIATTR_CBANK_PARAM_SIZE
	.align		4
.L_9859:
        /*0018*/ 	.byte	0x03, 0x19
        /*001a*/ 	.short	0x0048


	//----- nvinfo : EIATTR_KPARAM_INFO
	.align		4
        /*001c*/ 	.byte	0x04, 0x17
        /*001e*/ 	.short	(.L_9861 - .L_9860)
.L_9860:
        /*0020*/ 	.word	0x00000000
        /*0024*/ 	.short	0x000a
        /*0026*/ 	.short	0x0040
        /*0028*/ 	.byte	0x00, 0xf0, 0x21, 0x00


	//----- nvinfo : EIATTR_KPARAM_INFO
	.align		4
.L_9861:
        /*002c*/ 	.byte	0x04, 0x17
        /*002e*/ 	.short	(.L_9863 - .L_9862)
.L_9862:
        /*0030*/ 	.word	0x00000000
        /*0034*/ 	.short	0x0009
        /*0036*/ 	.short	0x003c
        /*0038*/ 	.byte	0x00, 0xf0, 0x05, 0x00


	//----- nvinfo : EIATTR_KPARAM_INFO
	.align		4
.L_9863:
        /*003c*/ 	.byte	0x04, 0x17
        /*003e*/ 	.short	(.L_9865 - .L_9864)
.L_9864:
        /*0040*/ 	.word	0x00000000
        /*0044*/ 	.short	0x0008
        /*0046*/ 	.short	0x0038
        /*0048*/ 	.byte	0x00, 0xf0, 0x11, 0x00


	//----- nvinfo : EIATTR_KPARAM_INFO
	.align		4
.L_9865:
        /*004c*/ 	.byte	0x04, 0x17
        /*004e*/ 	.short	(.L_9867 - .L_9866)
.L_9866:
        /*0050*/ 	.word	0x00000000
        /*0054*/ 	.short	0x0007
        /*0056*/ 	.short	0x0034
        /*0058*/ 	.byte	0x00, 0xf0, 0x11, 0x00


	//----- nvinfo : EIATTR_KPARAM_INFO
	.align		4
.L_9867:
        /*005c*/ 	.byte	0x04, 0x17
        /*005e*/ 	.short	(.L_9869 - .L_9868)
.L_9868:
        /*0060*/ 	.word	0x00000000
        /*0064*/ 	.short	0x0006
        /*0066*/ 	.short	0x0030
        /*0068*/ 	.byte	0x00, 0xf0, 0x11, 0x00


	//----- nvinfo : EIATTR_KPARAM_INFO
	.align		4
.L_9869:
        /*006c*/ 	.byte	0x04, 0x17
        /*006e*/ 	.short	(.L_9871 - .L_9870)
.L_9870:
        /*0070*/ 	.word	0x00000000
        /*0074*/ 	.short	0x0005
        /*0076*/ 	.short	0x0028
        /*0078*/ 	.byte	0x00, 0xf0, 0x21, 0x00


	//----- nvinfo : EIATTR_KPARAM_INFO
	.align		4
.L_9871:
        /*007c*/ 	.byte	0x04, 0x17
        /*007e*/ 	.short	(.L_9873 - .L_9872)
.L_9872:
        /*0080*/ 	.word	0x00000000
        /*0084*/ 	.short	0x0004
        /*0086*/ 	.short	0x0020
        /*0088*/ 	.byte	0x00, 0xf0, 0x21, 0x00


	//----- nvinfo : EIATTR_KPARAM_INFO
	.align		4
.L_9873:
        /*008c*/ 	.byte	0x04, 0x17
        /*008e*/ 	.short	(.L_9875 - .L_9874)
.L_9874:
        /*0090*/ 	.word	0x00000000
        /*0094*/ 	.short	0x0003
        /*0096*/ 	.short	0x0018
        /*0098*/ 	.byte	0x00, 0xf0, 0x11, 0x00


	//----- nvinfo : EIATTR_KPARAM_INFO
	.align		4
.L_9875:
        /*009c*/ 	.byte	0x04, 0x17
        /*009e*/ 	.short	(.L_9877 - .L_9876)
.L_9876:
        /*00a0*/ 	.word	0x00000000
        /*00a4*/ 	.short	0x0002
        /*00a6*/ 	.short	0x0010
        /*00a8*/ 	.byte	0x00, 0xf0, 0x21, 0x00


	//----- nvinfo : EIATTR_KPARAM_INFO
	.align		4
.L_9877:
        /*00ac*/ 	.byte	0x04, 0x17
        /*00ae*/ 	.short	(.L_9879 - .L_9878)
.L_9878:
        /*00b0*/ 	.word	0x00000000
        /*00b4*/ 	.short	0x0001
        /*00b6*/ 	.short	0x0008
        /*00b8*/ 	.byte	0x00, 0xf0, 0x21, 0x00


	//----- nvinfo : EIATTR_KPARAM_INFO
	.align		4
.L_9879:
        /*00bc*/ 	.byte	0x04, 0x17
        /*00be*/ 	.short	(.L_9881 - .L_9880)
.L_9880:
        /*00c0*/ 	.word	0x00000000
        /*00c4*/ 	.short	0x0000
        /*00c6*/ 	.short	0x0000
        /*00c8*/ 	.byte	0x00, 0xf0, 0x21, 0x00


	//----- nvinfo : EIATTR_MAXREG_COUNT
	.align		4
.L_9881:
        /*00cc*/ 	.byte	0x03, 0x1b
        /*00ce*/ 	.short	0x00ff


	//----- nvinfo : EIATTR_MERCURY_ISA_VERSION
	.align		4
        /*00d0*/ 	.byte	0x03, 0x5f
        /*00d2*/ 	.short	0x0000


	//----- nvinfo : EIATTR_EXIT_INSTR_OFFSETS
	.align		4
        /*00d4*/ 	.byte	0x04, 0x1c
        /*00d6*/ 	.short	(.L_9883 - .L_9882)


	//   ....[0]....
.L_9882:
        /*00d8*/ 	.word	0x00000070


	//   ....[1]....
        /*00dc*/ 	.word	0x00001e90


	//   ....[2]....
        /*00e0*/ 	.word	0x00001eb0


	//   ....[3]....
        /*00e4*/ 	.word	0x00002780


	//   ....[4]....
        /*00e8*/ 	.word	0x00002890


	//----- nvinfo : EIATTR_MAX_THREADS
	.align		4
.L_9883:
        /*00ec*/ 	.byte	0x04, 0x05
        /*00ee*/ 	.short	(.L_9885 - .L_9884)
.L_9884:
        /*00f0*/ 	.word	0x00000080
        /*00f4*/ 	.word	0x00000001
        /*00f8*/ 	.word	0x00000001
.L_9885:


//--------------------- .nv.info._ZN4vllm3moe10topkGatingILi4ELi4ELi4ELi8ELi32Ei6__halfLNS0_11ScoringFuncE0EEEvPKT5_PKbPfiPT4_PiiiibPKf --------------------------
	.section	.nv.info._ZN4vllm3moe10topkGatingILi4ELi4ELi4ELi8ELi32Ei6__halfLNS0_11ScoringFuncE0EEEvPKT5_PKbPfiPT4_PiiiibPKf,"",@"SHT_CUDA_INFO"
	.sectionflags	@""
	.align	4


	//----- nvinfo : EIATTR_CUDA_API_VERSION
	.align		4
        /*0000*/ 	.byte	0x04, 0x37
        /*0002*/ 	.short	(.L_9887 - .L_9886)
.L_9886:
        /*0004*/ 	.word	0x00000082


	//----- nvinfo : EIATTR_SW2861232_WAR
	.align		4
.L_9887:
        /*0008*/ 	.byte	0x01, 0x35
	.zero		2


	//----- nvinfo : EIATTR_PARAM_CBANK
	.align		4
        /*000c*/ 	.byte	0x04, 0x0a
        /*000e*/ 	.short	(.L_9889 - .L_9888)
	.align		4
.L_9888:
        /*0010*/ 	.word	index@(.nv.constant0._ZN4vllm3moe10topkGatingILi4ELi4ELi4ELi8ELi32Ei6__halfLNS0_11ScoringFuncE0EEEvPKT5_PKbPfiPT4_PiiiibPKf)
        /*0014*/ 	.short	0x0160
        /*0016*/ 	.short	0x0048


	//----- nvinfo : EIATTR_CBANK_PARAM_SIZE
	.align		4
.L_9889:
        /*0018*/ 	.byte	0x03, 0x19
        /*001a*/ 	.short	0x0048


	//----- nvinfo : EIATTR_KPARAM_INFO
	.align		4
        /*001c*/ 	.byte	0x04, 0x17
        /*001e*/ 	.short	(.L_9891 - .L_9890)
.L_9890:
        /*0020*/ 	.word	0x00000000
        /*0024*/ 	.short	0x000a
        /*0026*/ 	.short	0x0040
        /*0028*/ 	.byte	0x00, 0xf0, 0x21, 0x00


	//----- nvinfo : EIATTR_KPARAM_INFO
	.align		4
.L_9891:
        /*002c*/ 	.byte	0x04, 0x17
        /*002e*/ 	.short	(.L_9893 - .L_9892)
.L_9892:
        /*0030*/ 	.word	0x00000000
        /*0034*/ 	.short	0x0009
        /*0036*/ 	.short	0x003c
        /*0038*/ 	.byte	0x00, 0xf0, 0x05, 0x00


	//----- nvinfo : EIATTR_KPARAM_INFO
	.align		4
.L_9893:
        /*003c*/ 	.byte	0x04, 0x17
        /*003e*/ 	.short	(.L_9895 - .L_9894)
.L_9894:
        /*0040*/ 	.word	0x00000000
        /*0044*/ 	.short	0x0008
        /*0046*/ 	.short	0x0038
        /*0048*/ 	.byte	0x00, 0xf0, 0x11, 0x00


	//----- nvinfo : EIATTR_KPARAM_INFO
	.align		4
.L_9895:
        /*004c*/ 	.byte	0x04, 0x17
        /*004e*/ 	.short	(.L_9897 - .L_9896)
.L_9896:
        /*0050*/ 	.word	0x00000000
        /*0054*/ 	.short	0x0007
        /*0056*/ 	.short	0x0034
        /*0058*/ 	.byte	0x00, 0xf0, 0x11, 0x00


	//----- nvinfo : EIATTR_KPARAM_INFO
	.align		4
.L_9897:
        /*005c*/ 	.byte	0x04, 0x17
        /*005e*/ 	.short	(.L_9899 - .L_9898)
.L_9898:
        /*0060*/ 	.word	0x00000000
        /*0064*/ 	.short	0x0006
        /*0066*/ 	.short	0x0030
        /*0068*/ 	.byte	0x00, 0xf0, 0x11, 0x00


	//----- nvinfo : EIATTR_KPARAM_INFO
	.align		4
.L_9899:
        /*006c*/ 	.byte	0x04, 0x17
        /*006e*/ 	.short	(.L_9901 - .L_9900)
.L_9900:
        /*0070*/ 	.word	0x00000000
        /*0074*/ 	.short	0x0005
        /*0076*/ 	.short	0x0028
        /*0078*/ 	.byte	0x00, 0xf0, 0x21, 0x00


	//----- nvinfo : EIATTR_KPARAM_INFO
	.align		4
.L_9901:
        /*007c*/ 	.byte	0x04, 0x17
        /*007e*/ 	.short	(.L_9903 - .L_9902)
.L_9902:
        /*0080*/ 	.word	0x00000000
        /*0084*/ 	.short	0x0004
        /*0086*/ 	.short	0x0020
        /*0088*/ 	.byte	0x00, 0xf0, 0x21, 0x00


	//----- nvinfo : EIATTR_KPARAM_INFO
	.align		4
.L_9903:
        /*008c*/ 	.byte	0x04, 0x17
        /*008e*/ 	.short	(.L_9905 - .L_9904)
.L_9904:
        /*0090*/ 	.word	0x00000000
        /*0094*/ 	.short	0x0003
        /*0096*/ 	.short	0x0018
        /*0098*/ 	.byte	0x00, 0xf0, 0x11, 0x00


	//----- nvinfo : EIATTR_KPARAM_INFO
	.align		4
.L_9905:
        /*009c*/ 	.byte	0x04, 0x17
        /*009e*/ 	.short	(.L_9907 - .L_9906)
.L_9906:
        /*00a0*/ 	.word	0x00000000
        /*00a4*/ 	.short	0x0002
        /*00a6*/ 	.short	0x0010
        /*00a8*/ 	.byte	0x00, 0xf0, 0x21, 0x00


	//----- nvinfo : EIATTR_KPARAM_INFO
	.align		4
.L_9907:
        /*00ac*/ 	.byte	0x04, 0x17
        /*00ae*/ 	.short	(.L_9909 - .L_9908)
.L_9908:
        /*00b0*/ 	.word	0x00000000
        /*00b4*/ 	.short	0x0001
        /*00b6*/ 	.short	0x0008
        /*00b8*/ 	.byte	0x00, 0xf0, 0x21, 0x00


	//----- nvinfo : EIATTR_KPARAM_INFO
	.align		4
.L_9909:
        /*00bc*/ 	.byte	0x04, 0x17
        /*00be*/ 	.short	(.L_9911 - .L_9910)
.L_9910:
        /*00c0*/ 	.word	0x00000000
        /*00c4*/ 	.short	0x0000
        /*00c6*/ 	.short	0x0000
        /*00c8*/ 	.byte	0x00, 0xf0, 0x21, 0x00


	//----- nvinfo : EIATTR_MAXREG_COUNT
	.align		4
.L_9911:
        /*00cc*/ 	.byte	0x03, 0x1b
        /*00ce*/ 	.short	0x00ff


	//----- nvinfo : EIATTR_MERCURY_ISA_VERSION
	.align		4
        /*00d0*/ 	.byte	0x03, 0x5f
        /*00d2*/ 	.short	0x0000


	//----- nvinfo : EIATTR_EXIT_INSTR_OFFSETS
	.align		4
        /*00d4*/ 	.byte	0x04, 0x1c
        /*00d6*/ 	.short	(.L_9913 - .L_9912)


	//   ....[0]....
.L_9912:
        /*00d8*/ 	.word	0x00000070


	//   ....[1]....
        /*00dc*/ 	.word	0x00001fb0


	//   ....[2]....
        /*00e0*/ 	.word	0x00001fc0


	//   ....[3]....
        /*00e4*/ 	.word	0x00002890


	//   ....[4]....
        /*00e8*/ 	.word	0x000029a0


	//----- nvinfo : EIATTR_MAX_THREADS
	.align		4
.L_9913:
        /*00ec*/ 	.byte	0x04, 0x05
        /*00ee*/ 	.short	(.L_9915 - .L_9914)
.L_9914:
        /*00f0*/ 	.word	0x00000080
        /*00f4*/ 	.word	0x00000001
        /*00f8*/ 	.word	0x00000001
.L_9915:


//--------------------- .nv.info._ZN4vllm3moe10topkGatingILi2ELi2ELi4ELi4ELi32Ei6__halfLNS0_11ScoringFuncE0EEEvPKT5_PKbPfiPT4_PiiiibPKf --------------------------
	.section	.nv.info._ZN4vllm3moe10topkGatingILi2ELi2ELi4ELi4ELi32Ei6__halfLNS0_11ScoringFuncE0EEEvPKT5_PKbPfiPT4_PiiiibPKf,"",@"SHT_CUDA_INFO"
	.sectionflags	@""
	.align	4


	//----- nvinfo : EIATTR_CUDA_API_VERSION
	.align		4
        /*0000*/ 	.byte	0x04, 0x37
        /*0002*/ 	.short	(.L_9917 - .L_9916)
.L_9916:
        /*0004*/ 	.word	0x00000082


	//----- nvinfo : EIATTR_SW2861232_WAR
	.align		4
.L_9917:
        /*0008*/ 	.byte	0x01, 0x35
	.zero		2


	//----- nvinfo : EIATTR_PARAM_CBANK
	.align		4
        /*000c*/ 	.byte	0x04, 0x0a
        /*000e*/ 	.short	(.L_9919 - .L_9918)
	.align		4
.L_9918:
        /*0010*/ 	.word	index@(.nv.constant0._ZN4vllm3moe10topkGatingILi2ELi2ELi4ELi4ELi32Ei6__halfLNS0_11ScoringFuncE0EEEvPKT5_PKbPfiPT4_PiiiibPKf)
        /*0014*/ 	.short	0x0160
        /*0016*/ 	.short	0x0048


	//----- nvinfo : EIATTR_CBANK_PARAM_SIZE
	.align		4
.L_9919:
        /*0018*/ 	.byte	0x03, 0x19
        /*001a*/ 	.short	0x0048


	//----- nvinfo : EIATTR_KPARAM_INFO
	.align		4
        /*001c*/ 	.byte	0x04, 0x17
        /*001e*/ 	.short	(.L_9921 - .L_9920)
.L_9920:
        /*0020*/ 	.word	0x00000000
        /*0024*/ 	.short	0x000a
        /*0026*/ 	.short	0x0040
        /*0028*/ 	.byte	0x00, 0xf0, 0x21, 0x00


	//----- nvinfo : EIATTR_KPARAM_INFO
	.align		4
.L_9921:
        /*002c*/ 	.byte	0x04, 0x17
        /*002e*/ 	.short	(.L_9923 - .L_9922)
.L_9922:
        /*0030*/ 	.word	0x00000000
        /*0034*/ 	.short	0x0009
        /*0036*/ 	.short	0x003c
        /*0038*/ 	.byte	0x00, 0xf0, 0x05, 0x00


	//----- nvinfo : EIATTR_KPARAM_INFO
	.align		4
.L_9923:
        /*003c*/ 	.byte	0x04, 0x17
        /*003e*/ 	.short	(.L_9925 - .L_9924)
.L_9924:
        /*0040*/ 	.word	0x00000000
        /*0044*/ 	.short	0x0008
        /*0046*/ 	.short	0x0038
        /*0048*/ 	.byte	0x00, 0xf0, 0x11, 0x00


	//----- nvinfo : EIATTR_KPARAM_INFO
	.align		4
.L_9925:
        /*004c*/ 	.byte	0x04, 0x17
        /*004e*/ 	.short	(.L_9927 - .L_9926)
.L_9926:
        /*0050*/ 	.word	0x00000000
        /*0054*/ 	.short	0x0007
        /*0056*/ 	.short	0x0034
        /*0058*/ 	.byte	0x00, 0xf0, 0x11, 0x00


	//----- nvinfo : EIATTR_KPARAM_INFO
	.align		4
.L_9927:
        /*005c*/ 	.byte	0x04, 0x17
        /*005e*/ 	.short	(.L_9929 - .L_9928)
.L_9928:
        /*0060*/ 	.word	0x00000000
        /*0064*/ 	.short	0x0006
        /*0066*/ 	.short	0x0030
        /*0068*/ 	.byte	0x00, 0xf0, 0x11, 0x00


	//----- nvinfo : EIATTR_KPARAM_INFO
	.align		4
.L_9929:
        /*006c*/ 	.byte	0x04, 0x17
        /*006e*/ 	.short	(.L_9931 - .L_9930)
.L_9930:
        /*0070*/ 	.word	0x00000000
        /*0074*/ 	.short	0x0005
        /*0076*/ 	.short	0x0028
        /*0078*/ 	.byte	0x00, 0xf0, 0x21, 0x00


	//----- nvinfo : EIATTR_KPARAM_INFO
	.align		4
.L_9931:
        /*007c*/ 	.byte	0x04, 0x17
        /*007e*/ 	.short	(.L_9933 - .L_9932)
.L_9932:
        /*0080*/ 	.word	0x00000000
        /*0084*/ 	.short	0x0004
        /*0086*/ 	.short	0x0020
        /*0088*/ 	.byte	0x00, 0xf0, 0x21, 0x00


	//----- nvinfo : EIATTR_KPARAM_INFO
	.align		4
.L_9933:
        /*008c*/ 	.byte	0x04, 0x17
        /*008e*/ 	.short	(.L_9935 - .L_9934)
.L_9934:
        /*0090*/ 	.word	0x00000000
        /*0094*/ 	.short	0x0003
        /*0096*/ 	.short	0x0018
        /*0098*/ 	.byte	0x00, 0xf0, 0x11, 0x00


	//----- nvinfo : EIATTR_KPARAM_INFO
	.align		4
.L_9935:
        /*009c*/ 	.byte	0x04, 0x17
        /*009e*/ 	.short	(.L_9937 - .L_9936)
.L_9936:
        /*00a0*/ 	.word	0x00000000
        /*00a4*/ 	.short	0x0002
        /*00a6*/ 	.short	0x0010
        /*00a8*/ 	.byte	0x00, 0xf0, 0x21, 0x00


	//----- nvinfo : EIATTR_KPARAM_INFO
	.align		4
.L_9937:
        /*00ac*/ 	.byte	0x04, 0x17
        /*00ae*/ 	.short	(.L_9939 - .L_9938)
.L_9938:
        /*00b0*/ 	.word	0x00000000
        /*00b4*/ 	.short	0x0001
        /*00b6*/ 	.short	0x0008
        /*00b8*/ 	.byte	0x00, 0xf0, 0x21, 0x00


	//----- nvinfo : EIATTR_KPARAM_INFO
	.align		4
.L_9939:
        /*00bc*/ 	.byte	0x04, 0x17
        /*00be*/ 	.short	(.L_9941 - .L_9940)
.L_9940:
        /*00c0*/ 	.word	0x00000000
        /*00c4*/ 	.short	0x0000
        /*00c6*/ 	.short	0x0000
        /*00c8*/ 	.byte	0x00, 0xf0, 0x21, 0x00


	//----- nvinfo : EIATTR_MAXREG_COUNT
	.align		4
.L_9941:
        /*00cc*/ 	.byte	0x03, 0x1b
        /*00ce*/ 	.short	0x00ff


	//----- nvinfo : EIATTR_MERCURY_ISA_VERSION
	.align		4
        /*00d0*/ 	.byte	0x03, 0x5f
        /*00d2*/ 	.short	0x0000


	//----- nvinfo : EIATTR_EXIT_INSTR_OFFSETS
	.align		4
        /*00d4*/ 	.byte	0x04, 0x1c
        /*00d6*/ 	.short	(.L_9943 - .L_9942)


	//   ....[0]....
.L_9942:
        /*00d8*/ 	.word	0x00000070


	//   ....[1]....
        /*00dc*/ 	.word	0x00001730


	//   ....[2]....
        /*00e0*/ 	.word	0x00001740


	//   ....[3]....
        /*00e4*/ 	.word	0x00002010


	//   ....[4]....
        /*00e8*/ 	.word	0x00002120


	//----- nvinfo : EIATTR_MAX_THREADS
	.align		4
.L_9943:
        /*00ec*/ 	.byte	0x04, 0x05
        /*00ee*/ 	.short	(.L_9945 - .L_9944)
.L_9944:
        /*00f0*/ 	.word	0x00000080
        /*00f4*/ 	.word	0x00000001
        /*00f8*/ 	.word	0x00000001
.L_9945:


//--------------------- .nv.info._ZN4vllm3moe10topkGatingILi1ELi1ELi4ELi2ELi32Ei6__halfLNS0_11ScoringFuncE0EEEvPKT5_PKbPfiPT4_PiiiibPKf --------------------------
	.section	.nv.info._ZN4vllm3moe10topkGatingILi1ELi1ELi4ELi2ELi32Ei6__halfLNS0_11ScoringFuncE0EEEvPKT5_PKbPfiPT4_PiiiibPKf,"",@"SHT_CUDA_INFO"
	.sectionflags	@""
	.align	4


	//----- nvinfo : EIATTR_CUDA_API_VERSION
	.align		4
        /*0000*/ 	.byte	0x04, 0x37
        /*0002*/ 	.short	(.L_9947 - .L_9946)
.L_9946:
        /*0004*/ 	.word	0x00000082


	//----- nvinfo : EIATTR_SW2861232_WAR
	.align		4
.L_9947:
        /*0008*/ 	.byte	0x01, 0x35
	.zero		2


	//----- nvinfo : EIATTR_PARAM_CBANK
	.align		4
        /*000c*/ 	.byte	0x04, 0x0a
        /*000e*/ 	.short	(.L_9949 - .L_9948)
	.align		4
.L_9948:
        /*0010*/ 	.word	index@(.nv.constant0._ZN4vllm3moe10topkGatingILi1ELi1ELi4ELi2ELi32Ei6__halfLNS0_11ScoringFuncE0EEEvPKT5_PKbPfiPT4_PiiiibPKf)
        /*0014*/ 	.short	0x0160
        /*0016*/ 	.short	0x0048


	//----- nvinfo : EIATTR_CBANK_PARAM_SIZE
	.align		4
.L_9949:
        /*0018*/ 	.byte	0x03, 0x19
        /*001a*/ 	.short	0x0048


	//----- nvinfo : EIATTR_KPARAM_INFO
	.align		4
        /*001c*/ 	.byte	0x04, 0x17
        /*001e*/ 	.short	(.L_9951 - .L_9950)
.L_9950:
        /*0020*/ 	.word	0x00000000
        /*0024*/ 	.short	0x000a
        /*0026*/ 	.short	0x0040
        /*0028*/ 	.byte	0x00, 0xf0, 0x21, 0x00


	//----- nvinfo : EIATTR_KPARAM_INFO
	.align		4
.L_9951:
        /*002c*/ 	.byte	0x04, 0x17
        /*002e*/ 	.short	(.L_9953 - .L_9952)
.L_9952:
        /*0030*/ 	.word	0x00000000
        /*0034*/ 	.short	0x0009
        /*0036*/ 	.short	0x003c
        /*0038*/ 	.byte	0x00, 0xf0, 0x05, 0x00


	//----- nvinfo : EIATTR_KPARAM_INFO
	.align		4
.L_9953:
        /*003c*/ 	.byte	0x04, 0x17
        /*003e*/ 	.short	(.L_9955 - .L_9954)
.L_9954:
        /*0040*/ 	.word	0x00000000
        /*0044*/ 	.short	0x0008
        /*0046*/ 	.short	0x0038
        /*0048*/ 	.byte	0x00, 0xf0, 0x11, 0x00


	//----- nvinfo : EIATTR_KPARAM_INFO
	.align		4
.L_9955:
        /*004c*/ 	.byte	0x04, 0x17
        /*004e*/ 	.short	(.L_9957 - .L_9956)
.L_9956:
        /*0050*/ 	.word	0x00000000
        /*0054*/ 	.short	0x0007
        /*0056*/ 	.short	0x0034
        /*0058*/ 	.byte	0x00, 0xf0, 0x11, 0x00


	//----- nvinfo : EIATTR_KPARAM_INFO
	.align		4
.L_9957:
        /*005c*/ 	.byte	0x04, 0x17
        /*005e*/ 	.short	(.L_9959 - .L_9958)
.L_9958:
        /*0060*/ 	.word	0x00000000
        /*0064*/ 	.short	0x0006
        /*0066*/ 	.short	0x0030
        /*0068*/ 	.byte	0x00, 0xf0, 0x11, 0x00


	//----- nvinfo : EIATTR_KPARAM_INFO
	.align		4
.L_9959:
        /*006c*/ 	.byte	0x04, 0x17
        /*006e*/ 	.short	(.L_9961 - .L_9960)
.L_9960:
        /*0070*/ 	.word	0x00000000
        /*0074*/ 	.short	0x0005
        /*0076*/ 	.short	0x0028
        /*0078*/ 	.byte	0x00, 0xf0, 0x21, 0x00


	//----- nvinfo : EIATTR_KPARAM_INFO
	.align		4
.L_9961:
        /*007c*/ 	.byte	0x04, 0x17
        /*007e*/ 	.short	(.L_9963 - .L_9962)
.L_9962:
        /*0080*/ 	.word	0x00000000
        /*0084*/ 	.short	0x0004
        /*0086*/ 	.short	0x0020
        /*0088*/ 	.byte	0x00, 0xf0, 0x21, 0x00


	//----- nvinfo : EIATTR_KPARAM_INFO
	.align		4
.L_9963:
        /*008c*/ 	.byte	0x04, 0x17
        /*008e*/ 	.short	(.L_9965 - .L_9964)
.L_9964:
        /*0090*/ 	.word	0x00000000
        /*0094*/ 	.short	0x0003
        /*0096*/ 	.short	0x0018
        /*0098*/ 	.byte	0x00, 0xf0, 0x11, 0x00


	//----- nvinfo : EIATTR_KPARAM_INFO
	.align		4
.L_9965:
        /*009c*/ 	.byte	0x04, 0x17
        /*009e*/ 	.short	(.L_9967 - .L_9966)
.L_9966:
        /*00a0*/ 	.word	0x00000000
        /*00a4*/ 	.short	0x0002
        /*00a6*/ 	.short	0x0010
        /*00a8*/ 	.byte	0x00, 0xf0, 0x21, 0x00


	//----- nvinfo : EIATTR_KPARAM_INFO
	.align		4
.L_9967:
        /*00ac*/ 	.byte	0x04, 0x17
        /*00ae*/ 	.short	(.L_9969 - .L_9968)
.L_9968:
        /*00b0*/ 	.word	0x00000000
        /*00b4*/ 	.short	0x0001
        /*00b6*/ 	.short	0x0008
        /*00b8*/ 	.byte	0x00, 0xf0, 0x21, 0x00


	//----- nvinfo : EIATTR_KPARAM_INFO
	.align		4
.L_9969:
        /*00bc*/ 	.byte	0x04, 0x17
        /*00be*/ 	.short	(.L_9971 - .L_9970)
.L_9970:
        /*00c0*/ 	.word	0x00000000
        /*00c4*/ 	.short	0x0000
        /*00c6*/ 	.short	0x0000
        /*00c8*/ 	.byte	0x00, 0xf0, 0x21, 0x00


	//----- nvinfo : EIATTR_MAXREG_COUNT
	.align		4
.L_9971:
        /*00cc*/ 	.byte	0x03, 0x1b
        /*00ce*/ 	.short	0x00ff


	//----- nvinfo : EIATTR_MERCURY_ISA_VERSION
	.align		4
        /*00d0*/ 	.byte	0x03, 0x5f
        /*00d2*/ 	.short	0x0000


	//----- nvinfo : EIATTR_EXIT_INSTR_OFFSETS
	.align		4
        /*00d4*/ 	.byte	0x04, 0x1c
        /*00d6*/ 	.short	(.L_9973 - .L_9972)


	//   ....[0]....
.L_9972:
        /*00d8*/ 	.word	0x00000070


	//   ....[1]....
        /*00dc*/ 	.word	0x00000fa0


	//   ....[2]....
        /*00e0*/ 	.word	0x00000fb0


	//   ....[3]....
        /*00e4*/ 	.word	0x00001820


	//   ....[4]....
        /*00e8*/ 	.word	0x00001930


	//----- nvinfo : EIATTR_MAX_THREADS
	.align		4
.L_9973:
        /*00ec*/ 	.byte	0x04, 0x05
        /*00ee*/ 	.short	(.L_9975 - .L_9974)
.L_9974:
        /*00f0*/ 	.word	0x00000080
        /*00f4*/ 	.word	0x00000001
        /*00f8*/ 	.word	0x00000001
.L_9975:


//--------------------- .nv.info._ZN4vllm3moe7moeTopKILi256ElEEvPKfPKbPfPT0_PiiiiibS3_ --------------------------
	.section	.nv.info._ZN4vllm3moe7moeTopKILi256ElEEvPKfPKbPfPT0_PiiiiibS3_,"",@"SHT_CUDA_INFO"
	.sectionflags	@""
	.align	4


	//----- nvinfo : EIATTR_CUDA_API_VERSION
	.align		4
        /*0000*/ 	.byte	0x04, 0x37
        /*0002*/ 	.short	(.L_9977 - .L_9976)
.L_9976:
        /*0004*/ 	.word	0x00000082


	//----- nvinfo : EIATTR_SW2861232_WAR
	.align		4
.L_9977:
        /*0008*/ 	.byte	0x01, 0x35
	.zero		2


	//----- nvinfo : EIATTR_PARAM_CBANK
	.align		4
        /*000c*/ 	.byte	0x04, 0x0a
        /*000e*/ 	.short	(.L_9979 - .L_9978)
	.align		4
.L_9978:
        /*0010*/ 	.word	index@(.nv.constant0._ZN4vllm3moe7moeTopKILi256ElEEvPKfPKbPfPT0_PiiiiibS3_)
        /*0014*/ 	.short	0x0160
        /*0016*/ 	.short	0x0048


	//----- nvinfo : EIATTR_CBANK_PARAM_SIZE
	.align		4
.L_9979:
        /*0018*/ 	.byte	0x03, 0x19
        /*001a*/ 	.short	0x0048


	//----- nvinfo : EIATTR_KPARAM_INFO
	.align		4
        /*001c*/ 	.byte	0x04, 0x17
        /*001e*/ 	.short	(.L_9981 - .L_9980)
.L_9980:
        /*0020*/ 	.word	0x00000000
        /*0024*/ 	.short	0x000a
        /*0026*/ 	.short	0x0040
        /*0028*/ 	.byte	0x00, 0xf0, 0x21, 0x00


	//----- nvinfo : EIATTR_KPARAM_INFO
	.align		4
.L_9981:
        /*002c*/ 	.byte	0x04, 0x17
        /*002e*/ 	.short	(.L_9983 - .L_9982)
.L_9982:
        /*0030*/ 	.word	0x00000000
        /*0034*/ 	.short	0x0009
        /*0036*/ 	.short	0x0038
        /*0038*/ 	.byte	0x00, 0xf0, 0x05, 0x00


	//----- nvinfo : EIATTR_KPARAM_INFO
	.align		4
.L_9983:
        /*003c*/ 	.byte	0x04, 0x17
        /*003e*/ 	.short	(.L_9985 - .L_9984)
.L_9984:
        /*0040*/ 	.word	0x00000000
        /*0044*/ 	.short	0x0008
        /*0046*/ 	.short	0x0034
        /*0048*/ 	.byte	0x00, 0xf0, 0x11, 0x00


	//----- nvinfo : EIATTR_KPARAM_INFO
	.align		4
.L_9985:
        /*004c*/ 	.byte	0x04, 0x17
        /*004e*/ 	.short	(.L_9987 - .L_9986)
.L_9986:
        /*0050*/ 	.word	0x00000000
        /*0054*/ 	.short	0x0007
        /*0056*/ 	.short	0x0030
        /*0058*/ 	.byte	0x00, 0xf0, 0x11, 0x00


	//----- nvinfo : EIATTR_KPARAM_INFO
	.align		4
.L_9987:
        /*005c*/ 	.byte	0x04, 0x17
        /*005e*/ 	.short	(.L_9989 - .L_9988)
.L_9988:
        /*0060*/ 	.word	0x00000000
        /*0064*/ 	.short	0x0006
        /*0066*/ 	.short	0x002c
        /*0068*/ 	.byte	0x00, 0xf0, 0x11, 0x00


	//----- nvinfo : EIATTR_KPARAM_INFO
	.align		4
.L_9989:
        /*006c*/ 	.byte	0x04, 0x17
        /*006e*/ 	.short	(.L_9991 - .L_9990)
.L_9990:
        /*0070*/ 	.word	0x00000000
        /*0074*/ 	.short	0x0005
        /*0076*/ 	.short	0x0028
        /*0078*/ 	.byte	0x00, 0xf0, 0x11, 0x00


	//----- nvinfo : EIATTR_KPARAM_INFO
	.align		4
.L_9991:
        /*007c*/ 	.byte	0x04, 0x17
        /*007e*/ 	.short	(.L_9993 - .L_9992)
.L_9992:
        /*0080*/ 	.word	0x00000000
        /*0084*/ 	.short	0x0004
        /*0086*/ 	.short	0x0020
        /*0088*/ 	.byte	0x00, 0xf0, 0x21, 0x00


	//----- nvinfo : EIATTR_KPARAM_INFO
	.align		4
.L_9993:
        /*008c*/ 	.byte	0x04, 0x17
        /*008e*/ 	.short	(.L_9995 - .L_9994)
.L_9994:
        /*0090*/ 	.word	0x00000000
        /*0094*/ 	.short	0x0003
        /*0096*/ 	.short	0x0018
        /*0098*/ 	.byte	0x00, 0xf0, 0x21, 0x00


	//----- nvinfo : EIATTR_KPARAM_INFO
	.align		4
.L_9995:
        /*009c*/ 	.byte	0x04, 0x17
        /*009e*/ 	.short	(.L_9997 - .L_9996)
.L_9996:
        /*00a0*/ 	.word	0x00000000
        /*00a4*/ 	.short	0x0002
        /*00a6*/ 	.short	0x0010
        /*00a8*/ 	.byte	0x00, 0xf0, 0x21, 0x00


	//----- nvinfo : EIATTR_KPARAM_INFO
	.align		4
.L_9997:
        /*00ac*/ 	.byte	0x04, 0x17
        /*00ae*/ 	.short	(.L_9999 - .L_9998)
.L_9998:
        /*00b0*/ 	.word	0x00000000
        /*00b4*/ 	.short	0x0001
        /*00b6*/ 	.short	0x0008
        /*00b8*/ 	.byte	0x00, 0xf0, 0x21, 0x00


	//----- nvinfo : EIATTR_KPARAM_INFO
	.align		4
.L_9999:
        /*00bc*/ 	.byte	0x04, 0x17
        /*00be*/ 	.short	(.L_10001 - .L_10000)
.L_10000:
        /*00c0*/ 	.word	0x00000000
        /*00c4*/ 	.short	0x0000
        /*00c6*/ 	.short	0x0000
        /*00c8*/ 	.byte	0x00, 0xf0, 0x21, 0x00


	//----- nvinfo : EIATTR_MAXREG_COUNT
	.align		4
.L_10001:
        /*00cc*/ 	.byte	0x03, 0x1b
        /*00ce*/ 	.short	0x00ff


	//----- nvinfo : EIATTR_NUM_BARRIERS
	.align		4
        /*00d0*/ 	.byte	0x02, 0x4c
        /*00d2*/ 	.byte	0x01
	.zero		1


	//----- nvinfo : EIATTR_EXTERNS
	.align		4
        /*00d4*/ 	.byte	0x04, 0x0f
        /*00d6*/ 	.short	(.L_10003 - .L_10002)


	//   ....[0]....
	.align		4
.L_10002:
        /*00d8*/ 	.word	index@(__assertfail)


	//----- nvinfo : EIATTR_MERCURY_ISA_VERSION
	.align		4
.L_10003:
        /*00dc*/ 	.byte	0x03, 0x5f
        /*00de*/ 	.short	0x0000


	//----- nvinfo : EIATTR_COOP_GROUP_MASK_REGIDS
	.align		4
        /*00e0*/ 	.byte	0x04, 0x29
        /*00e2*/ 	.short	(.L_10005 - .L_10004)


	//   ....[0]....
.L_10004:
        /*00e4*/ 	.word	0xffffffff


	//   ....[1]....
        /*00e8*/ 	.word	0xffffffff


	//   ....[2]....
        /*00ec*/ 	.word	0xffffffff


	//   ....[3]....
        /*00f0*/ 	.word	0xffffffff


	//   ....[4]....
        /*00f4*/ 	.word	0xffffffff


	//   ....[5]....
        /*00f8*/ 	.word	0xffffffff


	//   ....[6]....
        /*00fc*/ 	.word	0xffffffff


	//   ....[7]....
        /*0100*/ 	.word	0xffffffff


	//   ....[8]....
        /*0104*/ 	.word	0xffffffff


	//   ....[9]....
        /*0108*/ 	.word	0xffffffff


	//----- nvinfo : EIATTR_COOP_GROUP_INSTR_OFFSETS
	.align		4
.L_10005:
        /*010c*/ 	.byte	0x04, 0x28
        /*010e*/ 	.short	(.L_10007 - .L_10006)


	//   ....[0]....
.L_10006:
        /*0110*/ 	.word	0x00003130


	//   ....[1]....
        /*0114*/ 	.word	0x00003160


	//   ....[2]....
        /*0118*/ 	.word	0x000031e0


	//   ....[3]....
        /*011c*/ 	.word	0x000031f0


	//   ....[4]....
        /*0120*/ 	.word	0x00003270


	//   ....[5]....
        /*0124*/ 	.word	0x00003280


	//   ....[6]....
        /*0128*/ 	.word	0x00003300


	//   ....[7]....
        /*012c*/ 	.word	0x00003310


	//   ....[8]....
        /*0130*/ 	.word	0x00003390


	//   ....[9]....
        /*0134*/ 	.word	0x000033a0


	//----- nvinfo : EIATTR_SYSCALL_OFFSETS
	.align		4
.L_10007:
        /*0138*/ 	.byte	0x04, 0x46
        /*013a*/ 	.short	(.L_10009 - .L_10008)


	//   ....[0]....
.L_10008:
        /*013c*/ 	.word	0x000039b0


	//----- nvinfo : EIATTR_EXIT_INSTR_OFFSETS
	.align		4
.L_10009:
        /*0140*/ 	.byte	0x04, 0x1c
        /*0142*/ 	.short	(.L_10011 - .L_10010)


	//   ....[0]....
.L_10010:
        /*0144*/ 	.word	0x00003b20


	//   ....[1]....
        /*0148*/ 	.word	0x00003b50


	//   ....[2]....
        /*014c*/ 	.word	0x00004420


	//   ....[3]....
        /*0150*/ 	.word	0x00004530


	//----- nvinfo : EIATTR_MAX_THREADS
	.align		4
.L_10011:
        /*0154*/ 	.byte	0x04, 0x05
        /*0156*/ 	.short	(.L_10013 - .L_10012)
.L_10012:
        /*0158*/ 	.word	0x00000100
        /*015c*/ 	.word	0x00000001
        /*0160*/ 	.word	0x00000001


	//----- nvinfo : EIATTR_CRS_STACK_SIZE
	.align		4
.L_10013:
        /*0164*/ 	.byte	0x04, 0x1e
        /*0166*/ 	.short	(.L_10015 - .L_10014)
.L_10014:
        /*0168*/ 	.word	0x00000000
.L_10015:


//--------------------- .nv.info._ZN4vllm3moe10topkGatingILi18ELi576ELi4ELi8ELi32ElfLNS0_11ScoringFuncE0EEEvPKT5_PKbPfiPT4_PiiiibPKf --------------------------
	.section	.nv.info._ZN4vllm3moe10topkGatingILi18ELi576ELi4ELi8ELi32ElfLNS0_11ScoringFuncE0EEEvPKT5_PKbPfiPT4_PiiiibPKf,"",@"SHT_CUDA_INFO"
	.sectionflags	@""
	.align	4


	//----- nvinfo : EIATTR_CUDA_API_VERSION
	.align		4
        /*0000*/ 	.byte	0x04, 0x37
        /*0002*/ 	.short	(.L_10017 - .L_10016)
.L_10016:
        /*0004*/ 	.word	0x00000082


	//----- nvinfo : EIATTR_SW2861232_WAR
	.align		4
.L_10017:
        /*0008*/ 	.byte	0x01, 0x35
	.zero		2


	//----- nvinfo : EIATTR_PARAM_CBANK
	.align		4
        /*000c*/ 	.byte	0x04, 0x0a
        /*000e*/ 	.short	(.L_10019 - .L_10018)
	.align		4
.L_10018:
        /*0010*/ 	.word	index@(.nv.constant0._ZN4vllm3moe10topkGatingILi18ELi576ELi4ELi8ELi32ElfLNS0_11ScoringFuncE0EEEvPKT5_PKbPfiPT4_PiiiibPKf)
        /*0014*/ 	.short	0x0160
        /*0016*/ 	.short	0x0048


	//----- nvinfo : EIATTR_CBANK_PARAM_SIZE
	.align		4
.L_10019:
        /*0018*/ 	.byte	0x03, 0x19
        /*001a*/ 	.short	0x0048


	//----- nvinfo : EIATTR_KPARAM_INFO
	.align		4
        /*001c*/ 	.byte	0x04, 0x17
        /*001e*/ 	.short	(.L_10021 - .L_10020)
.L_10020:
        /*0020*/ 	.word	0x00000000
        /*0024*/ 	.short	0x000a
        /*0026*/ 	.short	0x0040
        /*0028*/ 	.byte	0x00, 0xf0, 0x21, 0x00


	//----- nvinfo : EIATTR_KPARAM_INFO
	.align		4
.L_10021:
        /*002c*/ 	.byte	0x04, 0x17
        /*002e*/ 	.short	(.L_10023 - .L_10022)
.L_10022:
        /*0030*/ 	.word	0x00000000
        /*0034*/ 	.short	0x0009
        /*0036*/ 	.short	0x003c
        /*0038*/ 	.byte	0x00, 0xf0, 0x05, 0x00


	//----- nvinfo : EIATTR_KPARAM_INFO
	.align		4
.L_10023:
        /*003c*/ 	.byte	0x04, 0x17
        /*003e*/ 	.short	(.L_10025 - .L_10024)
.L_10024:
        /*0040*/ 	.word	0x00000000
        /*0044*/ 	.short	0x0008
        /*0046*/ 	.short	0x0038
        /*0048*/ 	.byte	0x00, 0xf0, 0x11, 0x00


	//----- nvinfo : EIATTR_KPARAM_INFO
	.align		4
.L_10025:
        /*004c*/ 	.byte	0x04, 0x17
        /*004e*/ 	.short	(.L_10027 - .L_10026)
.L_10026:
        /*0050*/ 	.word	0x00000000
        /*0054*/ 	.short	0x0007
        /*0056*/ 	.short	0x0034
        /*0058*/ 	.byte	0x00, 0xf0, 0x11, 0x00


	//----- nvinfo : EIATTR_KPARAM_INFO
	.align		4
.L_10027:
        /*005c*/ 	.byte	0x04, 0x17
        /*005e*/ 	.short	(.L_10029 - .L_10028)
.L_10028:
        /*0060*/ 	.word	0x00000000
        /*0064*/ 	.short	0x0006
        /*0066*/ 	.short	0x0030
        /*0068*/ 	.byte	0x00, 0xf0, 0x11, 0x00


	//----- nvinfo : EIATTR_KPARAM_INFO
	.align		4
.L_10029:
        /*006c*/ 	.byte	0x04, 0x17
        /*006e*/ 	.short	(.L_10031 - .L_10030)
.L_10030:
        /*0070*/ 	.word	0x00000000
        /*0074*/ 	.short	0x0005
        /*0076*/ 	.short	0x0028
        /*0078*/ 	.byte	0x00, 0xf0, 0x21, 0x00


	//----- nvinfo : EIATTR_KPARAM_INFO
	.align		4
.L_10031:
        /*007c*/ 	.byte	0x04, 0x17
        /*007e*/ 	.short	(.L_10033 - .L_10032)
.L_10032:
        /*0080*/ 	.word	0x00000000
        /*0084*/ 	.short	0x0004
        /*0086*/ 	.short	0x0020
        /*0088*/ 	.byte	0x00, 0xf0, 0x21, 0x00


	//----- nvinfo : EIATTR_KPARAM_INFO
	.align		4
.L_10033:
        /*008c*/ 	.byte	0x04, 0x17
        /*008e*/ 	.short	(.L_10035 - .L_10034)
.L_10034:
        /*0090*/ 	.word	0x00000000
        /*0094*/ 	.short	0x0003
        /*0096*/ 	.short	0x0018
        /*0098*/ 	.byte	0x00, 0xf0, 0x11, 0x00


	//----- nvinfo : EIATTR_KPARAM_INFO
	.align		4
.L_10035:
        /*009c*/ 	.byte	0x04, 0x17
        /*009e*/ 	.short	(.L_10037 - .L_10036)
.L_10036:
        /*00a0*/ 	.word	0x00000000
        /*00a4*/ 	.short	0x0002
        /*00a6*/ 	.short	0x0010
        /*00a8*/ 	.byte	0x00, 0xf0, 0x21, 0x00


	//----- nvinfo : EIATTR_KPARAM_INFO
	.align		4
.L_10037:
        /*00ac*/ 	.byte	0x04, 0x17
        /*00ae*/ 	.short	(.L_10039 - .L_10038)
.L_10038:
        /*00b0*/ 	.word	0x00000000
        /*00b4*/ 	.short	0x0001
        /*00b6*/ 	.short	0x0008
        /*00b8*/ 	.byte	0x00, 0xf0, 0x21, 0x00


	//----- nvinfo : EIATTR_KPARAM_INFO
	.align		4
.L_10039:
        /*00bc*/ 	.byte	0x04, 0x17
        /*00be*/ 	.short	(.L_10041 - .L_10040)
.L_10040:
        /*00c0*/ 	.word	0x00000000
        /*00c4*/ 	.short	0x0000
        /*00c6*/ 	.short	0x0000
        /*00c8*/ 	.byte	0x00, 0xf0, 0x21, 0x00


	//----- nvinfo : EIATTR_MAXREG_COUNT
	.align		4
.L_10041:
        /*00cc*/ 	.byte	0x03, 0x1b
        /*00ce*/ 	.short	0x00ff


	//----- nvinfo : EIATTR_MERCURY_ISA_VERSION
	.align		4
        /*00d0*/ 	.byte	0x03, 0x5f
        /*00d2*/ 	.short	0x0000


	//----- nvinfo : EIATTR_COOP_GROUP_MASK_REGIDS
	.align		4
        /*00d4*/ 	.byte	0x04, 0x29
        /*00d6*/ 	.short	(.L_10043 - .L_10042)


	//   ....[0]....
.L_10042:
        /*00d8*/ 	.word	0xffffffff


	//   ....[1]....
        /*00dc*/ 	.word	0xffffffff


	//   ....[2]....
        /*00e0*/ 	.word	0xffffffff


	//   ....[3]....
        /*00e4*/ 	.word	0xffffffff


	//   ....[4]....
        /*00e8*/ 	.word	0xffffffff


	//   ....[5]....
        /*00ec*/ 	.word	0xffffffff


	//   ....[6]....
        /*00f0*/ 	.word	0xffffffff


	//   ....[7]....
        /*00f4*/ 	.word	0xffffffff


	//   ....[8]....
        /*00f8*/ 	.word	0xffffffff


	//   ....[9]....
        /*00fc*/ 	.word	0xffffffff


	//   ....[10]....
        /*0100*/ 	.word	0xffffffff


	//   ....[11]....
        /*0104*/ 	.word	0xffffffff


	//   ....[12]....
        /*0108*/ 	.word	0xffffffff


	//   ....[13]....
        /*010c*/ 	.word	0xffffffff


	//   ....[14]....
        /*0110*/ 	.word	0xffffffff


	//   ....[15]....
        /*0114*/ 	.word	0xffffffff


	//   ....[16]....
        /*0118*/ 	.word	0xffffffff


	//   ....[17]....
        /*011c*/ 	.word	0xffffffff


	//   ....[18]....
        /*0120*/ 	.word	0xffffffff


	//   ....[19]....
        /*0124*/ 	.word	0xffffffff


	//   ....[20]....
        /*0128*/ 	.word	0xffffffff


	//   ....[21]....
        /*012c*/ 	.word	0xffffffff


	//   ....[22]....
        /*0130*/ 	.word	0xffffffff


	//   ....[23]....
        /*0134*/ 	.word	0xffffffff


	//   ....[24]....
        /*0138*/ 	.word	0xffffffff


	//   ....[25]....
        /*013c*/ 	.word	0xffffffff


	//   ....[26]....
        /*0140*/ 	.word	0xffffffff


	//   ....[27]....
        /*0144*/ 	.word	0xffffffff


	//   ....[28]....
        /*0148*/ 	.word	0xffffffff


	//   ....[29]....
        /*014c*/ 	.word	0xffffffff


	//   ....[30]....
        /*0150*/ 	.word	0xffffffff


	//   ....[31]....
        /*0154*/ 	.word	0xffffffff


	//   ....[32]....
        /*0158*/ 	.word	0xffffffff


	//   ....[33]....
        /*015c*/ 	.word	0xffffffff


	//   ....[34]....
        /*0160*/ 	.word	0xffffffff


	//   ....[35]....
        /*0164*/ 	.word	0xffffffff


	//   ....[36]....
        /*0168*/ 	.word	0xffffffff


	//   ....[37]....
        /*016c*/ 	.word	0xffffffff


	//   ....[38]....
        /*0170*/ 	.word	0xffffffff


	//   ....[39]....
        /*0174*/ 	.word	0xffffffff


	//   ....[40]....
        /*0178*/ 	.word	0xffffffff


	//   ....[41]....
        /*017c*/ 	.word	0xffffffff


	//   ....[42]....
        /*0180*/ 	.word	0xffffffff


	//   ....[43]....
        /*0184*/ 	.word	0xffffffff


	//   ....[44]....
        /*0188*/ 	.word	0xffffffff


	//   ....[45]....
        /*018c*/ 	.word	0xffffffff


	//   ....[46]....
        /*0190*/ 	.word	0xffffffff


	//   ....[47]....
        /*0194*/ 	.word	0xffffffff


	//   ....[48]....
        /*0198*/ 	.word	0xffffffff


	//   ....[49]....
        /*019c*/ 	.word	0xffffffff


	//   ....[50]....
        /*01a0*/ 	.word	0xffffffff


	//   ....[51]....
        /*01a4*/ 	.word	0xffffffff


	//   ....[52]....
        /*01a8*/ 	.word	0xffffffff


	//   ....[53]....
        /*01ac*/ 	.word	0xffffffff


	//   ....[54]....
        /*01b0*/ 	.word	0xffffffff


	//   ....[55]....
        /*01b4*/ 	.word	0xffffffff


	//   ....[56]....
        /*01b8*/ 	.word	0xffffffff


	//   ....[57]....
        /*01bc*/ 	.word	0xffffffff


	//   ....[58]....
        /*01c0*/ 	.word	0xffffffff


	//   ....[59]....
        /*01c4*/ 	.word	0xffffffff


	//   ....[60]....
        /*01c8*/ 	.word	0xffffffff


	//   ....[61]....
        /*01cc*/ 	.word	0xffffffff


	//   ....[62]....
        /*01d0*/ 	.word	0xffffffff


	//   ....[63]....
        /*01d4*/ 	.word	0xffffffff


	//   ....[64]....
        /*01d8*/ 	.word	0xffffffff


	//   ....[65]....
        /*01dc*/ 	.word	0xffffffff


	//   ....[66]....
        /*01e0*/ 	.word	0xffffffff


	//   ....[67]....
        /*01e4*/ 	.word	0xffffffff


	//   ....[68]....
        /*01e8*/ 	.word	0xffffffff


	//   ....[69]....
        /*01ec*/ 	.word	0xffffffff


	//----- nvinfo : EIATTR_COOP_GROUP_INSTR_OFFSETS
	.align		4
.L_10043:
        /*01f0*/ 	.byte	0x04, 0x28
        /*01f2*/ 	.short	(.L_10045 - .L_10044)


	//   ....[0]....
.L_10044:
        /*01f4*/ 	.word	0x000002b0


	//   ....[1]....
        /*01f8*/ 	.word	0x000002d0


	//   ....[2]....
        /*01fc*/ 	.word	0x000002f0


	//   ....[3]....
        /*0200*/ 	.word	0x00000310


	//   ....[4]....
        /*0204*/ 	.word	0x00000340


	//   ....[5]....
        /*0208*/ 	.word	0x00000810


	//   ....[6]....
        /*020c*/ 	.word	0x00000830


	//   ....[7]....
        /*0210*/ 	.word	0x00000850


	//   ....[8]....
        /*0214*/ 	.word	0x00000870


	//   ....[9]....
        /*0218*/ 	.word	0x000008b0


	//   ....[10]....
        /*021c*/ 	.word	0x00001590


	//   ....[11]....
        /*0220*/ 	.word	0x000015b0


	//   ....[12]....
        /*0224*/ 	.word	0x000015c0


	//   ....[13]....
        /*0228*/ 	.word	0x00001650


	//   ....[14]....
        /*022c*/ 	.word	0x00001670


	//   ....[15]....
        /*0230*/ 	.word	0x00001680


	//   ....[16]....
        /*0234*/ 	.word	0x000016e0


	//   ....[17]....
        /*0238*/ 	.word	0x00001720


	//   ....[18]....
        /*023c*/ 	.word	0x00001730


	//   ....[19]....
        /*0240*/ 	.word	0x000017d0


	//   ....[20]....
        /*0244*/ 	.word	0x000017e0


	//   ....[21]....
        /*0248*/ 	.word	0x000017f0


	//   ....[22]....
        /*024c*/ 	.word	0x00001850


	//   ....[23]....
        /*0250*/ 	.word	0x00001890


	//   ....[24]....
        /*0254*/ 	.word	0x000018a0


	//   ....[25]....
        /*0258*/ 	.word	0x00002100


	//   ....[26]....
        /*025c*/ 	.word	0x00002120


	//   ....[27]....
        /*0260*/ 	.word	0x00002130


	//   ....[28]....
        /*0264*/ 	.word	0x000021c0


	//   ....[29]....
        /*0268*/ 	.word	0x000021e0


	//   ....[30]....
        /*026c*/ 	.word	0x000021f0


	//   ....[31]....
        /*0270*/ 	.word	0x00002250


	//   ....[32]....
        /*0274*/ 	.word	0x00002290


	//   ....[33]....
        /*0278*/ 	.word	0x000022a0


	//   ....[34]....
        /*027c*/ 	.word	0x00002340


	//   ....[35]....
        /*0280*/ 	.word	0x00002350


	//   ....[36]....
        /*0284*/ 	.word	0x00002360


	//   ....[37]....
        /*0288*/ 	.word	0x000023c0


	//   ....[38]....
        /*028c*/ 	.word	0x00002400


	//   ....[39]....
        /*0290*/ 	.word	0x00002410


	//   ....[40]....
        /*0294*/ 	.word	0x00002b90


	//   ....[41]....
        /*0298*/ 	.word	0x00002c10


	//   ....[42]....
        /*029c*/ 	.word	0x00002c80


	//   ....[43]....
        /*02a0*/ 	.word	0x00002d00


	//   ....[44]....
        /*02a4*/ 	.word	0x00002d80


	//   ....[45]....
        /*02a8*/ 	.word	0x00002e00


	//   ....[46]....
        /*02ac*/ 	.word	0x00002e80


	//   ....[47]....
        /*02b0*/ 	.word	0x00002f00


	//   ....[48]....
        /*02b4*/ 	.word	0x00002f80


	//   ....[49]....
        /*02b8*/ 	.word	0x00003000


	//   ....[50]....
        /*02bc*/ 	.word	0x00003080


	//   ....[51]....
        /*02c0*/ 	.word	0x00003100


	//   ....[52]....
        /*02c4*/ 	.word	0x00003180


	//   ....[53]....
        /*02c8*/ 	.word	0x00003200


	//   ....[54]....
        /*02cc*/ 	.word	0x00003280


	//   ....[55]....
        /*02d0*/ 	.word	0x000032f0


	//   ....[56]....
        /*02d4*/ 	.word	0x00003370


	//   ....[57]....
        /*02d8*/ 	.word	0x000033e0


	//   ....[58]....
        /*02dc*/ 	.word	0x00003460


	//   ....[59]....
        /*02e0*/ 	.word	0x000034e0


	//   ....[60]....
        /*02e4*/ 	.word	0x00003560


	//   ....[61]....
        /*02e8*/ 	.word	0x000035e0


	//   ....[62]....
        /*02ec*/ 	.word	0x00003660


	//   ....[63]....
        /*02f0*/ 	.word	0x000036e0


	//   ....[64]....
        /*02f4*/ 	.word	0x00003760


	//   ....[65]....
        /*02f8*/ 	.word	0x000037e0


	//   ....[66]....
        /*02fc*/ 	.word	0x00003860


	//   ....[67]....
        /*0300*/ 	.word	0x000038e0


	//   ....[68]....
        /*0304*/ 	.word	0x00003960


	//   ....[69]....
        /*0308*/ 	.word	0x000039e0


	//----- nvinfo : EIATTR_EXIT_INSTR_OFFSETS
	.align		4
.L_10045:
        /*030c*/ 	.byte	0x04, 0x1c
        /*030e*/ 	.short	(.L_10047 - .L_10046)


	//   ....[0]....
.L_10046:
        /*0310*/ 	.word	0x00000080


	//   ....[1]....
        /*0314*/ 	.word	0x000027a0


	//   ....[2]....
        /*0318*/ 	.word	0x000027d0


	//   ....[3]....
        /*031c*/ 	.word	0x000029e0


	//   ....[4]....
        /*0320*/ 	.word	0x00002b30


	//----- nvinfo : EIATTR_MAX_THREADS
	.align		4
.L_10047:
        /*0324*/ 	.byte	0x04, 0x05
        /*0326*/ 	.short	(.L_10049 - .L_10048)
.L_10048:
        /*0328*/ 	.word	0x00000080
        /*032c*/ 	.word	0x00000001
        /*0330*/ 	.word	0x00000001


	//----- nvinfo : EIATTR_CRS_STACK_SIZE
	.align		4
.L_10049:
        /*0334*/ 	.byte	0x04, 0x1e
        /*0336*/ 	.short	(.L_10051 - .L_10050)
.L_10050:
        /*0338*/ 	.word	0x00000000
.L_10051:


//--------------------- .nv.info._ZN4vllm3moe10topkGatingILi14ELi448ELi4ELi8ELi32ElfLNS0_11ScoringFuncE0EEEvPKT5_PKbPfiPT4_PiiiibPKf --------------------------
	.section	.nv.info._ZN4vllm3moe10topkGatingILi14ELi448ELi4ELi8ELi32ElfLNS0_11ScoringFuncE0EEEvPKT5_PKbPfiPT4_PiiiibPKf,"",@"SHT_CUDA_INFO"
	.sectionflags	@""
	.align	4


	//----- nvinfo : EIATTR_CUDA_API_VERSION
	.align		4
        /*0000*/ 	.byte	0x04, 0x37
        /*0002*/ 	.short	(.L_10053 - .L_10052)
.L_10052:
        /*0004*/ 	.word	0x00000082


	//----- nvinfo : EIATTR_SW2861232_WAR
	.align		4
.L_10053:
        /*0008*/ 	.byte	0x01, 0x35
	.zero		2


	//----- nvinfo : EIATTR_PARAM_CBANK
	.align		4
        /*000c*/ 	.byte	0x04, 0x0a
        /*000e*/ 	.short	(.L_10055 - .L_10054)
	.align		4
.L_10054:
        /*0010*/ 	.word	index@(.nv.constant0._ZN4vllm3moe10topkGatingILi14ELi448ELi4ELi8ELi32ElfLNS0_11ScoringFuncE0EEEvPKT5_PKbPfiPT4_PiiiibPKf)
        /*0014*/ 	.short	0x0160
        /*0016*/ 	.short	0x0048


	//----- nvinfo : EIATTR_CBANK_PARAM_SIZE
	.align		4
.L_10055:
        /*0018*/ 	.byte	0x03, 0x19
        /*001a*/ 	.short	0x0048


	//----- nvinfo : EIATTR_KPARAM_INFO
	.align		4
        /*001c*/ 	.byte	0x04, 0x17
        /*001e*/ 	.short	(.L_10057 - .L_10056)
.L_10056:
        /*0020*/ 	.word	0x00000000
        /*0024*/ 	.short	0x000a
        /*0026*/ 	.short	0x0040
        /*0028*/ 	.byte	0x00, 0xf0, 0x21, 0x00


	//----- nvinfo : EIATTR_KPARAM_INFO
	.align		4
.L_10057:
        /*002c*/ 	.byte	0x04, 0x17
        /*002e*/ 	.short	(.L_10059 - .L_10058)
.L_10058:
        /*0030*/ 	.word	0x00000000
        /*0034*/ 	.short	0x0009
        /*0036*/ 	.short	0x003c
        /*0038*/ 	.byte	0x00, 0xf0, 0x05, 0x00


	//----- nvinfo : EIATTR_KPARAM_INFO
	.align		4
.L_10059:
        /*003c*/ 	.byte	0x04, 0x17
        /*003e*/ 	.short	(.L_10061 - .L_10060)
.L_10060:
        /*0040*/ 	.word	0x00000000
        /*0044*/ 	.short	0x0008
        /*0046*/ 	.short	0x0038
        /*0048*/ 	.byte	0x00, 0xf0, 0x11, 0x00


	//----- nvinfo : EIATTR_KPARAM_INFO
	.align		4
.L_10061:
        /*004c*/ 	.byte	0x04, 0x17
        /*004e*/ 	.short	(.L_10063 - .L_10062)
.L_10062:
        /*0050*/ 	.word	0x00000000
        /*0054*/ 	.short	0x0007
        /*0056*/ 	.short	0x0034
        /*0058*/ 	.byte	0x00, 0xf0, 0x11, 0x00


	//----- nvinfo : EIATTR_KPARAM_INFO
	.align		4
.L_10063:
        /*005c*/ 	.byte	0x04, 0x17
        /*005e*/ 	.short	(.L_10065 - .L_10064)
.L_10064:
        /*0060*/ 	.word	0x00000000
        /*0064*/ 	.short	0x0006
        /*0066*/ 	.short	0x0030
        /*0068*/ 	.byte	0x00, 0xf0, 0x11, 0x00


	//----- nvinfo : EIATTR_KPARAM_INFO
	.align		4
.L_10065:
        /*006c*/ 	.byte	0x04, 0x17
        /*006e*/ 	.short	(.L_10067 - .L_10066)
.L_10066:
        /*0070*/ 	.word	0x00000000
        /*0074*/ 	.short	0x0005
        /*0076*/ 	.short	0x0028
        /*0078*/ 	.byte	0x00, 0xf0, 0x21, 0x00


	//----- nvinfo : EIATTR_KPARAM_INFO
	.align		4
.L_10067:
        /*007c*/ 	.byte	0x04, 0x17
        /*007e*/ 	.short	(.L_10069 - .L_10068)
.L_10068:
        /*0080*/ 	.word	0x00000000
        /*0084*/ 	.short	0x0004
        /*0086*/ 	.short	0x0020
        /*0088*/ 	.byte	0x00, 0xf0, 0x21, 0x00


	//----- nvinfo : EIATTR_KPARAM_INFO
	.align		4
.L_10069:
        /*008c*/ 	.byte	0x04, 0x17
        /*008e*/ 	.short	(.L_10071 - .L_10070)
.L_10070:
        /*0090*/ 	.word	0x00000000
        /*0094*/ 	.short	0x0003
        /*0096*/ 	.short	0x0018
        /*0098*/ 	.byte	0x00, 0xf0, 0x11, 0x00


	//----- nvinfo : EIATTR_KPARAM_INFO
	.align		4
.L_10071:
        /*009c*/ 	.byte	0x04, 0x17
        /*009e*/ 	.short	(.L_10073 - .L_10072)
.L_10072:
        /*00a0*/ 	.word	0x00000000
        /*00a4*/ 	.short	0x0002
        /*00a6*/ 	.short	0x0010
        /*00a8*/ 	.byte	0x00, 0xf0, 0x21, 0x00


	//----- nvinfo : EIATTR_KPARAM_INFO
	.align		4
.L_10073:
        /*00ac*/ 	.byte	0x04, 0x17
        /*00ae*/ 	.short	(.L_10075 - .L_10074)
.L_10074:
        /*00b0*/ 	.word	0x00000000
        /*00b4*/ 	.short	0x0001
        /*00b6*/ 	.short	0x0008
        /*00b8*/ 	.byte	0x00, 0xf0, 0x21, 0x00


	//----- nvinfo : EIATTR_KPARAM_INFO
	.align		4
.L_10075:
        /*00bc*/ 	.byte	0x04, 0x17
        /*00be*/ 	.short	(.L_10077 - .L_10076)
.L_10076:
        /*00c0*/ 	.word	0x00000000
        /*00c4*/ 	.short	0x0000
        /*00c6*/ 	.short	0x0000
        /*00c8*/ 	.byte	0x00, 0xf0, 0x21, 0x00


	//----- nvinfo : EIATTR_MAXREG_COUNT
	.align		4
.L_10077:
        /*00cc*/ 	.byte	0x03, 0x1b
        /*00ce*/ 	.short	0x00ff


	//----- nvinfo : EIATTR_MERCURY_ISA_VERSION
	.align		4
        /*00d0*/ 	.byte	0x03, 0x5f
        /*00d2*/ 	.short	0x0000


	//----- nvinfo : EIATTR_COOP_GROUP_MASK_REGIDS
	.align		4
        /*00d4*/ 	.byte	0x04, 0x29
        /*00d6*/ 	.short	(.L_10079 - .L_10078)


	//   ....[0]....
.L_10078:
        /*00d8*/ 	.word	0xffffffff


	//   ....[1]....
        /*00dc*/ 	.word	0xffffffff


	//   ....[2]....
        /*00e0*/ 	.word	0xffffffff


	//   ....[3]....
        /*00e4*/ 	.word	0xffffffff


	//   ....[4]....
        /*00e8*/ 	.word	0xffffffff


	//   ....[5]....
        /*00ec*/ 	.word	0xffffffff


	//   ....[6]....
        /*00f0*/ 	.word	0xffffffff


	//   ....[7]....
        /*00f4*/ 	.word	0xffffffff


	//   ....[8]....
        /*00f8*/ 	.word	0xffffffff


	//   ....[9]....
        /*00fc*/ 	.word	0xffffffff


	//   ....[10]....
        /*0100*/ 	.word	0xffffffff


	//   ....[11]....
        /*0104*/ 	.word	0xffffffff


	//   ....[12]....
        /*0108*/ 	.word	0xffffffff


	//   ....[13]....
        /*010c*/ 	.word	0xffffffff


	//   ....[14]....
        /*0110*/ 	.word	0xffffffff


	//   ....[15]....
        /*0114*/ 	.word	0xffffffff


	//   ....[16]....
        /*0118*/ 	.word	0xffffffff


	//   ....[17]....
        /*011c*/ 	.word	0xffffffff


	//   ....[18]....
        /*0120*/ 	.word	0xffffffff


	//   ....[19]....
        /*0124*/ 	.word	0xffffffff


	//   ....[20]....
        /*0128*/ 	.word	0xffffffff


	//   ....[21]....
        /*012c*/ 	.word	0xffffffff


	//   ....[22]....
        /*0130*/ 	.word	0xffffffff


	//   ....[23]....
        /*0134*/ 	.word	0xffffffff


	//   ....[24]....
        /*0138*/ 	.word	0xffffffff


	//   ....[25]....
        /*013c*/ 	.word	0xffffffff


	//   ....[26]....
        /*0140*/ 	.word	0xffffffff


	//   ....[27]....
        /*0144*/ 	.word	0xffffffff


	//   ....[28]....
        /*0148*/ 	.word	0xffffffff


	//   ....[29]....
        /*014c*/ 	.word	0xffffffff


	//   ....[30]....
        /*0150*/ 	.word	0xffffffff


	//   ....[31]....
        /*0154*/ 	.word	0xffffffff


	//   ....[32]....
        /*0158*/ 	.word	0xffffffff


	//   ....[33]....
        /*015c*/ 	.word	0xffffffff


	//   ....[34]....
        /*0160*/ 	.word	0xffffffff


	//   ....[35]....
        /*0164*/ 	.word	0xffffffff


	//   ....[36]....
        /*0168*/ 	.word	0xffffffff


	//   ....[37]....
        /*016c*/ 	.word	0xffffffff


	//   ....[38]....
        /*0170*/ 	.word	0xffffffff


	//   ....[39]....
        /*0174*/ 	.word	0xffffffff


	//   ....[40]....
        /*0178*/ 	.word	0xffffffff


	//   ....[41]....
        /*017c*/ 	.word	0xffffffff


	//   ....[42]....
        /*0180*/ 	.word	0xffffffff


	//   ....[43]....
        /*0184*/ 	.word	0xffffffff


	//   ....[44]....
        /*0188*/ 	.word	0xffffffff


	//   ....[45]....
        /*018c*/ 	.word	0xffffffff


	//   ....[46]....
        /*0190*/ 	.word	0xffffffff


	//   ....[47]....
        /*0194*/ 	.word	0xffffffff


	//   ....[48]....
        /*0198*/ 	.word	0xffffffff


	//   ....[49]....
        /*019c*/ 	.word	0xffffffff


	//   ....[50]....
        /*01a0*/ 	.word	0xffffffff


	//   ....[51]....
        /*01a4*/ 	.word	0xffffffff


	//   ....[52]....
        /*01a8*/ 	.word	0xffffffff


	//   ....[53]....
        /*01ac*/ 	.word	0xffffffff


	//   ....[54]....
        /*01b0*/ 	.word	0xffffffff


	//   ....[55]....
        /*01b4*/ 	.word	0xffffffff


	//   ....[56]....
        /*01b8*/ 	.word	0xffffffff


	//   ....[57]....
        /*01bc*/ 	.word	0xffffffff


	//   ....[58]....
        /*01c0*/ 	.word	0xffffffff


	//   ....[59]....
        /*01c4*/ 	.word	0xffffffff


	//   ....[60]....
        /*01c8*/ 	.word	0xffffffff


	//   ....[61]....
        /*01cc*/ 	.word	0xffffffff


	//   ....[62]....
        /*01d0*/ 	.word	0xffffffff


	//   ....[63]....
        /*01d4*/ 	.word	0xffffffff


	//   ....[64]....
        /*01d8*/ 	.word	0xffffffff


	//   ....[65]....
        /*01dc*/ 	.word	0xffffffff


	//   ....[66]....
        /*01e0*/ 	.word	0xffffffff


	//   ....[67]....
        /*01e4*/ 	.word	0xffffffff


	//   ....[68]....
        /*01e8*/ 	.word	0xffffffff


	//   ....[69]....
        /*01ec*/ 	.word	0xffffffff


	//----- nvinfo : EIATTR_COOP_GROUP_INSTR_OFFSETS
	.align		4
.L_10079:
        /*01f0*/ 	.byte	0x04, 0x28
        /*01f2*/ 	.short	(.L_10081 - .L_10080)


	//   ....[0]....
.L_10080:
        /*01f4*/ 	.word	0x00000250


	//   ....[1]....
        /*01f8*/ 	.word	0x00000270


	//   ....[2]....
        /*01fc*/ 	.word	0x000002a0


	//   ....[3]....
        /*0200*/ 	.word	0x000002d0


	//   ....[4]....
        /*0204*/ 	.word	0x00000320


	//   ....[5]....
        /*0208*/ 	.word	0x000006c0


	//   ....[6]....
        /*020c*/ 	.word	0x000006e0


	//   ....[7]....
        /*0210*/ 	.word	0x00000700


	//   ....[8]....
        /*0214*/ 	.word	0x00000720


	//   ....[9]....
        /*0218*/ 	.word	0x00000750


	//   ....[10]....
        /*021c*/ 	.word	0x00001190


	//   ....[11]....
        /*0220*/ 	.word	0x000011b0


	//   ....[12]....
        /*0224*/ 	.word	0x000011c0


	//   ....[13]....
        /*0228*/ 	.word	0x00001250


	//   ....[14]....
        /*022c*/ 	.word	0x00001270


	//   ....[15]....
        /*0230*/ 	.word	0x00001280


	//   ....[16]....
        /*0234*/ 	.word	0x000012e0


	//   ....[17]....
        /*0238*/ 	.word	0x00001320


	//   ....[18]....
        /*023c*/ 	.word	0x00001330


	//   ....[19]....
        /*0240*/ 	.word	0x000013d0


	//   ....[20]....
        /*0244*/ 	.word	0x000013e0


	//   ....[21]....
        /*0248*/ 	.word	0x000013f0


	//   ....[22]....
        /*024c*/ 	.word	0x00001450


	//   ....[23]....
        /*0250*/ 	.word	0x00001490


	//   ....[24]....
        /*0254*/ 	.word	0x000014a0


	//   ....[25]....
        /*0258*/ 	.word	0x00001be0


	//   ....[26]....
        /*025c*/ 	.word	0x00001c00


	//   ....[27]....
        /*0260*/ 	.word	0x00001c10


	//   ....[28]....
        /*0264*/ 	.word	0x00001ca0


	//   ....[29]....
        /*0268*/ 	.word	0x00001cc0


	//   ....[30]....
        /*026c*/ 	.word	0x00001cd0


	//   ....[31]....
        /*0270*/ 	.word	0x00001d30


	//   ....[32]....
        /*0274*/ 	.word	0x00001d70


	//   ....[33]....
        /*0278*/ 	.word	0x00001d80


	//   ....[34]....
        /*027c*/ 	.word	0x00001e20


	//   ....[35]....
        /*0280*/ 	.word	0x00001e30


	//   ....[36]....
        /*0284*/ 	.word	0x00001e40


	//   ....[37]....
        /*0288*/ 	.word	0x00001ea0


	//   ....[38]....
        /*028c*/ 	.word	0x00001ee0


	//   ....[39]....
        /*0290*/ 	.word	0x00001ef0


	//   ....[40]....
        /*0294*/ 	.word	0x00002670


	//   ....[41]....
        /*0298*/ 	.word	0x000026f0


	//   ....[42]....
        /*029c*/ 	.word	0x00002760


	//   ....[43]....
        /*02a0*/ 	.word	0x000027e0


	//   ....[44]....
        /*02a4*/ 	.word	0x00002860


	//   ....[45]....
        /*02a8*/ 	.word	0x000028e0


	//   ....[46]....
        /*02ac*/ 	.word	0x00002960


	//   ....[47]....
        /*02b0*/ 	.word	0x000029e0


	//   ....[48]....
        /*02b4*/ 	.word	0x00002a60


	//   ....[49]....
        /*02b8*/ 	.word	0x00002ae0


	//   ....[50]....
        /*02bc*/ 	.word	0x00002b60


	//   ....[51]....
        /*02c0*/ 	.word	0x00002be0


	//   ....[52]....
        /*02c4*/ 	.word	0x00002c60


	//   ....[53]....
        /*02c8*/ 	.word	0x00002ce0


	//   ....[54]....
        /*02cc*/ 	.word	0x00002d50


	//   ....[55]....
        /*02d0*/ 	.word	0x00002dc0


	//   ....[56]....
        /*02d4*/ 	.word	0x00002e40


	//   ....[57]....
        /*02d8*/ 	.word	0x00002eb0


	//   ....[58]....
        /*02dc*/ 	.word	0x00002f30


	//   ....[59]....
        /*02e0*/ 	.word	0x00002fb0


	//   ....[60]....
        /*02e4*/ 	.word	0x00003030


	//   ....[61]....
        /*02e8*/ 	.word	0x000030b0


	//   ....[62]....
        /*02ec*/ 	.word	0x00003130


	//   ....[63]....
        /*02f0*/ 	.word	0x000031b0


	//   ....[64]....
        /*02f4*/ 	.word	0x00003230


	//   ....[65]....
        /*02f8*/ 	.word	0x000032b0


	//   ....[66]....
        /*02fc*/ 	.word	0x00003330


	//   ....[67]....
        /*0300*/ 	.word	0x000033b0


	//   ....[68]....
        /*0304*/ 	.word	0x00003430


	//   ....[69]....
        /*0308*/ 	.word	0x000034a0


	//----- nvinfo : EIATTR_EXIT_INSTR_OFFSETS
	.align		4
.L_10081:
        /*030c*/ 	.byte	0x04, 0x1c
        /*030e*/ 	.short	(.L_10083 - .L_10082)


	//   ....[0]....
.L_10082:
        /*0310*/ 	.word	0x00000080


	//   ....[1]....
        /*0314*/ 	.word	0x00002280


	//   ....[2]....
        /*0318*/ 	.word	0x000022b0


	//   ....[3]....
        /*031c*/ 	.word	0x000024c0


	//   ....[4]....
        /*0320*/ 	.word	0x00002610


	//----- nvinfo : EIATTR_MAX_THREADS
	.align		4
.L_10083:
        /*0324*/ 	.byte	0x04, 0x05
        /*0326*/ 	.short	(.L_10085 - .L_10084)
.L_10084:
        /*0328*/ 	.word	0x00000080
        /*032c*/ 	.word	0x00000001
        /*0330*/ 	.word	0x00000001


	//----- nvinfo : EIATTR_CRS_STACK_SIZE
	.align		4
.L_10085:
        /*0334*/ 	.byte	0x04, 0x1e
        /*0336*/ 	.short	(.L_10087 - .L_10086)
.L_10086:
        /*0338*/ 	.word	0x00000000
.L_10087:


//--------------------- .nv.info._ZN4vllm3moe10topkGatingILi12ELi384ELi4ELi8ELi32ElfLNS0_11ScoringFuncE0EEEvPKT5_PKbPfiPT4_PiiiibPKf --------------------------
	.section	.nv.info._ZN4vllm3moe10topkGatingILi12ELi384ELi4ELi8ELi32ElfLNS0_11ScoringFuncE0EEEvPKT5_PKbPfiPT4_PiiiibPKf,"",@"SHT_CUDA_INFO"
	.sectionflags	@""
	.align	4


	//----- nvinfo : EIATTR_CUDA_API_VERSION
	.align		4
        /*0000*/ 	.byte	0x04, 0x37
        /*0002*/ 	.short	(.L_10089 - .L_10088)
.L_10088:
        /*0004*/ 	.word	0x00000082


	//----- nvinfo : EIATTR_SW2861232_WAR
	.align		4
.L_10089:
        /*0008*/ 	.byte	0x01, 0x35
	.zero		2


	//----- nvinfo : EIATTR_PARAM_CBANK
	.align		4
        /*000c*/ 	.byte	0x04, 0x0a
        /*000e*/ 	.short	(.L_10091 - .L_10090)
	.align		4
.L_10090:
        /*0010*/ 	.word	index@(.nv.constant0._ZN4vllm3moe10topkGatingILi12ELi384ELi4ELi8ELi32ElfLNS0_11ScoringFuncE0EEEvPKT5_PKbPfiPT4_PiiiibPKf)
        /*0014*/ 	.short	0x0160
        /*0016*/ 	.short	0x0048


	//----- nvinfo : EIATTR_CBANK_PARAM_SIZE
	.align		4
.L_10091:
        /*0018*/ 	.byte	0x03, 0x19
        /*001a*/ 	.short	0x0048


	//----- nvinfo : EIATTR_KPARAM_INFO
	.align		4
        /*001c*/ 	.byte	0x04, 0x17
        /*001e*/ 	.short	(.L_10093 - .L_10092)
.L_10092:
        /*0020*/ 	.word	0x00000000
        /*0024*/ 	.short	0x000a
        /*0026*/ 	.short	0x0040
        /*0028*/ 	.byte	0x00, 0xf0, 0x21, 0x00


	//----- nvinfo : EIATTR_KPARAM_INFO
	.align		4
.L_10093:
        /*002c*/ 	.byte	0x04, 0x17
        /*002e*/ 	.short	(.L_10095 - .L_10094)
.L_10094:
        /*0030*/ 	.word	0x00000000
        /*0034*/ 	.short	0x0009
        /*0036*/ 	.short	0x003c
        /*0038*/ 	.byte	0x00, 0xf0, 0x05, 0x00


	//----- nvinfo : EIATTR_KPARAM_INFO
	.align		4
.L_10095:
        /*003c*/ 	.byte	0x04, 0x17
        /*003e*/ 	.short	(.L_10097 - .L_10096)
.L_10096:
        /*0040*/ 	.word	0x00000000
        /*0044*/ 	.short	0x0008
        /*0046*/ 	.short	0x0038
        /*0048*/ 	.byte	0x00, 0xf0, 0x11, 0x00


	//----- nvinfo : EIATTR_KPARAM_INFO
	.align		4
.L_10097:
        /*004c*/ 	.byte	0x04, 0x17
        /*004e*/ 	.short	(.L_10099 - .L_10098)
.L_10098:
        /*0050*/ 	.word	0x00000000
        /*0054*/ 	.short	0x0007
        /*0056*/ 	.short	0x0034
        /*0058*/ 	.byte	0x00, 0xf0, 0x11, 0x00


	//----- nvinfo : EIATTR_KPARAM_INFO
	.align		4
.L_10099:
        /*005c*/ 	.byte	0x04, 0x17
        /*005e*/ 	.short	(.L_10101 - .L_10100)
.L_10100:
        /*0060*/ 	.word	0x00000000
        /*0064*/ 	.short	0x0006
        /*0066*/ 	.short	0x0030
        /*0068*/ 	.byte	0x00, 0xf0, 0x11, 0x00


	//----- nvinfo : EIATTR_KPARAM_INFO
	.align		4
.L_10101:
        /*006c*/ 	.byte	0x04, 0x17
        /*006e*/ 	.short	(.L_10103 - .L_10102)
.L_10102:
        /*0070*/ 	.word	0x00000000
        /*0074*/ 	.short	0x0005
        /*0076*/ 	.short	0x0028
        /*0078*/ 	.byte	0x00, 0xf0, 0x21, 0x00


	//----- nvinfo : EIATTR_KPARAM_INFO
	.align		4
.L_10103:
        /*007c*/ 	.byte	0x04, 0x17
        /*007e*/ 	.short	(.L_10105 - .L_10104)
.L_10104:
        /*0080*/ 	.word	0x00000000
        /*0084*/ 	.short	0x0004
        /*0086*/ 	.short	0x0020
        /*0088*/ 	.byte	0x00, 0xf0, 0x21, 0x00


	//----- nvinfo : EIATTR_KPARAM_INFO
	.align		4
.L_10105:
        /*008c*/ 	.byte	0x04, 0x17
        /*008e*/ 	.short	(.L_10107 - .L_10106)
.L_10106:
        /*0090*/ 	.word	0x00000000
        /*0094*/ 	.short	0x0003
        /*0096*/ 	.short	0x0018
        /*0098*/ 	.byte	0x00, 0xf0, 0x11, 0x00


	//----- nvinfo : EIATTR_KPARAM_INFO
	.align		4
.L_10107:
        /*009c*/ 	.byte	0x04, 0x17
        /*009e*/ 	.short	(.L_10109 - .L_10108)
.L_10108:
        /*00a0*/ 	.word	0x00000000
        /*00a4*/ 	.short	0x0002
        /*00a6*/ 	.short	0x0010
        /*00a8*/ 	.byte	0x00, 0xf0, 0x21, 0x00


	//----- nvinfo : EIATTR_KPARAM_INFO
	.align		4
.L_10109:
        /*00ac*/ 	.byte	0x04, 0x17
        /*00ae*/ 	.short	(.L_10111 - .L_10110)
.L_10110:
        /*00b0*/ 	.word	0x00000000
        /*00b4*/ 	.short	0x0001
        /*00b6*/ 	.short	0x0008
        /*00b8*/ 	.byte	0x00, 0xf0, 0x21, 0x00


	//----- nvinfo : EIATTR_KPARAM_INFO
	.align		4
.L_10111:
        /*00bc*/ 	.byte	0x04, 0x17
        /*00be*/ 	.short	(.L_10113 - .L_10112)
.L_10112:
        /*00c0*/ 	.word	0x00000000
        /*00c4*/ 	.short	0x0000
        /*00c6*/ 	.short	0x0000
        /*00c8*/ 	.byte	0x00, 0xf0, 0x21, 0x00


	//----- nvinfo : EIATTR_MAXREG_COUNT
	.align		4
.L_10113:
        /*00cc*/ 	.byte	0x03, 0x1b
        /*00ce*/ 	.short	0x00ff


	//----- nvinfo : EIATTR_MERCURY_ISA_VERSION
	.align		4
        /*00d0*/ 	.byte	0x03, 0x5f
        /*00d2*/ 	.short	0x0000


	//----- nvinfo : EIATTR_COOP_GROUP_MASK_REGIDS
	.align		4
        /*00d4*/ 	.byte	0x04, 0x29
        /*00d6*/ 	.short	(.L_10115 - .L_10114)


	//   ....[0]....
.L_10114:
        /*00d8*/ 	.word	0xffffffff


	//   ....[1]....
        /*00dc*/ 	.word	0xffffffff


	//   ....[2]....
        /*00e0*/ 	.word	0xffffffff


	//   ....[3]....
        /*00e4*/ 	.word	0xffffffff


	//   ....[4]....
        /*00e8*/ 	.word	0xffffffff


	//   ....[5]....
        /*00ec*/ 	.word	0xffffffff


	//   ....[6]....
        /*00f0*/ 	.word	0xffffffff


	//   ....[7]....
        /*00f4*/ 	.word	0xffffffff


	//   ....[8]....
        /*00f8*/ 	.word	0xffffffff


	//   ....[9]....
        /*00fc*/ 	.word	0xffffffff


	//   ....[10]....
        /*0100*/ 	.word	0xffffffff


	//   ....[11]....
        /*0104*/ 	.word	0xffffffff


	//   ....[12]....
        /*0108*/ 	.word	0xffffffff


	//   ....[13]....
        /*010c*/ 	.word	0xffffffff


	//   ....[14]....
        /*0110*/ 	.word	0xffffffff


	//   ....[15]....
        /*0114*/ 	.word	0xffffffff


	//   ....[16]....
        /*0118*/ 	.word	0xffffffff


	//   ....[17]....
        /*011c*/ 	.word	0xffffffff


	//   ....[18]....
        /*0120*/ 	.word	0xffffffff


	//   ....[19]....
        /*0124*/ 	.word	0xffffffff


	//   ....[20]....
        /*0128*/ 	.word	0xffffffff


	//   ....[21]....
        /*012c*/ 	.word	0xffffffff


	//   ....[22]....
        /*0130*/ 	.word	0xffffffff


	//   ....[23]....
        /*0134*/ 	.word	0xffffffff


	//   ....[24]....
        /*0138*/ 	.word	0xffffffff


	//   ....[25]....
        /*013c*/ 	.word	0xffffffff


	//   ....[26]....
        /*0140*/ 	.word	0xffffffff


	//   ....[27]....
        /*0144*/ 	.word	0xffffffff


	//   ....[28]....
        /*0148*/ 	.word	0xffffffff


	//   ....[29]....
        /*014c*/ 	.word	0xffffffff


	//   ....[30]....
        /*0150*/ 	.word	0xffffffff


	//   ....[31]....
        /*0154*/ 	.word	0xffffffff


	//   ....[32]....
        /*0158*/ 	.word	0xffffffff


	//   ....[33]....
        /*015c*/ 	.word	0xffffffff


	//   ....[34]....
        /*0160*/ 	.word	0xffffffff


	//   ....[35]....
        /*0164*/ 	.word	0xffffffff


	//   ....[36]....
        /*0168*/ 	.word	0xffffffff


	//   ....[37]....
        /*016c*/ 	.word	0xffffffff


	//   ....[38]....
        /*0170*/ 	.word	0xffffffff


	//   ....[39]....
        /*0174*/ 	.word	0xffffffff


	//   ....[40]....
        /*0178*/ 	.word	0xffffffff


	//   ....[41]....
        /*017c*/ 	.word	0xffffffff


	//   ....[42]....
        /*0180*/ 	.word	0xffffffff


	//   ....[43]....
        /*0184*/ 	.word	0xffffffff


	//   ....[44]....
        /*0188*/ 	.word	0xffffffff


	//   ....[45]....
        /*018c*/ 	.word	0xffffffff


	//   ....[46]....
        /*0190*/ 	.word	0xffffffff


	//   ....[47]....
        /*0194*/ 	.word	0xffffffff


	//   ....[48]....
        /*0198*/ 	.word	0xffffffff


	//   ....[49]....
        /*019c*/ 	.word	0xffffffff


	//   ....[50]....
        /*01a0*/ 	.word	0xffffffff


	//   ....[51]....
        /*01a4*/ 	.word	0xffffffff


	//   ....[52]....
        /*01a8*/ 	.word	0xffffffff


	//   ....[53]....
        /*01ac*/ 	.word	0xffffffff


	//   ....[54]....
        /*01b0*/ 	.word	0xffffffff


	//   ....[55]....
        /*01b4*/ 	.word	0xffffffff


	//   ....[56]....
        /*01b8*/ 	.word	0xffffffff


	//   ....[57]....
        /*01bc*/ 	.word	0xffffffff


	//   ....[58]....
        /*01c0*/ 	.word	0xffffffff


	//   ....[59]....
        /*01c4*/ 	.word	0xffffffff


	//   ....[60]....
        /*01c8*/ 	.word	0xffffffff


	//   ....[61]....
        /*01cc*/ 	.word	0xffffffff


	//   ....[62]....
        /*01d0*/ 	.word	0xffffffff


	//   ....[63]....
        /*01d4*/ 	.word	0xffffffff


	//   ....[64]....
        /*01d8*/ 	.word	0xffffffff


	//   ....[65]....
        /*01dc*/ 	.word	0xffffffff


	//   ....[66]....
        /*01e0*/ 	.word	0xffffffff


	//   ....[67]....
        /*01e4*/ 	.word	0xffffffff


	//   ....[68]....
        /*01e8*/ 	.word	0xffffffff


	//   ....[69]....
        /*01ec*/ 	.word	0xffffffff


	//----- nvinfo : EIATTR_COOP_GROUP_INSTR_OFFSETS
	.align		4
.L_10115:
        /*01f0*/ 	.byte	0x04, 0x28
        /*01f2*/ 	.short	(.L_10117 - .L_10116)


	//   ....[0]....
.L_10116:
        /*01f4*/ 	.word	0x00000220


	//   ....[1]....
        /*01f8*/ 	.word	0x00000240


	//   ....[2]....
        /*01fc*/ 	.word	0x00000260


	//   ....[3]....
        /*0200*/ 	.word	0x00000290


	//   ....[4]....
        /*0204*/ 	.word	0x000002e0


	//   ....[5]....
        /*0208*/ 	.word	0x00000600


	//   ....[6]....
        /*020c*/ 	.word	0x00000630


	//   ....[7]....
        /*0210*/ 	.word	0x00000650


	//   ....[8]....
        /*0214*/ 	.word	0x00000670


	//   ....[9]....
        /*0218*/ 	.word	0x00000690


	//   ....[10]....
        /*021c*/ 	.word	0x00000f10


	//   ....[11]....
        /*0220*/ 	.word	0x00000f30


	//   ....[12]....
        /*0224*/ 	.word	0x00000f40


	//   ....[13]....
        /*0228*/ 	.word	0x00000fe0


	//   ....[14]....
        /*022c*/ 	.word	0x00000ff0


	//   ....[15]....
        /*0230*/ 	.word	0x00001000


	//   ....[16]....
        /*0234*/ 	.word	0x00001060


	//   ....[17]....
        /*0238*/ 	.word	0x000010a0


	//   ....[18]....
        /*023c*/ 	.word	0x000010b0


	//   ....[19]....
        /*0240*/ 	.word	0x00001150


	//   ....[20]....
        /*0244*/ 	.word	0x00001160


	//   ....[21]....
        /*0248*/ 	.word	0x00001170


	//   ....[22]....
        /*024c*/ 	.word	0x000011d0


	//   ....[23]....
        /*0250*/ 	.word	0x00001210


	//   ....[24]....
        /*0254*/ 	.word	0x00001220


	//   ....[25]....
        /*0258*/ 	.word	0x000018a0


	//   ....[26]....
        /*025c*/ 	.word	0x000018c0


	//   ....[27]....
        /*0260*/ 	.word	0x000018d0


	//   ....[28]....
        /*0264*/ 	.word	0x00001970


	//   ....[29]....
        /*0268*/ 	.word	0x00001980


	//   ....[30]....
        /*026c*/ 	.word	0x00001990


	//   ....[31]....
        /*0270*/ 	.word	0x000019f0


	//   ....[32]....
        /*0274*/ 	.word	0x00001a30


	//   ....[33]....
        /*0278*/ 	.word	0x00001a40


	//   ....[34]....
        /*027c*/ 	.word	0x00001ad0


	//   ....[35]....
        /*0280*/ 	.word	0x00001af0


	//   ....[36]....
        /*0284*/ 	.word	0x00001b00


	//   ....[37]....
        /*0288*/ 	.word	0x00001b60


	//   ....[38]....
        /*028c*/ 	.word	0x00001ba0


	//   ....[39]....
        /*0290*/ 	.word	0x00001bb0


	//   ....[40]....
        /*0294*/ 	.word	0x00002330


	//   ....[41]....
        /*0298*/ 	.word	0x000023b0


	//   ....[42]....
        /*029c*/ 	.word	0x00002420


	//   ....[43]....
        /*02a0*/ 	.word	0x000024a0


	//   ....[44]....
        /*02a4*/ 	.word	0x00002520


	//   ....[45]....
        /*02a8*/ 	.word	0x000025a0


	//   ....[46]....
        /*02ac*/ 	.word	0x00002620


	//   ....[47]....
        /*02b0*/ 	.word	0x000026a0


	//   ....[48]....
        /*02b4*/ 	.word	0x00002720


	//   ....[49]....
        /*02b8*/ 	.word	0x000027a0


	//   ....[50]....
        /*02bc*/ 	.word	0x00002820


	//   ....[51]....
        /*02c0*/ 	.word	0x000028a0


	//   ....[52]....
        /*02c4*/ 	.word	0x00002920


	//   ....[53]....
        /*02c8*/ 	.word	0x000029a0


	//   ....[54]....
        /*02cc*/ 	.word	0x00002a20


	//   ....[55]....
        /*02d0*/ 	.word	0x00002a90


	//   ....[56]....
        /*02d4*/ 	.word	0x00002b10


	//   ....[57]....
        /*02d8*/ 	.word	0x00002b80


	//   ....[58]....
        /*02dc*/ 	.word	0x00002c00


	//   ....[59]....
        /*02e0*/ 	.word	0x00002c80


	//   ....[60]....
        /*02e4*/ 	.word	0x00002d00


	//   ....[61]....
        /*02e8*/ 	.word	0x00002d80


	//   ....[62]....
        /*02ec*/ 	.word	0x00002e00


	//   ....[63]....
        /*02f0*/ 	.word	0x00002e80


	//   ....[64]....
        /*02f4*/ 	.word	0x00002f00


	//   ....[65]....
        /*02f8*/ 	.word	0x00002f80


	//   ....[66]....
        /*02fc*/ 	.word	0x00003000


	//   ....[67]....
        /*0300*/ 	.word	0x00003080


	//   ....[68]....
        /*0304*/ 	.word	0x00003100


	//   ....[69]....
        /*0308*/ 	.word	0x00003180


	//----- nvinfo : EIATTR_EXIT_INSTR_OFFSETS
	.align		4
.L_10117:
        /*030c*/ 	.byte	0x04, 0x1c
        /*030e*/ 	.short	(.L_10119 - .L_10118)


	//   ....[0]....
.L_10118:
        /*0310*/ 	.word	0x00000080


	//   ....[1]....
        /*0314*/ 	.word	0x00001f40


	//   ....[2]....
        /*0318*/ 	.word	0x00001f70


	//   ....[3]....
        /*031c*/ 	.word	0x00002180


	//   ....[4]....
        /*0320*/ 	.word	0x000022d0


	//----- nvinfo : EIATTR_MAX_THREADS
	.align		4
.L_10119:
        /*0324*/ 	.byte	0x04, 0x05
        /*0326*/ 	.short	(.L_10121 - .L_10120)
.L_10120:
        /*0328*/ 	.word	0x00000080
        /*032c*/ 	.word	0x00000001
        /*0330*/ 	.word	0x00000001


	//----- nvinfo : EIATTR_CRS_STACK_SIZE
	.align		4
.L_10121:
        /*0334*/ 	.byte	0x04, 0x1e
        /*0336*/ 	.short	(.L_10123 - .L_10122)
.L_10122:
        /*0338*/ 	.word	0x00000000
.L_10123:


//--------------------- .nv.info._ZN4vllm3moe10topkGatingILi10ELi320ELi4ELi8ELi32ElfLNS0_11ScoringFuncE0EEEvPKT5_PKbPfiPT4_PiiiibPKf --------------------------
	.section	.nv.info._ZN4vllm3moe10topkGatingILi10ELi320ELi4ELi8ELi32ElfLNS0_11ScoringFuncE0EEEvPKT5_PKbPfiPT4_PiiiibPKf,"",@"SHT_CUDA_INFO"
	.sectionflags	@""
	.align	4


	//----- nvinfo : EIATTR_CUDA_API_VERSION
	.align		4
        /*0000*/ 	.byte	0x04, 0x37
        /*0002*/ 	.short	(.L_10125 - .L_10124)
.L_10124:
        /*0004*/ 	.word	0x00000082


	//----- nvinfo : EIATTR_SW2861232_WAR
	.align		4
.L_10125:
        /*0008*/ 	.byte	0x01, 0x35
	.zero		2


	//----- nvinfo : EIATTR_PARAM_CBANK
	.align		4
        /*000c*/ 	.byte	0x04, 0x0a
        /*000e*/ 	.short	(.L_10127 - .L_10126)
	.align		4
.L_10126:
        /*0010*/ 	.word	index@(.nv.constant0._ZN4vllm3moe10topkGatingILi10ELi320ELi4ELi8ELi32ElfLNS0_11ScoringFuncE0EEEvPKT5_PKbPfiPT4_PiiiibPKf)
        /*0014*/ 	.short	0x0160
        /*0016*/ 	.short	0x0048


	//----- nvinfo : EIATTR_CBANK_PARAM_SIZE
	.align		4
.L_10127:
        /*0018*/ 	.byte	0x03, 0x19
        /*001a*/ 	.short	0x0048


	//----- nvinfo : EIATTR_KPARAM_INFO
	.align		4
        /*001c*/ 	.byte	0x04, 0x17
        /*001e*/ 	.short	(.L_10129 - .L_10128)
.L_10128:
        /*0020*/ 	.word	0x00000000
        /*0024*/ 	.short	0x000a
        /*0026*/ 	.short	0x0040
        /*0028*/ 	.byte	0x00, 0xf0, 0x21, 0x00


	//----- nvinfo : EIATTR_KPARAM_INFO
	.align		4
.L_10129:
        /*002c*/ 	.byte	0x04, 0x17
        /*002e*/ 	.short	(.L_10131 - .L_10130)
.L_10130:
        /*0030*/ 	.word	0x00000000
        /*0034*/ 	.short	0x0009
        /*0036*/ 	.short	0x003c
        /*0038*/ 	.byte	0x00, 0xf0, 0x05, 0x00


	//----- nvinfo : EIATTR_KPARAM_INFO
	.align		4
.L_10131:
        /*003c*/ 	.byte	0x04, 0x17
        /*003e*/ 	.short	(.L_10133 - .L_10132)
.L_10132:
        /*0040*/ 	.word	0x00000000
        /*0044*/ 	.short	0x0008
        /*0046*/ 	.short	0x0038
        /*0048*/ 	.byte	0x00, 0xf0, 0x11, 0x00


	//----- nvinfo : EIATTR_KPARAM_INFO
	.align		4
.L_10133:
        /*004c*/ 	.byte	0x04, 0x17
        /*004e*/ 	.short	(.L_10135 - .L_10134)
.L_10134:
        /*0050*/ 	.word	0x00000000
        /*0054*/ 	.short	0x0007
        /*0056*/ 	.short	0x0034
        /*0058*/ 	.byte	0x00, 0xf0, 0x11, 0x00


	//----- nvinfo : EIATTR_KPARAM_INFO
	.align		4
.L_10135:
        /*005c*/ 	.byte	0x04, 0x17
        /*005e*/ 	.short	(.L_10137 - .L_10136)
.L_10136:
        /*0060*/ 	.word	0x00000000
        /*0064*/ 	.short	0x0006
        /*0066*/ 	.short	0x0030
        /*0068*/ 	.byte	0x00, 0xf0, 0x11, 0x00


	//----- nvinfo : EIATTR_KPARAM_INFO
	.align		4
.L_10137:
        /*006c*/ 	.byte	0x04, 0x17
        /*006e*/ 	.short	(.L_10139 - .L_10138)
.L_10138:
        /*0070*/ 	.word	0x00000000
        /*0074*/ 	.short	0x0005
        /*0076*/ 	.short	0x0028
        /*0078*/ 	.byte	0x00, 0xf0, 0x21, 0x00


	//----- nvinfo : EIATTR_KPARAM_INFO
	.align		4
.L_10139:
        /*007c*/ 	.byte	0x04, 0x17
        /*007e*/ 	.short	(.L_10141 - .L_10140)
.L_10140:
        /*0080*/ 	.word	0x00000000
        /*0084*/ 	.short	0x0004
        /*0086*/ 	.short	0x0020
        /*0088*/ 	.byte	0x00, 0xf0, 0x21, 0x00


	//----- nvinfo : EIATTR_KPARAM_INFO
	.align		4
.L_10141:
        /*008c*/ 	.byte	0x04, 0x17
        /*008e*/ 	.short	(.L_10143 - .L_10142)
.L_10142:
        /*0090*/ 	.word	0x00000000
        /*0094*/ 	.short	0x0003
        /*0096*/ 	.short	0x0018
        /*0098*/ 	.byte	0x00, 0xf0, 0x11, 0x00


	//----- nvinfo : EIATTR_KPARAM_INFO
	.align		4
.L_10143:
        /*009c*/ 	.byte	0x04, 0x17
        /*009e*/ 	.short	(.L_10145 - .L_10144)
.L_10144:
        /*00a0*/ 	.word	0x00000000
        /*00a4*/ 	.short	0x0002
        /*00a6*/ 	.short	0x0010
        /*00a8*/ 	.byte	0x00, 0xf0, 0x21, 0x00


	//----- nvinfo : EIATTR_KPARAM_INFO
	.align		4
.L_10145:
        /*00ac*/ 	.byte	0x04, 0x17
        /*00ae*/ 	.short	(.L_10147 - .L_10146)
.L_10146:
        /*00b0*/ 	.word	0x00000000
        /*00b4*/ 	.short	0x0001
        /*00b6*/ 	.short	0x0008
        /*00b8*/ 	.byte	0x00, 0xf0, 0x21, 0x00


	//----- nvinfo : EIATTR_KPARAM_INFO
	.align		4
.L_10147:
        /*00bc*/ 	.byte	0x04, 0x17
        /*00be*/ 	.short	(.L_10149 - .L_10148)
.L_10148:
        /*00c0*/ 	.word	0x00000000
        /*00c4*/ 	.short	0x0000
        /*00c6*/ 	.short	0x0000
        /*00c8*/ 	.byte	0x00, 0xf0, 0x21, 0x00


	//----- nvinfo : EIATTR_MAXREG_COUNT
	.align		4
.L_10149:
        /*00cc*/ 	.byte	0x03, 0x1b
        /*00ce*/ 	.short	0x00ff


	//----- nvinfo : EIATTR_MERCURY_ISA_VERSION
	.align		4
        /*00d0*/ 	.byte	0x03, 0x5f
        /*00d2*/ 	.short	0x0000


	//----- nvinfo : EIATTR_COOP_GROUP_MASK_REGIDS
	.align		4
        /*00d4*/ 	.byte	0x04, 0x29
        /*00d6*/ 	.short	(.L_10151 - .L_10150)


	//   ....[0]....
.L_10150:
        /*00d8*/ 	.word	0xffffffff


	//   ....[1]....
        /*00dc*/ 	.word	0xffffffff


	//   ....[2]....
        /*00e0*/ 	.word	0xffffffff


	//   ....[3]....
        /*00e4*/ 	.word	0xffffffff


	//   ....[4]....
        /*00e8*/ 	.word	0xffffffff


	//   ....[5]....
        /*00ec*/ 	.word	0xffffffff


	//   ....[6]....
        /*00f0*/ 	.word	0xffffffff


	//   ....[7]....
        /*00f4*/ 	.word	0xffffffff


	//   ....[8]....
        /*00f8*/ 	.word	0xffffffff


	//   ....[9]....
        /*00fc*/ 	.word	0xffffffff


	//   ....[10]....
        /*0100*/ 	.word	0xffffffff


	//   ....[11]....
        /*0104*/ 	.word	0xffffffff


	//   ....[12]....
        /*0108*/ 	.word	0xffffffff


	//   ....[13]....
        /*010c*/ 	.word	0xffffffff


	//   ....[14]....
        /*0110*/ 	.word	0xffffffff


	//   ....[15]....
        /*0114*/ 	.word	0xffffffff


	//   ....[16]....
        /*0118*/ 	.word	0xffffffff


	//   ....[17]....
        /*011c*/ 	.word	0xffffffff


	//   ....[18]....
        /*0120*/ 	.word	0xffffffff


	//   ....[19]....
        /*0124*/ 	.word	0xffffffff


	//   ....[20]....
        /*0128*/ 	.word	0xffffffff


	//   ....[21]....
        /*012c*/ 	.word	0xffffffff


	//   ....[22]....
        /*0130*/ 	.word	0xffffffff


	//   ....[23]....
        /*0134*/ 	.word	0xffffffff


	//   ....[24]....
        /*0138*/ 	.word	0xffffffff


	//   ....[25]....
        /*013c*/ 	.word	0xffffffff


	//   ....[26]....
        /*0140*/ 	.word	0xffffffff


	//   ....[27]....
        /*0144*/ 	.word	0xffffffff


	//   ....[28]....
        /*0148*/ 	.word	0xffffffff


	//   ....[29]....
        /*014c*/ 	.word	0xffffffff


	//   ....[30]....
        /*0150*/ 	.word	0xffffffff


	//   ....[31]....
        /*0154*/ 	.word	0xffffffff


	//   ....[32]....
        /*0158*/ 	.word	0xffffffff


	//   ....[33]....
        /*015c*/ 	.word	0xffffffff


	//   ....[34]....
        /*0160*/ 	.word	0xffffffff


	//   ....[35]....
        /*0164*/ 	.word	0xffffffff


	//   ....[36]....
        /*0168*/ 	.word	0xffffffff


	//   ....[37]....
        /*016c*/ 	.word	0xffffffff


	//   ....[38]....
        /*0170*/ 	.word	0xffffffff


	//   ....[39]....
        /*0174*/ 	.word	0xffffffff


	//   ....[40]....
        /*0178*/ 	.word	0xffffffff


	//   ....[41]....
        /*017c*/ 	.word	0xffffffff


	//   ....[42]....
        /*0180*/ 	.word	0xffffffff


	//   ....[43]....
        /*0184*/ 	.word	0xffffffff


	//   ....[44]....
        /*0188*/ 	.word	0xffffffff


	//   ....[45]....
        /*018c*/ 	.word	0xffffffff


	//   ....[46]....
        /*0190*/ 	.word	0xffffffff


	//   ....[47]....
        /*0194*/ 	.word	0xffffffff


	//   ....[48]....
        /*0198*/ 	.word	0xffffffff


	//   ....[49]....
        /*019c*/ 	.word	0xffffffff


	//   ....[50]....
        /*01a0*/ 	.word	0xffffffff


	//   ....[51]....
        /*01a4*/ 	.word	0xffffffff


	//   ....[52]....
        /*01a8*/ 	.word	0xffffffff


	//   ....[53]....
        /*01ac*/ 	.word	0xffffffff


	//   ....[54]....
        /*01b0*/ 	.word	0xffffffff


	//   ....[55]....
        /*01b4*/ 	.word	0xffffffff


	//   ....[56]....
        /*01b8*/ 	.word	0xffffffff


	//   ....[57]....
        /*01bc*/ 	.word	0xffffffff


	//   ....[58]....
        /*01c0*/ 	.word	0xffffffff


	//   ....[59]....
        /*01c4*/ 	.word	0xffffffff


	//   ....[60]....
        /*01c8*/ 	.word	0xffffffff


	//   ....[61]....
        /*01cc*/ 	.word	0xffffffff


	//   ....[62]....
        /*01d0*/ 	.word	0xffffffff


	//   ....[63]....
        /*01d4*/ 	.word	0xffffffff


	//   ....[64]....
        /*01d8*/ 	.word	0xffffffff


	//   ....[65]....
        /*01dc*/ 	.word	0xffffffff


	//   ....[66]....
        /*01e0*/ 	.word	0xffffffff


	//   ....[67]....
        /*01e4*/ 	.word	0xffffffff


	//   ....[68]....
        /*01e8*/ 	.word	0xffffffff


	//   ....[69]....
        /*01ec*/ 	.word	0xffffffff


	//----- nvinfo : EIATTR_COOP_GROUP_INSTR_OFFSETS
	.align		4
.L_10151:
        /*01f0*/ 	.byte	0x04, 0x28
        /*01f2*/ 	.short	(.L_10153 - .L_10152)


	//   ....[0]....
.L_10152:
        /*01f4*/ 	.word	0x00000200


	//   ....[1]....
        /*01f8*/ 	.word	0x00000230


	//   ....[2]....
        /*01fc*/ 	.word	0x00000260


	//   ....[3]....
        /*0200*/ 	.word	0x00000280


	//   ....[4]....
        /*0204*/ 	.word	0x000002a0


	//   ....[5]....
        /*0208*/ 	.word	0x00000540


	//   ....[6]....
        /*020c*/ 	.word	0x00000560


	//   ....[7]....
        /*0210*/ 	.word	0x00000580


	//   ....[8]....
        /*0214*/ 	.word	0x000005a0


	//   ....[9]....
        /*0218*/ 	.word	0x000005c0


	//   ....[10]....
        /*021c*/ 	.word	0x00000d90


	//   ....[11]....
        /*0220*/ 	.word	0x00000db0


	//   ....[12]....
        /*0224*/ 	.word	0x00000dc0


	//   ....[13]....
        /*0228*/ 	.word	0x00000e50


	//   ....[14]....
        /*022c*/ 	.word	0x00000e70


	//   ....[15]....
        /*0230*/ 	.word	0x00000e80


	//   ....[16]....
        /*0234*/ 	.word	0x00000ee0


	//   ....[17]....
        /*0238*/ 	.word	0x00000f20


	//   ....[18]....
        /*023c*/ 	.word	0x00000f30


	//   ....[19]....
        /*0240*/ 	.word	0x00000fd0


	//   ....[20]....
        /*0244*/ 	.word	0x00000fe0


	//   ....[21]....
        /*0248*/ 	.word	0x00000ff0


	//   ....[22]....
        /*024c*/ 	.word	0x00001050


	//   ....[23]....
        /*0250*/ 	.word	0x00001090


	//   ....[24]....
        /*0254*/ 	.word	0x000010a0


	//   ....[25]....
        /*0258*/ 	.word	0x000016c0


	//   ....[26]....
        /*025c*/ 	.word	0x000016e0


	//   ....[27]....
        /*0260*/ 	.word	0x000016f0


	//   ....[28]....
        /*0264*/ 	.word	0x00001790


	//   ....[29]....
        /*0268*/ 	.word	0x000017a0


	//   ....[30]....
        /*026c*/ 	.word	0x000017b0


	//   ....[31]....
        /*0270*/ 	.word	0x00001810


	//   ....[32]....
        /*0274*/ 	.word	0x00001850


	//   ....[33]....
        /*0278*/ 	.word	0x00001860


	//   ....[34]....
        /*027c*/ 	.word	0x000018f0


	//   ....[35]....
        /*0280*/ 	.word	0x00001910


	//   ....[36]....
        /*0284*/ 	.word	0x00001920


	//   ....[37]....
        /*0288*/ 	.word	0x00001980


	//   ....[38]....
        /*028c*/ 	.word	0x000019c0


	//   ....[39]....
        /*0290*/ 	.word	0x000019d0


	//   ....[40]....
        /*0294*/ 	.word	0x00002150


	//   ....[41]....
        /*0298*/ 	.word	0x000021d0


	//   ....[42]....
        /*029c*/ 	.word	0x00002240


	//   ....[43]....
        /*02a0*/ 	.word	0x000022c0


	//   ....[44]....
        /*02a4*/ 	.word	0x00002340


	//   ....[45]....
        /*02a8*/ 	.word	0x000023c0


	//   ....[46]....
        /*02ac*/ 	.word	0x00002440


	//   ....[47]....
        /*02b0*/ 	.word	0x000024c0


	//   ....[48]....
        /*02b4*/ 	.word	0x00002540


	//   ....[49]....
        /*02b8*/ 	.word	0x000025c0


	//   ....[50]....
        /*02bc*/ 	.word	0x00002640


	//   ....[51]....
        /*02c0*/ 	.word	0x000026c0


	//   ....[52]....
        /*02c4*/ 	.word	0x00002740


	//   ....[53]....
        /*02c8*/ 	.word	0x000027c0


	//   ....[54]....
        /*02cc*/ 	.word	0x00002840


	//   ....[55]....
        /*02d0*/ 	.word	0x000028b0


	//   ....[56]....
        /*02d4*/ 	.word	0x00002930


	//   ....[57]....
        /*02d8*/ 	.word	0x000029a0


	//   ....[58]....
        /*02dc*/ 	.word	0x00002a20


	//   ....[59]....
        /*02e0*/ 	.word	0x00002aa0


	//   ....[60]....
        /*02e4*/ 	.word	0x00002b20


	//   ....[61]....
        /*02e8*/ 	.word	0x00002ba0


	//   ....[62]....
        /*02ec*/ 	.word	0x00002c20


	//   ....[63]....
        /*02f0*/ 	.word	0x00002ca0


	//   ....[64]....
        /*02f4*/ 	.word	0x00002d20


	//   ....[65]....
        /*02f8*/ 	.word	0x00002da0


	//   ....[66]....
        /*02fc*/ 	.word	0x00002e20


	//   ....[67]....
        /*0300*/ 	.word	0x00002ea0


	//   ....[68]....
        /*0304*/ 	.word	0x00002f20


	//   ....[69]....
        /*0308*/ 	.word	0x00002fa0


	//----- nvinfo : EIATTR_EXIT_INSTR_OFFSETS
	.align		4
.L_10153:
        /*030c*/ 	.byte	0x04, 0x1c
        /*030e*/ 	.short	(.L_10155 - .L_10154)


	//   ....[0]....
.L_10154:
        /*0310*/ 	.word	0x00000080


	//   ....[1]....
        /*0314*/ 	.word	0x00001d60


	//   ....[2]....
        /*0318*/ 	.word	0x00001d90


	//   ....[3]....
        /*031c*/ 	.word	0x00001fa0


	//   ....[4]....
        /*0320*/ 	.word	0x000020f0


	//----- nvinfo : EIATTR_MAX_THREADS
	.align		4
.L_10155:
        /*0324*/ 	.byte	0x04, 0x05
        /*0326*/ 	.short	(.L_10157 - .L_10156)
.L_10156:
        /*0328*/ 	.word	0x00000080
        /*032c*/ 	.word	0x00000001
        /*0330*/ 	.word	0x00000001


	//----- nvinfo : EIATTR_CRS_STACK_SIZE
	.align		4
.L_10157:
        /*0334*/ 	.byte	0x04, 0x1e
        /*0336*/ 	.short	(.L_10159 - .L_10158)
.L_10158:
        /*0338*/ 	.word	0x00000000
.L_10159:


//--------------------- .nv.info._ZN4vllm3moe10topkGatingILi6ELi192ELi4ELi8ELi32ElfLNS0_11ScoringFuncE0EEEvPKT5_PKbPfiPT4_PiiiibPKf --------------------------
	.section	.nv.info._ZN4vllm3moe10topkGatingILi6ELi192ELi4ELi8ELi32ElfLNS0_11ScoringFuncE0EEEvPKT5_PKbPfiPT4_PiiiibPKf,"",@"SHT_CUDA_INFO"
	.sectionflags	@""
	.align	4


	//----- nvinfo : EIATTR_CUDA_API_VERSION
	.align		4
        /*0000*/ 	.byte	0x04, 0x37
        /*0002*/ 	.short	(.L_10161 - .L_10160)
.L_10160:
        /*0004*/ 	.word	0x00000082


	//----- nvinfo : EIATTR_SW2861232_WAR
	.align		4
.L_10161:
        /*0008*/ 	.byte	0x01, 0x35
	.zero		2


	//----- nvinfo : EIATTR_PARAM_CBANK
	.align		4
        /*000c*/ 	.byte	0x04, 0x0a
        /*000e*/ 	.short	(.L_10163 - .L_10162)
	.align		4
.L_10162:
        /*0010*/ 	.word	index@(.nv.constant0._ZN4vllm3moe10topkGatingILi6ELi192ELi4ELi8ELi32ElfLNS0_11ScoringFuncE0EEEvPKT5_PKbPfiPT4_PiiiibPKf)
        /*0014*/ 	.short	0x0160
        /*0016*/ 	.short	0x0048


	//----- nvinfo : EIATTR_CBANK_PARAM_SIZE
	.align		4
.L_10163:
        /*0018*/ 	.byte	0x03, 0x19
        /*001a*/ 	.short	0x0048


	//----- nvinfo : EIATTR_KPARAM_INFO
	.align		4
        /*001c*/ 	.byte	0x04, 0x17
        /*001e*/ 	.short	(.L_10165 - .L_10164)
.L_10164:
        /*0020*/ 	.word	0x00000000
        /*0024*/ 	.short	0x000a
        /*0026*/ 	.short	0x0040
        /*0028*/ 	.byte	0x00, 0xf0, 0x21, 0x00


	//----- nvinfo : EIATTR_KPARAM_INFO
	.align		4
.L_10165:
        /*002c*/ 	.byte	0x04, 0x17
        /*002e*/ 	.short	(.L_10167 - .L_10166)
.L_10166:
        /*0030*/ 	.word	0x00000000
        /*0034*/ 	.short	0x0009
        /*0036*/ 	.short	0x003c
        /*0038*/ 	.byte	0x00, 0xf0, 0x05, 0x00


	//----- nvinfo : EIATTR_KPARAM_INFO
	.align		4
.L_10167:
        /*003c*/ 	.byte	0x04, 0x17
        /*003e*/ 	.short	(.L_10169 - .L_10168)
.L_10168:
        /*0040*/ 	.word	0x00000000
        /*0044*/ 	.short	0x0008
        /*0046*/ 	.short	0x0038
        /*0048*/ 	.byte	0x00, 0xf0, 0x11, 0x00


	//----- nvinfo : EIATTR_KPARAM_INFO
	.align		4
.L_10169:
        /*004c*/ 	.byte	0x04, 0x17
        /*004e*/ 	.short	(.L_10171 - .L_10170)
.L_10170:
        /*0050*/ 	.word	0x00000000
        /*0054*/ 	.short	0x0007
        /*0056*/ 	.short	0x0034
        /*0058*/ 	.byte	0x00, 0xf0, 0x11, 0x00


	//----- nvinfo : EIATTR_KPARAM_INFO
	.align		4
.L_10171:
        /*005c*/ 	.byte	0x04, 0x17
        /*005e*/ 	.short	(.L_10173 - .L_10172)
.L_10172:
        /*0060*/ 	.word	0x00000000
        /*0064*/ 	.short	0x0006
        /*0066*/ 	.short	0x0030
        /*0068*/ 	.byte	0x00, 0xf0, 0x11, 0x00


	//----- nvinfo : EIATTR_KPARAM_INFO
	.align		4
.L_10173:
        /*006c*/ 	.byte	0x04, 0x17
        /*006e*/ 	.short	(.L_10175 - .L_10174)
.L_10174:
        /*0070*/ 	.word	0x00000000
        /*0074*/ 	.short	0x0005
        /*0076*/ 	.short	0x0028
        /*0078*/ 	.byte	0x00, 0xf0, 0x21, 0x00


	//----- nvinfo : EIATTR_KPARAM_INFO
	.align		4
.L_10175:
        /*007c*/ 	.byte	0x04, 0x17
        /*007e*/ 	.short	(.L_10177 - .L_10176)
.L_10176:
        /*0080*/ 	.word	0x00000000
        /*0084*/ 	.short	0x0004
        /*0086*/ 	.short	0x0020
        /*0088*/ 	.byte	0x00, 0xf0, 0x21, 0x00


	//----- nvinfo : EIATTR_KPARAM_INFO
	.align		4
.L_10177:
        /*008c*/ 	.byte	0x04, 0x17
        /*008e*/ 	.short	(.L_10179 - .L_10178)
.L_10178:
        /*0090*/ 	.word	0x00000000
        /*0094*/ 	.short	0x0003
        /*0096*/ 	.short	0x0018
        /*0098*/ 	.byte	0x00, 0xf0, 0x11, 0x00


	//----- nvinfo : EIATTR_KPARAM_INFO
	.align		4
.L_10179:
        /*009c*/ 	.byte	0x04, 0x17
        /*009e*/ 	.short	(.L_10181 - .L_10180)
.L_10180:
        /*00a0*/ 	.word	0x00000000
        /*00a4*/ 	.short	0x0002
        /*00a6*/ 	.short	0x0010
        /*00a8*/ 	.byte	0x00, 0xf0, 0x21, 0x00


	//----- nvinfo : EIATTR_KPARAM_INFO
	.align		4
.L_10181:
        /*00ac*/ 	.byte	0x04, 0x17
        /*00ae*/ 	.short	(.L_10183 - .L_10182)
.L_10182:
        /*00b0*/ 	.word	0x00000000
        /*00b4*/ 	.short	0x0001
        /*00b6*/ 	.short	0x0008
        /*00b8*/ 	.byte	0x00, 0xf0, 0x21, 0x00


	//----- nvinfo : EIATTR_KPARAM_INFO
	.align		4
.L_10183:
        /*00bc*/ 	.byte	0x04, 0x17
        /*00be*/ 	.short	(.L_10185 - .L_10184)
.L_10184:
        /*00c0*/ 	.word	0x00000000
        /*00c4*/ 	.short	0x0000
        /*00c6*/ 	.short	0x0000
        /*00c8*/ 	.byte	0x00, 0xf0, 0x21, 0x00


	//----- nvinfo : EIATTR_MAXREG_COUNT
	.align		4
.L_10185:
        /*00cc*/ 	.byte	0x03, 0x1b
        /*00ce*/ 	.short	0x00ff


	//----- nvinfo : EIATTR_MERCURY_ISA_VERSION
	.align		4
        /*00d0*/ 	.byte	0x03, 0x5f
        /*00d2*/ 	.short	0x0000


	//----- nvinfo : EIATTR_COOP_GROUP_MASK_REGIDS
	.align		4
        /*00d4*/ 	.byte	0x04, 0x29
        /*00d6*/ 	.short	(.L_10187 - .L_10186)


	//   ....[0]....
.L_10186:
        /*00d8*/ 	.word	0xffffffff


	//   ....[1]....
        /*00dc*/ 	.word	0xffffffff


	//   ....[2]....
        /*00e0*/ 	.word	0xffffffff


	//   ....[3]....
        /*00e4*/ 	.word	0xffffffff


	//   ....[4]....
        /*00e8*/ 	.word	0xffffffff


	//   ....[5]....
        /*00ec*/ 	.word	0xffffffff


	//   ....[6]....
        /*00f0*/ 	.word	0xffffffff


	//   ....[7]....
        /*00f4*/ 	.word	0xffffffff


	//   ....[8]....
        /*00f8*/ 	.word	0xffffffff


	//   ....[9]....
        /*00fc*/ 	.word	0xffffffff


	//   ....[10]....
        /*0100*/ 	.word	0xffffffff


	//   ....[11]....
        /*0104*/ 	.word	0xffffffff


	//   ....[12]....
        /*0108*/ 	.word	0xffffffff


	//   ....[13]....
        /*010c*/ 	.word	0xffffffff


	//   ....[14]....
        /*0110*/ 	.word	0xffffffff


	//   ....[15]....
        /*0114*/ 	.word	0xffffffff


	//   ....[16]....
        /*0118*/ 	.word	0xffffffff


	//   ....[17]....
        /*011c*/ 	.word	0xffffffff


	//   ....[18]....
        /*0120*/ 	.word	0xffffffff


	//   ....[19]....
        /*0124*/ 	.word	0xffffffff


	//   ....[20]....
        /*0128*/ 	.word	0xffffffff


	//   ....[21]....
        /*012c*/ 	.word	0xffffffff


	//   ....[22]....
        /*0130*/ 	.word	0xffffffff


	//   ....[23]....
        /*0134*/ 	.word	0xffffffff


	//   ....[24]....
        /*0138*/ 	.word	0xffffffff


	//   ....[25]....
        /*013c*/ 	.word	0xffffffff


	//   ....[26]....
        /*0140*/ 	.word	0xffffffff


	//   ....[27]....
        /*0144*/ 	.word	0xffffffff


	//   ....[28]....
        /*0148*/ 	.word	0xffffffff


	//   ....[29]....
        /*014c*/ 	.word	0xffffffff


	//   ....[30]....
        /*0150*/ 	.word	0xffffffff


	//   ....[31]....
        /*0154*/ 	.word	0xffffffff


	//   ....[32]....
        /*0158*/ 	.word	0xffffffff


	//   ....[33]....
        /*015c*/ 	.word	0xffffffff


	//   ....[34]....
        /*0160*/ 	.word	0xffffffff


	//   ....[35]....
        /*0164*/ 	.word	0xffffffff


	//   ....[36]....
        /*0168*/ 	.word	0xffffffff


	//   ....[37]....
        /*016c*/ 	.word	0xffffffff


	//   ....[38]....
        /*0170*/ 	.word	0xffffffff


	//   ....[39]....
        /*0174*/ 	.word	0xffffffff


	//   ....[40]....
        /*0178*/ 	.word	0xffffffff


	//   ....[41]....
        /*017c*/ 	.word	0xffffffff


	//   ....[42]....
        /*0180*/ 	.word	0xffffffff


	//   ....[43]....
        /*0184*/ 	.word	0xffffffff


	//   ....[44]....
        /*0188*/ 	.word	0xffffffff


	//   ....[45]....
        /*018c*/ 	.word	0xffffffff


	//   ....[46]....
        /*0190*/ 	.word	0xffffffff


	//   ....[47]....
        /*0194*/ 	.word	0xffffffff


	//   ....[48]....
        /*0198*/ 	.word	0xffffffff


	//   ....[49]....
        /*019c*/ 	.word	0xffffffff


	//   ....[50]....
        /*01a0*/ 	.word	0xffffffff


	//   ....[51]....
        /*01a4*/ 	.word	0xffffffff


	//   ....[52]....
        /*01a8*/ 	.word	0xffffffff


	//   ....[53]....
        /*01ac*/ 	.word	0xffffffff


	//   ....[54]....
        /*01b0*/ 	.word	0xffffffff


	//   ....[55]....
        /*01b4*/ 	.word	0xffffffff


	//   ....[56]....
        /*01b8*/ 	.word	0xffffffff


	//   ....[57]....
        /*01bc*/ 	.word	0xffffffff


	//   ....[58]....
        /*01c0*/ 	.word	0xffffffff


	//   ....[59]....
        /*01c4*/ 	.word	0xffffffff


	//   ....[60]....
        /*01c8*/ 	.word	0xffffffff


	//   ....[61]....
        /*01cc*/ 	.word	0xffffffff


	//   ....[62]....
        /*01d0*/ 	.word	0xffffffff


	//   ....[63]....
        /*01d4*/ 	.word	0xffffffff


	//   ....[64]....
        /*01d8*/ 	.word	0xffffffff


	//   ....[65]....
        /*01dc*/ 	.word	0xffffffff


	//   ....[66]....
        /*01e0*/ 	.word	0xffffffff


	//   ....[67]....
        /*01e4*/ 	.word	0xffffffff


	//   ....[68]....
        /*01e8*/ 	.word	0xffffffff


	//   ....[69]....
        /*01ec*/ 	.word	0xffffffff


	//----- nvinfo : EIATTR_COOP_GROUP_INSTR_OFFSETS
	.align		4
.L_10187:
        /*01f0*/ 	.byte	0x04, 0x28
        /*01f2*/ 	.short	(.L_10189 - .L_10188)


	//   ....[0]....
.L_10188:
        /*01f4*/ 	.word	0x00000220


	//   ....[1]....
        /*01f8*/ 	.word	0x00000250


	//   ....[2]....
        /*01fc*/ 	.word	0x00000280


	//   ....[3]....
        /*0200*/ 	.word	0x000002b0


	//   ....[4]....
        /*0204*/ 	.word	0x000002d0


	//   ....[5]....
        /*0208*/ 	.word	0x00000470


	//   ....[6]....
        /*020c*/ 	.word	0x00000490


	//   ....[7]....
        /*0210*/ 	.word	0x000004b0


	//   ....[8]....
        /*0214*/ 	.word	0x000004d0


	//   ....[9]....
        /*0218*/ 	.word	0x000004f0


	//   ....[10]....
        /*021c*/ 	.word	0x00000980


	//   ....[11]....
        /*0220*/ 	.word	0x000009a0


	//   ....[12]....
        /*0224*/ 	.word	0x000009b0


	//   ....[13]....
        /*0228*/ 	.word	0x00000a40


	//   ....[14]....
        /*022c*/ 	.word	0x00000a60


	//   ....[15]....
        /*0230*/ 	.word	0x00000a70


	//   ....[16]....
        /*0234*/ 	.word	0x00000ad0


	//   ....[17]....
        /*0238*/ 	.word	0x00000b10


	//   ....[18]....
        /*023c*/ 	.word	0x00000b20


	//   ....[19]....
        /*0240*/ 	.word	0x00000bc0


	//   ....[20]....
        /*0244*/ 	.word	0x00000bd0


	//   ....[21]....
        /*0248*/ 	.word	0x00000be0


	//   ....[22]....
        /*024c*/ 	.word	0x00000c40


	//   ....[23]....
        /*0250*/ 	.word	0x00000c80


	//   ....[24]....
        /*0254*/ 	.word	0x00000c90


	//   ....[25]....
        /*0258*/ 	.word	0x00001190


	//   ....[26]....
        /*025c*/ 	.word	0x000011b0


	//   ....[27]....
        /*0260*/ 	.word	0x000011c0


	//   ....[28]....
        /*0264*/ 	.word	0x00001250


	//   ....[29]....
        /*0268*/ 	.word	0x00001270


	//   ....[30]....
        /*026c*/ 	.word	0x00001280


	//   ....[31]....
        /*0270*/ 	.word	0x000012e0


	//   ....[32]....
        /*0274*/ 	.word	0x00001320


	//   ....[33]....
        /*0278*/ 	.word	0x00001330


	//   ....[34]....
        /*027c*/ 	.word	0x000013d0


	//   ....[35]....
        /*0280*/ 	.word	0x000013e0


	//   ....[36]....
        /*0284*/ 	.word	0x000013f0


	//   ....[37]....
        /*0288*/ 	.word	0x00001450


	//   ....[38]....
        /*028c*/ 	.word	0x00001490


	//   ....[39]....
        /*0290*/ 	.word	0x000014a0


	//   ....[40]....
        /*0294*/ 	.word	0x00001c10


	//   ....[41]....
        /*0298*/ 	.word	0x00001c90


	//   ....[42]....
        /*029c*/ 	.word	0x00001d00


	//   ....[43]....
        /*02a0*/ 	.word	0x00001d80


	//   ....[44]....
        /*02a4*/ 	.word	0x00001e00


	//   ....[45]....
        /*02a8*/ 	.word	0x00001e80


	//   ....[46]....
        /*02ac*/ 	.word	0x00001f00


	//   ....[47]....
        /*02b0*/ 	.word	0x00001f80


	//   ....[48]....
        /*02b4*/ 	.word	0x00002000


	//   ....[49]....
        /*02b8*/ 	.word	0x00002080


	//   ....[50]....
        /*02bc*/ 	.word	0x00002100


	//   ....[51]....
        /*02c0*/ 	.word	0x00002180


	//   ....[52]....
        /*02c4*/ 	.word	0x00002200


	//   ....[53]....
        /*02c8*/ 	.word	0x00002280


	//   ....[54]....
        /*02cc*/ 	.word	0x000022f0


	//   ....[55]....
        /*02d0*/ 	.word	0x00002370


	//   ....[56]....
        /*02d4*/ 	.word	0x000023f0


	//   ....[57]....
        /*02d8*/ 	.word	0x00002460


	//   ....[58]....
        /*02dc*/ 	.word	0x000024e0


	//   ....[59]....
        /*02e0*/ 	.word	0x00002560


	//   ....[60]....
        /*02e4*/ 	.word	0x000025e0


	//   ....[61]....
        /*02e8*/ 	.word	0x00002660


	//   ....[62]....
        /*02ec*/ 	.word	0x000026e0


	//   ....[63]....
        /*02f0*/ 	.word	0x00002760


	//   ....[64]....
        /*02f4*/ 	.word	0x000027e0


	//   ....[65]....
        /*02f8*/ 	.word	0x00002860


	//   ....[66]....
        /*02fc*/ 	.word	0x000028e0


	//   ....[67]....
        /*0300*/ 	.word	0x00002960


	//   ....[68]....
        /*0304*/ 	.word	0x000029e0


	//   ....[69]....
        /*0308*/ 	.word	0x00002a50


	//----- nvinfo : EIATTR_EXIT_INSTR_OFFSETS
	.align		4
.L_10189:
        /*030c*/ 	.byte	0x04, 0x1c
        /*030e*/ 	.short	(.L_10191 - .L_10190)


	//   ....[0]....
.L_10190:
        /*0310*/ 	.word	0x00000080


	//   ....[1]....
        /*0314*/ 	.word	0x00001830


	//   ....[2]....
        /*0318*/ 	.word	0x00001840


	//   ....[3]....
        /*031c*/ 	.word	0x00001a60


	//   ....[4]....
        /*0320*/ 	.word	0x00001bb0


	//----- nvinfo : EIATTR_MAX_THREADS
	.align		4
.L_10191:
        /*0324*/ 	.byte	0x04, 0x05
        /*0326*/ 	.short	(.L_10193 - .L_10192)
.L_10192:
        /*0328*/ 	.word	0x00000080
        /*032c*/ 	.word	0x00000001
        /*0330*/ 	.word	0x00000001


	//----- nvinfo : EIATTR_CRS_STACK_SIZE
	.align		4
.L_10193:
        /*0334*/ 	.byte	0x04, 0x1e
        /*0336*/ 	.short	(.L_10195 - .L_10194)
.L_10194:
        /*0338*/ 	.word	0x00000000
.L_10195:


//--------------------- .nv.info._ZN4vllm3moe10topkGatingILi16ELi512ELi4ELi16ELi32ElfLNS0_11ScoringFuncE0EEEvPKT5_PKbPfiPT4_PiiiibPKf --------------------------
	.section	.nv.info._ZN4vllm3moe10topkGatingILi16ELi512ELi4ELi16ELi32ElfLNS0_11ScoringFuncE0EEEvPKT5_PKbPfiPT4_PiiiibPKf,"",@"SHT_CUDA_INFO"
	.sectionflags	@""
	.align	4


	//----- nvinfo : EIATTR_CUDA_API_VERSION
	.align		4
        /*0000*/ 	.byte	0x04, 0x37
        /*0002*/ 	.short	(.L_10197 - .L_10196)
.L_10196:
        /*0004*/ 	.word	0x00000082


	//----- nvinfo : EIATTR_SW2861232_WAR
	.align		4
.L_10197:
        /*0008*/ 	.byte	0x01, 0x35
	.zero		2


	//----- nvinfo : EIATTR_PARAM_CBANK
	.align		4
        /*000c*/ 	.byte	0x04, 0x0a
        /*000e*/ 	.short	(.L_10199 - .L_10198)
	.align		4
.L_10198:
        /*0010*/ 	.word	index@(.nv.constant0._ZN4vllm3moe10topkGatingILi16ELi512ELi4ELi16ELi32ElfLNS0_11ScoringFuncE0EEEvPKT5_PKbPfiPT4_PiiiibPKf)
        /*0014*/ 	.short	0x0160
        /*0016*/ 	.short	0x0048


	//----- nvinfo : EIATTR_CBANK_PARAM_SIZE
	.align		4
.L_10199:
        /*0018*/ 	.byte	0x03, 0x19
        /*001a*/ 	.short	0x0048


	//----- nvinfo : EIATTR_KPARAM_INFO
	.align		4
        /*001c*/ 	.byte	0x04, 0x17
        /*001e*/ 	.short	(.L_10201 - .L_10200)
.L_10200:
        /*0020*/ 	.word	0x00000000
        /*0024*/ 	.short	0x000a
        /*0026*/ 	.short	0x0040
        /*0028*/ 	.byte	0x00, 0xf0, 0x21, 0x00


	//----- nvinfo : EIATTR_KPARAM_INFO
	.align		4
.L_10201:
        /*002c*/ 	.byte	0x04, 0x17
        /*002e*/ 	.short	(.L_10203 - .L_10202)
.L_10202:
        /*0030*/ 	.word	0x00000000
        /*0034*/ 	.short	0x0009
        /*0036*/ 	.short	0x003c
        /*0038*/ 	.byte	0x00, 0xf0, 0x05, 0x00


	//----- nvinfo : EIATTR_KPARAM_INFO
	.align		4
.L_10203:
        /*003c*/ 	.byte	0x04, 0x17
        /*003e*/ 	.short	(.L_10205 - .L_10204)
.L_10204:
        /*0040*/ 	.word	0x00000000
        /*0044*/ 	.short	0x0008
        /*0046*/ 	.short	0x0038
        /*0048*/ 	.byte	0x00, 0xf0, 0x11, 0x00


	//----- nvinfo : EIATTR_KPARAM_INFO
	.align		4
.L_10205:
        /*004c*/ 	.byte	0x04, 0x17
        /*004e*/ 	.short	(.L_10207 - .L_10206)
.L_10206:
        /*0050*/ 	.word	0x00000000
        /*0054*/ 	.short	0x0007
        /*0056*/ 	.short	0x0034
        /*0058*/ 	.byte	0x00, 0xf0, 0x11, 0x00


	//----- nvinfo : EIATTR_KPARAM_INFO
	.align		4
.L_10207:
        /*005c*/ 	.byte	0x04, 0x17
        /*005e*/ 	.short	(.L_10209 - .L_10208)
.L_10208:
        /*0060*/ 	.word	0x00000000
        /*0064*/ 	.short	0x0006
        /*0066*/ 	.short	0x0030
        /*0068*/ 	.byte	0x00, 0xf0, 0x11, 0x00


	//----- nvinfo : EIATTR_KPARAM_INFO
	.align		4
.L_10209:
        /*006c*/ 	.byte	0x04, 0x17
        /*006e*/ 	.short	(.L_10211 - .L_10210)
.L_10210:
        /*0070*/ 	.word	0x00000000
        /*0074*/ 	.short	0x0005
        /*0076*/ 	.short	0x0028
        /*0078*/ 	.byte	0x00, 0xf0, 0x21, 0x00


	//----- nvinfo : EIATTR_KPARAM_INFO
	.align		4
.L_10211:
        /*007c*/ 	.byte	0x04, 0x17
        /*007e*/ 	.short	(.L_10213 - .L_10212)
.L_10212:
        /*0080*/ 	.word	0x00000000
        /*0084*/ 	.short	0x0004
        /*0086*/ 	.short	0x0020
        /*0088*/ 	.byte	0x00, 0xf0, 0x21, 0x00


	//----- nvinfo : EIATTR_KPARAM_INFO
	.align		4
.L_10213:
        /*008c*/ 	.byte	0x04, 0x17
        /*008e*/ 	.short	(.L_10215 - .L_10214)
.L_10214:
        /*0090*/ 	.word	0x00000000
        /*0094*/ 	.short	0x0003
        /*0096*/ 	.short	0x0018
        /*0098*/ 	.byte	0x00, 0xf0, 0x11, 0x00


	//----- nvinfo : EIATTR_KPARAM_INFO
	.align		4
.L_10215:
        /*009c*/ 	.byte	0x04, 0x17
        /*009e*/ 	.short	(.L_10217 - .L_10216)
.L_10216:
        /*00a0*/ 	.word	0x00000000
        /*00a4*/ 	.short	0x0002
        /*00a6*/ 	.short	0x0010
        /*00a8*/ 	.byte	0x00, 0xf0, 0x21, 0x00


	//----- nvinfo : EIATTR_KPARAM_INFO
	.align		4
.L_10217:
        /*00ac*/ 	.byte	0x04, 0x17
        /*00ae*/ 	.short	(.L_10219 - .L_10218)
.L_10218:
        /*00b0*/ 	.word	0x00000000
        /*00b4*/ 	.short	0x0001
        /*00b6*/ 	.short	0x0008
        /*00b8*/ 	.byte	0x00, 0xf0, 0x21, 0x00


	//----- nvinfo : EIATTR_KPARAM_INFO
	.align		4
.L_10219:
        /*00bc*/ 	.byte	0x04, 0x17
        /*00be*/ 	.short	(.L_10221 - .L_10220)
.L_10220:
        /*00c0*/ 	.word	0x00000000
        /*00c4*/ 	.short	0x0000
        /*00c6*/ 	.short	0x0000
        /*00c8*/ 	.byte	0x00, 0xf0, 0x21, 0x00


	//----- nvinfo : EIATTR_MAXREG_COUNT
	.align		4
.L_10221:
        /*00cc*/ 	.byte	0x03, 0x1b
        /*00ce*/ 	.short	0x00ff


	//----- nvinfo : EIATTR_MERCURY_ISA_VERSION
	.align		4
        /*00d0*/ 	.byte	0x03, 0x5f
        /*00d2*/ 	.short	0x0000


	//----- nvinfo : EIATTR_COOP_GROUP_MASK_REGIDS
	.align		4
        /*00d4*/ 	.byte	0x04, 0x29
        /*00d6*/ 	.short	(.L_10223 - .L_10222)


	//   ....[0]....
.L_10222:
        /*00d8*/ 	.word	0xffffffff


	//   ....[1]....
        /*00dc*/ 	.word	0xffffffff


	//   ....[2]....
        /*00e0*/ 	.word	0xffffffff


	//   ....[3]....
        /*00e4*/ 	.word	0xffffffff


	//   ....[4]....
        /*00e8*/ 	.word	0xffffffff


	//   ....[5]....
        /*00ec*/ 	.word	0xffffffff


	//   ....[6]....
        /*00f0*/ 	.word	0xffffffff


	//   ....[7]....
        /*00f4*/ 	.word	0xffffffff


	//   ....[8]....
        /*00f8*/ 	.word	0xffffffff


	//   ....[9]....
        /*00fc*/ 	.word	0xffffffff


	//   ....[10]....
        /*0100*/ 	.word	0xffffffff


	//   ....[11]....
        /*0104*/ 	.word	0xffffffff


	//   ....[12]....
        /*0108*/ 	.word	0xffffffff


	//   ....[13]....
        /*010c*/ 	.word	0xffffffff


	//   ....[14]....
        /*0110*/ 	.word	0xffffffff


	//   ....[15]....
        /*0114*/ 	.word	0xffffffff


	//   ....[16]....
        /*0118*/ 	.word	0xffffffff


	//   ....[17]....
        /*011c*/ 	.word	0xffffffff


	//   ....[18]....
        /*0120*/ 	.word	0xffffffff


	//   ....[19]....
        /*0124*/ 	.word	0xffffffff


	//   ....[20]....
        /*0128*/ 	.word	0xffffffff


	//   ....[21]....
        /*012c*/ 	.word	0xffffffff


	//   ....[22]....
        /*0130*/ 	.word	0xffffffff


	//   ....[23]....
        /*0134*/ 	.word	0xffffffff


	//   ....[24]....
        /*0138*/ 	.word	0xffffffff


	//   ....[25]....
        /*013c*/ 	.word	0xffffffff


	//   ....[26]....
        /*0140*/ 	.word	0xffffffff


	//   ....[27]....
        /*0144*/ 	.word	0xffffffff


	//   ....[28]....
        /*0148*/ 	.word	0xffffffff


	//   ....[29]....
        /*014c*/ 	.word	0xffffffff


	//   ....[30]....
        /*0150*/ 	.word	0xffffffff


	//   ....[31]....
        /*0154*/ 	.word	0xffffffff


	//   ....[32]....
        /*0158*/ 	.word	0xffffffff


	//   ....[33]....
        /*015c*/ 	.word	0xffffffff


	//   ....[34]....
        /*0160*/ 	.word	0xffffffff


	//   ....[35]....
        /*0164*/ 	.word	0xffffffff


	//   ....[36]....
        /*0168*/ 	.word	0xffffffff


	//   ....[37]....
        /*016c*/ 	.word	0xffffffff


	//   ....[38]....
        /*0170*/ 	.word	0xffffffff


	//   ....[39]....
        /*0174*/ 	.word	0xffffffff


	//   ....[40]....
        /*0178*/ 	.word	0xffffffff


	//   ....[41]....
        /*017c*/ 	.word	0xffffffff


	//   ....[42]....
        /*0180*/ 	.word	0xffffffff


	//   ....[43]....
        /*0184*/ 	.word	0xffffffff


	//   ....[44]....
        /*0188*/ 	.word	0xffffffff


	//   ....[45]....
        /*018c*/ 	.word	0xffffffff


	//   ....[46]....
        /*0190*/ 	.word	0xffffffff


	//   ....[47]....
        /*0194*/ 	.word	0xffffffff


	//   ....[48]....
        /*0198*/ 	.word	0xffffffff


	//   ....[49]....
        /*019c*/ 	.word	0xffffffff


	//   ....[50]....
        /*01a0*/ 	.word	0xffffffff


	//   ....[51]....
        /*01a4*/ 	.word	0xffffffff


	//   ....[52]....
        /*01a8*/ 	.word	0xffffffff


	//   ....[53]....
        /*01ac*/ 	.word	0xffffffff


	//   ....[54]....
        /*01b0*/ 	.word	0xffffffff


	//   ....[55]....
        /*01b4*/ 	.word	0xffffffff


	//   ....[56]....
        /*01b8*/ 	.word	0xffffffff


	//   ....[57]....
        /*01bc*/ 	.word	0xffffffff


	//   ....[58]....
        /*01c0*/ 	.word	0xffffffff


	//   ....[59]....
        /*01c4*/ 	.word	0xffffffff


	//   ....[60]....
        /*01c8*/ 	.word	0xffffffff


	//   ....[61]....
        /*01cc*/ 	.word	0xffffffff


	//   ....[62]....
        /*01d0*/ 	.word	0xffffffff


	//   ....[63]....
        /*01d4*/ 	.word	0xffffffff


	//   ....[64]....
        /*01d8*/ 	.word	0xffffffff


	//   ....[65]....
        /*01dc*/ 	.word	0xffffffff


	//   ....[66]....
        /*01e0*/ 	.word	0xffffffff


	//   ....[67]....
        /*01e4*/ 	.word	0xffffffff


	//   ....[68]....
        /*01e8*/ 	.word	0xffffffff


	//   ....[69]....
        /*01ec*/ 	.word	0xffffffff


	//----- nvinfo : EIATTR_COOP_GROUP_INSTR_OFFSETS
	.align		4
.L_10223:
        /*01f0*/ 	.byte	0x04, 0x28
        /*01f2*/ 	.short	(.L_10225 - .L_10224)


	//   ....[0]....
.L_10224:
        /*01f4*/ 	.word	0x00000260


	//   ....[1]....
        /*01f8*/ 	.word	0x00000280


	//   ....[2]....
        /*01fc*/ 	.word	0x000002b0


	//   ....[3]....
        /*0200*/ 	.word	0x000002d0


	//   ....[4]....
        /*0204*/ 	.word	0x000002f0


	//   ....[5]....
        /*0208*/ 	.word	0x00000710


	//   ....[6]....
        /*020c*/ 	.word	0x00000730


	//   ....[7]....
        /*0210*/ 	.word	0x00000750


	//   ....[8]....
        /*0214*/ 	.word	0x00000770


	//   ....[9]....
        /*0218*/ 	.word	0x00000790


	//   ....[10]....
        /*021c*/ 	.word	0x000012a0


	//   ....[11]....
        /*0220*/ 	.word	0x000012c0


	//   ....[12]....
        /*0224*/ 	.word	0x000012d0


	//   ....[13]....
        /*0228*/ 	.word	0x00001370


	//   ....[14]....
        /*022c*/ 	.word	0x00001380


	//   ....[15]....
        /*0230*/ 	.word	0x00001390


	//   ....[16]....
        /*0234*/ 	.word	0x000013f0


	//   ....[17]....
        /*0238*/ 	.word	0x00001430


	//   ....[18]....
        /*023c*/ 	.word	0x00001440


	//   ....[19]....
        /*0240*/ 	.word	0x000014d0


	//   ....[20]....
        /*0244*/ 	.word	0x000014f0


	//   ....[21]....
        /*0248*/ 	.word	0x00001500


	//   ....[22]....
        /*024c*/ 	.word	0x00001560


	//   ....[23]....
        /*0250*/ 	.word	0x000015a0


	//   ....[24]....
        /*0254*/ 	.word	0x000015b0


	//   ....[25]....
        /*0258*/ 	.word	0x00001d40


	//   ....[26]....
        /*025c*/ 	.word	0x00001d60


	//   ....[27]....
        /*0260*/ 	.word	0x00001d70


	//   ....[28]....
        /*0264*/ 	.word	0x00001e10


	//   ....[29]....
        /*0268*/ 	.word	0x00001e20


	//   ....[30]....
        /*026c*/ 	.word	0x00001e30


	//   ....[31]....
        /*0270*/ 	.word	0x00001e90


	//   ....[32]....
        /*0274*/ 	.word	0x00001ed0


	//   ....[33]....
        /*0278*/ 	.word	0x00001ee0


	//   ....[34]....
        /*027c*/ 	.word	0x00001f70


	//   ....[35]....
        /*0280*/ 	.word	0x00001f90


	//   ....[36]....
        /*0284*/ 	.word	0x00001fa0


	//   ....[37]....
        /*0288*/ 	.word	0x00002000


	//   ....[38]....
        /*028c*/ 	.word	0x00002040


	//   ....[39]....
        /*0290*/ 	.word	0x00002050


	//   ....[40]....
        /*0294*/ 	.word	0x000027d0


	//   ....[41]....
        /*0298*/ 	.word	0x00002850


	//   ....[42]....
        /*029c*/ 	.word	0x000028c0


	//   ....[43]....
        /*02a0*/ 	.word	0x00002940


	//   ....[44]....
        /*02a4*/ 	.word	0x000029c0


	//   ....[45]....
        /*02a8*/ 	.word	0x00002a40


	//   ....[46]....
        /*02ac*/ 	.word	0x00002ac0


	//   ....[47]....
        /*02b0*/ 	.word	0x00002b40


	//   ....[48]....
        /*02b4*/ 	.word	0x00002bc0


	//   ....[49]....
        /*02b8*/ 	.word	0x00002c40


	//   ....[50]....
        /*02bc*/ 	.word	0x00002cc0


	//   ....[51]....
        /*02c0*/ 	.word	0x00002d40


	//   ....[52]....
        /*02c4*/ 	.word	0x00002dc0


	//   ....[53]....
        /*02c8*/ 	.word	0x00002e40


	//   ....[54]....
        /*02cc*/ 	.word	0x00002eb0


	//   ....[55]....
        /*02d0*/ 	.word	0x00002f30


	//   ....[56]....
        /*02d4*/ 	.word	0x00002fb0


	//   ....[57]....
        /*02d8*/ 	.word	0x00003020


	//   ....[58]....
        /*02dc*/ 	.word	0x000030a0


	//   ....[59]....
        /*02e0*/ 	.word	0x00003120


	//   ....[60]....
        /*02e4*/ 	.word	0x000031a0


	//   ....[61]....
        /*02e8*/ 	.word	0x00003220


	//   ....[62]....
        /*02ec*/ 	.word	0x000032a0


	//   ....[63]....
        /*02f0*/ 	.word	0x00003320


	//   ....[64]....
        /*02f4*/ 	.word	0x000033a0


	//   ....[65]....
        /*02f8*/ 	.word	0x00003420


	//   ....[66]....
        /*02fc*/ 	.word	0x000034a0


	//   ....[67]....
        /*0300*/ 	.word	0x00003520


	//   ....[68]....
        /*0304*/ 	.word	0x000035a0


	//   ....[69]....
        /*0308*/ 	.word	0x00003610


	//----- nvinfo : EIATTR_EXIT_INSTR_OFFSETS
	.align		4
.L_10225:
        /*030c*/ 	.byte	0x04, 0x1c
        /*030e*/ 	.short	(.L_10227 - .L_10226)


	//   ....[0]....
.L_10226:
        /*0310*/ 	.word	0x00000080


	//   ....[1]....
        /*0314*/ 	.word	0x000023e0


	//   ....[2]....
        /*0318*/ 	.word	0x00002410


	//   ....[3]....
        /*031c*/ 	.word	0x00002620


	//   ....[4]....
        /*0320*/ 	.word	0x00002770


	//----- nvinfo : EIATTR_MAX_THREADS
	.align		4
.L_10227:
        /*0324*/ 	.byte	0x04, 0x05
        /*0326*/ 	.short	(.L_10229 - .L_10228)
.L_10228:
        /*0328*/ 	.word	0x00000080
        /*032c*/ 	.word	0x00000001
        /*0330*/ 	.word	0x00000001


	//----- nvinfo : EIATTR_CRS_STACK_SIZE
	.align		4
.L_10229:
        /*0334*/ 	.byte	0x04, 0x1e
        /*0336*/ 	.short	(.L_10231 - .L_10230)
.L_10230:
        /*0338*/ 	.word	0x00000000
.L_10231:


//--------------------- .nv.info._ZN4vllm3moe10topkGatingILi8ELi256ELi4ELi16ELi32ElfLNS0_11ScoringFuncE0EEEvPKT5_PKbPfiPT4_PiiiibPKf --------------------------
	.section	.nv.info._ZN4vllm3moe10topkGatingILi8ELi256ELi4ELi16ELi32ElfLNS0_11ScoringFuncE0EEEvPKT5_PKbPfiPT4_PiiiibPKf,"",@"SHT_CUDA_INFO"
	.sectionflags	@""
	.align	4


	//----- nvinfo : EIATTR_CUDA_API_VERSION
	.align		4
        /*0000*/ 	.byte	0x04, 0x37
        /*0002*/ 	.short	(.L_10233 - .L_10232)
.L_10232:
        /*0004*/ 	.word	0x00000082


	//----- nvinfo : EIATTR_SW2861232_WAR
	.align		4
.L_10233:
        /*0008*/ 	.byte	0x01, 0x35
	.zero		2


	//----- nvinfo : EIATTR_PARAM_CBANK
	.align		4
        /*000c*/ 	.byte	0x04, 0x0a
        /*000e*/ 	.short	(.L_10235 - .L_10234)
	.align		4
.L_10234:
        /*0010*/ 	.word	index@(.nv.constant0._ZN4vllm3moe10topkGatingILi8ELi256ELi4ELi16ELi32ElfLNS0_11ScoringFuncE0EEEvPKT5_PKbPfiPT4_PiiiibPKf)
        /*0014*/ 	.short	0x0160
        /*0016*/ 	.short	0x0048


	//----- nvinfo : EIATTR_CBANK_PARAM_SIZE
	.align		4
.L_10235:
        /*0018*/ 	.byte	0x03, 0x19
        /*001a*/ 	.short	0x0048


	//----- nvinfo : EIATTR_KPARAM_INFO
	.align		4
        /*001c*/ 	.byte	0x04, 0x17
        /*001e*/ 	.short	(.L_10237 - .L_10236)
.L_10236:
        /*0020*/ 	.word	0x00000000
        /*0024*/ 	.short	0x000a
        /*0026*/ 	.short	0x0040
        /*0028*/ 	.byte	0x00, 0xf0, 0x21, 0x00


	//----- nvinfo : EIATTR_KPARAM_INFO
	.align		4
.L_10237:
        /*002c*/ 	.byte	0x04, 0x17
        /*002e*/ 	.short	(.L_10239 - .L_10238)
.L_10238:
        /*0030*/ 	.word	0x00000000
        /*0034*/ 	.short	0x0009
        /*0036*/ 	.short	0x003c
        /*0038*/ 	.byte	0x00, 0xf0, 0x05, 0x00


	//----- nvinfo : EIATTR_KPARAM_INFO
	.align		4
.L_10239:
        /*003c*/ 	.byte	0x04, 0x17
        /*003e*/ 	.short	(.L_10241 - .L_10240)
.L_10240:
        /*0040*/ 	.word	0x00000000
        /*0044*/ 	.short	0x0008
        /*0046*/ 	.short	0x0038
        /*0048*/ 	.byte	0x00, 0xf0, 0x11, 0x00


	//----- nvinfo : EIATTR_KPARAM_INFO
	.align		4
.L_10241:
        /*004c*/ 	.byte	0x04, 0x17
        /*004e*/ 	.short	(.L_10243 - .L_10242)
.L_10242:
        /*0050*/ 	.word	0x00000000
        /*0054*/ 	.short	0x0007
        /*0056*/ 	.short	0x0034
        /*0058*/ 	.byte	0x00, 0xf0, 0x11, 0x00


	//----- nvinfo : EIATTR_KPARAM_INFO
	.align		4
.L_10243:
        /*005c*/ 	.byte	0x04, 0x17
        /*005e*/ 	.short	(.L_10245 - .L_10244)
.L_10244:
        /*0060*/ 	.word	0x00000000
        /*0064*/ 	.short	0x0006
        /*0066*/ 	.short	0x0030
        /*0068*/ 	.byte	0x00, 0xf0, 0x11, 0x00


	//----- nvinfo : EIATTR_KPARAM_INFO
	.align		4
.L_10245:
        /*006c*/ 	.byte	0x04, 0x17
        /*006e*/ 	.short	(.L_10247 - .L_10246)
.L_10246:
        /*0070*/ 	.word	0x00000000
        /*0074*/ 	.short	0x0005
        /*0076*/ 	.short	0x0028
        /*0078*/ 	.byte	0x00, 0xf0, 0x21, 0x00


	//----- nvinfo : EIATTR_KPARAM_INFO
	.align		4
.L_10247:
        /*007c*/ 	.byte	0x04, 0x17
        /*007e*/ 	.short	(.L_10249 - .L_10248)
.L_10248:
        /*0080*/ 	.word	0x00000000
        /*0084*/ 	.short	0x0004
        /*0086*/ 	.short	0x0020
        /*0088*/ 	.byte	0x00, 0xf0, 0x21, 0x00


	//----- nvinfo : EIATTR_KPARAM_INFO
	.align		4
.L_10249:
        /*008c*/ 	.byte	0x04, 0x17
        /*008e*/ 	.short	(.L_10251 - .L_10250)
.L_10250:
        /*0090*/ 	.word	0x00000000
        /*0094*/ 	.short	0x0003
        /*0096*/ 	.short	0x0018
        /*0098*/ 	.byte	0x00, 0xf0, 0x11, 0x00


	//----- nvinfo : EIATTR_KPARAM_INFO
	.align		4
.L_10251:
        /*009c*/ 	.byte	0x04, 0x17
        /*009e*/ 	.short	(.L_10253 - .L_10252)
.L_10252:
        /*00a0*/ 	.word	0x00000000
        /*00a4*/ 	.short	0x0002
        /*00a6*/ 	.short	0x0010
        /*00a8*/ 	.byte	0x00, 0xf0, 0x21, 0x00


	//----- nvinfo : EIATTR_KPARAM_INFO
	.align		4
.L_10253:
        /*00ac*/ 	.byte	0x04, 0x17
        /*00ae*/ 	.short	(.L_10255 - .L_10254)
.L_10254:
        /*00b0*/ 	.word	0x00000000
        /*00b4*/ 	.short	0x0001
        /*00b6*/ 	.short	0x0008
        /*00b8*/ 	.byte	0x00, 0xf0, 0x21, 0x00


	//----- nvinfo : EIATTR_KPARAM_INFO
	.align		4
.L_10255:
        /*00bc*/ 	.byte	0x04, 0x17
        /*00be*/ 	.short	(.L_10257 - .L_10256)
.L_10256:
        /*00c0*/ 	.word	0x00000000
        /*00c4*/ 	.short	0x0000
        /*00c6*/ 	.short	0x0000
        /*00c8*/ 	.byte	0x00, 0xf0, 0x21, 0x00


	//----- nvinfo : EIATTR_MAXREG_COUNT
	.align		4
.L_10257:
        /*00cc*/ 	.byte	0x03, 0x1b
        /*00ce*/ 	.short	0x00ff


	//----- nvinfo : EIATTR_MERCURY_ISA_VERSION
	.align		4
        /*00d0*/ 	.byte	0x03, 0x5f
        /*00d2*/ 	.short	0x0000


	//----- nvinfo : EIATTR_COOP_GROUP_MASK_REGIDS
	.align		4
        /*00d4*/ 	.byte	0x04, 0x29
        /*00d6*/ 	.short	(.L_10259 - .L_10258)


	//   ....[0]....
.L_10258:
        /*00d8*/ 	.word	0xffffffff


	//   ....[1]....
        /*00dc*/ 	.word	0xffffffff


	//   ....[2]....
        /*00e0*/ 	.word	0xffffffff


	//   ....[3]....
        /*00e4*/ 	.word	0xffffffff


	//   ....[4]....
        /*00e8*/ 	.word	0xffffffff


	//   ....[5]....
        /*00ec*/ 	.word	0xffffffff


	//   ....[6]....
        /*00f0*/ 	.word	0xffffffff


	//   ....[7]....
        /*00f4*/ 	.word	0xffffffff


	//   ....[8]....
        /*00f8*/ 	.word	0xffffffff


	//   ....[9]....
        /*00fc*/ 	.word	0xffffffff


	//   ....[10]....
        /*0100*/ 	.word	0xffffffff


	//   ....[11]....
        /*0104*/ 	.word	0xffffffff


	//   ....[12]....
        /*0108*/ 	.word	0xffffffff


	//   ....[13]....
        /*010c*/ 	.word	0xffffffff


	//   ....[14]....
        /*0110*/ 	.word	0xffffffff


	//   ....[15]....
        /*0114*/ 	.word	0xffffffff


	//   ....[16]....
        /*0118*/ 	.word	0xffffffff


	//   ....[17]....
        /*011c*/ 	.word	0xffffffff


	//   ....[18]....
        /*0120*/ 	.word	0xffffffff


	//   ....[19]....
        /*0124*/ 	.word	0xffffffff


	//   ....[20]....
        /*0128*/ 	.word	0xffffffff


	//   ....[21]....
        /*012c*/ 	.word	0xffffffff


	//   ....[22]....
        /*0130*/ 	.word	0xffffffff


	//   ....[23]....
        /*0134*/ 	.word	0xffffffff


	//   ....[24]....
        /*0138*/ 	.word	0xffffffff


	//   ....[25]....
        /*013c*/ 	.word	0xffffffff


	//   ....[26]....
        /*0140*/ 	.word	0xffffffff


	//   ....[27]....
        /*0144*/ 	.word	0xffffffff


	//   ....[28]....
        /*0148*/ 	.word	0xffffffff


	//   ....[29]....
        /*014c*/ 	.word	0xffffffff


	//   ....[30]....
        /*0150*/ 	.word	0xffffffff


	//   ....[31]....
        /*0154*/ 	.word	0xffffffff


	//   ....[32]....
        /*0158*/ 	.word	0xffffffff


	//   ....[33]....
        /*015c*/ 	.word	0xffffffff


	//   ....[34]....
        /*0160*/ 	.word	0xffffffff


	//   ....[35]....
        /*0164*/ 	.word	0xffffffff


	//   ....[36]....
        /*0168*/ 	.word	0xffffffff


	//   ....[37]....
        /*016c*/ 	.word	0xffffffff


	//   ....[38]....
        /*0170*/ 	.word	0xffffffff


	//   ....[39]....
        /*0174*/ 	.word	0xffffffff


	//   ....[40]....
        /*0178*/ 	.word	0xffffffff


	//   ....[41]....
        /*017c*/ 	.word	0xffffffff


	//   ....[42]....
        /*0180*/ 	.word	0xffffffff


	//   ....[43]....
        /*0184*/ 	.word	0xffffffff


	//   ....[44]....
        /*0188*/ 	.word	0xffffffff


	//   ....[45]....
        /*018c*/ 	.word	0xffffffff


	//   ....[46]....
        /*0190*/ 	.word	0xffffffff


	//   ....[47]....
        /*0194*/ 	.word	0xffffffff


	//   ....[48]....
        /*0198*/ 	.word	0xffffffff


	//   ....[49]....
        /*019c*/ 	.word	0xffffffff


	//   ....[50]....
        /*01a0*/ 	.word	0xffffffff


	//   ....[51]....
        /*01a4*/ 	.word	0xffffffff


	//   ....[52]....
        /*01a8*/ 	.word	0xffffffff


	//   ....[53]....
        /*01ac*/ 	.word	0xffffffff


	//   ....[54]....
        /*01b0*/ 	.word	0xffffffff


	//   ....[55]....
        /*01b4*/ 	.word	0xffffffff


	//   ....[56]....
        /*01b8*/ 	.word	0xffffffff


	//   ....[57]....
        /*01bc*/ 	.word	0xffffffff


	//   ....[58]....
        /*01c0*/ 	.word	0xffffffff


	//   ....[59]....
        /*01c4*/ 	.word	0xffffffff


	//   ....[60]....
        /*01c8*/ 	.word	0xffffffff


	//   ....[61]....
        /*01cc*/ 	.word	0xffffffff


	//   ....[62]....
        /*01d0*/ 	.word	0xffffffff


	//   ....[63]....
        /*01d4*/ 	.word	0xffffffff


	//   ....[64]....
        /*01d8*/ 	.word	0xffffffff


	//   ....[65]....
        /*01dc*/ 	.word	0xffffffff


	//   ....[66]....
        /*01e0*/ 	.word	0xffffffff


	//   ....[67]....
        /*01e4*/ 	.word	0xffffffff


	//   ....[68]....
        /*01e8*/ 	.word	0xffffffff


	//   ....[69]....
        /*01ec*/ 	.word	0xffffffff


	//----- nvinfo : EIATTR_COOP_GROUP_INSTR_OFFSETS
	.align		4
.L_10259:
        /*01f0*/ 	.byte	0x04, 0x28
        /*01f2*/ 	.short	(.L_10261 - .L_10260)


	//   ....[0]....
.L_10260:
        /*01f4*/ 	.word	0x00000250


	//   ....[1]....
        /*01f8*/ 	.word	0x00000280


	//   ....[2]....
        /*01fc*/ 	.word	0x000002a0


	//   ....[3]....
        /*0200*/ 	.word	0x000002d0


	//   ....[4]....
        /*0204*/ 	.word	0x00000300


	//   ....[5]....
        /*0208*/ 	.word	0x00000520


	//   ....[6]....
        /*020c*/ 	.word	0x00000540


	//   ....[7]....
        /*0210*/ 	.word	0x00000560


	//   ....[8]....
        /*0214*/ 	.word	0x00000580


	//   ....[9]....
        /*0218*/ 	.word	0x000005a0


	//   ....[10]....
        /*021c*/ 	.word	0x00000b00


	//   ....[11]....
        /*0220*/ 	.word	0x00000b20


	//   ....[12]....
        /*0224*/ 	.word	0x00000b30


	//   ....[13]....
        /*0228*/ 	.word	0x00000bd0


	//   ....[14]....
        /*022c*/ 	.word	0x00000be0


	//   ....[15]....
        /*0230*/ 	.word	0x00000bf0


	//   ....[16]....
        /*0234*/ 	.word	0x00000c50


	//   ....[17]....
        /*0238*/ 	.word	0x00000c90


	//   ....[18]....
        /*023c*/ 	.word	0x00000ca0


	//   ....[19]....
        /*0240*/ 	.word	0x00000d30


	//   ....[20]....
        /*0244*/ 	.word	0x00000d50


	//   ....[21]....
        /*0248*/ 	.word	0x00000d60


	//   ....[22]....
        /*024c*/ 	.word	0x00000dc0


	//   ....[23]....
        /*0250*/ 	.word	0x00000e00


	//   ....[24]....
        /*0254*/ 	.word	0x00000e10


	//   ....[25]....
        /*0258*/ 	.word	0x00001380


	//   ....[26]....
        /*025c*/ 	.word	0x000013a0


	//   ....[27]....
        /*0260*/ 	.word	0x000013b0


	//   ....[28]....
        /*0264*/ 	.word	0x00001440


	//   ....[29]....
        /*0268*/ 	.word	0x00001460


	//   ....[30]....
        /*026c*/ 	.word	0x00001470


	//   ....[31]....
        /*0270*/ 	.word	0x000014d0


	//   ....[32]....
        /*0274*/ 	.word	0x00001510


	//   ....[33]....
        /*0278*/ 	.word	0x00001520


	//   ....[34]....
        /*027c*/ 	.word	0x000015b0


	//   ....[35]....
        /*0280*/ 	.word	0x000015d0


	//   ....[36]....
        /*0284*/ 	.word	0x000015e0


	//   ....[37]....
        /*0288*/ 	.word	0x00001640


	//   ....[38]....
        /*028c*/ 	.word	0x00001680


	//   ....[39]....
        /*0290*/ 	.word	0x00001690


	//   ....[40]....
        /*0294*/ 	.word	0x00001e00


	//   ....[41]....
        /*0298*/ 	.word	0x00001e80


	//   ....[42]....
        /*029c*/ 	.word	0x00001ef0


	//   ....[43]....
        /*02a0*/ 	.word	0x00001f70


	//   ....[44]....
        /*02a4*/ 	.word	0x00001ff0


	//   ....[45]....
        /*02a8*/ 	.word	0x00002070


	//   ....[46]....
        /*02ac*/ 	.word	0x000020f0


	//   ....[47]....
        /*02b0*/ 	.word	0x00002170


	//   ....[48]....
        /*02b4*/ 	.word	0x000021f0


	//   ....[49]....
        /*02b8*/ 	.word	0x00002270


	//   ....[50]....
        /*02bc*/ 	.word	0x000022f0


	//   ....[51]....
        /*02c0*/ 	.word	0x00002370


	//   ....[52]....
        /*02c4*/ 	.word	0x000023f0


	//   ....[53]....
        /*02c8*/ 	.word	0x00002470


	//   ....[54]....
        /*02cc*/ 	.word	0x000024e0


	//   ....[55]....
        /*02d0*/ 	.word	0x00002560


	//   ....[56]....
        /*02d4*/ 	.word	0x000025e0


	//   ....[57]....
        /*02d8*/ 	.word	0x00002650


	//   ....[58]....
        /*02dc*/ 	.word	0x000026d0


	//   ....[59]....
        /*02e0*/ 	.word	0x00002750


	//   ....[60]....
        /*02e4*/ 	.word	0x000027d0


	//   ....[61]....
        /*02e8*/ 	.word	0x00002850


	//   ....[62]....
        /*02ec*/ 	.word	0x000028d0


	//   ....[63]....
        /*02f0*/ 	.word	0x00002950


	//   ....[64]....
        /*02f4*/ 	.word	0x000029d0


	//   ....[65]....
        /*02f8*/ 	.word	0x00002a50


	//   ....[66]....
        /*02fc*/ 	.word	0x00002ad0


	//   ....[67]....
        /*0300*/ 	.word	0x00002b50


	//   ....[68]....
        /*0304*/ 	.word	0x00002bd0


	//   ....[69]....
        /*0308*/ 	.word	0x00002c40


	//----- nvinfo : EIATTR_EXIT_INSTR_OFFSETS
	.align		4
.L_10261:
        /*030c*/ 	.byte	0x04, 0x1c
        /*030e*/ 	.short	(.L_10263 - .L_10262)


	//   ....[0]....
.L_10262:
        /*0310*/ 	.word	0x00000080


	//   ....[1]....
        /*0314*/ 	.word	0x00001a20


	//   ....[2]....
        /*0318*/ 	.word	0x00001a30


	//   ....[3]....
        /*031c*/ 	.word	0x00001c50


	//   ....[4]....
        /*0320*/ 	.word	0x00001da0


	//----- nvinfo : EIATTR_MAX_THREADS
	.align		4
.L_10263:
        /*0324*/ 	.byte	0x04, 0x05
        /*0326*/ 	.short	(.L_10265 - .L_10264)
.L_10264:
        /*0328*/ 	.word	0x00000080
        /*032c*/ 	.word	0x00000001
        /*0330*/ 	.word	0x00000001


	//----- nvinfo : EIATTR_CRS_STACK_SIZE
	.align		4
.L_10265:
        /*0334*/ 	.byte	0x04, 0x1e
        /*0336*/ 	.short	(.L_10267 - .L_10266)
.L_10266:
        /*0338*/ 	.word	0x00000000
.L_10267:


//--------------------- .nv.info._ZN4vllm3moe10topkGatingILi4ELi128ELi4ELi16ELi32ElfLNS0_11ScoringFuncE0EEEvPKT5_PKbPfiPT4_PiiiibPKf --------------------------
	.section	.nv.info._ZN4vllm3moe10topkGatingILi4ELi128ELi4ELi16ELi32ElfLNS0_11ScoringFuncE0EEEvPKT5_PKbPfiPT4_PiiiibPKf,"",@"SHT_CUDA_INFO"
	.sectionflags	@""
	.align	4


	//----- nvinfo : EIATTR_CUDA_API_VERSION
	.align		4
        /*0000*/ 	.byte	0x04, 0x37
        /*0002*/ 	.short	(.L_10269 - .L_10268)
.L_10268:
        /*0004*/ 	.word	0x00000082


	//----- nvinfo : EIATTR_SW2861232_WAR
	.align		4
.L_10269:
        /*0008*/ 	.byte	0x01, 0x35
	.zero		2


	//----- nvinfo : EIATTR_PARAM_CBANK
	.align		4
        /*000c*/ 	.byte	0x04, 0x0a
        /*000e*/ 	.short	(.L_10271 - .L_10270)
	.align		4
.L_10270:
        /*0010*/ 	.word	index@(.nv.constant0._ZN4vllm3moe10topkGatingILi4ELi128ELi4ELi16ELi32ElfLNS0_11ScoringFuncE0EEEvPKT5_PKbPfiPT4_PiiiibPKf)
        /*0014*/ 	.short	0x0160
        /*0016*/ 	.short	0x0048


	//----- nvinfo : EIATTR_CBANK_PARAM_SIZE
	.align		4
.L_10271:
        /*0018*/ 	.byte	0x03, 0x19
        /*001a*/ 	.short	0x0048


	//----- nvinfo : EIATTR_KPARAM_INFO
	.align		4
        /*001c*/ 	.byte	0x04, 0x17
        /*001e*/ 	.short	(.L_10273 - .L_10272)
.L_10272:
        /*0020*/ 	.word	0x00000000
        /*0024*/ 	.short	0x000a
        /*0026*/ 	.short	0x0040
        /*0028*/ 	.byte	0x00, 0xf0, 0x21, 0x00


	//----- nvinfo : EIATTR_KPARAM_INFO
	.align		4
.L_10273:
        /*002c*/ 	.byte	0x04, 0x17
        /*002e*/ 	.short	(.L_10275 - .L_10274)
.L_10274:
        /*0030*/ 	.word	0x00000000
        /*0034*/ 	.short	0x0009
        /*0036*/ 	.short	0x003c
        /*0038*/ 	.byte	0x00, 0xf0, 0x05, 0x00


	//----- nvinfo : EIATTR_KPARAM_INFO
	.align		4
.L_10275:
        /*003c*/ 	.byte	0x04, 0x17
        /*003e*/ 	.short	(.L_10277 - .L_10276)
.L_10276:
        /*0040*/ 	.word	0x00000000
        /*0044*/ 	.short	0x0008
        /*0046*/ 	.short	0x0038
        /*0048*/ 	.byte	0x00, 0xf0, 0x11, 0x00


	//----- nvinfo : EIATTR_KPARAM_INFO
	.align		4
.L_10277:
        /*004c*/ 	.byte	0x04, 0x17
        /*004e*/ 	.short	(.L_10279 - .L_10278)
.L_10278:
        /*0050*/ 	.word	0x00000000
        /*0054*/ 	.short	0x0007
        /*0056*/ 	.short	0x0034
        /*0058*/ 	.byte	0x00, 0xf0, 0x11, 0x00


	//----- nvinfo : EIATTR_KPARAM_INFO
	.align		4
.L_10279:
        /*005c*/ 	.byte	0x04, 0x17
        /*005e*/ 	.short	(.L_10281 - .L_10280)
.L_10280:
        /*0060*/ 	.word	0x00000000
        /*0064*/ 	.short	0x0006
        /*0066*/ 	.short	0x0030
        /*0068*/ 	.byte	0x00, 0xf0, 0x11, 0x00


	//----- nvinfo : EIATTR_KPARAM_INFO
	.align		4
.L_10281:
        /*006c*/ 	.byte	0x04, 0x17
        /*006e*/ 	.short	(.L_10283 - .L_10282)
.L_10282:
        /*0070*/ 	.word	0x00000000
        /*0074*/ 	.short	0x0005
        /*0076*/ 	.short	0x0028
        /*0078*/ 	.byte	0x00, 0xf0, 0x21, 0x00


	//----- nvinfo : EIATTR_KPARAM_INFO
	.align		4
.L_10283:
        /*007c*/ 	.byte	0x04, 0x17
        /*007e*/ 	.short	(.L_10285 - .L_10284)
.L_10284:
        /*0080*/ 	.word	0x00000000
        /*0084*/ 	.short	0x0004
        /*0086*/ 	.short	0x0020
        /*0088*/ 	.byte	0x00, 0xf0, 0x21, 0x00


	//----- nvinfo : EIATTR_KPARAM_INFO
	.align		4
.L_10285:
        /*008c*/ 	.byte	0x04, 0x17
        /*008e*/ 	.short	(.L_10287 - .L_10286)
.L_10286:
        /*0090*/ 	.word	0x00000000
        /*0094*/ 	.short	0x0003
        /*0096*/ 	.short	0x0018
        /*0098*/ 	.byte	0x00, 0xf0, 0x11, 0x00


	//----- nvinfo : EIATTR_KPARAM_INFO
	.align		4
.L_10287:
        /*009c*/ 	.byte	0x04, 0x17
        /*009e*/ 	.short	(.L_10289 - .L_10288)
.L_10288:
        /*00a0*/ 	.word	0x00000000
        /*00a4*/ 	.short	0x0002
        /*00a6*/ 	.short	0x0010
        /*00a8*/ 	.byte	0x00, 0xf0, 0x21, 0x00


	//----- nvinfo : EIATTR_KPARAM_INFO
	.align		4
.L_10289:
        /*00ac*/ 	.byte	0x04, 0x17
        /*00ae*/ 	.short	(.L_10291 - .L_10290)
.L_10290:
        /*00b0*/ 	.word	0x00000000
        /*00b4*/ 	.short	0x0001
        /*00b6*/ 	.short	0x0008
        /*00b8*/ 	.byte	0x00, 0xf0, 0x21, 0x00


	//----- nvinfo : EIATTR_KPARAM_INFO
	.align		4
.L_10291:
        /*00bc*/ 	.byte	0x04, 0x17
        /*00be*/ 	.short	(.L_10293 - .L_10292)
.L_10292:
        /*00c0*/ 	.word	0x00000000
        /*00c4*/ 	.short	0x0000
        /*00c6*/ 	.short	0x0000
        /*00c8*/ 	.byte	0x00, 0xf0, 0x21, 0x00


	//----- nvinfo : EIATTR_MAXREG_COUNT
	.align		4
.L_10293:
        /*00cc*/ 	.byte	0x03, 0x1b
        /*00ce*/ 	.short	0x00ff


	//----- nvinfo : EIATTR_MERCURY_ISA_VERSION
	.align		4
        /*00d0*/ 	.byte	0x03, 0x5f
        /*00d2*/ 	.short	0x0000


	//----- nvinfo : EIATTR_COOP_GROUP_MASK_REGIDS
	.align		4
        /*00d4*/ 	.byte	0x04, 0x29
        /*00d6*/ 	.short	(.L_10295 - .L_10294)


	//   ....[0]....
.L_10294:
        /*00d8*/ 	.word	0xffffffff


	//   ....[1]....
        /*00dc*/ 	.word	0xffffffff


	//   ....[2]....
        /*00e0*/ 	.word	0xffffffff


	//   ....[3]....
        /*00e4*/ 	.word	0xffffffff


	//   ....[4]....
        /*00e8*/ 	.word	0xffffffff


	//   ....[5]....
        /*00ec*/ 	.word	0xffffffff


	//   ....[6]....
        /*00f0*/ 	.word	0xffffffff


	//   ....[7]....
        /*00f4*/ 	.word	0xffffffff


	//   ....[8]....
        /*00f8*/ 	.word	0xffffffff


	//   ....[9]....
        /*00fc*/ 	.word	0xffffffff


	//   ....[10]....
        /*0100*/ 	.word	0xffffffff


	//   ....[11]....
        /*0104*/ 	.word	0xffffffff


	//   ....[12]....
        /*0108*/ 	.word	0xffffffff


	//   ....[13]....
        /*010c*/ 	.word	0xffffffff


	//   ....[14]....
        /*0110*/ 	.word	0xffffffff


	//   ....[15]....
        /*0114*/ 	.word	0xffffffff


	//   ....[16]....
        /*0118*/ 	.word	0xffffffff


	//   ....[17]....
        /*011c*/ 	.word	0xffffffff


	//   ....[18]....
        /*0120*/ 	.word	0xffffffff


	//   ....[19]....
        /*0124*/ 	.word	0xffffffff


	//   ....[20]....
        /*0128*/ 	.word	0xffffffff


	//   ....[21]....
        /*012c*/ 	.word	0xffffffff


	//   ....[22]....
        /*0130*/ 	.word	0xffffffff


	//   ....[23]....
        /*0134*/ 	.word	0xffffffff


	//   ....[24]....
        /*0138*/ 	.word	0xffffffff


	//   ....[25]....
        /*013c*/ 	.word	0xffffffff


	//   ....[26]....
        /*0140*/ 	.word	0xffffffff


	//   ....[27]....
        /*0144*/ 	.word	0xffffffff


	//   ....[28]....
        /*0148*/ 	.word	0xffffffff


	//   ....[29]....
        /*014c*/ 	.word	0xffffffff


	//   ....[30]....
        /*0150*/ 	.word	0xffffffff


	//   ....[31]....
        /*0154*/ 	.word	0xffffffff


	//   ....[32]....
        /*0158*/ 	.word	0xffffffff


	//   ....[33]....
        /*015c*/ 	.word	0xffffffff


	//   ....[34]....
        /*0160*/ 	.word	0xffffffff


	//   ....[35]....
        /*0164*/ 	.word	0xffffffff


	//   ....[36]....
        /*0168*/ 	.word	0xffffffff


	//   ....[37]....
        /*016c*/ 	.word	0xffffffff


	//   ....[38]....
        /*0170*/ 	.word	0xffffffff


	//   ....[39]....
        /*0174*/ 	.word	0xffffffff


	//   ....[40]....
        /*0178*/ 	.word	0xffffffff


	//   ....[41]....
        /*017c*/ 	.word	0xffffffff


	//   ....[42]....
        /*0180*/ 	.word	0xffffffff


	//   ....[43]....
        /*0184*/ 	.word	0xffffffff


	//   ....[44]....
        /*0188*/ 	.word	0xffffffff


	//   ....[45]....
        /*018c*/ 	.word	0xffffffff


	//   ....[46]....
        /*0190*/ 	.word	0xffffffff


	//   ....[47]....
        /*0194*/ 	.word	0xffffffff


	//   ....[48]....
        /*0198*/ 	.word	0xffffffff


	//   ....[49]....
        /*019c*/ 	.word	0xffffffff


	//   ....[50]....
        /*01a0*/ 	.word	0xffffffff


	//   ....[51]....
        /*01a4*/ 	.word	0xffffffff


	//   ....[52]....
        /*01a8*/ 	.word	0xffffffff


	//   ....[53]....
        /*01ac*/ 	.word	0xffffffff


	//   ....[54]....
        /*01b0*/ 	.word	0xffffffff


	//   ....[55]....
        /*01b4*/ 	.word	0xffffffff


	//   ....[56]....
        /*01b8*/ 	.word	0xffffffff


	//   ....[57]....
        /*01bc*/ 	.word	0xffffffff


	//   ....[58]....
        /*01c0*/ 	.word	0xffffffff


	//   ....[59]....
        /*01c4*/ 	.word	0xffffffff


	//   ....[60]....
        /*01c8*/ 	.word	0xffffffff


	//   ....[61]....
        /*01cc*/ 	.word	0xffffffff


	//   ....[62]....
        /*01d0*/ 	.word	0xffffffff


	//   ....[63]....
        /*01d4*/ 	.word	0xffffffff


	//   ....[64]....
        /*01d8*/ 	.word	0xffffffff


	//   ....[65]....
        /*01dc*/ 	.word	0xffffffff


	//   ....[66]....
        /*01e0*/ 	.word	0xffffffff


	//   ....[67]....
        /*01e4*/ 	.word	0xffffffff


	//   ....[68]....
        /*01e8*/ 	.word	0xffffffff


	//   ....[69]....
        /*01ec*/ 	.word	0xffffffff


	//----- nvinfo : EIATTR_COOP_GROUP_INSTR_OFFSETS
	.align		4
.L_10295:
        /*01f0*/ 	.byte	0x04, 0x28
        /*01f2*/ 	.short	(.L_10297 - .L_10296)


	//   ....[0]....
.L_10296:
        /*01f4*/ 	.word	0x000001c0


	//   ....[1]....
        /*01f8*/ 	.word	0x000001f0


	//   ....[2]....
        /*01fc*/ 	.word	0x00000220


	//   ....[3]....
        /*0200*/ 	.word	0x00000250


	//   ....[4]....
        /*0204*/ 	.word	0x00000270


	//   ....[5]....
        /*0208*/ 	.word	0x00000390


	//   ....[6]....
        /*020c*/ 	.word	0x000003b0


	//   ....[7]....
        /*0210*/ 	.word	0x000003d0


	//   ....[8]....
        /*0214*/ 	.word	0x000003f0


	//   ....[9]....
        /*0218*/ 	.word	0x00000410


	//   ....[10]....
        /*021c*/ 	.word	0x00000740


	//   ....[11]....
        /*0220*/ 	.word	0x00000760


	//   ....[12]....
        /*0224*/ 	.word	0x00000770


	//   ....[13]....
        /*0228*/ 	.word	0x00000800


	//   ....[14]....
        /*022c*/ 	.word	0x00000820


	//   ....[15]....
        /*0230*/ 	.word	0x00000830


	//   ....[16]....
        /*0234*/ 	.word	0x00000890


	//   ....[17]....
        /*0238*/ 	.word	0x000008d0


	//   ....[18]....
        /*023c*/ 	.word	0x000008e0


	//   ....[19]....
        /*0240*/ 	.word	0x00000970


	//   ....[20]....
        /*0244*/ 	.word	0x00000990


	//   ....[21]....
        /*0248*/ 	.word	0x000009a0


	//   ....[22]....
        /*024c*/ 	.word	0x00000a00


	//   ....[23]....
        /*0250*/ 	.word	0x00000a40


	//   ....[24]....
        /*0254*/ 	.word	0x00000a50


	//   ....[25]....
        /*0258*/ 	.word	0x00000eb0


	//   ....[26]....
        /*025c*/ 	.word	0x00000ed0


	//   ....[27]....
        /*0260*/ 	.word	0x00000ee0


	//   ....[28]....
        /*0264*/ 	.word	0x00000f70


	//   ....[29]....
        /*0268*/ 	.word	0x00000f90


	//   ....[30]....
        /*026c*/ 	.word	0x00000fa0


	//   ....[31]....
        /*0270*/ 	.word	0x00001000


	//   ....[32]....
        /*0274*/ 	.word	0x00001040


	//   ....[33]....
        /*0278*/ 	.word	0x00001050


	//   ....[34]....
        /*027c*/ 	.word	0x000010e0


	//   ....[35]....
        /*0280*/ 	.word	0x00001100


	//   ....[36]....
        /*0284*/ 	.word	0x00001110


	//   ....[37]....
        /*0288*/ 	.word	0x00001170


	//   ....[38]....
        /*028c*/ 	.word	0x000011b0


	//   ....[39]....
        /*0290*/ 	.word	0x000011c0


	//   ....[40]....
        /*0294*/ 	.word	0x00001930


	//   ....[41]....
        /*0298*/ 	.word	0x000019b0


	//   ....[42]....
        /*029c*/ 	.word	0x00001a20


	//   ....[43]....
        /*02a0*/ 	.word	0x00001aa0


	//   ....[44]....
        /*02a4*/ 	.word	0x00001b20


	//   ....[45]....
        /*02a8*/ 	.word	0x00001ba0


	//   ....[46]....
        /*02ac*/ 	.word	0x00001c20


	//   ....[47]....
        /*02b0*/ 	.word	0x00001ca0


	//   ....[48]....
        /*02b4*/ 	.word	0x00001d20


	//   ....[49]....
        /*02b8*/ 	.word	0x00001da0


	//   ....[50]....
        /*02bc*/ 	.word	0x00001e20


	//   ....[51]....
        /*02c0*/ 	.word	0x00001ea0


	//   ....[52]....
        /*02c4*/ 	.word	0x00001f20


	//   ....[53]....
        /*02c8*/ 	.word	0x00001fa0


	//   ....[54]....
        /*02cc*/ 	.word	0x00002010


	//   ....[55]....
        /*02d0*/ 	.word	0x00002090


	//   ....[56]....
        /*02d4*/ 	.word	0x00002110


	//   ....[57]....
        /*02d8*/ 	.word	0x00002180


	//   ....[58]....
        /*02dc*/ 	.word	0x00002200


	//   ....[59]....
        /*02e0*/ 	.word	0x00002280


	//   ....[60]....
        /*02e4*/ 	.word	0x00002300


	//   ....[61]....
        /*02e8*/ 	.word	0x00002380


	//   ....[62]....
        /*02ec*/ 	.word	0x00002400


	//   ....[63]....
        /*02f0*/ 	.word	0x00002480


	//   ....[64]....
        /*02f4*/ 	.word	0x00002500


	//   ....[65]....
        /*02f8*/ 	.word	0x00002580


	//   ....[66]....
        /*02fc*/ 	.word	0x00002600


	//   ....[67]....
        /*0300*/ 	.word	0x00002680


	//   ....[68]....
        /*0304*/ 	.word	0x00002700


	//   ....[69]....
        /*0308*/ 	.word	0x00002770


	//----- nvinfo : EIATTR_EXIT_INSTR_OFFSETS
	.align		4
.L_10297:
        /*030c*/ 	.byte	0x04, 0x1c
        /*030e*/ 	.short	(.L_10299 - .L_10298)


	//   ....[0]....
.L_10298:
        /*0310*/ 	.word	0x00000080


	//   ....[1]....
        /*0314*/ 	.word	0x00001550


	//   ....[2]....
        /*0318*/ 	.word	0x00001560


	//   ....[3]....
        /*031c*/ 	.word	0x00001780


	//   ....[4]....
        /*0320*/ 	.word	0x000018d0


	//----- nvinfo : EIATTR_MAX_THREADS
	.align		4
.L_10299:
        /*0324*/ 	.byte	0x04, 0x05
        /*0326*/ 	.short	(.L_10301 - .L_10300)
.L_10300:
        /*0328*/ 	.word	0x00000080
        /*032c*/ 	.word	0x00000001
        /*0330*/ 	.word	0x00000001


	//----- nvinfo : EIATTR_CRS_STACK_SIZE
	.align		4
.L_10301:
        /*0334*/ 	.byte	0x04, 0x1e
        /*0336*/ 	.short	(.L_10303 - .L_10302)
.L_10302:
        /*0338*/ 	.word	0x00000000
.L_10303:


//--------------------- .nv.info._ZN4vllm3moe10topkGatingILi4ELi64ELi4ELi16ELi32ElfLNS0_11ScoringFuncE0EEEvPKT5_PKbPfiPT4_PiiiibPKf --------------------------
	.section	.nv.info._ZN4vllm3moe10topkGatingILi4ELi64ELi4ELi16ELi32ElfLNS0_11ScoringFuncE0EEEvPKT5_PKbPfiPT4_PiiiibPKf,"",@"SHT_CUDA_INFO"
	.sectionflags	@""
	.align	4


	//----- nvinfo : EIATTR_CUDA_API_VERSION
	.align		4
        /*0000*/ 	.byte	0x04, 0x37
        /*0002*/ 	.short	(.L_10305 - .L_10304)
.L_10304:
        /*0004*/ 	.word	0x00000082


	//----- nvinfo : EIATTR_SW2861232_WAR
	.align		4
.L_10305:
        /*0008*/ 	.byte	0x01, 0x35
	.zero		2


	//----- nvinfo : EIATTR_PARAM_CBANK
	.align		4
        /*000c*/ 	.byte	0x04, 0x0a
        /*000e*/ 	.short	(.L_10307 - .L_10306)
	.align		4
.L_10306:
        /*0010*/ 	.word	index@(.nv.constant0._ZN4vllm3moe10topkGatingILi4ELi64ELi4ELi16ELi32ElfLNS0_11ScoringFuncE0EEEvPKT5_PKbPfiPT4_PiiiibPKf)
        /*0014*/ 	.short	0x0160
        /*0016*/ 	.short	0x0048


	//----- nvinfo : EIATTR_CBANK_PARAM_SIZE
	.align		4
.L_10307:
        /*0018*/ 	.byte	0x03, 0x19
        /*001a*/ 	.short	0x0048


	//----- nvinfo : EIATTR_KPARAM_INFO
	.align		4
        /*001c*/ 	.byte	0x04, 0x17
        /*001e*/ 	.short	(.L_10309 - .L_10308)
.L_10308:
        /*0020*/ 	.word	0x00000000
        /*0024*/ 	.short	0x000a
        /*0026*/ 	.short	0x0040
        /*0028*/ 	.byte	0x00, 0xf0, 0x21, 0x00


	//----- nvinfo : EIATTR_KPARAM_INFO
	.align		4
.L_10309:
        /*002c*/ 	.byte	0x04, 0x17
        /*002e*/ 	.short	(.L_10311 - .L_10310)
.L_10310:
        /*0030*/ 	.word	0x00000000
        /*0034*/ 	.short	0x0009
        /*0036*/ 	.short	0x003c
        /*0038*/ 	.byte	0x00, 0xf0, 0x05, 0x00


	//----- nvinfo : EIATTR_KPARAM_INFO
	.align		4
.L_10311:
        /*003c*/ 	.byte	0x04, 0x17
        /*003e*/ 	.short	(.L_10313 - .L_10312)
.L_10312:
        /*0040*/ 	.word	0x00000000
        /*0044*/ 	.short	0x0008
        /*0046*/ 	.short	0x0038
        /*0048*/ 	.byte	0x00, 0xf0, 0x11, 0x00


	//----- nvinfo : EIATTR_KPARAM_INFO
	.align		4
.L_10313:
        /*004c*/ 	.byte	0x04, 0x17
        /*004e*/ 	.short	(.L_10315 - .L_10314)
.L_10314:
        /*0050*/ 	.word	0x00000000
        /*0054*/ 	.short	0x0007
        /*0056*/ 	.short	0x0034
        /*0058*/ 	.byte	0x00, 0xf0, 0x11, 0x00


	//----- nvinfo : EIATTR_KPARAM_INFO
	.align		4
.L_10315:
        /*005c*/ 	.byte	0x04, 0x17
        /*005e*/ 	.short	(.L_10317 - .L_10316)
.L_10316:
        /*0060*/ 	.word	0x00000000
        /*0064*/ 	.short	0x0006
        /*0066*/ 	.short	0x0030
        /*0068*/ 	.byte	0x00, 0xf0, 0x11, 0x00


	//----- nvinfo : EIATTR_KPARAM_INFO
	.align		4
.L_10317:
        /*006c*/ 	.byte	0x04, 0x17
        /*006e*/ 	.short	(.L_10319 - .L_10318)
.L_10318:
        /*0070*/ 	.word	0x00000000
        /*0074*/ 	.short	0x0005
        /*0076*/ 	.short	0x0028
        /*0078*/ 	.byte	0x00, 0xf0, 0x21, 0x00


	//----- nvinfo : EIATTR_KPARAM_INFO
	.align		4
.L_10319:
        /*007c*/ 	.byte	0x04, 0x17
        /*007e*/ 	.short	(.L_10321 - .L_10320)
.L_10320:
        /*0080*/ 	.word	0x00000000
        /*0084*/ 	.short	0x0004
        /*0086*/ 	.short	0x0020
        /*0088*/ 	.byte	0x00, 0xf0, 0x21, 0x00


	//----- nvinfo : EIATTR_KPARAM_INFO
	.align		4
.L_10321:
        /*008c*/ 	.byte	0x04, 0x17
        /*008e*/ 	.short	(.L_10323 - .L_10322)
.L_10322:
        /*0090*/ 	.word	0x00000000
        /*0094*/ 	.short	0x0003
        /*0096*/ 	.short	0x0018
        /*0098*/ 	.byte	0x00, 0xf0, 0x11, 0x00


	//----- nvinfo : EIATTR_KPARAM_INFO
	.align		4
.L_10323:
        /*009c*/ 	.byte	0x04, 0x17
        /*009e*/ 	.short	(.L_10325 - .L_10324)
.L_10324:
        /*00a0*/ 	.word	0x00000000
        /*00a4*/ 	.short	0x0002
        /*00a6*/ 	.short	0x0010
        /*00a8*/ 	.byte	0x00, 0xf0, 0x21, 0x00


	//----- nvinfo : EIATTR_KPARAM_INFO
	.align		4
.L_10325:
        /*00ac*/ 	.byte	0x04, 0x17
        /*00ae*/ 	.short	(.L_10327 - .L_10326)
.L_10326:
        /*00b0*/ 	.word	0x00000000
        /*00b4*/ 	.short	0x0001
        /*00b6*/ 	.short	0x0008
        /*00b8*/ 	.byte	0x00, 0xf0, 0x21, 0x00


	//----- nvinfo : EIATTR_KPARAM_INFO
	.align		4
.L_10327:
        /*00bc*/ 	.byte	0x04, 0x17
        /*00be*/ 	.short	(.L_10329 - .L_10328)
.L_10328:
        /*00c0*/ 	.word	0x00000000
        /*00c4*/ 	.short	0x0000
        /*00c6*/ 	.short	0x0000
        /*00c8*/ 	.byte	0x00, 0xf0, 0x21, 0x00


	//----- nvinfo : EIATTR_MAXREG_COUNT
	.align		4
.L_10329:
        /*00cc*/ 	.byte	0x03, 0x1b
        /*00ce*/ 	.short	0x00ff


	//----- nvinfo : EIATTR_MERCURY_ISA_VERSION
	.align		4
        /*00d0*/ 	.byte	0x03, 0x5f
        /*00d2*/ 	.short	0x0000


	//----- nvinfo : EIATTR_COOP_GROUP_MASK_REGIDS
	.align		4
        /*00d4*/ 	.byte	0x04, 0x29
        /*00d6*/ 	.short	(.L_10331 - .L_10330)


	//   ....[0]....
.L_10330:
        /*00d8*/ 	.word	0xffffffff


	//   ....[1]....
        /*00dc*/ 	.word	0xffffffff


	//   ....[2]....
        /*00e0*/ 	.word	0xffffffff


	//   ....[3]....
        /*00e4*/ 	.word	0xffffffff


	//   ....[4]....
        /*00e8*/ 	.word	0xffffffff


	//   ....[5]....
        /*00ec*/ 	.word	0xffffffff


	//   ....[6]....
        /*00f0*/ 	.word	0xffffffff


	//   ....[7]....
        /*00f4*/ 	.word	0xffffffff


	//   ....[8]....
        /*00f8*/ 	.word	0xffffffff


	//   ....[9]....
        /*00fc*/ 	.word	0xffffffff


	//   ....[10]....
        /*0100*/ 	.word	0xffffffff


	//   ....[11]....
        /*0104*/ 	.word	0xffffffff


	//   ....[12]....
        /*0108*/ 	.word	0xffffffff


	//   ....[13]....
        /*010c*/ 	.word	0xffffffff


	//   ....[14]....
        /*0110*/ 	.word	0xffffffff


	//   ....[15]....
        /*0114*/ 	.word	0xffffffff


	//   ....[16]....
        /*0118*/ 	.word	0xffffffff


	//   ....[17]....
        /*011c*/ 	.word	0xffffffff


	//   ....[18]....
        /*0120*/ 	.word	0xffffffff


	//   ....[19]....
        /*0124*/ 	.word	0xffffffff


	//   ....[20]....
        /*0128*/ 	.word	0xffffffff


	//   ....[21]....
        /*012c*/ 	.word	0xffffffff


	//   ....[22]....
        /*0130*/ 	.word	0xffffffff


	//   ....[23]....
        /*0134*/ 	.word	0xffffffff


	//   ....[24]....
        /*0138*/ 	.word	0xffffffff


	//   ....[25]....
        /*013c*/ 	.word	0xffffffff


	//   ....[26]....
        /*0140*/ 	.word	0xffffffff


	//   ....[27]....
        /*0144*/ 	.word	0xffffffff


	//   ....[28]....
        /*0148*/ 	.word	0xffffffff


	//   ....[29]....
        /*014c*/ 	.word	0xffffffff


	//   ....[30]....
        /*0150*/ 	.word	0xffffffff


	//   ....[31]....
        /*0154*/ 	.word	0xffffffff


	//   ....[32]....
        /*0158*/ 	.word	0xffffffff


	//   ....[33]....
        /*015c*/ 	.word	0xffffffff


	//   ....[34]....
        /*0160*/ 	.word	0xffffffff


	//   ....[35]....
        /*0164*/ 	.word	0xffffffff


	//   ....[36]....
        /*0168*/ 	.word	0xffffffff


	//   ....[37]....
        /*016c*/ 	.word	0xffffffff


	//   ....[38]....
        /*0170*/ 	.word	0xffffffff


	//   ....[39]....
        /*0174*/ 	.word	0xffffffff


	//   ....[40]....
        /*0178*/ 	.word	0xffffffff


	//   ....[41]....
        /*017c*/ 	.word	0xffffffff


	//   ....[42]....
        /*0180*/ 	.word	0xffffffff


	//   ....[43]....
        /*0184*/ 	.word	0xffffffff


	//   ....[44]....
        /*0188*/ 	.word	0xffffffff


	//   ....[45]....
        /*018c*/ 	.word	0xffffffff


	//   ....[46]....
        /*0190*/ 	.word	0xffffffff


	//   ....[47]....
        /*0194*/ 	.word	0xffffffff


	//   ....[48]....
        /*0198*/ 	.word	0xffffffff


	//   ....[49]....
        /*019c*/ 	.word	0xffffffff


	//   ....[50]....
        /*01a0*/ 	.word	0xffffffff


	//   ....[51]....
        /*01a4*/ 	.word	0xffffffff


	//   ....[52]....
        /*01a8*/ 	.word	0xffffffff


	//   ....[53]....
        /*01ac*/ 	.word	0xffffffff


	//   ....[54]....
        /*01b0*/ 	.word	0xffffffff


	//   ....[55]....
        /*01b4*/ 	.word	0xffffffff


	//----- nvinfo : EIATTR_COOP_GROUP_INSTR_OFFSETS
	.align		4
.L_10331:
        /*01b8*/ 	.byte	0x04, 0x28
        /*01ba*/ 	.short	(.L_10333 - .L_10332)


	//   ....[0]....
.L_10332:
        /*01bc*/ 	.word	0x00000200


	//   ....[1]....
        /*01c0*/ 	.word	0x00000220


	//   ....[2]....
        /*01c4*/ 	.word	0x00000240


	//   ....[3]....
        /*01c8*/ 	.word	0x00000260


	//   ....[4]....
        /*01cc*/ 	.word	0x00000380


	//   ....[5]....
        /*01d0*/ 	.word	0x000003a0


	//   ....[6]....
        /*01d4*/ 	.word	0x000003c0


	//   ....[7]....
        /*01d8*/ 	.word	0x000003e0


	//   ....[8]....
        /*01dc*/ 	.word	0x00000710


	//   ....[9]....
        /*01e0*/ 	.word	0x00000730


	//   ....[10]....
        /*01e4*/ 	.word	0x00000740


	//   ....[11]....
        /*01e8*/ 	.word	0x000007d0


	//   ....[12]....
        /*01ec*/ 	.word	0x000007f0


	//   ....[13]....
        /*01f0*/ 	.word	0x00000800


	//   ....[14]....
        /*01f4*/ 	.word	0x00000860


	//   ....[15]....
        /*01f8*/ 	.word	0x000008a0


	//   ....[16]....
        /*01fc*/ 	.word	0x000008b0


	//   ....[17]....
        /*0200*/ 	.word	0x00000940


	//   ....[18]....
        /*0204*/ 	.word	0x00000960


	//   ....[19]....
        /*0208*/ 	.word	0x00000970


	//   ....[20]....
        /*020c*/ 	.word	0x00000dc0


	//   ....[21]....
        /*0210*/ 	.word	0x00000de0


	//   ....[22]....
        /*0214*/ 	.word	0x00000df0


	//   ....[23]....
        /*0218*/ 	.word	0x00000e80


	//   ....[24]....
        /*021c*/ 	.word	0x00000ea0


	//   ....[25]....
        /*0220*/ 	.word	0x00000eb0


	//   ....[26]....
        /*0224*/ 	.word	0x00000f10


	//   ....[27]....
        /*0228*/ 	.word	0x00000f50


	//   ....[28]....
        /*022c*/ 	.word	0x00000f60


	//   ....[29]....
        /*0230*/ 	.word	0x00000ff0


	//   ....[30]....
        /*0234*/ 	.word	0x00001010


	//   ....[31]....
        /*0238*/ 	.word	0x00001020


	//   ....[32]....
        /*023c*/ 	.word	0x00001790


	//   ....[33]....
        /*0240*/ 	.word	0x00001810


	//   ....[34]....
        /*0244*/ 	.word	0x00001880


	//   ....[35]....
        /*0248*/ 	.word	0x00001900


	//   ....[36]....
        /*024c*/ 	.word	0x00001980


	//   ....[37]....
        /*0250*/ 	.word	0x00001a00


	//   ....[38]....
        /*0254*/ 	.word	0x00001a80


	//   ....[39]....
        /*0258*/ 	.word	0x00001b00


	//   ....[40]....
        /*025c*/ 	.word	0x00001b80


	//   ....[41]....
        /*0260*/ 	.word	0x00001c00


	//   ....[42]....
        /*0264*/ 	.word	0x00001c80


	//   ....[43]....
        /*0268*/ 	.word	0x00001cf0


	//   ....[44]....
        /*026c*/ 	.word	0x00001d70


	//   ....[45]....
        /*0270*/ 	.word	0x00001df0


	//   ....[46]....
        /*0274*/ 	.word	0x00001e60


	//   ....[47]....
        /*0278*/ 	.word	0x00001ee0


	//   ....[48]....
        /*027c*/ 	.word	0x00001f60


	//   ....[49]....
        /*0280*/ 	.word	0x00001fe0


	//   ....[50]....
        /*0284*/ 	.word	0x00002060


	//   ....[51]....
        /*0288*/ 	.word	0x000020e0


	//   ....[52]....
        /*028c*/ 	.word	0x00002160


	//   ....[53]....
        /*0290*/ 	.word	0x000021e0


	//   ....[54]....
        /*0294*/ 	.word	0x00002260


	//   ....[55]....
        /*0298*/ 	.word	0x000022d0


	//----- nvinfo : EIATTR_EXIT_INSTR_OFFSETS
	.align		4
.L_10333:
        /*029c*/ 	.byte	0x04, 0x1c
        /*029e*/ 	.short	(.L_10335 - .L_10334)


	//   ....[0]....
.L_10334:
        /*02a0*/ 	.word	0x00000090


	//   ....[1]....
        /*02a4*/ 	.word	0x000013a0


	//   ....[2]....
        /*02a8*/ 	.word	0x000013b0


	//   ....[3]....
        /*02ac*/ 	.word	0x000015d0


	//   ....[4]....
        /*02b0*/ 	.word	0x00001730


	//----- nvinfo : EIATTR_MAX_THREADS
	.align		4
.L_10335:
        /*02b4*/ 	.byte	0x04, 0x05
        /*02b6*/ 	.short	(.L_10337 - .L_10336)
.L_10336:
        /*02b8*/ 	.word	0x00000080
        /*02bc*/ 	.word	0x00000001
        /*02c0*/ 	.word	0x00000001


	//----- nvinfo : EIATTR_CRS_STACK_SIZE
	.align		4
.L_10337:
        /*02c4*/ 	.byte	0x04, 0x1e
        /*02c6*/ 	.short	(.L_10339 - .L_10338)
.L_10338:
        /*02c8*/ 	.word	0x00000000
.L_10339:


//--------------------- .nv.info._ZN4vllm3moe10topkGatingILi4ELi32ELi4ELi16ELi32ElfLNS0_11ScoringFuncE0EEEvPKT5_PKbPfiPT4_PiiiibPKf --------------------------
	.section	.nv.info._ZN4vllm3moe10topkGatingILi4ELi32ELi4ELi16ELi32ElfLNS0_11ScoringFuncE0EEEvPKT5_PKbPfiPT4_PiiiibPKf,"",@"SHT_CUDA_INFO"
	.sectionflags	@""
	.align	4


	//----- nvinfo : EIATTR_CUDA_API_VERSION
	.align		4
        /*0000*/ 	.byte	0x04, 0x37
        /*0002*/ 	.short	(.L_10341 - .L_10340)
.L_10340:
        /*0004*/ 	.word	0x00000082


	//----- nvinfo : EIATTR_SW2861232_WAR
	.align		4
.L_10341:
        /*0008*/ 	.byte	0x01, 0x35
	.zero		2


	//----- nvinfo : EIATTR_PARAM_CBANK
	.align		4
        /*000c*/ 	.byte	0x04, 0x0a
        /*000e*/ 	.short	(.L_10343 - .L_10342)
	.align		4
.L_10342:
        /*0010*/ 	.word	index@(.nv.constant0._ZN4vllm3moe10topkGatingILi4ELi32ELi4ELi16ELi32ElfLNS0_11ScoringFuncE0EEEvPKT5_PKbPfiPT4_PiiiibPKf)
        /*0014*/ 	.short	0x0160
        /*0016*/ 	.short	0x0048


	//----- nvinfo : EIATTR_CBANK_PARAM_SIZE
	.align		4
.L_10343:
        /*0018*/ 	.byte	0x03, 0x19
        /*001a*/ 	.short	0x0048


	//----- nvinfo : EIATTR_KPARAM_INFO
	.align		4
        /*001c*/ 	.byte	0x04, 0x17
        /*001e*/ 	.short	(.L_10345 - .L_10344)
.L_10344:
        /*0020*/ 	.word	0x00000000
        /*0024*/ 	.short	0x000a
        /*0026*/ 	.short	0x0040
        /*0028*/ 	.byte	0x00, 0xf0, 0x21, 0x00


	//----- nvinfo : EIATTR_KPARAM_INFO
	.align		4
.L_10345:
        /*002c*/ 	.byte	0x04, 0x17
        /*002e*/ 	.short	(.L_10347 - .L_10346)
.L_10346:
        /*0030*/ 	.word	0x00000000
        /*0034*/ 	.short	0x0009
        /*0036*/ 	.short	0x003c
        /*0038*/ 	.byte	0x00, 0xf0, 0x05, 0x00


	//----- nvinfo : EIATTR_KPARAM_INFO
	.align		4
.L_10347:
        /*003c*/ 	.byte	0x04, 0x17
        /*003e*/ 	.short	(.L_10349 - .L_10348)
.L_10348:
        /*0040*/ 	.word	0x00000000
        /*0044*/ 	.short	0x0008
        /*0046*/ 	.short	0x0038
        /*0048*/ 	.byte	0x00, 0xf0, 0x11, 0x00


	//----- nvinfo : EIATTR_KPARAM_INFO
	.align		4
.L_10349:
        /*004c*/ 	.byte	0x04, 0x17
        /*004e*/ 	.short	(.L_10351 - .L_10350)
.L_10350:
        /*0050*/ 	.word	0x00000000
        /*0054*/ 	.short	0x0007
        /*0056*/ 	.short	0x0034
        /*0058*/ 	.byte	0x00, 0xf0, 0x11, 0x00


	//----- nvinfo : EIATTR_KPARAM_INFO
	.align		4
.L_10351:
        /*005c*/ 	.byte	0x04, 0x17
        /*005e*/ 	.short	(.L_10353 - .L_10352)
.L_10352:
        /*0060*/ 	.word	0x00000000
        /*0064*/ 	.short	0x0006
        /*0066*/ 	.short	0x0030
        /*0068*/ 	.byte	0x00, 0xf0, 0x11, 0x00


	//----- nvinfo : EIATTR_KPARAM_INFO
	.align		4
.L_10353:
        /*006c*/ 	.byte	0x04, 0x17
        /*006e*/ 	.short	(.L_10355 - .L_10354)
.L_10354:
        /*0070*/ 	.word	0x00000000
        /*0074*/ 	.short	0x0005
        /*0076*/ 	.short	0x0028
        /*0078*/ 	.byte	0x00, 0xf0, 0x21, 0x00


	//----- nvinfo : EIATTR_KPARAM_INFO
	.align		4
.L_10355:
        /*007c*/ 	.byte	0x04, 0x17
        /*007e*/ 	.short	(.L_10357 - .L_10356)
.L_10356:
        /*0080*/ 	.word	0x00000000
        /*0084*/ 	.short	0x0004
        /*0086*/ 	.short	0x0020
        /*0088*/ 	.byte	0x00, 0xf0, 0x21, 0x00


	//----- nvinfo : EIATTR_KPARAM_INFO
	.align		4
.L_10357:
        /*008c*/ 	.byte	0x04, 0x17
        /*008e*/ 	.short	(.L_10359 - .L_10358)
.L_10358:
        /*0090*/ 	.word	0x00000000
        /*0094*/ 	.short	0x0003
        /*0096*/ 	.short	0x0018
        /*0098*/ 	.byte	0x00, 0xf0, 0x11, 0x00


	//----- nvinfo : EIATTR_KPARAM_INFO
	.align		4
.L_10359:
        /*009c*/ 	.byte	0x04, 0x17
        /*009e*/ 	.short	(.L_10361 - .L_10360)
.L_10360:
        /*00a0*/ 	.word	0x00000000
        /*00a4*/ 	.short	0x0002
        /*00a6*/ 	.short	0x0010
        /*00a8*/ 	.byte	0x00, 0xf0, 0x21, 0x00


	//----- nvinfo : EIATTR_KPARAM_INFO
	.align		4
.L_10361:
        /*00ac*/ 	.byte	0x04, 0x17
        /*00ae*/ 	.short	(.L_10363 - .L_10362)
.L_10362:
        /*00b0*/ 	.word	0x00000000
        /*00b4*/ 	.short	0x0001
        /*00b6*/ 	.short	0x0008
        /*00b8*/ 	.byte	0x00, 0xf0, 0x21, 0x00


	//----- nvinfo : EIATTR_KPARAM_INFO
	.align		4
.L_10363:
        /*00bc*/ 	.byte	0x04, 0x17
        /*00be*/ 	.short	(.L_10365 - .L_10364)
.L_10364:
        /*00c0*/ 	.word	0x00000000
        /*00c4*/ 	.short	0x0000
        /*00c6*/ 	.short	0x0000
        /*00c8*/ 	.byte	0x00, 0xf0, 0x21, 0x00


	//----- nvinfo : EIATTR_MAXREG_COUNT
	.align		4
.L_10365:
        /*00cc*/ 	.byte	0x03, 0x1b
        /*00ce*/ 	.short	0x00ff


	//----- nvinfo : EIATTR_MERCURY_ISA_VERSION
	.align		4
        /*00d0*/ 	.byte	0x03, 0x5f
        /*00d2*/ 	.short	0x0000


	//----- nvinfo : EIATTR_COOP_GROUP_MASK_REGIDS
	.align		4
        /*00d4*/ 	.byte	0x04, 0x29
        /*00d6*/ 	.short	(.L_10367 - .L_10366)


	//   ....[0]....
.L_10366:
        /*00d8*/ 	.word	0xffffffff


	//   ....[1]....
        /*00dc*/ 	.word	0xffffffff


	//   ....[2]....
        /*00e0*/ 	.word	0xffffffff


	//   ....[3]....
        /*00e4*/ 	.word	0xffffffff


	//   ....[4]....
        /*00e8*/ 	.word	0xffffffff


	//   ....[5]....
        /*00ec*/ 	.word	0xffffffff


	//   ....[6]....
        /*00f0*/ 	.word	0xffffffff


	//   ....[7]....
        /*00f4*/ 	.word	0xffffffff


	//   ....[8]....
        /*00f8*/ 	.word	0xffffffff


	//   ....[9]....
        /*00fc*/ 	.word	0xffffffff


	//   ....[10]....
        /*0100*/ 	.word	0xffffffff


	//   ....[11]....
        /*0104*/ 	.word	0xffffffff


	//   ....[12]....
        /*0108*/ 	.word	0xffffffff


	//   ....[13]....
        /*010c*/ 	.word	0xffffffff


	//   ....[14]....
        /*0110*/ 	.word	0xffffffff


	//   ....[15]....
        /*0114*/ 	.word	0xffffffff


	//   ....[16]....
        /*0118*/ 	.word	0xffffffff


	//   ....[17]....
        /*011c*/ 	.word	0xffffffff


	//   ....[18]....
        /*0120*/ 	.word	0xffffffff


	//   ....[19]....
        /*0124*/ 	.word	0xffffffff


	//   ....[20]....
        /*0128*/ 	.word	0xffffffff


	//   ....[21]....
        /*012c*/ 	.word	0xffffffff


	//   ....[22]....
        /*0130*/ 	.word	0xffffffff


	//   ....[23]....
        /*0134*/ 	.word	0xffffffff


	//   ....[24]....
        /*0138*/ 	.word	0xffffffff


	//   ....[25]....
        /*013c*/ 	.word	0xffffffff


	//   ....[26]....
        /*0140*/ 	.word	0xffffffff


	//   ....[27]....
        /*0144*/ 	.word	0xffffffff


	//   ....[28]....
        /*0148*/ 	.word	0xffffffff


	//   ....[29]....
        /*014c*/ 	.word	0xffffffff


	//   ....[30]....
        /*0150*/ 	.word	0xffffffff


	//   ....[31]....
        /*0154*/ 	.word	0xffffffff


	//   ....[32]....
        /*0158*/ 	.word	0xffffffff


	//   ....[33]....
        /*015c*/ 	.word	0xffffffff


	//   ....[34]....
        /*0160*/ 	.word	0xffffffff


	//   ....[35]....
        /*0164*/ 	.word	0xffffffff


	//   ....[36]....
        /*0168*/ 	.word	0xffffffff


	//   ....[37]....
        /*016c*/ 	.word	0xffffffff


	//   ....[38]....
        /*0170*/ 	.word	0xffffffff


	//   ....[39]....
        /*0174*/ 	.word	0xffffffff


	//   ....[40]....
        /*0178*/ 	.word	0xffffffff


	//   ....[41]....
        /*017c*/ 	.word	0xffffffff


	//----- nvinfo : EIATTR_COOP_GROUP_INSTR_OFFSETS
	.align		4
.L_10367:
        /*0180*/ 	.byte	0x04, 0x28
        /*0182*/ 	.short	(.L_10369 - .L_10368)


	//   ....[0]....
.L_10368:
        /*0184*/ 	.word	0x00000200


	//   ....[1]....
        /*0188*/ 	.word	0x00000220


	//   ....[2]....
        /*018c*/ 	.word	0x00000240


	//   ....[3]....
        /*0190*/ 	.word	0x00000360


	//   ....[4]....
        /*0194*/ 	.word	0x00000380


	//   ....[5]....
        /*0198*/ 	.word	0x000003a0


	//   ....[6]....
        /*019c*/ 	.word	0x000006d0


	//   ....[7]....
        /*01a0*/ 	.word	0x000006f0


	//   ....[8]....
        /*01a4*/ 	.word	0x00000700


	//   ....[9]....
        /*01a8*/ 	.word	0x00000790


	//   ....[10]....
        /*01ac*/ 	.word	0x000007b0


	//   ....[11]....
        /*01b0*/ 	.word	0x000007c0


	//   ....[12]....
        /*01b4*/ 	.word	0x00000820


	//   ....[13]....
        /*01b8*/ 	.word	0x00000860


	//   ....[14]....
        /*01bc*/ 	.word	0x00000870


	//   ....[15]....
        /*01c0*/ 	.word	0x00000cd0


	//   ....[16]....
        /*01c4*/ 	.word	0x00000cf0


	//   ....[17]....
        /*01c8*/ 	.word	0x00000d00


	//   ....[18]....
        /*01cc*/ 	.word	0x00000d90


	//   ....[19]....
        /*01d0*/ 	.word	0x00000db0


	//   ....[20]....
        /*01d4*/ 	.word	0x00000dc0


	//   ....[21]....
        /*01d8*/ 	.word	0x00000e20


	//   ....[22]....
        /*01dc*/ 	.word	0x00000e60


	//   ....[23]....
        /*01e0*/ 	.word	0x00000e70


	//   ....[24]....
        /*01e4*/ 	.word	0x000015f0


	//   ....[25]....
        /*01e8*/ 	.word	0x00001670


	//   ....[26]....
        /*01ec*/ 	.word	0x000016e0


	//   ....[27]....
        /*01f0*/ 	.word	0x00001760


	//   ....[28]....
        /*01f4*/ 	.word	0x000017e0


	//   ....[29]....
        /*01f8*/ 	.word	0x00001860


	//   ....[30]....
        /*01fc*/ 	.word	0x000018e0


	//   ....[31]....
        /*0200*/ 	.word	0x00001960


	//   ....[32]....
        /*0204*/ 	.word	0x000019d0


	//   ....[33]....
        /*0208*/ 	.word	0x00001a50


	//   ....[34]....
        /*020c*/ 	.word	0x00001ad0


	//   ....[35]....
        /*0210*/ 	.word	0x00001b40


	//   ....[36]....
        /*0214*/ 	.word	0x00001bc0


	//   ....[37]....
        /*0218*/ 	.word	0x00001c40


	//   ....[38]....
        /*021c*/ 	.word	0x00001cc0


	//   ....[39]....
        /*0220*/ 	.word	0x00001d40


	//   ....[40]....
        /*0224*/ 	.word	0x00001dc0


	//   ....[41]....
        /*0228*/ 	.word	0x00001e30


	//----- nvinfo : EIATTR_EXIT_INSTR_OFFSETS
	.align		4
.L_10369:
        /*022c*/ 	.byte	0x04, 0x1c
        /*022e*/ 	.short	(.L_10371 - .L_10370)


	//   ....[0]....
.L_10370:
        /*0230*/ 	.word	0x00000090


	//   ....[1]....
        /*0234*/ 	.word	0x00001200


	//   ....[2]....
        /*0238*/ 	.word	0x00001210


	//   ....[3]....
        /*023c*/ 	.word	0x00001430


	//   ....[4]....
        /*0240*/ 	.word	0x00001590


	//----- nvinfo : EIATTR_MAX_THREADS
	.align		4
.L_10371:
        /*0244*/ 	.byte	0x04, 0x05
        /*0246*/ 	.short	(.L_10373 - .L_10372)
.L_10372:
        /*0248*/ 	.word	0x00000080
        /*024c*/ 	.word	0x00000001
        /*0250*/ 	.word	0x00000001


	//----- nvinfo : EIATTR_CRS_STACK_SIZE
	.align		4
.L_10373:
        /*0254*/ 	.byte	0x04, 0x1e
        /*0256*/ 	.short	(.L_10375 - .L_10374)
.L_10374:
        /*0258*/ 	.word	0x00000000
.L_10375:


//--------------------- .nv.info._ZN4vllm3moe10topkGatingILi4ELi16ELi4ELi16ELi32ElfLNS0_11ScoringFuncE0EEEvPKT5_PKbPfiPT4_PiiiibPKf --------------------------
	.section	.nv.info._ZN4vllm3moe10topkGatingILi4ELi16ELi4ELi16ELi32ElfLNS0_11ScoringFuncE0EEEvPKT5_PKbPfiPT4_PiiiibPKf,"",@"SHT_CUDA_INFO"
	.sectionflags	@""
	.align	4


	//----- nvinfo : EIATTR_CUDA_API_VERSION
	.align		4
        /*0000*/ 	.byte	0x04, 0x37
        /*0002*/ 	.short	(.L_10377 - .L_10376)
.L_10376:
        /*0004*/ 	.word	0x00000082


	//----- nvinfo : EIATTR_SW2861232_WAR
	.align		4
.L_10377:
        /*0008*/ 	.byte	0x01, 0x35
	.zero		2


	//----- nvinfo : EIATTR_PARAM_CBANK
	.align		4
        /*000c*/ 	.byte	0x04, 0x0a
        /*000e*/ 	.short	(.L_10379 - .L_10378)
	.align		4
.L_10378:
        /*0010*/ 	.word	index@(.nv.constant0._ZN4vllm3moe10topkGatingILi4ELi16ELi4ELi16ELi32ElfLNS0_11ScoringFuncE0EEEvPKT5_PKbPfiPT4_PiiiibPKf)
        /*0014*/ 	.short	0x0160
        /*0016*/ 	.short	0x0048


	//----- nvinfo : EIATTR_CBANK_PARAM_SIZE
	.align		4
.L_10379:
        /*0018*/ 	.byte	0x03, 0x19
        /*001a*/ 	.short	0x0048


	//----- nvinfo : EIATTR_KPARAM_INFO
	.align		4
        /*001c*/ 	.byte	0x04, 0x17
        /*001e*/ 	.short	(.L_10381 - .L_10380)
.L_10380:
        /*0020*/ 	.word	0x00000000
        /*0024*/ 	.short	0x000a
        /*0026*/ 	.short	0x0040
        /*0028*/ 	.byte	0x00, 0xf0, 0x21, 0x00


	//----- nvinfo : EIATTR_KPARAM_INFO
	.align		4
.L_10381:
        /*002c*/ 	.byte	0x04, 0x17
        /*002e*/ 	.short	(.L_10383 - .L_10382)
.L_10382:
        /*0030*/ 	.word	0x00000000
        /*0034*/ 	.short	0x0009
        /*0036*/ 	.short	0x003c
        /*0038*/ 	.byte	0x00, 0xf0, 0x05, 0x00


	//----- nvinfo : EIATTR_KPARAM_INFO
	.align		4
.L_10383:
        /*003c*/ 	.byte	0x04, 0x17
        /*003e*/ 	.short	(.L_10385 - .L_10384)
.L_10384:
        /*0040*/ 	.word	0x00000000
        /*0044*/ 	.short	0x0008
        /*0046*/ 	.short	0x0038
        /*0048*/ 	.byte	0x00, 0xf0, 0x11, 0x00


	//----- nvinfo : EIATTR_KPARAM_INFO
	.align		4
.L_10385:
        /*004c*/ 	.byte	0x04, 0x17
        /*004e*/ 	.short	(.L_10387 - .L_10386)
.L_10386:
        /*0050*/ 	.word	0x00000000
        /*0054*/ 	.short	0x0007
        /*0056*/ 	.short	0x0034
        /*0058*/ 	.byte	0x00, 0xf0, 0x11, 0x00


	//----- nvinfo : EIATTR_KPARAM_INFO
	.align		4
.L_10387:
        /*005c*/ 	.byte	0x04, 0x17
        /*005e*/ 	.short	(.L_10389 - .L_10388)
.L_10388:
        /*0060*/ 	.word	0x00000000
        /*0064*/ 	.short	0x0006
        /*0066*/ 	.short	0x0030
        /*0068*/ 	.byte	0x00, 0xf0, 0x11, 0x00


	//----- nvinfo : EIATTR_KPARAM_INFO
	.align		4
.L_10389:
        /*006c*/ 	.byte	0x04, 0x17
        /*006e*/ 	.short	(.L_10391 - .L_10390)
.L_10390:
        /*0070*/ 	.word	0x00000000
        /*0074*/ 	.short	0x0005
        /*0076*/ 	.short	0x0028
        /*0078*/ 	.byte	0x00, 0xf0, 0x21, 0x00


	//----- nvinfo : EIATTR_KPARAM_INFO
	.align		4
.L_10391:
        /*007c*/ 	.byte	0x04, 0x17
        /*007e*/ 	.short	(.L_10393 - .L_10392)
.L_10392:
        /*0080*/ 	.word	0x00000000
        /*0084*/ 	.short	0x0004
        /*0086*/ 	.short	0x0020
        /*0088*/ 	.byte	0x00, 0xf0, 0x21, 0x00


	//----- nvinfo : EIATTR_KPARAM_INFO
	.align		4
.L_10393:
        /*008c*/ 	.byte	0x04, 0x17
        /*008e*/ 	.short	(.L_10395 - .L_10394)
.L_10394:
        /*0090*/ 	.word	0x00000000
        /*0094*/ 	.short	0x0003
        /*0096*/ 	.short	0x0018
        /*0098*/ 	.byte	0x00, 0xf0, 0x11, 0x00


	//----- nvinfo : EIATTR_KPARAM_INFO
	.align		4
.L_10395:
        /*009c*/ 	.byte	0x04, 0x17
        /*009e*/ 	.short	(.L_10397 - .L_10396)
.L_10396:
        /*00a0*/ 	.word	0x00000000
        /*00a4*/ 	.short	0x0002
        /*00a6*/ 	.short	0x0010
        /*00a8*/ 	.byte	0x00, 0xf0, 0x21, 0x00


	//----- nvinfo : EIATTR_KPARAM_INFO
	.align		4
.L_10397:
        /*00ac*/ 	.byte	0x04, 0x17
        /*00ae*/ 	.short	(.L_10399 - .L_10398)
.L_10398:
        /*00b0*/ 	.word	0x00000000
        /*00b4*/ 	.short	0x0001
        /*00b6*/ 	.short	0x0008
        /*00b8*/ 	.byte	0x00, 0xf0, 0x21, 0x00


	//----- nvinfo : EIATTR_KPARAM_INFO
	.align		4
.L_10399:
        /*00bc*/ 	.byte	0x04, 0x17
        /*00be*/ 	.short	(.L_10401 - .L_10400)
.L_10400:
        /*00c0*/ 	.word	0x00000000
        /*00c4*/ 	.short	0x0000
        /*00c6*/ 	.short	0x0000
        /*00c8*/ 	.byte	0x00, 0xf0, 0x21, 0x00


	//----- nvinfo : EIATTR_MAXREG_COUNT
	.align		4
.L_10401:
        /*00cc*/ 	.byte	0x03, 0x1b
        /*00ce*/ 	.short	0x00ff


	//----- nvinfo : EIATTR_MERCURY_ISA_VERSION
	.align		4
        /*00d0*/ 	.byte	0x03, 0x5f
        /*00d2*/ 	.short	0x0000


	//----- nvinfo : EIATTR_COOP_GROUP_MASK_REGIDS
	.align		4
        /*00d4*/ 	.byte	0x04, 0x29
        /*00d6*/ 	.short	(.L_10403 - .L_10402)


	//   ....[0]....
.L_10402:
        /*00d8*/ 	.word	0xffffffff


	//   ....[1]....
        /*00dc*/ 	.word	0xffffffff


	//   ....[2]....
        /*00e0*/ 	.word	0xffffffff


	//   ....[3]....
        /*00e4*/ 	.word	0xffffffff


	//   ....[4]....
        /*00e8*/ 	.word	0xffffffff


	//   ....[5]....
        /*00ec*/ 	.word	0xffffffff


	//   ....[6]....
        /*00f0*/ 	.word	0xffffffff


	//   ....[7]....
        /*00f4*/ 	.word	0xffffffff


	//   ....[8]....
        /*00f8*/ 	.word	0xffffffff


	//   ....[9]....
        /*00fc*/ 	.word	0xffffffff


	//   ....[10]....
        /*0100*/ 	.word	0xffffffff


	//   ....[11]....
        /*0104*/ 	.word	0xffffffff


	//   ....[12]....
        /*0108*/ 	.word	0xffffffff


	//   ....[13]....
        /*010c*/ 	.word	0xffffffff


	//   ....[14]....
        /*0110*/ 	.word	0xffffffff


	//   ....[15]....
        /*0114*/ 	.word	0xffffffff


	//   ....[16]....
        /*0118*/ 	.word	0xffffffff


	//   ....[17]....
        /*011c*/ 	.word	0xffffffff


	//   ....[18]....
        /*0120*/ 	.word	0xffffffff


	//   ....[19]....
        /*0124*/ 	.word	0xffffffff


	//   ....[20]....
        /*0128*/ 	.word	0xffffffff


	//   ....[21]....
        /*012c*/ 	.word	0xffffffff


	//   ....[22]....
        /*0130*/ 	.word	0xffffffff


	//   ....[23]....
        /*0134*/ 	.word	0xffffffff


	//   ....[24]....
        /*0138*/ 	.word	0xffffffff


	//   ....[25]....
        /*013c*/ 	.word	0xffffffff


	//   ....[26]....
        /*0140*/ 	.word	0xffffffff


	//   ....[27]....
        /*0144*/ 	.word	0xffffffff


	//----- nvinfo : EIATTR_COOP_GROUP_INSTR_OFFSETS
	.align		4
.L_10403:
        /*0148*/ 	.byte	0x04, 0x28
        /*014a*/ 	.short	(.L_10405 - .L_10404)


	//   ....[0]....
.L_10404:
        /*014c*/ 	.word	0x00000200


	//   ....[1]....
        /*0150*/ 	.word	0x00000220


	//   ....[2]....
        /*0154*/ 	.word	0x00000340


	//   ....[3]....
        /*0158*/ 	.word	0x00000360


	//   ....[4]....
        /*015c*/ 	.word	0x000006a0


	//   ....[5]....
        /*0160*/ 	.word	0x000006c0


	//   ....[6]....
        /*0164*/ 	.word	0x000006d0


	//   ....[7]....
        /*0168*/ 	.word	0x00000770


	//   ....[8]....
        /*016c*/ 	.word	0x00000780


	//   ....[9]....
        /*0170*/ 	.word	0x00000790


	//   ....[10]....
        /*0174*/ 	.word	0x00000be0


	//   ....[11]....
        /*0178*/ 	.word	0x00000c00


	//   ....[12]....
        /*017c*/ 	.word	0x00000c10


	//   ....[13]....
        /*0180*/ 	.word	0x00000cb0


	//   ....[14]....
        /*0184*/ 	.word	0x00000cc0


	//   ....[15]....
        /*0188*/ 	.word	0x00000cd0


	//   ....[16]....
        /*018c*/ 	.word	0x00001410


	//   ....[17]....
        /*0190*/ 	.word	0x00001490


	//   ....[18]....
        /*0194*/ 	.word	0x00001500


	//   ....[19]....
        /*0198*/ 	.word	0x00001580


	//   ....[20]....
        /*019c*/ 	.word	0x00001600


	//   ....[21]....
        /*01a0*/ 	.word	0x00001670


	//   ....[22]....
        /*01a4*/ 	.word	0x000016e0


	//   ....[23]....
        /*01a8*/ 	.word	0x00001760


	//   ....[24]....
        /*01ac*/ 	.word	0x000017d0


	//   ....[25]....
        /*01b0*/ 	.word	0x00001850


	//   ....[26]....
        /*01b4*/ 	.word	0x000018d0


	//   ....[27]....
        /*01b8*/ 	.word	0x00001940


	//----- nvinfo : EIATTR_EXIT_INSTR_OFFSETS
	.align		4
.L_10405:
        /*01bc*/ 	.byte	0x04, 0x1c
        /*01be*/ 	.short	(.L_10407 - .L_10406)


	//   ....[0]....
.L_10406:
        /*01c0*/ 	.word	0x00000090


	//   ....[1]....
        /*01c4*/ 	.word	0x00001050


	//   ....[2]....
        /*01c8*/ 	.word	0x00001060


	//   ....[3]....
        /*01cc*/ 	.word	0x00001280


	//   ....[4]....
        /*01d0*/ 	.word	0x000013b0


	//----- nvinfo : EIATTR_MAX_THREADS
	.align		4
.L_10407:
        /*01d4*/ 	.byte	0x04, 0x05
        /*01d6*/ 	.short	(.L_10409 - .L_10408)
.L_10408:
        /*01d8*/ 	.word	0x00000080
        /*01dc*/ 	.word	0x00000001
        /*01e0*/ 	.word	0x00000001


	//----- nvinfo : EIATTR_CRS_STACK_SIZE
	.align		4
.L_10409:
        /*01e4*/ 	.byte	0x04, 0x1e
        /*01e6*/ 	.short	(.L_10411 - .L_10410)
.L_10410:
        /*01e8*/ 	.word	0x00000000
.L_10411:


//--------------------- .nv.info._ZN4vllm3moe10topkGatingILi4ELi8ELi4ELi16ELi32ElfLNS0_11ScoringFuncE0EEEvPKT5_PKbPfiPT4_PiiiibPKf --------------------------
	.section	.nv.info._ZN4vllm3moe10topkGatingILi4ELi8ELi4ELi16ELi32ElfLNS0_11ScoringFuncE0EEEvPKT5_PKbPfiPT4_PiiiibPKf,"",@"SHT_CUDA_INFO"
	.sectionflags	@""
	.align	4


	//----- nvinfo : EIATTR_CUDA_API_VERSION
	.align		4
        /*0000*/ 	.byte	0x04, 0x37
        /*0002*/ 	.short	(.L_10413 - .L_10412)
.L_10412:
        /*0004*/ 	.word	0x00000082


	//----- nvinfo : EIATTR_SW2861232_WAR
	.align		4
.L_10413:
        /*0008*/ 	.byte	0x01, 0x35
	.zero		2


	//----- nvinfo : EIATTR_PARAM_CBANK
	.align		4
        /*000c*/ 	.byte	0x04, 0x0a
        /*000e*/ 	.short	(.L_10415 - .L_10414)
	.align		4
.L_10414:
        /*0010*/ 	.word	index@(.nv.constant0._ZN4vllm3moe10topkGatingILi4ELi8ELi4ELi16ELi32ElfLNS0_11ScoringFuncE0EEEvPKT5_PKbPfiPT4_PiiiibPKf)
        /*0014*/ 	.short	0x0160
        /*0016*/ 	.short	0x0048


	//----- nvinfo : EIATTR_CBANK_PARAM_SIZE
	.align		4
.L_10415:
        /*0018*/ 	.byte	0x03, 0x19
        /*001a*/ 	.short	0x0048


	//----- nvinfo : EIATTR_KPARAM_INFO
	.align		4
        /*001c*/ 	.byte	0x04, 0x17
        /*001e*/ 	.short	(.L_10417 - .L_10416)
.L_10416:
        /*0020*/ 	.word	0x00000000
        /*0024*/ 	.short	0x000a
        /*0026*/ 	.short	0x0040
        /*0028*/ 	.byte	0x00, 0xf0, 0x21, 0x00


	//----- nvinfo : EIATTR_KPARAM_INFO
	.align		4
.L_10417:
        /*002c*/ 	.byte	0x04, 0x17
        /*002e*/ 	.short	(.L_10419 - .L_10418)
.L_10418:
        /*0030*/ 	.word	0x00000000
        /*0034*/ 	.short	0x0009
        /*0036*/ 	.short	0x003c
        /*0038*/ 	.byte	0x00, 0xf0, 0x05, 0x00


	//----- nvinfo : EIATTR_KPARAM_INFO
	.align		4
.L_10419:
        /*003c*/ 	.byte	0x04, 0x17
        /*003e*/ 	.short	(.L_10421 - .L_10420)
.L_10420:
        /*0040*/ 	.word	0x00000000
        /*0044*/ 	.short	0x0008
        /*0046*/ 	.short	0x0038
        /*0048*/ 	.byte	0x00, 0xf0, 0x11, 0x00


	//----- nvinfo : EIATTR_KPARAM_INFO
	.align		4
.L_10421:
        /*004c*/ 	.byte	0x04, 0x17
        /*004e*/ 	.short	(.L_10423 - .L_10422)
.L_10422:
        /*0050*/ 	.word	0x00000000
        /*0054*/ 	.short	0x0007
        /*0056*/ 	.short	0x0034
        /*0058*/ 	.byte	0x00, 0xf0, 0x11, 0x00


	//----- nvinfo : EIATTR_KPARAM_INFO
	.align		4
.L_10423:
        /*005c*/ 	.byte	0x04, 0x17
        /*005e*/ 	.short	(.L_10425 - .L_10424)
.L_10424:
        /*0060*/ 	.word	0x00000000
        /*0064*/ 	.short	0x0006
        /*0066*/ 	.short	0x0030
        /*0068*/ 	.byte	0x00, 0xf0, 0x11, 0x00


	//----- nvinfo : EIATTR_KPARAM_INFO
	.align		4
.L_10425:
        /*006c*/ 	.byte	0x04, 0x17
        /*006e*/ 	.short	(.L_10427 - .L_10426)
.L_10426:
        /*0070*/ 	.word	0x00000000
        /*0074*/ 	.short	0x0005
        /*0076*/ 	.short	0x0028
        /*0078*/ 	.byte	0x00, 0xf0, 0x21, 0x00


	//----- nvinfo : EIATTR_KPARAM_INFO
	.align		4
.L_10427:
        /*007c*/ 	.byte	0x04, 0x17
        /*007e*/ 	.short	(.L_10429 - .L_10428)
.L_10428:
        /*0080*/ 	.word	0x00000000
        /*0084*/ 	.short	0x0004
        /*0086*/ 	.short	0x0020
        /*0088*/ 	.byte	0x00, 0xf0, 0x21, 0x00


	//----- nvinfo : EIATTR_KPARAM_INFO
	.align		4
.L_10429:
        /*008c*/ 	.byte	0x04, 0x17
        /*008e*/ 	.short	(.L_10431 - .L_10430)
.L_10430:
        /*0090*/ 	.word	0x00000000
        /*0094*/ 	.short	0x0003
        /*0096*/ 	.short	0x0018
        /*0098*/ 	.byte	0x00, 0xf0, 0x11, 0x00


	//----- nvinfo : EIATTR_KPARAM_INFO
	.align		4
.L_10431:
        /*009c*/ 	.byte	0x04, 0x17
        /*009e*/ 	.short	(.L_10433 - .L_10432)
.L_10432:
        /*00a0*/ 	.word	0x00000000
        /*00a4*/ 	.short	0x0002
        /*00a6*/ 	.short	0x0010
        /*00a8*/ 	.byte	0x00, 0xf0, 0x21, 0x00


	//----- nvinfo : EIATTR_KPARAM_INFO
	.align		4
.L_10433:
        /*00ac*/ 	.byte	0x04, 0x17
        /*00ae*/ 	.short	(.L_10435 - .L_10434)
.L_10434:
        /*00b0*/ 	.word	0x00000000
        /*00b4*/ 	.short	0x0001
        /*00b6*/ 	.short	0x0008
        /*00b8*/ 	.byte	0x00, 0xf0, 0x21, 0x00


	//----- nvinfo : EIATTR_KPARAM_INFO
	.align		4
.L_10435:
        /*00bc*/ 	.byte	0x04, 0x17
        /*00be*/ 	.short	(.L_10437 - .L_10436)
.L_10436:
        /*00c0*/ 	.word	0x00000000
        /*00c4*/ 	.short	0x0000
        /*00c6*/ 	.short	0x0000
        /*00c8*/ 	.byte	0x00, 0xf0, 0x21, 0x00


	//----- nvinfo : EIATTR_MAXREG_COUNT
	.align		4
.L_10437:
        /*00cc*/ 	.byte	0x03, 0x1b
        /*00ce*/ 	.short	0x00ff


	//----- nvinfo : EIATTR_MERCURY_ISA_VERSION
	.align		4
        /*00d0*/ 	.byte	0x03, 0x5f
        /*00d2*/ 	.short	0x0000


	//----- nvinfo : EIATTR_COOP_GROUP_MASK_REGIDS
	.align		4
        /*00d4*/ 	.byte	0x04, 0x29
        /*00d6*/ 	.short	(.L_10439 - .L_10438)


	//   ....[0]....
.L_10438:
        /*00d8*/ 	.word	0xffffffff


	//   ....[1]....
        /*00dc*/ 	.word	0xffffffff


	//   ....[2]....
        /*00e0*/ 	.word	0xffffffff


	//   ....[3]....
        /*00e4*/ 	.word	0xffffffff


	//   ....[4]....
        /*00e8*/ 	.word	0xffffffff


	//   ....[5]....
        /*00ec*/ 	.word	0xffffffff


	//   ....[6]....
        /*00f0*/ 	.word	0xffffffff


	//   ....[7]....
        /*00f4*/ 	.word	0xffffffff


	//   ....[8]....
        /*00f8*/ 	.word	0xffffffff


	//   ....[9]....
        /*00fc*/ 	.word	0xffffffff


	//   ....[10]....
        /*0100*/ 	.word	0xffffffff


	//   ....[11]....
        /*0104*/ 	.word	0xffffffff


	//   ....[12]....
        /*0108*/ 	.word	0xffffffff


	//   ....[13]....
        /*010c*/ 	.word	0xffffffff


	//   ....[14]....
        /*0110*/ 	.word	0xffffffff


	//   ....[15]....
        /*0114*/ 	.word	0xffffffff


	//   ....[16]....
        /*0118*/ 	.word	0xffffffff


	//   ....[17]....
        /*011c*/ 	.word	0xffffffff


	//   ....[18]....
        /*0120*/ 	.word	0xffffffff


	//   ....[19]....
        /*0124*/ 	.word	0xffffffff


	//----- nvinfo : EIATTR_COOP_GROUP_INSTR_OFFSETS
	.align		4
.L_10439:
        /*0128*/ 	.byte	0x04, 0x28
        /*012a*/ 	.short	(.L_10441 - .L_10440)


	//   ....[0]....
.L_10440:
        /*012c*/ 	.word	0x00000200


	//   ....[1]....
        /*0130*/ 	.word	0x00000320


	//   ....[2]....
        /*0134*/ 	.word	0x000006b0


	//   ....[3]....
        /*0138*/ 	.word	0x000006e0


	//   ....[4]....
        /*013c*/ 	.word	0x000006f0


	//   ....[5]....
        /*0140*/ 	.word	0x00000ac0


	//   ....[6]....
        /*0144*/ 	.word	0x00000b00


	//   ....[7]....
        /*0148*/ 	.word	0x00000b10


	//   ....[8]....
        /*014c*/ 	.word	0x00000ec0


	//   ....[9]....
        /*0150*/ 	.word	0x00000ef0


	//   ....[10]....
        /*0154*/ 	.word	0x00000f20


	//   ....[11]....
        /*0158*/ 	.word	0x000013b0


	//   ....[12]....
        /*015c*/ 	.word	0x000013e0


	//   ....[13]....
        /*0160*/ 	.word	0x000013f0


	//   ....[14]....
        /*0164*/ 	.word	0x000017a0


	//   ....[15]....
        /*0168*/ 	.word	0x000017e0


	//   ....[16]....
        /*016c*/ 	.word	0x000017f0


	//   ....[17]....
        /*0170*/ 	.word	0x00001b80


	//   ....[18]....
        /*0174*/ 	.word	0x00001bb0


	//   ....[19]....
        /*0178*/ 	.word	0x00001be0


	//----- nvinfo : EIATTR_EXIT_INSTR_OFFSETS
	.align		4
.L_10441:
        /*017c*/ 	.byte	0x04, 0x1c
        /*017e*/ 	.short	(.L_10443 - .L_10442)


	//   ....[0]....
.L_10442:
        /*0180*/ 	.word	0x00000090


	//   ....[1]....
        /*0184*/ 	.word	0x00001ee0


	//   ....[2]....
        /*0188*/ 	.word	0x00001ef0


	//   ....[3]....
        /*018c*/ 	.word	0x000020f0


	//   ....[4]....
        /*0190*/ 	.word	0x00002250


	//----- nvinfo : EIATTR_MAX_THREADS
	.align		4
.L_10443:
        /*0194*/ 	.byte	0x04, 0x05
        /*0196*/ 	.short	(.L_10445 - .L_10444)
.L_10444:
        /*0198*/ 	.word	0x00000080
        /*019c*/ 	.word	0x00000001
        /*01a0*/ 	.word	0x00000001


	//----- nvinfo : EIATTR_CRS_STACK_SIZE
	.align		4
.L_10445:
        /*01a4*/ 	.byte	0x04, 0x1e
        /*01a6*/ 	.short	(.L_10447 - .L_10446)
.L_10446:
        /*01a8*/ 	.word	0x00000000
.L_10447:


//--------------------- .nv.info._ZN4vllm3moe10topkGatingILi4ELi4ELi4ELi16ELi32ElfLNS0_11ScoringFuncE0EEEvPKT5_PKbPfiPT4_PiiiibPKf --------------------------
	.section	.nv.info._ZN4vllm3moe10topkGatingILi4ELi4ELi4ELi16ELi32ElfLNS0_11ScoringFuncE0EEEvPKT5_PKbPfiPT4_PiiiibPKf,"",@"SHT_CUDA_INFO"
	.sectionflags	@""
	.align	4


	//----- nvinfo : EIATTR_CUDA_API_VERSION
	.align		4
        /*0000*/ 	.byte	0x04, 0x37
        /*0002*/ 	.short	(.L_10449 - .L_10448)
.L_10448:
        /*0004*/ 	.word	0x00000082


	//----- nvinfo : EIATTR_SW2861232_WAR
	.align		4
.L_10449:
        /*0008*/ 	.byte	0x01, 0x35
	.zero		2


	//----- nvinfo : EIATTR_PARAM_CBANK
	.align		4
        /*000c*/ 	.byte	0x04, 0x0a
        /*000e*/ 	.short	(.L_10451 - .L_10450)
	.align		4
.L_10450:
        /*0010*/ 	.word	index@(.nv.constant0._ZN4vllm3moe10topkGatingILi4ELi4ELi4ELi16ELi32ElfLNS0_11ScoringFuncE0EEEvPKT5_PKbPfiPT4_PiiiibPKf)
        /*0014*/ 	.short	0x0160
        /*0016*/ 	.short	0x0048


	//----- nvinfo : EIATTR_CBANK_PARAM_SIZE
	.align		4
.L_10451:
        /*0018*/ 	.byte	0x03, 0x19
        /*001a*/ 	.short	0x0048


	//----- nvinfo : EIATTR_KPARAM_INFO
	.align		4
        /*001c*/ 	.byte	0x04, 0x17
        /*001e*/ 	.short	(.L_10453 - .L_10452)
.L_10452:
        /*0020*/ 	.word	0x00000000
        /*0024*/ 	.short	0x000a
        /*0026*/ 	.short	0x0040
        /*0028*/ 	.byte	0x00, 0xf0, 0x21, 0x00


	//----- nvinfo : EIATTR_KPARAM_INFO
	.align		4
.L_10453:
        /*002c*/ 	.byte	0x04, 0x17
        /*002e*/ 	.short	(.L_10455 - .L_10454)
.L_10454:
        /*0030*/ 	.word	0x00000000
        /*0034*/ 	.short	0x0009
        /*0036*/ 	.short	0x003c
        /*0038*/ 	.byte	0x00, 0xf0, 0x05, 0x00


	//----- nvinfo : EIATTR_KPARAM_INFO
	.align		4
.L_10455:
        /*003c*/ 	.byte	0x04, 0x17
        /*003e*/ 	.short	(.L_10457 - .L_10456)
.L_10456:
        /*0040*/ 	.word	0x00000000
        /*0044*/ 	.short	0x0008
        /*0046*/ 	.short	0x0038
        /*0048*/ 	.byte	0x00, 0xf0, 0x11, 0x00


	//----- nvinfo : EIATTR_KPARAM_INFO
	.align		4
.L_10457:
        /*004c*/ 	.byte	0x04, 0x17
        /*004e*/ 	.short	(.L_10459 - .L_10458)
.L_10458:
        /*0050*/ 	.word	0x00000000
        /*0054*/ 	.short	0x0007
        /*0056*/ 	.short	0x0034
        /*0058*/ 	.byte	0x00, 0xf0, 0x11, 0x00


	//----- nvinfo : EIATTR_KPARAM_INFO
	.align		4
.L_10459:
        /*005c*/ 	.byte	0x04, 0x17
        /*005e*/ 	.short	(.L_10461 - .L_10460)
.L_10460:
        /*0060*/ 	.word	0x00000000
        /*0064*/ 	.short	0x0006
        /*0066*/ 	.short	0x0030
        /*0068*/ 	.byte	0x00, 0xf0, 0x11, 0x00


	//----- nvinfo : EIATTR_KPARAM_INFO
	.align		4
.L_10461:
        /*006c*/ 	.byte	0x04, 0x17
        /*006e*/ 	.short	(.L_10463 - .L_10462)
.L_10462:
        /*0070*/ 	.word	0x00000000
        /*0074*/ 	.short	0x0005
        /*0076*/ 	.short	0x0028
        /*0078*/ 	.byte	0x00, 0xf0, 0x21, 0x00


	//----- nvinfo : EIATTR_KPARAM_INFO
	.align		4
.L_10463:
        /*007c*/ 	.byte	0x04, 0x17
        /*007e*/ 	.short	(.L_10465 - .L_10464)
.L_10464:
        /*0080*/ 	.word	0x00000000
        /*0084*/ 	.short	0x0004
        /*0086*/ 	.short	0x0020
        /*0088*/ 	.byte	0x00, 0xf0, 0x21, 0x00


	//----- nvinfo : EIATTR_KPARAM_INFO
	.align		4
.L_10465:
        /*008c*/ 	.byte	0x04, 0x17
        /*008e*/ 	.short	(.L_10467 - .L_10466)
.L_10466:
        /*0090*/ 	.word	0x00000000
        /*0094*/ 	.short	0x0003
        /*0096*/ 	.short	0x0018
        /*0098*/ 	.byte	0x00, 0xf0, 0x11, 0x00


	//----- nvinfo : EIATTR_KPARAM_INFO
	.align		4
.L_10467:
        /*009c*/ 	.byte	0x04, 0x17
        /*009e*/ 	.short	(.L_10469 - .L_10468)
.L_10468:
        /*00a0*/ 	.word	0x00000000
        /*00a4*/ 	.short	0x0002
        /*00a6*/ 	.short	0x0010
        /*00a8*/ 	.byte	0x00, 0xf0, 0x21, 0x00


	//----- nvinfo : EIATTR_KPARAM_INFO
	.align		4
.L_10469:
        /*00ac*/ 	.byte	0x04, 0x17
        /*00ae*/ 	.short	(.L_10471 - .L_10470)
.L_10470:
        /*00b0*/ 	.word	0x00000000
        /*00b4*/ 	.short	0x0001
        /*00b6*/ 	.short	0x0008
        /*00b8*/ 	.byte	0x00, 0xf0, 0x21, 0x00


	//----- nvinfo : EIATTR_KPARAM_INFO
	.align		4
.L_10471:
        /*00bc*/ 	.byte	0x04, 0x17
        /*00be*/ 	.short	(.L_10473 - .L_10472)
.L_10472:
        /*00c0*/ 	.word	0x00000000
        /*00c4*/ 	.short	0x0000
        /*00c6*/ 	.short	0x0000
        /*00c8*/ 	.byte	0x00, 0xf0, 0x21, 0x00


	//----- nvinfo : EIATTR_MAXREG_COUNT
	.align		4
.L_10473:
        /*00cc*/ 	.byte	0x03, 0x1b
        /*00ce*/ 	.short	0x00ff


	//----- nvinfo : EIATTR_MERCURY_ISA_VERSION
	.align		4
        /*00d0*/ 	.byte	0x03, 0x5f
        /*00d2*/ 	.short	0x0000


	//----- nvinfo : EIATTR_EXIT_INSTR_OFFSETS
	.align		4
        /*00d4*/ 	.byte	0x04, 0x1c
        /*00d6*/ 	.short	(.L_10475 - .L_10474)


	//   ....[0]....
.L_10474:
        /*00d8*/ 	.word	0x00000070


	//   ....[1]....
        /*00dc*/ 	.word	0x00002160


	//   ....[2]....
        /*00e0*/ 	.word	0x00002170


	//   ....[3]....
        /*00e4*/ 	.word	0x00002a40


	//   ....[4]....
        /*00e8*/ 	.word	0x00002b30


	//----- nvinfo : EIATTR_MAX_THREADS
	.align		4
.L_10475:
        /*00ec*/ 	.byte	0x04, 0x05
        /*00ee*/ 	.short	(.L_10477 - .L_10476)
.L_10476:
        /*00f0*/ 	.word	0x00000080
        /*00f4*/ 	.word	0x00000001
        /*00f8*/ 	.word	0x00000001
.L_10477:


//--------------------- .nv.info._ZN4vllm3moe10topkGatingILi2ELi2ELi4ELi8ELi32ElfLNS0_11ScoringFuncE0EEEvPKT5_PKbPfiPT4_PiiiibPKf --------------------------
	.section	.nv.info._ZN4vllm3moe10topkGatingILi2ELi2ELi4ELi8ELi32ElfLNS0_11ScoringFuncE0EEEvPKT5_PKbPfiPT4_PiiiibPKf,"",@"SHT_CUDA_INFO"
	.sectionflags	@""
	.align	4


	//----- nvinfo : EIATTR_CUDA_API_VERSION
	.align		4
        /*0000*/ 	.byte	0x04, 0x37
        /*0002*/ 	.short	(.L_10479 - .L_10478)
.L_10478:
        /*0004*/ 	.word	0x00000082


	//----- nvinfo : EIATTR_SW2861232_WAR
	.align		4
.L_10479:
        /*0008*/ 	.byte	0x01, 0x35
	.zero		2


	//----- nvinfo : EIATTR_PARAM_CBANK
	.align		4
        /*000c*/ 	.byte	0x04, 0x0a
        /*000e*/ 	.short	(.L_10481 - .L_10480)
	.align		4
.L_10480:
        /*0010*/ 	.word	index@(.nv.constant0._ZN4vllm3moe10topkGatingILi2ELi2ELi4ELi8ELi32ElfLNS0_11ScoringFuncE0EEEvPKT5_PKbPfiPT4_PiiiibPKf)
        /*0014*/ 	.short	0x0160
        /*0016*/ 	.short	0x0048


	//----- nvinfo : EIATTR_CBANK_PARAM_SIZE
	.align		4
.L_10481:
        /*0018*/ 	.byte	0x03, 0x19
        /*001a*/ 	.short	0x0048


	//----- nvinfo : EIATTR_KPARAM_INFO
	.align		4
        /*001c*/ 	.byte	0x04, 0x17
        /*001e*/ 	.short	(.L_10483 - .L_10482)
.L_10482:
        /*0020*/ 	.word	0x00000000
        /*0024*/ 	.short	0x000a
        /*0026*/ 	.short	0x0040
        /*0028*/ 	.byte	0x00, 0xf0, 0x21, 0x00


	//----- nvinfo : EIATTR_KPARAM_INFO
	.align		4
.L_10483:
        /*002c*/ 	.byte	0x04, 0x17
        /*002e*/ 	.short	(.L_10485 - .L_10484)
.L_10484:
        /*0030*/ 	.word	0x00000000
        /*0034*/ 	.short	0x0009
        /*0036*/ 	.short	0x003c
        /*0038*/ 	.byte	0x00, 0xf0, 0x05, 0x00


	//----- nvinfo : EIATTR_KPARAM_INFO
	.align		4
.L_10485:
        /*003c*/ 	.byte	0x04, 0x17
        /*003e*/ 	.short	(.L_10487 - .L_10486)
.L_10486:
        /*0040*/ 	.word	0x00000000
        /*0044*/ 	.short	0x0008
        /*0046*/ 	.short	0x0038
        /*0048*/ 	.byte	0x00, 0xf0, 0x11, 0x00


	//----- nvinfo : EIATTR_KPARAM_INFO
	.align		4
.L_10487:
        /*004c*/ 	.byte	0x04, 0x17
        /*004e*/ 	.short	(.L_10489 - .L_10488)
.L_10488:
        /*0050*/ 	.word	0x00000000
        /*0054*/ 	.short	0x0007
        /*0056*/ 	.short	0x0034
        /*0058*/ 	.byte	0x00, 0xf0, 0x11, 0x00


	//----- nvinfo : EIATTR_KPARAM_INFO
	.align		4
.L_10489:
        /*005c*/ 	.byte	0x04, 0x17
        /*005e*/ 	.short	(.L_10491 - .L_10490)
.L_10490:
        /*0060*/ 	.word	0x00000000
        /*0064*/ 	.short	0x0006
        /*0066*/ 	.short	0x0030
        /*0068*/ 	.byte	0x00, 0xf0, 0x11, 0x00


	//----- nvinfo : EIATTR_KPARAM_INFO
	.align		4
.L_10491:
        /*006c*/ 	.byte	0x04, 0x17
        /*006e*/ 	.short	(.L_10493 - .L_10492)
.L_10492:
        /*0070*/ 	.word	0x00000000
        /*0074*/ 	.short	0x0005
        /*0076*/ 	.short	0x0028
        /*0078*/ 	.byte	0x00, 0xf0, 0x21, 0x00


	//----- nvinfo : EIATTR_KPARAM_INFO
	.align		4
.L_10493:
        /*007c*/ 	.byte	0x04, 0x17
        /*007e*/ 	.short	(.L_10495 - .L_10494)
.L_10494:
        /*0080*/ 	.word	0x00000000
        /*0084*/ 	.short	0x0004
        /*0086*/ 	.short	0x0020
        /*0088*/ 	.byte	0x00, 0xf0, 0x21, 0x00


	//----- nvinfo : EIATTR_KPARAM_INFO
	.align		4
.L_10495:
        /*008c*/ 	.byte	0x04, 0x17
        /*008e*/ 	.short	(.L_10497 - .L_10496)
.L_10496:
        /*0090*/ 	.word	0x00000000
        /*0094*/ 	.short	0x0003
        /*0096*/ 	.short	0x0018
        /*0098*/ 	.byte	0x00, 0xf0, 0x11, 0x00


	//----- nvinfo : EIATTR_KPARAM_INFO
	.align		4
.L_10497:
        /*009c*/ 	.byte	0x04, 0x17
        /*009e*/ 	.short	(.L_10499 - .L_10498)
.L_10498:
        /*00a0*/ 	.word	0x00000000
        /*00a4*/ 	.short	0x0002
        /*00a6*/ 	.short	0x0010
        /*00a8*/ 	.byte	0x00, 0xf0, 0x21, 0x00


	//----- nvinfo : EIATTR_KPARAM_INFO
	.align		4
.L_10499:
        /*00ac*/ 	.byte	0x04, 0x17
        /*00ae*/ 	.short	(.L_10501 - .L_10500)
.L_10500:
        /*00b0*/ 	.word	0x00000000
        /*00b4*/ 	.short	0x0001
        /*00b6*/ 	.short	0x0008
        /*00b8*/ 	.byte	0x00, 0xf0, 0x21, 0x00


	//----- nvinfo : EIATTR_KPARAM_INFO
	.align		4
.L_10501:
        /*00bc*/ 	.byte	0x04, 0x17
        /*00be*/ 	.short	(.L_10503 - .L_10502)
.L_10502:
        /*00c0*/ 	.word	0x00000000
        /*00c4*/ 	.short	0x0000
        /*00c6*/ 	.short	0x0000
        /*00c8*/ 	.byte	0x00, 0xf0, 0x21, 0x00


	//----- nvinfo : EIATTR_MAXREG_COUNT
	.align		4
.L_10503:
        /*00cc*/ 	.byte	0x03, 0x1b
        /*00ce*/ 	.short	0x00ff


	//----- nvinfo : EIATTR_MERCURY_ISA_VERSION
	.align		4
        /*00d0*/ 	.byte	0x03, 0x5f
        /*00d2*/ 	.short	0x0000


	//----- nvinfo : EIATTR_EXIT_INSTR_OFFSETS
	.align		4
        /*00d4*/ 	.byte	0x04, 0x1c
        /*00d6*/ 	.short	(.L_10505 - .L_10504)


	//   ....[0]....
.L_10504:
        /*00d8*/ 	.word	0x00000070


	//   ....[1]....
        /*00dc*/ 	.word	0x000018c0


	//   ....[2]....
        /*00e0*/ 	.word	0x000018d0


	//   ....[3]....
        /*00e4*/ 	.word	0x000021a0


	//   ....[4]....
        /*00e8*/ 	.word	0x000022b0


	//----- nvinfo : EIATTR_MAX_THREADS
	.align		4
.L_10505:
        /*00ec*/ 	.byte	0x04, 0x05
        /*00ee*/ 	.short	(.L_10507 - .L_10506)
.L_10506:
        /*00f0*/ 	.word	0x00000080
        /*00f4*/ 	.word	0x00000001
        /*00f8*/ 	.word	0x00000001
.L_10507:


//--------------------- .nv.info._ZN4vllm3moe10topkGatingILi1ELi1ELi4ELi4ELi32ElfLNS0_11ScoringFuncE0EEEvPKT5_PKbPfiPT4_PiiiibPKf --------------------------
	.section	.nv.info._ZN4vllm3moe10topkGatingILi1ELi1ELi4ELi4ELi32ElfLNS0_11ScoringFuncE0EEEvPKT5_PKbPfiPT4_PiiiibPKf,"",@"SHT_CUDA_INFO"
	.sectionflags	@""
	.align	4


	//----- nvinfo : EIATTR_CUDA_API_VERSION
	.align		4
        /*0000*/ 	.byte	0x04, 0x37
        /*0002*/ 	.short	(.L_10509 - .L_10508)
.L_10508:
        /*0004*/ 	.word	0x00000082


	//----- nvinfo : EIATTR_SW2861232_WAR
	.align		4
.L_10509:
        /*0008*/ 	.byte	0x01, 0x35
	.zero		2


	//----- nvinfo : EIATTR_PARAM_CBANK
	.align		4
        /*000c*/ 	.byte	0x04, 0x0a
        /*000e*/ 	.short	(.L_10511 - .L_10510)
	.align		4
.L_10510:
        /*0010*/ 	.word	index@(.nv.constant0._ZN4vllm3moe10topkGatingILi1ELi1ELi4ELi4ELi32ElfLNS0_11ScoringFuncE0EEEvPKT5_PKbPfiPT4_PiiiibPKf)
        /*0014*/ 	.short	0x0160
        /*0016*/ 	.short	0x0048


	//----- nvinfo : EIATTR_CBANK_PARAM_SIZE
	.align		4
.L_10511:
        /*0018*/ 	.byte	0x03, 0x19
        /*001a*/ 	.short	0x0048


	//----- nvinfo : EIATTR_KPARAM_INFO
	.align		4
        /*001c*/ 	.byte	0x04, 0x17
        /*001e*/ 	.short	(.L_10513 - .L_10512)
.L_10512:
        /*0020*/ 	.word	0x00000000
        /*0024*/ 	.short	0x000a
        /*0026*/ 	.short	0x0040
        /*0028*/ 	.byte	0x00, 0xf0, 0x21, 0x00


	//----- nvinfo : EIATTR_KPARAM_INFO
	.align		4
.L_10513:
        /*002c*/ 	.byte	0x04, 0x17
        /*002e*/ 	.short	(.L_10515 - .L_10514)
.L_10514:
        /*0030*/ 	.word	0x00000000
        /*0034*/ 	.short	0x0009
        /*0036*/ 	.short	0x003c
        /*0038*/ 	.byte	0x00, 0xf0, 0x05, 0x00


	//----- nvinfo : EIATTR_KPARAM_INFO
	.align		4
.L_10515:
        /*003c*/ 	.byte	0x04, 0x17
        /*003e*/ 	.short	(.L_10517 - .L_10516)
.L_10516:
        /*0040*/ 	.word	0x00000000
        /*0044*/ 	.short	0x0008
        /*0046*/ 	.short	0x0038
        /*0048*/ 	.byte	0x00, 0xf0, 0x11, 0x00


	//----- nvinfo : EIATTR_KPARAM_INFO
	.align		4
.L_10517:
        /*004c*/ 	.byte	0x04, 0x17
        /*004e*/ 	.short	(.L_10519 - .L_10518)
.L_10518:
        /*0050*/ 	.word	0x00000000
        /*0054*/ 	.short	0x0007
        /*0056*/ 	.short	0x0034
        /*0058*/ 	.byte	0x00, 0xf0, 0x11, 0x00


	//----- nvinfo : EIATTR_KPARAM_INFO
	.align		4
.L_10519:
        /*005c*/ 	.byte	0x04, 0x17
        /*005e*/ 	.short	(.L_10521 - .L_10520)
.L_10520:
        /*0060*/ 	.word	0x00000000
        /*0064*/ 	.short	0x0006
        /*0066*/ 	.short	0x0030
        /*0068*/ 	.byte	0x00, 0xf0, 0x11, 0x00


	//----- nvinfo : EIATTR_KPARAM_INFO
	.align		4
.L_10521:
        /*006c*/ 	.byte	0x04, 0x17
        /*006e*/ 	.short	(.L_10523 - .L_10522)
.L_10522:
        /*0070*/ 	.word	0x00000000
        /*0074*/ 	.short	0x0005
        /*0076*/ 	.short	0x0028
        /*0078*/ 	.byte	0x00, 0xf0, 0x21, 0x00


	//----- nvinfo : EIATTR_KPARAM_INFO
	.align		4
.L_10523:
        /*007c*/ 	.byte	0x04, 0x17
        /*007e*/ 	.short	(.L_10525 - .L_10524)
.L_10524:
        /*0080*/ 	.word	0x00000000
        /*0084*/ 	.short	0x0004
        /*0086*/ 	.short	0x0020
        /*0088*/ 	.byte	0x00, 0xf0, 0x21, 0x00


	//----- nvinfo : EIATTR_KPARAM_INFO
	.align		4
.L_10525:
        /*008c*/ 	.byte	0x04, 0x17
        /*008e*/ 	.short	(.L_10527 - .L_10526)
.L_10526:
        /*0090*/ 	.word	0x00000000
        /*0094*/ 	.short	0x0003
        /*0096*/ 	.short	0x0018
        /*0098*/ 	.byte	0x00, 0xf0, 0x11, 0x00


	//----- nvinfo : EIATTR_KPARAM_INFO
	.align		4
.L_10527:
        /*009c*/ 	.byte	0x04, 0x17
        /*009e*/ 	.short	(.L_10529 - .L_10528)
.L_10528:
        /*00a0*/ 	.word	0x00000000
        /*00a4*/ 	.short	0x0002
        /*00a6*/ 	.short	0x0010
        /*00a8*/ 	.byte	0x00, 0xf0, 0x21, 0x00


	//----- nvinfo : EIATTR_KPARAM_INFO
	.align		4
.L_10529:
        /*00ac*/ 	.byte	0x04, 0x17
        /*00ae*/ 	.short	(.L_10531 - .L_10530)
.L_10530:
        /*00b0*/ 	.word	0x00000000
        /*00b4*/ 	.short	0x0001
        /*00b6*/ 	.short	0x0008
        /*00b8*/ 	.byte	0x00, 0xf0, 0x21, 0x00


	//----- nvinfo : EIATTR_KPARAM_INFO
	.align		4
.L_10531:
        /*00bc*/ 	.byte	0x04, 0x17
        /*00be*/ 	.short	(.L_10533 - .L_10532)
.L_10532:
        /*00c0*/ 	.word	0x00000000
        /*00c4*/ 	.short	0x0000
        /*00c6*/ 	.short	0x0000
        /*00c8*/ 	.byte	0x00, 0xf0, 0x21, 0x00


	//----- nvinfo : EIATTR_MAXREG_COUNT
	.align		4
.L_10533:
        /*00cc*/ 	.byte	0x03, 0x1b
        /*00ce*/ 	.short	0x00ff


	//----- nvinfo : EIATTR_MERCURY_ISA_VERSION
	.align		4
        /*00d0*/ 	.byte	0x03, 0x5f
        /*00d2*/ 	.short	0x0000


	//----- nvinfo : EIATTR_EXIT_INSTR_OFFSETS
	.align		4
        /*00d4*/ 	.byte	0x04, 0x1c
        /*00d6*/ 	.short	(.L_10535 - .L_10534)


	//   ....[0]....
.L_10534:
        /*00d8*/ 	.word	0x00000090


	//   ....[1]....
        /*00dc*/ 	.word	0x00000fe0


	//   ....[2]....
        /*00e0*/ 	.word	0x00000ff0


	//   ....[3]....
        /*00e4*/ 	.word	0x00001850


	//   ....[4]....
        /*00e8*/ 	.word	0x00001950


	//----- nvinfo : EIATTR_MAX_THREADS
	.align		4
.L_10535:
        /*00ec*/ 	.byte	0x04, 0x05
        /*00ee*/ 	.short	(.L_10537 - .L_10536)
.L_10536:
        /*00f0*/ 	.word	0x00000080
        /*00f4*/ 	.word	0x00000001
        /*00f8*/ 	.word	0x00000001
.L_10537:


//--------------------- .nv.info._ZN4vllm3moe7moeTopKILi256EjEEvPKfPKbPfPT0_PiiiiibS3_ --------------------------
	.section	.nv.info._ZN4vllm3moe7moeTopKILi256EjEEvPKfPKbPfPT0_PiiiiibS3_,"",@"SHT_CUDA_INFO"
	.sectionflags	@""
	.align	4


	//----- nvinfo : EIATTR_CUDA_API_VERSION
	.align		4
        /*0000*/ 	.byte	0x04, 0x37
        /*0002*/ 	.short	(.L_10539 - .L_10538)
.L_10538:
        /*0004*/ 	.word	0x00000082


	//----- nvinfo : EIATTR_SW2861232_WAR
	.align		4
.L_10539:
        /*0008*/ 	.byte	0x01, 0x35
	.zero		2


	//----- nvinfo : EIATTR_PARAM_CBANK
	.align		4
        /*000c*/ 	.byte	0x04, 0x0a
        /*000e*/ 	.short	(.L_10541 - .L_10540)
	.align		4
.L_10540:
        /*0010*/ 	.word	index@(.nv.constant0._ZN4vllm3moe7moeTopKILi256EjEEvPKfPKbPfPT0_PiiiiibS3_)
        /*0014*/ 	.short	0x0160
        /*0016*/ 	.short	0x0048


	//----- nvinfo : EIATTR_CBANK_PARAM_SIZE
	.align		4
.L_10541:
        /*0018*/ 	.byte	0x03, 0x19
        /*001a*/ 	.short	0x0048


	//----- nvinfo : EIATTR_KPARAM_INFO
	.align		4
        /*001c*/ 	.byte	0x04, 0x17
        /*001e*/ 	.short	(.L_10543 - .L_10542)
.L_10542:
        /*0020*/ 	.word	0x00000000
        /*0024*/ 	.short	0x000a
        /*0026*/ 	.short	0x0040
        /*0028*/ 	.byte	0x00, 0xf0, 0x21, 0x00


	//----- nvinfo : EIATTR_KPARAM_INFO
	.align		4
.L_10543:
        /*002c*/ 	.byte	0x04, 0x17
        /*002e*/ 	.short	(.L_10545 - .L_10544)
.L_10544:
        /*0030*/ 	.word	0x00000000
        /*0034*/ 	.short	0x0009
        /*0036*/ 	.short	0x0038
        /*0038*/ 	.byte	0x00, 0xf0, 0x05, 0x00


	//----- nvinfo : EIATTR_KPARAM_INFO
	.align		4
.L_10545:
        /*003c*/ 	.byte	0x04, 0x17
        /*003e*/ 	.short	(.L_10547 - .L_10546)
.L_10546:
        /*0040*/ 	.word	0x00000000
        /*0044*/ 	.short	0x0008
        /*0046*/ 	.short	0x0034
        /*0048*/ 	.byte	0x00, 0xf0, 0x11, 0x00


	//----- nvinfo : EIATTR_KPARAM_INFO
	.align		4
.L_10547:
        /*004c*/ 	.byte	0x04, 0x17
        /*004e*/ 	.short	(.L_10549 - .L_10548)
.L_10548:
        /*0050*/ 	.word	0x00000000
        /*0054*/ 	.short	0x0007
        /*0056*/ 	.short	0x0030
        /*0058*/ 	.byte	0x00, 0xf0, 0x11, 0x00


	//----- nvinfo : EIATTR_KPARAM_INFO
	.align		4
.L_10549:
        /*005c*/ 	.byte	0x04, 0x17
        /*005e*/ 	.short	(.L_10551 - .L_10550)
.L_10550:
        /*0060*/ 	.word	0x00000000
        /*0064*/ 	.short	0x0006
        /*0066*/ 	.short	0x002c
        /*0068*/ 	.byte	0x00, 0xf0, 0x11, 0x00


	//----- nvinfo : EIATTR_KPARAM_INFO
	.align		4
.L_10551:
        /*006c*/ 	.byte	0x04, 0x17
        /*006e*/ 	.short	(.L_10553 - .L_10552)
.L_10552:
        /*0070*/ 	.word	0x00000000
        /*0074*/ 	.short	0x0005
        /*0076*/ 	.short	0x0028
        /*0078*/ 	.byte	0x00, 0xf0, 0x11, 0x00


	//----- nvinfo : EIATTR_KPARAM_INFO
	.align		4
.L_10553:
        /*007c*/ 	.byte	0x04, 0x17
        /*007e*/ 	.short	(.L_10555 - .L_10554)
.L_10554:
        /*0080*/ 	.word	0x00000000
        /*0084*/ 	.short	0x0004
        /*0086*/ 	.short	0x0020
        /*0088*/ 	.byte	0x00, 0xf0, 0x21, 0x00


	//----- nvinfo : EIATTR_KPARAM_INFO
	.align		4
.L_10555:
        /*008c*/ 	.byte	0x04, 0x17
        /*008e*/ 	.short	(.L_10557 - .L_10556)
.L_10556:
        /*0090*/ 	.word	0x00000000
        /*0094*/ 	.short	0x0003
        /*0096*/ 	.short	0x0018
        /*0098*/ 	.byte	0x00, 0xf0, 0x21, 0x00


	//----- nvinfo : EIATTR_KPARAM_INFO
	.align		4
.L_10557:
        /*009c*/ 	.byte	0x04, 0x17
        /*009e*/ 	.short	(.L_10559 - .L_10558)
.L_10558:
        /*00a0*/ 	.word	0x00000000
        /*00a4*/ 	.short	0x0002
        /*00a6*/ 	.short	0x0010
        /*00a8*/ 	.byte	0x00, 0xf0, 0x21, 0x00


	//----- nvinfo : EIATTR_KPARAM_INFO
	.align		4
.L_10559:
        /*00ac*/ 	.byte	0x04, 0x17
        /*00ae*/ 	.short	(.L_10561 - .L_10560)
.L_10560:
        /*00b0*/ 	.word	0x00000000
        /*00b4*/ 	.short	0x0001
        /*00b6*/ 	.short	0x0008
        /*00b8*/ 	.byte	0x00, 0xf0, 0x21, 0x00


	//----- nvinfo : EIATTR_KPARAM_INFO
	.align		4
.L_10561:
        /*00bc*/ 	.byte	0x04, 0x17
        /*00be*/ 	.short	(.L_10563 - .L_10562)
.L_10562:
        /*00c0*/ 	.word	0x00000000
        /*00c4*/ 	.short	0x0000
        /*00c6*/ 	.short	0x0000
        /*00c8*/ 	.byte	0x00, 0xf0, 0x21, 0x00


	//----- nvinfo : EIATTR_MAXREG_COUNT
	.align		4
.L_10563:
        /*00cc*/ 	.byte	0x03, 0x1b
        /*00ce*/ 	.short	0x00ff


	//----- nvinfo : EIATTR_NUM_BARRIERS
	.align		4
        /*00d0*/ 	.byte	0x02, 0x4c
        /*00d2*/ 	.byte	0x01
	.zero		1


	//----- nvinfo : EIATTR_MERCURY_ISA_VERSION
	.align		4
        /*00d4*/ 	.byte	0x03, 0x5f
        /*00d6*/ 	.short	0x0000


	//----- nvinfo : EIATTR_COOP_GROUP_MASK_REGIDS
	.align		4
        /*00d8*/ 	.byte	0x04, 0x29
        /*00da*/ 	.short	(.L_10565 - .L_10564)


	//   ....[0]....
.L_10564:
        /*00dc*/ 	.word	0xffffffff


	//   ....[1]....
        /*00e0*/ 	.word	0xffffffff


	//   ....[2]....
        /*00e4*/ 	.word	0xffffffff


	//   ....[3]....
        /*00e8*/ 	.word	0xffffffff


	//   ....[4]....
        /*00ec*/ 	.word	0xffffffff


	//   ....[5]....
        /*00f0*/ 	.word	0xffffffff


	//   ....[6]....
        /*00f4*/ 	.word	0xffffffff


	//   ....[7]....
        /*00f8*/ 	.word	0xffffffff


	//   ....[8]....
        /*00fc*/ 	.word	0xffffffff


	//   ....[9]....
        /*0100*/ 	.word	0xffffffff


	//----- nvinfo : EIATTR_COOP_GROUP_INSTR_OFFSETS
	.align		4
.L_10565:
        /*0104*/ 	.byte	0x04, 0x28
        /*0106*/ 	.short	(.L_10567 - .L_10566)


	//   ....[0]....
.L_10566:
        /*0108*/ 	.word	0x00003100


	//   ....[1]....
        /*010c*/ 	.word	0x00003130


	//   ....[2]....
        /*0110*/ 	.word	0x000031b0


	//   ....[3]....
        /*0114*/ 	.word	0x000031c0


	//   ....[4]....
        /*0118*/ 	.word	0x00003240


	//   ....[5]....
        /*011c*/ 	.word	0x00003250


	//   ....[6]....
        /*0120*/ 	.word	0x000032d0


	//   ....[7]....
        /*0124*/ 	.word	0x000032e0


	//   ....[8]....
        /*0128*/ 	.word	0x00003360


	//   ....[9]....
        /*012c*/ 	.word	0x00003370


	//----- nvinfo : EIATTR_EXIT_INSTR_OFFSETS
	.align		4
.L_10567:
        /*0130*/ 	.byte	0x04, 0x1c
        /*0132*/ 	.short	(.L_10569 - .L_10568)


	//   ....[0]....
.L_10568:
        /*0134*/ 	.word	0x00003940


	//   ....[1]....
        /*0138*/ 	.word	0x00003970


	//   ....[2]....
        /*013c*/ 	.word	0x00004230


	//   ....[3]....
        /*0140*/ 	.word	0x00004340


	//----- nvinfo : EIATTR_MAX_THREADS
	.align		4
.L_10569:
        /*0144*/ 	.byte	0x04, 0x05
        /*0146*/ 	.short	(.L_10571 - .L_10570)
.L_10570:
        /*0148*/ 	.word	0x00000100
        /*014c*/ 	.word	0x00000001
        /*0150*/ 	.word	0x00000001


	//----- nvinfo : EIATTR_CRS_STACK_SIZE
	.align		4
.L_10571:
        /*0154*/ 	.byte	0x04, 0x1e
        /*0156*/ 	.short	(.L_10573 - .L_10572)
.L_10572:
        /*0158*/ 	.word	0x00000000
.L_10573:


//--------------------- .nv.info._ZN4vllm3moe10topkGatingILi18ELi576ELi4ELi8ELi32EjfLNS0_11ScoringFuncE0EEEvPKT5_PKbPfiPT4_PiiiibPKf --------------------------
	.section	.nv.info._ZN4vllm3moe10topkGatingILi18ELi576ELi4ELi8ELi32EjfLNS0_11ScoringFuncE0EEEvPKT5_PKbPfiPT4_PiiiibPKf,"",@"SHT_CUDA_INFO"
	.sectionflags	@""
	.align	4


	//----- nvinfo : EIATTR_CUDA_API_VERSION
	.align		4
        /*0000*/ 	.byte	0x04, 0x37
        /*0002*/ 	.short	(.L_10575 - .L_10574)
.L_10574:
        /*0004*/ 	.word	0x00000082


	//----- nvinfo : EIATTR_SW2861232_WAR
	.align		4
.L_10575:
        /*0008*/ 	.byte	0x01, 0x35
	.zero		2


	//----- nvinfo : EIATTR_PARAM_CBANK
	.align		4
        /*000c*/ 	.byte	0x04, 0x0a
        /*000e*/ 	.short	(.L_10577 - .L_10576)
	.align		4
.L_10576:
        /*0010*/ 	.word	index@(.nv.constant0._ZN4vllm3moe10topkGatingILi18ELi576ELi4ELi8ELi32EjfLNS0_11ScoringFuncE0EEEvPKT5_PKbPfiPT4_PiiiibPKf)
        /*0014*/ 	.short	0x0160
        /*0016*/ 	.short	0x0048


	//----- nvinfo : EIATTR_CBANK_PARAM_SIZE
	.align		4
.L_10577:
        /*0018*/ 	.byte	0x03, 0x19
        /*001a*/ 	.short	0x0048


	//----- nvinfo : EIATTR_KPARAM_INFO
	.align		4
        /*001c*/ 	.byte	0x04, 0x17
        /*001e*/ 	.short	(.L_10579 - .L_10578)
.L_10578:
        /*0020*/ 	.word	0x00000000
        /*0024*/ 	.short	0x000a
        /*0026*/ 	.short	0x0040
        /*0028*/ 	.byte	0x00, 0xf0, 0x21, 0x00


	//----- nvinfo : EIATTR_KPARAM_INFO
	.align		4
.L_10579:
        /*002c*/ 	.byte	0x04, 0x17
        /*002e*/ 	.short	(.L_10581 - .L_10580)
.L_10580:
        /*0030*/ 	.word	0x00000000
        /*0034*/ 	.short	0x0009
        /*0036*/ 	.short	0x003c
        /*0038*/ 	.byte	0x00, 0xf0, 0x05, 0x00


	//----- nvinfo : EIATTR_KPARAM_INFO
	.align		4
.L_10581:
        /*003c*/ 	.byte	0x04, 0x17
        /*003e*/ 	.short	(.L_10583 - .L_10582)
.L_10582:
        /*0040*/ 	.word	0x00000000
        /*0044*/ 	.short	0x0008
        /*0046*/ 	.short	0x0038
        /*0048*/ 	.byte	0x00, 0xf0, 0x11, 0x00


	//----- nvinfo : EIATTR_KPARAM_INFO
	.align		4
.L_10583:
        /*004c*/ 	.byte	0x04, 0x17
        /*004e*/ 	.short	(.L_10585 - .L_10584)
.L_10584:
        /*0050*/ 	.word	0x00000000
        /*0054*/ 	.short	0x0007
        /*0056*/ 	.short	0x0034
        /*0058*/ 	.byte	0x00, 0xf0, 0x11, 0x00


	//----- nvinfo : EIATTR_KPARAM_INFO
	.align		4
.L_10585:
        /*005c*/ 	.byte	0x04, 0x17
        /*005e*/ 	.short	(.L_10587 - .L_10586)
.L_10586:
        /*0060*/ 	.word	0x00000000
        /*0064*/ 	.short	0x0006
        /*0066*/ 	.short	0x0030
        /*0068*/ 	.byte	0x00, 0xf0, 0x11, 0x00


	//----- nvinfo : EIATTR_KPARAM_INFO
	.align		4
.L_10587:
        /*006c*/ 	.byte	0x04, 0x17
        /*006e*/ 	.short	(.L_10589 - .L_10588)
.L_10588:
        /*0070*/ 	.word	0x00000000
        /*0074*/ 	.short	0x0005
        /*0076*/ 	.short	0x0028
        /*0078*/ 	.byte	0x00, 0xf0, 0x21, 0x00


	//----- nvinfo : EIATTR_KPARAM_INFO
	.align		4
.L_10589:
        /*007c*/ 	.byte	0x04, 0x17
        /*007e*/ 	.short	(.L_10591 - .L_10590)
.L_10590:
        /*0080*/ 	.word	0x00000000
        /*0084*/ 	.short	0x0004
        /*0086*/ 	.short	0x0020
        /*0088*/ 	.byte	0x00, 0xf0, 0x21, 0x00


	//----- nvinfo : EIATTR_KPARAM_INFO
	.align		4
.L_10591:
        /*008c*/ 	.byte	0x04, 0x17
        /*008e*/ 	.short	(.L_10593 - .L_10592)
.L_10592:
        /*0090*/ 	.word	0x00000000
        /*0094*/ 	.short	0x0003
        /*0096*/ 	.short	0x0018
        /*0098*/ 	.byte	0x00, 0xf0, 0x11, 0x00


	//----- nvinfo : EIATTR_KPARAM_INFO
	.align		4
.L_10593:
        /*009c*/ 	.byte	0x04, 0x17
        /*009e*/ 	.short	(.L_10595 - .L_10594)
.L_10594:
        /*00a0*/ 	.word	0x00000000
        /*00a4*/ 	.short	0x0002
        /*00a6*/ 	.short	0x0010
        /*00a8*/ 	.byte	0x00, 0xf0, 0x21, 0x00


	//----- nvinfo : EIATTR_KPARAM_INFO
	.align		4
.L_10595:
        /*00ac*/ 	.byte	0x04, 0x17
        /*00ae*/ 	.short	(.L_10597 - .L_10596)
.L_10596:
        /*00b0*/ 	.word	0x00000000
        /*00b4*/ 	.short	0x0001
        /*00b6*/ 	.short	0x0008
        /*00b8*/ 	.byte	0x00, 0xf0, 0x21, 0x00


	//----- nvinfo : EIATTR_KPARAM_INFO
	.align		4
.L_10597:
        /*00bc*/ 	.byte	0x04, 0x17
        /*00be*/ 	.short	(.L_10599 - .L_10598)
.L_10598:
        /*00c0*/ 	.word	0x00000000
        /*00c4*/ 	.short	0x0000
        /*00c6*/ 	.short	0x0000
        /*00c8*/ 	.byte	0x00, 0xf0, 0x21, 0x00


	//----- nvinfo : EIATTR_MAXREG_COUNT
	.align		4
.L_10599:
        /*00cc*/ 	.byte	0x03, 0x1b
        /*00ce*/ 	.short	0x00ff


	//----- nvinfo : EIATTR_MERCURY_ISA_VERSION
	.align		4
        /*00d0*/ 	.byte	0x03, 0x5f
        /*00d2*/ 	.short	0x0000


	//----- nvinfo : EIATTR_COOP_GROUP_MASK_REGIDS
	.align		4
        /*00d4*/ 	.byte	0x04, 0x29
        /*00d6*/ 	.short	(.L_10601 - .L_10600)


	//   ....[0]....
.L_10600:
        /*00d8*/ 	.word	0xffffffff


	//   ....[1]....
        /*00dc*/ 	.word	0xffffffff


	//   ....[2]....
        /*00e0*/ 	.word	0xffffffff


	//   ....[3]....
        /*00e4*/ 	.word	0xffffffff


	//   ....[4]....
        /*00e8*/ 	.word	0xffffffff


	//   ....[5]....
        /*00ec*/ 	.word	0xffffffff


	//   ....[6]....
        /*00f0*/ 	.word	0xffffffff


	//   ....[7]....
        /*00f4*/ 	.word	0xffffffff


	//   ....[8]....
        /*00f8*/ 	.word	0xffffffff


	//   ....[9]....
        /*00fc*/ 	.word	0xffffffff


	//   ....[10]....
        /*0100*/ 	.word	0xffffffff


	//   ....[11]....
        /*0104*/ 	.word	0xffffffff


	//   ....[12]....
        /*0108*/ 	.word	0xffffffff


	//   ....[13]....
        /*010c*/ 	.word	0xffffffff


	//   ....[14]....
        /*0110*/ 	.word	0xffffffff


	//   ....[15]....
        /*0114*/ 	.word	0xffffffff


	//   ....[16]....
        /*0118*/ 	.word	0xffffffff


	//   ....[17]....
        /*011c*/ 	.word	0xffffffff


	//   ....[18]....
        /*0120*/ 	.word	0xffffffff


	//   ....[19]....
        /*0124*/ 	.word	0xffffffff


	//   ....[20]....
        /*0128*/ 	.word	0xffffffff


	//   ....[21]....
        /*012c*/ 	.word	0xffffffff


	//   ....[22]....
        /*0130*/ 	.word	0xffffffff


	//   ....[23]....
        /*0134*/ 	.word	0xffffffff


	//   ....[24]....
        /*0138*/ 	.word	0xffffffff


	//   ....[25]....
        /*013c*/ 	.word	0xffffffff


	//   ....[26]....
        /*0140*/ 	.word	0xffffffff


	//   ....[27]....
        /*0144*/ 	.word	0xffffffff


	//   ....[28]....
        /*0148*/ 	.word	0xffffffff


	//   ....[29]....
        /*014c*/ 	.word	0xffffffff


	//   ....[30]....
        /*0150*/ 	.word	0xffffffff


	//   ....[31]....
        /*0154*/ 	.word	0xffffffff


	//   ....[32]....
        /*0158*/ 	.word	0xffffffff


	//   ....[33]....
        /*015c*/ 	.word	0xffffffff


	//   ....[34]....
        /*0160*/ 	.word	0xffffffff


	//   ....[35]....
        /*0164*/ 	.word	0xffffffff


	//   ....[36]....
        /*0168*/ 	.word	0xffffffff


	//   ....[37]....
        /*016c*/ 	.word	0xffffffff


	//   ....[38]....
        /*0170*/ 	.word	0xffffffff


	//   ....[39]....
        /*0174*/ 	.word	0xffffffff


	//   ....[40]....
        /*0178*/ 	.word	0xffffffff


	//   ....[41]....
        /*017c*/ 	.word	0xffffffff


	//   ....[42]....
        /*0180*/ 	.word	0xffffffff


	//   ....[43]....
        /*0184*/ 	.word	0xffffffff


	//   ....[44]....
        /*0188*/ 	.word	0xffffffff


	//   ....[45]....
        /*018c*/ 	.word	0xffffffff


	//   ....[46]....
        /*0190*/ 	.word	0xffffffff


	//   ....[47]....
        /*0194*/ 	.word	0xffffffff


	//   ....[48]....
        /*0198*/ 	.word	0xffffffff


	//   ....[49]....
        /*019c*/ 	.word	0xffffffff


	//   ....[50]....
        /*01a0*/ 	.word	0xffffffff


	//   ....[51]....
        /*01a4*/ 	.word	0xffffffff


	//   ....[52]....
        /*01a8*/ 	.word	0xffffffff


	//   ....[53]....
        /*01ac*/ 	.word	0xffffffff


	//   ....[54]....
        /*01b0*/ 	.word	0xffffffff


	//   ....[55]....
        /*01b4*/ 	.word	0xffffffff


	//   ....[56]....
        /*01b8*/ 	.word	0xffffffff


	//   ....[57]....
        /*01bc*/ 	.word	0xffffffff


	//   ....[58]....
        /*01c0*/ 	.word	0xffffffff


	//   ....[59]....
        /*01c4*/ 	.word	0xffffffff


	//   ....[60]....
        /*01c8*/ 	.word	0xffffffff


	//   ....[61]....
        /*01cc*/ 	.word	0xffffffff


	//   ....[62]....
        /*01d0*/ 	.word	0xffffffff


	//   ....[63]....
        /*01d4*/ 	.word	0xffffffff


	//   ....[64]....
        /*01d8*/ 	.word	0xffffffff


	//   ....[65]....
        /*01dc*/ 	.word	0xffffffff


	//   ....[66]....
        /*01e0*/ 	.word	0xffffffff


	//   ....[67]....
        /*01e4*/ 	.word	0xffffffff


	//   ....[68]....
        /*01e8*/ 	.word	0xffffffff


	//   ....[69]....
        /*01ec*/ 	.word	0xffffffff


	//----- nvinfo : EIATTR_COOP_GROUP_INSTR_OFFSETS
	.align		4
.L_10601:
        /*01f0*/ 	.byte	0x04, 0x28
        /*01f2*/ 	.short	(.L_10603 - .L_10602)


	//   ....[0]....
.L_10602:
        /*01f4*/ 	.word	0x000002b0


	//   ....[1]....
        /*01f8*/ 	.word	0x000002d0


	//   ....[2]....
        /*01fc*/ 	.word	0x000002f0


	//   ....[3]....
        /*0200*/ 	.word	0x00000310


	//   ....[4]....
        /*0204*/ 	.word	0x00000340


	//   ....[5]....
        /*0208*/ 	.word	0x00000810


	//   ....[6]....
        /*020c*/ 	.word	0x00000830


	//   ....[7]....
        /*0210*/ 	.word	0x00000850


	//   ....[8]....
        /*0214*/ 	.word	0x00000870


	//   ....[9]....
        /*0218*/ 	.word	0x000008b0


	//   ....[10]....
        /*021c*/ 	.word	0x00001590


	//   ....[11]....
        /*0220*/ 	.word	0x000015b0


	//   ....[12]....
        /*0224*/ 	.word	0x000015c0


	//   ....[13]....
        /*0228*/ 	.word	0x00001650


	//   ....[14]....
        /*022c*/ 	.word	0x00001670


	//   ....[15]....
        /*0230*/ 	.word	0x00001680


	//   ....[16]....
        /*0234*/ 	.word	0x000016e0


	//   ....[17]....
        /*0238*/ 	.word	0x00001720


	//   ....[18]....
        /*023c*/ 	.word	0x00001730


	//   ....[19]....
        /*0240*/ 	.word	0x000017d0


	//   ....[20]....
        /*0244*/ 	.word	0x000017e0


	//   ....[21]....
        /*0248*/ 	.word	0x000017f0


	//   ....[22]....
        /*024c*/ 	.word	0x00001850


	//   ....[23]....
        /*0250*/ 	.word	0x00001890


	//   ....[24]....
        /*0254*/ 	.word	0x000018a0


	//   ....[25]....
        /*0258*/ 	.word	0x000020d0


	//   ....[26]....
        /*025c*/ 	.word	0x000020f0


	//   ....[27]....
        /*0260*/ 	.word	0x00002100


	//   ....[28]....
        /*0264*/ 	.word	0x00002190


	//   ....[29]....
        /*0268*/ 	.word	0x000021b0


	//   ....[30]....
        /*026c*/ 	.word	0x000021c0


	//   ....[31]....
        /*0270*/ 	.word	0x00002220


	//   ....[32]....
        /*0274*/ 	.word	0x00002260


	//   ....[33]....
        /*0278*/ 	.word	0x00002270


	//   ....[34]....
        /*027c*/ 	.word	0x00002310


	//   ....[35]....
        /*0280*/ 	.word	0x00002320


	//   ....[36]....
        /*0284*/ 	.word	0x00002330


	//   ....[37]....
        /*0288*/ 	.word	0x00002390


	//   ....[38]....
        /*028c*/ 	.word	0x000023d0


	//   ....[39]....
        /*0290*/ 	.word	0x000023e0


	//   ....[40]....
        /*0294*/ 	.word	0x00002b30


	//   ....[41]....
        /*0298*/ 	.word	0x00002bb0


	//   ....[42]....
        /*029c*/ 	.word	0x00002c20


	//   ....[43]....
        /*02a0*/ 	.word	0x00002ca0


	//   ....[44]....
        /*02a4*/ 	.word	0x00002d20


	//   ....[45]....
        /*02a8*/ 	.word	0x00002da0


	//   ....[46]....
        /*02ac*/ 	.word	0x00002e20


	//   ....[47]....
        /*02b0*/ 	.word	0x00002ea0


	//   ....[48]....
        /*02b4*/ 	.word	0x00002f20


	//   ....[49]....
        /*02b8*/ 	.word	0x00002fa0


	//   ....[50]....
        /*02bc*/ 	.word	0x00003020


	//   ....[51]....
        /*02c0*/ 	.word	0x000030a0


	//   ....[52]....
        /*02c4*/ 	.word	0x00003120


	//   ....[53]....
        /*02c8*/ 	.word	0x000031a0


	//   ....[54]....
        /*02cc*/ 	.word	0x00003220


	//   ....[55]....
        /*02d0*/ 	.word	0x00003290


	//   ....[56]....
        /*02d4*/ 	.word	0x00003310


	//   ....[57]....
        /*02d8*/ 	.word	0x00003380


	//   ....[58]....
        /*02dc*/ 	.word	0x00003400


	//   ....[59]....
        /*02e0*/ 	.word	0x00003480


	//   ....[60]....
        /*02e4*/ 	.word	0x00003500


	//   ....[61]....
        /*02e8*/ 	.word	0x00003580


	//   ....[62]....
        /*02ec*/ 	.word	0x00003600


	//   ....[63]....
        /*02f0*/ 	.word	0x00003680


	//   ....[64]....
        /*02f4*/ 	.word	0x00003700


	//   ....[65]....
        /*02f8*/ 	.word	0x00003780


	//   ....[66]....
        /*02fc*/ 	.word	0x00003800


	//   ....[67]....
        /*0300*/ 	.word	0x00003880


	//   ....[68]....
        /*0304*/ 	.word	0x00003900


	//   ....[69]....
        /*0308*/ 	.word	0x00003980


	//----- nvinfo : EIATTR_EXIT_INSTR_OFFSETS
	.align		4
.L_10603:
        /*030c*/ 	.byte	0x04, 0x1c
        /*030e*/ 	.short	(.L_10605 - .L_10604)


	//   ....[0]....
.L_10604:
        /*0310*/ 	.word	0x00000080


	//   ....[1]....
        /*0314*/ 	.word	0x00002740


	//   ....[2]....
        /*0318*/ 	.word	0x00002770


	//   ....[3]....
        /*031c*/ 	.word	0x00002980


	//   ....[4]....
        /*0320*/ 	.word	0x00002ad0


	//----- nvinfo : EIATTR_MAX_THREADS
	.align		4
.L_10605:
        /*0324*/ 	.byte	0x04, 0x05
        /*0326*/ 	.short	(.L_10607 - .L_10606)
.L_10606:
        /*0328*/ 	.word	0x00000080
        /*032c*/ 	.word	0x00000001
        /*0330*/ 	.word	0x00000001


	//----- nvinfo : EIATTR_CRS_STACK_SIZE
	.align		4
.L_10607:
        /*0334*/ 	.byte	0x04, 0x1e
        /*0336*/ 	.short	(.L_10609 - .L_10608)
.L_10608:
        /*0338*/ 	.word	0x00000000
.L_10609:


//--------------------- .nv.info._ZN4vllm3moe10topkGatingILi14ELi448ELi4ELi8ELi32EjfLNS0_11ScoringFuncE0EEEvPKT5_PKbPfiPT4_PiiiibPKf --------------------------
	.section	.nv.info._ZN4vllm3moe10topkGatingILi14ELi448ELi4ELi8ELi32EjfLNS0_11ScoringFuncE0EEEvPKT5_PKbPfiPT4_PiiiibPKf,"",@"SHT_CUDA_INFO"
	.sectionflags	@""
	.align	4


	//----- nvinfo : EIATTR_CUDA_API_VERSION
	.align		4
        /*0000*/ 	.byte	0x04, 0x37
        /*0002*/ 	.short	(.L_10611 - .L_10610)
.L_10610:
        /*0004*/ 	.word	0x00000082


	//----- nvinfo : EIATTR_SW2861232_WAR
	.align		4
.L_10611:
        /*0008*/ 	.byte	0x01, 0x35
	.zero		2


	//----- nvinfo : EIATTR_PARAM_CBANK
	.align		4
        /*000c*/ 	.byte	0x04, 0x0a
        /*000e*/ 	.short	(.L_10613 - .L_10612)
	.align		4
.L_10612:
        /*0010*/ 	.word	index@(.nv.constant0._ZN4vllm3moe10topkGatingILi14ELi448ELi4ELi8ELi32EjfLNS0_11ScoringFuncE0EEEvPKT5_PKbPfiPT4_PiiiibPKf)
        /*0014*/ 	.short	0x0160
        /*0016*/ 	.short	0x0048


	//----- nvinfo : EIATTR_CBANK_PARAM_SIZE
	.align		4
.L_10613:
        /*0018*/ 	.byte	0x03, 0x19
        /*001a*/ 	.short	0x0048


	//----- nvinfo : EIATTR_KPARAM_INFO
	.align		4
        /*001c*/ 	.byte	0x04, 0x17
        /*001e*/ 	.short	(.L_10615 - .L_10614)
.L_10614:
        /*0020*/ 	.word	0x00000000
        /*0024*/ 	.short	0x000a
        /*0026*/ 	.short	0x0040
        /*0028*/ 	.byte	0x00, 0xf0, 0x21, 0x00


	//----- nvinfo : EIATTR_KPARAM_INFO
	.align		4
.L_10615:
        /*002c*/ 	.byte	0x04, 0x17
        /*002e*/ 	.short	(.L_10617 - .L_10616)
.L_10616:
        /*0030*/ 	.word	0x00000000
        /*0034*/ 	.short	0x0009
        /*0036*/ 	.short	0x003c
        /*0038*/ 	.byte	0x00, 0xf0, 0x05, 0x00


	//----- nvinfo : EIATTR_KPARAM_INFO
	.align		4
.L_10617:
        /*003c*/ 	.byte	0x04, 0x17
        /*003e*/ 	.short	(.L_10619 - .L_10618)
.L_10618:
        /*0040*/ 	.word	0x00000000
        /*0044*/ 	.short	0x0008
        /*0046*/ 	.short	0x0038
        /*0048*/ 	.byte	0x00, 0xf0, 0x11, 0x00


	//----- nvinfo : EIATTR_KPARAM_INFO
	.align		4
.L_10619:
        /*004c*/ 	.byte	0x04, 0x17
        /*004e*/ 	.short	(.L_10621 - .L_10620)
.L_10620:
        /*0050*/ 	.word	0x00000000
        /*0054*/ 	.short	0x0007
        /*0056*/ 	.short	0x0034
        /*0058*/ 	.byte	0x00, 0xf0, 0x11, 0x00


	//----- nvinfo : EIATTR_KPARAM_INFO
	.align		4
.L_10621:
        /*005c*/ 	.byte	0x04, 0x17
        /*005e*/ 	.short	(.L_10623 - .L_10622)
.L_10622:
        /*0060*/ 	.word	0x00000000
        /*0064*/ 	.short	0x0006
        /*0066*/ 	.short	0x0030
        /*0068*/ 	.byte	0x00, 0xf0, 0x11, 0x00


	//----- nvinfo : EIATTR_KPARAM_INFO
	.align		4
.L_10623:
        /*006c*/ 	.byte	0x04, 0x17
        /*006e*/ 	.short	(.L_10625 - .L_10624)
.L_10624:
        /*0070*/ 	.word	0x00000000
        /*0074*/ 	.short	0x0005
        /*0076*/ 	.short	0x0028
        /*0078*/ 	.byte	0x00, 0xf0, 0x21, 0x00


	//----- nvinfo : EIATTR_KPARAM_INFO
	.align		4
.L_10625:
        /*007c*/ 	.byte	0x04, 0x17
        /*007e*/ 	.short	(.L_10627 - .L_10626)
.L_10626:
        /*0080*/ 	.word	0x00000000
        /*0084*/ 	.short	0x0004
        /*0086*/ 	.short	0x0020
        /*0088*/ 	.byte	0x00, 0xf0, 0x21, 0x00


	//----- nvinfo : EIATTR_KPARAM_INFO
	.align		4
.L_10627:
        /*008c*/ 	.byte	0x04, 0x17
        /*008e*/ 	.short	(.L_10629 - .L_10628)
.L_10628:
        /*0090*/ 	.word	0x00000000
        /*0094*/ 	.short	0x0003
        /*0096*/ 	.short	0x0018
        /*0098*/ 	.byte	0x00, 0xf0, 0x11, 0x00


	//----- nvinfo : EIATTR_KPARAM_INFO
	.align		4
.L_10629:
        /*009c*/ 	.byte	0x04, 0x17
        /*009e*/ 	.short	(.L_10631 - .L_10630)
.L_10630:
        /*00a0*/ 	.word	0x00000000
        /*00a4*/ 	.short	0x0002
        /*00a6*/ 	.short	0x0010
        /*00a8*/ 	.byte	0x00, 0xf0, 0x21, 0x00


	//----- nvinfo : EIATTR_KPARAM_INFO
	.align		4
.L_10631:
        /*00ac*/ 	.byte	0x04, 0x17
        /*00ae*/ 	.short	(.L_10633 - .L_10632)
.L_10632:
        /*00b0*/ 	.word	0x00000000
        /*00b4*/ 	.short	0x0001
        /*00b6*/ 	.short	0x0008
        /*00b8*/ 	.byte	0x00, 0xf0, 0x21, 0x00


	//----- nvinfo : EIATTR_KPARAM_INFO
	.align		4
.L_10633:
        /*00bc*/ 	.byte	0x04, 0x17
        /*00be*/ 	.short	(.L_10635 - .L_10634)
.L_10634:
        /*00c0*/ 	.word	0x00000000
        /*00c4*/ 	.short	0x0000
        /*00c6*/ 	.short	0x0000
        /*00c8*/ 	.byte	0x00, 0xf0, 0x21, 0x00


	//----- nvinfo : EIATTR_MAXREG_COUNT
	.align		4
.L_10635:
        /*00cc*/ 	.byte	0x03, 0x1b
        /*00ce*/ 	.short	0x00ff


	//----- nvinfo : EIATTR_MERCURY_ISA_VERSION
	.align		4
        /*00d0*/ 	.byte	0x03, 0x5f
        /*00d2*/ 	.short	0x0000


	//----- nvinfo : EIATTR_COOP_GROUP_MASK_REGIDS
	.align		4
        /*00d4*/ 	.byte	0x04, 0x29
        /*00d6*/ 	.short	(.L_10637 - .L_10636)


	//   ....[0]....
.L_10636:
        /*00d8*/ 	.word	0xffffffff


	//   ....[1]....
        /*00dc*/ 	.word	0xffffffff


	//   ....[2]....
        /*00e0*/ 	.word	0xffffffff


	//   ....[3]....
        /*00e4*/ 	.word	0xffffffff


	//   ....[4]....
        /*00e8*/ 	.word	0xffffffff


	//   ....[5]....
        /*00ec*/ 	.word	0xffffffff


	//   ....[6]....
        /*00f0*/ 	.word	0xffffffff


	//   ....[7]....
        /*00f4*/ 	.word	0xffffffff


	//   ....[8]....
        /*00f8*/ 	.word	0xffffffff


	//   ....[9]....
        /*00fc*/ 	.word	0xffffffff


	//   ....[10]....
        /*0100*/ 	.word	0xffffffff


	//   ....[11]....
        /*0104*/ 	.word	0xffffffff


	//   ....[12]....
        /*0108*/ 	.word	0xffffffff


	//   ....[13]....
        /*010c*/ 	.word	0xffffffff


	//   ....[14]....
        /*0110*/ 	.word	0xffffffff


	//   ....[15]....
        /*0114*/ 	.word	0xffffffff


	//   ....[16]....
        /*0118*/ 	.word	0xffffffff


	//   ....[17]....
        /*011c*/ 	.word	0xffffffff


	//   ....[18]....
        /*0120*/ 	.word	0xffffffff


	//   ....[19]....
        /*0124*/ 	.word	0xffffffff


	//   ....[20]....
        /*0128*/ 	.word	0xffffffff


	//   ....[21]....
        /*012c*/ 	.word	0xffffffff


	//   ....[22]....
        /*0130*/ 	.word	0xffffffff


	//   ....[23]....
        /*0134*/ 	.word	0xffffffff


	//   ....[24]....
        /*0138*/ 	.word	0xffffffff


	//   ....[25]....
        /*013c*/ 	.word	0xffffffff


	//   ....[26]....
        /*0140*/ 	.word	0xffffffff


	//   ....[27]....
        /*0144*/ 	.word	0xffffffff


	//   ....[28]....
        /*0148*/ 	.word	0xffffffff


	//   ....[29]....
        /*014c*/ 	.word	0xffffffff


	//   ....[30]....
        /*0150*/ 	.word	0xffffffff


	//   ....[31]....
        /*0154*/ 	.word	0xffffffff


	//   ....[32]....
        /*0158*/ 	.word	0xffffffff


	//   ....[33]....
        /*015c*/ 	.word	0xffffffff


	//   ....[34]....
        /*0160*/ 	.word	0xffffffff


	//   ....[35]....
        /*0164*/ 	.word	0xffffffff


	//   ....[36]....
        /*0168*/ 	.word	0xffffffff


	//   ....[37]....
        /*016c*/ 	.word	0xffffffff


	//   ....[38]....
        /*0170*/ 	.word	0xffffffff


	//   ....[39]....
        /*0174*/ 	.word	0xffffffff


	//   ....[40]....
        /*0178*/ 	.word	0xffffffff


	//   ....[41]....
        /*017c*/ 	.word	0xffffffff


	//   ....[42]....
        /*0180*/ 	.word	0xffffffff


	//   ....[43]....
        /*0184*/ 	.word	0xffffffff


	//   ....[44]....
        /*0188*/ 	.word	0xffffffff


	//   ....[45]....
        /*018c*/ 	.word	0xffffffff


	//   ....[46]....
        /*0190*/ 	.word	0xffffffff


	//   ....[47]....
        /*0194*/ 	.word	0xffffffff


	//   ....[48]....
        /*0198*/ 	.word	0xffffffff


	//   ....[49]....
        /*019c*/ 	.word	0xffffffff


	//   ....[50]....
        /*01a0*/ 	.word	0xffffffff


	//   ....[51]....
        /*01a4*/ 	.word	0xffffffff


	//   ....[52]....
        /*01a8*/ 	.word	0xffffffff


	//   ....[53]....
        /*01ac*/ 	.word	0xffffffff


	//   ....[54]....
        /*01b0*/ 	.word	0xffffffff


	//   ....[55]....
        /*01b4*/ 	.word	0xffffffff


	//   ....[56]....
        /*01b8*/ 	.word	0xffffffff


	//   ....[57]....
        /*01bc*/ 	.word	0xffffffff


	//   ....[58]....
        /*01c0*/ 	.word	0xffffffff


	//   ....[59]....
        /*01c4*/ 	.word	0xffffffff


	//   ....[60]....
        /*01c8*/ 	.word	0xffffffff


	//   ....[61]....
        /*01cc*/ 	.word	0xffffffff


	//   ....[62]....
        /*01d0*/ 	.word	0xffffffff


	//   ....[63]....
        /*01d4*/ 	.word	0xffffffff


	//   ....[64]....
        /*01d8*/ 	.word	0xffffffff


	//   ....[65]....
        /*01dc*/ 	.word	0xffffffff


	//   ....[66]....
        /*01e0*/ 	.word	0xffffffff


	//   ....[67]....
        /*01e4*/ 	.word	0xffffffff


	//   ....[68]....
        /*01e8*/ 	.word	0xffffffff


	//   ....[69]....
        /*01ec*/ 	.word	0xffffffff


	//----- nvinfo : EIATTR_COOP_GROUP_INSTR_OFFSETS
	.align		4
.L_10637:
        /*01f0*/ 	.byte	0x04, 0x28
        /*01f2*/ 	.short	(.L_10639 - .L_10638)


	//   ....[0]....
.L_10638:
        /*01f4*/ 	.word	0x00000250


	//   ....[1]....
        /*01f8*/ 	.word	0x00000270


	//   ....[2]....
        /*01fc*/ 	.word	0x000002a0


	//   ....[3]....
        /*0200*/ 	.word	0x000002d0


	//   ....[4]....
        /*0204*/ 	.word	0x00000320


	//   ....[5]....
        /*0208*/ 	.word	0x000006c0


	//   ....[6]....
        /*020c*/ 	.word	0x000006e0


	//   ....[7]....
        /*0210*/ 	.word	0x00000700


	//   ....[8]....
        /*0214*/ 	.word	0x00000720


	//   ....[9]....
        /*0218*/ 	.word	0x00000750


	//   ....[10]....
        /*021c*/ 	.word	0x00001190


	//   ....[11]....
        /*0220*/ 	.word	0x000011b0


	//   ....[12]....
        /*0224*/ 	.word	0x000011c0


	//   ....[13]....
        /*0228*/ 	.word	0x00001250


	//   ....[14]....
        /*022c*/ 	.word	0x00001270


	//   ....[15]....
        /*0230*/ 	.word	0x00001280


	//   ....[16]....
        /*0234*/ 	.word	0x000012e0


	//   ....[17]....
        /*0238*/ 	.word	0x00001320


	//   ....[18]....
        /*023c*/ 	.word	0x00001330


	//   ....[19]....
        /*0240*/ 	.word	0x000013d0


	//   ....[20]....
        /*0244*/ 	.word	0x000013e0


	//   ....[21]....
        /*0248*/ 	.word	0x000013f0


	//   ....[22]....
        /*024c*/ 	.word	0x00001450


	//   ....[23]....
        /*0250*/ 	.word	0x00001490


	//   ....[24]....
        /*0254*/ 	.word	0x000014a0


	//   ....[25]....
        /*0258*/ 	.word	0x00001bb0


	//   ....[26]....
        /*025c*/ 	.word	0x00001bd0


	//   ....[27]....
        /*0260*/ 	.word	0x00001be0


	//   ....[28]....
        /*0264*/ 	.word	0x00001c70


	//   ....[29]....
        /*0268*/ 	.word	0x00001c90


	//   ....[30]....
        /*026c*/ 	.word	0x00001ca0


	//   ....[31]....
        /*0270*/ 	.word	0x00001d00


	//   ....[32]....
        /*0274*/ 	.word	0x00001d40


	//   ....[33]....
        /*0278*/ 	.word	0x00001d50


	//   ....[34]....
        /*027c*/ 	.word	0x00001df0


	//   ....[35]....
        /*0280*/ 	.word	0x00001e00


	//   ....[36]....
        /*0284*/ 	.word	0x00001e10


	//   ....[37]....
        /*0288*/ 	.word	0x00001e70


	//   ....[38]....
        /*028c*/ 	.word	0x00001eb0


	//   ....[39]....
        /*0290*/ 	.word	0x00001ec0


	//   ....[40]....
        /*0294*/ 	.word	0x00002610


	//   ....[41]....
        /*0298*/ 	.word	0x00002690


	//   ....[42]....
        /*029c*/ 	.word	0x00002700


	//   ....[43]....
        /*02a0*/ 	.word	0x00002780


	//   ....[44]....
        /*02a4*/ 	.word	0x00002800


	//   ....[45]....
        /*02a8*/ 	.word	0x00002880


	//   ....[46]....
        /*02ac*/ 	.word	0x00002900


	//   ....[47]....
        /*02b0*/ 	.word	0x00002980


	//   ....[48]....
        /*02b4*/ 	.word	0x00002a00


	//   ....[49]....
        /*02b8*/ 	.word	0x00002a80


	//   ....[50]....
        /*02bc*/ 	.word	0x00002b00


	//   ....[51]....
        /*02c0*/ 	.word	0x00002b80


	//   ....[52]....
        /*02c4*/ 	.word	0x00002c00


	//   ....[53]....
        /*02c8*/ 	.word	0x00002c80


	//   ....[54]....
        /*02cc*/ 	.word	0x00002cf0


	//   ....[55]....
        /*02d0*/ 	.word	0x00002d60


	//   ....[56]....
        /*02d4*/ 	.word	0x00002de0


	//   ....[57]....
        /*02d8*/ 	.word	0x00002e50


	//   ....[58]....
        /*02dc*/ 	.word	0x00002ed0


	//   ....[59]....
        /*02e0*/ 	.word	0x00002f50


	//   ....[60]....
        /*02e4*/ 	.word	0x00002fd0


	//   ....[61]....
        /*02e8*/ 	.word	0x00003050


	//   ....[62]....
        /*02ec*/ 	.word	0x000030d0


	//   ....[63]....
        /*02f0*/ 	.word	0x00003150


	//   ....[64]....
        /*02f4*/ 	.word	0x000031d0


	//   ....[65]....
        /*02f8*/ 	.word	0x00003250


	//   ....[66]....
        /*02fc*/ 	.word	0x000032d0


	//   ....[67]....
        /*0300*/ 	.word	0x00003350


	//   ....[68]....
        /*0304*/ 	.word	0x000033d0


	//   ....[69]....
        /*0308*/ 	.word	0x00003440


	//----- nvinfo : EIATTR_EXIT_INSTR_OFFSETS
	.align		4
.L_10639:
        /*030c*/ 	.byte	0x04, 0x1c
        /*030e*/ 	.short	(.L_10641 - .L_10640)


	//   ....[0]....
.L_10640:
        /*0310*/ 	.word	0x00000080


	//   ....[1]....
        /*0314*/ 	.word	0x00002220


	//   ....[2]....
        /*0318*/ 	.word	0x00002250


	//   ....[3]....
        /*031c*/ 	.word	0x00002460


	//   ....[4]....
        /*0320*/ 	.word	0x000025b0


	//----- nvinfo : EIATTR_MAX_THREADS
	.align		4
.L_10641:
        /*0324*/ 	.byte	0x04, 0x05
        /*0326*/ 	.short	(.L_10643 - .L_10642)
.L_10642:
        /*0328*/ 	.word	0x00000080
        /*032c*/ 	.word	0x00000001
        /*0330*/ 	.word	0x00000001


	//----- nvinfo : EIATTR_CRS_STACK_SIZE
	.align		4
.L_10643:
        /*0334*/ 	.byte	0x04, 0x1e
        /*0336*/ 	.short	(.L_10645 - .L_10644)
.L_10644:
        /*0338*/ 	.word	0x00000000
.L_10645:


//--------------------- .nv.info._ZN4vllm3moe10topkGatingILi12ELi384ELi4ELi8ELi32EjfLNS0_11ScoringFuncE0EEEvPKT5_PKbPfiPT4_PiiiibPKf --------------------------
	.section	.nv.info._ZN4vllm3moe10topkGatingILi12ELi384ELi4ELi8ELi32EjfLNS0_11ScoringFuncE0EEEvPKT5_PKbPfiPT4_PiiiibPKf,"",@"SHT_CUDA_INFO"
	.sectionflags	@""
	.align	4


	//----- nvinfo : EIATTR_CUDA_API_VERSION
	.align		4
        /*0000*/ 	.byte	0x04, 0x37
        /*0002*/ 	.short	(.L_10647 - .L_10646)
.L_10646:
        /*0004*/ 	.word	0x00000082


	//----- nvinfo : EIATTR_SW2861232_WAR
	.align		4
.L_10647:
        /*0008*/ 	.byte	0x01, 0x35
	.zero		2


	//----- nvinfo : EIATTR_PARAM_CBANK
	.align		4
        /*000c*/ 	.byte	0x04, 0x0a
        /*000e*/ 	.short	(.L_10649 - .L_10648)
	.align		4
.L_10648:
        /*0010*/ 	.word	index@(.nv.constant0._ZN4vllm3moe10topkGatingILi12ELi384ELi4ELi8ELi32EjfLNS0_11ScoringFuncE0EEEvPKT5_PKbPfiPT4_PiiiibPKf)
        /*0014*/ 	.short	0x0160
        /*0016*/ 	.short	0x0048


	//----- nvinfo : EIATTR_CBANK_PARAM_SIZE
	.align		4
.L_10649:
        /*0018*/ 	.byte	0x03, 0x19
        /*001a*/ 	.short	0x0048


	//----- nvinfo : EIATTR_KPARAM_INFO
	.align		4
        /*001c*/ 	.byte	0x04, 0x17
        /*001e*/ 	.short	(.L_10651 - .L_10650)
.L_10650:
        /*0020*/ 	.word	0x00000000
        /*0024*/ 	.short	0x000a
        /*0026*/ 	.short	0x0040
        /*0028*/ 	.byte	0x00, 0xf0, 0x21, 0x00


	//----- nvinfo : EIATTR_KPARAM_INFO
	.align		4
.L_10651:
        /*002c*/ 	.byte	0x04, 0x17
        /*002e*/ 	.short	(.L_10653 - .L_10652)
.L_10652:
        /*0030*/ 	.word	0x00000000
        /*0034*/ 	.short	0x0009
        /*0036*/ 	.short	0x003c
        /*0038*/ 	.byte	0x00, 0xf0, 0x05, 0x00


	//----- nvinfo : EIATTR_KPARAM_INFO
	.align		4
.L_10653:
        /*003c*/ 	.byte	0x04, 0x17
        /*003e*/ 	.short	(.L_10655 - .L_10654)
.L_10654:
        /*0040*/ 	.word	0x00000000
        /*0044*/ 	.short	0x0008
        /*0046*/ 	.short	0x0038
        /*0048*/ 	.byte	0x00, 0xf0, 0x11, 0x00


	//----- nvinfo : EIATTR_KPARAM_INFO
	.align		4
.L_10655:
        /*004c*/ 	.byte	0x04, 0x17
        /*004e*/ 	.short	(.L_10657 - .L_10656)
.L_10656:
        /*0050*/ 	.word	0x00000000
        /*0054*/ 	.short	0x0007
        /*0056*/ 	.short	0x0034
        /*0058*/ 	.byte	0x00, 0xf0, 0x11, 0x00


	//----- nvinfo : EIATTR_KPARAM_INFO
	.align		4
.L_10657:
        /*005c*/ 	.byte	0x04, 0x17
        /*005e*/ 	.short	(.L_10659 - .L_10658)
.L_10658:
        /*0060*/ 	.word	0x00000000
        /*0064*/ 	.short	0x0006
        /*0066*/ 	.short	0x0030
        /*0068*/ 	.byte	0x00, 0xf0, 0x11, 0x00


	//----- nvinfo : EIATTR_KPARAM_INFO
	.align		4
.L_10659:
        /*006c*/ 	.byte	0x04, 0x17
        /*006e*/ 	.short	(.L_10661 - .L_10660)
.L_10660:
        /*0070*/ 	.word	0x00000000
        /*0074*/ 	.short	0x0005
        /*0076*/ 	.short	0x0028
        /*0078*/ 	.byte	0x00, 0xf0, 0x21, 0x00


	//----- nvinfo : EIATTR_KPARAM_INFO
	.align		4
.L_10661:
        /*007c*/ 	.byte	0x04, 0x17
        /*007e*/ 	.short	(.L_10663 - .L_10662)
.L_10662:
        /*0080*/ 	.word	0x00000000
        /*0084*/ 	.short	0x0004
        /*0086*/ 	.short	0x0020
        /*0088*/ 	.byte	0x00, 0xf0, 0x21, 0x00


	//----- nvinfo : EIATTR_KPARAM_INFO
	.align		4
.L_10663:
        /*008c*/ 	.byte	0x04, 0x17
        /*008e*/ 	.short	(.L_10665 - .L_10664)
.L_10664:
        /*0090*/ 	.word	0x00000000
        /*0094*/ 	.short	0x0003
        /*0096*/ 	.short	0x0018
        /*0098*/ 	.byte	0x00, 0xf0, 0x11, 0x00


	//----- nvinfo : EIATTR_KPARAM_INFO
	.align		4
.L_10665:
        /*009c*/ 	.byte	0x04, 0x17
        /*009e*/ 	.short	(.L_10667 - .L_10666)
.L_10666:
        /*00a0*/ 	.word	0x00000000
        /*00a4*/ 	.short	0x0002
        /*00a6*/ 	.short	0x0010
        /*00a8*/ 	.byte	0x00, 0xf0, 0x21, 0x00


	//----- nvinfo : EIATTR_KPARAM_INFO
	.align		4
.L_10667:
        /*00ac*/ 	.byte	0x04, 0x17
        /*00ae*/ 	.short	(.L_10669 - .L_10668)
.L_10668:
        /*00b0*/ 	.word	0x00000000
        /*00b4*/ 	.short	0x0001
        /*00b6*/ 	.short	0x0008
        /*00b8*/ 	.byte	0x00, 0xf0, 0x21, 0x00


	//----- nvinfo : EIATTR_KPARAM_INFO
	.align		4
.L_10669:
        /*00bc*/ 	.byte	0x04, 0x17
        /*00be*/ 	.short	(.L_10671 - .L_10670)
.L_10670:
        /*00c0*/ 	.word	0x00000000
        /*00c4*/ 	.short	0x0000
        /*00c6*/ 	.short	0x0000
        /*00c8*/ 	.byte	0x00, 0xf0, 0x21, 0x00


	//----- nvinfo : EIATTR_MAXREG_COUNT
	.align		4
.L_10671:
        /*00cc*/ 	.byte	0x03, 0x1b
        /*00ce*/ 	.short	0x00ff


	//----- nvinfo : EIATTR_MERCURY_ISA_VERSION
	.align		4
        /*00d0*/ 	.byte	0x03, 0x5f
        /*00d2*/ 	.short	0x0000


	//----- nvinfo : EIATTR_COOP_GROUP_MASK_REGIDS
	.align		4
        /*00d4*/ 	.byte	0x04, 0x29
        /*00d6*/ 	.short	(.L_10673 - .L_10672)


	//   ....[0]....
.L_10672:
        /*00d8*/ 	.word	0xffffffff


	//   ....[1]....
        /*00dc*/ 	.word	0xffffffff


	//   ....[2]....
        /*00e0*/ 	.word	0xffffffff


	//   ....[3]....
        /*00e4*/ 	.word	0xffffffff


	//   ....[4]....
        /*00e8*/ 	.word	0xffffffff


	//   ....[5]....
        /*00ec*/ 	.word	0xffffffff


	//   ....[6]....
        /*00f0*/ 	.word	0xffffffff


	//   ....[7]....
        /*00f4*/ 	.word	0xffffffff


	//   ....[8]....
        /*00f8*/ 	.word	0xffffffff


	//   ....[9]....
        /*00fc*/ 	.word	0xffffffff


	//   ....[10]....
        /*0100*/ 	.word	0xffffffff


	//   ....[11]....
        /*0104*/ 	.word	0xffffffff


	//   ....[12]....
        /*0108*/ 	.word	0xffffffff


	//   ....[13]....
        /*010c*/ 	.word	0xffffffff


	//   ....[14]....
        /*0110*/ 	.word	0xffffffff


	//   ....[15]....
        /*0114*/ 	.word	0xffffffff


	//   ....[16]....
        /*0118*/ 	.word	0xffffffff


	//   ....[17]....
        /*011c*/ 	.word	0xffffffff


	//   ....[18]....
        /*0120*/ 	.word	0xffffffff


	//   ....[19]....
        /*0124*/ 	.word	0xffffffff


	//   ....[20]....
        /*0128*/ 	.word	0xffffffff


	//   ....[21]....
        /*012c*/ 	.word	0xffffffff


	//   ....[22]....
        /*0130*/ 	.word	0xffffffff


	//   ....[23]....
        /*0134*/ 	.word	0xffffffff


	//   ....[24]....
        /*0138*/ 	.word	0xffffffff


	//   ....[25]....
        /*013c*/ 	.word	0xffffffff


	//   ....[26]....
        /*0140*/ 	.word	0xffffffff


	//   ....[27]....
        /*0144*/ 	.word	0xffffffff


	//   ....[28]....
        /*0148*/ 	.word	0xffffffff


	//   ....[29]....
        /*014c*/ 	.word	0xffffffff


	//   ....[30]....
        /*0150*/ 	.word	0xffffffff


	//   ....[31]....
        /*0154*/ 	.word	0xffffffff


	//   ....[32]....
        /*0158*/ 	.word	0xffffffff


	//   ....[33]....
        /*015c*/ 	.word	0xffffffff


	//   ....[34]....
        /*0160*/ 	.word	0xffffffff


	//   ....[35]....
        /*0164*/ 	.word	0xffffffff


	//   ....[36]....
        /*0168*/ 	.word	0xffffffff


	//   ....[37]....
        /*016c*/ 	.word	0xffffffff


	//   ....[38]....
        /*0170*/ 	.word	0xffffffff


	//   ....[39]....
        /*0174*/ 	.word	0xffffffff


	//   ....[40]....
        /*0178*/ 	.word	0xffffffff


	//   ....[41]....
        /*017c*/ 	.word	0xffffffff


	//   ....[42]....
        /*0180*/ 	.word	0xffffffff


	//   ....[43]....
        /*0184*/ 	.word	0xffffffff


	//   ....[44]....
        /*0188*/ 	.word	0xffffffff


	//   ....[45]....
        /*018c*/ 	.word	0xffffffff


	//   ....[46]....
        /*0190*/ 	.word	0xffffffff


	//   ....[47]....
        /*0194*/ 	.word	0xffffffff


	//   ....[48]....
        /*0198*/ 	.word	0xffffffff


	//   ....[49]....
        /*019c*/ 	.word	0xffffffff


	//   ....[50]....
        /*01a0*/ 	.word	0xffffffff


	//   ....[51]....
        /*01a4*/ 	.word	0xffffffff


	//   ....[52]....
        /*01a8*/ 	.word	0xffffffff


	//   ....[53]....
        /*01ac*/ 	.word	0xffffffff


	//   ....[54]....
        /*01b0*/ 	.word	0xffffffff


	//   ....[55]....
        /*01b4*/ 	.word	0xffffffff


	//   ....[56]....
        /*01b8*/ 	.word	0xffffffff


	//   ....[57]....
        /*01bc*/ 	.word	0xffffffff


	//   ....[58]....
        /*01c0*/ 	.word	0xffffffff


	//   ....[59]....
        /*01c4*/ 	.word	0xffffffff


	//   ....[60]....
        /*01c8*/ 	.word	0xffffffff


	//   ....[61]....
        /*01cc*/ 	.word	0xffffffff


	//   ....[62]....
        /*01d0*/ 	.word	0xffffffff


	//   ....[63]....
        /*01d4*/ 	.word	0xffffffff


	//   ....[64]....
        /*01d8*/ 	.word	0xffffffff


	//   ....[65]....
        /*01dc*/ 	.word	0xffffffff


	//   ....[66]....
        /*01e0*/ 	.word	0xffffffff


	//   ....[67]....
        /*01e4*/ 	.word	0xffffffff


	//   ....[68]....
        /*01e8*/ 	.word	0xffffffff


	//   ....[69]....
        /*01ec*/ 	.word	0xffffffff


	//----- nvinfo : EIATTR_COOP_GROUP_INSTR_OFFSETS
	.align		4
.L_10673:
        /*01f0*/ 	.byte	0x04, 0x28
        /*01f2*/ 	.short	(.L_10675 - .L_10674)


	//   ....[0]....
.L_10674:
        /*01f4*/ 	.word	0x00000220


	//   ....[1]....
        /*01f8*/ 	.word	0x00000240


	//   ....[2]....
        /*01fc*/ 	.word	0x00000260


	//   ....[3]....
        /*0200*/ 	.word	0x00000290


	//   ....[4]....
        /*0204*/ 	.word	0x000002e0


	//   ....[5]....
        /*0208*/ 	.word	0x00000600


	//   ....[6]....
        /*020c*/ 	.word	0x00000630


	//   ....[7]....
        /*0210*/ 	.word	0x00000650


	//   ....[8]....
        /*0214*/ 	.word	0x00000670


	//   ....[9]....
        /*0218*/ 	.word	0x00000690


	//   ....[10]....
        /*021c*/ 	.word	0x00000f10


	//   ....[11]....
        /*0220*/ 	.word	0x00000f30


	//   ....[12]....
        /*0224*/ 	.word	0x00000f40


	//   ....[13]....
        /*0228*/ 	.word	0x00000fe0


	//   ....[14]....
        /*022c*/ 	.word	0x00000ff0


	//   ....[15]....
        /*0230*/ 	.word	0x00001000


	//   ....[16]....
        /*0234*/ 	.word	0x00001060


	//   ....[17]....
        /*0238*/ 	.word	0x000010a0


	//   ....[18]....
        /*023c*/ 	.word	0x000010b0


	//   ....[19]....
        /*0240*/ 	.word	0x00001150


	//   ....[20]....
        /*0244*/ 	.word	0x00001160


	//   ....[21]....
        /*0248*/ 	.word	0x00001170


	//   ....[22]....
        /*024c*/ 	.word	0x000011d0


	//   ....[23]....
        /*0250*/ 	.word	0x00001210


	//   ....[24]....
        /*0254*/ 	.word	0x00001220


	//   ....[25]....
        /*0258*/ 	.word	0x00001870


	//   ....[26]....
        /*025c*/ 	.word	0x00001890


	//   ....[27]....
        /*0260*/ 	.word	0x000018a0


	//   ....[28]....
        /*0264*/ 	.word	0x00001940


	//   ....[29]....
        /*0268*/ 	.word	0x00001950


	//   ....[30]....
        /*026c*/ 	.word	0x00001960


	//   ....[31]....
        /*0270*/ 	.word	0x000019c0


	//   ....[32]....
        /*0274*/ 	.word	0x00001a00


	//   ....[33]....
        /*0278*/ 	.word	0x00001a10


	//   ....[34]....
        /*027c*/ 	.word	0x00001aa0


	//   ....[35]....
        /*0280*/ 	.word	0x00001ac0


	//   ....[36]....
        /*0284*/ 	.word	0x00001ad0


	//   ....[37]....
        /*0288*/ 	.word	0x00001b30


	//   ....[38]....
        /*028c*/ 	.word	0x00001b70


	//   ....[39]....
        /*0290*/ 	.word	0x00001b80


	//   ....[40]....
        /*0294*/ 	.word	0x000022d0


	//   ....[41]....
        /*0298*/ 	.word	0x00002350


	//   ....[42]....
        /*029c*/ 	.word	0x000023c0


	//   ....[43]....
        /*02a0*/ 	.word	0x00002440


	//   ....[44]....
        /*02a4*/ 	.word	0x000024c0


	//   ....[45]....
        /*02a8*/ 	.word	0x00002540


	//   ....[46]....
        /*02ac*/ 	.word	0x000025c0


	//   ....[47]....
        /*02b0*/ 	.word	0x00002640


	//   ....[48]....
        /*02b4*/ 	.word	0x000026c0


	//   ....[49]....
        /*02b8*/ 	.word	0x00002740


	//   ....[50]....
        /*02bc*/ 	.word	0x000027c0


	//   ....[51]....
        /*02c0*/ 	.word	0x00002840


	//   ....[52]....
        /*02c4*/ 	.word	0x000028c0


	//   ....[53]....
        /*02c8*/ 	.word	0x00002940


	//   ....[54]....
        /*02cc*/ 	.word	0x000029c0


	//   ....[55]....
        /*02d0*/ 	.word	0x00002a30


	//   ....[56]....
        /*02d4*/ 	.word	0x00002ab0


	//   ....[57]....
        /*02d8*/ 	.word	0x00002b20


	//   ....[58]....
        /*02dc*/ 	.word	0x00002ba0


	//   ....[59]....
        /*02e0*/ 	.word	0x00002c20


	//   ....[60]....
        /*02e4*/ 	.word	0x00002ca0


	//   ....[61]....
        /*02e8*/ 	.word	0x00002d20


	//   ....[62]....
        /*02ec*/ 	.word	0x00002da0


	//   ....[63]....
        /*02f0*/ 	.word	0x00002e20


	//   ....[64]....
        /*02f4*/ 	.word	0x00002ea0


	//   ....[65]....
        /*02f8*/ 	.word	0x00002f20


	//   ....[66]....
        /*02fc*/ 	.word	0x00002fa0


	//   ....[67]....
        /*0300*/ 	.word	0x00003020


	//   ....[68]....
        /*0304*/ 	.word	0x000030a0


	//   ....[69]....
        /*0308*/ 	.word	0x00003120


	//----- nvinfo : EIATTR_EXIT_INSTR_OFFSETS
	.align		4
.L_10675:
        /*030c*/ 	.byte	0x04, 0x1c
        /*030e*/ 	.short	(.L_10677 - .L_10676)


	//   ....[0]....
.L_10676:
        /*0310*/ 	.word	0x00000080


	//   ....[1]....
        /*0314*/ 	.word	0x00001ee0


	//   ....[2]....
        /*0318*/ 	.word	0x00001f10


	//   ....[3]....
        /*031c*/ 	.word	0x00002120


	//   ....[4]....
        /*0320*/ 	.word	0x00002270


	//----- nvinfo : EIATTR_MAX_THREADS
	.align		4
.L_10677:
        /*0324*/ 	.byte	0x04, 0x05
        /*0326*/ 	.short	(.L_10679 - .L_10678)
.L_10678:
        /*0328*/ 	.word	0x00000080
        /*032c*/ 	.word	0x00000001
        /*0330*/ 	.word	0x00000001


	//----- nvinfo : EIATTR_CRS_STACK_SIZE
	.align		4
.L_10679:
        /*0334*/ 	.byte	0x04, 0x1e
        /*0336*/ 	.short	(.L_10681 - .L_10680)
.L_10680:
        /*0338*/ 	.word	0x00000000
.L_10681:


//--------------------- .nv.info._ZN4vllm3moe10topkGatingILi10ELi320ELi4ELi8ELi32EjfLNS0_11ScoringFuncE0EEEvPKT5_PKbPfiPT4_PiiiibPKf --------------------------
	.section	.nv.info._ZN4vllm3moe10topkGatingILi10ELi320ELi4ELi8ELi32EjfLNS0_11ScoringFuncE0EEEvPKT5_PKbPfiPT4_PiiiibPKf,"",@"SHT_CUDA_INFO"
	.sectionflags	@""
	.align	4


	//----- nvinfo : EIATTR_CUDA_API_VERSION
	.align		4
        /*0000*/ 	.byte	0x04, 0x37
        /*0002*/ 	.short	(.L_10683 - .L_10682)
.L_10682:
        /*0004*/ 	.word	0x00000082


	//----- nvinfo : EIATTR_SW2861232_WAR
	.align		4
.L_10683:
        /*0008*/ 	.byte	0x01, 0x35
	.zero		2


	//----- nvinfo : EIATTR_PARAM_CBANK
	.align		4
        /*000c*/ 	.byte	0x04, 0x0a
        /*000e*/ 	.short	(.L_10685 - .L_10684)
	.align		4
.L_10684:
        /*0010*/ 	.word	index@(.nv.constant0._ZN4vllm3moe10topkGatingILi10ELi320ELi4ELi8ELi32EjfLNS0_11ScoringFuncE0EEEvPKT5_PKbPfiPT4_PiiiibPKf)
        /*0014*/ 	.short	0x0160
        /*0016*/ 	.short	0x0048


	//----- nvinfo : EIATTR_CBANK_PARAM_SIZE
	.align		4
.L_10685:
        /*0018*/ 	.byte	0x03, 0x19
        /*001a*/ 	.short	0x0048


	//----- nvinfo : EIATTR_KPARAM_INFO
	.align		4
        /*001c*/ 	.byte	0x04, 0x17
        /*001e*/ 	.short	(.L_10687 - .L_10686)
.L_10686:
        /*0020*/ 	.word	0x00000000
        /*0024*/ 	.short	0x000a
        /*0026*/ 	.short	0x0040
        /*0028*/ 	.byte	0x00, 0xf0, 0x21, 0x00


	//----- nvinfo : EIATTR_KPARAM_INFO
	.align		4
.L_10687:
        /*002c*/ 	.byte	0x04, 0x17
        /*002e*/ 	.short	(.L_10689 - .L_10688)
.L_10688:
        /*0030*/ 	.word	0x00000000
        /*0034*/ 	.short	0x0009
        /*0036*/ 	.short	0x003c
        /*0038*/ 	.byte	0x00, 0xf0, 0x05, 0x00


	//----- nvinfo : EIATTR_KPARAM_INFO
	.align		4
.L_10689:
        /*003c*/ 	.byte	0x04, 0x17
        /*003e*/ 	.short	(.L_10691 - .L_10690)
.L_10690:
        /*0040*/ 	.word	0x00000000
        /*0044*/ 	.short	0x0008
        /*0046*/ 	.short	0x0038
        /*0048*/ 	.byte	0x00, 0xf0, 0x11, 0x00


	//----- nvinfo : EIATTR_KPARAM_INFO
	.align		4
.L_10691:
        /*004c*/ 	.byte	0x04, 0x17
        /*004e*/ 	.short	(.L_10693 - .L_10692)
.L_10692:
        /*0050*/ 	.word	0x00000000
        /*0054*/ 	.short	0x0007
        /*0056*/ 	.short	0x0034
        /*0058*/ 	.byte	0x00, 0xf0, 0x11, 0x00


	//----- nvinfo : EIATTR_KPARAM_INFO
	.align		4
.L_10693:
        /*005c*/ 	.byte	0x04, 0x17
        /*005e*/ 	.short	(.L_10695 - .L_10694)
.L_10694:
        /*0060*/ 	.word	0x00000000
        /*0064*/ 	.short	0x0006
        /*0066*/ 	.short	0x0030
        /*0068*/ 	.byte	0x00, 0xf0, 0x11, 0x00


	//----- nvinfo : EIATTR_KPARAM_INFO
	.align		4
.L_10695:
        /*006c*/ 	.byte	0x04, 0x17
        /*006e*/ 	.short	(.L_10697 - .L_10696)
.L_10696:
        /*0070*/ 	.word	0x00000000
        /*0074*/ 	.short	0x0005
        /*0076*/ 	.short	0x0028
        /*0078*/ 	.byte	0x00, 0xf0, 0x21, 0x00


	//----- nvinfo : EIATTR_KPARAM_INFO
	.align		4
.L_10697:
        /*007c*/ 	.byte	0x04, 0x17
        /*007e*/ 	.short	(.L_10699 - .L_10698)
.L_10698:
        /*0080*/ 	.word	0x00000000
        /*0084*/ 	.short	0x0004
        /*0086*/ 	.short	0x0020
        /*0088*/ 	.byte	0x00, 0xf0, 0x21, 0x00


	//----- nvinfo : EIATTR_KPARAM_INFO
	.align		4
.L_10699:
        /*008c*/ 	.byte	0x04, 0x17
        /*008e*/ 	.short	(.L_10701 - .L_10700)
.L_10700:
        /*0090*/ 	.word	0x00000000
        /*0094*/ 	.short	0x0003
        /*0096*/ 	.short	0x0018
        /*0098*/ 	.byte	0x00, 0xf0, 0x11, 0x00


	//----- nvinfo : EIATTR_KPARAM_INFO
	.align		4
.L_10701:
        /*009c*/ 	.byte	0x04, 0x17
        /*009e*/ 	.short	(.L_10703 - .L_10702)
.L_10702:
        /*00a0*/ 	.word	0x00000000
        /*00a4*/ 	.short	0x0002
        /*00a6*/ 	.short	0x0010
        /*00a8*/ 	.byte	0x00, 0xf0, 0x21, 0x00


	//----- nvinfo : EIATTR_KPARAM_INFO
	.align		4
.L_10703:
        /*00ac*/ 	.byte	0x04, 0x17
        /*00ae*/ 	.short	(.L_10705 - .L_10704)
.L_10704:
        /*00b0*/ 	.word	0x00000000
        /*00b4*/ 	.short	0x0001
        /*00b6*/ 	.short	0x0008
        /*00b8*/ 	.byte	0x00, 0xf0, 0x21, 0x00


	//----- nvinfo : EIATTR_KPARAM_INFO
	.align		4
.L_10705:
        /*00bc*/ 	.byte	0x04, 0x17
        /*00be*/ 	.short	(.L_10707 - .L_10706)
.L_10706:
        /*00c0*/ 	.word	0x00000000
        /*00c4*/ 	.short	0x0000
        /*00c6*/ 	.short	0x0000
        /*00c8*/ 	.byte	0x00, 0xf0, 0x21, 0x00


	//----- nvinfo : EIATTR_MAXREG_COUNT
	.align		4
.L_10707:
        /*00cc*/ 	.byte	0x03, 0x1b
        /*00ce*/ 	.short	0x00ff


	//----- nvinfo : EIATTR_MERCURY_ISA_VERSION
	.align		4
        /*00d0*/ 	.byte	0x03, 0x5f
        /*00d2*/ 	.short	0x0000


	//----- nvinfo : EIATTR_COOP_GROUP_MASK_REGIDS
	.align		4
        /*00d4*/ 	.byte	0x04, 0x29
        /*00d6*/ 	.short	(.L_10709 - .L_10708)


	//   ....[0]....
.L_10708:
        /*00d8*/ 	.word	0xffffffff


	//   ....[1]....
        /*00dc*/ 	.word	0xffffffff


	//   ....[2]....
        /*00e0*/ 	.word	0xffffffff


	//   ....[3]....
        /*00e4*/ 	.word	0xffffffff


	//   ....[4]....
        /*00e8*/ 	.word	0xffffffff


	//   ....[5]....
        /*00ec*/ 	.word	0xffffffff


	//   ....[6]....
        /*00f0*/ 	.word	0xffffffff


	//   ....[7]....
        /*00f4*/ 	.word	0xffffffff


	//   ....[8]....
        /*00f8*/ 	.word	0xffffffff


	//   ....[9]....
        /*00fc*/ 	.word	0xffffffff


	//   ....[10]....
        /*0100*/ 	.word	0xffffffff


	//   ....[11]....
        /*0104*/ 	.word	0xffffffff


	//   ....[12]....
        /*0108*/ 	.word	0xffffffff


	//   ....[13]....
        /*010c*/ 	.word	0xffffffff


	//   ....[14]....
        /*0110*/ 	.word	0xffffffff


	//   ....[15]....
        /*0114*/ 	.word	0xffffffff


	//   ....[16]....
        /*0118*/ 	.word	0xffffffff


	//   ....[17]....
        /*011c*/ 	.word	0xffffffff


	//   ....[18]....
        /*0120*/ 	.word	0xffffffff


	//   ....[19]....
        /*0124*/ 	.word	0xffffffff


	//   ....[20]....
        /*0128*/ 	.word	0xffffffff


	//   ....[21]....
        /*012c*/ 	.word	0xffffffff


	//   ....[22]....
        /*0130*/ 	.word	0xffffffff


	//   ....[23]....
        /*0134*/ 	.word	0xffffffff


	//   ....[24]....
        /*0138*/ 	.word	0xffffffff


	//   ....[25]....
        /*013c*/ 	.word	0xffffffff


	//   ....[26]....
        /*0140*/ 	.word	0xffffffff


	//   ....[27]....
        /*0144*/ 	.word	0xffffffff


	//   ....[28]....
        /*0148*/ 	.word	0xffffffff


	//   ....[29]....
        /*014c*/ 	.word	0xffffffff


	//   ....[30]....
        /*0150*/ 	.word	0xffffffff


	//   ....[31]....
        /*0154*/ 	.word	0xffffffff


	//   ....[32]....
        /*0158*/ 	.word	0xffffffff


	//   ....[33]....
        /*015c*/ 	.word	0xffffffff


	//   ....[34]....
        /*0160*/ 	.word	0xffffffff


	//   ....[35]....
        /*0164*/ 	.word	0xffffffff


	//   ....[36]....
        /*0168*/ 	.word	0xffffffff


	//   ....[37]....
        /*016c*/ 	.word	0xffffffff


	//   ....[38]....
        /*0170*/ 	.word	0xffffffff


	//   ....[39]....
        /*0174*/ 	.word	0xffffffff


	//   ....[40]....
        /*0178*/ 	.word	0xffffffff


	//   ....[41]....
        /*017c*/ 	.word	0xffffffff


	//   ....[42]....
        /*0180*/ 	.word	0xffffffff


	//   ....[43]....
        /*0184*/ 	.word	0xffffffff


	//   ....[44]....
        /*0188*/ 	.word	0xffffffff


	//   ....[45]....
        /*018c*/ 	.word	0xffffffff


	//   ....[46]....
        /*0190*/ 	.word	0xffffffff


	//   ....[47]....
        /*0194*/ 	.word	0xffffffff


	//   ....[48]....
        /*0198*/ 	.word	0xffffffff


	//   ....[49]....
        /*019c*/ 	.word	0xffffffff


	//   ....[50]....
        /*01a0*/ 	.word	0xffffffff


	//   ....[51]....
        /*01a4*/ 	.word	0xffffffff


	//   ....[52]....
        /*01a8*/ 	.word	0xffffffff


	//   ....[53]....
        /*01ac*/ 	.word	0xffffffff


	//   ....[54]....
        /*01b0*/ 	.word	0xffffffff


	//   ....[55]....
        /*01b4*/ 	.word	0xffffffff


	//   ....[56]....
        /*01b8*/ 	.word	0xffffffff


	//   ....[57]....
        /*01bc*/ 	.word	0xffffffff


	//   ....[58]....
        /*01c0*/ 	.word	0xffffffff


	//   ....[59]....
        /*01c4*/ 	.word	0xffffffff


	//   ....[60]....
        /*01c8*/ 	.word	0xffffffff


	//   ....[61]....
        /*01cc*/ 	.word	0xffffffff


	//   ....[62]....
        /*01d0*/ 	.word	0xffffffff


	//   ....[63]....
        /*01d4*/ 	.word	0xffffffff


	//   ....[64]....
        /*01d8*/ 	.word	0xffffffff


	//   ....[65]....
        /*01dc*/ 	.word	0xffffffff


	//   ....[66]....
        /*01e0*/ 	.word	0xffffffff


	//   ....[67]....
        /*01e4*/ 	.word	0xffffffff


	//   ....[68]....
        /*01e8*/ 	.word	0xffffffff


	//   ....[69]....
        /*01ec*/ 	.word	0xffffffff


	//----- nvinfo : EIATTR_COOP_GROUP_INSTR_OFFSETS
	.align		4
.L_10709:
        /*01f0*/ 	.byte	0x04, 0x28
        /*01f2*/ 	.short	(.L_10711 - .L_10710)


	//   ....[0]....
.L_10710:
        /*01f4*/ 	.word	0x00000200


	//   ....[1]....
        /*01f8*/ 	.word	0x00000230


	//   ....[2]....
        /*01fc*/ 	.word	0x00000260


	//   ....[3]....
        /*0200*/ 	.word	0x00000280


	//   ....[4]....
        /*0204*/ 	.word	0x000002a0


	//   ....[5]....
        /*0208*/ 	.word	0x00000540


	//   ....[6]....
        /*020c*/ 	.word	0x00000560


	//   ....[7]....
        /*0210*/ 	.word	0x00000580


	//   ....[8]....
        /*0214*/ 	.word	0x000005a0


	//   ....[9]....
        /*0218*/ 	.word	0x000005c0


	//   ....[10]....
        /*021c*/ 	.word	0x00000d90


	//   ....[11]....
        /*0220*/ 	.word	0x00000db0


	//   ....[12]....
        /*0224*/ 	.word	0x00000dc0


	//   ....[13]....
        /*0228*/ 	.word	0x00000e50


	//   ....[14]....
        /*022c*/ 	.word	0x00000e70


	//   ....[15]....
        /*0230*/ 	.word	0x00000e80


	//   ....[16]....
        /*0234*/ 	.word	0x00000ee0


	//   ....[17]....
        /*0238*/ 	.word	0x00000f20


	//   ....[18]....
        /*023c*/ 	.word	0x00000f30


	//   ....[19]....
        /*0240*/ 	.word	0x00000fd0


	//   ....[20]....
        /*0244*/ 	.word	0x00000fe0


	//   ....[21]....
        /*0248*/ 	.word	0x00000ff0


	//   ....[22]....
        /*024c*/ 	.word	0x00001050


	//   ....[23]....
        /*0250*/ 	.word	0x00001090


	//   ....[24]....
        /*0254*/ 	.word	0x000010a0


	//   ....[25]....
        /*0258*/ 	.word	0x00001690


	//   ....[26]....
        /*025c*/ 	.word	0x000016b0


	//   ....[27]....
        /*0260*/ 	.word	0x000016c0


	//   ....[28]....
        /*0264*/ 	.word	0x00001760


	//   ....[29]....
        /*0268*/ 	.word	0x00001770


	//   ....[30]....
        /*026c*/ 	.word	0x00001780


	//   ....[31]....
        /*0270*/ 	.word	0x000017e0


	//   ....[32]....
        /*0274*/ 	.word	0x00001820


	//   ....[33]....
        /*0278*/ 	.word	0x00001830


	//   ....[34]....
        /*027c*/ 	.word	0x000018c0


	//   ....[35]....
        /*0280*/ 	.word	0x000018e0


	//   ....[36]....
        /*0284*/ 	.word	0x000018f0


	//   ....[37]....
        /*0288*/ 	.word	0x00001950


	//   ....[38]....
        /*028c*/ 	.word	0x00001990


	//   ....[39]....
        /*0290*/ 	.word	0x000019a0


	//   ....[40]....
        /*0294*/ 	.word	0x000020f0


	//   ....[41]....
        /*0298*/ 	.word	0x00002170


	//   ....[42]....
        /*029c*/ 	.word	0x000021e0


	//   ....[43]....
        /*02a0*/ 	.word	0x00002260


	//   ....[44]....
        /*02a4*/ 	.word	0x000022e0


	//   ....[45]....
        /*02a8*/ 	.word	0x00002360


	//   ....[46]....
        /*02ac*/ 	.word	0x000023e0


	//   ....[47]....
        /*02b0*/ 	.word	0x00002460


	//   ....[48]....
        /*02b4*/ 	.word	0x000024e0


	//   ....[49]....
        /*02b8*/ 	.word	0x00002560


	//   ....[50]....
        /*02bc*/ 	.word	0x000025e0


	//   ....[51]....
        /*02c0*/ 	.word	0x00002660


	//   ....[52]....
        /*02c4*/ 	.word	0x000026e0


	//   ....[53]....
        /*02c8*/ 	.word	0x00002760


	//   ....[54]....
        /*02cc*/ 	.word	0x000027e0


	//   ....[55]....
        /*02d0*/ 	.word	0x00002850


	//   ....[56]....
        /*02d4*/ 	.word	0x000028d0


	//   ....[57]....
        /*02d8*/ 	.word	0x00002940


	//   ....[58]....
        /*02dc*/ 	.word	0x000029c0


	//   ....[59]....
        /*02e0*/ 	.word	0x00002a40


	//   ....[60]....
        /*02e4*/ 	.word	0x00002ac0


	//   ....[61]....
        /*02e8*/ 	.word	0x00002b40


	//   ....[62]....
        /*02ec*/ 	.word	0x00002bc0


	//   ....[63]....
        /*02f0*/ 	.word	0x00002c40


	//   ....[64]....
        /*02f4*/ 	.word	0x00002cc0


	//   ....[65]....
        /*02f8*/ 	.word	0x00002d40


	//   ....[66]....
        /*02fc*/ 	.word	0x00002dc0


	//   ....[67]....
        /*0300*/ 	.word	0x00002e40


	//   ....[68]....
        /*0304*/ 	.word	0x00002ec0


	//   ....[69]....
        /*0308*/ 	.word	0x00002f40


	//----- nvinfo : EIATTR_EXIT_INSTR_OFFSETS
	.align		4
.L_10711:
        /*030c*/ 	.byte	0x04, 0x1c
        /*030e*/ 	.short	(.L_10713 - .L_10712)


	//   ....[0]....
.L_10712:
        /*0310*/ 	.word	0x00000080


	//   ....[1]....
        /*0314*/ 	.word	0x00001d00


	//   ....[2]....
        /*0318*/ 	.word	0x00001d30


	//   ....[3]....
        /*031c*/ 	.word	0x00001f40


	//   ....[4]....
        /*0320*/ 	.word	0x00002090


	//----- nvinfo : EIATTR_MAX_THREADS
	.align		4
.L_10713:
        /*0324*/ 	.byte	0x04, 0x05
        /*0326*/ 	.short	(.L_10715 - .L_10714)
.L_10714:
        /*0328*/ 	.word	0x00000080
        /*032c*/ 	.word	0x00000001
        /*0330*/ 	.word	0x00000001


	//----- nvinfo : EIATTR_CRS_STACK_SIZE
	.align		4
.L_10715:
        /*0334*/ 	.byte	0x04, 0x1e
        /*0336*/ 	.short	(.L_10717 - .L_10716)
.L_10716:
        /*0338*/ 	.word	0x00000000
.L_10717:


//--------------------- .nv.info._ZN4vllm3moe10topkGatingILi6ELi192ELi4ELi8ELi32EjfLNS0_11ScoringFuncE0EEEvPKT5_PKbPfiPT4_PiiiibPKf --------------------------
	.section	.nv.info._ZN4vllm3moe10topkGatingILi6ELi192ELi4ELi8ELi32EjfLNS0_11ScoringFuncE0EEEvPKT5_PKbPfiPT4_PiiiibPKf,"",@"SHT_CUDA_INFO"
	.sectionflags	@""
	.align	4


	//----- nvinfo : EIATTR_CUDA_API_VERSION
	.align		4
        /*0000*/ 	.byte	0x04, 0x37
        /*0002*/ 	.short	(.L_10719 - .L_10718)
.L_10718:
        /*0004*/ 	.word	0x00000082


	//----- nvinfo : EIATTR_SW2861232_WAR
	.align		4
.L_10719:
        /*0008*/ 	.byte	0x01, 0x35
	.zero		2


	//----- nvinfo : EIATTR_PARAM_CBANK
	.align		4
        /*000c*/ 	.byte	0x04, 0x0a
        /*000e*/ 	.short	(.L_10721 - .L_10720)
	.align		4
.L_10720:
        /*0010*/ 	.word	index@(.nv.constant0._ZN4vllm3moe10topkGatingILi6ELi192ELi4ELi8ELi32EjfLNS0_11ScoringFuncE0EEEvPKT5_PKbPfiPT4_PiiiibPKf)
        /*0014*/ 	.short	0x0160
        /*0016*/ 	.short	0x0048


	//----- nvinfo : EIATTR_CBANK_PARAM_SIZE
	.align		4
.L_10721:
        /*0018*/ 	.byte	0x03, 0x19
        /*001a*/ 	.short	0x0048


	//----- nvinfo : EIATTR_KPARAM_INFO
	.align		4
        /*001c*/ 	.byte	0x04, 0x17
        /*001e*/ 	.short	(.L_10723 - .L_10722)
.L_10722:
        /*0020*/ 	.word	0x00000000
        /*0024*/ 	.short	0x000a
        /*0026*/ 	.short	0x0040
        /*0028*/ 	.byte	0x00, 0xf0, 0x21, 0x00


	//----- nvinfo : EIATTR_KPARAM_INFO
	.align		4
.L_10723:
        /*002c*/ 	.byte	0x04, 0x17
        /*002e*/ 	.short	(.L_10725 - .L_10724)
.L_10724:
        /*0030*/ 	.word	0x00000000
        /*0034*/ 	.short	0x0009
        /*0036*/ 	.short	0x003c
        /*0038*/ 	.byte	0x00, 0xf0, 0x05, 0x00


	//----- nvinfo : EIATTR_KPARAM_INFO
	.align		4
.L_10725:
        /*003c*/ 	.byte	0x04, 0x17
        /*003e*/ 	.short	(.L_10727 - .L_10726)
.L_10726:
        /*0040*/ 	.word	0x00000000
        /*0044*/ 	.short	0x0008
        /*0046*/ 	.short	0x0038
        /*0048*/ 	.byte	0x00, 0xf0, 0x11, 0x00


	//----- nvinfo : EIATTR_KPARAM_INFO
	.align		4
.L_10727:
        /*004c*/ 	.byte	0x04, 0x17
        /*004e*/ 	.short	(.L_10729 - .L_10728)
.L_10728:
        /*0050*/ 	.word	0x00000000
        /*0054*/ 	.short	0x0007
        /*0056*/ 	.short	0x0034
        /*0058*/ 	.byte	0x00, 0xf0, 0x11, 0x00


	//----- nvinfo : EIATTR_KPARAM_INFO
	.align		4
.L_10729:
        /*005c*/ 	.byte	0x04, 0x17
        /*005e*/ 	.short	(.L_10731 - .L_10730)
.L_10730:
        /*0060*/ 	.word	0x00000000
        /*0064*/ 	.short	0x0006
        /*0066*/ 	.short	0x0030
        /*0068*/ 	.byte	0x00, 0xf0, 0x11, 0x00


	//----- nvinfo : EIATTR_KPARAM_INFO
	.align		4
.L_10731:
        /*006c*/ 	.byte	0x04, 0x17
        /*006e*/ 	.short	(.L_10733 - .L_10732)
.L_10732:
        /*0070*/ 	.word	0x00000000
        /*0074*/ 	.short	0x0005
        /*0076*/ 	.short	0x0028
        /*0078*/ 	.byte	0x00, 0xf0, 0x21, 0x00


	//----- nvinfo : EIATTR_KPARAM_INFO
	.align		4
.L_10733:
        /*007c*/ 	.byte	0x04, 0x17
        /*007e*/ 	.short	(.L_10735 - .L_10734)
.L_10734:
        /*0080*/ 	.word	0x00000000
        /*0084*/ 	.short	0x0004
        /*0086*/ 	.short	0x0020
        /*0088*/ 	.byte	0x00, 0xf0, 0x21, 0x00


	//----- nvinfo : EIATTR_KPARAM_INFO
	.align		4
.L_10735:
        /*008c*/ 	.byte	0x04, 0x17
        /*008e*/ 	.short	(.L_10737 - .L_10736)
.L_10736:
        /*0090*/ 	.word	0x00000000
        /*0094*/ 	.short	0x0003
        /*0096*/ 	.short	0x0018
        /*0098*/ 	.byte	0x00, 0xf0, 0x11, 0x00


	//----- nvinfo : EIATTR_KPARAM_INFO
	.align		4
.L_10737:
        /*009c*/ 	.byte	0x04, 0x17
        /*009e*/ 	.short	(.L_10739 - .L_10738)
.L_10738:
        /*00a0*/ 	.word	0x00000000
        /*00a4*/ 	.short	0x0002
        /*00a6*/ 	.short	0x0010
        /*00a8*/ 	.byte	0x00, 0xf0, 0x21, 0x00


	//----- nvinfo : EIATTR_KPARAM_INFO
	.align		4
.L_10739:
        /*00ac*/ 	.byte	0x04, 0x17
        /*00ae*/ 	.short	(.L_10741 - .L_10740)
.L_10740:
        /*00b0*/ 	.word	0x00000000
        /*00b4*/ 	.short	0x0001
        /*00b6*/ 	.short	0x0008
        /*00b8*/ 	.byte	0x00, 0xf0, 0x21, 0x00


	//----- nvinfo : EIATTR_KPARAM_INFO
	.align		4
.L_10741:
        /*00bc*/ 	.byte	0x04, 0x17
        /*00be*/ 	.short	(.L_10743 - .L_10742)
.L_10742:
        /*00c0*/ 	.word	0x00000000
        /*00c4*/ 	.short	0x0000
        /*00c6*/ 	.short	0x0000
        /*00c8*/ 	.byte	0x00, 0xf0, 0x21, 0x00


	//----- nvinfo : EIATTR_MAXREG_COUNT
	.align		4
.L_10743:
        /*00cc*/ 	.byte	0x03, 0x1b
        /*00ce*/ 	.short	0x00ff


	//----- nvinfo : EIATTR_MERCURY_ISA_VERSION
	.align		4
        /*00d0*/ 	.byte	0x03, 0x5f
        /*00d2*/ 	.short	0x0000


	//----- nvinfo : EIATTR_COOP_GROUP_MASK_REGIDS
	.align		4
        /*00d4*/ 	.byte	0x04, 0x29
        /*00d6*/ 	.short	(.L_10745 - .L_10744)


	//   ....[0]....
.L_10744:
        /*00d8*/ 	.word	0xffffffff


	//   ....[1]....
        /*00dc*/ 	.word	0xffffffff


	//   ....[2]....
        /*00e0*/ 	.word	0xffffffff


	//   ....[3]....
        /*00e4*/ 	.word	0xffffffff


	//   ....[4]....
        /*00e8*/ 	.word	0xffffffff


	//   ....[5]....
        /*00ec*/ 	.word	0xffffffff


	//   ....[6]....
        /*00f0*/ 	.word	0xffffffff


	//   ....[7]....
        /*00f4*/ 	.word	0xffffffff


	//   ....[8]....
        /*00f8*/ 	.word	0xffffffff


	//   ....[9]....
        /*00fc*/ 	.word	0xffffffff


	//   ....[10]....
        /*0100*/ 	.word	0xffffffff


	//   ....[11]....
        /*0104*/ 	.word	0xffffffff


	//   ....[12]....
        /*0108*/ 	.word	0xffffffff


	//   ....[13]....
        /*010c*/ 	.word	0xffffffff


	//   ....[14]....
        /*0110*/ 	.word	0xffffffff


	//   ....[15]....
        /*0114*/ 	.word	0xffffffff


	//   ....[16]....
        /*0118*/ 	.word	0xffffffff


	//   ....[17]....
        /*011c*/ 	.word	0xffffffff


	//   ....[18]....
        /*0120*/ 	.word	0xffffffff


	//   ....[19]....
        /*0124*/ 	.word	0xffffffff


	//   ....[20]....
        /*0128*/ 	.word	0xffffffff


	//   ....[21]....
        /*012c*/ 	.word	0xffffffff


	//   ....[22]....
        /*0130*/ 	.word	0xffffffff


	//   ....[23]....
        /*0134*/ 	.word	0xffffffff


	//   ....[24]....
        /*0138*/ 	.word	0xffffffff


	//   ....[25]....
        /*013c*/ 	.word	0xffffffff


	//   ....[26]....
        /*0140*/ 	.word	0xffffffff


	//   ....[27]....
        /*0144*/ 	.word	0xffffffff


	//   ....[28]....
        /*0148*/ 	.word	0xffffffff


	//   ....[29]....
        /*014c*/ 	.word	0xffffffff


	//   ....[30]....
        /*0150*/ 	.word	0xffffffff


	//   ....[31]....
        /*0154*/ 	.word	0xffffffff


	//   ....[32]....
        /*0158*/ 	.word	0xffffffff


	//   ....[33]....
        /*015c*/ 	.word	0xffffffff


	//   ....[34]....
        /*0160*/ 	.word	0xffffffff


	//   ....[35]....
        /*0164*/ 	.word	0xffffffff


	//   ....[36]....
        /*0168*/ 	.word	0xffffffff


	//   ....[37]....
        /*016c*/ 	.word	0xffffffff


	//   ....[38]....
        /*0170*/ 	.word	0xffffffff


	//   ....[39]....
        /*0174*/ 	.word	0xffffffff


	//   ....[40]....
        /*0178*/ 	.word	0xffffffff


	//   ....[41]....
        /*017c*/ 	.word	0xffffffff


	//   ....[42]....
        /*0180*/ 	.word	0xffffffff


	//   ....[43]....
        /*0184*/ 	.word	0xffffffff


	//   ....[44]....
        /*0188*/ 	.word	0xffffffff


	//   ....[45]....
        /*018c*/ 	.word	0xffffffff


	//   ....[46]....
        /*0190*/ 	.word	0xffffffff


	//   ....[47]....
        /*0194*/ 	.word	0xffffffff


	//   ....[48]....
        /*0198*/ 	.word	0xffffffff


	//   ....[49]....
        /*019c*/ 	.word	0xffffffff


	//   ....[50]....
        /*01a0*/ 	.word	0xffffffff


	//   ....[51]....
        /*01a4*/ 	.word	0xffffffff


	//   ....[52]....
        /*01a8*/ 	.word	0xffffffff


	//   ....[53]....
        /*01ac*/ 	.word	0xffffffff


	//   ....[54]....
        /*01b0*/ 	.word	0xffffffff


	//   ....[55]....
        /*01b4*/ 	.word	0xffffffff


	//   ....[56]....
        /*01b8*/ 	.word	0xffffffff


	//   ....[57]....
        /*01bc*/ 	.word	0xffffffff


	//   ....[58]....
        /*01c0*/ 	.word	0xffffffff


	//   ....[59]....
        /*01c4*/ 	.word	0xffffffff


	//   ....[60]....
        /*01c8*/ 	.word	0xffffffff


	//   ....[61]....
        /*01cc*/ 	.word	0xffffffff


	//   ....[62]....
        /*01d0*/ 	.word	0xffffffff


	//   ....[63]....
        /*01d4*/ 	.word	0xffffffff


	//   ....[64]....
        /*01d8*/ 	.word	0xffffffff


	//   ....[65]....
        /*01dc*/ 	.word	0xffffffff


	//   ....[66]....
        /*01e0*/ 	.word	0xffffffff


	//   ....[67]....
        /*01e4*/ 	.word	0xffffffff


	//   ....[68]....
        /*01e8*/ 	.word	0xffffffff


	//   ....[69]....
        /*01ec*/ 	.word	0xffffffff


	//----- nvinfo : EIATTR_COOP_GROUP_INSTR_OFFSETS
	.align		4
.L_10745:
        /*01f0*/ 	.byte	0x04, 0x28
        /*01f2*/ 	.short	(.L_10747 - .L_10746)


	//   ....[0]....
.L_10746:
        /*01f4*/ 	.word	0x00000220


	//   ....[1]....
        /*01f8*/ 	.word	0x00000250


	//   ....[2]....
        /*01fc*/ 	.word	0x00000280


	//   ....[3]....
        /*0200*/ 	.word	0x000002b0


	//   ....[4]....
        /*0204*/ 	.word	0x000002d0


	//   ....[5]....
        /*0208*/ 	.word	0x00000470


	//   ....[6]....
        /*020c*/ 	.word	0x00000490


	//   ....[7]....
        /*0210*/ 	.word	0x000004b0


	//   ....[8]....
        /*0214*/ 	.word	0x000004d0


	//   ....[9]....
        /*0218*/ 	.word	0x000004f0


	//   ....[10]....
        /*021c*/ 	.word	0x00000980


	//   ....[11]....
        /*0220*/ 	.word	0x000009a0


	//   ....[12]....
        /*0224*/ 	.word	0x000009b0


	//   ....[13]....
        /*0228*/ 	.word	0x00000a40


	//   ....[14]....
        /*022c*/ 	.word	0x00000a60


	//   ....[15]....
        /*0230*/ 	.word	0x00000a70


	//   ....[16]....
        /*0234*/ 	.word	0x00000ad0


	//   ....[17]....
        /*0238*/ 	.word	0x00000b10


	//   ....[18]....
        /*023c*/ 	.word	0x00000b20


	//   ....[19]....
        /*0240*/ 	.word	0x00000bc0


	//   ....[20]....
        /*0244*/ 	.word	0x00000bd0


	//   ....[21]....
        /*0248*/ 	.word	0x00000be0


	//   ....[22]....
        /*024c*/ 	.word	0x00000c40


	//   ....[23]....
        /*0250*/ 	.word	0x00000c80


	//   ....[24]....
        /*0254*/ 	.word	0x00000c90


	//   ....[25]....
        /*0258*/ 	.word	0x00001160


	//   ....[26]....
        /*025c*/ 	.word	0x00001180


	//   ....[27]....
        /*0260*/ 	.word	0x00001190


	//   ....[28]....
        /*0264*/ 	.word	0x00001220


	//   ....[29]....
        /*0268*/ 	.word	0x00001240


	//   ....[30]....
        /*026c*/ 	.word	0x00001250


	//   ....[31]....
        /*0270*/ 	.word	0x000012b0


	//   ....[32]....
        /*0274*/ 	.word	0x000012f0


	//   ....[33]....
        /*0278*/ 	.word	0x00001300


	//   ....[34]....
        /*027c*/ 	.word	0x000013a0


	//   ....[35]....
        /*0280*/ 	.word	0x000013b0


	//   ....[36]....
        /*0284*/ 	.word	0x000013c0


	//   ....[37]....
        /*0288*/ 	.word	0x00001420


	//   ....[38]....
        /*028c*/ 	.word	0x00001460


	//   ....[39]....
        /*0290*/ 	.word	0x00001470


	//   ....[40]....
        /*0294*/ 	.word	0x00001bb0


	//   ....[41]....
        /*0298*/ 	.word	0x00001c30


	//   ....[42]....
        /*029c*/ 	.word	0x00001ca0


	//   ....[43]....
        /*02a0*/ 	.word	0x00001d20


	//   ....[44]....
        /*02a4*/ 	.word	0x00001da0


	//   ....[45]....
        /*02a8*/ 	.word	0x00001e20


	//   ....[46]....
        /*02ac*/ 	.word	0x00001ea0


	//   ....[47]....
        /*02b0*/ 	.word	0x00001f20


	//   ....[48]....
        /*02b4*/ 	.word	0x00001fa0


	//   ....[49]....
        /*02b8*/ 	.word	0x00002020


	//   ....[50]....
        /*02bc*/ 	.word	0x000020a0


	//   ....[51]....
        /*02c0*/ 	.word	0x00002120


	//   ....[52]....
        /*02c4*/ 	.word	0x000021a0


	//   ....[53]....
        /*02c8*/ 	.word	0x00002220


	//   ....[54]....
        /*02cc*/ 	.word	0x00002290


	//   ....[55]....
        /*02d0*/ 	.word	0x00002310


	//   ....[56]....
        /*02d4*/ 	.word	0x00002390


	//   ....[57]....
        /*02d8*/ 	.word	0x00002400


	//   ....[58]....
        /*02dc*/ 	.word	0x00002480


	//   ....[59]....
        /*02e0*/ 	.word	0x00002500


	//   ....[60]....
        /*02e4*/ 	.word	0x00002580


	//   ....[61]....
        /*02e8*/ 	.word	0x00002600


	//   ....[62]....
        /*02ec*/ 	.word	0x00002680


	//   ....[63]....
        /*02f0*/ 	.word	0x00002700


	//   ....[64]....
        /*02f4*/ 	.word	0x00002780


	//   ....[65]....
        /*02f8*/ 	.word	0x00002800


	//   ....[66]....
        /*02fc*/ 	.word	0x00002880


	//   ....[67]....
        /*0300*/ 	.word	0x00002900


	//   ....[68]....
        /*0304*/ 	.word	0x00002980


	//   ....[69]....
        /*0308*/ 	.word	0x000029f0


	//----- nvinfo : EIATTR_EXIT_INSTR_OFFSETS
	.align		4
.L_10747:
        /*030c*/ 	.byte	0x04, 0x1c
        /*030e*/ 	.short	(.L_10749 - .L_10748)


	//   ....[0]....
.L_10748:
        /*0310*/ 	.word	0x00000080


	//   ....[1]....
        /*0314*/ 	.word	0x000017d0


	//   ....[2]....
        /*0318*/ 	.word	0x000017e0


	//   ....[3]....
        /*031c*/ 	.word	0x00001a00


	//   ....[4]....
        /*0320*/ 	.word	0x00001b50


	//----- nvinfo : EIATTR_MAX_THREADS
	.align		4
.L_10749:
        /*0324*/ 	.byte	0x04, 0x05
        /*0326*/ 	.short	(.L_10751 - .L_10750)
.L_10750:
        /*0328*/ 	.word	0x00000080
        /*032c*/ 	.word	0x00000001
        /*0330*/ 	.word	0x00000001


	//----- nvinfo : EIATTR_CRS_STACK_SIZE
	.align		4
.L_10751:
        /*0334*/ 	.byte	0x04, 0x1e
        /*0336*/ 	.short	(.L_10753 - .L_10752)
.L_10752:
        /*0338*/ 	.word	0x00000000
.L_10753:


//--------------------- .nv.info._ZN4vllm3moe10topkGatingILi16ELi512ELi4ELi16ELi32EjfLNS0_11ScoringFuncE0EEEvPKT5_PKbPfiPT4_PiiiibPKf --------------------------
	.section	.nv.info._ZN4vllm3moe10topkGatingILi16ELi512ELi4ELi16ELi32EjfLNS0_11ScoringFuncE0EEEvPKT5_PKbPfiPT4_PiiiibPKf,"",@"SHT_CUDA_INFO"
	.sectionflags	@""
	.align	4


	//----- nvinfo : EIATTR_CUDA_API_VERSION
	.align		4
        /*0000*/ 	.byte	0x04, 0x37
        /*0002*/ 	.short	(.L_10755 - .L_10754)
.L_10754:
        /*0004*/ 	.word	0x00000082


	//----- nvinfo : EIATTR_SW2861232_WAR
	.align		4
.L_10755:
        /*0008*/ 	.byte	0x01, 0x35
	.zero		2


	//----- nvinfo : EIATTR_PARAM_CBANK
	.align		4
        /*000c*/ 	.byte	0x04, 0x0a
        /*000e*/ 	.short	(.L_10757 - .L_10756)
	.align		4
.L_10756:
        /*0010*/ 	.word	index@(.nv.constant0._ZN4vllm3moe10topkGatingILi16ELi512ELi4ELi16ELi32EjfLNS0_11ScoringFuncE0EEEvPKT5_PKbPfiPT4_PiiiibPKf)
        /*0014*/ 	.short	0x0160
        /*0016*/ 	.short	0x0048


	//----- nvinfo : EIATTR_CBANK_PARAM_SIZE
	.align		4
.L_10757:
        /*0018*/ 	.byte	0x03, 0x19
        /*001a*/ 	.short	0x0048


	//----- nvinfo : EIATTR_KPARAM_INFO
	.align		4
        /*001c*/ 	.byte	0x04, 0x17
        /*001e*/ 	.short	(.L_10759 - .L_10758)
.L_10758:
        /*0020*/ 	.word	0x00000000
        /*0024*/ 	.short	0x000a
        /*0026*/ 	.short	0x0040
        /*0028*/ 	.byte	0x00, 0xf0, 0x21, 0x00


	//----- nvinfo : EIATTR_KPARAM_INFO
	.align		4
.L_10759:
        /*002c*/ 	.byte	0x04, 0x17
        /*002e*/ 	.short	(.L_10761 - .L_10760)
.L_10760:
        /*0030*/ 	.word	0x00000000
        /*0034*/ 	.short	0x0009
        /*0036*/ 	.short	0x003c
        /*0038*/ 	.byte	0x00, 0xf0, 0x05, 0x00


	//----- nvinfo : EIATTR_KPARAM_INFO
	.align		4
.L_10761:
        /*003c*/ 	.byte	0x04, 0x17
        /*003e*/ 	.short	(.L_10763 - .L_10762)
.L_10762:
        /*0040*/ 	.word	0x00000000
        /*0044*/ 	.short	0x0008
        /*0046*/ 	.short	0x0038
        /*0048*/ 	.byte	0x00, 0xf0, 0x11, 0x00


	//----- nvinfo : EIATTR_KPARAM_INFO
	.align		4
.L_10763:
        /*004c*/ 	.byte	0x04, 0x17
        /*004e*/ 	.short	(.L_10765 - .L_10764)
.L_10764:
        /*0050*/ 	.word	0x00000000
        /*0054*/ 	.short	0x0007
        /*0056*/ 	.short	0x0034
        /*0058*/ 	.byte	0x00, 0xf0, 0x11, 0x00


	//----- nvinfo : EIATTR_KPARAM_INFO
	.align		4
.L_10765:
        /*005c*/ 	.byte	0x04, 0x17
        /*005e*/ 	.short	(.L_10767 - .L_10766)
.L_10766:
        /*0060*/ 	.word	0x00000000
        /*0064*/ 	.short	0x0006
        /*0066*/ 	.short	0x0030
        /*0068*/ 	.byte	0x00, 0xf0, 0x11, 0x00


	//----- nvinfo : EIATTR_KPARAM_INFO
	.align		4
.L_10767:
        /*006c*/ 	.byte	0x04, 0x17
        /*006e*/ 	.short	(.L_10769 - .L_10768)
.L_10768:
        /*0070*/ 	.word	0x00000000
        /*0074*/ 	.short	0x0005
        /*0076*/ 	.short	0x0028
        /*0078*/ 	.byte	0x00, 0xf0, 0x21, 0x00


	//----- nvinfo : EIATTR_KPARAM_INFO
	.align		4
.L_10769:
        /*007c*/ 	.byte	0x04, 0x17
        /*007e*/ 	.short	(.L_10771 - .L_10770)
.L_10770:
        /*0080*/ 	.word	0x00000000
        /*0084*/ 	.short	0x0004
        /*0086*/ 	.short	0x0020
        /*0088*/ 	.byte	0x00, 0xf0, 0x21, 0x00


	//----- nvinfo : EIATTR_KPARAM_INFO
	.align		4
.L_10771:
        /*008c*/ 	.byte	0x04, 0x17
        /*008e*/ 	.short	(.L_10773 - .L_10772)
.L_10772:
        /*0090*/ 	.word	0x00000000
        /*0094*/ 	.short	0x0003
        /*0096*/ 	.short	0x0018
        /*0098*/ 	.byte	0x00, 0xf0, 0x11, 0x00


	//----- nvinfo : EIATTR_KPARAM_INFO
	.align		4
.L_10773:
        /*009c*/ 	.byte	0x04, 0x17
        /*009e*/ 	.short	(.L_10775 - .L_10774)
.L_10774:
        /*00a0*/ 	.word	0x00000000
        /*00a4*/ 	.short	0x0002
        /*00a6*/ 	.short	0x0010
        /*00a8*/ 	.byte	0x00, 0xf0, 0x21, 0x00


	//----- nvinfo : EIATTR_KPARAM_INFO
	.align		4
.L_10775:
        /*00ac*/ 	.byte	0x04, 0x17
        /*00ae*/ 	.short	(.L_10777 - .L_10776)
.L_10776:
        /*00b0*/ 	.word	0x00000000
        /*00b4*/ 	.short	0x0001
        /*00b6*/ 	.short	0x0008
        /*00b8*/ 	.byte	0x00, 0xf0, 0x21, 0x00


	//----- nvinfo : EIATTR_KPARAM_INFO
	.align		4
.L_10777:
        /*00bc*/ 	.byte	0x04, 0x17
        /*00be*/ 	.short	(.L_10779 - .L_10778)
.L_10778:
        /*00c0*/ 	.word	0x00000000
        /*00c4*/ 	.short	0x0000
        /*00c6*/ 	.short	0x0000
        /*00c8*/ 	.byte	0x00, 0xf0, 0x21, 0x00


	//----- nvinfo : EIATTR_MAXREG_COUNT
	.align		4
.L_10779:
        /*00cc*/ 	.byte	0x03, 0x1b
        /*00ce*/ 	.short	0x00ff


	//----- nvinfo : EIATTR_MERCURY_ISA_VERSION
	.align		4
        /*00d0*/ 	.byte	0x03, 0x5f
        /*00d2*/ 	.short	0x0000


	//----- nvinfo : EIATTR_COOP_GROUP_MASK_REGIDS
	.align		4
        /*00d4*/ 	.byte	0x04, 0x29
        /*00d6*/ 	.short	(.L_10781 - .L_10780)


	//   ....[0]....
.L_10780:
        /*00d8*/ 	.word	0xffffffff


	//   ....[1]....
        /*00dc*/ 	.word	0xffffffff


	//   ....[2]....
        /*00e0*/ 	.word	0xffffffff


	//   ....[3]....
        /*00e4*/ 	.word	0xffffffff


	//   ....[4]....
        /*00e8*/ 	.word	0xffffffff


	//   ....[5]....
        /*00ec*/ 	.word	0xffffffff


	//   ....[6]....
        /*00f0*/ 	.word	0xffffffff


	//   ....[7]....
        /*00f4*/ 	.word	0xffffffff


	//   ....[8]....
        /*00f8*/ 	.word	0xffffffff


	//   ....[9]....
        /*00fc*/ 	.word	0xffffffff


	//   ....[10]....
        /*0100*/ 	.word	0xffffffff


	//   ....[11]....
        /*0104*/ 	.word	0xffffffff


	//   ....[12]....
        /*0108*/ 	.word	0xffffffff


	//   ....[13]....
        /*010c*/ 	.word	0xffffffff


	//   ....[14]....
        /*0110*/ 	.word	0xffffffff


	//   ....[15]....
        /*0114*/ 	.word	0xffffffff


	//   ....[16]....
        /*0118*/ 	.word	0xffffffff


	//   ....[17]....
        /*011c*/ 	.word	0xffffffff


	//   ....[18]....
        /*0120*/ 	.word	0xffffffff


	//   ....[19]....
        /*0124*/ 	.word	0xffffffff


	//   ....[20]....
        /*0128*/ 	.word	0xffffffff


	//   ....[21]....
        /*012c*/ 	.word	0xffffffff


	//   ....[22]....
        /*0130*/ 	.word	0xffffffff


	//   ....[23]....
        /*0134*/ 	.word	0xffffffff


	//   ....[24]....
        /*0138*/ 	.word	0xffffffff


	//   ....[25]....
        /*013c*/ 	.word	0xffffffff


	//   ....[26]....
        /*0140*/ 	.word	0xffffffff


	//   ....[27]....
        /*0144*/ 	.word	0xffffffff


	//   ....[28]....
        /*0148*/ 	.word	0xffffffff


	//   ....[29]....
        /*014c*/ 	.word	0xffffffff


	//   ....[30]....
        /*0150*/ 	.word	0xffffffff


	//   ....[31]....
        /*0154*/ 	.word	0xffffffff


	//   ....[32]....
        /*0158*/ 	.word	0xffffffff


	//   ....[33]....
        /*015c*/ 	.word	0xffffffff


	//   ....[34]....
        /*0160*/ 	.word	0xffffffff


	//   ....[35]....
        /*0164*/ 	.word	0xffffffff


	//   ....[36]....
        /*0168*/ 	.word	0xffffffff


	//   ....[37]....
        /*016c*/ 	.word	0xffffffff


	//   ....[38]....
        /*0170*/ 	.word	0xffffffff


	//   ....[39]....
        /*0174*/ 	.word	0xffffffff


	//   ....[40]....
        /*0178*/ 	.word	0xffffffff


	//   ....[41]....
        /*017c*/ 	.word	0xffffffff


	//   ....[42]....
        /*0180*/ 	.word	0xffffffff


	//   ....[43]....
        /*0184*/ 	.word	0xffffffff


	//   ....[44]....
        /*0188*/ 	.word	0xffffffff


	//   ....[45]....
        /*018c*/ 	.word	0xffffffff


	//   ....[46]....
        /*0190*/ 	.word	0xffffffff


	//   ....[47]....
        /*0194*/ 	.word	0xffffffff


	//   ....[48]....
        /*0198*/ 	.word	0xffffffff


	//   ....[49]....
        /*019c*/ 	.word	0xffffffff


	//   ....[50]....
        /*01a0*/ 	.word	0xffffffff


	//   ....[51]....
        /*01a4*/ 	.word	0xffffffff


	//   ....[52]....
        /*01a8*/ 	.word	0xffffffff


	//   ....[53]....
        /*01ac*/ 	.word	0xffffffff


	//   ....[54]....
        /*01b0*/ 	.word	0xffffffff


	//   ....[55]....
        /*01b4*/ 	.word	0xffffffff


	//   ....[56]....
        /*01b8*/ 	.word	0xffffffff


	//   ....[57]....
        /*01bc*/ 	.word	0xffffffff


	//   ....[58]....
        /*01c0*/ 	.word	0xffffffff


	//   ....[59]....
        /*01c4*/ 	.word	0xffffffff


	//   ....[60]....
        /*01c8*/ 	.word	0xffffffff


	//   ....[61]....
        /*01cc*/ 	.word	0xffffffff


	//   ....[62]....
        /*01d0*/ 	.word	0xffffffff


	//   ....[63]....
        /*01d4*/ 	.word	0xffffffff


	//   ....[64]....
        /*01d8*/ 	.word	0xffffffff


	//   ....[65]....
        /*01dc*/ 	.word	0xffffffff


	//   ....[66]....
        /*01e0*/ 	.word	0xffffffff


	//   ....[67]....
        /*01e4*/ 	.word	0xffffffff


	//   ....[68]....
        /*01e8*/ 	.word	0xffffffff


	//   ....[69]....
        /*01ec*/ 	.word	0xffffffff


	//----- nvinfo : EIATTR_COOP_GROUP_INSTR_OFFSETS
	.align		4
.L_10781:
        /*01f0*/ 	.byte	0x04, 0x28
        /*01f2*/ 	.short	(.L_10783 - .L_10782)


	//   ....[0]....
.L_10782:
        /*01f4*/ 	.word	0x00000260


	//   ....[1]....
        /*01f8*/ 	.word	0x00000280


	//   ....[2]....
        /*01fc*/ 	.word	0x000002b0


	//   ....[3]....
        /*0200*/ 	.word	0x000002d0


	//   ....[4]....
        /*0204*/ 	.word	0x000002f0


	//   ....[5]....
        /*0208*/ 	.word	0x00000710


	//   ....[6]....
        /*020c*/ 	.word	0x00000730


	//   ....[7]....
        /*0210*/ 	.word	0x00000750


	//   ....[8]....
        /*0214*/ 	.word	0x00000770


	//   ....[9]....
        /*0218*/ 	.word	0x00000790


	//   ....[10]....
        /*021c*/ 	.word	0x000012a0


	//   ....[11]....
        /*0220*/ 	.word	0x000012c0


	//   ....[12]....
        /*0224*/ 	.word	0x000012d0


	//   ....[13]....
        /*0228*/ 	.word	0x00001370


	//   ....[14]....
        /*022c*/ 	.word	0x00001380


	//   ....[15]....
        /*0230*/ 	.word	0x00001390


	//   ....[16]....
        /*0234*/ 	.word	0x000013f0


	//   ....[17]....
        /*0238*/ 	.word	0x00001430


	//   ....[18]....
        /*023c*/ 	.word	0x00001440


	//   ....[19]....
        /*0240*/ 	.word	0x000014d0


	//   ....[20]....
        /*0244*/ 	.word	0x000014f0


	//   ....[21]....
        /*0248*/ 	.word	0x00001500


	//   ....[22]....
        /*024c*/ 	.word	0x00001560


	//   ....[23]....
        /*0250*/ 	.word	0x000015a0


	//   ....[24]....
        /*0254*/ 	.word	0x000015b0


	//   ....[25]....
        /*0258*/ 	.word	0x00001d10


	//   ....[26]....
        /*025c*/ 	.word	0x00001d30


	//   ....[27]....
        /*0260*/ 	.word	0x00001d40


	//   ....[28]....
        /*0264*/ 	.word	0x00001de0


	//   ....[29]....
        /*0268*/ 	.word	0x00001df0


	//   ....[30]....
        /*026c*/ 	.word	0x00001e00


	//   ....[31]....
        /*0270*/ 	.word	0x00001e60


	//   ....[32]....
        /*0274*/ 	.word	0x00001ea0


	//   ....[33]....
        /*0278*/ 	.word	0x00001eb0


	//   ....[34]....
        /*027c*/ 	.word	0x00001f40


	//   ....[35]....
        /*0280*/ 	.word	0x00001f60


	//   ....[36]....
        /*0284*/ 	.word	0x00001f70


	//   ....[37]....
        /*0288*/ 	.word	0x00001fd0


	//   ....[38]....
        /*028c*/ 	.word	0x00002010


	//   ....[39]....
        /*0290*/ 	.word	0x00002020


	//   ....[40]....
        /*0294*/ 	.word	0x00002770


	//   ....[41]....
        /*0298*/ 	.word	0x000027f0


	//   ....[42]....
        /*029c*/ 	.word	0x00002860


	//   ....[43]....
        /*02a0*/ 	.word	0x000028e0


	//   ....[44]....
        /*02a4*/ 	.word	0x00002960


	//   ....[45]....
        /*02a8*/ 	.word	0x000029e0


	//   ....[46]....
        /*02ac*/ 	.word	0x00002a60


	//   ....[47]....
        /*02b0*/ 	.word	0x00002ae0


	//   ....[48]....
        /*02b4*/ 	.word	0x00002b60


	//   ....[49]....
        /*02b8*/ 	.word	0x00002be0


	//   ....[50]....
        /*02bc*/ 	.word	0x00002c60


	//   ....[51]....
        /*02c0*/ 	.word	0x00002ce0


	//   ....[52]....
        /*02c4*/ 	.word	0x00002d60


	//   ....[53]....
        /*02c8*/ 	.word	0x00002de0


	//   ....[54]....
        /*02cc*/ 	.word	0x00002e50


	//   ....[55]....
        /*02d0*/ 	.word	0x00002ed0


	//   ....[56]....
        /*02d4*/ 	.word	0x00002f50


	//   ....[57]....
        /*02d8*/ 	.word	0x00002fc0


	//   ....[58]....
        /*02dc*/ 	.word	0x00003040


	//   ....[59]....
        /*02e0*/ 	.word	0x000030c0


	//   ....[60]....
        /*02e4*/ 	.word	0x00003140


	//   ....[61]....
        /*02e8*/ 	.word	0x000031c0


	//   ....[62]....
        /*02ec*/ 	.word	0x00003240


	//   ....[63]....
        /*02f0*/ 	.word	0x000032c0


	//   ....[64]....
        /*02f4*/ 	.word	0x00003340


	//   ....[65]....
        /*02f8*/ 	.word	0x000033c0


	//   ....[66]....
        /*02fc*/ 	.word	0x00003440


	//   ....[67]....
        /*0300*/ 	.word	0x000034c0


	//   ....[68]....
        /*0304*/ 	.word	0x00003540


	//   ....[69]....
        /*0308*/ 	.word	0x000035b0


	//----- nvinfo : EIATTR_EXIT_INSTR_OFFSETS
	.align		4
.L_10783:
        /*030c*/ 	.byte	0x04, 0x1c
        /*030e*/ 	.short	(.L_10785 - .L_10784)


	//   ....[0]....
.L_10784:
        /*0310*/ 	.word	0x00000080


	//   ....[1]....
        /*0314*/ 	.word	0x00002380


	//   ....[2]....
        /*0318*/ 	.word	0x000023b0


	//   ....[3]....
        /*031c*/ 	.word	0x000025c0


	//   ....[4]....
        /*0320*/ 	.word	0x00002710


	//----- nvinfo : EIATTR_MAX_THREADS
	.align		4
.L_10785:
        /*0324*/ 	.byte	0x04, 0x05
        /*0326*/ 	.short	(.L_10787 - .L_10786)
.L_10786:
        /*0328*/ 	.word	0x00000080
        /*032c*/ 	.word	0x00000001
        /*0330*/ 	.word	0x00000001


	//----- nvinfo : EIATTR_CRS_STACK_SIZE
	.align		4
.L_10787:
        /*0334*/ 	.byte	0x04, 0x1e
        /*0336*/ 	.short	(.L_10789 - .L_10788)
.L_10788:
        /*0338*/ 	.word	0x00000000
.L_10789:


//--------------------- .nv.info._ZN4vllm3moe10topkGatingILi8ELi256ELi4ELi16ELi32EjfLNS0_11ScoringFuncE0EEEvPKT5_PKbPfiPT4_PiiiibPKf --------------------------
	.section	.nv.info._ZN4vllm3moe10topkGatingILi8ELi256ELi4ELi16ELi32EjfLNS0_11ScoringFuncE0EEEvPKT5_PKbPfiPT4_PiiiibPKf,"",@"SHT_CUDA_INFO"
	.sectionflags	@""
	.align	4


	//----- nvinfo : EIATTR_CUDA_API_VERSION
	.align		4
        /*0000*/ 	.byte	0x04, 0x37
        /*0002*/ 	.short	(.L_10791 - .L_10790)
.L_10790:
        /*0004*/ 	.word	0x00000082


	//----- nvinfo : EIATTR_SW2861232_WAR
	.align		4
.L_10791:
        /*0008*/ 	.byte	0x01, 0x35
	.zero		2


	//----- nvinfo : EIATTR_PARAM_CBANK
	.align		4
        /*000c*/ 	.byte	0x04, 0x0a
        /*000e*/ 	.short	(.L_10793 - .L_10792)
	.align		4
.L_10792:
        /*0010*/ 	.word	index@(.nv.constant0._ZN4vllm3moe10topkGatingILi8ELi256ELi4ELi16ELi32EjfLNS0_11ScoringFuncE0EEEvPKT5_PKbPfiPT4_PiiiibPKf)
        /*0014*/ 	.short	0x0160
        /*0016*/ 	.short	0x0048


	//----- nvinfo : EIATTR_CBANK_PARAM_SIZE
	.align		4
.L_10793:
        /*0018*/ 	.byte	0x03, 0x19
        /*001a*/ 	.short	0x0048


	//----- nvinfo : EIATTR_KPARAM_INFO
	.align		4
        /*001c*/ 	.byte	0x04, 0x17
        /*001e*/ 	.short	(.L_10795 - .L_10794)
.L_10794:
        /*0020*/ 	.word	0x00000000
        /*0024*/ 	.short	0x000a
        /*0026*/ 	.short	0x0040
        /*0028*/ 	.byte	0x00, 0xf0, 0x21, 0x00


	//----- nvinfo : EIATTR_KPARAM_INFO
	.align		4
.L_10795:
        /*002c*/ 	.byte	0x04, 0x17
        /*002e*/ 	.short	(.L_10797 - .L_10796)
.L_10796:
        /*0030*/ 	.word	0x00000000
        /*0034*/ 	.short	0x0009
        /*0036*/ 	.short	0x003c
        /*0038*/ 	.byte	0x00, 0xf0, 0x05, 0x00


	//----- nvinfo : EIATTR_KPARAM_INFO
	.align		4
.L_10797:
        /*003c*/ 	.byte	0x04, 0x17
        /*003e*/ 	.short	(.L_10799 - .L_10798)
.L_10798:
        /*0040*/ 	.word	0x00000000
        /*0044*/ 	.short	0x0008
        /*0046*/ 	.short	0x0038
        /*0048*/ 	.byte	0x00, 0xf0, 0x11, 0x00


	//----- nvinfo : EIATTR_KPARAM_INFO
	.align		4
.L_10799:
        /*004c*/ 	.byte	0x04, 0x17
        /*004e*/ 	.short	(.L_10801 - .L_10800)
.L_10800:
        /*0050*/ 	.word	0x00000000
        /*0054*/ 	.short	0x0007
        /*0056*/ 	.short	0x0034
        /*0058*/ 	.byte	0x00, 0xf0, 0x11, 0x00


	//----- nvinfo : EIATTR_KPARAM_INFO
	.align		4
.L_10801:
        /*005c*/ 	.byte	0x04, 0x17
        /*005e*/ 	.short	(.L_10803 - .L_10802)
.L_10802:
        /*0060*/ 	.word	0x00000000
        /*0064*/ 	.short	0x0006
        /*0066*/ 	.short	0x0030
        /*0068*/ 	.byte	0x00, 0xf0, 0x11, 0x00


	//----- nvinfo : EIATTR_KPARAM_INFO
	.align		4
.L_10803:
        /*006c*/ 	.byte	0x04, 0x17
        /*006e*/ 	.short	(.L_10805 - .L_10804)
.L_10804:
        /*0070*/ 	.word	0x00000000
        /*0074*/ 	.short	0x0005
        /*0076*/ 	.short	0x0028
        /*0078*/ 	.byte	0x00, 0xf0, 0x21, 0x00


	//----- nvinfo : EIATTR_KPARAM_INFO
	.align		4
.L_10805:
        /*007c*/ 	.byte	0x04, 0x17
        /*007e*/ 	.short	(.L_10807 - .L_10806)
.L_10806:
        /*0080*/ 	.word	0x00000000
        /*0084*/ 	.short	0x0004
        /*0086*/ 	.short	0x0020
        /*0088*/ 	.byte	0x00, 0xf0, 0x21, 0x00


	//----- nvinfo : EIATTR_KPARAM_INFO
	.align		4
.L_10807:
        /*008c*/ 	.byte	0x04, 0x17
        /*008e*/ 	.short	(.L_10809 - .L_10808)
.L_10808:
        /*0090*/ 	.word	0x00000000
        /*0094*/ 	.short	0x0003
        /*0096*/ 	.short	0x0018
        /*0098*/ 	.byte	0x00, 0xf0, 0x11, 0x00


	//----- nvinfo : EIATTR_KPARAM_INFO
	.align		4
.L_10809:
        /*009c*/ 	.byte	0x04, 0x17
        /*009e*/ 	.short	(.L_10811 - .L_10810)
.L_10810:
        /*00a0*/ 	.word	0x00000000
        /*00a4*/ 	.short	0x0002
        /*00a6*/ 	.short	0x0010
        /*00a8*/ 	.byte	0x00, 0xf0, 0x21, 0x00


	//----- nvinfo : EIATTR_KPARAM_INFO
	.align		4
.L_10811:
        /*00ac*/ 	.byte	0x04, 0x17
        /*00ae*/ 	.short	(.L_10813 - .L_10812)
.L_10812:
        /*00b0*/ 	.word	0x00000000
        /*00b4*/ 	.short	0x0001
        /*00b6*/ 	.short	0x0008
        /*00b8*/ 	.byte	0x00, 0xf0, 0x21, 0x00


	//----- nvinfo : EIATTR_KPARAM_INFO
	.align		4
.L_10813:
        /*00bc*/ 	.byte	0x04, 0x17
        /*00be*/ 	.short	(.L_10815 - .L_10814)
.L_10814:
        /*00c0*/ 	.word	0x00000000
        /*00c4*/ 	.short	0x0000
        /*00c6*/ 	.short	0x0000
        /*00c8*/ 	.byte	0x00, 0xf0, 0x21, 0x00


	//----- nvinfo : EIATTR_MAXREG_COUNT
	.align		4
.L_10815:
        /*00cc*/ 	.byte	0x03, 0x1b
        /*00ce*/ 	.short	0x00ff


	//----- nvinfo : EIATTR_MERCURY_ISA_VERSION
	.align		4
        /*00d0*/ 	.byte	0x03, 0x5f
        /*00d2*/ 	.short	0x0000


	//----- nvinfo : EIATTR_COOP_GROUP_MASK_REGIDS
	.align		4
        /*00d4*/ 	.byte	0x04, 0x29
        /*00d6*/ 	.short	(.L_10817 - .L_10816)


	//   ....[0]....
.L_10816:
        /*00d8*/ 	.word	0xffffffff


	//   ....[1]....
        /*00dc*/ 	.word	0xffffffff


	//   ....[2]....
        /*00e0*/ 	.word	0xffffffff


	//   ....[3]....
        /*00e4*/ 	.word	0xffffffff


	//   ....[4]....
        /*00e8*/ 	.word	0xffffffff


	//   ....[5]....
        /*00ec*/ 	.word	0xffffffff


	//   ....[6]....
        /*00f0*/ 	.word	0xffffffff


	//   ....[7]....
        /*00f4*/ 	.word	0xffffffff


	//   ....[8]....
        /*00f8*/ 	.word	0xffffffff


	//   ....[9]....
        /*00fc*/ 	.word	0xffffffff


	//   ....[10]....
        /*0100*/ 	.word	0xffffffff


	//   ....[11]....
        /*0104*/ 	.word	0xffffffff


	//   ....[12]....
        /*0108*/ 	.word	0xffffffff


	//   ....[13]....
        /*010c*/ 	.word	0xffffffff


	//   ....[14]....
        /*0110*/ 	.word	0xffffffff


	//   ....[15]....
        /*0114*/ 	.word	0xffffffff


	//   ....[16]....
        /*0118*/ 	.word	0xffffffff


	//   ....[17]....
        /*011c*/ 	.word	0xffffffff


	//   ....[18]....
        /*0120*/ 	.word	0xffffffff


	//   ....[19]....
        /*0124*/ 	.word	0xffffffff


	//   ....[20]....
        /*0128*/ 	.word	0xffffffff


	//   ....[21]....
        /*012c*/ 	.word	0xffffffff


	//   ....[22]....
        /*0130*/ 	.word	0xffffffff


	//   ....[23]....
        /*0134*/ 	.word	0xffffffff


	//   ....[24]....
        /*0138*/ 	.word	0xffffffff


	//   ....[25]....
        /*013c*/ 	.word	0xffffffff


	//   ....[26]....
        /*0140*/ 	.word	0xffffffff


	//   ....[27]....
        /*0144*/ 	.word	0xffffffff


	//   ....[28]....
        /*0148*/ 	.word	0xffffffff


	//   ....[29]....
        /*014c*/ 	.word	0xffffffff


	//   ....[30]....
        /*0150*/ 	.word	0xffffffff


	//   ....[31]....
        /*0154*/ 	.word	0xffffffff


	//   ....[32]....
        /*0158*/ 	.word	0xffffffff


	//   ....[33]....
        /*015c*/ 	.word	0xffffffff


	//   ....[34]....
        /*0160*/ 	.word	0xffffffff


	//   ....[35]....
        /*0164*/ 	.word	0xffffffff


	//   ....[36]....
        /*0168*/ 	.word	0xffffffff


	//   ....[37]....
        /*016c*/ 	.word	0xffffffff


	//   ....[38]....
        /*0170*/ 	.word	0xffffffff


	//   ....[39]....
        /*0174*/ 	.word	0xffffffff


	//   ....[40]....
        /*0178*/ 	.word	0xffffffff


	//   ....[41]....
        /*017c*/ 	.word	0xffffffff


	//   ....[42]....
        /*0180*/ 	.word	0xffffffff


	//   ....[43]....
        /*0184*/ 	.word	0xffffffff


	//   ....[44]....
        /*0188*/ 	.word	0xffffffff


	//   ....[45]....
        /*018c*/ 	.word	0xffffffff


	//   ....[46]....
        /*0190*/ 	.word	0xffffffff


	//   ....[47]....
        /*0194*/ 	.word	0xffffffff


	//   ....[48]....
        /*0198*/ 	.word	0xffffffff


	//   ....[49]....
        /*019c*/ 	.word	0xffffffff


	//   ....[50]....
        /*01a0*/ 	.word	0xffffffff


	//   ....[51]....
        /*01a4*/ 	.word	0xffffffff


	//   ....[52]....
        /*01a8*/ 	.word	0xffffffff


	//   ....[53]....
        /*01ac*/ 	.word	0xffffffff


	//   ....[54]....
        /*01b0*/ 	.word	0xffffffff


	//   ....[55]....
        /*01b4*/ 	.word	0xffffffff


	//   ....[56]....
        /*01b8*/ 	.word	0xffffffff


	//   ....[57]....
        /*01bc*/ 	.word	0xffffffff


	//   ....[58]....
        /*01c0*/ 	.word	0xffffffff


	//   ....[59]....
        /*01c4*/ 	.word	0xffffffff


	//   ....[60]....
        /*01c8*/ 	.word	0xffffffff


	//   ....[61]....
        /*01cc*/ 	.word	0xffffffff


	//   ....[62]....
        /*01d0*/ 	.word	0xffffffff


	//   ....[63]....
        /*01d4*/ 	.word	0xffffffff


	//   ....[64]....
        /*01d8*/ 	.word	0xffffffff


	//   ....[65]....
        /*01dc*/ 	.word	0xffffffff


	//   ....[66]....
        /*01e0*/ 	.word	0xffffffff


	//   ....[67]....
        /*01e4*/ 	.word	0xffffffff


	//   ....[68]....
        /*01e8*/ 	.word	0xffffffff


	//   ....[69]....
        /*01ec*/ 	.word	0xffffffff


	//----- nvinfo : EIATTR_COOP_GROUP_INSTR_OFFSETS
	.align		4
.L_10817:
        /*01f0*/ 	.byte	0x04, 0x28
        /*01f2*/ 	.short	(.L_10819 - .L_10818)


	//   ....[0]....
.L_10818:
        /*01f4*/ 	.word	0x00000250


	//   ....[1]....
        /*01f8*/ 	.word	0x00000280


	//   ....[2]....
        /*01fc*/ 	.word	0x000002a0


	//   ....[3]....
        /*0200*/ 	.word	0x000002d0


	//   ....[4]....
        /*0204*/ 	.word	0x00000300


	//   ....[5]....
        /*0208*/ 	.word	0x00000520


	//   ....[6]....
        /*020c*/ 	.word	0x00000540


	//   ....[7]....
        /*0210*/ 	.word	0x00000560


	//   ....[8]....
        /*0214*/ 	.word	0x00000580


	//   ....[9]....
        /*0218*/ 	.word	0x000005a0


	//   ....[10]....
        /*021c*/ 	.word	0x00000b00


	//   ....[11]....
        /*0220*/ 	.word	0x00000b20


	//   ....[12]....
        /*0224*/ 	.word	0x00000b30


	//   ....[13]....
        /*0228*/ 	.word	0x00000bd0


	//   ....[14]....
        /*022c*/ 	.word	0x00000be0


	//   ....[15]....
        /*0230*/ 	.word	0x00000bf0


	//   ....[16]....
        /*0234*/ 	.word	0x00000c50


	//   ....[17]....
        /*0238*/ 	.word	0x00000c90


	//   ....[18]....
        /*023c*/ 	.word	0x00000ca0


	//   ....[19]....
        /*0240*/ 	.word	0x00000d30


	//   ....[20]....
        /*0244*/ 	.word	0x00000d50


	//   ....[21]....
        /*0248*/ 	.word	0x00000d60


	//   ....[22]....
        /*024c*/ 	.word	0x00000dc0


	//   ....[23]....
        /*0250*/ 	.word	0x00000e00


	//   ....[24]....
        /*0254*/ 	.word	0x00000e10


	//   ....[25]....
        /*0258*/ 	.word	0x00001350


	//   ....[26]....
        /*025c*/ 	.word	0x00001370


	//   ....[27]....
        /*0260*/ 	.word	0x00001380


	//   ....[28]....
        /*0264*/ 	.word	0x00001410


	//   ....[29]....
        /*0268*/ 	.word	0x00001430


	//   ....[30]....
        /*026c*/ 	.word	0x00001440


	//   ....[31]....
        /*0270*/ 	.word	0x000014a0


	//   ....[32]....
        /*0274*/ 	.word	0x000014e0


	//   ....[33]....
        /*0278*/ 	.word	0x000014f0


	//   ....[34]....
        /*027c*/ 	.word	0x00001580


	//   ....[35]....
        /*0280*/ 	.word	0x000015a0


	//   ....[36]....
        /*0284*/ 	.word	0x000015b0


	//   ....[37]....
        /*0288*/ 	.word	0x00001610


	//   ....[38]....
        /*028c*/ 	.word	0x00001650


	//   ....[39]....
        /*0290*/ 	.word	0x00001660


	//   ....[40]....
        /*0294*/ 	.word	0x00001da0


	//   ....[41]....
        /*0298*/ 	.word	0x00001e20


	//   ....[42]....
        /*029c*/ 	.word	0x00001e90


	//   ....[43]....
        /*02a0*/ 	.word	0x00001f10


	//   ....[44]....
        /*02a4*/ 	.word	0x00001f90


	//   ....[45]....
        /*02a8*/ 	.word	0x00002010


	//   ....[46]....
        /*02ac*/ 	.word	0x00002090


	//   ....[47]....
        /*02b0*/ 	.word	0x00002110


	//   ....[48]....
        /*02b4*/ 	.word	0x00002190


	//   ....[49]....
        /*02b8*/ 	.word	0x00002210


	//   ....[50]....
        /*02bc*/ 	.word	0x00002290


	//   ....[51]....
        /*02c0*/ 	.word	0x00002310


	//   ....[52]....
        /*02c4*/ 	.word	0x00002390


	//   ....[53]....
        /*02c8*/ 	.word	0x00002410


	//   ....[54]....
        /*02cc*/ 	.word	0x00002480


	//   ....[55]....
        /*02d0*/ 	.word	0x000024f0


	//   ....[56]....
        /*02d4*/ 	.word	0x00002570


	//   ....[57]....
        /*02d8*/ 	.word	0x000025e0


	//   ....[58]....
        /*02dc*/ 	.word	0x00002660


	//   ....[59]....
        /*02e0*/ 	.word	0x000026e0


	//   ....[60]....
        /*02e4*/ 	.word	0x00002760


	//   ....[61]....
        /*02e8*/ 	.word	0x000027e0


	//   ....[62]....
        /*02ec*/ 	.word	0x00002860


	//   ....[63]....
        /*02f0*/ 	.word	0x000028e0


	//   ....[64]....
        /*02f4*/ 	.word	0x00002960


	//   ....[65]....
        /*02f8*/ 	.word	0x000029e0


	//   ....[66]....
        /*02fc*/ 	.word	0x00002a60


	//   ....[67]....
        /*0300*/ 	.word	0x00002ae0


	//   ....[68]....
        /*0304*/ 	.word	0x00002b60


	//   ....[69]....
        /*0308*/ 	.word	0x00002bd0


	//----- nvinfo : EIATTR_EXIT_INSTR_OFFSETS
	.align		4
.L_10819:
        /*030c*/ 	.byte	0x04, 0x1c
        /*030e*/ 	.short	(.L_10821 - .L_10820)


	//   ....[0]....
.L_10820:
        /*0310*/ 	.word	0x00000080


	//   ....[1]....
        /*0314*/ 	.word	0x000019c0


	//   ....[2]....
        /*0318*/ 	.word	0x000019d0


	//   ....[3]....
        /*031c*/ 	.word	0x00001bf0


	//   ....[4]....
        /*0320*/ 	.word	0x00001d40


	//----- nvinfo : EIATTR_MAX_THREADS
	.align		4
.L_10821:
        /*0324*/ 	.byte	0x04, 0x05
        /*0326*/ 	.short	(.L_10823 - .L_10822)
.L_10822:
        /*0328*/ 	.word	0x00000080
        /*032c*/ 	.word	0x00000001
        /*0330*/ 	.word	0x00000001


	//----- nvinfo : EIATTR_CRS_STACK_SIZE
	.align		4
.L_10823:
        /*0334*/ 	.byte	0x04, 0x1e
        /*0336*/ 	.short	(.L_10825 - .L_10824)
.L_10824:
        /*0338*/ 	.word	0x00000000
.L_10825:


//--------------------- .nv.info._ZN4vllm3moe10topkGatingILi4ELi128ELi4ELi16ELi32EjfLNS0_11ScoringFuncE0EEEvPKT5_PKbPfiPT4_PiiiibPKf --------------------------
	.section	.nv.info._ZN4vllm3moe10topkGatingILi4ELi128ELi4ELi16ELi32EjfLNS0_11ScoringFuncE0EEEvPKT5_PKbPfiPT4_PiiiibPKf,"",@"SHT_CUDA_INFO"
	.sectionflags	@""
	.align	4


	//----- nvinfo : EIATTR_CUDA_API_VERSION
	.align		4
        /*0000*/ 	.byte	0x04, 0x37
        /*0002*/ 	.short	(.L_10827 - .L_10826)
.L_10826:
        /*0004*/ 	.word	0x00000082


	//----- nvinfo : EIATTR_SW2861232_WAR
	.align		4
.L_10827:
        /*0008*/ 	.byte	0x01, 0x35
	.zero		2


	//----- nvinfo : EIATTR_PARAM_CBANK
	.align		4
        /*000c*/ 	.byte	0x04, 0x0a
        /*000e*/ 	.short	(.L_10829 - .L_10828)
	.align		4
.L_10828:
        /*0010*/ 	.word	index@(.nv.constant0._ZN4vllm3moe10topkGatingILi4ELi128ELi4ELi16ELi32EjfLNS0_11ScoringFuncE0EEEvPKT5_PKbPfiPT4_PiiiibPKf)
        /*0014*/ 	.short	0x0160
        /*0016*/ 	.short	0x0048


	//----- nvinfo : EIATTR_CBANK_PARAM_SIZE
	.align		4
.L_10829:
        /*0018*/ 	.byte	0x03, 0x19
        /*001a*/ 	.short	0x0048


	//----- nvinfo : EIATTR_KPARAM_INFO
	.align		4
        /*001c*/ 	.byte	0x04, 0x17
        /*001e*/ 	.short	(.L_10831 - .L_10830)
.L_10830:
        /*0020*/ 	.word	0x00000000
        /*0024*/ 	.short	0x000a
        /*0026*/ 	.short	0x0040
        /*0028*/ 	.byte	0x00, 0xf0, 0x21, 0x00


	//----- nvinfo : EIATTR_KPARAM_INFO
	.align		4
.L_10831:
        /*002c*/ 	.byte	0x04, 0x17
        /*002e*/ 	.short	(.L_10833 - .L_10832)
.L_10832:
        /*0030*/ 	.word	0x00000000
        /*0034*/ 	.short	0x0009
        /*0036*/ 	.short	0x003c
        /*0038*/ 	.byte	0x00, 0xf0, 0x05, 0x00


	//----- nvinfo : EIATTR_KPARAM_INFO
	.align		4
.L_10833:
        /*003c*/ 	.byte	0x04, 0x17
        /*003e*/ 	.short	(.L_10835 - .L_10834)
.L_10834:
        /*0040*/ 	.word	0x00000000
        /*0044*/ 	.short	0x0008
        /*0046*/ 	.short	0x0038
        /*0048*/ 	.byte	0x00, 0xf0, 0x11, 0x00


	//----- nvinfo : EIATTR_KPARAM_INFO
	.align		4
.L_10835:
        /*004c*/ 	.byte	0x04, 0x17
        /*004e*/ 	.short	(.L_10837 - .L_10836)
.L_10836:
        /*0050*/ 	.word	0x00000000
        /*0054*/ 	.short	0x0007
        /*0056*/ 	.short	0x0034
        /*0058*/ 	.byte	0x00, 0xf0, 0x11, 0x00


	//----- nvinfo : EIATTR_KPARAM_INFO
	.align		4
.L_10837:
        /*005c*/ 	.byte	0x04, 0x17
        /*005e*/ 	.short	(.L_10839 - .L_10838)
.L_10838:
        /*0060*/ 	.word	0x00000000
        /*0064*/ 	.short	0x0006
        /*0066*/ 	.short	0x0030
        /*0068*/ 	.byte	0x00, 0xf0, 0x11, 0x00


	//----- nvinfo : EIATTR_KPARAM_INFO
	.align		4
.L_10839:
        /*006c*/ 	.byte	0x04, 0x17
        /*006e*/ 	.short	(.L_10841 - .L_10840)
.L_10840:
        /*0070*/ 	.word	0x00000000
        /*0074*/ 	.short	0x0005
        /*0076*/ 	.short	0x0028
        /*0078*/ 	.byte	0x00, 0xf0, 0x21, 0x00


	//----- nvinfo : EIATTR_KPARAM_INFO
	.align		4
.L_10841:
        /*007c*/ 	.byte	0x04, 0x17
        /*007e*/ 	.short	(.L_10843 - .L_10842)
.L_10842:
        /*0080*/ 	.word	0x00000000
        /*0084*/ 	.short	0x0004
        /*0086*/ 	.short	0x0020
        /*0088*/ 	.byte	0x00, 0xf0, 0x21, 0x00


	//----- nvinfo : EIATTR_KPARAM_INFO
	.align		4
.L_10843:
        /*008c*/ 	.byte	0x04, 0x17
        /*008e*/ 	.short	(.L_10845 - .L_10844)
.L_10844:
        /*0090*/ 	.word	0x00000000
        /*0094*/ 	.short	0x0003
        /*0096*/ 	.short	0x0018
        /*0098*/ 	.byte	0x00, 0xf0, 0x11, 0x00


	//----- nvinfo : EIATTR_KPARAM_INFO
	.align		4
.L_10845:
        /*009c*/ 	.byte	0x04, 0x17
        /*009e*/ 	.short	(.L_10847 - .L_10846)
.L_10846:
        /*00a0*/ 	.word	0x00000000
        /*00a4*/ 	.short	0x0002
        /*00a6*/ 	.short	0x0010
        /*00a8*/ 	.byte	0x00, 0xf0, 0x21, 0x00


	//----- nvinfo : EIATTR_KPARAM_INFO
	.align		4
.L_10847:
        /*00ac*/ 	.byte	0x04, 0x17
        /*00ae*/ 	.short	(.L_10849 - .L_10848)
.L_10848:
        /*00b0*/ 	.word	0x00000000
        /*00b4*/ 	.short	0x0001
        /*00b6*/ 	.short	0x0008
        /*00b8*/ 	.byte	0x00, 0xf0, 0x21, 0x00


	//----- nvinfo : EIATTR_KPARAM_INFO
	.align		4
.L_10849:
        /*00bc*/ 	.byte	0x04, 0x17
        /*00be*/ 	.short	(.L_10851 - .L_10850)
.L_10850:
        /*00c0*/ 	.word	0x00000000
        /*00c4*/ 	.short	0x0000
        /*00c6*/ 	.short	0x0000
        /*00c8*/ 	.byte	0x00, 0xf0, 0x21, 0x00


	//----- nvinfo : EIATTR_MAXREG_COUNT
	.align		4
.L_10851:
        /*00cc*/ 	.byte	0x03, 0x1b
        /*00ce*/ 	.short	0x00ff


	//----- nvinfo : EIATTR_MERCURY_ISA_VERSION
	.align		4
        /*00d0*/ 	.byte	0x03, 0x5f
        /*00d2*/ 	.short	0x0000


	//----- nvinfo : EIATTR_COOP_GROUP_MASK_REGIDS
	.align		4
        /*00d4*/ 	.byte	0x04, 0x29
        /*00d6*/ 	.short	(.L_10853 - .L_10852)


	//   ....[0]....
.L_10852:
        /*00d8*/ 	.word	0xffffffff


	//   ....[1]....
        /*00dc*/ 	.word	0xffffffff


	//   ....[2]....
        /*00e0*/ 	.word	0xffffffff


	//   ....[3]....
        /*00e4*/ 	.word	0xffffffff


	//   ....[4]....
        /*00e8*/ 	.word	0xffffffff


	//   ....[5]....
        /*00ec*/ 	.word	0xffffffff


	//   ....[6]....
        /*00f0*/ 	.word	0xffffffff


	//   ....[7]....
        /*00f4*/ 	.word	0xffffffff


	//   ....[8]....
        /*00f8*/ 	.word	0xffffffff


	//   ....[9]....
        /*00fc*/ 	.word	0xffffffff


	//   ....[10]....
        /*0100*/ 	.word	0xffffffff


	//   ....[11]....
        /*0104*/ 	.word	0xffffffff


	//   ....[12]....
        /*0108*/ 	.word	0xffffffff


	//   ....[13]....
        /*010c*/ 	.word	0xffffffff


	//   ....[14]....
        /*0110*/ 	.word	0xffffffff


	//   ....[15]....
        /*0114*/ 	.word	0xffffffff


	//   ....[16]....
        /*0118*/ 	.word	0xffffffff


	//   ....[17]....
        /*011c*/ 	.word	0xffffffff


	//   ....[18]....
        /*0120*/ 	.word	0xffffffff


	//   ....[19]....
        /*0124*/ 	.word	0xffffffff


	//   ....[20]....
        /*0128*/ 	.word	0xffffffff


	//   ....[21]....
        /*012c*/ 	.word	0xffffffff


	//   ....[22]....
        /*0130*/ 	.word	0xffffffff


	//   ....[23]....
        /*0134*/ 	.word	0xffffffff


	//   ....[24]....
        /*0138*/ 	.word	0xffffffff


	//   ....[25]....
        /*013c*/ 	.word	0xffffffff


	//   ....[26]....
        /*0140*/ 	.word	0xffffffff


	//   ....[27]....
        /*0144*/ 	.word	0xffffffff


	//   ....[28]....
        /*0148*/ 	.word	0xffffffff


	//   ....[29]....
        /*014c*/ 	.word	0xffffffff


	//   ....[30]....
        /*0150*/ 	.word	0xffffffff


	//   ....[31]....
        /*0154*/ 	.word	0xffffffff


	//   ....[32]....
        /*0158*/ 	.word	0xffffffff


	//   ....[33]....
        /*015c*/ 	.word	0xffffffff


	//   ....[34]....
        /*0160*/ 	.word	0xffffffff


	//   ....[35]....
        /*0164*/ 	.word	0xffffffff


	//   ....[36]....
        /*0168*/ 	.word	0xffffffff


	//   ....[37]....
        /*016c*/ 	.word	0xffffffff


	//   ....[38]....
        /*0170*/ 	.word	0xffffffff


	//   ....[39]....
        /*0174*/ 	.word	0xffffffff


	//   ....[40]....
        /*0178*/ 	.word	0xffffffff


	//   ....[41]....
        /*017c*/ 	.word	0xffffffff


	//   ....[42]....
        /*0180*/ 	.word	0xffffffff


	//   ....[43]....
        /*0184*/ 	.word	0xffffffff


	//   ....[44]....
        /*0188*/ 	.word	0xffffffff


	//   ....[45]....
        /*018c*/ 	.word	0xffffffff


	//   ....[46]....
        /*0190*/ 	.word	0xffffffff


	//   ....[47]....
        /*0194*/ 	.word	0xffffffff


	//   ....[48]....
        /*0198*/ 	.word	0xffffffff


	//   ....[49]....
        /*019c*/ 	.word	0xffffffff


	//   ....[50]....
        /*01a0*/ 	.word	0xffffffff


	//   ....[51]....
        /*01a4*/ 	.word	0xffffffff


	//   ....[52]....
        /*01a8*/ 	.word	0xffffffff


	//   ....[53]....
        /*01ac*/ 	.word	0xffffffff


	//   ....[54]....
        /*01b0*/ 	.word	0xffffffff


	//   ....[55]....
        /*01b4*/ 	.word	0xffffffff


	//   ....[56]....
        /*01b8*/ 	.word	0xffffffff


	//   ....[57]....
        /*01bc*/ 	.word	0xffffffff


	//   ....[58]....
        /*01c0*/ 	.word	0xffffffff


	//   ....[59]....
        /*01c4*/ 	.word	0xffffffff


	//   ....[60]....
        /*01c8*/ 	.word	0xffffffff


	//   ....[61]....
        /*01cc*/ 	.word	0xffffffff


	//   ....[62]....
        /*01d0*/ 	.word	0xffffffff


	//   ....[63]....
        /*01d4*/ 	.word	0xffffffff


	//   ....[64]....
        /*01d8*/ 	.word	0xffffffff


	//   ....[65]....
        /*01dc*/ 	.word	0xffffffff


	//   ....[66]....
        /*01e0*/ 	.word	0xffffffff


	//   ....[67]....
        /*01e4*/ 	.word	0xffffffff


	//   ....[68]....
        /*01e8*/ 	.word	0xffffffff


	//   ....[69]....
        /*01ec*/ 	.word	0xffffffff


	//----- nvinfo : EIATTR_COOP_GROUP_INSTR_OFFSETS
	.align		4
.L_10853:
        /*01f0*/ 	.byte	0x04, 0x28
        /*01f2*/ 	.short	(.L_10855 - .L_10854)


	//   ....[0]....
.L_10854:
        /*01f4*/ 	.word	0x000001c0


	//   ....[1]....
        /*01f8*/ 	.word	0x000001f0


	//   ....[2]....
        /*01fc*/ 	.word	0x00000220


	//   ....[3]....
        /*0200*/ 	.word	0x00000250


	//   ....[4]....
        /*0204*/ 	.word	0x00000270


	//   ....[5]....
        /*0208*/ 	.word	0x00000390


	//   ....[6]....
        /*020c*/ 	.word	0x000003b0


	//   ....[7]....
        /*0210*/ 	.word	0x000003d0


	//   ....[8]....
        /*0214*/ 	.word	0x000003f0


	//   ....[9]....
        /*0218*/ 	.word	0x00000410


	//   ....[10]....
        /*021c*/ 	.word	0x00000740


	//   ....[11]....
        /*0220*/ 	.word	0x00000760


	//   ....[12]....
        /*0224*/ 	.word	0x00000770


	//   ....[13]....
        /*0228*/ 	.word	0x00000800


	//   ....[14]....
        /*022c*/ 	.word	0x00000820


	//   ....[15]....
        /*0230*/ 	.word	0x00000830


	//   ....[16]....
        /*0234*/ 	.word	0x00000890


	//   ....[17]....
        /*0238*/ 	.word	0x000008d0


	//   ....[18]....
        /*023c*/ 	.word	0x000008e0


	//   ....[19]....
        /*0240*/ 	.word	0x00000970


	//   ....[20]....
        /*0244*/ 	.word	0x00000990


	//   ....[21]....
        /*0248*/ 	.word	0x000009a0


	//   ....[22]....
        /*024c*/ 	.word	0x00000a00


	//   ....[23]....
        /*0250*/ 	.word	0x00000a40


	//   ....[24]....
        /*0254*/ 	.word	0x00000a50


	//   ....[25]....
        /*0258*/ 	.word	0x00000e80


	//   ....[26]....
        /*025c*/ 	.word	0x00000ea0


	//   ....[27]....
        /*0260*/ 	.word	0x00000eb0


	//   ....[28]....
        /*0264*/ 	.word	0x00000f40


	//   ....[29]....
        /*0268*/ 	.word	0x00000f60


	//   ....[30]....
        /*026c*/ 	.word	0x00000f70


	//   ....[31]....
        /*0270*/ 	.word	0x00000fd0


	//   ....[32]....
        /*0274*/ 	.word	0x00001010


	//   ....[33]....
        /*0278*/ 	.word	0x00001020


	//   ....[34]....
        /*027c*/ 	.word	0x000010b0


	//   ....[35]....
        /*0280*/ 	.word	0x000010d0


	//   ....[36]....
        /*0284*/ 	.word	0x000010e0


	//   ....[37]....
        /*0288*/ 	.word	0x00001140


	//   ....[38]....
        /*028c*/ 	.word	0x00001180


	//   ....[39]....
        /*0290*/ 	.word	0x00001190


	//   ....[40]....
        /*0294*/ 	.word	0x000018d0


	//   ....[41]....
        /*0298*/ 	.word	0x00001950


	//   ....[42]....
        /*029c*/ 	.word	0x000019c0


	//   ....[43]....
        /*02a0*/ 	.word	0x00001a40


	//   ....[44]....
        /*02a4*/ 	.word	0x00001ac0


	//   ....[45]....
        /*02a8*/ 	.word	0x00001b40


	//   ....[46]....
        /*02ac*/ 	.word	0x00001bc0


	//   ....[47]....
        /*02b0*/ 	.word	0x00001c40


	//   ....[48]....
        /*02b4*/ 	.word	0x00001cc0


	//   ....[49]....
        /*02b8*/ 	.word	0x00001d40


	//   ....[50]....
        /*02bc*/ 	.word	0x00001dc0


	//   ....[51]....
        /*02c0*/ 	.word	0x00001e40


	//   ....[52]....
        /*02c4*/ 	.word	0x00001ec0


	//   ....[53]....
        /*02c8*/ 	.word	0x00001f40


	//   ....[54]....
        /*02cc*/ 	.word	0x00001fc0


	//   ....[55]....
        /*02d0*/ 	.word	0x00002040


	//   ....[56]....
        /*02d4*/ 	.word	0x000020c0


	//   ....[57]....
        /*02d8*/ 	.word	0x00002130


	//   ....[58]....
        /*02dc*/ 	.word	0x000021b0


	//   ....[59]....
        /*02e0*/ 	.word	0x00002230


	//   ....[60]....
        /*02e4*/ 	.word	0x000022b0


	//   ....[61]....
        /*02e8*/ 	.word	0x00002330


	//   ....[62]....
        /*02ec*/ 	.word	0x000023b0


	//   ....[63]....
        /*02f0*/ 	.word	0x00002430


	//   ....[64]....
        /*02f4*/ 	.word	0x000024b0


	//   ....[65]....
        /*02f8*/ 	.word	0x00002530


	//   ....[66]....
        /*02fc*/ 	.word	0x000025b0


	//   ....[67]....
        /*0300*/ 	.word	0x00002630


	//   ....[68]....
        /*0304*/ 	.word	0x000026b0


	//   ....[69]....
        /*0308*/ 	.word	0x00002730


	//----- nvinfo : EIATTR_EXIT_INSTR_OFFSETS
	.align		4
.L_10855:
        /*030c*/ 	.byte	0x04, 0x1c
        /*030e*/ 	.short	(.L_10857 - .L_10856)


	//   ....[0]....
.L_10856:
        /*0310*/ 	.word	0x00000080


	//   ....[1]....
        /*0314*/ 	.word	0x000014f0


	//   ....[2]....
        /*0318*/ 	.word	0x00001500


	//   ....[3]....
        /*031c*/ 	.word	0x00001720


	//   ....[4]....
        /*0320*/ 	.word	0x00001870


	//----- nvinfo : EIATTR_MAX_THREADS
	.align		4
.L_10857:
        /*0324*/ 	.byte	0x04, 0x05
        /*0326*/ 	.short	(.L_10859 - .L_10858)
.L_10858:
        /*0328*/ 	.word	0x00000080
        /*032c*/ 	.word	0x00000001
        /*0330*/ 	.word	0x00000001


	//----- nvinfo : EIATTR_CRS_STACK_SIZE
	.align		4
.L_10859:
        /*0334*/ 	.byte	0x04, 0x1e
        /*0336*/ 	.short	(.L_10861 - .L_10860)
.L_10860:
        /*0338*/ 	.word	0x00000000
.L_10861:


//--------------------- .nv.info._ZN4vllm3moe10topkGatingILi4ELi64ELi4ELi16ELi32EjfLNS0_11ScoringFuncE0EEEvPKT5_PKbPfiPT4_PiiiibPKf --------------------------
	.section	.nv.info._ZN4vllm3moe10topkGatingILi4ELi64ELi4ELi16ELi32EjfLNS0_11ScoringFuncE0EEEvPKT5_PKbPfiPT4_PiiiibPKf,"",@"SHT_CUDA_INFO"
	.sectionflags	@""
	.align	4


	//----- nvinfo : EIATTR_CUDA_API_VERSION
	.align		4
        /*0000*/ 	.byte	0x04, 0x37
        /*0002*/ 	.short	(.L_10863 - .L_10862)
.L_10862:
        /*0004*/ 	.word	0x00000082


	//----- nvinfo : EIATTR_SW2861232_WAR
	.align		4
.L_10863:
        /*0008*/ 	.byte	0x01, 0x35
	.zero		2


	//----- nvinfo : EIATTR_PARAM_CBANK
	.align		4
        /*000c*/ 	.byte	0x04, 0x0a
        /*000e*/ 	.short	(.L_10865 - .L_10864)
	.align		4
.L_10864:
        /*0010*/ 	.word	index@(.nv.constant0._ZN4vllm3moe10topkGatingILi4ELi64ELi4ELi16ELi32EjfLNS0_11ScoringFuncE0EEEvPKT5_PKbPfiPT4_PiiiibPKf)
        /*0014*/ 	.short	0x0160
        /*0016*/ 	.short	0x0048


	//----- nvinfo : EIATTR_CBANK_PARAM_SIZE
	.align		4
.L_10865:
        /*0018*/ 	.byte	0x03, 0x19
        /*001a*/ 	.short	0x0048


	//----- nvinfo : EIATTR_KPARAM_INFO
	.align		4
        /*001c*/ 	.byte	0x04, 0x17
        /*001e*/ 	.short	(.L_10867 - .L_10866)
.L_10866:
        /*0020*/ 	.word	0x00000000
        /*0024*/ 	.short	0x000a
        /*0026*/ 	.short	0x0040
        /*0028*/ 	.byte	0x00, 0xf0, 0x21, 0x00


	//----- nvinfo : EIATTR_KPARAM_INFO
	.align		4
.L_10867:
        /*002c*/ 	.byte	0x04, 0x17
        /*002e*/ 	.short	(.L_10869 - .L_10868)
.L_10868:
        /*0030*/ 	.word	0x00000000
        /*0034*/ 	.short	0x0009
        /*0036*/ 	.short	0x003c
        /*0038*/ 	.byte	0x00, 0xf0, 0x05, 0x00


	//----- nvinfo : EIATTR_KPARAM_INFO
	.align		4
.L_10869:
        /*003c*/ 	.byte	0x04, 0x17
        /*003e*/ 	.short	(.L_10871 - .L_10870)
.L_10870:
        /*0040*/ 	.word	0x00000000
        /*0044*/ 	.short	0x0008
        /*0046*/ 	.short	0x0038
        /*0048*/ 	.byte	0x00, 0xf0, 0x11, 0x00


	//----- nvinfo : EIATTR_KPARAM_INFO
	.align		4
.L_10871:
        /*004c*/ 	.byte	0x04, 0x17
        /*004e*/ 	.short	(.L_10873 - .L_10872)
.L_10872:
        /*0050*/ 	.word	0x00000000
        /*0054*/ 	.short	0x0007
        /*0056*/ 	.short	0x0034
        /*0058*/ 	.byte	0x00, 0xf0, 0x11, 0x00


	//----- nvinfo : EIATTR_KPARAM_INFO
	.align		4
.L_10873:
        /*005c*/ 	.byte	0x04, 0x17
        /*005e*/ 	.short	(.L_10875 - .L_10874)
.L_10874:
        /*0060*/ 	.word	0x00000000
        /*0064*/ 	.short	0x0006
        /*0066*/ 	.short	0x0030
        /*0068*/ 	.byte	0x00, 0xf0, 0x11, 0x00


	//----- nvinfo : EIATTR_KPARAM_INFO
	.align		4
.L_10875:
        /*006c*/ 	.byte	0x04, 0x17
        /*006e*/ 	.short	(.L_10877 - .L_10876)
.L_10876:
        /*0070*/ 	.word	0x00000000
        /*0074*/ 	.short	0x0005
        /*0076*/ 	.short	0x0028
        /*0078*/ 	.byte	0x00, 0xf0, 0x21, 0x00


	//----- nvinfo : EIATTR_KPARAM_INFO
	.align		4
.L_10877:
        /*007c*/ 	.byte	0x04, 0x17
        /*007e*/ 	.short	(.L_10879 - .L_10878)
.L_10878:
        /*0080*/ 	.word	0x00000000
        /*0084*/ 	.short	0x0004
        /*0086*/ 	.short	0x0020
        /*0088*/ 	.byte	0x00, 0xf0, 0x21, 0x00


	//----- nvinfo : EIATTR_KPARAM_INFO
	.align		4
.L_10879:
        /*008c*/ 	.byte	0x04, 0x17
        /*008e*/ 	.short	(.L_10881 - .L_10880)
.L_10880:
        /*0090*/ 	.word	0x00000000
        /*0094*/ 	.short	0x0003
        /*0096*/ 	.short	0x0018
        /*0098*/ 	.byte	0x00, 0xf0, 0x11, 0x00


	//----- nvinfo : EIATTR_KPARAM_INFO
	.align		4
.L_10881:
        /*009c*/ 	.byte	0x04, 0x17
        /*009e*/ 	.short	(.L_10883 - .L_10882)
.L_10882:
        /*00a0*/ 	.word	0x00000000
        /*00a4*/ 	.short	0x0002
        /*00a6*/ 	.short	0x0010
        /*00a8*/ 	.byte	0x00, 0xf0, 0x21, 0x00


	//----- nvinfo : EIATTR_KPARAM_INFO
	.align		4
.L_10883:
        /*00ac*/ 	.byte	0x04, 0x17
        /*00ae*/ 	.short	(.L_10885 - .L_10884)
.L_10884:
        /*00b0*/ 	.word	0x00000000
        /*00b4*/ 	.short	0x0001
        /*00b6*/ 	.short	0x0008
        /*00b8*/ 	.byte	0x00, 0xf0, 0x21, 0x00


	//----- nvinfo : EIATTR_KPARAM_INFO
	.align		4
.L_10885:
        /*00bc*/ 	.byte	0x04, 0x17
        /*00be*/ 	.short	(.L_10887 - .L_10886)
.L_10886:
        /*00c0*/ 	.word	0x00000000
        /*00c4*/ 	.short	0x0000
        /*00c6*/ 	.short	0x0000
        /*00c8*/ 	.byte	0x00, 0xf0, 0x21, 0x00


	//----- nvinfo : EIATTR_MAXREG_COUNT
	.align		4
.L_10887:
        /*00cc*/ 	.byte	0x03, 0x1b
        /*00ce*/ 	.short	0x00ff


	//----- nvinfo : EIATTR_MERCURY_ISA_VERSION
	.align		4
        /*00d0*/ 	.byte	0x03, 0x5f
        /*00d2*/ 	.short	0x0000


	//----- nvinfo : EIATTR_COOP_GROUP_MASK_REGIDS
	.align		4
        /*00d4*/ 	.byte	0x04, 0x29
        /*00d6*/ 	.short	(.L_10889 - .L_10888)


	//   ....[0]....
.L_10888:
        /*00d8*/ 	.word	0xffffffff


	//   ....[1]....
        /*00dc*/ 	.word	0xffffffff


	//   ....[2]....
        /*00e0*/ 	.word	0xffffffff


	//   ....[3]....
        /*00e4*/ 	.word	0xffffffff


	//   ....[4]....
        /*00e8*/ 	.word	0xffffffff


	//   ....[5]....
        /*00ec*/ 	.word	0xffffffff


	//   ....[6]....
        /*00f0*/ 	.word	0xffffffff


	//   ....[7]....
        /*00f4*/ 	.word	0xffffffff


	//   ....[8]....
        /*00f8*/ 	.word	0xffffffff


	//   ....[9]....
        /*00fc*/ 	.word	0xffffffff


	//   ....[10]....
        /*0100*/ 	.word	0xffffffff


	//   ....[11]....
        /*0104*/ 	.word	0xffffffff


	//   ....[12]....
        /*0108*/ 	.word	0xffffffff


	//   ....[13]....
        /*010c*/ 	.word	0xffffffff


	//   ....[14]....
        /*0110*/ 	.word	0xffffffff


	//   ....[15]....
        /*0114*/ 	.word	0xffffffff


	//   ....[16]....
        /*0118*/ 	.word	0xffffffff


	//   ....[17]....
        /*011c*/ 	.word	0xffffffff


	//   ....[18]....
        /*0120*/ 	.word	0xffffffff


	//   ....[19]....
        /*0124*/ 	.word	0xffffffff


	//   ....[20]....
        /*0128*/ 	.word	0xffffffff


	//   ....[21]....
        /*012c*/ 	.word	0xffffffff


	//   ....[22]....
        /*0130*/ 	.word	0xffffffff


	//   ....[23]....
        /*0134*/ 	.word	0xffffffff


	//   ....[24]....
        /*0138*/ 	.word	0xffffffff


	//   ....[25]....
        /*013c*/ 	.word	0xffffffff


	//   ....[26]....
        /*0140*/ 	.word	0xffffffff


	//   ....[27]....
        /*0144*/ 	.word	0xffffffff


	//   ....[28]....
        /*0148*/ 	.word	0xffffffff


	//   ....[29]....
        /*014c*/ 	.word	0xffffffff


	//   ....[30]....
        /*0150*/ 	.word	0xffffffff


	//   ....[31]....
        /*0154*/ 	.word	0xffffffff


	//   ....[32]....
        /*0158*/ 	.word	0xffffffff


	//   ....[33]....
        /*015c*/ 	.word	0xffffffff


	//   ....[34]....
        /*0160*/ 	.word	0xffffffff


	//   ....[35]....
        /*0164*/ 	.word	0xffffffff


	//   ....[36]....
        /*0168*/ 	.word	0xffffffff


	//   ....[37]....
        /*016c*/ 	.word	0xffffffff


	//   ....[38]....
        /*0170*/ 	.word	0xffffffff


	//   ....[39]....
        /*0174*/ 	.word	0xffffffff


	//   ....[40]....
        /*0178*/ 	.word	0xffffffff


	//   ....[41]....
        /*017c*/ 	.word	0xffffffff


	//   ....[42]....
        /*0180*/ 	.word	0xffffffff


	//   ....[43]....
        /*0184*/ 	.word	0xffffffff


	//   ....[44]....
        /*0188*/ 	.word	0xffffffff


	//   ....[45]....
        /*018c*/ 	.word	0xffffffff


	//   ....[46]....
        /*0190*/ 	.word	0xffffffff


	//   ....[47]....
        /*0194*/ 	.word	0xffffffff


	//   ....[48]....
        /*0198*/ 	.word	0xffffffff


	//   ....[49]....
        /*019c*/ 	.word	0xffffffff


	//   ....[50]....
        /*01a0*/ 	.word	0xffffffff


	//   ....[51]....
        /*01a4*/ 	.word	0xffffffff


	//   ....[52]....
        /*01a8*/ 	.word	0xffffffff


	//   ....[53]....
        /*01ac*/ 	.word	0xffffffff


	//   ....[54]....
        /*01b0*/ 	.word	0xffffffff


	//   ....[55]....
        /*01b4*/ 	.word	0xffffffff


	//----- nvinfo : EIATTR_COOP_GROUP_INSTR_OFFSETS
	.align		4
.L_10889:
        /*01b8*/ 	.byte	0x04, 0x28
        /*01ba*/ 	.short	(.L_10891 - .L_10890)


	//   ....[0]....
.L_10890:
        /*01bc*/ 	.word	0x00000200


	//   ....[1]....
        /*01c0*/ 	.word	0x00000220


	//   ....[2]....
        /*01c4*/ 	.word	0x00000240


	//   ....[3]....
        /*01c8*/ 	.word	0x00000260


	//   ....[4]....
        /*01cc*/ 	.word	0x00000380


	//   ....[5]....
        /*01d0*/ 	.word	0x000003a0


	//   ....[6]....
        /*01d4*/ 	.word	0x000003c0


	//   ....[7]....
        /*01d8*/ 	.word	0x000003e0


	//   ....[8]....
        /*01dc*/ 	.word	0x00000710


	//   ....[9]....
        /*01e0*/ 	.word	0x00000730


	//   ....[10]....
        /*01e4*/ 	.word	0x00000740


	//   ....[11]....
        /*01e8*/ 	.word	0x000007d0


	//   ....[12]....
        /*01ec*/ 	.word	0x000007f0


	//   ....[13]....
        /*01f0*/ 	.word	0x00000800


	//   ....[14]....
        /*01f4*/ 	.word	0x00000860


	//   ....[15]....
        /*01f8*/ 	.word	0x000008a0


	//   ....[16]....
        /*01fc*/ 	.word	0x000008b0


	//   ....[17]....
        /*0200*/ 	.word	0x00000940


	//   ....[18]....
        /*0204*/ 	.word	0x00000960


	//   ....[19]....
        /*0208*/ 	.word	0x00000970


	//   ....[20]....
        /*020c*/ 	.word	0x00000d90


	//   ....[21]....
        /*0210*/ 	.word	0x00000db0


	//   ....[22]....
        /*0214*/ 	.word	0x00000dc0


	//   ....[23]....
        /*0218*/ 	.word	0x00000e50


	//   ....[24]....
        /*021c*/ 	.word	0x00000e70


	//   ....[25]....
        /*0220*/ 	.word	0x00000e80


	//   ....[26]....
        /*0224*/ 	.word	0x00000ee0


	//   ....[27]....
        /*0228*/ 	.word	0x00000f20


	//   ....[28]....
        /*022c*/ 	.word	0x00000f30


	//   ....[29]....
        /*0230*/ 	.word	0x00000fc0


	//   ....[30]....
        /*0234*/ 	.word	0x00000fe0


	//   ....[31]....
        /*0238*/ 	.word	0x00000ff0


	//   ....[32]....
        /*023c*/ 	.word	0x00001730


	//   ....[33]....
        /*0240*/ 	.word	0x000017b0


	//   ....[34]....
        /*0244*/ 	.word	0x00001820


	//   ....[35]....
        /*0248*/ 	.word	0x000018a0


	//   ....[36]....
        /*024c*/ 	.word	0x00001920


	//   ....[37]....
        /*0250*/ 	.word	0x000019a0


	//   ....[38]....
        /*0254*/ 	.word	0x00001a20


	//   ....[39]....
        /*0258*/ 	.word	0x00001aa0


	//   ....[40]....
        /*025c*/ 	.word	0x00001b20


	//   ....[41]....
        /*0260*/ 	.word	0x00001ba0


	//   ....[42]....
        /*0264*/ 	.word	0x00001c20


	//   ....[43]....
        /*0268*/ 	.word	0x00001ca0


	//   ....[44]....
        /*026c*/ 	.word	0x00001d20


	//   ....[45]....
        /*0270*/ 	.word	0x00001da0


	//   ....[46]....
        /*0274*/ 	.word	0x00001e10


	//   ....[47]....
        /*0278*/ 	.word	0x00001e90


	//   ....[48]....
        /*027c*/ 	.word	0x00001f10


	//   ....[49]....
        /*0280*/ 	.word	0x00001f90


	//   ....[50]....
        /*0284*/ 	.word	0x00002010


	//   ....[51]....
        /*0288*/ 	.word	0x00002090


	//   ....[52]....
        /*028c*/ 	.word	0x00002110


	//   ....[53]....
        /*0290*/ 	.word	0x00002190


	//   ....[54]....
        /*0294*/ 	.word	0x00002210


	//   ....[55]....
        /*0298*/ 	.word	0x00002290


	//----- nvinfo : EIATTR_EXIT_INSTR_OFFSETS
	.align		4
.L_10891:
        /*029c*/ 	.byte	0x04, 0x1c
        /*029e*/ 	.short	(.L_10893 - .L_10892)


	//   ....[0]....
.L_10892:
        /*02a0*/ 	.word	0x00000090


	//   ....[1]....
        /*02a4*/ 	.word	0x00001340


	//   ....[2]....
        /*02a8*/ 	.word	0x00001350


	//   ....[3]....
        /*02ac*/ 	.word	0x00001570


	//   ....[4]....
        /*02b0*/ 	.word	0x000016d0


	//----- nvinfo : EIATTR_MAX_THREADS
	.align		4
.L_10893:
        /*02b4*/ 	.byte	0x04, 0x05
        /*02b6*/ 	.short	(.L_10895 - .L_10894)
.L_10894:
        /*02b8*/ 	.word	0x00000080
        /*02bc*/ 	.word	0x00000001
        /*02c0*/ 	.word	0x00000001


	//----- nvinfo : EIATTR_CRS_STACK_SIZE
	.align		4
.L_10895:
        /*02c4*/ 	.byte	0x04, 0x1e
        /*02c6*/ 	.short	(.L_10897 - .L_10896)
.L_10896:
        /*02c8*/ 	.word	0x00000000
.L_10897:


//--------------------- .nv.info._ZN4vllm3moe10topkGatingILi4ELi32ELi4ELi16ELi32EjfLNS0_11ScoringFuncE0EEEvPKT5_PKbPfiPT4_PiiiibPKf --------------------------
	.section	.nv.info._ZN4vllm3moe10topkGatingILi4ELi32ELi4ELi16ELi32EjfLNS0_11ScoringFuncE0EEEvPKT5_PKbPfiPT4_PiiiibPKf,"",@"SHT_CUDA_INFO"
	.sectionflags	@""
	.align	4


	//----- nvinfo : EIATTR_CUDA_API_VERSION
	.align		4
        /*0000*/ 	.byte	0x04, 0x37
        /*0002*/ 	.short	(.L_10899 - .L_10898)
.L_10898:
        /*0004*/ 	.word	0x00000082


	//----- nvinfo : EIATTR_SW2861232_WAR
	.align		4
.L_10899:
        /*0008*/ 	.byte	0x01, 0x35
	.zero		2


	//----- nvinfo : EIATTR_PARAM_CBANK
	.align		4
        /*000c*/ 	.byte	0x04, 0x0a
        /*000e*/ 	.short	(.L_10901 - .L_10900)
	.align		4
.L_10900:
        /*0010*/ 	.word	index@(.nv.constant0._ZN4vllm3moe10topkGatingILi4ELi32ELi4ELi16ELi32EjfLNS0_11ScoringFuncE0EEEvPKT5_PKbPfiPT4_PiiiibPKf)
        /*0014*/ 	.short	0x0160
        /*0016*/ 	.short	0x0048


	//----- nvinfo : EIATTR_CBANK_PARAM_SIZE
	.align		4
.L_10901:
        /*0018*/ 	.byte	0x03, 0x19
        /*001a*/ 	.short	0x0048


	//----- nvinfo : EIATTR_KPARAM_INFO
	.align		4
        /*001c*/ 	.byte	0x04, 0x17
        /*001e*/ 	.short	(.L_10903 - .L_10902)
.L_10902:
        /*0020*/ 	.word	0x00000000
        /*0024*/ 	.short	0x000a
        /*0026*/ 	.short	0x0040
        /*0028*/ 	.byte	0x00, 0xf0, 0x21, 0x00


	//----- nvinfo : EIATTR_KPARAM_INFO
	.align		4
.L_10903:
        /*002c*/ 	.byte	0x04, 0x17
        /*002e*/ 	.short	(.L_10905 - .L_10904)
.L_10904:
        /*0030*/ 	.word	0x00000000
        /*0034*/ 	.short	0x0009
        /*0036*/ 	.short	0x003c
        /*0038*/ 	.byte	0x00, 0xf0, 0x05, 0x00


	//----- nvinfo : EIATTR_KPARAM_INFO
	.align		4
.L_10905:
        /*003c*/ 	.byte	0x04, 0x17
        /*003e*/ 	.short	(.L_10907 - .L_10906)
.L_10906:
        /*0040*/ 	.word	0x00000000
        /*0044*/ 	.short	0x0008
        /*0046*/ 	.short	0x0038
        /*0048*/ 	.byte	0x00, 0xf0, 0x11, 0x00


	//----- nvinfo : EIATTR_KPARAM_INFO
	.align		4
.L_10907:
        /*004c*/ 	.byte	0x04, 0x17
        /*004e*/ 	.short	(.L_10909 - .L_10908)
.L_10908:
        /*0050*/ 	.word	0x00000000
        /*0054*/ 	.short	0x0007
        /*0056*/ 	.short	0x0034
        /*0058*/ 	.byte	0x00, 0xf0, 0x11, 0x00


	//----- nvinfo : EIATTR_KPARAM_INFO
	.align		4
.L_10909:
        /*005c*/ 	.byte	0x04, 0x17
        /*005e*/ 	.short	(.L_10911 - .L_10910)
.L_10910:
        /*0060*/ 	.word	0x00000000
        /*0064*/ 	.short	0x0006
        /*0066*/ 	.short	0x0030
        /*0068*/ 	.byte	0x00, 0xf0, 0x11, 0x00


	//----- nvinfo : EIATTR_KPARAM_INFO
	.align		4
.L_10911:
        /*006c*/ 	.byte	0x04, 0x17
        /*006e*/ 	.short	(.L_10913 - .L_10912)
.L_10912:
        /*0070*/ 	.word	0x00000000
        /*0074*/ 	.short	0x0005
        /*0076*/ 	.short	0x0028
        /*0078*/ 	.byte	0x00, 0xf0, 0x21, 0x00


	//----- nvinfo : EIATTR_KPARAM_INFO
	.align		4
.L_10913:
        /*007c*/ 	.byte	0x04, 0x17
        /*007e*/ 	.short	(.L_10915 - .L_10914)
.L_10914:
        /*0080*/ 	.word	0x00000000
        /*0084*/ 	.short	0x0004
        /*0086*/ 	.short	0x0020
        /*0088*/ 	.byte	0x00, 0xf0, 0x21, 0x00


	//----- nvinfo : EIATTR_KPARAM_INFO
	.align		4
.L_10915:
        /*008c*/ 	.byte	0x04, 0x17
        /*008e*/ 	.short	(.L_10917 - .L_10916)
.L_10916:
        /*0090*/ 	.word	0x00000000
        /*0094*/ 	.short	0x0003
        /*0096*/ 	.short	0x0018
        /*0098*/ 	.byte	0x00, 0xf0, 0x11, 0x00


	//----- nvinfo : EIATTR_KPARAM_INFO
	.align		4
.L_10917:
        /*009c*/ 	.byte	0x04, 0x17
        /*009e*/ 	.short	(.L_10919 - .L_10918)
.L_10918:
        /*00a0*/ 	.word	0x00000000
        /*00a4*/ 	.short	0x0002
        /*00a6*/ 	.short	0x0010
        /*00a8*/ 	.byte	0x00, 0xf0, 0x21, 0x00


	//----- nvinfo : EIATTR_KPARAM_INFO
	.align		4
.L_10919:
        /*00ac*/ 	.byte	0x04, 0x17
        /*00ae*/ 	.short	(.L_10921 - .L_10920)
.L_10920:
        /*00b0*/ 	.word	0x00000000
        /*00b4*/ 	.short	0x0001
        /*00b6*/ 	.short	0x0008
        /*00b8*/ 	.byte	0x00, 0xf0, 0x21, 0x00


	//----- nvinfo : EIATTR_KPARAM_INFO
	.align		4
.L_10921:
        /*00bc*/ 	.byte	0x04, 0x17
        /*00be*/ 	.short	(.L_10923 - .L_10922)
.L_10922:
        /*00c0*/ 	.word	0x00000000
        /*00c4*/ 	.short	0x0000
        /*00c6*/ 	.short	0x0000
        /*00c8*/ 	.byte	0x00, 0xf0, 0x21, 0x00


	//----- nvinfo : EIATTR_MAXREG_COUNT
	.align		4
.L_10923:
        /*00cc*/ 	.byte	0x03, 0x1b
        /*00ce*/ 	.short	0x00ff


	//----- nvinfo : EIATTR_MERCURY_ISA_VERSION
	.align		4
        /*00d0*/ 	.byte	0x03, 0x5f
        /*00d2*/ 	.short	0x0000


	//----- nvinfo : EIATTR_COOP_GROUP_MASK_REGIDS
	.align		4
        /*00d4*/ 	.byte	0x04, 0x29
        /*00d6*/ 	.short	(.L_10925 - .L_10924)


	//   ....[0]....
.L_10924:
        /*00d8*/ 	.word	0xffffffff


	//   ....[1]....
        /*00dc*/ 	.word	0xffffffff


	//   ....[2]....
        /*00e0*/ 	.word	0xffffffff


	//   ....[3]....
        /*00e4*/ 	.word	0xffffffff


	//   ....[4]....
        /*00e8*/ 	.word	0xffffffff


	//   ....[5]....
        /*00ec*/ 	.word	0xffffffff


	//   ....[6]....
        /*00f0*/ 	.word	0xffffffff


	//   ....[7]....
        /*00f4*/ 	.word	0xffffffff


	//   ....[8]....
        /*00f8*/ 	.word	0xffffffff


	//   ....[9]....
        /*00fc*/ 	.word	0xffffffff


	//   ....[10]....
        /*0100*/ 	.word	0xffffffff


	//   ....[11]....
        /*0104*/ 	.word	0xffffffff


	//   ....[12]....
        /*0108*/ 	.word	0xffffffff


	//   ....[13]....
        /*010c*/ 	.word	0xffffffff


	//   ....[14]....
        /*0110*/ 	.word	0xffffffff


	//   ....[15]....
        /*0114*/ 	.word	0xffffffff


	//   ....[16]....
        /*0118*/ 	.word	0xffffffff


	//   ....[17]....
        /*011c*/ 	.word	0xffffffff


	//   ....[18]....
        /*0120*/ 	.word	0xffffffff


	//   ....[19]....
        /*0124*/ 	.word	0xffffffff


	//   ....[20]....
        /*0128*/ 	.word	0xffffffff


	//   ....[21]....
        /*012c*/ 	.word	0xffffffff


	//   ....[22]....
        /*0130*/ 	.word	0xffffffff


	//   ....[23]....
        /*0134*/ 	.word	0xffffffff


	//   ....[24]....
        /*0138*/ 	.word	0xffffffff


	//   ....[25]....
        /*013c*/ 	.word	0xffffffff


	//   ....[26]....
        /*0140*/ 	.word	0xffffffff


	//   ....[27]....
        /*0144*/ 	.word	0xffffffff


	//   ....[28]....
        /*0148*/ 	.word	0xffffffff


	//   ....[29]....
        /*014c*/ 	.word	0xffffffff


	//   ....[30]....
        /*0150*/ 	.word	0xffffffff


	//   ....[31]....
        /*0154*/ 	.word	0xffffffff


	//   ....[32]....
        /*0158*/ 	.word	0xffffffff


	//   ....[33]....
        /*015c*/ 	.word	0xffffffff


	//   ....[34]....
        /*0160*/ 	.word	0xffffffff


	//   ....[35]....
        /*0164*/ 	.word	0xffffffff


	//   ....[36]....
        /*0168*/ 	.word	0xffffffff


	//   ....[37]....
        /*016c*/ 	.word	0xffffffff


	//   ....[38]....
        /*0170*/ 	.word	0xffffffff


	//   ....[39]....
        /*0174*/ 	.word	0xffffffff


	//   ....[40]....
        /*0178*/ 	.word	0xffffffff


	//   ....[41]....
        /*017c*/ 	.word	0xffffffff


	//----- nvinfo : EIATTR_COOP_GROUP_INSTR_OFFSETS
	.align		4
.L_10925:
        /*0180*/ 	.byte	0x04, 0x28
        /*0182*/ 	.short	(.L_10927 - .L_10926)


	//   ....[0]....
.L_10926:
        /*0184*/ 	.word	0x00000200


	//   ....[1]....
        /*0188*/ 	.word	0x00000220


	//   ....[2]....
        /*018c*/ 	.word	0x00000240


	//   ....[3]....
        /*0190*/ 	.word	0x00000360


	//   ....[4]....
        /*0194*/ 	.word	0x00000380


	//   ....[5]....
        /*0198*/ 	.word	0x000003a0


	//   ....[6]....
        /*019c*/ 	.word	0x000006d0


	//   ....[7]....
        /*01a0*/ 	.word	0x000006f0


	//   ....[8]....
        /*01a4*/ 	.word	0x00000700


	//   ....[9]....
        /*01a8*/ 	.word	0x00000790


	//   ....[10]....
        /*01ac*/ 	.word	0x000007b0


	//   ....[11]....
        /*01b0*/ 	.word	0x000007c0


	//   ....[12]....
        /*01b4*/ 	.word	0x00000820


	//   ....[13]....
        /*01b8*/ 	.word	0x00000860


	//   ....[14]....
        /*01bc*/ 	.word	0x00000870


	//   ....[15]....
        /*01c0*/ 	.word	0x00000ca0


	//   ....[16]....
        /*01c4*/ 	.word	0x00000cc0


	//   ....[17]....
        /*01c8*/ 	.word	0x00000cd0


	//   ....[18]....
        /*01cc*/ 	.word	0x00000d60


	//   ....[19]....
        /*01d0*/ 	.word	0x00000d80


	//   ....[20]....
        /*01d4*/ 	.word	0x00000d90


	//   ....[21]....
        /*01d8*/ 	.word	0x00000df0


	//   ....[22]....
        /*01dc*/ 	.word	0x00000e30


	//   ....[23]....
        /*01e0*/ 	.word	0x00000e40


	//   ....[24]....
        /*01e4*/ 	.word	0x00001590


	//   ....[25]....
        /*01e8*/ 	.word	0x00001610


	//   ....[26]....
        /*01ec*/ 	.word	0x00001680


	//   ....[27]....
        /*01f0*/ 	.word	0x00001700


	//   ....[28]....
        /*01f4*/ 	.word	0x00001780


	//   ....[29]....
        /*01f8*/ 	.word	0x00001800


	//   ....[30]....
        /*01fc*/ 	.word	0x00001880


	//   ....[31]....
        /*0200*/ 	.word	0x00001900


	//   ....[32]....
        /*0204*/ 	.word	0x00001980


	//   ....[33]....
        /*0208*/ 	.word	0x00001a00


	//   ....[34]....
        /*020c*/ 	.word	0x00001a80


	//   ....[35]....
        /*0210*/ 	.word	0x00001af0


	//   ....[36]....
        /*0214*/ 	.word	0x00001b70


	//   ....[37]....
        /*0218*/ 	.word	0x00001bf0


	//   ....[38]....
        /*021c*/ 	.word	0x00001c70


	//   ....[39]....
        /*0220*/ 	.word	0x00001cf0


	//   ....[40]....
        /*0224*/ 	.word	0x00001d70


	//   ....[41]....
        /*0228*/ 	.word	0x00001df0


	//----- nvinfo : EIATTR_EXIT_INSTR_OFFSETS
	.align		4
.L_10927:
        /*022c*/ 	.byte	0x04, 0x1c
        /*022e*/ 	.short	(.L_10929 - .L_10928)


	//   ....[0]....
.L_10928:
        /*0230*/ 	.word	0x00000090


	//   ....[1]....
        /*0234*/ 	.word	0x000011a0


	//   ....[2]....
        /*0238*/ 	.word	0x000011b0


	//   ....[3]....
        /*023c*/ 	.word	0x000013d0


	//   ....[4]....
        /*0240*/ 	.word	0x00001530


	//----- nvinfo : EIATTR_MAX_THREADS
	.align		4
.L_10929:
        /*0244*/ 	.byte	0x04, 0x05
        /*0246*/ 	.short	(.L_10931 - .L_10930)
.L_10930:
        /*0248*/ 	.word	0x00000080
        /*024c*/ 	.word	0x00000001
        /*0250*/ 	.word	0x00000001


	//----- nvinfo : EIATTR_CRS_STACK_SIZE
	.align		4
.L_10931:
        /*0254*/ 	.byte	0x04, 0x1e
        /*0256*/ 	.short	(.L_10933 - .L_10932)
.L_10932:
        /*0258*/ 	.word	0x00000000
.L_10933:


//--------------------- .nv.info._ZN4vllm3moe10topkGatingILi4ELi16ELi4ELi16ELi32EjfLNS0_11ScoringFuncE0EEEvPKT5_PKbPfiPT4_PiiiibPKf --------------------------
	.section	.nv.info._ZN4vllm3moe10topkGatingILi4ELi16ELi4ELi16ELi32EjfLNS0_11ScoringFuncE0EEEvPKT5_PKbPfiPT4_PiiiibPKf,"",@"SHT_CUDA_INFO"
	.sectionflags	@""
	.align	4


	//----- nvinfo : EIATTR_CUDA_API_VERSION
	.align		4
        /*0000*/ 	.byte	0x04, 0x37
        /*0002*/ 	.short	(.L_10935 - .L_10934)
.L_10934:
        /*0004*/ 	.word	0x00000082


	//----- nvinfo : EIATTR_SW2861232_WAR
	.align		4
.L_10935:
        /*0008*/ 	.byte	0x01, 0x35
	.zero		2


	//----- nvinfo : EIATTR_PARAM_CBANK
	.align		4
        /*000c*/ 	.byte	0x04, 0x0a
        /*000e*/ 	.short	(.L_10937 - .L_10936)
	.align		4
.L_10936:
        /*0010*/ 	.word	index@(.nv.constant0._ZN4vllm3moe10topkGatingILi4ELi16ELi4ELi16ELi32EjfLNS0_11ScoringFuncE0EEEvPKT5_PKbPfiPT4_PiiiibPKf)
        /*0014*/ 	.short	0x0160
        /*0016*/ 	.short	0x0048


	//----- nvinfo : EIATTR_CBANK_PARAM_SIZE
	.align		4
.L_10937:
        /*0018*/ 	.byte	0x03, 0x19
        /*001a*/ 	.short	0x0048


	//----- nvinfo : EIATTR_KPARAM_INFO
	.align		4
        /*001c*/ 	.byte	0x04, 0x17
        /*001e*/ 	.short	(.L_10939 - .L_10938)
.L_10938:
        /*0020*/ 	.word	0x00000000
        /*0024*/ 	.short	0x000a
        /*0026*/ 	.short	0x0040
        /*0028*/ 	.byte	0x00, 0xf0, 0x21, 0x00


	//----- nvinfo : EIATTR_KPARAM_INFO
	.align		4
.L_10939:
        /*002c*/ 	.byte	0x04, 0x17
        /*002e*/ 	.short	(.L_10941 - .L_10940)
.L_10940:
        /*0030*/ 	.word	0x00000000
        /*0034*/ 	.short	0x0009
        /*0036*/ 	.short	0x003c
        /*0038*/ 	.byte	0x00, 0xf0, 0x05, 0x00


	//----- nvinfo : EIATTR_KPARAM_INFO
	.align		4
.L_10941:
        /*003c*/ 	.byte	0x04, 0x17
        /*003e*/ 	.short	(.L_10943 - .L_10942)
.L_10942:
        /*0040*/ 	.word	0x00000000
        /*0044*/ 	.short	0x0008
        /*0046*/ 	.short	0x0038
        /*0048*/ 	.byte	0x00, 0xf0, 0x11, 0x00


	//----- nvinfo : EIATTR_KPARAM_INFO
	.align		4
.L_10943:
        /*004c*/ 	.byte	0x04, 0x17
        /*004e*/ 	.short	(.L_10945 - .L_10944)
.L_10944:
        /*0050*/ 	.word	0x00000000
        /*0054*/ 	.short	0x0007
        /*0056*/ 	.short	0x0034
        /*0058*/ 	.byte	0x00, 0xf0, 0x11, 0x00


	//----- nvinfo : EIATTR_KPARAM_INFO
	.align		4
.L_10945:
        /*005c*/ 	.byte	0x04, 0x17
        /*005e*/ 	.short	(.L_10947 - .L_10946)
.L_10946:
        /*0060*/ 	.word	0x00000000
        /*0064*/ 	.short	0x0006
        /*0066*/ 	.short	0x0030
        /*0068*/ 	.byte	0x00, 0xf0, 0x11, 0x00


	//----- nvinfo : EIATTR_KPARAM_INFO
	.align		4
.L_10947:
        /*006c*/ 	.byte	0x04, 0x17
        /*006e*/ 	.short	(.L_10949 - .L_10948)
.L_10948:
        /*0070*/ 	.word	0x00000000
        /*0074*/ 	.short	0x0005
        /*0076*/ 	.short	0x0028
        /*0078*/ 	.byte	0x00, 0xf0, 0x21, 0x00


	//----- nvinfo : EIATTR_KPARAM_INFO
	.align		4
.L_10949:
        /*007c*/ 	.byte	0x04, 0x17
        /*007e*/ 	.short	(.L_10951 - .L_10950)
.L_10950:
        /*0080*/ 	.word	0x00000000
        /*0084*/ 	.short	0x0004
        /*0086*/ 	.short	0x0020
        /*0088*/ 	.byte	0x00, 0xf0, 0x21, 0x00


	//----- nvinfo : EIATTR_KPARAM_INFO
	.align		4
.L_10951:
        /*008c*/ 	.byte	0x04, 0x17
        /*008e*/ 	.short	(.L_10953 - .L_10952)
.L_10952:
        /*0090*/ 	.word	0x00000000
        /*0094*/ 	.short	0x0003
        /*0096*/ 	.short	0x0018
        /*0098*/ 	.byte	0x00, 0xf0, 0x11, 0x00


	//----- nvinfo : EIATTR_KPARAM_INFO
	.align		4
.L_10953:
        /*009c*/ 	.byte	0x04, 0x17
        /*009e*/ 	.short	(.L_10955 - .L_10954)
.L_10954:
        /*00a0*/ 	.word	0x00000000
        /*00a4*/ 	.short	0x0002
        /*00a6*/ 	.short	0x0010
        /*00a8*/ 	.byte	0x00, 0xf0, 0x21, 0x00


	//----- nvinfo : EIATTR_KPARAM_INFO
	.align		4
.L_10955:
        /*00ac*/ 	.byte	0x04, 0x17
        /*00ae*/ 	.short	(.L_10957 - .L_10956)
.L_10956:
        /*00b0*/ 	.word	0x00000000
        /*00b4*/ 	.short	0x0001
        /*00b6*/ 	.short	0x0008
        /*00b8*/ 	.byte	0x00, 0xf0, 0x21, 0x00


	//----- nvinfo : EIATTR_KPARAM_INFO
	.align		4
.L_10957:
        /*00bc*/ 	.byte	0x04, 0x17
        /*00be*/ 	.short	(.L_10959 - .L_10958)
.L_10958:
        /*00c0*/ 	.word	0x00000000
        /*00c4*/ 	.short	0x0000
        /*00c6*/ 	.short	0x0000
        /*00c8*/ 	.byte	0x00, 0xf0, 0x21, 0x00


	//----- nvinfo : EIATTR_MAXREG_COUNT
	.align		4
.L_10959:
        /*00cc*/ 	.byte	0x03, 0x1b
        /*00ce*/ 	.short	0x00ff


	//----- nvinfo : EIATTR_MERCURY_ISA_VERSION
	.align		4
        /*00d0*/ 	.byte	0x03, 0x5f
        /*00d2*/ 	.short	0x0000


	//----- nvinfo : EIATTR_COOP_GROUP_MASK_REGIDS
	.align		4
        /*00d4*/ 	.byte	0x04, 0x29
        /*00d6*/ 	.short	(.L_10961 - .L_10960)


	//   ....[0]....
.L_10960:
        /*00d8*/ 	.word	0xffffffff


	//   ....[1]....
        /*00dc*/ 	.word	0xffffffff


	//   ....[2]....
        /*00e0*/ 	.word	0xffffffff


	//   ....[3]....
        /*00e4*/ 	.word	0xffffffff


	//   ....[4]....
        /*00e8*/ 	.word	0xffffffff


	//   ....[5]....
        /*00ec*/ 	.word	0xffffffff


	//   ....[6]....
        /*00f0*/ 	.word	0xffffffff


	//   ....[7]....
        /*00f4*/ 	.word	0xffffffff


	//   ....[8]....
        /*00f8*/ 	.word	0xffffffff


	//   ....[9]....
        /*00fc*/ 	.word	0xffffffff


	//   ....[10]....
        /*0100*/ 	.word	0xffffffff


	//   ....[11]....
        /*0104*/ 	.word	0xffffffff


	//   ....[12]....
        /*0108*/ 	.word	0xffffffff


	//   ....[13]....
        /*010c*/ 	.word	0xffffffff


	//   ....[14]....
        /*0110*/ 	.word	0xffffffff


	//   ....[15]....
        /*0114*/ 	.word	0xffffffff


	//   ....[16]....
        /*0118*/ 	.word	0xffffffff


	//   ....[17]....
        /*011c*/ 	.word	0xffffffff


	//   ....[18]....
        /*0120*/ 	.word	0xffffffff


	//   ....[19]....
        /*0124*/ 	.word	0xffffffff


	//   ....[20]....
        /*0128*/ 	.word	0xffffffff


	//   ....[21]....
        /*012c*/ 	.word	0xffffffff


	//   ....[22]....
        /*0130*/ 	.word	0xffffffff


	//   ....[23]....
        /*0134*/ 	.word	0xffffffff


	//   ....[24]....
        /*0138*/ 	.word	0xffffffff


	//   ....[25]....
        /*013c*/ 	.word	0xffffffff


	//   ....[26]....
        /*0140*/ 	.word	0xffffffff


	//   ....[27]....
        /*0144*/ 	.word	0xffffffff


	//----- nvinfo : EIATTR_COOP_GROUP_INSTR_OFFSETS
	.align		4
.L_10961:
        /*0148*/ 	.byte	0x04, 0x28
        /*014a*/ 	.short	(.L_10963 - .L_10962)


	//   ....[0]....
.L_10962:
        /*014c*/ 	.word	0x00000200


	//   ....[1]....
        /*0150*/ 	.word	0x00000220


	//   ....[2]....
        /*0154*/ 	.word	0x00000340


	//   ....[3]....
        /*0158*/ 	.word	0x00000360


	//   ....[4]....
        /*015c*/ 	.word	0x000006a0


	//   ....[5]....
        /*0160*/ 	.word	0x000006c0


	//   ....[6]....
        /*0164*/ 	.word	0x000006d0


	//   ....[7]....
        /*0168*/ 	.word	0x00000770


	//   ....[8]....
        /*016c*/ 	.word	0x00000780


	//   ....[9]....
        /*0170*/ 	.word	0x00000790


	//   ....[10]....
        /*0174*/ 	.word	0x00000bb0


	//   ....[11]....
        /*0178*/ 	.word	0x00000bd0


	//   ....[12]....
        /*017c*/ 	.word	0x00000be0


	//   ....[13]....
        /*0180*/ 	.word	0x00000c80


	//   ....[14]....
        /*0184*/ 	.word	0x00000c90


	//   ....[15]....
        /*0188*/ 	.word	0x00000ca0


	//   ....[16]....
        /*018c*/ 	.word	0x000013b0


	//   ....[17]....
        /*0190*/ 	.word	0x00001430


	//   ....[18]....
        /*0194*/ 	.word	0x000014a0


	//   ....[19]....
        /*0198*/ 	.word	0x00001520


	//   ....[20]....
        /*019c*/ 	.word	0x000015a0


	//   ....[21]....
        /*01a0*/ 	.word	0x00001620


	//   ....[22]....
        /*01a4*/ 	.word	0x00001690


	//   ....[23]....
        /*01a8*/ 	.word	0x00001710


	//   ....[24]....
        /*01ac*/ 	.word	0x00001780


	//   ....[25]....
        /*01b0*/ 	.word	0x00001800


	//   ....[26]....
        /*01b4*/ 	.word	0x00001880


	//   ....[27]....
        /*01b8*/ 	.word	0x00001900


	//----- nvinfo : EIATTR_EXIT_INSTR_OFFSETS
	.align		4
.L_10963:
        /*01bc*/ 	.byte	0x04, 0x1c
        /*01be*/ 	.short	(.L_10965 - .L_10964)


	//   ....[0]....
.L_10964:
        /*01c0*/ 	.word	0x00000090


	//   ....[1]....
        /*01c4*/ 	.word	0x00000ff0


	//   ....[2]....
        /*01c8*/ 	.word	0x00001000


	//   ....[3]....
        /*01cc*/ 	.word	0x00001220


	//   ....[4]....
        /*01d0*/ 	.word	0x00001350


	//----- nvinfo : EIATTR_MAX_THREADS
	.align		4
.L_10965:
        /*01d4*/ 	.byte	0x04, 0x05
        /*01d6*/ 	.short	(.L_10967 - .L_10966)
.L_10966:
        /*01d8*/ 	.word	0x00000080
        /*01dc*/ 	.word	0x00000001
        /*01e0*/ 	.word	0x00000001


	//----- nvinfo : EIATTR_CRS_STACK_SIZE
	.align		4
.L_10967:
        /*01e4*/ 	.byte	0x04, 0x1e
        /*01e6*/ 	.short	(.L_10969 - .L_10968)
.L_10968:
        /*01e8*/ 	.word	0x00000000
.L_10969:


//--------------------- .nv.info._ZN4vllm3moe10topkGatingILi4ELi8ELi4ELi16ELi32EjfLNS0_11ScoringFuncE0EEEvPKT5_PKbPfiPT4_PiiiibPKf --------------------------
	.section	.nv.info._ZN4vllm3moe10topkGatingILi4ELi8ELi4ELi16ELi32EjfLNS0_11ScoringFuncE0EEEvPKT5_PKbPfiPT4_PiiiibPKf,"",@"SHT_CUDA_INFO"
	.sectionflags	@""
	.align	4


	//----- nvinfo : EIATTR_CUDA_API_VERSION
	.align		4
        /*0000*/ 	.byte	0x04, 0x37
        /*0002*/ 	.short	(.L_10971 - .L_10970)
.L_10970:
        /*0004*/ 	.word	0x00000082


	//----- nvinfo : EIATTR_SW2861232_WAR
	.align		4
.L_10971:
        /*0008*/ 	.byte	0x01, 0x35
	.zero		2


	//----- nvinfo : EIATTR_PARAM_CBANK
	.align		4
        /*000c*/ 	.byte	0x04, 0x0a
        /*000e*/ 	.short	(.L_10973 - .L_10972)
	.align		4
.L_10972:
        /*0010*/ 	.word	index@(.nv.constant0._ZN4vllm3moe10topkGatingILi4ELi8ELi4ELi16ELi32EjfLNS0_11ScoringFuncE0EEEvPKT5_PKbPfiPT4_PiiiibPKf)
        /*0014*/ 	.short	0x0160
        /*0016*/ 	.short	0x0048


	//----- nvinfo : EIATTR_CBANK_PARAM_SIZE
	.align		4
.L_10973:
        /*0018*/ 	.byte	0x03, 0x19
        /*001a*/ 	.short	0x0048


	//----- nvinfo : EIATTR_KPARAM_INFO
	.align		4
        /*001c*/ 	.byte	0x04, 0x17
        /*001e*/ 	.short	(.L_10975 - .L_10974)
.L_10974:
        /*0020*/ 	.word	0x00000000
        /*0024*/ 	.short	0x000a
        /*0026*/ 	.short	0x0040
        /*0028*/ 	.byte	0x00, 0xf0, 0x21, 0x00


	//----- nvinfo : EIATTR_KPARAM_INFO
	.align		4
.L_10975:
        /*002c*/ 	.byte	0x04, 0x17
        /*002e*/ 	.short	(.L_10977 - .L_10976)
.L_10976:
        /*0030*/ 	.word	0x00000000
        /*0034*/ 	.short	0x0009
        /*0036*/ 	.short	0x003c
        /*0038*/ 	.byte	0x00, 0xf0, 0x05, 0x00


	//----- nvinfo : EIATTR_KPARAM_INFO
	.align		4
.L_10977:
        /*003c*/ 	.byte	0x04, 0x17
        /*003e*/ 	.short	(.L_10979 - .L_10978)
.L_10978:
        /*0040*/ 	.word	0x00000000
        /*0044*/ 	.short	0x0008
        /*0046*/ 	.short	0x0038
        /*0048*/ 	.byte	0x00, 0xf0, 0x11, 0x00


	//----- nvinfo : EIATTR_KPARAM_INFO
	.align		4
.L_10979:
        /*004c*/ 	.byte	0x04, 0x17
        /*004e*/ 	.short	(.L_10981 - .L_10980)
.L_10980:
        /*0050*/ 	.word	0x00000000
        /*0054*/ 	.short	0x0007
        /*0056*/ 	.short	0x0034
        /*0058*/ 	.byte	0x00, 0xf0, 0x11, 0x00


	//----- nvinfo : EIATTR_KPARAM_INFO
	.align		4
.L_10981:
        /*005c*/ 	.byte	0x04, 0x17
        /*005e*/ 	.short	(.L_10983 - .L_10982)
.L_10982:
        /*0060*/ 	.word	0x00000000
        /*0064*/ 	.short	0x0006
        /*0066*/ 	.short	0x0030
        /*0068*/ 	.byte	0x00, 0xf0, 0x11, 0x00


	//----- nvinfo : EIATTR_KPARAM_INFO
	.align		4
.L_10983:
        /*006c*/ 	.byte	0x04, 0x17
        /*006e*/ 	.short	(.L_10985 - .L_10984)
.L_10984:
        /*0070*/ 	.word	0x00000000
        /*0074*/ 	.short	0x0005
        /*0076*/ 	.short	0x0028
        /*0078*/ 	.byte	0x00, 0xf0, 0x21, 0x00


	//----- nvinfo : EIATTR_KPARAM_INFO
	.align		4
.L_10985:
        /*007c*/ 	.byte	0x04, 0x17
        /*007e*/ 	.short	(.L_10987 - .L_10986)
.L_10986:
        /*0080*/ 	.word	0x00000000
        /*0084*/ 	.short	0x0004
        /*0086*/ 	.short	0x0020
        /*0088*/ 	.byte	0x00, 0xf0, 0x21, 0x00


	//----- nvinfo : EIATTR_KPARAM_INFO
	.align		4
.L_10987:
        /*008c*/ 	.byte	0x04, 0x17
        /*008e*/ 	.short	(.L_10989 - .L_10988)
.L_10988:
        /*0090*/ 	.word	0x00000000
        /*0094*/ 	.short	0x0003
        /*0096*/ 	.short	0x0018
        /*0098*/ 	.byte	0x00, 0xf0, 0x11, 0x00


	//----- nvinfo : EIATTR_KPARAM_INFO
	.align		4
.L_10989:
        /*009c*/ 	.byte	0x04, 0x17
        /*009e*/ 	.short	(.L_10991 - .L_10990)
.L_10990:
        /*00a0*/ 	.word	0x00000000
        /*00a4*/ 	.short	0x0002
        /*00a6*/ 	.short	0x0010
        /*00a8*/ 	.byte	0x00, 0xf0, 0x21, 0x00


	//----- nvinfo : EIATTR_KPARAM_INFO
	.align		4
.L_10991:
        /*00ac*/ 	.byte	0x04, 0x17
        /*00ae*/ 	.short	(.L_10993 - .L_10992)
.L_10992:
        /*00b0*/ 	.word	0x00000000
        /*00b4*/ 	.short	0x0001
        /*00b6*/ 	.short	0x0008
        /*00b8*/ 	.byte	0x00, 0xf0, 0x21, 0x00


	//----- nvinfo : EIATTR_KPARAM_INFO
	.align		4
.L_10993:
        /*00bc*/ 	.byte	0x04, 0x17
        /*00be*/ 	.short	(.L_10995 - .L_10994)
.L_10994:
        /*00c0*/ 	.word	0x00000000
        /*00c4*/ 	.short	0x0000
        /*00c6*/ 	.short	0x0000
        /*00c8*/ 	.byte	0x00, 0xf0, 0x21, 0x00


	//----- nvinfo : EIATTR_MAXREG_COUNT
	.align		4
.L_10995:
        /*00cc*/ 	.byte	0x03, 0x1b
        /*00ce*/ 	.short	0x00ff


	//----- nvinfo : EIATTR_MERCURY_ISA_VERSION
	.align		4
        /*00d0*/ 	.byte	0x03, 0x5f
        /*00d2*/ 	.short	0x0000


	//----- nvinfo : EIATTR_COOP_GROUP_MASK_REGIDS
	.align		4
        /*00d4*/ 	.byte	0x04, 0x29
        /*00d6*/ 	.short	(.L_10997 - .L_10996)


	//   ....[0]....
.L_10996:
        /*00d8*/ 	.word	0xffffffff


	//   ....[1]....
        /*00dc*/ 	.word	0xffffffff


	//   ....[2]....
        /*00e0*/ 	.word	0xffffffff


	//   ....[3]....
        /*00e4*/ 	.word	0xffffffff


	//   ....[4]....
        /*00e8*/ 	.word	0xffffffff


	//   ....[5]....
        /*00ec*/ 	.word	0xffffffff


	//   ....[6]....
        /*00f0*/ 	.word	0xffffffff


	//   ....[7]....
        /*00f4*/ 	.word	0xffffffff


	//   ....[8]....
        /*00f8*/ 	.word	0xffffffff


	//   ....[9]....
        /*00fc*/ 	.word	0xffffffff


	//   ....[10]....
        /*0100*/ 	.word	0xffffffff


	//   ....[11]....
        /*0104*/ 	.word	0xffffffff


	//   ....[12]....
        /*0108*/ 	.word	0xffffffff


	//   ....[13]....
        /*010c*/ 	.word	0xffffffff


	//   ....[14]....
        /*0110*/ 	.word	0xffffffff


	//   ....[15]....
        /*0114*/ 	.word	0xffffffff


	//   ....[16]....
        /*0118*/ 	.word	0xffffffff


	//   ....[17]....
        /*011c*/ 	.word	0xffffffff


	//   ....[18]....
        /*0120*/ 	.word	0xffffffff


	//   ....[19]....
        /*0124*/ 	.word	0xffffffff


	//----- nvinfo : EIATTR_COOP_GROUP_INSTR_OFFSETS
	.align		4
.L_10997:
        /*0128*/ 	.byte	0x04, 0x28
        /*012a*/ 	.short	(.L_10999 - .L_10998)


	//   ....[0]....
.L_10998:
        /*012c*/ 	.word	0x00000200


	//   ....[1]....
        /*0130*/ 	.word	0x00000320


	//   ....[2]....
        /*0134*/ 	.word	0x00000690


	//   ....[3]....
        /*0138*/ 	.word	0x000006d0


	//   ....[4]....
        /*013c*/ 	.word	0x000006f0


	//   ....[5]....
        /*0140*/ 	.word	0x00000a90


	//   ....[6]....
        /*0144*/ 	.word	0x00000ad0


	//   ....[7]....
        /*0148*/ 	.word	0x00000ae0


	//   ....[8]....
        /*014c*/ 	.word	0x00000e60


	//   ....[9]....
        /*0150*/ 	.word	0x00000e90


	//   ....[10]....
        /*0154*/ 	.word	0x00000ec0


	//   ....[11]....
        /*0158*/ 	.word	0x000012f0


	//   ....[12]....
        /*015c*/ 	.word	0x00001330


	//   ....[13]....
        /*0160*/ 	.word	0x00001350


	//   ....[14]....
        /*0164*/ 	.word	0x000016e0


	//   ....[15]....
        /*0168*/ 	.word	0x00001720


	//   ....[16]....
        /*016c*/ 	.word	0x00001730


	//   ....[17]....
        /*0170*/ 	.word	0x00001aa0


	//   ....[18]....
        /*0174*/ 	.word	0x00001ad0


	//   ....[19]....
        /*0178*/ 	.word	0x00001b00


	//----- nvinfo : EIATTR_EXIT_INSTR_OFFSETS
	.align		4
.L_10999:
        /*017c*/ 	.byte	0x04, 0x1c
        /*017e*/ 	.short	(.L_11001 - .L_11000)


	//   ....[0]....
.L_11000:
        /*0180*/ 	.word	0x00000090


	//   ....[1]....
        /*0184*/ 	.word	0x00001dd0


	//   ....[2]....
        /*0188*/ 	.word	0x00001de0


	//   ....[3]....
        /*018c*/ 	.word	0x00001fe0


	//   ....[4]....
        /*0190*/ 	.word	0x00002140


	//----- nvinfo : EIATTR_MAX_THREADS
	.align		4
.L_11001:
        /*0194*/ 	.byte	0x04, 0x05
        /*0196*/ 	.short	(.L_11003 - .L_11002)
.L_11002:
        /*0198*/ 	.word	0x00000080
        /*019c*/ 	.word	0x00000001
        /*01a0*/ 	.word	0x00000001


	//----- nvinfo : EIATTR_CRS_STACK_SIZE
	.align		4
.L_11003:
        /*01a4*/ 	.byte	0x04, 0x1e
        /*01a6*/ 	.short	(.L_11005 - .L_11004)
.L_11004:
        /*01a8*/ 	.word	0x00000000
.L_11005:


//--------------------- .nv.info._ZN4vllm3moe10topkGatingILi4ELi4ELi4ELi16ELi32EjfLNS0_11ScoringFuncE0EEEvPKT5_PKbPfiPT4_PiiiibPKf --------------------------
	.section	.nv.info._ZN4vllm3moe10topkGatingILi4ELi4ELi4ELi16ELi32EjfLNS0_11ScoringFuncE0EEEvPKT5_PKbPfiPT4_PiiiibPKf,"",@"SHT_CUDA_INFO"
	.sectionflags	@""
	.align	4


	//----- nvinfo : EIATTR_CUDA_API_VERSION
	.align		4
        /*0000*/ 	.byte	0x04, 0x37
        /*0002*/ 	.short	(.L_11007 - .L_11006)
.L_11006:
        /*0004*/ 	.word	0x00000082


	//----- nvinfo : EIATTR_SW2861232_WAR
	.align		4
.L_11007:
        /*0008*/ 	.byte	0x01, 0x35
	.zero		2


	//----- nvinfo : EIATTR_PARAM_CBANK
	.align		4
        /*000c*/ 	.byte	0x04, 0x0a
        /*000e*/ 	.short	(.L_11009 - .L_11008)
	.align		4
.L_11008:
        /*0010*/ 	.word	index@(.nv.constant0._ZN4vllm3moe10topkGatingILi4ELi4ELi4ELi16ELi32EjfLNS0_11ScoringFuncE0EEEvPKT5_PKbPfiPT4_PiiiibPKf)
        /*0014*/ 	.short	0x0160
        /*0016*/ 	.short	0x0048


	//----- nvinfo : EIATTR_CBANK_PARAM_SIZE
	.align		4
.L_11009:
        /*0018*/ 	.byte	0x03, 0x19
        /*001a*/ 	.short	0x0048


	//----- nvinfo : EIATTR_KPARAM_INFO
	.align		4
        /*001c*/ 	.byte	0x04, 0x17
        /*001e*/ 	.short	(.L_11011 - .L_11010)
.L_11010:
        /*0020*/ 	.word	0x00000000
        /*0024*/ 	.short	0x000a
        /*0026*/ 	.short	0x0040
        /*0028*/ 	.byte	0x00, 0xf0, 0x21, 0x00


	//----- nvinfo : EIATTR_KPARAM_INFO
	.align		4
.L_11011:
        /*002c*/ 	.byte	0x04, 0x17
        /*002e*/ 	.short	(.L_11013 - .L_11012)
.L_11012:
        /*0030*/ 	.word	0x00000000
        /*0034*/ 	.short	0x0009
        /*0036*/ 	.short	0x003c
        /*0038*/ 	.byte	0x00, 0xf0, 0x05, 0x00


	//----- nvinfo : EIATTR_KPARAM_INFO
	.align		4
.L_11013:
        /*003c*/ 	.byte	0x04, 0x17
        /*003e*/ 	.short	(.L_11015 - .L_11014)
.L_11014:
        /*0040*/ 	.word	0x00000000
        /*0044*/ 	.short	0x0008
        /*0046*/ 	.short	0x0038
        /*0048*/ 	.byte	0x00, 0xf0, 0x11, 0x00


	//----- nvinfo : EIATTR_KPARAM_INFO
	.align		4
.L_11015:
        /*004c*/ 	.byte	0x04, 0x17
        /*004e*/ 	.short	(.L_11017 - .L_11016)
.L_11016:
        /*0050*/ 	.word	0x00000000
        /*0054*/ 	.short	0x0007
        /*0056*/ 	.short	0x0034
        /*0058*/ 	.byte	0x00, 0xf0, 0x11, 0x00


	//----- nvinfo : EIATTR_KPARAM_INFO
	.align		4
.L_11017:
        /*005c*/ 	.byte	0x04, 0x17
        /*005e*/ 	.short	(.L_11019 - .L_11018)
.L_11018:
        /*0060*/ 	.word	0x00000000
        /*0064*/ 	.short	0x0006
        /*0066*/ 	.short	0x0030
        /*0068*/ 	.byte	0x00, 0xf0, 0x11, 0x00


	//----- nvinfo : EIATTR_KPARAM_INFO
	.align		4
.L_11019:
        /*006c*/ 	.byte	0x04, 0x17
        /*006e*/ 	.short	(.L_11021 - .L_11020)
.L_11020:
        /*0070*/ 	.word	0x00000000
        /*0074*/ 	.short	0x0005
        /*0076*/ 	.short	0x0028
        /*0078*/ 	.byte	0x00, 0xf0, 0x21, 0x00


	//----- nvinfo : EIATTR_KPARAM_INFO
	.align		4
.L_11021:
        /*007c*/ 	.byte	0x04, 0x17
        /*007e*/ 	.short	(.L_11023 - .L_11022)
.L_11022:
        /*0080*/ 	.word	0x00000000
        /*0084*/ 	.short	0x0004
        /*0086*/ 	.short	0x0020
        /*0088*/ 	.byte	0x00, 0xf0, 0x21, 0x00


	//----- nvinfo : EIATTR_KPARAM_INFO
	.align		4
.L_11023:
        /*008c*/ 	.byte	0x04, 0x17
        /*008e*/ 	.short	(.L_11025 - .L_11024)
.L_11024:
        /*0090*/ 	.word	0x00000000
        /*0094*/ 	.short	0x0003
        /*0096*/ 	.short	0x0018
        /*0098*/ 	.byte	0x00, 0xf0, 0x11, 0x00


	//----- nvinfo : EIATTR_KPARAM_INFO
	.align		4
.L_11025:
        /*009c*/ 	.byte	0x04, 0x17
        /*009e*/ 	.short	(.L_11027 - .L_11026)
.L_11026:
        /*00a0*/ 	.word	0x00000000
        /*00a4*/ 	.short	0x0002
        /*00a6*/ 	.short	0x0010
        /*00a8*/ 	.byte	0x00, 0xf0, 0x21, 0x00


	//----- nvinfo : EIATTR_KPARAM_INFO
	.align		4
.L_11027:
        /*00ac*/ 	.byte	0x04, 0x17
        /*00ae*/ 	.short	(.L_11029 - .L_11028)
.L_11028:
        /*00b0*/ 	.word	0x00000000
        /*00b4*/ 	.short	0x0001
        /*00b6*/ 	.short	0x0008
        /*00b8*/ 	.byte	0x00, 0xf0, 0x21, 0x00


	//----- nvinfo : EIATTR_KPARAM_INFO
	.align		4
.L_11029:
        /*00bc*/ 	.byte	0x04, 0x17
        /*00be*/ 	.short	(.L_11031 - .L_11030)
.L_11030:
        /*00c0*/ 	.word	0x00000000
        /*00c4*/ 	.short	0x0000
        /*00c6*/ 	.short	0x0000
        /*00c8*/ 	.byte	0x00, 0xf0, 0x21, 0x00


	//----- nvinfo : EIATTR_MAXREG_COUNT
	.align		4
.L_11031:
        /*00cc*/ 	.byte	0x03, 0x1b
        /*00ce*/ 	.short	0x00ff


	//----- nvinfo : EIATTR_MERCURY_ISA_VERSION
	.align		4
        /*00d0*/ 	.byte	0x03, 0x5f
        /*00d2*/ 	.short	0x0000


	//----- nvinfo : EIATTR_EXIT_INSTR_OFFSETS
	.align		4
        /*00d4*/ 	.byte	0x04, 0x1c
        /*00d6*/ 	.short	(.L_11033 - .L_11032)


	//   ....[0]....
.L_11032:
        /*00d8*/ 	.word	0x00000070


	//   ....[1]....
        /*00dc*/ 	.word	0x00001f30


	//   ....[2]....
        /*00e0*/ 	.word	0x00001f40


	//   ....[3]....
        /*00e4*/ 	.word	0x00002810


	//   ....[4]....
        /*00e8*/ 	.word	0x00002920


	//----- nvinfo : EIATTR_MAX_THREADS
	.align		4
.L_11033:
        /*00ec*/ 	.byte	0x04, 0x05
        /*00ee*/ 	.short	(.L_11035 - .L_11034)
.L_11034:
        /*00f0*/ 	.word	0x00000080
        /*00f4*/ 	.word	0x00000001
        /*00f8*/ 	.word	0x00000001
.L_11035:


//--------------------- .nv.info._ZN4vllm3moe10topkGatingILi2ELi2ELi4ELi8ELi32EjfLNS0_11ScoringFuncE0EEEvPKT5_PKbPfiPT4_PiiiibPKf --------------------------
	.section	.nv.info._ZN4vllm3moe10topkGatingILi2ELi2ELi4ELi8ELi32EjfLNS0_11ScoringFuncE0EEEvPKT5_PKbPfiPT4_PiiiibPKf,"",@"SHT_CUDA_INFO"
	.sectionflags	@""
	.align	4


	//----- nvinfo : EIATTR_CUDA_API_VERSION
	.align		4
        /*0000*/ 	.byte	0x04, 0x37
        /*0002*/ 	.short	(.L_11037 - .L_11036)
.L_11036:
        /*0004*/ 	.word	0x00000082


	//----- nvinfo : EIATTR_SW2861232_WAR
	.align		4
.L_11037:
        /*0008*/ 	.byte	0x01, 0x35
	.zero		2


	//----- nvinfo : EIATTR_PARAM_CBANK
	.align		4
        /*000c*/ 	.byte	0x04, 0x0a
        /*000e*/ 	.short	(.L_11039 - .L_11038)
	.align		4
.L_11038:
        /*0010*/ 	.word	index@(.nv.constant0._ZN4vllm3moe10topkGatingILi2ELi2ELi4ELi8ELi32EjfLNS0_11ScoringFuncE0EEEvPKT5_PKbPfiPT4_PiiiibPKf)
        /*0014*/ 	.short	0x0160
        /*0016*/ 	.short	0x0048


	//----- nvinfo : EIATTR_CBANK_PARAM_SIZE
	.align		4
.L_11039:
        /*0018*/ 	.byte	0x03, 0x19
        /*001a*/ 	.short	0x0048


	//----- nvinfo : EIATTR_KPARAM_INFO
	.align		4
        /*001c*/ 	.byte	0x04, 0x17
        /*001e*/ 	.short	(.L_11041 - .L_11040)
.L_11040:
        /*0020*/ 	.word	0x00000000
        /*0024*/ 	.short	0x000a
        /*0026*/ 	.short	0x0040
        /*0028*/ 	.byte	0x00, 0xf0, 0x21, 0x00


	//----- nvinfo : EIATTR_KPARAM_INFO
	.align		4
.L_11041:
        /*002c*/ 	.byte	0x04, 0x17
        /*002e*/ 	.short	(.L_11043 - .L_11042)
.L_11042:
        /*0030*/ 	.word	0x00000000
        /*0034*/ 	.short	0x0009
        /*0036*/ 	.short	0x003c
        /*0038*/ 	.byte	0x00, 0xf0, 0x05, 0x00


	//----- nvinfo : EIATTR_KPARAM_INFO
	.align		4
.L_11043:
        /*003c*/ 	.byte	0x04, 0x17
        /*003e*/ 	.short	(.L_11045 - .L_11044)
.L_11044:
        /*0040*/ 	.word	0x00000000
        /*0044*/ 	.short	0x0008
        /*0046*/ 	.short	0x0038
        /*0048*/ 	.byte	0x00, 0xf0, 0x11, 0x00


	//----- nvinfo : EIATTR_KPARAM_INFO
	.align		4
.L_11045:
        /*004c*/ 	.byte	0x04, 0x17
        /*004e*/ 	.short	(.L_11047 - .L_11046)
.L_11046:
        /*0050*/ 	.word	0x00000000
        /*0054*/ 	.short	0x0007
        /*0056*/ 	.short	0x0034
        /*0058*/ 	.byte	0x00, 0xf0, 0x11, 0x00


	//----- nvinfo : EIATTR_KPARAM_INFO
	.align		4
.L_11047:
        /*005c*/ 	.byte	0x04, 0x17
        /*005e*/ 	.short	(.L_11049 - .L_11048)
.L_11048:
        /*0060*/ 	.word	0x00000000
        /*0064*/ 	.short	0x0006
        /*0066*/ 	.short	0x0030
        /*0068*/ 	.byte	0x00, 0xf0, 0x11, 0x00


	//----- nvinfo : EIATTR_KPARAM_INFO
	.align		4
.L_11049:
        /*006c*/ 	.byte	0x04, 0x17
        /*006e*/ 	.short	(.L_11051 - .L_11050)
.L_11050:
        /*0070*/ 	.word	0x00000000
        /*0074*/ 	.short	0x0005
        /*0076*/ 	.short	0x0028
        /*0078*/ 	.byte	0x00, 0xf0, 0x21, 0x00


	//----- nvinfo : EIATTR_KPARAM_INFO
	.align		4
.L_11051:
        /*007c*/ 	.byte	0x04, 0x17
        /*007e*/ 	.short	(.L_11053 - .L_11052)
.L_11052:
        /*0080*/ 	.word	0x00000000
        /*0084*/ 	.short	0x0004
        /*0086*/ 	.short	0x0020
        /*0088*/ 	.byte	0x00, 0xf0, 0x21, 0x00


	//----- nvinfo : EIATTR_KPARAM_INFO
	.align		4
.L_11053:
        /*008c*/ 	.byte	0x04, 0x17
        /*008e*/ 	.short	(.L_11055 - .L_11054)
.L_11054:
        /*0090*/ 	.word	0x00000000
        /*0094*/ 	.short	0x0003
        /*0096*/ 	.short	0x0018
        /*0098*/ 	.byte	0x00, 0xf0, 0x11, 0x00


	//----- nvinfo : EIATTR_KPARAM_INFO
	.align		4
.L_11055:
        /*009c*/ 	.byte	0x04, 0x17
        /*009e*/ 	.short	(.L_11057 - .L_11056)
.L_11056:
        /*00a0*/ 	.word	0x00000000
        /*00a4*/ 	.short	0x0002
        /*00a6*/ 	.short	0x0010
        /*00a8*/ 	.byte	0x00, 0xf0, 0x21, 0x00


	//----- nvinfo : EIATTR_KPARAM_INFO
	.align		4
.L_11057:
        /*00ac*/ 	.byte	0x04, 0x17
        /*00ae*/ 	.short	(.L_11059 - .L_11058)
.L_11058:
        /*00b0*/ 	.word	0x00000000
        /*00b4*/ 	.short	0x0001
        /*00b6*/ 	.short	0x0008
        /*00b8*/ 	.byte	0x00, 0xf0, 0x21, 0x00


	//----- nvinfo : EIATTR_KPARAM_INFO
	.align		4
.L_11059:
        /*00bc*/ 	.byte	0x04, 0x17
        /*00be*/ 	.short	(.L_11061 - .L_11060)
.L_11060:
        /*00c0*/ 	.word	0x00000000
        /*00c4*/ 	.short	0x0000
        /*00c6*/ 	.short	0x0000
        /*00c8*/ 	.byte	0x00, 0xf0, 0x21, 0x00


	//----- nvinfo : EIATTR_MAXREG_COUNT
	.align		4
.L_11061:
        /*00cc*/ 	.byte	0x03, 0x1b
        /*00ce*/ 	.short	0x00ff


	//----- nvinfo : EIATTR_MERCURY_ISA_VERSION
	.align		4
        /*00d0*/ 	.byte	0x03, 0x5f
        /*00d2*/ 	.short	0x0000


	//----- nvinfo : EIATTR_EXIT_INSTR_OFFSETS
	.align		4
        /*00d4*/ 	.byte	0x04, 0x1c
        /*00d6*/ 	.short	(.L_11063 - .L_11062)


	//   ....[0]....
.L_11062:
        /*00d8*/ 	.word	0x00000070


	//   ....[1]....
        /*00dc*/ 	.word	0x00001700


	//   ....[2]....
        /*00e0*/ 	.word	0x00001710


	//   ....[3]....
        /*00e4*/ 	.word	0x00001fe0


	//   ....[4]....
        /*00e8*/ 	.word	0x000020f0


	//----- nvinfo : EIATTR_MAX_THREADS
	.align		4
.L_11063:
        /*00ec*/ 	.byte	0x04, 0x05
        /*00ee*/ 	.short	(.L_11065 - .L_11064)
.L_11064:
        /*00f0*/ 	.word	0x00000080
        /*00f4*/ 	.word	0x00000001
        /*00f8*/ 	.word	0x00000001
.L_11065:


//--------------------- .nv.info._ZN4vllm3moe10topkGatingILi1ELi1ELi4ELi4ELi32EjfLNS0_11ScoringFuncE0EEEvPKT5_PKbPfiPT4_PiiiibPKf --------------------------
	.section	.nv.info._ZN4vllm3moe10topkGatingILi1ELi1ELi4ELi4ELi32EjfLNS0_11ScoringFuncE0EEEvPKT5_PKbPfiPT4_PiiiibPKf,"",@"SHT_CUDA_INFO"
	.sectionflags	@""
	.align	4


	//----- nvinfo : EIATTR_CUDA_API_VERSION
	.align		4
        /*0000*/ 	.byte	0x04, 0x37
        /*0002*/ 	.short	(.L_11067 - .L_11066)
.L_11066:
        /*0004*/ 	.word	0x00000082


	//----- nvinfo : EIATTR_SW2861232_WAR
	.align		4
.L_11067:
        /*0008*/ 	.byte	0x01, 0x35
	.zero		2


	//----- nvinfo : EIATTR_PARAM_CBANK
	.align		4
        /*000c*/ 	.byte	0x04, 0x0a
        /*000e*/ 	.short	(.L_11069 - .L_11068)
	.align		4
.L_11068:
        /*0010*/ 	.word	index@(.nv.constant0._ZN4vllm3moe10topkGatingILi1ELi1ELi4ELi4ELi32EjfLNS0_11ScoringFuncE0EEEvPKT5_PKbPfiPT4_PiiiibPKf)
        /*0014*/ 	.short	0x0160
        /*0016*/ 	.short	0x0048


	//----- nvinfo : EIATTR_CBANK_PARAM_SIZE
	.align		4
.L_11069:
        /*0018*/ 	.byte	0x03, 0x19
        /*001a*/ 	.short	0x0048


	//----- nvinfo : EIATTR_KPARAM_INFO
	.align		4
        /*001c*/ 	.byte	0x04, 0x17
        /*001e*/ 	.short	(.L_11071 - .L_11070)
.L_11070:
        /*0020*/ 	.word	0x00000000
        /*0024*/ 	.short	0x000a
        /*0026*/ 	.short	0x0040
        /*0028*/ 	.byte	0x00, 0xf0, 0x21, 0x00


	//----- nvinfo : EIATTR_KPARAM_INFO
	.align		4
.L_11071:
        /*002c*/ 	.byte	0x04, 0x17
        /*002e*/ 	.short	(.L_11073 - .L_11072)
.L_11072:
        /*0030*/ 	.word	0x00000000
        /*0034*/ 	.short	0x0009
        /*0036*/ 	.short	0x003c
        /*0038*/ 	.byte	0x00, 0xf0, 0x05, 0x00


	//----- nvinfo : EIATTR_KPARAM_INFO
	.align		4
.L_11073:
        /*003c*/ 	.byte	0x04, 0x17
        /*003e*/ 	.short	(.L_11075 - .L_11074)
.L_11074:
        /*0040*/ 	.word	0x00000000
        /*0044*/ 	.short	0x0008
        /*0046*/ 	.short	0x0038
        /*0048*/ 	.byte	0x00, 0xf0, 0x11, 0x00


	//----- nvinfo : EIATTR_KPARAM_INFO
	.align		4
.L_11075:
        /*004c*/ 	.byte	0x04, 0x17
        /*004e*/ 	.short	(.L_11077 - .L_11076)
.L_11076:
        /*0050*/ 	.word	0x00000000
        /*0054*/ 	.short	0x0007
        /*0056*/ 	.short	0x0034
        /*0058*/ 	.byte	0x00, 0xf0, 0x11, 0x00


	//----- nvinfo : EIATTR_KPARAM_INFO
	.align		4
.L_11077:
        /*005c*/ 	.byte	0x04, 0x17
        /*005e*/ 	.short	(.L_11079 - .L_11078)
.L_11078:
        /*0060*/ 	.word	0x00000000
        /*0064*/ 	.short	0x0006
        /*0066*/ 	.short	0x0030
        /*0068*/ 	.byte	0x00, 0xf0, 0x11, 0x00


	//----- nvinfo : EIATTR_KPARAM_INFO
	.align		4
.L_11079:
        /*006c*/ 	.byte	0x04, 0x17
        /*006e*/ 	.short	(.L_11081 - .L_11080)
.L_11080:
        /*0070*/ 	.word	0x00000000
        /*0074*/ 	.short	0x0005
        /*0076*/ 	.short	0x0028
        /*0078*/ 	.byte	0x00, 0xf0, 0x21, 0x00


	//----- nvinfo : EIATTR_KPARAM_INFO
	.align		4
.L_11081:
        /*007c*/ 	.byte	0x04, 0x17
        /*007e*/ 	.short	(.L_11083 - .L_11082)
.L_11082:
        /*0080*/ 	.word	0x00000000
        /*0084*/ 	.short	0x0004
        /*0086*/ 	.short	0x0020
        /*0088*/ 	.byte	0x00, 0xf0, 0x21, 0x00


	//----- nvinfo : EIATTR_KPARAM_INFO
	.align		4
.L_11083:
        /*008c*/ 	.byte	0x04, 0x17
        /*008e*/ 	.short	(.L_11085 - .L_11084)
.L_11084:
        /*0090*/ 	.word	0x00000000
        /*0094*/ 	.short	0x0003
        /*0096*/ 	.short	0x0018
        /*0098*/ 	.byte	0x00, 0xf0, 0x11, 0x00


	//----- nvinfo : EIATTR_KPARAM_INFO
	.align		4
.L_11085:
        /*009c*/ 	.byte	0x04, 0x17
        /*009e*/ 	.short	(.L_11087 - .L_11086)
.L_11086:
        /*00a0*/ 	.word	0x00000000
        /*00a4*/ 	.short	0x0002
        /*00a6*/ 	.short	0x0010
        /*00a8*/ 	.byte	0x00, 0xf0, 0x21, 0x00


	//----- nvinfo : EIATTR_KPARAM_INFO
	.align		4
.L_11087:
        /*00ac*/ 	.byte	0x04, 0x17
        /*00ae*/ 	.short	(.L_11089 - .L_11088)
.L_11088:
        /*00b0*/ 	.word	0x00000000
        /*00b4*/ 	.short	0x0001
        /*00b6*/ 	.short	0x0008
        /*00b8*/ 	.byte	0x00, 0xf0, 0x21, 0x00


	//----- nvinfo : EIATTR_KPARAM_INFO
	.align		4
.L_11089:
        /*00bc*/ 	.byte	0x04, 0x17
        /*00be*/ 	.short	(.L_11091 - .L_11090)
.L_11090:
        /*00c0*/ 	.word	0x00000000
        /*00c4*/ 	.short	0x0000
        /*00c6*/ 	.short	0x0000
        /*00c8*/ 	.byte	0x00, 0xf0, 0x21, 0x00


	//----- nvinfo : EIATTR_MAXREG_COUNT
	.align		4
.L_11091:
        /*00cc*/ 	.byte	0x03, 0x1b
        /*00ce*/ 	.short	0x00ff


	//----- nvinfo : EIATTR_MERCURY_ISA_VERSION
	.align		4
        /*00d0*/ 	.byte	0x03, 0x5f
        /*00d2*/ 	.short	0x0000


	//----- nvinfo : EIATTR_EXIT_INSTR_OFFSETS
	.align		4
        /*00d4*/ 	.byte	0x04, 0x1c
        /*00d6*/ 	.short	(.L_11093 - .L_11092)


	//   ....[0]....
.L_11092:
        /*00d8*/ 	.word	0x00000070


	//   ....[1]....
        /*00dc*/ 	.word	0x00000f60


	//   ....[2]....
        /*00e0*/ 	.word	0x00000f70


	//   ....[3]....
        /*00e4*/ 	.word	0x000017d0


	//   ....[4]....
        /*00e8*/ 	.word	0x000018d0


	//----- nvinfo : EIATTR_MAX_THREADS
	.align		4
.L_11093:
        /*00ec*/ 	.byte	0x04, 0x05
        /*00ee*/ 	.short	(.L_11095 - .L_11094)
.L_11094:
        /*00f0*/ 	.word	0x00000080
        /*00f4*/ 	.word	0x00000001
        /*00f8*/ 	.word	0x00000001
.L_11095:


//--------------------- .nv.info._ZN4vllm3moe7moeTopKILi256EiEEvPKfPKbPfPT0_PiiiiibS3_ --------------------------
	.section	.nv.info._ZN4vllm3moe7moeTopKILi256EiEEvPKfPKbPfPT0_PiiiiibS3_,"",@"SHT_CUDA_INFO"
	.sectionflags	@""
	.align	4


	//----- nvinfo : EIATTR_CUDA_API_VERSION
	.align		4
        /*0000*/ 	.byte	0x04, 0x37
        /*0002*/ 	.short	(.L_11097 - .L_11096)
.L_11096:
        /*0004*/ 	.word	0x00000082


	//----- nvinfo : EIATTR_SW2861232_WAR
	.align		4
.L_11097:
        /*0008*/ 	.byte	0x01, 0x35
	.zero		2


	//----- nvinfo : EIATTR_PARAM_CBANK
	.align		4
        /*000c*/ 	.byte	0x04, 0x0a
        /*000e*/ 	.short	(.L_11099 - .L_11098)
	.align		4
.L_11098:
        /*0010*/ 	.word	index@(.nv.constant0._ZN4vllm3moe7moeTopKILi256EiEEvPKfPKbPfPT0_PiiiiibS3_)
        /*0014*/ 	.short	0x0160
        /*0016*/ 	.short	0x0048


	//----- nvinfo : EIATTR_CBANK_PARAM_SIZE
	.align		4
.L_11099:
        /*0018*/ 	.byte	0x03, 0x19
        /*001a*/ 	.short	0x0048


	//----- nvinfo : EIATTR_KPARAM_INFO
	.align		4
        /*001c*/ 	.byte	0x04, 0x17
        /*001e*/ 	.short	(.L_11101 - .L_11100)
.L_11100:
        /*0020*/ 	.word	0x00000000
        /*0024*/ 	.short	0x000a
        /*0026*/ 	.short	0x0040
        /*0028*/ 	.byte	0x00, 0xf0, 0x21, 0x00


	//----- nvinfo : EIATTR_KPARAM_INFO
	.align		4
.L_11101:
        /*002c*/ 	.byte	0x04, 0x17
        /*002e*/ 	.short	(.L_11103 - .L_11102)
.L_11102:
        /*0030*/ 	.word	0x00000000
        /*0034*/ 	.short	0x0009
        /*0036*/ 	.short	0x0038
        /*0038*/ 	.byte	0x00, 0xf0, 0x05, 0x00


	//----- nvinfo : EIATTR_KPARAM_INFO
	.align		4
.L_11103:
        /*003c*/ 	.byte	0x04, 0x17
        /*003e*/ 	.short	(.L_11105 - .L_11104)
.L_11104:
        /*0040*/ 	.word	0x00000000
        /*0044*/ 	.short	0x0008
        /*0046*/ 	.short	0x0034
        /*0048*/ 	.byte	0x00, 0xf0, 0x11, 0x00


	//----- nvinfo : EIATTR_KPARAM_INFO
	.align		4
.L_11105:
        /*004c*/ 	.byte	0x04, 0x17
        /*004e*/ 	.short	(.L_11107 - .L_11106)
.L_11106:
        /*0050*/ 	.word	0x00000000
        /*0054*/ 	.short	0x0007
        /*0056*/ 	.short	0x0030
        /*0058*/ 	.byte	0x00, 0xf0, 0x11, 0x00


	//----- nvinfo : EIATTR_KPARAM_INFO
	.align		4
.L_11107:
        /*005c*/ 	.byte	0x04, 0x17
        /*005e*/ 	.short	(.L_11109 - .L_11108)
.L_11108:
        /*0060*/ 	.word	0x00000000
        /*0064*/ 	.short	0x0006
        /*0066*/ 	.short	0x002c
        /*0068*/ 	.byte	0x00, 0xf0, 0x11, 0x00


	//----- nvinfo : EIATTR_KPARAM_INFO
	.align		4
.L_11109:
        /*006c*/ 	.byte	0x04, 0x17
        /*006e*/ 	.short	(.L_11111 - .L_11110)
.L_11110:
        /*0070*/ 	.word	0x00000000
        /*0074*/ 	.short	0x0005
        /*0076*/ 	.short	0x0028
        /*0078*/ 	.byte	0x00, 0xf0, 0x11, 0x00


	//----- nvinfo : EIATTR_KPARAM_INFO
	.align		4
.L_11111:
        /*007c*/ 	.byte	0x04, 0x17
        /*007e*/ 	.short	(.L_11113 - .L_11112)
.L_11112:
        /*0080*/ 	.word	0x00000000
        /*0084*/ 	.short	0x0004
        /*0086*/ 	.short	0x0020
        /*0088*/ 	.byte	0x00, 0xf0, 0x21, 0x00


	//----- nvinfo : EIATTR_KPARAM_INFO
	.align		4
.L_11113:
        /*008c*/ 	.byte	0x04, 0x17
        /*008e*/ 	.short	(.L_11115 - .L_11114)
.L_11114:
        /*0090*/ 	.word	0x00000000
        /*0094*/ 	.short	0x0003
        /*0096*/ 	.short	0x0018
        /*0098*/ 	.byte	0x00, 0xf0, 0x21, 0x00


	//----- nvinfo : EIATTR_KPARAM_INFO
	.align		4
.L_11115:
        /*009c*/ 	.byte	0x04, 0x17
        /*009e*/ 	.short	(.L_11117 - .L_11116)
.L_11116:
        /*00a0*/ 	.word	0x00000000
        /*00a4*/ 	.short	0x0002
        /*00a6*/ 	.short	0x0010
        /*00a8*/ 	.byte	0x00, 0xf0, 0x21, 0x00


	//----- nvinfo : EIATTR_KPARAM_INFO
	.align		4
.L_11117:
        /*00ac*/ 	.byte	0x04, 0x17
        /*00ae*/ 	.short	(.L_11119 - .L_11118)
.L_11118:
        /*00b0*/ 	.word	0x00000000
        /*00b4*/ 	.short	0x0001
        /*00b6*/ 	.short	0x0008
        /*00b8*/ 	.byte	0x00, 0xf0, 0x21, 0x00


	//----- nvinfo : EIATTR_KPARAM_INFO
	.align		4
.L_11119:
        /*00bc*/ 	.byte	0x04, 0x17
        /*00be*/ 	.short	(.L_11121 - .L_11120)
.L_11120:
        /*00c0*/ 	.word	0x00000000
        /*00c4*/ 	.short	0x0000
        /*00c6*/ 	.short	0x0000
        /*00c8*/ 	.byte	0x00, 0xf0, 0x21, 0x00


	//----- nvinfo : EIATTR_MAXREG_COUNT
	.align		4
.L_11121:
        /*00cc*/ 	.byte	0x03, 0x1b
        /*00ce*/ 	.short	0x00ff


	//----- nvinfo : EIATTR_NUM_BARRIERS
	.align		4
        /*00d0*/ 	.byte	0x02, 0x4c
        /*00d2*/ 	.byte	0x01
	.zero		1


	//----- nvinfo : EIATTR_EXTERNS
	.align		4
        /*00d4*/ 	.byte	0x04, 0x0f
        /*00d6*/ 	.short	(.L_11123 - .L_11122)


	//   ....[0]....
	.align		4
.L_11122:
        /*00d8*/ 	.word	index@(__assertfail)


	//----- nvinfo : EIATTR_MERCURY_ISA_VERSION
	.align		4
.L_11123:
        /*00dc*/ 	.byte	0x03, 0x5f
        /*00de*/ 	.short	0x0000


	//----- nvinfo : EIATTR_COOP_GROUP_MASK_REGIDS
	.align		4
        /*00e0*/ 	.byte	0x04, 0x29
        /*00e2*/ 	.short	(.L_11125 - .L_11124)


	//   ....[0]....
.L_11124:
        /*00e4*/ 	.word	0xffffffff


	//   ....[1]....
        /*00e8*/ 	.word	0xffffffff


	//   ....[2]....
        /*00ec*/ 	.word	0xffffffff


	//   ....[3]....
        /*00f0*/ 	.word	0xffffffff


	//   ....[4]....
        /*00f4*/ 	.word	0xffffffff


	//   ....[5]....
        /*00f8*/ 	.word	0xffffffff


	//   ....[6]....
        /*00fc*/ 	.word	0xffffffff


	//   ....[7]....
        /*0100*/ 	.word	0xffffffff


	//   ....[8]....
        /*0104*/ 	.word	0xffffffff


	//   ....[9]....
        /*0108*/ 	.word	0xffffffff


	//----- nvinfo : EIATTR_COOP_GROUP_INSTR_OFFSETS
	.align		4
.L_11125:
        /*010c*/ 	.byte	0x04, 0x28
        /*010e*/ 	.short	(.L_11127 - .L_11126)


	//   ....[0]....
.L_11126:
        /*0110*/ 	.word	0x000030e0


	//   ....[1]....
        /*0114*/ 	.word	0x00003110


	//   ....[2]....
        /*0118*/ 	.word	0x00003190


	//   ....[3]....
        /*011c*/ 	.word	0x000031a0


	//   ....[4]....
        /*0120*/ 	.word	0x00003220


	//   ....[5]....
        /*0124*/ 	.word	0x00003230


	//   ....[6]....
        /*0128*/ 	.word	0x000032b0


	//   ....[7]....
        /*012c*/ 	.word	0x000032c0


	//   ....[8]....
        /*0130*/ 	.word	0x00003340


	//   ....[9]....
        /*0134*/ 	.word	0x00003350


	//----- nvinfo : EIATTR_SYSCALL_OFFSETS
	.align		4
.L_11127:
        /*0138*/ 	.byte	0x04, 0x46
        /*013a*/ 	.short	(.L_11129 - .L_11128)


	//   ....[0]....
.L_11128:
        /*013c*/ 	.word	0x00003940


	//----- nvinfo : EIATTR_EXIT_INSTR_OFFSETS
	.align		4
.L_11129:
        /*0140*/ 	.byte	0x04, 0x1c
        /*0142*/ 	.short	(.L_11131 - .L_11130)


	//   ....[0]....
.L_11130:
        /*0144*/ 	.word	0x00003ab0


	//   ....[1]....
        /*0148*/ 	.word	0x00003ae0


	//   ....[2]....
        /*014c*/ 	.word	0x000043b0


	//   ....[3]....
        /*0150*/ 	.word	0x000044c0


	//----- nvinfo : EIATTR_MAX_THREADS
	.align		4
.L_11131:
        /*0154*/ 	.byte	0x04, 0x05
        /*0156*/ 	.short	(.L_11133 - .L_11132)
.L_11132:
        /*0158*/ 	.word	0x00000100
        /*015c*/ 	.word	0x00000001
        /*0160*/ 	.word	0x00000001


	//----- nvinfo : EIATTR_CRS_STACK_SIZE
	.align		4
.L_11133:
        /*0164*/ 	.byte	0x04, 0x1e
        /*0166*/ 	.short	(.L_11135 - .L_11134)
.L_11134:
        /*0168*/ 	.word	0x00000000
.L_11135:


//--------------------- .nv.info._ZN4vllm3moe10moeSoftmaxILi256EfEEvPKT0_PKbPfi --------------------------
	.section	.nv.info._ZN4vllm3moe10moeSoftmaxILi256EfEEvPKT0_PKbPfi,"",@"SHT_CUDA_INFO"
	.sectionflags	@""
	.align	4


	//----- nvinfo : EIATTR_CUDA_API_VERSION
	.align		4
        /*0000*/ 	.byte	0x04, 0x37
        /*0002*/ 	.short	(.L_11137 - .L_11136)
.L_11136:
        /*0004*/ 	.word	0x00000082


	//----- nvinfo : EIATTR_SW2861232_WAR
	.align		4
.L_11137:
        /*0008*/ 	.byte	0x01, 0x35
	.zero		2


	//----- nvinfo : EIATTR_PARAM_CBANK
	.align		4
        /*000c*/ 	.byte	0x04, 0x0a
        /*000e*/ 	.short	(.L_11139 - .L_11138)
	.align		4
.L_11138:
        /*0010*/ 	.word	index@(.nv.constant0._ZN4vllm3moe10moeSoftmaxILi256EfEEvPKT0_PKbPfi)
        /*0014*/ 	.short	0x0160
        /*0016*/ 	.short	0x001c


	//----- nvinfo : EIATTR_CBANK_PARAM_SIZE
	.align		4
.L_11139:
        /*0018*/ 	.byte	0x03, 0x19
        /*001a*/ 	.short	0x001c


	//----- nvinfo : EIATTR_KPARAM_INFO
	.align		4
        /*001c*/ 	.byte	0x04, 0x17
        /*001e*/ 	.short	(.L_11141 - .L_11140)
.L_11140:
        /*0020*/ 	.word	0x00000000
        /*0024*/ 	.short	0x0003
        /*0026*/ 	.short	0x0018
        /*0028*/ 	.byte	0x00, 0xf0, 0x11, 0x00


	//----- nvinfo : EIATTR_KPARAM_INFO
	.align		4
.L_11141:
        /*002c*/ 	.byte	0x04, 0x17
        /*002e*/ 	.short	(.L_11143 - .L_11142)
.L_11142:
        /*0030*/ 	.word	0x00000000
        /*0034*/ 	.short	0x0002
        /*0036*/ 	.short	0x0010
        /*0038*/ 	.byte	0x00, 0xf0, 0x21, 0x00


	//----- nvinfo : EIATTR_KPARAM_INFO
	.align		4
.L_11143:
        /*003c*/ 	.byte	0x04, 0x17
        /*003e*/ 	.short	(.L_11145 - .L_11144)
.L_11144:
        /*0040*/ 	.word	0x00000000
        /*0044*/ 	.short	0x0001
        /*0046*/ 	.short	0x0008
        /*0048*/ 	.byte	0x00, 0xf0, 0x21, 0x00


	//----- nvinfo : EIATTR_KPARAM_INFO
	.align		4
.L_11145:
        /*004c*/ 	.byte	0x04, 0x17
        /*004e*/ 	.short	(.L_11147 - .L_11146)
.L_11146:
        /*0050*/ 	.word	0x00000000
        /*0054*/ 	.short	0x0000
        /*0056*/ 	.short	0x0000
        /*0058*/ 	.byte	0x00, 0xf0, 0x21, 0x00


	//----- nvinfo : EIATTR_MAXREG_COUNT
	.align		4
.L_11147:
        /*005c*/ 	.byte	0x03, 0x1b
        /*005e*/ 	.short	0x00ff


	//----- nvinfo : EIATTR_NUM_BARRIERS
	.align		4
        /*0060*/ 	.byte	0x02, 0x4c
        /*0062*/ 	.byte	0x01
	.zero		1


	//----- nvinfo : EIATTR_MERCURY_ISA_VERSION
	.align		4
        /*0064*/ 	.byte	0x03, 0x5f
        /*0066*/ 	.short	0x0000


	//----- nvinfo : EIATTR_COOP_GROUP_MASK_REGIDS
	.align		4
        /*0068*/ 	.byte	0x04, 0x29
        /*006a*/ 	.short	(.L_11149 - .L_11148)


	//   ....[0]....
.L_11148:
        /*006c*/ 	.word	0xffffffff


	//   ....[1]....
        /*0070*/ 	.word	0xffffffff


	//   ....[2]....
        /*0074*/ 	.word	0xffffffff


	//   ....[3]....
        /*0078*/ 	.word	0xffffffff


	//   ....[4]....
        /*007c*/ 	.word	0xffffffff


	//   ....[5]....
        /*0080*/ 	.word	0xffffffff


	//   ....[6]....
        /*0084*/ 	.word	0xffffffff


	//   ....[7]....
        /*0088*/ 	.word	0xffffffff


	//   ....[8]....
        /*008c*/ 	.word	0xffffffff


	//   ....[9]....
        /*0090*/ 	.word	0xffffffff


	//----- nvinfo : EIATTR_COOP_GROUP_INSTR_OFFSETS
	.align		4
.L_11149:
        /*0094*/ 	.byte	0x04, 0x28
        /*0096*/ 	.short	(.L_11151 - .L_11150)


	//   ....[0]....
.L_11150:
        /*0098*/ 	.word	0x000008a0


	//   ....[1]....
        /*009c*/ 	.word	0x00000920


	//   ....[2]....
        /*00a0*/ 	.word	0x00000970


	//   ....[3]....
        /*00a4*/ 	.word	0x000009c0


	//   ....[4]....
        /*00a8*/ 	.word	0x00000a10


	//   ....[5]....
        /*00ac*/ 	.word	0x000018a0


	//   ....[6]....
        /*00b0*/ 	.word	0x000018d0


	//   ....[7]....
        /*00b4*/ 	.word	0x000018f0


	//   ....[8]....
        /*00b8*/ 	.word	0x00001910


	//   ....[9]....
        /*00bc*/ 	.word	0x00001930


	//----- nvinfo : EIATTR_EXIT_INSTR_OFFSETS
	.align		4
.L_11151:
        /*00c0*/ 	.byte	0x04, 0x1c
        /*00c2*/ 	.short	(.L_11153 - .L_11152)


	//   ....[0]....
.L_11152:
        /*00c4*/ 	.word	0x000000d0


	//   ....[1]....
        /*00c8*/ 	.word	0x00001a60


	//   ....[2]....
        /*00cc*/ 	.word	0x00001ce0


	//   ....[3]....
        /*00d0*/ 	.word	0x00001fe0


	//----- nvinfo : EIATTR_MAX_THREADS
	.align		4
.L_11153:
        /*00d4*/ 	.byte	0x04, 0x05
        /*00d6*/ 	.short	(.L_11155 - .L_11154)
.L_11154:
        /*00d8*/ 	.word	0x00000100
        /*00dc*/ 	.word	0x00000001
        /*00e0*/ 	.word	0x00000001


	//----- nvinfo : EIATTR_CRS_STACK_SIZE
	.align		4
.L_11155:
        /*00e4*/ 	.byte	0x04, 0x1e
        /*00e6*/ 	.short	(.L_11157 - .L_11156)
.L_11156:
        /*00e8*/ 	.word	0x00000000
.L_11157:


//--------------------- .nv.info._ZN4vllm3moe10topkGatingILi18ELi576ELi4ELi8ELi32EifLNS0_11ScoringFuncE0EEEvPKT5_PKbPfiPT4_PiiiibPKf --------------------------
	.section	.nv.info._ZN4vllm3moe10topkGatingILi18ELi576ELi4ELi8ELi32EifLNS0_11ScoringFuncE0EEEvPKT5_PKbPfiPT4_PiiiibPKf,"",@"SHT_CUDA_INFO"
	.sectionflags	@""
	.align	4


	//----- nvinfo : EIATTR_CUDA_API_VERSION
	.align		4
        /*0000*/ 	.byte	0x04, 0x37
        /*0002*/ 	.short	(.L_11159 - .L_11158)
.L_11158:
        /*0004*/ 	.word	0x00000082


	//----- nvinfo : EIATTR_SW2861232_WAR
	.align		4
.L_11159:
        /*0008*/ 	.byte	0x01, 0x35
	.zero		2


	//----- nvinfo : EIATTR_PARAM_CBANK
	.align		4
        /*000c*/ 	.byte	0x04, 0x0a
        /*000e*/ 	.short	(.L_11161 - .L_11160)
	.align		4
.L_11160:
        /*0010*/ 	.word	index@(.nv.constant0._ZN4vllm3moe10topkGatingILi18ELi576ELi4ELi8ELi32EifLNS0_11ScoringFuncE0EEEvPKT5_PKbPfiPT4_PiiiibPKf)
        /*0014*/ 	.short	0x0160
        /*0016*/ 	.short	0x0048


	//----- nvinfo : EIATTR_CBANK_PARAM_SIZE
	.align		4
.L_11161:
        /*0018*/ 	.byte	0x03, 0x19
        /*001a*/ 	.short	0x0048


	//----- nvinfo : EIATTR_KPARAM_INFO
	.align		4
        /*001c*/ 	.byte	0x04, 0x17
        /*001e*/ 	.short	(.L_11163 - .L_11162)
.L_11162:
        /*0020*/ 	.word	0x00000000
        /*0024*/ 	.short	0x000a
        /*0026*/ 	.short	0x0040
        /*0028*/ 	.byte	0x00, 0xf0, 0x21, 0x00


	//----- nvinfo : EIATTR_KPARAM_INFO
	.align		4
.L_11163:
        /*002c*/ 	.byte	0x04, 0x17
        /*002e*/ 	.short	(.L_11165 - .L_11164)
.L_11164:
        /*0030*/ 	.word	0x00000000
        /*0034*/ 	.short	0x0009
        /*0036*/ 	.short	0x003c
        /*0038*/ 	.byte	0x00, 0xf0, 0x05, 0x00


	//----- nvinfo : EIATTR_KPARAM_INFO
	.align		4
.L_11165:
        /*003c*/ 	.byte	0x04, 0x17
        /*003e*/ 	.short	(.L_11167 - .L_11166)
.L_11166:
        /*0040*/ 	.word	0x00000000
        /*0044*/ 	.short	0x0008
        /*0046*/ 	.short	0x0038
        /*0048*/ 	.byte	0x00, 0xf0, 0x11, 0x00


	//----- nvinfo : EIATTR_KPARAM_INFO
	.align		4
.L_11167:
        /*004c*/ 	.byte	0x04, 0x17
        /*004e*/ 	.short	(.L_11169 - .L_11168)
.L_11168:
        /*0050*/ 	.word	0x00000000
        /*0054*/ 	.short	0x0007
        /*0056*/ 	.short	0x0034
        /*0058*/ 	.byte	0x00, 0xf0, 0x11, 0x00


	//----- nvinfo : EIATTR_KPARAM_INFO
	.align		4
.L_11169:
        /*005c*/ 	.byte	0x04, 0x17
        /*005e*/ 	.short	(.L_11171 - .L_11170)
.L_11170:
        /*0060*/ 	.word	0x00000000
        /*0064*/ 	.short	0x0006
        /*0066*/ 	.short	0x0030
        /*0068*/ 	.byte	0x00, 0xf0, 0x11, 0x00


	//----- nvinfo : EIATTR_KPARAM_INFO
	.align		4
.L_11171:
        /*006c*/ 	.byte	0x04, 0x17
        /*006e*/ 	.short	(.L_11173 - .L_11172)
.L_11172:
        /*0070*/ 	.word	0x00000000
        /*0074*/ 	.short	0x0005
        /*0076*/ 	.short	0x0028
        /*0078*/ 	.byte	0x00, 0xf0, 0x21, 0x00


	//----- nvinfo : EIATTR_KPARAM_INFO
	.align		4
.L_11173:
        /*007c*/ 	.byte	0x04, 0x17
        /*007e*/ 	.short	(.L_11175 - .L_11174)
.L_11174:
        /*0080*/ 	.word	0x00000000
        /*0084*/ 	.short	0x0004
        /*0086*/ 	.short	0x0020
        /*0088*/ 	.byte	0x00, 0xf0, 0x21, 0x00


	//----- nvinfo : EIATTR_KPARAM_INFO
	.align		4
.L_11175:
        /*008c*/ 	.byte	0x04, 0x17
        /*008e*/ 	.short	(.L_11177 - .L_11176)
.L_11176:
        /*0090*/ 	.word	0x00000000
        /*0094*/ 	.short	0x0003
        /*0096*/ 	.short	0x0018
        /*0098*/ 	.byte	0x00, 0xf0, 0x11, 0x00


	//----- nvinfo : EIATTR_KPARAM_INFO
	.align		4
.L_11177:
        /*009c*/ 	.byte	0x04, 0x17
        /*009e*/ 	.short	(.L_11179 - .L_11178)
.L_11178:
        /*00a0*/ 	.word	0x00000000
        /*00a4*/ 	.short	0x0002
        /*00a6*/ 	.short	0x0010
        /*00a8*/ 	.byte	0x00, 0xf0, 0x21, 0x00


	//----- nvinfo : EIATTR_KPARAM_INFO
	.align		4
.L_11179:
        /*00ac*/ 	.byte	0x04, 0x17
        /*00ae*/ 	.short	(.L_11181 - .L_11180)
.L_11180:
        /*00b0*/ 	.word	0x00000000
        /*00b4*/ 	.short	0x0001
        /*00b6*/ 	.short	0x0008
        /*00b8*/ 	.byte	0x00, 0xf0, 0x21, 0x00


	//----- nvinfo : EIATTR_KPARAM_INFO
	.align		4
.L_11181:
        /*00bc*/ 	.byte	0x04, 0x17
        /*00be*/ 	.short	(.L_11183 - .L_11182)
.L_11182:
        /*00c0*/ 	.word	0x00000000
        /*00c4*/ 	.short	0x0000
        /*00c6*/ 	.short	0x0000
        /*00c8*/ 	.byte	0x00, 0xf0, 0x21, 0x00


	//----- nvinfo : EIATTR_MAXREG_COUNT
	.align		4
.L_11183:
        /*00cc*/ 	.byte	0x03, 0x1b
        /*00ce*/ 	.short	0x00ff


	//----- nvinfo : EIATTR_MERCURY_ISA_VERSION
	.align		4
        /*00d0*/ 	.byte	0x03, 0x5f
        /*00d2*/ 	.short	0x0000


	//----- nvinfo : EIATTR_COOP_GROUP_MASK_REGIDS
	.align		4
        /*00d4*/ 	.byte	0x04, 0x29
        /*00d6*/ 	.short	(.L_11185 - .L_11184)


	//   ....[0]....
.L_11184:
        /*00d8*/ 	.word	0xffffffff


	//   ....[1]....
        /*00dc*/ 	.word	0xffffffff


	//   ....[2]....
        /*00e0*/ 	.word	0xffffffff


	//   ....[3]....
        /*00e4*/ 	.word	0xffffffff


	//   ....[4]....
        /*00e8*/ 	.word	0xffffffff


	//   ....[5]....
        /*00ec*/ 	.word	0xffffffff


	//   ....[6]....
        /*00f0*/ 	.word	0xffffffff


	//   ....[7]....
        /*00f4*/ 	.word	0xffffffff


	//   ....[8]....
        /*00f8*/ 	.word	0xffffffff


	//   ....[9]....
        /*00fc*/ 	.word	0xffffffff


	//   ....[10]....
        /*0100*/ 	.word	0xffffffff


	//   ....[11]....
        /*0104*/ 	.word	0xffffffff


	//   ....[12]....
        /*0108*/ 	.word	0xffffffff


	//   ....[13]....
        /*010c*/ 	.word	0xffffffff


	//   ....[14]....
        /*0110*/ 	.word	0xffffffff


	//   ....[15]....
        /*0114*/ 	.word	0xffffffff


	//   ....[16]....
        /*0118*/ 	.word	0xffffffff


	//   ....[17]....
        /*011c*/ 	.word	0xffffffff


	//   ....[18]....
        /*0120*/ 	.word	0xffffffff


	//   ....[19]....
        /*0124*/ 	.word	0xffffffff


	//   ....[20]....
        /*0128*/ 	.word	0xffffffff


	//   ....[21]....
        /*012c*/ 	.word	0xffffffff


	//   ....[22]....
        /*0130*/ 	.word	0xffffffff


	//   ....[23]....
        /*0134*/ 	.word	0xffffffff


	//   ....[24]....
        /*0138*/ 	.word	0xffffffff


	//   ....[25]....
        /*013c*/ 	.word	0xffffffff


	//   ....[26]....
        /*0140*/ 	.word	0xffffffff


	//   ....[27]....
        /*0144*/ 	.word	0xffffffff


	//   ....[28]....
        /*0148*/ 	.word	0xffffffff


	//   ....[29]....
        /*014c*/ 	.word	0xffffffff


	//   ....[30]....
        /*0150*/ 	.word	0xffffffff


	//   ....[31]....
        /*0154*/ 	.word	0xffffffff


	//   ....[32]....
        /*0158*/ 	.word	0xffffffff


	//   ....[33]....
        /*015c*/ 	.word	0xffffffff


	//   ....[34]....
        /*0160*/ 	.word	0xffffffff


	//   ....[35]....
        /*0164*/ 	.word	0xffffffff


	//   ....[36]....
        /*0168*/ 	.word	0xffffffff


	//   ....[37]....
        /*016c*/ 	.word	0xffffffff


	//   ....[38]....
        /*0170*/ 	.word	0xffffffff


	//   ....[39]....
        /*0174*/ 	.word	0xffffffff


	//   ....[40]....
        /*0178*/ 	.word	0xffffffff


	//   ....[41]....
        /*017c*/ 	.word	0xffffffff


	//   ....[42]....
        /*0180*/ 	.word	0xffffffff


	//   ....[43]....
        /*0184*/ 	.word	0xffffffff


	//   ....[44]....
        /*0188*/ 	.word	0xffffffff


	//   ....[45]....
        /*018c*/ 	.word	0xffffffff


	//   ....[46]....
        /*0190*/ 	.word	0xffffffff


	//   ....[47]....
        /*0194*/ 	.word	0xffffffff


	//   ....[48]....
        /*0198*/ 	.word	0xffffffff


	//   ....[49]....
        /*019c*/ 	.word	0xffffffff


	//   ....[50]....
        /*01a0*/ 	.word	0xffffffff


	//   ....[51]....
        /*01a4*/ 	.word	0xffffffff


	//   ....[52]....
        /*01a8*/ 	.word	0xffffffff


	//   ....[53]....
        /*01ac*/ 	.word	0xffffffff


	//   ....[54]....
        /*01b0*/ 	.word	0xffffffff


	//   ....[55]....
        /*01b4*/ 	.word	0xffffffff


	//   ....[56]....
        /*01b8*/ 	.word	0xffffffff


	//   ....[57]....
        /*01bc*/ 	.word	0xffffffff


	//   ....[58]....
        /*01c0*/ 	.word	0xffffffff


	//   ....[59]....
        /*01c4*/ 	.word	0xffffffff


	//   ....[60]....
        /*01c8*/ 	.word	0xffffffff


	//   ....[61]....
        /*01cc*/ 	.word	0xffffffff


	//   ....[62]....
        /*01d0*/ 	.word	0xffffffff


	//   ....[63]....
        /*01d4*/ 	.word	0xffffffff


	//   ....[64]....
        /*01d8*/ 	.word	0xffffffff


	//   ....[65]....
        /*01dc*/ 	.word	0xffffffff


	//   ....[66]....
        /*01e0*/ 	.word	0xffffffff


	//   ....[67]....
        /*01e4*/ 	.word	0xffffffff


	//   ....[68]....
        /*01e8*/ 	.word	0xffffffff


	//   ....[69]....
        /*01ec*/ 	.word	0xffffffff


	//----- nvinfo : EIATTR_COOP_GROUP_INSTR_OFFSETS
	.align		4
.L_11185:
        /*01f0*/ 	.byte	0x04, 0x28
        /*01f2*/ 	.short	(.L_11187 - .L_11186)


	//   ....[0]....
.L_11186:
        /*01f4*/ 	.word	0x000002b0


	//   ....[1]....
        /*01f8*/ 	.word	0x000002d0


	//   ....[2]....
        /*01fc*/ 	.word	0x000002f0


	//   ....[3]....
        /*0200*/ 	.word	0x00000310


	//   ....[4]....
        /*0204*/ 	.word	0x00000340


	//   ....[5]....
        /*0208*/ 	.word	0x00000810


	//   ....[6]....
        /*020c*/ 	.word	0x00000830


	//   ....[7]....
        /*0210*/ 	.word	0x00000850


	//   ....[8]....
        /*0214*/ 	.word	0x00000870


	//   ....[9]....
        /*0218*/ 	.word	0x000008b0


	//   ....[10]....
        /*021c*/ 	.word	0x00001590


	//   ....[11]....
        /*0220*/ 	.word	0x000015b0


	//   ....[12]....
        /*0224*/ 	.word	0x000015c0


	//   ....[13]....
        /*0228*/ 	.word	0x00001650


	//   ....[14]....
        /*022c*/ 	.word	0x00001670


	//   ....[15]....
        /*0230*/ 	.word	0x00001680


	//   ....[16]....
        /*0234*/ 	.word	0x000016e0


	//   ....[17]....
        /*0238*/ 	.word	0x00001720


	//   ....[18]....
        /*023c*/ 	.word	0x00001730


	//   ....[19]....
        /*0240*/ 	.word	0x000017d0


	//   ....[20]....
        /*0244*/ 	.word	0x000017e0


	//   ....[21]....
        /*0248*/ 	.word	0x000017f0


	//   ....[22]....
        /*024c*/ 	.word	0x00001850


	//   ....[23]....
        /*0250*/ 	.word	0x00001890


	//   ....[24]....
        /*0254*/ 	.word	0x000018a0


	//   ....[25]....
        /*0258*/ 	.word	0x000020d0


	//   ....[26]....
        /*025c*/ 	.word	0x000020f0


	//   ....[27]....
        /*0260*/ 	.word	0x00002100


	//   ....[28]....
        /*0264*/ 	.word	0x00002190


	//   ....[29]....
        /*0268*/ 	.word	0x000021b0


	//   ....[30]....
        /*026c*/ 	.word	0x000021c0


	//   ....[31]....
        /*0270*/ 	.word	0x00002220


	//   ....[32]....
        /*0274*/ 	.word	0x00002260


	//   ....[33]....
        /*0278*/ 	.word	0x00002270


	//   ....[34]....
        /*027c*/ 	.word	0x00002310


	//   ....[35]....
        /*0280*/ 	.word	0x00002320


	//   ....[36]....
        /*0284*/ 	.word	0x00002330


	//   ....[37]....
        /*0288*/ 	.word	0x00002390


	//   ....[38]....
        /*028c*/ 	.word	0x000023d0


	//   ....[39]....
        /*0290*/ 	.word	0x000023e0


	//   ....[40]....
        /*0294*/ 	.word	0x00002b30


	//   ....[41]....
        /*0298*/ 	.word	0x00002bb0


	//   ....[42]....
        /*029c*/ 	.word	0x00002c20


	//   ....[43]....
        /*02a0*/ 	.word	0x00002ca0


	//   ....[44]....
        /*02a4*/ 	.word	0x00002d20


	//   ....[45]....
        /*02a8*/ 	.word	0x00002da0


	//   ....[46]....
        /*02ac*/ 	.word	0x00002e20


	//   ....[47]....
        /*02b0*/ 	.word	0x00002ea0


	//   ....[48]....
        /*02b4*/ 	.word	0x00002f20


	//   ....[49]....
        /*02b8*/ 	.word	0x00002fa0


	//   ....[50]....
        /*02bc*/ 	.word	0x00003020


	//   ....[51]....
        /*02c0*/ 	.word	0x000030a0


	//   ....[52]....
        /*02c4*/ 	.word	0x00003120


	//   ....[53]....
        /*02c8*/ 	.word	0x000031a0


	//   ....[54]....
        /*02cc*/ 	.word	0x00003220


	//   ....[55]....
        /*02d0*/ 	.word	0x00003290


	//   ....[56]....
        /*02d4*/ 	.word	0x00003310


	//   ....[57]....
        /*02d8*/ 	.word	0x00003380


	//   ....[58]....
        /*02dc*/ 	.word	0x00003400


	//   ....[59]....
        /*02e0*/ 	.word	0x00003480


	//   ....[60]....
        /*02e4*/ 	.word	0x00003500


	//   ....[61]....
        /*02e8*/ 	.word	0x00003580


	//   ....[62]....
        /*02ec*/ 	.word	0x00003600


	//   ....[63]....
        /*02f0*/ 	.word	0x00003680


	//   ....[64]....
        /*02f4*/ 	.word	0x00003700


	//   ....[65]....
        /*02f8*/ 	.word	0x00003780


	//   ....[66]....
        /*02fc*/ 	.word	0x00003800


	//   ....[67]....
        /*0300*/ 	.word	0x00003880


	//   ....[68]....
        /*0304*/ 	.word	0x00003900


	//   ....[69]....
        /*0308*/ 	.word	0x00003980


	//----- nvinfo : EIATTR_EXIT_INSTR_OFFSETS
	.align		4
.L_11187:
        /*030c*/ 	.byte	0x04, 0x1c
        /*030e*/ 	.short	(.L_11189 - .L_11188)


	//   ....[0]....
.L_11188:
        /*0310*/ 	.word	0x00000080


	//   ....[1]....
        /*0314*/ 	.word	0x00002740


	//   ....[2]....
        /*0318*/ 	.word	0x00002770


	//   ....[3]....
        /*031c*/ 	.word	0x00002980


	//   ....[4]....
        /*0320*/ 	.word	0x00002ad0


	//----- nvinfo : EIATTR_MAX_THREADS
	.align		4
.L_11189:
        /*0324*/ 	.byte	0x04, 0x05
        /*0326*/ 	.short	(.L_11191 - .L_11190)
.L_11190:
        /*0328*/ 	.word	0x00000080
        /*032c*/ 	.word	0x00000001
        /*0330*/ 	.word	0x00000001


	//----- nvinfo : EIATTR_CRS_STACK_SIZE
	.align		4
.L_11191:
        /*0334*/ 	.byte	0x04, 0x1e
        /*0336*/ 	.short	(.L_11193 - .L_11192)
.L_11192:
        /*0338*/ 	.word	0x00000000
.L_11193:


//--------------------- .nv.info._ZN4vllm3moe10topkGatingILi14ELi448ELi4ELi8ELi32EifLNS0_11ScoringFuncE0EEEvPKT5_PKbPfiPT4_PiiiibPKf --------------------------
	.section	.nv.info._ZN4vllm3moe10topkGatingILi14ELi448ELi4ELi8ELi32EifLNS0_11ScoringFuncE0EEEvPKT5_PKbPfiPT4_PiiiibPKf,"",@"SHT_CUDA_INFO"
	.sectionflags	@""
	.align	4


	//----- nvinfo : EIATTR_CUDA_API_VERSION
	.align		4
        /*0000*/ 	.byte	0x04, 0x37
        /*0002*/ 	.short	(.L_11195 - .L_11194)
.L_11194:
        /*0004*/ 	.word	0x00000082


	//----- nvinfo : EIATTR_SW2861232_WAR
	.align		4
.L_11195:
        /*0008*/ 	.byte	0x01, 0x35
	.zero		2


	//----- nvinfo : EIATTR_PARAM_CBANK
	.align		4
        /*000c*/ 	.byte	0x04, 0x0a
        /*000e*/ 	.short	(.L_11197 - .L_11196)
	.align		4
.L_11196:
        /*0010*/ 	.word	index@(.nv.constant0._ZN4vllm3moe10topkGatingILi14ELi448ELi4ELi8ELi32EifLNS0_11ScoringFuncE0EEEvPKT5_PKbPfiPT4_PiiiibPKf)
        /*0014*/ 	.short	0x0160
        /*0016*/ 	.short	0x0048


	//----- nvinfo : EIATTR_CBANK_PARAM_SIZE
	.align		4
.L_11197:
        /*0018*/ 	.byte	0x03, 0x19
        /*001a*/ 	.short	0x0048


	//----- nvinfo : EIATTR_KPARAM_INFO
	.align		4
        /*001c*/ 	.byte	0x04, 0x17
        /*001e*/ 	.short	(.L_11199 - .L_11198)
.L_11198:
        /*0020*/ 	.word	0x00000000
        /*0024*/ 	.short	0x000a
        /*0026*/ 	.short	0x0040
        /*0028*/ 	.byte	0x00, 0xf0, 0x21, 0x00


	//----- nvinfo : EIATTR_KPARAM_INFO
	.align		4
.L_11199:
        /*002c*/ 	.byte	0x04, 0x17
        /*002e*/ 	.short	(.L_11201 - .L_11200)
.L_11200:
        /*0030*/ 	.word	0x00000000
        /*0034*/ 	.short	0x0009
        /*0036*/ 	.short	0x003c
        /*0038*/ 	.byte	0x00, 0xf0, 0x05, 0x00


	//----- nvinfo : EIATTR_KPARAM_INFO
	.align		4
.L_11201:
        /*003c*/ 	.byte	0x04, 0x17
        /*003e*/ 	.short	(.L_11203 - .L_11202)
.L_11202:
        /*0040*/ 	.word	0x00000000
        /*0044*/ 	.short	0x0008
        /*0046*/ 	.short	0x0038
        /*0048*/ 	.byte	0x00, 0xf0, 0x11, 0x00


	//----- nvinfo : EIATTR_KPARAM_INFO
	.align		4
.L_11203:
        /*004c*/ 	.byte	0x04, 0x17
        /*004e*/ 	.short	(.L_11205 - .L_11204)
.L_11204:
        /*0050*/ 	.word	0x00000000
        /*0054*/ 	.short	0x0007
        /*0056*/ 	.short	0x0034
        /*0058*/ 	.byte	0x00, 0xf0, 0x11, 0x00


	//----- nvinfo : EIATTR_KPARAM_INFO
	.align		4
.L_11205:
        /*005c*/ 	.byte	0x04, 0x17
        /*005e*/ 	.short	(.L_11207 - .L_11206)
.L_11206:
        /*0060*/ 	.word	0x00000000
        /*0064*/ 	.short	0x0006
        /*0066*/ 	.short	0x0030
        /*0068*/ 	.byte	0x00, 0xf0, 0x11, 0x00


	//----- nvinfo : EIATTR_KPARAM_INFO
	.align		4
.L_11207:
        /*006c*/ 	.byte	0x04, 0x17
        /*006e*/ 	.short	(.L_11209 - .L_11208)
.L_11208:
        /*0070*/ 	.word	0x00000000
        /*0074*/ 	.short	0x0005
        /*0076*/ 	.short	0x0028
        /*0078*/ 	.byte	0x00, 0xf0, 0x21, 0x00


	//----- nvinfo : EIATTR_KPARAM_INFO
	.align		4
.L_11209:
        /*007c*/ 	.byte	0x04, 0x17
        /*007e*/ 	.short	(.L_11211 - .L_11210)
.L_11210:
        /*0080*/ 	.word	0x00000000
        /*0084*/ 	.short	0x0004
        /*0086*/ 	.short	0x0020
        /*0088*/ 	.byte	0x00, 0xf0, 0x21, 0x00


	//----- nvinfo : EIATTR_KPARAM_INFO
	.align		4
.L_11211:
        /*008c*/ 	.byte	0x04, 0x17
        /*008e*/ 	.short	(.L_11213 - .L_11212)
.L_11212:
        /*0090*/ 	.word	0x00000000
        /*0094*/ 	.short	0x0003
        /*0096*/ 	.short	0x0018
        /*0098*/ 	.byte	0x00, 0xf0, 0x11, 0x00


	//----- nvinfo : EIATTR_KPARAM_INFO
	.align		4
.L_11213:
        /*009c*/ 	.byte	0x04, 0x17
        /*009e*/ 	.short	(.L_11215 - .L_11214)
.L_11214:
        /*00a0*/ 	.word	0x00000000
        /*00a4*/ 	.short	0x0002
        /*00a6*/ 	.short	0x0010
        /*00a8*/ 	.byte	0x00, 0xf0, 0x21, 0x00


	//----- nvinfo : EIATTR_KPARAM_INFO
	.align		4
.L_11215:
        /*00ac*/ 	.byte	0x04, 0x17
        /*00ae*/ 	.short	(.L_11217 - .L_11216)
.L_11216:
        /*00b0*/ 	.word	0x00000000
        /*00b4*/ 	.short	0x0001
        /*00b6*/ 	.short	0x0008
        /*00b8*/ 	.byte	0x00, 0xf0, 0x21, 0x00


	//----- nvinfo : EIATTR_KPARAM_INFO
	.align		4
.L_11217:
        /*00bc*/ 	.byte	0x04, 0x17
        /*00be*/ 	.short	(.L_11219 - .L_11218)
.L_11218:
        /*00c0*/ 	.word	0x00000000
        /*00c4*/ 	.short	0x0000
        /*00c6*/ 	.short	0x0000
        /*00c8*/ 	.byte	0x00, 0xf0, 0x21, 0x00


	//----- nvinfo : EIATTR_MAXREG_COUNT
	.align		4
.L_11219:
        /*00cc*/ 	.byte	0x03, 0x1b
        /*00ce*/ 	.short	0x00ff


	//----- nvinfo : EIATTR_MERCURY_ISA_VERSION
	.align		4
        /*00d0*/ 	.byte	0x03, 0x5f
        /*00d2*/ 	.short	0x0000


	//----- nvinfo : EIATTR_COOP_GROUP_MASK_REGIDS
	.align		4
        /*00d4*/ 	.byte	0x04, 0x29
        /*00d6*/ 	.short	(.L_11221 - .L_11220)


	//   ....[0]....
.L_11220:
        /*00d8*/ 	.word	0xffffffff


	//   ....[1]....
        /*00dc*/ 	.word	0xffffffff


	//   ....[2]....
        /*00e0*/ 	.word	0xffffffff


	//   ....[3]....
        /*00e4*/ 	.word	0xffffffff


	//   ....[4]....
        /*00e8*/ 	.word	0xffffffff


	//   ....[5]....
        /*00ec*/ 	.word	0xffffffff


	//   ....[6]....
        /*00f0*/ 	.word	0xffffffff


	//   ....[7]....
        /*00f4*/ 	.word	0xffffffff


	//   ....[8]....
        /*00f8*/ 	.word	0xffffffff


	//   ....[9]....
        /*00fc*/ 	.word	0xffffffff


	//   ....[10]....
        /*0100*/ 	.word	0xffffffff


	//   ....[11]....
        /*0104*/ 	.word	0xffffffff


	//   ....[12]....
        /*0108*/ 	.word	0xffffffff


	//   ....[13]....
        /*010c*/ 	.word	0xffffffff


	//   ....[14]....
        /*0110*/ 	.word	0xffffffff


	//   ....[15]....
        /*0114*/ 	.word	0xffffffff


	//   ....[16]....
        /*0118*/ 	.word	0xffffffff


	//   ....[17]....
        /*011c*/ 	.word	0xffffffff


	//   ....[18]....
        /*0120*/ 	.word	0xffffffff


	//   ....[19]....
        /*0124*/ 	.word	0xffffffff


	//   ....[20]....
        /*0128*/ 	.word	0xffffffff


	//   ....[21]....
        /*012c*/ 	.word	0xffffffff


	//   ....[22]....
        /*0130*/ 	.word	0xffffffff


	//   ....[23]....
        /*0134*/ 	.word	0xffffffff


	//   ....[24]....
        /*0138*/ 	.word	0xffffffff


	//   ....[25]....
        /*013c*/ 	.word	0xffffffff


	//   ....[26]....
        /*0140*/ 	.word	0xffffffff


	//   ....[27]....
        /*0144*/ 	.word	0xffffffff


	//   ....[28]....
        /*0148*/ 	.word	0xffffffff


	//   ....[29]....
        /*014c*/ 	.word	0xffffffff


	//   ....[30]....
        /*0150*/ 	.word	0xffffffff


	//   ....[31]....
        /*0154*/ 	.word	0xffffffff


	//   ....[32]....
        /*0158*/ 	.word	0xffffffff


	//   ....[33]....
        /*015c*/ 	.word	0xffffffff


	//   ....[34]....
        /*0160*/ 	.word	0xffffffff


	//   ....[35]....
        /*0164*/ 	.word	0xffffffff


	//   ....[36]....
        /*0168*/ 	.word	0xffffffff


	//   ....[37]....
        /*016c*/ 	.word	0xffffffff


	//   ....[38]....
        /*0170*/ 	.word	0xffffffff


	//   ....[39]....
        /*0174*/ 	.word	0xffffffff


	//   ....[40]....
        /*0178*/ 	.word	0xffffffff


	//   ....[41]....
        /*017c*/ 	.word	0xffffffff


	//   ....[42]....
        /*0180*/ 	.word	0xffffffff


	//   ....[43]....
        /*0184*/ 	.word	0xffffffff


	//   ....[44]....
        /*0188*/ 	.word	0xffffffff


	//   ....[45]....
        /*018c*/ 	.word	0xffffffff


	//   ....[46]....
        /*0190*/ 	.word	0xffffffff


	//   ....[47]....
        /*0194*/ 	.word	0xffffffff


	//   ....[48]....
        /*0198*/ 	.word	0xffffffff


	//   ....[49]....
        /*019c*/ 	.word	0xffffffff


	//   ....[50]....
        /*01a0*/ 	.word	0xffffffff


	//   ....[51]....
        /*01a4*/ 	.word	0xffffffff


	//   ....[52]....
        /*01a8*/ 	.word	0xffffffff


	//   ....[53]....
        /*01ac*/ 	.word	0xffffffff


	//   ....[54]....
        /*01b0*/ 	.word	0xffffffff


	//   ....[55]....
        /*01b4*/ 	.word	0xffffffff


	//   ....[56]....
        /*01b8*/ 	.word	0xffffffff


	//   ....[57]....
        /*01bc*/ 	.word	0xffffffff


	//   ....[58]....
        /*01c0*/ 	.word	0xffffffff


	//   ....[59]....
        /*01c4*/ 	.word	0xffffffff


	//   ....[60]....
        /*01c8*/ 	.word	0xffffffff


	//   ....[61]....
        /*01cc*/ 	.word	0xffffffff


	//   ....[62]....
        /*01d0*/ 	.word	0xffffffff


	//   ....[63]....
        /*01d4*/ 	.word	0xffffffff


	//   ....[64]....
        /*01d8*/ 	.word	0xffffffff


	//   ....[65]....
        /*01dc*/ 	.word	0xffffffff


	//   ....[66]....
        /*01e0*/ 	.word	0xffffffff


	//   ....[67]....
        /*01e4*/ 	.word	0xffffffff


	//   ....[68]....
        /*01e8*/ 	.word	0xffffffff


	//   ....[69]....
        /*01ec*/ 	.word	0xffffffff


	//----- nvinfo : EIATTR_COOP_GROUP_INSTR_OFFSETS
	.align		4
.L_11221:
        /*01f0*/ 	.byte	0x04, 0x28
        /*01f2*/ 	.short	(.L_11223 - .L_11222)


	//   ....[0]....
.L_11222:
        /*01f4*/ 	.word	0x00000250


	//   ....[1]....
        /*01f8*/ 	.word	0x00000270


	//   ....[2]....
        /*01fc*/ 	.word	0x000002a0


	//   ....[3]....
        /*0200*/ 	.word	0x000002d0


	//   ....[4]....
        /*0204*/ 	.word	0x00000320


	//   ....[5]....
        /*0208*/ 	.word	0x000006c0


	//   ....[6]....
        /*020c*/ 	.word	0x000006e0


	//   ....[7]....
        /*0210*/ 	.word	0x00000700


	//   ....[8]....
        /*0214*/ 	.word	0x00000720


	//   ....[9]....
        /*0218*/ 	.word	0x00000750


	//   ....[10]....
        /*021c*/ 	.word	0x00001190


	//   ....[11]....
        /*0220*/ 	.word	0x000011b0


	//   ....[12]....
        /*0224*/ 	.word	0x000011c0


	//   ....[13]....
        /*0228*/ 	.word	0x00001250


	//   ....[14]....
        /*022c*/ 	.word	0x00001270


	//   ....[15]....
        /*0230*/ 	.word	0x00001280


	//   ....[16]....
        /*0234*/ 	.word	0x000012e0


	//   ....[17]....
        /*0238*/ 	.word	0x00001320


	//   ....[18]....
        /*023c*/ 	.word	0x00001330


	//   ....[19]....
        /*0240*/ 	.word	0x000013d0


	//   ....[20]....
        /*0244*/ 	.word	0x000013e0


	//   ....[21]....
        /*0248*/ 	.word	0x000013f0


	//   ....[22]....
        /*024c*/ 	.word	0x00001450


	//   ....[23]....
        /*0250*/ 	.word	0x00001490


	//   ....[24]....
        /*0254*/ 	.word	0x000014a0


	//   ....[25]....
        /*0258*/ 	.word	0x00001bb0


	//   ....[26]....
        /*025c*/ 	.word	0x00001bd0


	//   ....[27]....
        /*0260*/ 	.word	0x00001be0


	//   ....[28]....
        /*0264*/ 	.word	0x00001c70


	//   ....[29]....
        /*0268*/ 	.word	0x00001c90


	//   ....[30]....
        /*026c*/ 	.word	0x00001ca0


	//   ....[31]....
        /*0270*/ 	.word	0x00001d00


	//   ....[32]....
        /*0274*/ 	.word	0x00001d40


	//   ....[33]....
        /*0278*/ 	.word	0x00001d50


	//   ....[34]....
        /*027c*/ 	.word	0x00001df0


	//   ....[35]....
        /*0280*/ 	.word	0x00001e00


	//   ....[36]....
        /*0284*/ 	.word	0x00001e10


	//   ....[37]....
        /*0288*/ 	.word	0x00001e70


	//   ....[38]....
        /*028c*/ 	.word	0x00001eb0


	//   ....[39]....
        /*0290*/ 	.word	0x00001ec0


	//   ....[40]....
        /*0294*/ 	.word	0x00002610


	//   ....[41]....
        /*0298*/ 	.word	0x00002690


	//   ....[42]....
        /*029c*/ 	.word	0x00002700


	//   ....[43]....
        /*02a0*/ 	.word	0x00002780


	//   ....[44]....
        /*02a4*/ 	.word	0x00002800


	//   ....[45]....
        /*02a8*/ 	.word	0x00002880


	//   ....[46]....
        /*02ac*/ 	.word	0x00002900


	//   ....[47]....
        /*02b0*/ 	.word	0x00002980


	//   ....[48]....
        /*02b4*/ 	.word	0x00002a00


	//   ....[49]....
        /*02b8*/ 	.word	0x00002a80


	//   ....[50]....
        /*02bc*/ 	.word	0x00002b00


	//   ....[51]....
        /*02c0*/ 	.word	0x00002b80


	//   ....[52]....
        /*02c4*/ 	.word	0x00002c00


	//   ....[53]....
        /*02c8*/ 	.word	0x00002c80


	//   ....[54]....
        /*02cc*/ 	.word	0x00002cf0


	//   ....[55]....
        /*02d0*/ 	.word	0x00002d60


	//   ....[56]....
        /*02d4*/ 	.word	0x00002de0


	//   ....[57]....
        /*02d8*/ 	.word	0x00002e50


	//   ....[58]....
        /*02dc*/ 	.word	0x00002ed0


	//   ....[59]....
        /*02e0*/ 	.word	0x00002f50


	//   ....[60]....
        /*02e4*/ 	.word	0x00002fd0


	//   ....[61]....
        /*02e8*/ 	.word	0x00003050


	//   ....[62]....
        /*02ec*/ 	.word	0x000030d0


	//   ....[63]....
        /*02f0*/ 	.word	0x00003150


	//   ....[64]....
        /*02f4*/ 	.word	0x000031d0


	//   ....[65]....
        /*02f8*/ 	.word	0x00003250


	//   ....[66]....
        /*02fc*/ 	.word	0x000032d0


	//   ....[67]....
        /*0300*/ 	.word	0x00003350


	//   ....[68]....
        /*0304*/ 	.word	0x000033d0


	//   ....[69]....
        /*0308*/ 	.word	0x00003440


	//----- nvinfo : EIATTR_EXIT_INSTR_OFFSETS
	.align		4
.L_11223:
        /*030c*/ 	.byte	0x04, 0x1c
        /*030e*/ 	.short	(.L_11225 - .L_11224)


	//   ....[0]....
.L_11224:
        /*0310*/ 	.word	0x00000080


	//   ....[1]....
        /*0314*/ 	.word	0x00002220


	//   ....[2]....
        /*0318*/ 	.word	0x00002250


	//   ....[3]....
        /*031c*/ 	.word	0x00002460


	//   ....[4]....
        /*0320*/ 	.word	0x000025b0


	//----- nvinfo : EIATTR_MAX_THREADS
	.align		4
.L_11225:
        /*0324*/ 	.byte	0x04, 0x05
        /*0326*/ 	.short	(.L_11227 - .L_11226)
.L_11226:
        /*0328*/ 	.word	0x00000080
        /*032c*/ 	.word	0x00000001
        /*0330*/ 	.word	0x00000001


	//----- nvinfo : EIATTR_CRS_STACK_SIZE
	.align		4
.L_11227:
        /*0334*/ 	.byte	0x04, 0x1e
        /*0336*/ 	.short	(.L_11229 - .L_11228)
.L_11228:
        /*0338*/ 	.word	0x00000000
.L_11229:


//--------------------- .nv.info._ZN4vllm3moe10topkGatingILi12ELi384ELi4ELi8ELi32EifLNS0_11ScoringFuncE0EEEvPKT5_PKbPfiPT4_PiiiibPKf --------------------------
	.section	.nv.info._ZN4vllm3moe10topkGatingILi12ELi384ELi4ELi8ELi32EifLNS0_11ScoringFuncE0EEEvPKT5_PKbPfiPT4_PiiiibPKf,"",@"SHT_CUDA_INFO"
	.sectionflags	@""
	.align	4


	//----- nvinfo : EIATTR_CUDA_API_VERSION
	.align		4
        /*0000*/ 	.byte	0x04, 0x37
        /*0002*/ 	.short	(.L_11231 - .L_11230)
.L_11230:
        /*0004*/ 	.word	0x00000082


	//----- nvinfo : EIATTR_SW2861232_WAR
	.align		4
.L_11231:
        /*0008*/ 	.byte	0x01, 0x35
	.zero		2


	//----- nvinfo : EIATTR_PARAM_CBANK
	.align		4
        /*000c*/ 	.byte	0x04, 0x0a
        /*000e*/ 	.short	(.L_11233 - .L_11232)
	.align		4
.L_11232:
        /*0010*/ 	.word	index@(.nv.constant0._ZN4vllm3moe10topkGatingILi12ELi384ELi4ELi8ELi32EifLNS0_11ScoringFuncE0EEEvPKT5_PKbPfiPT4_PiiiibPKf)
        /*0014*/ 	.short	0x0160
        /*0016*/ 	.short	0x0048


	//----- nvinfo : EIATTR_CBANK_PARAM_SIZE
	.align		4
.L_11233:
        /*0018*/ 	.byte	0x03, 0x19
        /*001a*/ 	.short	0x0048


	//----- nvinfo : EIATTR_KPARAM_INFO
	.align		4
        /*001c*/ 	.byte	0x04, 0x17
        /*001e*/ 	.short	(.L_11235 - .L_11234)
.L_11234:
        /*0020*/ 	.word	0x00000000
        /*0024*/ 	.short	0x000a
        /*0026*/ 	.short	0x0040
        /*0028*/ 	.byte	0x00, 0xf0, 0x21, 0x00


	//----- nvinfo : EIATTR_KPARAM_INFO
	.align		4
.L_11235:
        /*002c*/ 	.byte	0x04, 0x17
        /*002e*/ 	.short	(.L_11237 - .L_11236)
.L_11236:
        /*0030*/ 	.word	0x00000000
        /*0034*/ 	.short	0x0009
        /*0036*/ 	.short	0x003c
        /*0038*/ 	.byte	0x00, 0xf0, 0x05, 0x00


	//----- nvinfo : EIATTR_KPARAM_INFO
	.align		4
.L_11237:
        /*003c*/ 	.byte	0x04, 0x17
        /*003e*/ 	.short	(.L_11239 - .L_11238)
.L_11238:
        /*0040*/ 	.word	0x00000000
        /*0044*/ 	.short	0x0008
        /*0046*/ 	.short	0x0038
        /*0048*/ 	.byte	0x00, 0xf0, 0x11, 0x00


	//----- nvinfo : EIATTR_KPARAM_INFO
	.align		4
.L_11239:
        /*004c*/ 	.byte	0x04, 0x17
        /*004e*/ 	.short	(.L_11241 - .L_11240)
.L_11240:
        /*0050*/ 	.word	0x00000000
        /*0054*/ 	.short	0x0007
        /*0056*/ 	.short	0x0034
        /*0058*/ 	.byte	0x00, 0xf0, 0x11, 0x00


	//----- nvinfo : EIATTR_KPARAM_INFO
	.align		4
.L_11241:
        /*005c*/ 	.byte	0x04, 0x17
        /*005e*/ 	.short	(.L_11243 - .L_11242)
.L_11242:
        /*0060*/ 	.word	0x00000000
        /*0064*/ 	.short	0x0006
        /*0066*/ 	.short	0x0030
        /*0068*/ 	.byte	0x00, 0xf0, 0x11, 0x00


	//----- nvinfo : EIATTR_KPARAM_INFO
	.align		4
.L_11243:
        /*006c*/ 	.byte	0x04, 0x17
        /*006e*/ 	.short	(.L_11245 - .L_11244)
.L_11244:
        /*0070*/ 	.word	0x00000000
        /*0074*/ 	.short	0x0005
        /*0076*/ 	.short	0x0028
        /*0078*/ 	.byte	0x00, 0xf0, 0x21, 0x00


	//----- nvinfo : EIATTR_KPARAM_INFO
	.align		4
.L_11245:
        /*007c*/ 	.byte	0x04, 0x17
        /*007e*/ 	.short	(.L_11247 - .L_11246)
.L_11246:
        /*0080*/ 	.word	0x00000000
        /*0084*/ 	.short	0x0004
        /*0086*/ 	.short	0x0020
        /*0088*/ 	.byte	0x00, 0xf0, 0x21, 0x00


	//----- nvinfo : EIATTR_KPARAM_INFO
	.align		4
.L_11247:
        /*008c*/ 	.byte	0x04, 0x17
        /*008e*/ 	.short	(.L_11249 - .L_11248)
.L_11248:
        /*0090*/ 	.word	0x00000000
        /*0094*/ 	.short	0x0003
        /*0096*/ 	.short	0x0018
        /*0098*/ 	.byte	0x00, 0xf0, 0x11, 0x00


	//----- nvinfo : EIATTR_KPARAM_INFO
	.align		4
.L_11249:
        /*009c*/ 	.byte	0x04, 0x17
        /*009e*/ 	.short	(.L_11251 - .L_11250)
.L_11250:
        /*00a0*/ 	.word	0x00000000
        /*00a4*/ 	.short	0x0002
        /*00a6*/ 	.short	0x0010
        /*00a8*/ 	.byte	0x00, 0xf0, 0x21, 0x00


	//----- nvinfo : EIATTR_KPARAM_INFO
	.align		4
.L_11251:
        /*00ac*/ 	.byte	0x04, 0x17
        /*00ae*/ 	.short	(.L_11253 - .L_11252)
.L_11252:
        /*00b0*/ 	.word	0x00000000
        /*00b4*/ 	.short	0x0001
        /*00b6*/ 	.short	0x0008
        /*00b8*/ 	.byte	0x00, 0xf0, 0x21, 0x00


	//----- nvinfo : EIATTR_KPARAM_INFO
	.align		4
.L_11253:
        /*00bc*/ 	.byte	0x04, 0x17
        /*00be*/ 	.short	(.L_11255 - .L_11254)
.L_11254:
        /*00c0*/ 	.word	0x00000000
        /*00c4*/ 	.short	0x0000
        /*00c6*/ 	.short	0x0000
        /*00c8*/ 	.byte	0x00, 0xf0, 0x21, 0x00


	//----- nvinfo : EIATTR_MAXREG_COUNT
	.align		4
.L_11255:
        /*00cc*/ 	.byte	0x03, 0x1b
        /*00ce*/ 	.short	0x00ff


	//----- nvinfo : EIATTR_MERCURY_ISA_VERSION
	.align		4
        /*00d0*/ 	.byte	0x03, 0x5f
        /*00d2*/ 	.short	0x0000


	//----- nvinfo : EIATTR_COOP_GROUP_MASK_REGIDS
	.align		4
        /*00d4*/ 	.byte	0x04, 0x29
        /*00d6*/ 	.short	(.L_11257 - .L_11256)


	//   ....[0]....
.L_11256:
        /*00d8*/ 	.word	0xffffffff


	//   ....[1]....
        /*00dc*/ 	.word	0xffffffff


	//   ....[2]....
        /*00e0*/ 	.word	0xffffffff


	//   ....[3]....
        /*00e4*/ 	.word	0xffffffff


	//   ....[4]....
        /*00e8*/ 	.word	0xffffffff


	//   ....[5]....
        /*00ec*/ 	.word	0xffffffff


	//   ....[6]....
        /*00f0*/ 	.word	0xffffffff


	//   ....[7]....
        /*00f4*/ 	.word	0xffffffff


	//   ....[8]....
        /*00f8*/ 	.word	0xffffffff


	//   ....[9]....
        /*00fc*/ 	.word	0xffffffff


	//   ....[10]....
        /*0100*/ 	.word	0xffffffff


	//   ....[11]....
        /*0104*/ 	.word	0xffffffff


	//   ....[12]....
        /*0108*/ 	.word	0xffffffff


	//   ....[13]....
        /*010c*/ 	.word	0xffffffff


	//   ....[14]....
        /*0110*/ 	.word	0xffffffff


	//   ....[15]....
        /*0114*/ 	.word	0xffffffff


	//   ....[16]....
        /*0118*/ 	.word	0xffffffff


	//   ....[17]....
        /*011c*/ 	.word	0xffffffff


	//   ....[18]....
        /*0120*/ 	.word	0xffffffff


	//   ....[19]....
        /*0124*/ 	.word	0xffffffff


	//   ....[20]....
        /*0128*/ 	.word	0xffffffff


	//   ....[21]....
        /*012c*/ 	.word	0xffffffff


	//   ....[22]....
        /*0130*/ 	.word	0xffffffff


	//   ....[23]....
        /*0134*/ 	.word	0xffffffff


	//   ....[24]....
        /*0138*/ 	.word	0xffffffff


	//   ....[25]....
        /*013c*/ 	.word	0xffffffff


	//   ....[26]....
        /*0140*/ 	.word	0xffffffff


	//   ....[27]....
        /*0144*/ 	.word	0xffffffff


	//   ....[28]....
        /*0148*/ 	.word	0xffffffff


	//   ....[29]....
        /*014c*/ 	.word	0xffffffff


	//   ....[30]....
        /*0150*/ 	.word	0xffffffff


	//   ....[31]....
        /*0154*/ 	.word	0xffffffff


	//   ....[32]....
        /*0158*/ 	.word	0xffffffff


	//   ....[33]....
        /*015c*/ 	.word	0xffffffff


	//   ....[34]....
        /*0160*/ 	.word	0xffffffff


	//   ....[35]....
        /*0164*/ 	.word	0xffffffff


	//   ....[36]....
        /*0168*/ 	.word	0xffffffff


	//   ....[37]....
        /*016c*/ 	.word	0xffffffff


	//   ....[38]....
        /*0170*/ 	.word	0xffffffff


	//   ....[39]....
        /*0174*/ 	.word	0xffffffff


	//   ....[40]....
        /*0178*/ 	.word	0xffffffff


	//   ....[41]....
        /*017c*/ 	.word	0xffffffff


	//   ....[42]....
        /*0180*/ 	.word	0xffffffff


	//   ....[43]....
        /*0184*/ 	.word	0xffffffff


	//   ....[44]....
        /*0188*/ 	.word	0xffffffff


	//   ....[45]....
        /*018c*/ 	.word	0xffffffff


	//   ....[46]....
        /*0190*/ 	.word	0xffffffff


	//   ....[47]....
        /*0194*/ 	.word	0xffffffff


	//   ....[48]....
        /*0198*/ 	.word	0xffffffff


	//   ....[49]....
        /*019c*/ 	.word	0xffffffff


	//   ....[50]....
        /*01a0*/ 	.word	0xffffffff


	//   ....[51]....
        /*01a4*/ 	.word	0xffffffff


	//   ....[52]....
        /*01a8*/ 	.word	0xffffffff


	//   ....[53]....
        /*01ac*/ 	.word	0xffffffff


	//   ....[54]....
        /*01b0*/ 	.word	0xffffffff


	//   ....[55]....
        /*01b4*/ 	.word	0xffffffff


	//   ....[56]....
        /*01b8*/ 	.word	0xffffffff


	//   ....[57]....
        /*01bc*/ 	.word	0xffffffff


	//   ....[58]....
        /*01c0*/ 	.word	0xffffffff


	//   ....[59]....
        /*01c4*/ 	.word	0xffffffff


	//   ....[60]....
        /*01c8*/ 	.word	0xffffffff


	//   ....[61]....
        /*01cc*/ 	.word	0xffffffff


	//   ....[62]....
        /*01d0*/ 	.word	0xffffffff


	//   ....[63]....
        /*01d4*/ 	.word	0xffffffff


	//   ....[64]....
        /*01d8*/ 	.word	0xffffffff


	//   ....[65]....
        /*01dc*/ 	.word	0xffffffff


	//   ....[66]....
        /*01e0*/ 	.word	0xffffffff


	//   ....[67]....
        /*01e4*/ 	.word	0xffffffff


	//   ....[68]....
        /*01e8*/ 	.word	0xffffffff


	//   ....[69]....
        /*01ec*/ 	.word	0xffffffff


	//----- nvinfo : EIATTR_COOP_GROUP_INSTR_OFFSETS
	.align		4
.L_11257:
        /*01f0*/ 	.byte	0x04, 0x28
        /*01f2*/ 	.short	(.L_11259 - .L_11258)


	//   ....[0]....
.L_11258:
        /*01f4*/ 	.word	0x00000220


	//   ....[1]....
        /*01f8*/ 	.word	0x00000240


	//   ....[2]....
        /*01fc*/ 	.word	0x00000260


	//   ....[3]....
        /*0200*/ 	.word	0x00000290


	//   ....[4]....
        /*0204*/ 	.word	0x000002e0


	//   ....[5]....
        /*0208*/ 	.word	0x00000600


	//   ....[6]....
        /*020c*/ 	.word	0x00000630


	//   ....[7]....
        /*0210*/ 	.word	0x00000650


	//   ....[8]....
        /*0214*/ 	.word	0x00000670


	//   ....[9]....
        /*0218*/ 	.word	0x00000690


	//   ....[10]....
        /*021c*/ 	.word	0x00000f10


	//   ....[11]....
        /*0220*/ 	.word	0x00000f30


	//   ....[12]....
        /*0224*/ 	.word	0x00000f40


	//   ....[13]....
        /*0228*/ 	.word	0x00000fe0


	//   ....[14]....
        /*022c*/ 	.word	0x00000ff0


	//   ....[15]....
        /*0230*/ 	.word	0x00001000


	//   ....[16]....
        /*0234*/ 	.word	0x00001060


	//   ....[17]....
        /*0238*/ 	.word	0x000010a0


	//   ....[18]....
        /*023c*/ 	.word	0x000010b0


	//   ....[19]....
        /*0240*/ 	.word	0x00001150


	//   ....[20]....
        /*0244*/ 	.word	0x00001160


	//   ....[21]....
        /*0248*/ 	.word	0x00001170


	//   ....[22]....
        /*024c*/ 	.word	0x000011d0


	//   ....[23]....
        /*0250*/ 	.word	0x00001210


	//   ....[24]....
        /*0254*/ 	.word	0x00001220


	//   ....[25]....
        /*0258*/ 	.word	0x00001870


	//   ....[26]....
        /*025c*/ 	.word	0x00001890


	//   ....[27]....
        /*0260*/ 	.word	0x000018a0


	//   ....[28]....
        /*0264*/ 	.word	0x00001940


	//   ....[29]....
        /*0268*/ 	.word	0x00001950


	//   ....[30]....
        /*026c*/ 	.word	0x00001960


	//   ....[31]....
        /*0270*/ 	.word	0x000019c0


	//   ....[32]....
        /*0274*/ 	.word	0x00001a00


	//   ....[33]....
        /*0278*/ 	.word	0x00001a10


	//   ....[34]....
        /*027c*/ 	.word	0x00001aa0


	//   ....[35]....
        /*0280*/ 	.word	0x00001ac0


	//   ....[36]....
        /*0284*/ 	.word	0x00001ad0


	//   ....[37]....
        /*0288*/ 	.word	0x00001b30


	//   ....[38]....
        /*028c*/ 	.word	0x00001b70


	//   ....[39]....
        /*0290*/ 	.word	0x00001b80


	//   ....[40]....
        /*0294*/ 	.word	0x000022d0


	//   ....[41]....
        /*0298*/ 	.word	0x00002350


	//   ....[42]....
        /*029c*/ 	.word	0x000023c0


	//   ....[43]....
        /*02a0*/ 	.word	0x00002440


	//   ....[44]....
        /*02a4*/ 	.word	0x000024c0


	//   ....[45]....
        /*02a8*/ 	.word	0x00002540


	//   ....[46]....
        /*02ac*/ 	.word	0x000025c0


	//   ....[47]....
        /*02b0*/ 	.word	0x00002640


	//   ....[48]....
        /*02b4*/ 	.word	0x000026c0


	//   ....[49]....
        /*02b8*/ 	.word	0x00002740


	//   ....[50]....
        /*02bc*/ 	.word	0x000027c0


	//   ....[51]....
        /*02c0*/ 	.word	0x00002840


	//   ....[52]....
        /*02c4*/ 	.word	0x000028c0


	//   ....[53]....
        /*02c8*/ 	.word	0x00002940


	//   ....[54]....
        /*02cc*/ 	.word	0x000029c0


	//   ....[55]....
        /*02d0*/ 	.word	0x00002a30


	//   ....[56]....
        /*02d4*/ 	.word	0x00002ab0


	//   ....[57]....
        /*02d8*/ 	.word	0x00002b20


	//   ....[58]....
        /*02dc*/ 	.word	0x00002ba0


	//   ....[59]....
        /*02e0*/ 	.word	0x00002c20


	//   ....[60]....
        /*02e4*/ 	.word	0x00002ca0


	//   ....[61]....
        /*02e8*/ 	.word	0x00002d20


	//   ....[62]....
        /*02ec*/ 	.word	0x00002da0


	//   ....[63]....
        /*02f0*/ 	.word	0x00002e20


	//   ....[64]....
        /*02f4*/ 	.word	0x00002ea0


	//   ....[65]....
        /*02f8*/ 	.word	0x00002f20


	//   ....[66]....
        /*02fc*/ 	.word	0x00002fa0


	//   ....[67]....
        /*0300*/ 	.word	0x00003020


	//   ....[68]....
        /*0304*/ 	.word	0x000030a0


	//   ....[69]....
        /*0308*/ 	.word	0x00003120


	//----- nvinfo : EIATTR_EXIT_INSTR_OFFSETS
	.align		4
.L_11259:
        /*030c*/ 	.byte	0x04, 0x1c
        /*030e*/ 	.short	(.L_11261 - .L_11260)


	//   ....[0]....
.L_11260:
        /*0310*/ 	.word	0x00000080


	//   ....[1]....
        /*0314*/ 	.word	0x00001ee0


	//   ....[2]....
        /*0318*/ 	.word	0x00001f10


	//   ....[3]....
        /*031c*/ 	.word	0x00002120


	//   ....[4]....
        /*0320*/ 	.word	0x00002270


	//----- nvinfo : EIATTR_MAX_THREADS
	.align		4
.L_11261:
        /*0324*/ 	.byte	0x04, 0x05
        /*0326*/ 	.short	(.L_11263 - .L_11262)
.L_11262:
        /*0328*/ 	.word	0x00000080
        /*032c*/ 	.word	0x00000001
        /*0330*/ 	.word	0x00000001


	//----- nvinfo : EIATTR_CRS_STACK_SIZE
	.align		4
.L_11263:
        /*0334*/ 	.byte	0x04, 0x1e
        /*0336*/ 	.short	(.L_11265 - .L_11264)
.L_11264:
        /*0338*/ 	.word	0x00000000
.L_11265:


//--------------------- .nv.info._ZN4vllm3moe10topkGatingILi10ELi320ELi4ELi8ELi32EifLNS0_11ScoringFuncE0EEEvPKT5_PKbPfiPT4_PiiiibPKf --------------------------
	.section	.nv.info._ZN4vllm3moe10topkGatingILi10ELi320ELi4ELi8ELi32EifLNS0_11ScoringFuncE0EEEvPKT5_PKbPfiPT4_PiiiibPKf,"",@"SHT_CUDA_INFO"
	.sectionflags	@""
	.align	4


	//----- nvinfo : EIATTR_CUDA_API_VERSION
	.align		4
        /*0000*/ 	.byte	0x04, 0x37
        /*0002*/ 	.short	(.L_11267 - .L_11266)
.L_11266:
        /*0004*/ 	.word	0x00000082


	//----- nvinfo : EIATTR_SW2861232_WAR
	.align		4
.L_11267:
        /*0008*/ 	.byte	0x01, 0x35
	.zero		2


	//----- nvinfo : EIATTR_PARAM_CBANK
	.align		4
        /*000c*/ 	.byte	0x04, 0x0a
        /*000e*/ 	.short	(.L_11269 - .L_11268)
	.align		4
.L_11268:
        /*0010*/ 	.word	index@(.nv.constant0._ZN4vllm3moe10topkGatingILi10ELi320ELi4ELi8ELi32EifLNS0_11ScoringFuncE0EEEvPKT5_PKbPfiPT4_PiiiibPKf)
        /*0014*/ 	.short	0x0160
        /*0016*/ 	.short	0x0048


	//----- nvinfo : EIATTR_CBANK_PARAM_SIZE
	.align		4
.L_11269:
        /*0018*/ 	.byte	0x03, 0x19
        /*001a*/ 	.short	0x0048


	//----- nvinfo : EIATTR_KPARAM_INFO
	.align		4
        /*001c*/ 	.byte	0x04, 0x17
        /*001e*/ 	.short	(.L_11271 - .L_11270)
.L_11270:
        /*0020*/ 	.word	0x00000000
        /*0024*/ 	.short	0x000a
        /*0026*/ 	.short	0x0040
        /*0028*/ 	.byte	0x00, 0xf0, 0x21, 0x00


	//----- nvinfo : EIATTR_KPARAM_INFO
	.align		4
.L_11271:
        /*002c*/ 	.byte	0x04, 0x17
        /*002e*/ 	.short	(.L_11273 - .L_11272)
.L_11272:
        /*0030*/ 	.word	0x00000000
        /*0034*/ 	.short	0x0009
        /*0036*/ 	.short	0x003c
        /*0038*/ 	.byte	0x00, 0xf0, 0x05, 0x00


	//----- nvinfo : EIATTR_KPARAM_INFO
	.align		4
.L_11273:
        /*003c*/ 	.byte	0x04, 0x17
        /*003e*/ 	.short	(.L_11275 - .L_11274)
.L_11274:
        /*0040*/ 	.word	0x00000000
        /*0044*/ 	.short	0x0008
        /*0046*/ 	.short	0x0038
        /*0048*/ 	.byte	0x00, 0xf0, 0x11, 0x00


	//----- nvinfo : EIATTR_KPARAM_INFO
	.align		4
.L_11275:
        /*004c*/ 	.byte	0x04, 0x17
        /*004e*/ 	.short	(.L_11277 - .L_11276)
.L_11276:
        /*0050*/ 	.word	0x00000000
        /*0054*/ 	.short	0x0007
        /*0056*/ 	.short	0x0034
        /*0058*/ 	.byte	0x00, 0xf0, 0x11, 0x00


	//----- nvinfo : EIATTR_KPARAM_INFO
	.align		4
.L_11277:
        /*005c*/ 	.byte	0x04, 0x17
        /*005e*/ 	.short	(.L_11279 - .L_11278)
.L_11278:
        /*0060*/ 	.word	0x00000000
        /*0064*/ 	.short	0x0006
        /*0066*/ 	.short	0x0030
        /*0068*/ 	.byte	0x00, 0xf0, 0x11, 0x00


	//----- nvinfo : EIATTR_KPARAM_INFO
	.align		4
.L_11279:
        /*006c*/ 	.byte	0x04, 0x17
        /*006e*/ 	.short	(.L_11281 - .L_11280)
.L_11280:
        /*0070*/ 	.word	0x00000000
        /*0074*/ 	.short	0x0005
        /*0076*/ 	.short	0x0028
        /*0078*/ 	.byte	0x00, 0xf0, 0x21, 0x00


	//----- nvinfo : EIATTR_KPARAM_INFO
	.align		4
.L_11281:
        /*007c*/ 	.byte	0x04, 0x17
        /*007e*/ 	.short	(.L_11283 - .L_11282)
.L_11282:
        /*0080*/ 	.word	0x00000000
        /*0084*/ 	.short	0x0004
        /*0086*/ 	.short	0x0020
        /*0088*/ 	.byte	0x00, 0xf0, 0x21, 0x00


	//----- nvinfo : EIATTR_KPARAM_INFO
	.align		4
.L_11283:
        /*008c*/ 	.byte	0x04, 0x17
        /*008e*/ 	.short	(.L_11285 - .L_11284)
.L_11284:
        /*0090*/ 	.word	0x00000000
        /*0094*/ 	.short	0x0003
        /*0096*/ 	.short	0x0018
        /*0098*/ 	.byte	0x00, 0xf0, 0x11, 0x00


	//----- nvinfo : EIATTR_KPARAM_INFO
	.align		4
.L_11285:
        /*009c*/ 	.byte	0x04, 0x17
        /*009e*/ 	.short	(.L_11287 - .L_11286)
.L_11286:
        /*00a0*/ 	.word	0x00000000
        /*00a4*/ 	.short	0x0002
        /*00a6*/ 	.short	0x0010
        /*00a8*/ 	.byte	0x00, 0xf0, 0x21, 0x00


	//----- nvinfo : EIATTR_KPARAM_INFO
	.align		4
.L_11287:
        /*00ac*/ 	.byte	0x04, 0x17
        /*00ae*/ 	.short	(.L_11289 - .L_11288)
.L_11288:
        /*00b0*/ 	.word	0x00000000
        /*00b4*/ 	.short	0x0001
        /*00b6*/ 	.short	0x0008
        /*00b8*/ 	.byte	0x00, 0xf0, 0x21, 0x00


	//----- nvinfo : EIATTR_KPARAM_INFO
	.align		4
.L_11289:
        /*00bc*/ 	.byte	0x04, 0x17
        /*00be*/ 	.short	(.L_11291 - .L_11290)
.L_11290:
        /*00c0*/ 	.word	0x00000000
        /*00c4*/ 	.short	0x0000
        /*00c6*/ 	.short	0x0000
        /*00c8*/ 	.byte	0x00, 0xf0, 0x21, 0x00


	//----- nvinfo : EIATTR_MAXREG_COUNT
	.align		4
.L_11291:
        /*00cc*/ 	.byte	0x03, 0x1b
        /*00ce*/ 	.short	0x00ff


	//----- nvinfo : EIATTR_MERCURY_ISA_VERSION
	.align		4
        /*00d0*/ 	.byte	0x03, 0x5f
        /*00d2*/ 	.short	0x0000


	//----- nvinfo : EIATTR_COOP_GROUP_MASK_REGIDS
	.align		4
        /*00d4*/ 	.byte	0x04, 0x29
        /*00d6*/ 	.short	(.L_11293 - .L_11292)


	//   ....[0]....
.L_11292:
        /*00d8*/ 	.word	0xffffffff


	//   ....[1]....
        /*00dc*/ 	.word	0xffffffff


	//   ....[2]....
        /*00e0*/ 	.word	0xffffffff


	//   ....[3]....
        /*00e4*/ 	.word	0xffffffff


	//   ....[4]....
        /*00e8*/ 	.word	0xffffffff


	//   ....[5]....
        /*00ec*/ 	.word	0xffffffff


	//   ....[6]....
        /*00f0*/ 	.word	0xffffffff


	//   ....[7]....
        /*00f4*/ 	.word	0xffffffff


	//   ....[8]....
        /*00f8*/ 	.word	0xffffffff


	//   ....[9]....
        /*00fc*/ 	.word	0xffffffff


	//   ....[10]....
        /*0100*/ 	.word	0xffffffff


	//   ....[11]....
        /*0104*/ 	.word	0xffffffff


	//   ....[12]....
        /*0108*/ 	.word	0xffffffff


	//   ....[13]....
        /*010c*/ 	.word	0xffffffff


	//   ....[14]....
        /*0110*/ 	.word	0xffffffff


	//   ....[15]....
        /*0114*/ 	.word	0xffffffff


	//   ....[16]....
        /*0118*/ 	.word	0xffffffff


	//   ....[17]....
        /*011c*/ 	.word	0xffffffff


	//   ....[18]....
        /*0120*/ 	.word	0xffffffff


	//   ....[19]....
        /*0124*/ 	.word	0xffffffff


	//   ....[20]....
        /*0128*/ 	.word	0xffffffff


	//   ....[21]....
        /*012c*/ 	.word	0xffffffff


	//   ....[22]....
        /*0130*/ 	.word	0xffffffff


	//   ....[23]....
        /*0134*/ 	.word	0xffffffff


	//   ....[24]....
        /*0138*/ 	.word	0xffffffff


	//   ....[25]....
        /*013c*/ 	.word	0xffffffff


	//   ....[26]....
        /*0140*/ 	.word	0xffffffff


	//   ....[27]....
        /*0144*/ 	.word	0xffffffff


	//   ....[28]....
        /*0148*/ 	.word	0xffffffff


	//   ....[29]....
        /*014c*/ 	.word	0xffffffff


	//   ....[30]....
        /*0150*/ 	.word	0xffffffff


	//   ....[31]....
        /*0154*/ 	.word	0xffffffff


	//   ....[32]....
        /*0158*/ 	.word	0xffffffff


	//   ....[33]....
        /*015c*/ 	.word	0xffffffff


	//   ....[34]....
        /*0160*/ 	.word	0xffffffff


	//   ....[35]....
        /*0164*/ 	.word	0xffffffff


	//   ....[36]....
        /*0168*/ 	.word	0xffffffff


	//   ....[37]....
        /*016c*/ 	.word	0xffffffff


	//   ....[38]....
        /*0170*/ 	.word	0xffffffff


	//   ....[39]....
        /*0174*/ 	.word	0xffffffff


	//   ....[40]....
        /*0178*/ 	.word	0xffffffff


	//   ....[41]....
        /*017c*/ 	.word	0xffffffff


	//   ....[42]....
        /*0180*/ 	.word	0xffffffff


	//   ....[43]....
        /*0184*/ 	.word	0xffffffff


	//   ....[44]....
        /*0188*/ 	.word	0xffffffff


	//   ....[45]....
        /*018c*/ 	.word	0xffffffff


	//   ....[46]....
        /*0190*/ 	.word	0xffffffff


	//   ....[47]....
        /*0194*/ 	.word	0xffffffff


	//   ....[48]....
        /*0198*/ 	.word	0xffffffff


	//   ....[49]....
        /*019c*/ 	.word	0xffffffff


	//   ....[50]....
        /*01a0*/ 	.word	0xffffffff


	//   ....[51]....
        /*01a4*/ 	.word	0xffffffff


	//   ....[52]....
        /*01a8*/ 	.word	0xffffffff


	//   ....[53]....
        /*01ac*/ 	.word	0xffffffff


	//   ....[54]....
        /*01b0*/ 	.word	0xffffffff


	//   ....[55]....
        /*01b4*/ 	.word	0xffffffff


	//   ....[56]....
        /*01b8*/ 	.word	0xffffffff


	//   ....[57]....
        /*01bc*/ 	.word	0xffffffff


	//   ....[58]....
        /*01c0*/ 	.word	0xffffffff


	//   ....[59]....
        /*01c4*/ 	.word	0xffffffff


	//   ....[60]....
        /*01c8*/ 	.word	0xffffffff


	//   ....[61]....
        /*01cc*/ 	.word	0xffffffff


	//   ....[62]....
        /*01d0*/ 	.word	0xffffffff


	//   ....[63]....
        /*01d4*/ 	.word	0xffffffff


	//   ....[64]....
        /*01d8*/ 	.word	0xffffffff


	//   ....[65]....
        /*01dc*/ 	.word	0xffffffff


	//   ....[66]....
        /*01e0*/ 	.word	0xffffffff


	//   ....[67]....
        /*01e4*/ 	.word	0xffffffff


	//   ....[68]....
        /*01e8*/ 	.word	0xffffffff


	//   ....[69]....
        /*01ec*/ 	.word	0xffffffff


	//----- nvinfo : EIATTR_COOP_GROUP_INSTR_OFFSETS
	.align		4
.L_11293:
        /*01f0*/ 	.byte	0x04, 0x28
        /*01f2*/ 	.short	(.L_11295 - .L_11294)


	//   ....[0]....
.L_11294:
        /*01f4*/ 	.word	0x00000200


	//   ....[1]....
        /*01f8*/ 	.word	0x00000230


	//   ....[2]....
        /*01fc*/ 	.word	0x00000260


	//   ....[3]....
        /*0200*/ 	.word	0x00000280


	//   ....[4]....
        /*0204*/ 	.word	0x000002a0


	//   ....[5]....
        /*0208*/ 	.word	0x00000540


	//   ....[6]....
        /*020c*/ 	.word	0x00000560


	//   ....[7]....
        /*0210*/ 	.word	0x00000580


	//   ....[8]....
        /*0214*/ 	.word	0x000005a0


	//   ....[9]....
        /*0218*/ 	.word	0x000005c0


	//   ....[10]....
        /*021c*/ 	.word	0x00000d90


	//   ....[11]....
        /*0220*/ 	.word	0x00000db0


	//   ....[12]....
        /*0224*/ 	.word	0x00000dc0


	//   ....[13]....
        /*0228*/ 	.word	0x00000e50


	//   ....[14]....
        /*022c*/ 	.word	0x00000e70


	//   ....[15]....
        /*0230*/ 	.word	0x00000e80


	//   ....[16]....
        /*0234*/ 	.word	0x00000ee0


	//   ....[17]....
        /*0238*/ 	.word	0x00000f20


	//   ....[18]....
        /*023c*/ 	.word	0x00000f30


	//   ....[19]....
        /*0240*/ 	.word	0x00000fd0


	//   ....[20]....
        /*0244*/ 	.word	0x00000fe0


	//   ....[21]....
        /*0248*/ 	.word	0x00000ff0


	//   ....[22]....
        /*024c*/ 	.word	0x00001050


	//   ....[23]....
        /*0250*/ 	.word	0x00001090


	//   ....[24]....
        /*0254*/ 	.word	0x000010a0


	//   ....[25]....
        /*0258*/ 	.word	0x00001690


	//   ....[26]....
        /*025c*/ 	.word	0x000016b0


	//   ....[27]....
        /*0260*/ 	.word	0x000016c0


	//   ....[28]....
        /*0264*/ 	.word	0x00001760


	//   ....[29]....
        /*0268*/ 	.word	0x00001770


	//   ....[30]....
        /*026c*/ 	.word	0x00001780


	//   ....[31]....
        /*0270*/ 	.word	0x000017e0


	//   ....[32]....
        /*0274*/ 	.word	0x00001820


	//   ....[33]....
        /*0278*/ 	.word	0x00001830


	//   ....[34]....
        /*027c*/ 	.word	0x000018c0


	//   ....[35]....
        /*0280*/ 	.word	0x000018e0


	//   ....[36]....
        /*0284*/ 	.word	0x000018f0


	//   ....[37]....
        /*0288*/ 	.word	0x00001950


	//   ....[38]....
        /*028c*/ 	.word	0x00001990


	//   ....[39]....
        /*0290*/ 	.word	0x000019a0


	//   ....[40]....
        /*0294*/ 	.word	0x000020f0


	//   ....[41]....
        /*0298*/ 	.word	0x00002170


	//   ....[42]....
        /*029c*/ 	.word	0x000021e0


	//   ....[43]....
        /*02a0*/ 	.word	0x00002260


	//   ....[44]....
        /*02a4*/ 	.word	0x000022e0


	//   ....[45]....
        /*02a8*/ 	.word	0x00002360


	//   ....[46]....
        /*02ac*/ 	.word	0x000023e0


	//   ....[47]....
        /*02b0*/ 	.word	0x00002460


	//   ....[48]....
        /*02b4*/ 	.word	0x000024e0


	//   ....[49]....
        /*02b8*/ 	.word	0x00002560


	//   ....[50]....
        /*02bc*/ 	.word	0x000025e0


	//   ....[51]....
        /*02c0*/ 	.word	0x00002660


	//   ....[52]....
        /*02c4*/ 	.word	0x000026e0


	//   ....[53]....
        /*02c8*/ 	.word	0x00002760


	//   ....[54]....
        /*02cc*/ 	.word	0x000027e0


	//   ....[55]....
        /*02d0*/ 	.word	0x00002850


	//   ....[56]....
        /*02d4*/ 	.word	0x000028d0


	//   ....[57]....
        /*02d8*/ 	.word	0x00002940


	//   ....[58]....
        /*02dc*/ 	.word	0x000029c0


	//   ....[59]....
        /*02e0*/ 	.word	0x00002a40


	//   ....[60]....
        /*02e4*/ 	.word	0x00002ac0


	//   ....[61]....
        /*02e8*/ 	.word	0x00002b40


	//   ....[62]....
        /*02ec*/ 	.word	0x00002bc0


	//   ....[63]....
        /*02f0*/ 	.word	0x00002c40


	//   ....[64]....
        /*02f4*/ 	.word	0x00002cc0


	//   ....[65]....
        /*02f8*/ 	.word	0x00002d40


	//   ....[66]....
        /*02fc*/ 	.word	0x00002dc0


	//   ....[67]....
        /*0300*/ 	.word	0x00002e40


	//   ....[68]....
        /*0304*/ 	.word	0x00002ec0


	//   ....[69]....
        /*0308*/ 	.word	0x00002f40


	//----- nvinfo : EIATTR_EXIT_INSTR_OFFSETS
	.align		4
.L_11295:
        /*030c*/ 	.byte	0x04, 0x1c
        /*030e*/ 	.short	(.L_11297 - .L_11296)


	//   ....[0]....
.L_11296:
        /*0310*/ 	.word	0x00000080


	//   ....[1]....
        /*0314*/ 	.word	0x00001d00


	//   ....[2]....
        /*0318*/ 	.word	0x00001d30


	//   ....[3]....
        /*031c*/ 	.word	0x00001f40


	//   ....[4]....
        /*0320*/ 	.word	0x00002090


	//----- nvinfo : EIATTR_MAX_THREADS
	.align		4
.L_11297:
        /*0324*/ 	.byte	0x04, 0x05
        /*0326*/ 	.short	(.L_11299 - .L_11298)
.L_11298:
        /*0328*/ 	.word	0x00000080
        /*032c*/ 	.word	0x00000001
        /*0330*/ 	.word	0x00000001


	//----- nvinfo : EIATTR_CRS_STACK_SIZE
	.align		4
.L_11299:
        /*0334*/ 	.byte	0x04, 0x1e
        /*0336*/ 	.short	(.L_11301 - .L_11300)
.L_11300:
        /*0338*/ 	.word	0x00000000
.L_11301:


//--------------------- .nv.info._ZN4vllm3moe10topkGatingILi6ELi192ELi4ELi8ELi32EifLNS0_11ScoringFuncE0EEEvPKT5_PKbPfiPT4_PiiiibPKf --------------------------
	.section	.nv.info._ZN4vllm3moe10topkGatingILi6ELi192ELi4ELi8ELi32EifLNS0_11ScoringFuncE0EEEvPKT5_PKbPfiPT4_PiiiibPKf,"",@"SHT_CUDA_INFO"
	.sectionflags	@""
	.align	4


	//----- nvinfo : EIATTR_CUDA_API_VERSION
	.align		4
        /*0000*/ 	.byte	0x04, 0x37
        /*0002*/ 	.short	(.L_11303 - .L_11302)
.L_11302:
        /*0004*/ 	.word	0x00000082


	//----- nvinfo : EIATTR_SW2861232_WAR
	.align		4
.L_11303:
        /*0008*/ 	.byte	0x01, 0x35
	.zero		2


	//----- nvinfo : EIATTR_PARAM_CBANK
	.align		4
        /*000c*/ 	.byte	0x04, 0x0a
        /*000e*/ 	.short	(.L_11305 - .L_11304)
	.align		4
.L_11304:
        /*0010*/ 	.word	index@(.nv.constant0._ZN4vllm3moe10topkGatingILi6ELi192ELi4ELi8ELi32EifLNS0_11ScoringFuncE0EEEvPKT5_PKbPfiPT4_PiiiibPKf)
        /*0014*/ 	.short	0x0160
        /*0016*/ 	.short	0x0048


	//----- nvinfo : EIATTR_CBANK_PARAM_SIZE
	.align		4
.L_11305:
        /*0018*/ 	.byte	0x03, 0x19
        /*001a*/ 	.short	0x0048


	//----- nvinfo : EIATTR_KPARAM_INFO
	.align		4
        /*001c*/ 	.byte	0x04, 0x17
        /*001e*/ 	.short	(.L_11307 - .L_11306)
.L_11306:
        /*0020*/ 	.word	0x00000000
        /*0024*/ 	.short	0x000a
        /*0026*/ 	.short	0x0040
        /*0028*/ 	.byte	0x00, 0xf0, 0x21, 0x00


	//----- nvinfo : EIATTR_KPARAM_INFO
	.align		4
.L_11307:
        /*002c*/ 	.byte	0x04, 0x17
        /*002e*/ 	.short	(.L_11309 - .L_11308)
.L_11308:
        /*0030*/ 	.word	0x00000000
        /*0034*/ 	.short	0x0009
        /*0036*/ 	.short	0x003c
        /*0038*/ 	.byte	0x00, 0xf0, 0x05, 0x00


	//----- nvinfo : EIATTR_KPARAM_INFO
	.align		4
.L_11309:
        /*003c*/ 	.byte	0x04, 0x17
        /*003e*/ 	.short	(.L_11311 - .L_11310)
.L_11310:
        /*0040*/ 	.word	0x00000000
        /*0044*/ 	.short	0x0008
        /*0046*/ 	.short	0x0038
        /*0048*/ 	.byte	0x00, 0xf0, 0x11, 0x00


	//----- nvinfo : EIATTR_KPARAM_INFO
	.align		4
.L_11311:
        /*004c*/ 	.byte	0x04, 0x17
        /*004e*/ 	.short	(.L_11313 - .L_11312)
.L_11312:
        /*0050*/ 	.word	0x00000000
        /*0054*/ 	.short	0x0007
        /*0056*/ 	.short	0x0034
        /*0058*/ 	.byte	0x00, 0xf0, 0x11, 0x00


	//----- nvinfo : EIATTR_KPARAM_INFO
	.align		4
.L_11313:
        /*005c*/ 	.byte	0x04, 0x17
        /*005e*/ 	.short	(.L_11315 - .L_11314)
.L_11314:
        /*0060*/ 	.word	0x00000000
        /*0064*/ 	.short	0x0006
        /*0066*/ 	.short	0x0030
        /*0068*/ 	.byte	0x00, 0xf0, 0x11, 0x00


	//----- nvinfo : EIATTR_KPARAM_INFO
	.align		4
.L_11315:
        /*006c*/ 	.byte	0x04, 0x17
        /*006e*/ 	.short	(.L_11317 - .L_11316)
.L_11316:
        /*0070*/ 	.word	0x00000000
        /*0074*/ 	.short	0x0005
        /*0076*/ 	.short	0x0028
        /*0078*/ 	.byte	0x00, 0xf0, 0x21, 0x00


	//----- nvinfo : EIATTR_KPARAM_INFO
	.align		4
.L_11317:
        /*007c*/ 	.byte	0x04, 0x17
        /*007e*/ 	.short	(.L_11319 - .L_11318)
.L_11318:
        /*0080*/ 	.word	0x00000000
        /*0084*/ 	.short	0x0004
        /*0086*/ 	.short	0x0020
        /*0088*/ 	.byte	0x00, 0xf0, 0x21, 0x00


	//----- nvinfo : EIATTR_KPARAM_INFO
	.align		4
.L_11319:
        /*008c*/ 	.byte	0x04, 0x17
        /*008e*/ 	.short	(.L_11321 - .L_11320)
.L_11320:
        /*0090*/ 	.word	0x00000000
        /*0094*/ 	.short	0x0003
        /*0096*/ 	.short	0x0018
        /*0098*/ 	.byte	0x00, 0xf0, 0x11, 0x00


	//----- nvinfo : EIATTR_KPARAM_INFO
	.align		4
.L_11321:
        /*009c*/ 	.byte	0x04, 0x17
        /*009e*/ 	.short	(.L_11323 - .L_11322)
.L_11322:
        /*00a0*/ 	.word	0x00000000
        /*00a4*/ 	.short	0x0002
        /*00a6*/ 	.short	0x0010
        /*00a8*/ 	.byte	0x00, 0xf0, 0x21, 0x00


	//----- nvinfo : EIATTR_KPARAM_INFO
	.align		4
.L_11323:
        /*00ac*/ 	.byte	0x04, 0x17
        /*00ae*/ 	.short	(.L_11325 - .L_11324)
.L_11324:
        /*00b0*/ 	.word	0x00000000
        /*00b4*/ 	.short	0x0001
        /*00b6*/ 	.short	0x0008
        /*00b8*/ 	.byte	0x00, 0xf0, 0x21, 0x00


	//----- nvinfo : EIATTR_KPARAM_INFO
	.align		4
.L_11325:
        /*00bc*/ 	.byte	0x04, 0x17
        /*00be*/ 	.short	(.L_11327 - .L_11326)
.L_11326:
        /*00c0*/ 	.word	0x00000000
        /*00c4*/ 	.short	0x0000
        /*00c6*/ 	.short	0x0000
        /*00c8*/ 	.byte	0x00, 0xf0, 0x21, 0x00


	//----- nvinfo : EIATTR_MAXREG_COUNT
	.align		4
.L_11327:
        /*00cc*/ 	.byte	0x03, 0x1b
        /*00ce*/ 	.short	0x00ff


	//----- nvinfo : EIATTR_MERCURY_ISA_VERSION
	.align		4
        /*00d0*/ 	.byte	0x03, 0x5f
        /*00d2*/ 	.short	0x0000


	//----- nvinfo : EIATTR_COOP_GROUP_MASK_REGIDS
	.align		4
        /*00d4*/ 	.byte	0x04, 0x29
        /*00d6*/ 	.short	(.L_11329 - .L_11328)


	//   ....[0]....
.L_11328:
        /*00d8*/ 	.word	0xffffffff


	//   ....[1]....
        /*00dc*/ 	.word	0xffffffff


	//   ....[2]....
        /*00e0*/ 	.word	0xffffffff


	//   ....[3]....
        /*00e4*/ 	.word	0xffffffff


	//   ....[4]....
        /*00e8*/ 	.word	0xffffffff


	//   ....[5]....
        /*00ec*/ 	.word	0xffffffff


	//   ....[6]....
        /*00f0*/ 	.word	0xffffffff


	//   ....[7]....
        /*00f4*/ 	.word	0xffffffff


	//   ....[8]....
        /*00f8*/ 	.word	0xffffffff


	//   ....[9]....
        /*00fc*/ 	.word	0xffffffff


	//   ....[10]....
        /*0100*/ 	.word	0xffffffff


	//   ....[11]....
        /*0104*/ 	.word	0xffffffff


	//   ....[12]....
        /*0108*/ 	.word	0xffffffff


	//   ....[13]....
        /*010c*/ 	.word	0xffffffff


	//   ....[14]....
        /*0110*/ 	.word	0xffffffff


	//   ....[15]....
        /*0114*/ 	.word	0xffffffff


	//   ....[16]....
        /*0118*/ 	.word	0xffffffff


	//   ....[17]....
        /*011c*/ 	.word	0xffffffff


	//   ....[18]....
        /*0120*/ 	.word	0xffffffff


	//   ....[19]....
        /*0124*/ 	.word	0xffffffff


	//   ....[20]....
        /*0128*/ 	.word	0xffffffff


	//   ....[21]....
        /*012c*/ 	.word	0xffffffff


	//   ....[22]....
        /*0130*/ 	.word	0xffffffff


	//   ....[23]....
        /*0134*/ 	.word	0xffffffff


	//   ....[24]....
        /*0138*/ 	.word	0xffffffff


	//   ....[25]....
        /*013c*/ 	.word	0xffffffff


	//   ....[26]....
        /*0140*/ 	.word	0xffffffff


	//   ....[27]....
        /*0144*/ 	.word	0xffffffff


	//   ....[28]....
        /*0148*/ 	.word	0xffffffff


	//   ....[29]....
        /*014c*/ 	.word	0xffffffff


	//   ....[30]....
        /*0150*/ 	.word	0xffffffff


	//   ....[31]....
        /*0154*/ 	.word	0xffffffff


	//   ....[32]....
        /*0158*/ 	.word	0xffffffff


	//   ....[33]....
        /*015c*/ 	.word	0xffffffff


	//   ....[34]....
        /*0160*/ 	.word	0xffffffff


	//   ....[35]....
        /*0164*/ 	.word	0xffffffff


	//   ....[36]....
        /*0168*/ 	.word	0xffffffff


	//   ....[37]....
        /*016c*/ 	.word	0xffffffff


	//   ....[38]....
        /*0170*/ 	.word	0xffffffff


	//   ....[39]....
        /*0174*/ 	.word	0xffffffff


	//   ....[40]....
        /*0178*/ 	.word	0xffffffff


	//   ....[41]....
        /*017c*/ 	.word	0xffffffff


	//   ....[42]....
        /*0180*/ 	.word	0xffffffff


	//   ....[43]....
        /*0184*/ 	.word	0xffffffff


	//   ....[44]....
        /*0188*/ 	.word	0xffffffff


	//   ....[45]....
        /*018c*/ 	.word	0xffffffff


	//   ....[46]....
        /*0190*/ 	.word	0xffffffff


	//   ....[47]....
        /*0194*/ 	.word	0xffffffff


	//   ....[48]....
        /*0198*/ 	.word	0xffffffff


	//   ....[49]....
        /*019c*/ 	.word	0xffffffff


	//   ....[50]....
        /*01a0*/ 	.word	0xffffffff


	//   ....[51]....
        /*01a4*/ 	.word	0xffffffff


	//   ....[52]....
        /*01a8*/ 	.word	0xffffffff


	//   ....[53]....
        /*01ac*/ 	.word	0xffffffff


	//   ....[54]....
        /*01b0*/ 	.word	0xffffffff


	//   ....[55]....
        /*01b4*/ 	.word	0xffffffff


	//   ....[56]....
        /*01b8*/ 	.word	0xffffffff


	//   ....[57]....
        /*01bc*/ 	.word	0xffffffff


	//   ....[58]....
        /*01c0*/ 	.word	0xffffffff


	//   ....[59]....
        /*01c4*/ 	.word	0xffffffff


	//   ....[60]....
        /*01c8*/ 	.word	0xffffffff


	//   ....[61]....
        /*01cc*/ 	.word	0xffffffff


	//   ....[62]....
        /*01d0*/ 	.word	0xffffffff


	//   ....[63]....
        /*01d4*/ 	.word	0xffffffff


	//   ....[64]....
        /*01d8*/ 	.word	0xffffffff


	//   ....[65]....
        /*01dc*/ 	.word	0xffffffff


	//   ....[66]....
        /*01e0*/ 	.word	0xffffffff


	//   ....[67]....
        /*01e4*/ 	.word	0xffffffff


	//   ....[68]....
        /*01e8*/ 	.word	0xffffffff


	//   ....[69]....
        /*01ec*/ 	.word	0xffffffff


	//----- nvinfo : EIATTR_COOP_GROUP_INSTR_OFFSETS
	.align		4
.L_11329:
        /*01f0*/ 	.byte	0x04, 0x28
        /*01f2*/ 	.short	(.L_11331 - .L_11330)


	//   ....[0]....
.L_11330:
        /*01f4*/ 	.word	0x00000220


	//   ....[1]....
        /*01f8*/ 	.word	0x00000250


	//   ....[2]....
        /*01fc*/ 	.word	0x00000280


	//   ....[3]....
        /*0200*/ 	.word	0x000002b0


	//   ....[4]....
        /*0204*/ 	.word	0x000002d0


	//   ....[5]....
        /*0208*/ 	.word	0x00000470


	//   ....[6]....
        /*020c*/ 	.word	0x00000490


	//   ....[7]....
        /*0210*/ 	.word	0x000004b0


	//   ....[8]....
        /*0214*/ 	.word	0x000004d0


	//   ....[9]....
        /*0218*/ 	.word	0x000004f0


	//   ....[10]....
        /*021c*/ 	.word	0x00000980


	//   ....[11]....
        /*0220*/ 	.word	0x000009a0


	//   ....[12]....
        /*0224*/ 	.word	0x000009b0


	//   ....[13]....
        /*0228*/ 	.word	0x00000a40


	//   ....[14]....
        /*022c*/ 	.word	0x00000a60


	//   ....[15]....
        /*0230*/ 	.word	0x00000a70


	//   ....[16]....
        /*0234*/ 	.word	0x00000ad0


	//   ....[17]....
        /*0238*/ 	.word	0x00000b10


	//   ....[18]....
        /*023c*/ 	.word	0x00000b20


	//   ....[19]....
        /*0240*/ 	.word	0x00000bc0


	//   ....[20]....
        /*0244*/ 	.word	0x00000bd0


	//   ....[21]....
        /*0248*/ 	.word	0x00000be0


	//   ....[22]....
        /*024c*/ 	.word	0x00000c40


	//   ....[23]....
        /*0250*/ 	.word	0x00000c80


	//   ....[24]....
        /*0254*/ 	.word	0x00000c90


	//   ....[25]....
        /*0258*/ 	.word	0x00001160


	//   ....[26]....
        /*025c*/ 	.word	0x00001180


	//   ....[27]....
        /*0260*/ 	.word	0x00001190


	//   ....[28]....
        /*0264*/ 	.word	0x00001220


	//   ....[29]....
        /*0268*/ 	.word	0x00001240


	//   ....[30]....
        /*026c*/ 	.word	0x00001250


	//   ....[31]....
        /*0270*/ 	.word	0x000012b0


	//   ....[32]....
        /*0274*/ 	.word	0x000012f0


	//   ....[33]....
        /*0278*/ 	.word	0x00001300


	//   ....[34]....
        /*027c*/ 	.word	0x000013a0


	//   ....[35]....
        /*0280*/ 	.word	0x000013b0


	//   ....[36]....
        /*0284*/ 	.word	0x000013c0


	//   ....[37]....
        /*0288*/ 	.word	0x00001420


	//   ....[38]....
        /*028c*/ 	.word	0x00001460


	//   ....[39]....
        /*0290*/ 	.word	0x00001470


	//   ....[40]....
        /*0294*/ 	.word	0x00001bb0


	//   ....[41]....
        /*0298*/ 	.word	0x00001c30


	//   ....[42]....
        /*029c*/ 	.word	0x00001ca0


	//   ....[43]....
        /*02a0*/ 	.word	0x00001d20


	//   ....[44]....
        /*02a4*/ 	.word	0x00001da0


	//   ....[45]....
        /*02a8*/ 	.word	0x00001e20


	//   ....[46]....
        /*02ac*/ 	.word	0x00001ea0


	//   ....[47]....
        /*02b0*/ 	.word	0x00001f20


	//   ....[48]....
        /*02b4*/ 	.word	0x00001fa0


	//   ....[49]....
        /*02b8*/ 	.word	0x00002020


	//   ....[50]....
        /*02bc*/ 	.word	0x000020a0


	//   ....[51]....
        /*02c0*/ 	.word	0x00002120


	//   ....[52]....
        /*02c4*/ 	.word	0x000021a0


	//   ....[53]....
        /*02c8*/ 	.word	0x00002220


	//   ....[54]....
        /*02cc*/ 	.word	0x00002290


	//   ....[55]....
        /*02d0*/ 	.word	0x00002310


	//   ....[56]....
        /*02d4*/ 	.word	0x00002390


	//   ....[57]....
        /*02d8*/ 	.word	0x00002400


	//   ....[58]....
        /*02dc*/ 	.word	0x00002480


	//   ....[59]....
        /*02e0*/ 	.word	0x00002500


	//   ....[60]....
        /*02e4*/ 	.word	0x00002580


	//   ....[61]....
        /*02e8*/ 	.word	0x00002600


	//   ....[62]....
        /*02ec*/ 	.word	0x00002680


	//   ....[63]....
        /*02f0*/ 	.word	0x00002700


	//   ....[64]....
        /*02f4*/ 	.word	0x00002780


	//   ....[65]....
        /*02f8*/ 	.word	0x00002800


	//   ....[66]....
        /*02fc*/ 	.word	0x00002880


	//   ....[67]....
        /*0300*/ 	.word	0x00002900


	//   ....[68]....
        /*0304*/ 	.word	0x00002980


	//   ....[69]....
        /*0308*/ 	.word	0x000029f0


	//----- nvinfo : EIATTR_EXIT_INSTR_OFFSETS
	.align		4
.L_11331:
        /*030c*/ 	.byte	0x04, 0x1c
        /*030e*/ 	.short	(.L_11333 - .L_11332)


	//   ....[0]....
.L_11332:
        /*0310*/ 	.word	0x00000080


	//   ....[1]....
        /*0314*/ 	.word	0x000017d0


	//   ....[2]....
        /*0318*/ 	.word	0x000017e0


	//   ....[3]....
        /*031c*/ 	.word	0x00001a00


	//   ....[4]....
        /*0320*/ 	.word	0x00001b50


	//----- nvinfo : EIATTR_MAX_THREADS
	.align		4
.L_11333:
        /*0324*/ 	.byte	0x04, 0x05
        /*0326*/ 	.short	(.L_11335 - .L_11334)
.L_11334:
        /*0328*/ 	.word	0x00000080
        /*032c*/ 	.word	0x00000001
        /*0330*/ 	.word	0x00000001


	//----- nvinfo : EIATTR_CRS_STACK_SIZE
	.align		4
.L_11335:
        /*0334*/ 	.byte	0x04, 0x1e
        /*0336*/ 	.short	(.L_11337 - .L_11336)
.L_11336:
        /*0338*/ 	.word	0x00000000
.L_11337:


//--------------------- .nv.info._ZN4vllm3moe10topkGatingILi16ELi512ELi4ELi16ELi32EifLNS0_11ScoringFuncE0EEEvPKT5_PKbPfiPT4_PiiiibPKf --------------------------
	.section	.nv.info._ZN4vllm3moe10topkGatingILi16ELi512ELi4ELi16ELi32EifLNS0_11ScoringFuncE0EEEvPKT5_PKbPfiPT4_PiiiibPKf,"",@"SHT_CUDA_INFO"
	.sectionflags	@""
	.align	4


	//----- nvinfo : EIATTR_CUDA_API_VERSION
	.align		4
        /*0000*/ 	.byte	0x04, 0x37
        /*0002*/ 	.short	(.L_11339 - .L_11338)
.L_11338:
        /*0004*/ 	.word	0x00000082


	//----- nvinfo : EIATTR_SW2861232_WAR
	.align		4
.L_11339:
        /*0008*/ 	.byte	0x01, 0x35
	.zero		2


	//----- nvinfo : EIATTR_PARAM_CBANK
	.align		4
        /*000c*/ 	.byte	0x04, 0x0a
        /*000e*/ 	.short	(.L_11341 - .L_11340)
	.align		4
.L_11340:
        /*0010*/ 	.word	index@(.nv.constant0._ZN4vllm3moe10topkGatingILi16ELi512ELi4ELi16ELi32EifLNS0_11ScoringFuncE0EEEvPKT5_PKbPfiPT4_PiiiibPKf)
        /*0014*/ 	.short	0x0160
        /*0016*/ 	.short	0x0048


	//----- nvinfo : EIATTR_CBANK_PARAM_SIZE
	.align		4
.L_11341:
        /*0018*/ 	.byte	0x03, 0x19
        /*001a*/ 	.short	0x0048


	//----- nvinfo : EIATTR_KPARAM_INFO
	.align		4
        /*001c*/ 	.byte	0x04, 0x17
        /*001e*/ 	.short	(.L_11343 - .L_11342)
.L_11342:
        /*0020*/ 	.word	0x00000000
        /*0024*/ 	.short	0x000a
        /*0026*/ 	.short	0x0040
        /*0028*/ 	.byte	0x00, 0xf0, 0x21, 0x00


	//----- nvinfo : EIATTR_KPARAM_INFO
	.align		4
.L_11343:
        /*002c*/ 	.byte	0x04, 0x17
        /*002e*/ 	.short	(.L_11345 - .L_11344)
.L_11344:
        /*0030*/ 	.word	0x00000000
        /*0034*/ 	.short	0x0009
        /*0036*/ 	.short	0x003c
        /*0038*/ 	.byte	0x00, 0xf0, 0x05, 0x00


	//----- nvinfo : EIATTR_KPARAM_INFO
	.align		4
.L_11345:
        /*003c*/ 	.byte	0x04, 0x17
        /*003e*/ 	.short	(.L_11347 - .L_11346)
.L_11346:
        /*0040*/ 	.word	0x00000000
        /*0044*/ 	.short	0x0008
        /*0046*/ 	.short	0x0038
        /*0048*/ 	.byte	0x00, 0xf0, 0x11, 0x00


	//----- nvinfo : EIATTR_KPARAM_INFO
	.align		4
.L_11347:
        /*004c*/ 	.byte	0x04, 0x17
        /*004e*/ 	.short	(.L_11349 - .L_11348)
.L_11348:
        /*0050*/ 	.word	0x00000000
        /*0054*/ 	.short	0x0007
        /*0056*/ 	.short	0x0034
        /*0058*/ 	.byte	0x00, 0xf0, 0x11, 0x00


	//----- nvinfo : EIATTR_KPARAM_INFO
	.align		4
.L_11349:
        /*005c*/ 	.byte	0x04, 0x17
        /*005e*/ 	.short	(.L_11351 - .L_11350)
.L_11350:
        /*0060*/ 	.word	0x00000000
        /*0064*/ 	.short	0x0006
        /*0066*/ 	.short	0x0030
        /*0068*/ 	.byte	0x00, 0xf0, 0x11, 0x00


	//----- nvinfo : EIATTR_KPARAM_INFO
	.align		4
.L_11351:
        /*006c*/ 	.byte	0x04, 0x17
        /*006e*/ 	.short	(.L_11353 - .L_11352)
.L_11352:
        /*0070*/ 	.word	0x00000000
        /*0074*/ 	.short	0x0005
        /*0076*/ 	.short	0x0028
        /*0078*/ 	.byte	0x00, 0xf0, 0x21, 0x00


	//----- nvinfo : EIATTR_KPARAM_INFO
	.align		4
.L_11353:
        /*007c*/ 	.byte	0x04, 0x17
        /*007e*/ 	.short	(.L_11355 - .L_11354)
.L_11354:
        /*0080*/ 	.word	0x00000000
        /*0084*/ 	.short	0x0004
        /*0086*/ 	.short	0x0020
        /*0088*/ 	.byte	0x00, 0xf0, 0x21, 0x00


	//----- nvinfo : EIATTR_KPARAM_INFO
	.align		4
.L_11355:
        /*008c*/ 	.byte	0x04, 0x17
        /*008e*/ 	.short	(.L_11357 - .L_11356)
.L_11356:
        /*0090*/ 	.word	0x00000000
        /*0094*/ 	.short	0x0003
        /*0096*/ 	.short	0x0018
        /*0098*/ 	.byte	0x00, 0xf0, 0x11, 0x00


	//----- nvinfo : EIATTR_KPARAM_INFO
	.align		4
.L_11357:
        /*009c*/ 	.byte	0x04, 0x17
        /*009e*/ 	.short	(.L_11359 - .L_11358)
.L_11358:
        /*00a0*/ 	.word	0x00000000
        /*00a4*/ 	.short	0x0002
        /*00a6*/ 	.short	0x0010
        /*00a8*/ 	.byte	0x00, 0xf0, 0x21, 0x00


	//----- nvinfo : EIATTR_KPARAM_INFO
	.align		4
.L_11359:
        /*00ac*/ 	.byte	0x04, 0x17
        /*00ae*/ 	.short	(.L_11361 - .L_11360)
.L_11360:
        /*00b0*/ 	.word	0x00000000
        /*00b4*/ 	.short	0x0001
        /*00b6*/ 	.short	0x0008
        /*00b8*/ 	.byte	0x00, 0xf0, 0x21, 0x00


	//----- nvinfo : EIATTR_KPARAM_INFO
	.align		4
.L_11361:
        /*00bc*/ 	.byte	0x04, 0x17
        /*00be*/ 	.short	(.L_11363 - .L_11362)
.L_11362:
        /*00c0*/ 	.word	0x00000000
        /*00c4*/ 	.short	0x0000
        /*00c6*/ 	.short	0x0000
        /*00c8*/ 	.byte	0x00, 0xf0, 0x21, 0x00


	//----- nvinfo : EIATTR_MAXREG_COUNT
	.align		4
.L_11363:
        /*00cc*/ 	.byte	0x03, 0x1b
        /*00ce*/ 	.short	0x00ff


	//----- nvinfo : EIATTR_MERCURY_ISA_VERSION
	.align		4
        /*00d0*/ 	.byte	0x03, 0x5f
        /*00d2*/ 	.short	0x0000


	//----- nvinfo : EIATTR_COOP_GROUP_MASK_REGIDS
	.align		4
        /*00d4*/ 	.byte	0x04, 0x29
        /*00d6*/ 	.short	(.L_11365 - .L_11364)


	//   ....[0]....
.L_11364:
        /*00d8*/ 	.word	0xffffffff


	//   ....[1]....
        /*00dc*/ 	.word	0xffffffff


	//   ....[2]....
        /*00e0*/ 	.word	0xffffffff


	//   ....[3]....
        /*00e4*/ 	.word	0xffffffff


	//   ....[4]....
        /*00e8*/ 	.word	0xffffffff


	//   ....[5]....
        /*00ec*/ 	.word	0xffffffff


	//   ....[6]....
        /*00f0*/ 	.word	0xffffffff


	//   ....[7]....
        /*00f4*/ 	.word	0xffffffff


	//   ....[8]....
        /*00f8*/ 	.word	0xffffffff


	//   ....[9]....
        /*00fc*/ 	.word	0xffffffff


	//   ....[10]....
        /*0100*/ 	.word	0xffffffff


	//   ....[11]....
        /*0104*/ 	.word	0xffffffff


	//   ....[12]....
        /*0108*/ 	.word	0xffffffff


	//   ....[13]....
        /*010c*/ 	.word	0xffffffff


	//   ....[14]....
        /*0110*/ 	.word	0xffffffff


	//   ....[15]....
        /*0114*/ 	.word	0xffffffff


	//   ....[16]....
        /*0118*/ 	.word	0xffffffff


	//   ....[17]....
        /*011c*/ 	.word	0xffffffff


	//   ....[18]....
        /*0120*/ 	.word	0xffffffff


	//   ....[19]....
        /*0124*/ 	.word	0xffffffff


	//   ....[20]....
        /*0128*/ 	.word	0xffffffff


	//   ....[21]....
        /*012c*/ 	.word	0xffffffff


	//   ....[22]....
        /*0130*/ 	.word	0xffffffff


	//   ....[23]....
        /*0134*/ 	.word	0xffffffff


	//   ....[24]....
        /*0138*/ 	.word	0xffffffff


	//   ....[25]....
        /*013c*/ 	.word	0xffffffff


	//   ....[26]....
        /*0140*/ 	.word	0xffffffff


	//   ....[27]....
        /*0144*/ 	.word	0xffffffff


	//   ....[28]....
        /*0148*/ 	.word	0xffffffff


	//   ....[29]....
        /*014c*/ 	.word	0xffffffff


	//   ....[30]....
        /*0150*/ 	.word	0xffffffff


	//   ....[31]....
        /*0154*/ 	.word	0xffffffff


	//   ....[32]....
        /*0158*/ 	.word	0xffffffff


	//   ....[33]....
        /*015c*/ 	.word	0xffffffff


	//   ....[34]....
        /*0160*/ 	.word	0xffffffff


	//   ....[35]....
        /*0164*/ 	.word	0xffffffff


	//   ....[36]....
        /*0168*/ 	.word	0xffffffff


	//   ....[37]....
        /*016c*/ 	.word	0xffffffff


	//   ....[38]....
        /*0170*/ 	.word	0xffffffff


	//   ....[39]....
        /*0174*/ 	.word	0xffffffff


	//   ....[40]....
        /*0178*/ 	.word	0xffffffff


	//   ....[41]....
        /*017c*/ 	.word	0xffffffff


	//   ....[42]....
        /*0180*/ 	.word	0xffffffff


	//   ....[43]....
        /*0184*/ 	.word	0xffffffff


	//   ....[44]....
        /*0188*/ 	.word	0xffffffff


	//   ....[45]....
        /*018c*/ 	.word	0xffffffff


	//   ....[46]....
        /*0190*/ 	.word	0xffffffff


	//   ....[47]....
        /*0194*/ 	.word	0xffffffff


	//   ....[48]....
        /*0198*/ 	.word	0xffffffff


	//   ....[49]....
        /*019c*/ 	.word	0xffffffff


	//   ....[50]....
        /*01a0*/ 	.word	0xffffffff


	//   ....[51]....
        /*01a4*/ 	.word	0xffffffff


	//   ....[52]....
        /*01a8*/ 	.word	0xffffffff


	//   ....[53]....
        /*01ac*/ 	.word	0xffffffff


	//   ....[54]....
        /*01b0*/ 	.word	0xffffffff


	//   ....[55]....
        /*01b4*/ 	.word	0xffffffff


	//   ....[56]....
        /*01b8*/ 	.word	0xffffffff


	//   ....[57]....
        /*01bc*/ 	.word	0xffffffff


	//   ....[58]....
        /*01c0*/ 	.word	0xffffffff


	//   ....[59]....
        /*01c4*/ 	.word	0xffffffff


	//   ....[60]....
        /*01c8*/ 	.word	0xffffffff


	//   ....[61]....
        /*01cc*/ 	.word	0xffffffff


	//   ....[62]....
        /*01d0*/ 	.word	0xffffffff


	//   ....[63]....
        /*01d4*/ 	.word	0xffffffff


	//   ....[64]....
        /*01d8*/ 	.word	0xffffffff


	//   ....[65]....
        /*01dc*/ 	.word	0xffffffff


	//   ....[66]....
        /*01e0*/ 	.word	0xffffffff


	//   ....[67]....
        /*01e4*/ 	.word	0xffffffff


	//   ....[68]....
        /*01e8*/ 	.word	0xffffffff


	//   ....[69]....
        /*01ec*/ 	.word	0xffffffff


	//----- nvinfo : EIATTR_COOP_GROUP_INSTR_OFFSETS
	.align		4
.L_11365:
        /*01f0*/ 	.byte	0x04, 0x28
        /*01f2*/ 	.short	(.L_11367 - .L_11366)


	//   ....[0]....
.L_11366:
        /*01f4*/ 	.word	0x00000260


	//   ....[1]....
        /*01f8*/ 	.word	0x00000280


	//   ....[2]....
        /*01fc*/ 	.word	0x000002b0


	//   ....[3]....
        /*0200*/ 	.word	0x000002d0


	//   ....[4]....
        /*0204*/ 	.word	0x000002f0


	//   ....[5]....
        /*0208*/ 	.word	0x00000710


	//   ....[6]....
        /*020c*/ 	.word	0x00000730


	//   ....[7]....
        /*0210*/ 	.word	0x00000750


	//   ....[8]....
        /*0214*/ 	.word	0x00000770


	//   ....[9]....
        /*0218*/ 	.word	0x00000790


	//   ....[10]....
        /*021c*/ 	.word	0x000012a0


	//   ....[11]....
        /*0220*/ 	.word	0x000012c0


	//   ....[12]....
        /*0224*/ 	.word	0x000012d0


	//   ....[13]....
        /*0228*/ 	.word	0x00001370


	//   ....[14]....
        /*022c*/ 	.word	0x00001380


	//   ....[15]....
        /*0230*/ 	.word	0x00001390


	//   ....[16]....
        /*0234*/ 	.word	0x000013f0


	//   ....[17]....
        /*0238*/ 	.word	0x00001430


	//   ....[18]....
        /*023c*/ 	.word	0x00001440


	//   ....[19]....
        /*0240*/ 	.word	0x000014d0


	//   ....[20]....
        /*0244*/ 	.word	0x000014f0


	//   ....[21]....
        /*0248*/ 	.word	0x00001500


	//   ....[22]....
        /*024c*/ 	.word	0x00001560


	//   ....[23]....
        /*0250*/ 	.word	0x000015a0


	//   ....[24]....
        /*0254*/ 	.word	0x000015b0


	//   ....[25]....
        /*0258*/ 	.word	0x00001d10


	//   ....[26]....
        /*025c*/ 	.word	0x00001d30


	//   ....[27]....
        /*0260*/ 	.word	0x00001d40


	//   ....[28]....
        /*0264*/ 	.word	0x00001de0


	//   ....[29]....
        /*0268*/ 	.word	0x00001df0


	//   ....[30]....
        /*026c*/ 	.word	0x00001e00


	//   ....[31]....
        /*0270*/ 	.word	0x00001e60


	//   ....[32]....
        /*0274*/ 	.word	0x00001ea0


	//   ....[33]....
        /*0278*/ 	.word	0x00001eb0


	//   ....[34]....
        /*027c*/ 	.word	0x00001f40


	//   ....[35]....
        /*0280*/ 	.word	0x00001f60


	//   ....[36]....
        /*0284*/ 	.word	0x00001f70


	//   ....[37]....
        /*0288*/ 	.word	0x00001fd0


	//   ....[38]....
        /*028c*/ 	.word	0x00002010


	//   ....[39]....
        /*0290*/ 	.word	0x00002020


	//   ....[40]....
        /*0294*/ 	.word	0x00002770


	//   ....[41]....
        /*0298*/ 	.word	0x000027f0


	//   ....[42]....
        /*029c*/ 	.word	0x00002860


	//   ....[43]....
        /*02a0*/ 	.word	0x000028e0


	//   ....[44]....
        /*02a4*/ 	.word	0x00002960


	//   ....[45]....
        /*02a8*/ 	.word	0x000029e0


	//   ....[46]....
        /*02ac*/ 	.word	0x00002a60


	//   ....[47]....
        /*02b0*/ 	.word	0x00002ae0


	//   ....[48]....
        /*02b4*/ 	.word	0x00002b60


	//   ....[49]....
        /*02b8*/ 	.word	0x00002be0


	//   ....[50]....
        /*02bc*/ 	.word	0x00002c60


	//   ....[51]....
        /*02c0*/ 	.word	0x00002ce0


	//   ....[52]....
        /*02c4*/ 	.word	0x00002d60


	//   ....[53]....
        /*02c8*/ 	.word	0x00002de0


	//   ....[54]....
        /*02cc*/ 	.word	0x00002e50


	//   ....[55]....
        /*02d0*/ 	.word	0x00002ed0


	//   ....[56]....
        /*02d4*/ 	.word	0x00002f50


	//   ....[57]....
        /*02d8*/ 	.word	0x00002fc0


	//   ....[58]....
        /*02dc*/ 	.word	0x00003040


	//   ....[59]....
        /*02e0*/ 	.word	0x000030c0


	//   ....[60]....
        /*02e4*/ 	.word	0x00003140


	//   ....[61]....
        /*02e8*/ 	.word	0x000031c0


	//   ....[62]....
        /*02ec*/ 	.word	0x00003240


	//   ....[63]....
        /*02f0*/ 	.word	0x000032c0


	//   ....[64]....
        /*02f4*/ 	.word	0x00003340


	//   ....[65]....
        /*02f8*/ 	.word	0x000033c0


	//   ....[66]....
        /*02fc*/ 	.word	0x00003440


	//   ....[67]....
        /*0300*/ 	.word	0x000034c0


	//   ....[68]....
        /*0304*/ 	.word	0x00003540


	//   ....[69]....
        /*0308*/ 	.word	0x000035b0


	//----- nvinfo : EIATTR_EXIT_INSTR_OFFSETS
	.align		4
.L_11367:
        /*030c*/ 	.byte	0x04, 0x1c
        /*030e*/ 	.short	(.L_11369 - .L_11368)


	//   ....[0]....
.L_11368:
        /*0310*/ 	.word	0x00000080


	//   ....[1]....
        /*0314*/ 	.word	0x00002380


	//   ....[2]....
        /*0318*/ 	.word	0x000023b0


	//   ....[3]....
        /*031c*/ 	.word	0x000025c0


	//   ....[4]....
        /*0320*/ 	.word	0x00002710


	//----- nvinfo : EIATTR_MAX_THREADS
	.align		4
.L_11369:
        /*0324*/ 	.byte	0x04, 0x05
        /*0326*/ 	.short	(.L_11371 - .L_11370)
.L_11370:
        /*0328*/ 	.word	0x00000080
        /*032c*/ 	.word	0x00000001
        /*0330*/ 	.word	0x00000001


	//----- nvinfo : EIATTR_CRS_STACK_SIZE
	.align		4
.L_11371:
        /*0334*/ 	.byte	0x04, 0x1e
        /*0336*/ 	.short	(.L_11373 - .L_11372)
.L_11372:
        /*0338*/ 	.word	0x00000000
.L_11373:


//--------------------- .nv.info._ZN4vllm3moe10topkGatingILi8ELi256ELi4ELi16ELi32EifLNS0_11ScoringFuncE0EEEvPKT5_PKbPfiPT4_PiiiibPKf --------------------------
	.section	.nv.info._ZN4vllm3moe10topkGatingILi8ELi256ELi4ELi16ELi32EifLNS0_11ScoringFuncE0EEEvPKT5_PKbPfiPT4_PiiiibPKf,"",@"SHT_CUDA_INFO"
	.sectionflags	@""
	.align	4


	//----- nvinfo : EIATTR_CUDA_API_VERSION
	.align		4
        /*0000*/ 	.byte	0x04, 0x37
        /*0002*/ 	.short	(.L_11375 - .L_11374)
.L_11374:
        /*0004*/ 	.word	0x00000082


	//----- nvinfo : EIATTR_SW2861232_WAR
	.align		4
.L_11375:
        /*0008*/ 	.byte	0x01, 0x35
	.zero		2


	//----- nvinfo : EIATTR_PARAM_CBANK
	.align		4
        /*000c*/ 	.byte	0x04, 0x0a
        /*000e*/ 	.short	(.L_11377 - .L_11376)
	.align		4
.L_11376:
        /*0010*/ 	.word	index@(.nv.constant0._ZN4vllm3moe10topkGatingILi8ELi256ELi4ELi16ELi32EifLNS0_11ScoringFuncE0EEEvPKT5_PKbPfiPT4_PiiiibPKf)
        /*0014*/ 	.short	0x0160
        /*0016*/ 	.short	0x0048


	//----- nvinfo : EIATTR_CBANK_PARAM_SIZE
	.align		4
.L_11377:
        /*0018*/ 	.byte	0x03, 0x19
        /*001a*/ 	.short	0x0048


	//----- nvinfo : EIATTR_KPARAM_INFO
	.align		4
        /*001c*/ 	.byte	0x04, 0x17
        /*001e*/ 	.short	(.L_11379 - .L_11378)
.L_11378:
        /*0020*/ 	.word	0x00000000
        /*0024*/ 	.short	0x000a
        /*0026*/ 	.short	0x0040
        /*0028*/ 	.byte	0x00, 0xf0, 0x21, 0x00


	//----- nvinfo : EIATTR_KPARAM_INFO
	.align		4
.L_11379:
        /*002c*/ 	.byte	0x04, 0x17
        /*002e*/ 	.short	(.L_11381 - .L_11380)
.L_11380:
        /*0030*/ 	.word	0x00000000
        /*0034*/ 	.short	0x0009
        /*0036*/ 	.short	0x003c
        /*0038*/ 	.byte	0x00, 0xf0, 0x05, 0x00


	//----- nvinfo : EIATTR_KPARAM_INFO
	.align		4
.L_11381:
        /*003c*/ 	.byte	0x04, 0x17
        /*003e*/ 	.short	(.L_11383 - .L_11382)
.L_11382:
        /*0040*/ 	.word	0x00000000
        /*0044*/ 	.short	0x0008
        /*0046*/ 	.short	0x0038
        /*0048*/ 	.byte	0x00, 0xf0, 0x11, 0x00


	//----- nvinfo : EIATTR_KPARAM_INFO
	.align		4
.L_11383:
        /*004c*/ 	.byte	0x04, 0x17
        /*004e*/ 	.short	(.L_11385 - .L_11384)
.L_11384:
        /*0050*/ 	.word	0x00000000
        /*0054*/ 	.short	0x0007
        /*0056*/ 	.short	0x0034
        /*0058*/ 	.byte	0x00, 0xf0, 0x11, 0x00


	//----- nvinfo : EIATTR_KPARAM_INFO
	.align		4
.L_11385:
        /*005c*/ 	.byte	0x04, 0x17
        /*005e*/ 	.short	(.L_11387 - .L_11386)
.L_11386:
        /*0060*/ 	.word	0x00000000
        /*0064*/ 	.short	0x0006
        /*0066*/ 	.short	0x0030
        /*0068*/ 	.byte	0x00, 0xf0, 0x11, 0x00


	//----- nvinfo : EIATTR_KPARAM_INFO
	.align		4
.L_11387:
        /*006c*/ 	.byte	0x04, 0x17
        /*006e*/ 	.short	(.L_11389 - .L_11388)
.L_11388:
        /*0070*/ 	.word	0x00000000
        /*0074*/ 	.short	0x0005
        /*0076*/ 	.short	0x0028
        /*0078*/ 	.byte	0x00, 0xf0, 0x21, 0x00


	//----- nvinfo : EIATTR_KPARAM_INFO
	.align		4
.L_11389:
        /*007c*/ 	.byte	0x04, 0x17
        /*007e*/ 	.short	(.L_11391 - .L_11390)
.L_11390:
        /*0080*/ 	.word	0x00000000
        /*0084*/ 	.short	0x0004
        /*0086*/ 	.short	0x0020
        /*0088*/ 	.byte	0x00, 0xf0, 0x21, 0x00


	//----- nvinfo : EIATTR_KPARAM_INFO
	.align		4
.L_11391:
        /*008c*/ 	.byte	0x04, 0x17
        /*008e*/ 	.short	(.L_11393 - .L_11392)
.L_11392:
        /*0090*/ 	.word	0x00000000
        /*0094*/ 	.short	0x0003
        /*0096*/ 	.short	0x0018
        /*0098*/ 	.byte	0x00, 0xf0, 0x11, 0x00


	//----- nvinfo : EIATTR_KPARAM_INFO
	.align		4
.L_11393:
        /*009c*/ 	.byte	0x04, 0x17
        /*009e*/ 	.short	(.L_11395 - .L_11394)
.L_11394:
        /*00a0*/ 	.word	0x00000000
        /*00a4*/ 	.short	0x0002
        /*00a6*/ 	.short	0x0010
        /*00a8*/ 	.byte	0x00, 0xf0, 0x21, 0x00


	//----- nvinfo : EIATTR_KPARAM_INFO
	.align		4
.L_11395:
        /*00ac*/ 	.byte	0x04, 0x17
        /*00ae*/ 	.short	(.L_11397 - .L_11396)
.L_11396:
        /*00b0*/ 	.word	0x00000000
        /*00b4*/ 	.short	0x0001
        /*00b6*/ 	.short	0x0008
        /*00b8*/ 	.byte	0x00, 0xf0, 0x21, 0x00


	//----- nvinfo : EIATTR_KPARAM_INFO
	.align		4
.L_11397:
        /*00bc*/ 	.byte	0x04, 0x17
        /*00be*/ 	.short	(.L_11399 - .L_11398)
.L_11398:
        /*00c0*/ 	.word	0x00000000
        /*00c4*/ 	.short	0x0000
        /*00c6*/ 	.short	0x0000
        /*00c8*/ 	.byte	0x00, 0xf0, 0x21, 0x00


	//----- nvinfo : EIATTR_MAXREG_COUNT
	.align		4
.L_11399:
        /*00cc*/ 	.byte	0x03, 0x1b
        /*00ce*/ 	.short	0x00ff


	//----- nvinfo : EIATTR_MERCURY_ISA_VERSION
	.align		4
        /*00d0*/ 	.byte	0x03, 0x5f
        /*00d2*/ 	.short	0x0000


	//----- nvinfo : EIATTR_COOP_GROUP_MASK_REGIDS
	.align		4
        /*00d4*/ 	.byte	0x04, 0x29
        /*00d6*/ 	.short	(.L_11401 - .L_11400)


	//   ....[0]....
.L_11400:
        /*00d8*/ 	.word	0xffffffff


	//   ....[1]....
        /*00dc*/ 	.word	0xffffffff


	//   ....[2]....
        /*00e0*/ 	.word	0xffffffff


	//   ....[3]....
        /*00e4*/ 	.word	0xffffffff


	//   ....[4]....
        /*00e8*/ 	.word	0xffffffff


	//   ....[5]....
        /*00ec*/ 	.word	0xffffffff


	//   ....[6]....
        /*00f0*/ 	.word	0xffffffff


	//   ....[7]....
        /*00f4*/ 	.word	0xffffffff


	//   ....[8]....
        /*00f8*/ 	.word	0xffffffff


	//   ....[9]....
        /*00fc*/ 	.word	0xffffffff


	//   ....[10]....
        /*0100*/ 	.word	0xffffffff


	//   ....[11]....
        /*0104*/ 	.word	0xffffffff


	//   ....[12]....
        /*0108*/ 	.word	0xffffffff


	//   ....[13]....
        /*010c*/ 	.word	0xffffffff


	//   ....[14]....
        /*0110*/ 	.word	0xffffffff


	//   ....[15]....
        /*0114*/ 	.word	0xffffffff


	//   ....[16]....
        /*0118*/ 	.word	0xffffffff


	//   ....[17]....
        /*011c*/ 	.word	0xffffffff


	//   ....[18]....
        /*0120*/ 	.word	0xffffffff


	//   ....[19]....
        /*0124*/ 	.word	0xffffffff


	//   ....[20]....
        /*0128*/ 	.word	0xffffffff


	//   ....[21]....
        /*012c*/ 	.word	0xffffffff


	//   ....[22]....
        /*0130*/ 	.word	0xffffffff


	//   ....[23]....
        /*0134*/ 	.word	0xffffffff


	//   ....[24]....
        /*0138*/ 	.word	0xffffffff


	//   ....[25]....
        /*013c*/ 	.word	0xffffffff


	//   ....[26]....
        /*0140*/ 	.word	0xffffffff


	//   ....[27]....
        /*0144*/ 	.word	0xffffffff


	//   ....[28]....
        /*0148*/ 	.word	0xffffffff


	//   ....[29]....
        /*014c*/ 	.word	0xffffffff


	//   ....[30]....
        /*0150*/ 	.word	0xffffffff


	//   ....[31]....
        /*0154*/ 	.word	0xffffffff


	//   ....[32]....
        /*0158*/ 	.word	0xffffffff


	//   ....[33]....
        /*015c*/ 	.word	0xffffffff


	//   ....[34]....
        /*0160*/ 	.word	0xffffffff


	//   ....[35]....
        /*0164*/ 	.word	0xffffffff


	//   ....[36]....
        /*0168*/ 	.word	0xffffffff


	//   ....[37]....
        /*016c*/ 	.word	0xffffffff


	//   ....[38]....
        /*0170*/ 	.word	0xffffffff


	//   ....[39]....
        /*0174*/ 	.word	0xffffffff


	//   ....[40]....
        /*0178*/ 	.word	0xffffffff


	//   ....[41]....
        /*017c*/ 	.word	0xffffffff


	//   ....[42]....
        /*0180*/ 	.word	0xffffffff


	//   ....[43]....
        /*0184*/ 	.word	0xffffffff


	//   ....[44]....
        /*0188*/ 	.word	0xffffffff


	//   ....[45]....
        /*018c*/ 	.word	0xffffffff


	//   ....[46]....
        /*0190*/ 	.word	0xffffffff


	//   ....[47]....
        /*0194*/ 	.word	0xffffffff


	//   ....[48]....
        /*0198*/ 	.word	0xffffffff


	//   ....[49]....
        /*019c*/ 	.word	0xffffffff


	//   ....[50]....
        /*01a0*/ 	.word	0xffffffff


	//   ....[51]....
        /*01a4*/ 	.word	0xffffffff


	//   ....[52]....
        /*01a8*/ 	.word	0xffffffff


	//   ....[53]....
        /*01ac*/ 	.word	0xffffffff


	//   ....[54]....
        /*01b0*/ 	.word	0xffffffff


	//   ....[55]....
        /*01b4*/ 	.word	0xffffffff


	//   ....[56]....
        /*01b8*/ 	.word	0xffffffff


	//   ....[57]....
        /*01bc*/ 	.word	0xffffffff


	//   ....[58]....
        /*01c0*/ 	.word	0xffffffff


	//   ....[59]....
        /*01c4*/ 	.word	0xffffffff


	//   ....[60]....
        /*01c8*/ 	.word	0xffffffff


	//   ....[61]....
        /*01cc*/ 	.word	0xffffffff


	//   ....[62]....
        /*01d0*/ 	.word	0xffffffff


	//   ....[63]....
        /*01d4*/ 	.word	0xffffffff


	//   ....[64]....
        /*01d8*/ 	.word	0xffffffff


	//   ....[65]....
        /*01dc*/ 	.word	0xffffffff


	//   ....[66]....
        /*01e0*/ 	.word	0xffffffff


	//   ....[67]....
        /*01e4*/ 	.word	0xffffffff


	//   ....[68]....
        /*01e8*/ 	.word	0xffffffff


	//   ....[69]....
        /*01ec*/ 	.word	0xffffffff


	//----- nvinfo : EIATTR_COOP_GROUP_INSTR_OFFSETS
	.align		4
.L_11401:
        /*01f0*/ 	.byte	0x04, 0x28
        /*01f2*/ 	.short	(.L_11403 - .L_11402)


	//   ....[0]....
.L_11402:
        /*01f4*/ 	.word	0x00000250


	//   ....[1]....
        /*01f8*/ 	.word	0x00000280


	//   ....[2]....
        /*01fc*/ 	.word	0x000002a0


	//   ....[3]....
        /*0200*/ 	.word	0x000002d0


	//   ....[4]....
        /*0204*/ 	.word	0x00000300


	//   ....[5]....
        /*0208*/ 	.word	0x00000520


	//   ....[6]....
        /*020c*/ 	.word	0x00000540


	//   ....[7]....
        /*0210*/ 	.word	0x00000560


	//   ....[8]....
        /*0214*/ 	.word	0x00000580


	//   ....[9]....
        /*0218*/ 	.word	0x000005a0


	//   ....[10]....
        /*021c*/ 	.word	0x00000b00


	//   ....[11]....
        /*0220*/ 	.word	0x00000b20


	//   ....[12]....
        /*0224*/ 	.word	0x00000b30


	//   ....[13]....
        /*0228*/ 	.word	0x00000bd0


	//   ....[14]....
        /*022c*/ 	.word	0x00000be0


	//   ....[15]....
        /*0230*/ 	.word	0x00000bf0


	//   ....[16]....
        /*0234*/ 	.word	0x00000c50


	//   ....[17]....
        /*0238*/ 	.word	0x00000c90


	//   ....[18]....
        /*023c*/ 	.word	0x00000ca0


	//   ....[19]....
        /*0240*/ 	.word	0x00000d30


	//   ....[20]....
        /*0244*/ 	.word	0x00000d50


	//   ....[21]....
        /*0248*/ 	.word	0x00000d60


	//   ....[22]....
        /*024c*/ 	.word	0x00000dc0


	//   ....[23]....
        /*0250*/ 	.word	0x00000e00


	//   ....[24]....
        /*0254*/ 	.word	0x00000e10


	//   ....[25]....
        /*0258*/ 	.word	0x00001350


	//   ....[26]....
        /*025c*/ 	.word	0x00001370


	//   ....[27]....
        /*0260*/ 	.word	0x00001380


	//   ....[28]....
        /*0264*/ 	.word	0x00001410


	//   ....[29]....
        /*0268*/ 	.word	0x00001430


	//   ....[30]....
        /*026c*/ 	.word	0x00001440


	//   ....[31]....
        /*0270*/ 	.word	0x000014a0


	//   ....[32]....
        /*0274*/ 	.word	0x000014e0


	//   ....[33]....
        /*0278*/ 	.word	0x000014f0


	//   ....[34]....
        /*027c*/ 	.word	0x00001580


	//   ....[35]....
        /*0280*/ 	.word	0x000015a0


	//   ....[36]....
        /*0284*/ 	.word	0x000015b0


	//   ....[37]....
        /*0288*/ 	.word	0x00001610


	//   ....[38]....
        /*028c*/ 	.word	0x00001650


	//   ....[39]....
        /*0290*/ 	.word	0x00001660


	//   ....[40]....
        /*0294*/ 	.word	0x00001da0


	//   ....[41]....
        /*0298*/ 	.word	0x00001e20


	//   ....[42]....
        /*029c*/ 	.word	0x00001e90


	//   ....[43]....
        /*02a0*/ 	.word	0x00001f10


	//   ....[44]....
        /*02a4*/ 	.word	0x00001f90


	//   ....[45]....
        /*02a8*/ 	.word	0x00002010


	//   ....[46]....
        /*02ac*/ 	.word	0x00002090


	//   ....[47]....
        /*02b0*/ 	.word	0x00002110


	//   ....[48]....
        /*02b4*/ 	.word	0x00002190


	//   ....[49]....
        /*02b8*/ 	.word	0x00002210


	//   ....[50]....
        /*02bc*/ 	.word	0x00002290


	//   ....[51]....
        /*02c0*/ 	.word	0x00002310


	//   ....[52]....
        /*02c4*/ 	.word	0x00002390


	//   ....[53]....
        /*02c8*/ 	.word	0x00002410


	//   ....[54]....
        /*02cc*/ 	.word	0x00002480


	//   ....[55]....
        /*02d0*/ 	.word	0x000024f0


	//   ....[56]....
        /*02d4*/ 	.word	0x00002570


	//   ....[57]....
        /*02d8*/ 	.word	0x000025e0


	//   ....[58]....
        /*02dc*/ 	.word	0x00002660


	//   ....[59]....
        /*02e0*/ 	.word	0x000026e0


	//   ....[60]....
        /*02e4*/ 	.word	0x00002760


	//   ....[61]....
        /*02e8*/ 	.word	0x000027e0


	//   ....[62]....
        /*02ec*/ 	.word	0x00002860


	//   ....[63]....
        /*02f0*/ 	.word	0x000028e0


	//   ....[64]....
        /*02f4*/ 	.word	0x00002960


	//   ....[65]....
        /*02f8*/ 	.word	0x000029e0


	//   ....[66]....
        /*02fc*/ 	.word	0x00002a60


	//   ....[67]....
        /*0300*/ 	.word	0x00002ae0


	//   ....[68]....
        /*0304*/ 	.word	0x00002b60


	//   ....[69]....
        /*0308*/ 	.word	0x00002bd0


	//----- nvinfo : EIATTR_EXIT_INSTR_OFFSETS
	.align		4
.L_11403:
        /*030c*/ 	.byte	0x04, 0x1c
        /*030e*/ 	.short	(.L_11405 - .L_11404)


	//   ....[0]....
.L_11404:
        /*0310*/ 	.word	0x00000080


	//   ....[1]....
        /*0314*/ 	.word	0x000019c0


	//   ....[2]....
        /*0318*/ 	.word	0x000019d0


	//   ....[3]....
        /*031c*/ 	.word	0x00001bf0


	//   ....[4]....
        /*0320*/ 	.word	0x00001d40


	//----- nvinfo : EIATTR_MAX_THREADS
	.align		4
.L_11405:
        /*0324*/ 	.byte	0x04, 0x05
        /*0326*/ 	.short	(.L_11407 - .L_11406)
.L_11406:
        /*0328*/ 	.word	0x00000080
        /*032c*/ 	.word	0x00000001
        /*0330*/ 	.word	0x00000001


	//----- nvinfo : EIATTR_CRS_STACK_SIZE
	.align		4
.L_11407:
        /*0334*/ 	.byte	0x04, 0x1e
        /*0336*/ 	.short	(.L_11409 - .L_11408)
.L_11408:
        /*0338*/ 	.word	0x00000000
.L_11409:


//--------------------- .nv.info._ZN4vllm3moe10topkGatingILi4ELi128ELi4ELi16ELi32EifLNS0_11ScoringFuncE0EEEvPKT5_PKbPfiPT4_PiiiibPKf --------------------------
	.section	.nv.info._ZN4vllm3moe10topkGatingILi4ELi128ELi4ELi16ELi32EifLNS0_11ScoringFuncE0EEEvPKT5_PKbPfiPT4_PiiiibPKf,"",@"SHT_CUDA_INFO"
	.sectionflags	@""
	.align	4


	//----- nvinfo : EIATTR_CUDA_API_VERSION
	.align		4
        /*0000*/ 	.byte	0x04, 0x37
        /*0002*/ 	.short	(.L_11411 - .L_11410)
.L_11410:
        /*0004*/ 	.word	0x00000082


	//----- nvinfo : EIATTR_SW2861232_WAR
	.align		4
.L_11411:
        /*0008*/ 	.byte	0x01, 0x35
	.zero		2


	//----- nvinfo : EIATTR_PARAM_CBANK
	.align		4
        /*000c*/ 	.byte	0x04, 0x0a
        /*000e*/ 	.short	(.L_11413 - .L_11412)
	.align		4
.L_11412:
        /*0010*/ 	.word	index@(.nv.constant0._ZN4vllm3moe10topkGatingILi4ELi128ELi4ELi16ELi32EifLNS0_11ScoringFuncE0EEEvPKT5_PKbPfiPT4_PiiiibPKf)
        /*0014*/ 	.short	0x0160
        /*0016*/ 	.short	0x0048


	//----- nvinfo : EIATTR_CBANK_PARAM_SIZE
	.align		4
.L_11413:
        /*0018*/ 	.byte	0x03, 0x19
        /*001a*/ 	.short	0x0048


	//----- nvinfo : EIATTR_KPARAM_INFO
	.align		4
        /*001c*/ 	.byte	0x04, 0x17
        /*001e*/ 	.short	(.L_11415 - .L_11414)
.L_11414:
        /*0020*/ 	.word	0x00000000
        /*0024*/ 	.short	0x000a
        /*0026*/ 	.short	0x0040
        /*0028*/ 	.byte	0x00, 0xf0, 0x21, 0x00


	//----- nvinfo : EIATTR_KPARAM_INFO
	.align		4
.L_11415:
        /*002c*/ 	.byte	0x04, 0x17
        /*002e*/ 	.short	(.L_11417 - .L_11416)
.L_11416:
        /*0030*/ 	.word	0x00000000
        /*0034*/ 	.short	0x0009
        /*0036*/ 	.short	0x003c
        /*0038*/ 	.byte	0x00, 0xf0, 0x05, 0x00


	//----- nvinfo : EIATTR_KPARAM_INFO
	.align		4
.L_11417:
        /*003c*/ 	.byte	0x04, 0x17
        /*003e*/ 	.short	(.L_11419 - .L_11418)
.L_11418:
        /*0040*/ 	.word	0x00000000
        /*0044*/ 	.short	0x0008
        /*0046*/ 	.short	0x0038
        /*0048*/ 	.byte	0x00, 0xf0, 0x11, 0x00


	//----- nvinfo : EIATTR_KPARAM_INFO
	.align		4
.L_11419:
        /*004c*/ 	.byte	0x04, 0x17
        /*004e*/ 	.short	(.L_11421 - .L_11420)
.L_11420:
        /*0050*/ 	.word	0x00000000
        /*0054*/ 	.short	0x0007
        /*0056*/ 	.short	0x0034
        /*0058*/ 	.byte	0x00, 0xf0, 0x11, 0x00


	//----- nvinfo : EIATTR_KPARAM_INFO
	.align		4
.L_11421:
        /*005c*/ 	.byte	0x04, 0x17
        /*005e*/ 	.short	(.L_11423 - .L_11422)
.L_11422:
        /*0060*/ 	.word	0x00000000
        /*0064*/ 	.short	0x0006
        /*0066*/ 	.short	0x0030
        /*0068*/ 	.byte	0x00, 0xf0, 0x11, 0x00


	//----- nvinfo : EIATTR_KPARAM_INFO
	.align		4
.L_11423:
        /*006c*/ 	.byte	0x04, 0x17
        /*006e*/ 	.short	(.L_11425 - .L_11424)
.L_11424:
        /*0070*/ 	.word	0x00000000
        /*0074*/ 	.short	0x0005
        /*0076*/ 	.short	0x0028
        /*0078*/ 	.byte	0x00, 0xf0, 0x21, 0x00


	//----- nvinfo : EIATTR_KPARAM_INFO
	.align		4
.L_11425:
        /*007c*/ 	.byte	0x04, 0x17
        /*007e*/ 	.short	(.L_11427 - .L_11426)
.L_11426:
        /*0080*/ 	.word	0x00000000
        /*0084*/ 	.short	0x0004
        /*0086*/ 	.short	0x0020
        /*0088*/ 	.byte	0x00, 0xf0, 0x21, 0x00


	//----- nvinfo : EIATTR_KPARAM_INFO
	.align		4
.L_11427:
        /*008c*/ 	.byte	0x04, 0x17
        /*008e*/ 	.short	(.L_11429 - .L_11428)
.L_11428:
        /*0090*/ 	.word	0x00000000
        /*0094*/ 	.short	0x0003
        /*0096*/ 	.short	0x0018
        /*0098*/ 	.byte	0x00, 0xf0, 0x11, 0x00


	//----- nvinfo : EIATTR_KPARAM_INFO
	.align		4
.L_11429:
        /*009c*/ 	.byte	0x04, 0x17
        /*009e*/ 	.short	(.L_11431 - .L_11430)
.L_11430:
        /*00a0*/ 	.word	0x00000000
        /*00a4*/ 	.short	0x0002
        /*00a6*/ 	.short	0x0010
        /*00a8*/ 	.byte	0x00, 0xf0, 0x21, 0x00


	//----- nvinfo : EIATTR_KPARAM_INFO
	.align		4
.L_11431:
        /*00ac*/ 	.byte	0x04, 0x17
        /*00ae*/ 	.short	(.L_11433 - .L_11432)
.L_11432:
        /*00b0*/ 	.word	0x00000000
        /*00b4*/ 	.short	0x0001
        /*00b6*/ 	.short	0x0008
        /*00b8*/ 	.byte	0x00, 0xf0, 0x21, 0x00


	//----- nvinfo : EIATTR_KPARAM_INFO
	.align		4
.L_11433:
        /*00bc*/ 	.byte	0x04, 0x17
        /*00be*/ 	.short	(.L_11435 - .L_11434)
.L_11434:
        /*00c0*/ 	.word	0x00000000
        /*00c4*/ 	.short	0x0000
        /*00c6*/ 	.short	0x0000
        /*00c8*/ 	.byte	0x00, 0xf0, 0x21, 0x00


	//----- nvinfo : EIATTR_MAXREG_COUNT
	.align		4
.L_11435:
        /*00cc*/ 	.byte	0x03, 0x1b
        /*00ce*/ 	.short	0x00ff


	//----- nvinfo : EIATTR_MERCURY_ISA_VERSION
	.align		4
        /*00d0*/ 	.byte	0x03, 0x5f
        /*00d2*/ 	.short	0x0000


	//----- nvinfo : EIATTR_COOP_GROUP_MASK_REGIDS
	.align		4
        /*00d4*/ 	.byte	0x04, 0x29
        /*00d6*/ 	.short	(.L_11437 - .L_11436)


	//   ....[0]....
.L_11436:
        /*00d8*/ 	.word	0xffffffff


	//   ....[1]....
        /*00dc*/ 	.word	0xffffffff


	//   ....[2]....
        /*00e0*/ 	.word	0xffffffff


	//   ....[3]....
        /*00e4*/ 	.word	0xffffffff


	//   ....[4]....
        /*00e8*/ 	.word	0xffffffff


	//   ....[5]....
        /*00ec*/ 	.word	0xffffffff


	//   ....[6]....
        /*00f0*/ 	.word	0xffffffff


	//   ....[7]....
        /*00f4*/ 	.word	0xffffffff


	//   ....[8]....
        /*00f8*/ 	.word	0xffffffff


	//   ....[9]....
        /*00fc*/ 	.word	0xffffffff


	//   ....[10]....
        /*0100*/ 	.word	0xffffffff


	//   ....[11]....
        /*0104*/ 	.word	0xffffffff


	//   ....[12]....
        /*0108*/ 	.word	0xffffffff


	//   ....[13]....
        /*010c*/ 	.word	0xffffffff


	//   ....[14]....
        /*0110*/ 	.word	0xffffffff


	//   ....[15]....
        /*0114*/ 	.word	0xffffffff


	//   ....[16]....
        /*0118*/ 	.word	0xffffffff


	//   ....[17]....
        /*011c*/ 	.word	0xffffffff


	//   ....[18]....
        /*0120*/ 	.word	0xffffffff


	//   ....[19]....
        /*0124*/ 	.word	0xffffffff


	//   ....[20]....
        /*0128*/ 	.word	0xffffffff


	//   ....[21]....
        /*012c*/ 	.word	0xffffffff


	//   ....[22]....
        /*0130*/ 	.word	0xffffffff


	//   ....[23]....
        /*0134*/ 	.word	0xffffffff


	//   ....[24]....
        /*0138*/ 	.word	0xffffffff


	//   ....[25]....
        /*013c*/ 	.word	0xffffffff


	//   ....[26]....
        /*0140*/ 	.word	0xffffffff


	//   ....[27]....
        /*0144*/ 	.word	0xffffffff


	//   ....[28]....
        /*0148*/ 	.word	0xffffffff


	//   ....[29]....
        /*014c*/ 	.word	0xffffffff


	//   ....[30]....
        /*0150*/ 	.word	0xffffffff


	//   ....[31]....
        /*0154*/ 	.word	0xffffffff


	//   ....[32]....
        /*0158*/ 	.word	0xffffffff


	//   ....[33]....
        /*015c*/ 	.word	0xffffffff


	//   ....[34]....
        /*0160*/ 	.word	0xffffffff


	//   ....[35]....
        /*0164*/ 	.word	0xffffffff


	//   ....[36]....
        /*0168*/ 	.word	0xffffffff


	//   ....[37]....
        /*016c*/ 	.word	0xffffffff


	//   ....[38]....
        /*0170*/ 	.word	0xffffffff


	//   ....[39]....
        /*0174*/ 	.word	0xffffffff


	//   ....[40]....
        /*0178*/ 	.word	0xffffffff


	//   ....[41]....
        /*017c*/ 	.word	0xffffffff


	//   ....[42]....
        /*0180*/ 	.word	0xffffffff


	//   ....[43]....
        /*0184*/ 	.word	0xffffffff


	//   ....[44]....
        /*0188*/ 	.word	0xffffffff


	//   ....[45]....
        /*018c*/ 	.word	0xffffffff


	//   ....[46]....
        /*0190*/ 	.word	0xffffffff


	//   ....[47]....
        /*0194*/ 	.word	0xffffffff


	//   ....[48]....
        /*0198*/ 	.word	0xffffffff


	//   ....[49]....
        /*019c*/ 	.word	0xffffffff


	//   ....[50]....
        /*01a0*/ 	.word	0xffffffff


	//   ....[51]....
        /*01a4*/ 	.word	0xffffffff


	//   ....[52]....
        /*01a8*/ 	.word	0xffffffff


	//   ....[53]....
        /*01ac*/ 	.word	0xffffffff


	//   ....[54]....
        /*01b0*/ 	.word	0xffffffff


	//   ....[55]....
        /*01b4*/ 	.word	0xffffffff


	//   ....[56]....
        /*01b8*/ 	.word	0xffffffff


	//   ....[57]....
        /*01bc*/ 	.word	0xffffffff


	//   ....[58]....
        /*01c0*/ 	.word	0xffffffff


	//   ....[59]....
        /*01c4*/ 	.word	0xffffffff


	//   ....[60]....
        /*01c8*/ 	.word	0xffffffff


	//   ....[61]....
        /*01cc*/ 	.word	0xffffffff


	//   ....[62]....
        /*01d0*/ 	.word	0xffffffff


	//   ....[63]....
        /*01d4*/ 	.word	0xffffffff


	//   ....[64]....
        /*01d8*/ 	.word	0xffffffff


	//   ....[65]....
        /*01dc*/ 	.word	0xffffffff


	//   ....[66]....
        /*01e0*/ 	.word	0xffffffff


	//   ....[67]....
        /*01e4*/ 	.word	0xffffffff


	//   ....[68]....
        /*01e8*/ 	.word	0xffffffff


	//   ....[69]....
        /*01ec*/ 	.word	0xffffffff


	//----- nvinfo : EIATTR_COOP_GROUP_INSTR_OFFSETS
	.align		4
.L_11437:
        /*01f0*/ 	.byte	0x04, 0x28
        /*01f2*/ 	.short	(.L_11439 - .L_11438)


	//   ....[0]....
.L_11438:
        /*01f4*/ 	.word	0x000001c0


	//   ....[1]....
        /*01f8*/ 	.word	0x000001f0


	//   ....[2]....
        /*01fc*/ 	.word	0x00000220


	//   ....[3]....
        /*0200*/ 	.word	0x00000250


	//   ....[4]....
        /*0204*/ 	.word	0x00000270


	//   ....[5]....
        /*0208*/ 	.word	0x00000390


	//   ....[6]....
        /*020c*/ 	.word	0x000003b0


	//   ....[7]....
        /*0210*/ 	.word	0x000003d0


	//   ....[8]....
        /*0214*/ 	.word	0x000003f0


	//   ....[9]....
        /*0218*/ 	.word	0x00000410


	//   ....[10]....
        /*021c*/ 	.word	0x00000740


	//   ....[11]....
        /*0220*/ 	.word	0x00000760


	//   ....[12]....
        /*0224*/ 	.word	0x00000770


	//   ....[13]....
        /*0228*/ 	.word	0x00000800


	//   ....[14]....
        /*022c*/ 	.word	0x00000820


	//   ....[15]....
        /*0230*/ 	.word	0x00000830


	//   ....[16]....
        /*0234*/ 	.word	0x00000890


	//   ....[17]....
        /*0238*/ 	.word	0x000008d0


	//   ....[18]....
        /*023c*/ 	.word	0x000008e0


	//   ....[19]....
        /*0240*/ 	.word	0x00000970


	//   ....[20]....
        /*0244*/ 	.word	0x00000990


	//   ....[21]....
        /*0248*/ 	.word	0x000009a0


	//   ....[22]....
        /*024c*/ 	.word	0x00000a00


	//   ....[23]....
        /*0250*/ 	.word	0x00000a40


	//   ....[24]....
        /*0254*/ 	.word	0x00000a50


	//   ....[25]....
        /*0258*/ 	.word	0x00000e80


	//   ....[26]....
        /*025c*/ 	.word	0x00000ea0


	//   ....[27]....
        /*0260*/ 	.word	0x00000eb0


	//   ....[28]....
        /*0264*/ 	.word	0x00000f40


	//   ....[29]....
        /*0268*/ 	.word	0x00000f60


	//   ....[30]....
        /*026c*/ 	.word	0x00000f70


	//   ....[31]....
        /*0270*/ 	.word	0x00000fd0


	//   ....[32]....
        /*0274*/ 	.word	0x00001010


	//   ....[33]....
        /*0278*/ 	.word	0x00001020


	//   ....[34]....
        /*027c*/ 	.word	0x000010b0


	//   ....[35]....
        /*0280*/ 	.word	0x000010d0


	//   ....[36]....
        /*0284*/ 	.word	0x000010e0


	//   ....[37]....
        /*0288*/ 	.word	0x00001140


	//   ....[38]....
        /*028c*/ 	.word	0x00001180


	//   ....[39]....
        /*0290*/ 	.word	0x00001190


	//   ....[40]....
        /*0294*/ 	.word	0x000018d0


	//   ....[41]....
        /*0298*/ 	.word	0x00001950


	//   ....[42]....
        /*029c*/ 	.word	0x000019c0


	//   ....[43]....
        /*02a0*/ 	.word	0x00001a40


	//   ....[44]....
        /*02a4*/ 	.word	0x00001ac0


	//   ....[45]....
        /*02a8*/ 	.word	0x00001b40


	//   ....[46]....
        /*02ac*/ 	.word	0x00001bc0


	//   ....[47]....
        /*02b0*/ 	.word	0x00001c40


	//   ....[48]....
        /*02b4*/ 	.word	0x00001cc0


	//   ....[49]....
        /*02b8*/ 	.word	0x00001d40


	//   ....[50]....
        /*02bc*/ 	.word	0x00001dc0


	//   ....[51]....
        /*02c0*/ 	.word	0x00001e40


	//   ....[52]....
        /*02c4*/ 	.word	0x00001ec0


	//   ....[53]....
        /*02c8*/ 	.word	0x00001f40


	//   ....[54]....
        /*02cc*/ 	.word	0x00001fc0


	//   ....[55]....
        /*02d0*/ 	.word	0x00002040


	//   ....[56]....
        /*02d4*/ 	.word	0x000020c0


	//   ....[57]....
        /*02d8*/ 	.word	0x00002130


	//   ....[58]....
        /*02dc*/ 	.word	0x000021b0


	//   ....[59]....
        /*02e0*/ 	.word	0x00002230


	//   ....[60]....
        /*02e4*/ 	.word	0x000022b0


	//   ....[61]....
        /*02e8*/ 	.word	0x00002330


	//   ....[62]....
        /*02ec*/ 	.word	0x000023b0


	//   ....[63]....
        /*02f0*/ 	.word	0x00002430


	//   ....[64]....
        /*02f4*/ 	.word	0x000024b0


	//   ....[65]....
        /*02f8*/ 	.word	0x00002530


	//   ....[66]....
        /*02fc*/ 	.word	0x000025b0


	//   ....[67]....
        /*0300*/ 	.word	0x00002630


	//   ....[68]....
        /*0304*/ 	.word	0x000026b0


	//   ....[69]....
        /*0308*/ 	.word	0x00002730


	//----- nvinfo : EIATTR_EXIT_INSTR_OFFSETS
	.align		4
.L_11439:
        /*030c*/ 	.byte	0x04, 0x1c
        /*030e*/ 	.short	(.L_11441 - .L_11440)


	//   ....[0]....
.L_11440:
        /*0310*/ 	.word	0x00000080


	//   ....[1]....
        /*0314*/ 	.word	0x000014f0


	//   ....[2]....
        /*0318*/ 	.word	0x00001500


	//   ....[3]....
        /*031c*/ 	.word	0x00001720


	//   ....[4]....
        /*0320*/ 	.word	0x00001870


	//----- nvinfo : EIATTR_MAX_THREADS
	.align		4
.L_11441:
        /*0324*/ 	.byte	0x04, 0x05
        /*0326*/ 	.short	(.L_11443 - .L_11442)
.L_11442:
        /*0328*/ 	.word	0x00000080
        /*032c*/ 	.word	0x00000001
        /*0330*/ 	.word	0x00000001


	//----- nvinfo : EIATTR_CRS_STACK_SIZE
	.align		4
.L_11443:
        /*0334*/ 	.byte	0x04, 0x1e
        /*0336*/ 	.short	(.L_11445 - .L_11444)
.L_11444:
        /*0338*/ 	.word	0x00000000
.L_11445:


//--------------------- .nv.info._ZN4vllm3moe10topkGatingILi4ELi64ELi4ELi16ELi32EifLNS0_11ScoringFuncE0EEEvPKT5_PKbPfiPT4_PiiiibPKf --------------------------
	.section	.nv.info._ZN4vllm3moe10topkGatingILi4ELi64ELi4ELi16ELi32EifLNS0_11ScoringFuncE0EEEvPKT5_PKbPfiPT4_PiiiibPKf,"",@"SHT_CUDA_INFO"
	.sectionflags	@""
	.align	4


	//----- nvinfo : EIATTR_CUDA_API_VERSION
	.align		4
        /*0000*/ 	.byte	0x04, 0x37
        /*0002*/ 	.short	(.L_11447 - .L_11446)
.L_11446:
        /*0004*/ 	.word	0x00000082


	//----- nvinfo : EIATTR_SW2861232_WAR
	.align		4
.L_11447:
        /*0008*/ 	.byte	0x01, 0x35
	.zero		2


	//----- nvinfo : EIATTR_PARAM_CBANK
	.align		4
        /*000c*/ 	.byte	0x04, 0x0a
        /*000e*/ 	.short	(.L_11449 - .L_11448)
	.align		4
.L_11448:
        /*0010*/ 	.word	index@(.nv.constant0._ZN4vllm3moe10topkGatingILi4ELi64ELi4ELi16ELi32EifLNS0_11ScoringFuncE0EEEvPKT5_PKbPfiPT4_PiiiibPKf)
        /*0014*/ 	.short	0x0160
        /*0016*/ 	.short	0x0048


	//----- nvinfo : EIATTR_CBANK_PARAM_SIZE
	.align		4
.L_11449:
        /*0018*/ 	.byte	0x03, 0x19
        /*001a*/ 	.short	0x0048


	//----- nvinfo : EIATTR_KPARAM_INFO
	.align		4
        /*001c*/ 	.byte	0x04, 0x17
        /*001e*/ 	.short	(.L_11451 - .L_11450)
.L_11450:
        /*0020*/ 	.word	0x00000000
        /*0024*/ 	.short	0x000a
        /*0026*/ 	.short	0x0040
        /*0028*/ 	.byte	0x00, 0xf0, 0x21, 0x00


	//----- nvinfo : EIATTR_KPARAM_INFO
	.align		4
.L_11451:
        /*002c*/ 	.byte	0x04, 0x17
        /*002e*/ 	.short	(.L_11453 - .L_11452)
.L_11452:
        /*0030*/ 	.word	0x00000000
        /*0034*/ 	.short	0x0009
        /*0036*/ 	.short	0x003c
        /*0038*/ 	.byte	0x00, 0xf0, 0x05, 0x00


	//----- nvinfo : EIATTR_KPARAM_INFO
	.align		4
.L_11453:
        /*003c*/ 	.byte	0x04, 0x17
        /*003e*/ 	.short	(.L_11455 - .L_11454)
.L_11454:
        /*0040*/ 	.word	0x00000000
        /*0044*/ 	.short	0x0008
        /*0046*/ 	.short	0x0038
        /*0048*/ 	.byte	0x00, 0xf0, 0x11, 0x00


	//----- nvinfo : EIATTR_KPARAM_INFO
	.align		4
.L_11455:
        /*004c*/ 	.byte	0x04, 0x17
        /*004e*/ 	.short	(.L_11457 - .L_11456)
.L_11456:
        /*0050*/ 	.word	0x00000000
        /*0054*/ 	.short	0x0007
        /*0056*/ 	.short	0x0034
        /*0058*/ 	.byte	0x00, 0xf0, 0x11, 0x00


	//----- nvinfo : EIATTR_KPARAM_INFO
	.align		4
.L_11457:
        /*005c*/ 	.byte	0x04, 0x17
        /*005e*/ 	.short	(.L_11459 - .L_11458)
.L_11458:
        /*0060*/ 	.word	0x00000000
        /*0064*/ 	.short	0x0006
        /*0066*/ 	.short	0x0030
        /*0068*/ 	.byte	0x00, 0xf0, 0x11, 0x00


	//----- nvinfo : EIATTR_KPARAM_INFO
	.align		4
.L_11459:
        /*006c*/ 	.byte	0x04, 0x17
        /*006e*/ 	.short	(.L_11461 - .L_11460)
.L_11460:
        /*0070*/ 	.word	0x00000000
        /*0074*/ 	.short	0x0005
        /*0076*/ 	.short	0x0028
        /*0078*/ 	.byte	0x00, 0xf0, 0x21, 0x00


	//----- nvinfo : EIATTR_KPARAM_INFO
	.align		4
.L_11461:
        /*007c*/ 	.byte	0x04, 0x17
        /*007e*/ 	.short	(.L_11463 - .L_11462)
.L_11462:
        /*0080*/ 	.word	0x00000000
        /*0084*/ 	.short	0x0004
        /*0086*/ 	.short	0x0020
        /*0088*/ 	.byte	0x00, 0xf0, 0x21, 0x00


	//----- nvinfo : EIATTR_KPARAM_INFO
	.align		4
.L_11463:
        /*008c*/ 	.byte	0x04, 0x17
        /*008e*/ 	.short	(.L_11465 - .L_11464)
.L_11464:
        /*0090*/ 	.word	0x00000000
        /*0094*/ 	.short	0x0003
        /*0096*/ 	.short	0x0018
        /*0098*/ 	.byte	0x00, 0xf0, 0x11, 0x00


	//----- nvinfo : EIATTR_KPARAM_INFO
	.align		4
.L_11465:
        /*009c*/ 	.byte	0x04, 0x17
        /*009e*/ 	.short	(.L_11467 - .L_11466)
.L_11466:
        /*00a0*/ 	.word	0x00000000
        /*00a4*/ 	.short	0x0002
        /*00a6*/ 	.short	0x0010
        /*00a8*/ 	.byte	0x00, 0xf0, 0x21, 0x00


	//----- nvinfo : EIATTR_KPARAM_INFO
	.align		4
.L_11467:
        /*00ac*/ 	.byte	0x04, 0x17
        /*00ae*/ 	.short	(.L_11469 - .L_11468)
.L_11468:
        /*00b0*/ 	.word	0x00000000
        /*00b4*/ 	.short	0x0001
        /*00b6*/ 	.short	0x0008
        /*00b8*/ 	.byte	0x00, 0xf0, 0x21, 0x00


	//----- nvinfo : EIATTR_KPARAM_INFO
	.align		4
.L_11469:
        /*00bc*/ 	.byte	0x04, 0x17
        /*00be*/ 	.short	(.L_11471 - .L_11470)
.L_11470:
        /*00c0*/ 	.word	0x00000000
        /*00c4*/ 	.short	0x0000
        /*00c6*/ 	.short	0x0000
        /*00c8*/ 	.byte	0x00, 0xf0, 0x21, 0x00


	//----- nvinfo : EIATTR_MAXREG_COUNT
	.align		4
.L_11471:
        /*00cc*/ 	.byte	0x03, 0x1b
        /*00ce*/ 	.short	0x00ff


	//----- nvinfo : EIATTR_MERCURY_ISA_VERSION
	.align		4
        /*00d0*/ 	.byte	0x03, 0x5f
        /*00d2*/ 	.short	0x0000


	//----- nvinfo : EIATTR_COOP_GROUP_MASK_REGIDS
	.align		4
        /*00d4*/ 	.byte	0x04, 0x29
        /*00d6*/ 	.short	(.L_11473 - .L_11472)


	//   ....[0]....
.L_11472:
        /*00d8*/ 	.word	0xffffffff


	//   ....[1]....
        /*00dc*/ 	.word	0xffffffff


	//   ....[2]....
        /*00e0*/ 	.word	0xffffffff


	//   ....[3]....
        /*00e4*/ 	.word	0xffffffff


	//   ....[4]....
        /*00e8*/ 	.word	0xffffffff


	//   ....[5]....
        /*00ec*/ 	.word	0xffffffff


	//   ....[6]....
        /*00f0*/ 	.word	0xffffffff


	//   ....[7]....
        /*00f4*/ 	.word	0xffffffff


	//   ....[8]....
        /*00f8*/ 	.word	0xffffffff


	//   ....[9]....
        /*00fc*/ 	.word	0xffffffff


	//   ....[10]....
        /*0100*/ 	.word	0xffffffff


	//   ....[11]....
        /*0104*/ 	.word	0xffffffff


	//   ....[12]....
        /*0108*/ 	.word	0xffffffff


	//   ....[13]....
        /*010c*/ 	.word	0xffffffff


	//   ....[14]....
        /*0110*/ 	.word	0xffffffff


	//   ....[15]....
        /*0114*/ 	.word	0xffffffff


	//   ....[16]....
        /*0118*/ 	.word	0xffffffff


	//   ....[17]....
        /*011c*/ 	.word	0xffffffff


	//   ....[18]....
        /*0120*/ 	.word	0xffffffff


	//   ....[19]....
        /*0124*/ 	.word	0xffffffff


	//   ....[20]....
        /*0128*/ 	.word	0xffffffff


	//   ....[21]....
        /*012c*/ 	.word	0xffffffff


	//   ....[22]....
        /*0130*/ 	.word	0xffffffff


	//   ....[23]....
        /*0134*/ 	.word	0xffffffff


	//   ....[24]....
        /*0138*/ 	.word	0xffffffff


	//   ....[25]....
        /*013c*/ 	.word	0xffffffff


	//   ....[26]....
        /*0140*/ 	.word	0xffffffff


	//   ....[27]....
        /*0144*/ 	.word	0xffffffff


	//   ....[28]....
        /*0148*/ 	.word	0xffffffff


	//   ....[29]....
        /*014c*/ 	.word	0xffffffff


	//   ....[30]....
        /*0150*/ 	.word	0xffffffff


	//   ....[31]....
        /*0154*/ 	.word	0xffffffff


	//   ....[32]....
        /*0158*/ 	.word	0xffffffff


	//   ....[33]....
        /*015c*/ 	.word	0xffffffff


	//   ....[34]....
        /*0160*/ 	.word	0xffffffff


	//   ....[35]....
        /*0164*/ 	.word	0xffffffff


	//   ....[36]....
        /*0168*/ 	.word	0xffffffff


	//   ....[37]....
        /*016c*/ 	.word	0xffffffff


	//   ....[38]....
        /*0170*/ 	.word	0xffffffff


	//   ....[39]....
        /*0174*/ 	.word	0xffffffff


	//   ....[40]....
        /*0178*/ 	.word	0xffffffff


	//   ....[41]....
        /*017c*/ 	.word	0xffffffff


	//   ....[42]....
        /*0180*/ 	.word	0xffffffff


	//   ....[43]....
        /*0184*/ 	.word	0xffffffff


	//   ....[44]....
        /*0188*/ 	.word	0xffffffff


	//   ....[45]....
        /*018c*/ 	.word	0xffffffff


	//   ....[46]....
        /*0190*/ 	.word	0xffffffff


	//   ....[47]....
        /*0194*/ 	.word	0xffffffff


	//   ....[48]....
        /*0198*/ 	.word	0xffffffff


	//   ....[49]....
        /*019c*/ 	.word	0xffffffff


	//   ....[50]....
        /*01a0*/ 	.word	0xffffffff


	//   ....[51]....
        /*01a4*/ 	.word	0xffffffff


	//   ....[52]....
        /*01a8*/ 	.word	0xffffffff


	//   ....[53]....
        /*01ac*/ 	.word	0xffffffff


	//   ....[54]....
        /*01b0*/ 	.word	0xffffffff


	//   ....[55]....
        /*01b4*/ 	.word	0xffffffff


	//----- nvinfo : EIATTR_COOP_GROUP_INSTR_OFFSETS
	.align		4
.L_11473:
        /*01b8*/ 	.byte	0x04, 0x28
        /*01ba*/ 	.short	(.L_11475 - .L_11474)


	//   ....[0]....
.L_11474:
        /*01bc*/ 	.word	0x00000200


	//   ....[1]....
        /*01c0*/ 	.word	0x00000220


	//   ....[2]....
        /*01c4*/ 	.word	0x00000240


	//   ....[3]....
        /*01c8*/ 	.word	0x00000260


	//   ....[4]....
        /*01cc*/ 	.word	0x00000380


	//   ....[5]....
        /*01d0*/ 	.word	0x000003a0


	//   ....[6]....
        /*01d4*/ 	.word	0x000003c0


	//   ....[7]....
        /*01d8*/ 	.word	0x000003e0


	//   ....[8]....
        /*01dc*/ 	.word	0x00000710


	//   ....[9]....
        /*01e0*/ 	.word	0x00000730


	//   ....[10]....
        /*01e4*/ 	.word	0x00000740


	//   ....[11]....
        /*01e8*/ 	.word	0x000007d0


	//   ....[12]....
        /*01ec*/ 	.word	0x000007f0


	//   ....[13]....
        /*01f0*/ 	.word	0x00000800


	//   ....[14]....
        /*01f4*/ 	.word	0x00000860


	//   ....[15]....
        /*01f8*/ 	.word	0x000008a0


	//   ....[16]....
        /*01fc*/ 	.word	0x000008b0


	//   ....[17]....
        /*0200*/ 	.word	0x00000940


	//   ....[18]....
        /*0204*/ 	.word	0x00000960


	//   ....[19]....
        /*0208*/ 	.word	0x00000970


	//   ....[20]....
        /*020c*/ 	.word	0x00000d90


	//   ....[21]....
        /*0210*/ 	.word	0x00000db0


	//   ....[22]....
        /*0214*/ 	.word	0x00000dc0


	//   ....[23]....
        /*0218*/ 	.word	0x00000e50


	//   ....[24]....
        /*021c*/ 	.word	0x00000e70


	//   ....[25]....
        /*0220*/ 	.word	0x00000e80


	//   ....[26]....
        /*0224*/ 	.word	0x00000ee0


	//   ....[27]....
        /*0228*/ 	.word	0x00000f20


	//   ....[28]....
        /*022c*/ 	.word	0x00000f30


	//   ....[29]....
        /*0230*/ 	.word	0x00000fc0


	//   ....[30]....
        /*0234*/ 	.word	0x00000fe0


	//   ....[31]....
        /*0238*/ 	.word	0x00000ff0


	//   ....[32]....
        /*023c*/ 	.word	0x00001730


	//   ....[33]....
        /*0240*/ 	.word	0x000017b0


	//   ....[34]....
        /*0244*/ 	.word	0x00001820


	//   ....[35]....
        /*0248*/ 	.word	0x000018a0


	//   ....[36]....
        /*024c*/ 	.word	0x00001920


	//   ....[37]....
        /*0250*/ 	.word	0x000019a0


	//   ....[38]....
        /*0254*/ 	.word	0x00001a20


	//   ....[39]....
        /*0258*/ 	.word	0x00001aa0


	//   ....[40]....
        /*025c*/ 	.word	0x00001b20


	//   ....[41]....
        /*0260*/ 	.word	0x00001ba0


	//   ....[42]....
        /*0264*/ 	.word	0x00001c20


	//   ....[43]....
        /*0268*/ 	.word	0x00001ca0


	//   ....[44]....
        /*026c*/ 	.word	0x00001d20


	//   ....[45]....
        /*0270*/ 	.word	0x00001da0


	//   ....[46]....
        /*0274*/ 	.word	0x00001e10


	//   ....[47]....
        /*0278*/ 	.word	0x00001e90


	//   ....[48]....
        /*027c*/ 	.word	0x00001f10


	//   ....[49]....
        /*0280*/ 	.word	0x00001f90


	//   ....[50]....
        /*0284*/ 	.word	0x00002010


	//   ....[51]....
        /*0288*/ 	.word	0x00002090


	//   ....[52]....
        /*028c*/ 	.word	0x00002110


	//   ....[53]....
        /*0290*/ 	.word	0x00002190


	//   ....[54]....
        /*0294*/ 	.word	0x00002210


	//   ....[55]....
        /*0298*/ 	.word	0x00002290


	//----- nvinfo : EIATTR_EXIT_INSTR_OFFSETS
	.align		4
.L_11475:
        /*029c*/ 	.byte	0x04, 0x1c
        /*029e*/ 	.short	(.L_11477 - .L_11476)


	//   ....[0]....
.L_11476:
        /*02a0*/ 	.word	0x00000090


	//   ....[1]....
        /*02a4*/ 	.word	0x00001340


	//   ....[2]....
        /*02a8*/ 	.word	0x00001350


	//   ....[3]....
        /*02ac*/ 	.word	0x00001570


	//   ....[4]....
        /*02b0*/ 	.word	0x000016d0


	//----- nvinfo : EIATTR_MAX_THREADS
	.align		4
.L_11477:
        /*02b4*/ 	.byte	0x04, 0x05
        /*02b6*/ 	.short	(.L_11479 - .L_11478)
.L_11478:
        /*02b8*/ 	.word	0x00000080
        /*02bc*/ 	.word	0x00000001
        /*02c0*/ 	.word	0x00000001


	//----- nvinfo : EIATTR_CRS_STACK_SIZE
	.align		4
.L_11479:
        /*02c4*/ 	.byte	0x04, 0x1e
        /*02c6*/ 	.short	(.L_11481 - .L_11480)
.L_11480:
        /*02c8*/ 	.word	0x00000000
.L_11481:


//--------------------- .nv.info._ZN4vllm3moe10topkGatingILi4ELi32ELi4ELi16ELi32EifLNS0_11ScoringFuncE0EEEvPKT5_PKbPfiPT4_PiiiibPKf --------------------------
	.section	.nv.info._ZN4vllm3moe10topkGatingILi4ELi32ELi4ELi16ELi32EifLNS0_11ScoringFuncE0EEEvPKT5_PKbPfiPT4_PiiiibPKf,"",@"SHT_CUDA_INFO"
	.sectionflags	@""
	.align	4


	//----- nvinfo : EIATTR_CUDA_API_VERSION
	.align		4
        /*0000*/ 	.byte	0x04, 0x37
        /*0002*/ 	.short	(.L_11483 - .L_11482)
.L_11482:
        /*0004*/ 	.word	0x00000082


	//----- nvinfo : EIATTR_SW2861232_WAR
	.align		4
.L_11483:
        /*0008*/ 	.byte	0x01, 0x35
	.zero		2


	//----- nvinfo : EIATTR_PARAM_CBANK
	.align		4
        /*000c*/ 	.byte	0x04, 0x0a
        /*000e*/ 	.short	(.L_11485 - .L_11484)
	.align		4
.L_11484:
        /*0010*/ 	.word	index@(.nv.constant0._ZN4vllm3moe10topkGatingILi4ELi32ELi4ELi16ELi32EifLNS0_11ScoringFuncE0EEEvPKT5_PKbPfiPT4_PiiiibPKf)
        /*0014*/ 	.short	0x0160
        /*0016*/ 	.short	0x0048


	//----- nvinfo : EIATTR_CBANK_PARAM_SIZE
	.align		4
.L_11485:
        /*0018*/ 	.byte	0x03, 0x19
        /*001a*/ 	.short	0x0048


	//----- nvinfo : EIATTR_KPARAM_INFO
	.align		4
        /*001c*/ 	.byte	0x04, 0x17
        /*001e*/ 	.short	(.L_11487 - .L_11486)
.L_11486:
        /*0020*/ 	.word	0x00000000
        /*0024*/ 	.short	0x000a
        /*0026*/ 	.short	0x0040
        /*0028*/ 	.byte	0x00, 0xf0, 0x21, 0x00


	//----- nvinfo : EIATTR_KPARAM_INFO
	.align		4
.L_11487:
        /*002c*/ 	.byte	0x04, 0x17
        /*002e*/ 	.short	(.L_11489 - .L_11488)
.L_11488:
        /*0030*/ 	.word	0x00000000
        /*0034*/ 	.short	0x0009
        /*0036*/ 	.short	0x003c
        /*0038*/ 	.byte	0x00, 0xf0, 0x05, 0x00


	//----- nvinfo : EIATTR_KPARAM_INFO
	.align		4
.L_11489:
        /*003c*/ 	.byte	0x04, 0x17
        /*003e*/ 	.short	(.L_11491 - .L_11490)
.L_11490:
        /*0040*/ 	.word	0x00000000
        /*0044*/ 	.short	0x0008
        /*0046*/ 	.short	0x0038
        /*0048*/ 	.byte	0x00, 0xf0, 0x11, 0x00


	//----- nvinfo : EIATTR_KPARAM_INFO
	.align		4
.L_11491:
        /*004c*/ 	.byte	0x04, 0x17
        /*004e*/ 	.short	(.L_11493 - .L_11492)
.L_11492:
        /*0050*/ 	.word	0x00000000
        /*0054*/ 	.short	0x0007
        /*0056*/ 	.short	0x0034
        /*0058*/ 	.byte	0x00, 0xf0, 0x11, 0x00


	//----- nvinfo : EIATTR_KPARAM_INFO
	.align		4
.L_11493:
        /*005c*/ 	.byte	0x04, 0x17
        /*005e*/ 	.short	(.L_11495 - .L_11494)
.L_11494:
        /*0060*/ 	.word	0x00000000
        /*0064*/ 	.short	0x0006
        /*0066*/ 	.short	0x0030
        /*0068*/ 	.byte	0x00, 0xf0, 0x11, 0x00


	//----- nvinfo : EIATTR_KPARAM_INFO
	.align		4
.L_11495:
        /*006c*/ 	.byte	0x04, 0x17
        /*006e*/ 	.short	(.L_11497 - .L_11496)
.L_11496:
        /*0070*/ 	.word	0x00000000
        /*0074*/ 	.short	0x0005
        /*0076*/ 	.short	0x0028
        /*0078*/ 	.byte	0x00, 0xf0, 0x21, 0x00


	//----- nvinfo : EIATTR_KPARAM_INFO
	.align		4
.L_11497:
        /*007c*/ 	.byte	0x04, 0x17
        /*007e*/ 	.short	(.L_11499 - .L_11498)
.L_11498:
        /*0080*/ 	.word	0x00000000
        /*0084*/ 	.short	0x0004
        /*0086*/ 	.short	0x0020
        /*0088*/ 	.byte	0x00, 0xf0, 0x21, 0x00


	//----- nvinfo : EIATTR_KPARAM_INFO
	.align		4
.L_11499:
        /*008c*/ 	.byte	0x04, 0x17
        /*008e*/ 	.short	(.L_11501 - .L_11500)
.L_11500:
        /*0090*/ 	.word	0x00000000
        /*0094*/ 	.short	0x0003
        /*0096*/ 	.short	0x0018
        /*0098*/ 	.byte	0x00, 0xf0, 0x11, 0x00


	//----- nvinfo : EIATTR_KPARAM_INFO
	.align		4
.L_11501:
        /*009c*/ 	.byte	0x04, 0x17
        /*009e*/ 	.short	(.L_11503 - .L_11502)
.L_11502:
        /*00a0*/ 	.word	0x00000000
        /*00a4*/ 	.short	0x0002
        /*00a6*/ 	.short	0x0010
        /*00a8*/ 	.byte	0x00, 0xf0, 0x21, 0x00


	//----- nvinfo : EIATTR_KPARAM_INFO
	.align		4
.L_11503:
        /*00ac*/ 	.byte	0x04, 0x17
        /*00ae*/ 	.short	(.L_11505 - .L_11504)
.L_11504:
        /*00b0*/ 	.word	0x00000000
        /*00b4*/ 	.short	0x0001
        /*00b6*/ 	.short	0x0008
        /*00b8*/ 	.byte	0x00, 0xf0, 0x21, 0x00


	//----- nvinfo : EIATTR_KPARAM_INFO
	.align		4
.L_11505:
        /*00bc*/ 	.byte	0x04, 0x17
        /*00be*/ 	.short	(.L_11507 - .L_11506)
.L_11506:
        /*00c0*/ 	.word	0x00000000
        /*00c4*/ 	.short	0x0000
        /*00c6*/ 	.short	0x0000
        /*00c8*/ 	.byte	0x00, 0xf0, 0x21, 0x00


	//----- nvinfo : EIATTR_MAXREG_COUNT
	.align		4
.L_11507:
        /*00cc*/ 	.byte	0x03, 0x1b
        /*00ce*/ 	.short	0x00ff


	//----- nvinfo : EIATTR_MERCURY_ISA_VERSION
	.align		4
        /*00d0*/ 	.byte	0x03, 0x5f
        /*00d2*/ 	.short	0x0000


	//----- nvinfo : EIATTR_COOP_GROUP_MASK_REGIDS
	.align		4
        /*00d4*/ 	.byte	0x04, 0x29
        /*00d6*/ 	.short	(.L_11509 - .L_11508)


	//   ....[0]....
.L_11508:
        /*00d8*/ 	.word	0xffffffff


	//   ....[1]....
        /*00dc*/ 	.word	0xffffffff


	//   ....[2]....
        /*00e0*/ 	.word	0xffffffff


	//   ....[3]....
        /*00e4*/ 	.word	0xffffffff


	//   ....[4]....
        /*00e8*/ 	.word	0xffffffff


	//   ....[5]....
        /*00ec*/ 	.word	0xffffffff


	//   ....[6]....
        /*00f0*/ 	.word	0xffffffff


	//   ....[7]....
        /*00f4*/ 	.word	0xffffffff


	//   ....[8]....
        /*00f8*/ 	.word	0xffffffff


	//   ....[9]....
        /*00fc*/ 	.word	0xffffffff


	//   ....[10]....
        /*0100*/ 	.word	0xffffffff


	//   ....[11]....
        /*0104*/ 	.word	0xffffffff


	//   ....[12]....
        /*0108*/ 	.word	0xffffffff


	//   ....[13]....
        /*010c*/ 	.word	0xffffffff


	//   ....[14]....
        /*0110*/ 	.word	0xffffffff


	//   ....[15]....
        /*0114*/ 	.word	0xffffffff


	//   ....[16]....
        /*0118*/ 	.word	0xffffffff


	//   ....[17]....
        /*011c*/ 	.word	0xffffffff


	//   ....[18]....
        /*0120*/ 	.word	0xffffffff


	//   ....[19]....
        /*0124*/ 	.word	0xffffffff


	//   ....[20]....
        /*0128*/ 	.word	0xffffffff


	//   ....[21]....
        /*012c*/ 	.word	0xffffffff


	//   ....[22]....
        /*0130*/ 	.word	0xffffffff


	//   ....[23]....
        /*0134*/ 	.word	0xffffffff


	//   ....[24]....
        /*0138*/ 	.word	0xffffffff


	//   ....[25]....
        /*013c*/ 	.word	0xffffffff


	//   ....[26]....
        /*0140*/ 	.word	0xffffffff


	//   ....[27]....
        /*0144*/ 	.word	0xffffffff


	//   ....[28]....
        /*0148*/ 	.word	0xffffffff


	//   ....[29]....
        /*014c*/ 	.word	0xffffffff


	//   ....[30]....
        /*0150*/ 	.word	0xffffffff


	//   ....[31]....
        /*0154*/ 	.word	0xffffffff


	//   ....[32]....
        /*0158*/ 	.word	0xffffffff


	//   ....[33]....
        /*015c*/ 	.word	0xffffffff


	//   ....[34]....
        /*0160*/ 	.word	0xffffffff


	//   ....[35]....
        /*0164*/ 	.word	0xffffffff


	//   ....[36]....
        /*0168*/ 	.word	0xffffffff


	//   ....[37]....
        /*016c*/ 	.word	0xffffffff


	//   ....[38]....
        /*0170*/ 	.word	0xffffffff


	//   ....[39]....
        /*0174*/ 	.word	0xffffffff


	//   ....[40]....
        /*0178*/ 	.word	0xffffffff


	//   ....[41]....
        /*017c*/ 	.word	0xffffffff


	//----- nvinfo : EIATTR_COOP_GROUP_INSTR_OFFSETS
	.align		4
.L_11509:
        /*0180*/ 	.byte	0x04, 0x28
        /*0182*/ 	.short	(.L_11511 - .L_11510)


	//   ....[0]....
.L_11510:
        /*0184*/ 	.word	0x00000200


	//   ....[1]....
        /*0188*/ 	.word	0x00000220


	//   ....[2]....
        /*018c*/ 	.word	0x00000240


	//   ....[3]....
        /*0190*/ 	.word	0x00000360


	//   ....[4]....
        /*0194*/ 	.word	0x00000380


	//   ....[5]....
        /*0198*/ 	.word	0x000003a0


	//   ....[6]....
        /*019c*/ 	.word	0x000006d0


	//   ....[7]....
        /*01a0*/ 	.word	0x000006f0


	//   ....[8]....
        /*01a4*/ 	.word	0x00000700


	//   ....[9]....
        /*01a8*/ 	.word	0x00000790


	//   ....[10]....
        /*01ac*/ 	.word	0x000007b0


	//   ....[11]....
        /*01b0*/ 	.word	0x000007c0


	//   ....[12]....
        /*01b4*/ 	.word	0x00000820


	//   ....[13]....
        /*01b8*/ 	.word	0x00000860


	//   ....[14]....
        /*01bc*/ 	.word	0x00000870


	//   ....[15]....
        /*01c0*/ 	.word	0x00000ca0


	//   ....[16]....
        /*01c4*/ 	.word	0x00000cc0


	//   ....[17]....
        /*01c8*/ 	.word	0x00000cd0


	//   ....[18]....
        /*01cc*/ 	.word	0x00000d60


	//   ....[19]....
        /*01d0*/ 	.word	0x00000d80


	//   ....[20]....
        /*01d4*/ 	.word	0x00000d90


	//   ....[21]....
        /*01d8*/ 	.word	0x00000df0


	//   ....[22]....
        /*01dc*/ 	.word	0x00000e30


	//   ....[23]....
        /*01e0*/ 	.word	0x00000e40


	//   ....[24]....
        /*01e4*/ 	.word	0x00001590


	//   ....[25]....
        /*01e8*/ 	.word	0x00001610


	//   ....[26]....
        /*01ec*/ 	.word	0x00001680


	//   ....[27]....
        /*01f0*/ 	.word	0x00001700


	//   ....[28]....
        /*01f4*/ 	.word	0x00001780


	//   ....[29]....
        /*01f8*/ 	.word	0x00001800


	//   ....[30]....
        /*01fc*/ 	.word	0x00001880


	//   ....[31]....
        /*0200*/ 	.word	0x00001900


	//   ....[32]....
        /*0204*/ 	.word	0x00001980


	//   ....[33]....
        /*0208*/ 	.word	0x00001a00


	//   ....[34]....
        /*020c*/ 	.word	0x00001a80


	//   ....[35]....
        /*0210*/ 	.word	0x00001af0


	//   ....[36]....
        /*0214*/ 	.word	0x00001b70


	//   ....[37]....
        /*0218*/ 	.word	0x00001bf0


	//   ....[38]....
        /*021c*/ 	.word	0x00001c70


	//   ....[39]....
        /*0220*/ 	.word	0x00001cf0


	//   ....[40]....
        /*0224*/ 	.word	0x00001d70


	//   ....[41]....
        /*0228*/ 	.word	0x00001df0


	//----- nvinfo : EIATTR_EXIT_INSTR_OFFSETS
	.align		4
.L_11511:
        /*022c*/ 	.byte	0x04, 0x1c
        /*022e*/ 	.short	(.L_11513 - .L_11512)


	//   ....[0]....
.L_11512:
        /*0230*/ 	.word	0x00000090


	//   ....[1]....
        /*0234*/ 	.word	0x000011a0


	//   ....[2]....
        /*0238*/ 	.word	0x000011b0


	//   ....[3]....
        /*023c*/ 	.word	0x000013d0


	//   ....[4]....
        /*0240*/ 	.word	0x00001530


	//----- nvinfo : EIATTR_MAX_THREADS
	.align		4
.L_11513:
        /*0244*/ 	.byte	0x04, 0x05
        /*0246*/ 	.short	(.L_11515 - .L_11514)
.L_11514:
        /*0248*/ 	.word	0x00000080
        /*024c*/ 	.word	0x00000001
        /*0250*/ 	.word	0x00000001


	//----- nvinfo : EIATTR_CRS_STACK_SIZE
	.align		4
.L_11515:
        /*0254*/ 	.byte	0x04, 0x1e
        /*0256*/ 	.short	(.L_11517 - .L_11516)
.L_11516:
        /*0258*/ 	.word	0x00000000
.L_11517:


//--------------------- .nv.info._ZN4vllm3moe10topkGatingILi4ELi16ELi4ELi16ELi32EifLNS0_11ScoringFuncE0EEEvPKT5_PKbPfiPT4_PiiiibPKf --------------------------
	.section	.nv.info._ZN4vllm3moe10topkGatingILi4ELi16ELi4ELi16ELi32EifLNS0_11ScoringFuncE0EEEvPKT5_PKbPfiPT4_PiiiibPKf,"",@"SHT_CUDA_INFO"
	.sectionflags	@""
	.align	4


	//----- nvinfo : EIATTR_CUDA_API_VERSION
	.align		4
        /*0000*/ 	.byte	0x04, 0x37
        /*0002*/ 	.short	(.L_11519 - .L_11518)
.L_11518:
        /*0004*/ 	.word	0x00000082


	//----- nvinfo : EIATTR_SW2861232_WAR
	.align		4
.L_11519:
        /*0008*/ 	.byte	0x01, 0x35
	.zero		2


	//----- nvinfo : EIATTR_PARAM_CBANK
	.align		4
        /*000c*/ 	.byte	0x04, 0x0a
        /*000e*/ 	.short	(.L_11521 - .L_11520)
	.align		4
.L_11520:
        /*0010*/ 	.word	index@(.nv.constant0._ZN4vllm3moe10topkGatingILi4ELi16ELi4ELi16ELi32EifLNS0_11ScoringFuncE0EEEvPKT5_PKbPfiPT4_PiiiibPKf)
        /*0014*/ 	.short	0x0160
        /*0016*/ 	.short	0x0048


	//----- nvinfo : EIATTR_CBANK_PARAM_SIZE
	.align		4
.L_11521:
        /*0018*/ 	.byte	0x03, 0x19
        /*001a*/ 	.short	0x0048


	//----- nvinfo : EIATTR_KPARAM_INFO
	.align		4
        /*001c*/ 	.byte	0x04, 0x17
        /*001e*/ 	.short	(.L_11523 - .L_11522)
.L_11522:
        /*0020*/ 	.word	0x00000000
        /*0024*/ 	.short	0x000a
        /*0026*/ 	.short	0x0040
        /*0028*/ 	.byte	0x00, 0xf0, 0x21, 0x00


	//----- nvinfo : EIATTR_KPARAM_INFO
	.align		4
.L_11523:
        /*002c*/ 	.byte	0x04, 0x17
        /*002e*/ 	.short	(.L_11525 - .L_11524)
.L_11524:
        /*0030*/ 	.word	0x00000000
        /*0034*/ 	.short	0x0009
        /*0036*/ 	.short	0x003c
        /*0038*/ 	.byte	0x00, 0xf0, 0x05, 0x00


	//----- nvinfo : EIATTR_KPARAM_INFO
	.align		4
.L_11525:
        /*003c*/ 	.byte	0x04, 0x17
        /*003e*/ 	.short	(.L_11527 - .L_11526)
.L_11526:
        /*0040*/ 	.word	0x00000000
        /*0044*/ 	.short	0x0008
        /*0046*/ 	.short	0x0038
        /*0048*/ 	.byte	0x00, 0xf0, 0x11, 0x00


	//----- nvinfo : EIATTR_KPARAM_INFO
	.align		4
.L_11527:
        /*004c*/ 	.byte	0x04, 0x17
        /*004e*/ 	.short	(.L_11529 - .L_11528)
.L_11528:
        /*0050*/ 	.word	0x00000000
        /*0054*/ 	.short	0x0007
        /*0056*/ 	.short	0x0034
        /*0058*/ 	.byte	0x00, 0xf0, 0x11, 0x00


	//----- nvinfo : EIATTR_KPARAM_INFO
	.align		4
.L_11529:
        /*005c*/ 	.byte	0x04, 0x17
        /*005e*/ 	.short	(.L_11531 - .L_11530)
.L_11530:
        /*0060*/ 	.word	0x00000000
        /*0064*/ 	.short	0x0006
        /*0066*/ 	.short	0x0030
        /*0068*/ 	.byte	0x00, 0xf0, 0x11, 0x00


	//----- nvinfo : EIATTR_KPARAM_INFO
	.align		4
.L_11531:
        /*006c*/ 	.byte	0x04, 0x17
        /*006e*/ 	.short	(.L_11533 - .L_11532)
.L_11532:
        /*0070*/ 	.word	0x00000000
        /*0074*/ 	.short	0x0005
        /*0076*/ 	.short	0x0028
        /*0078*/ 	.byte	0x00, 0xf0, 0x21, 0x00


	//----- nvinfo : EIATTR_KPARAM_INFO
	.align		4
.L_11533:
        /*007c*/ 	.byte	0x04, 0x17
        /*007e*/ 	.short	(.L_11535 - .L_11534)
.L_11534:
        /*0080*/ 	.word	0x00000000
        /*0084*/ 	.short	0x0004
        /*0086*/ 	.short	0x0020
        /*0088*/ 	.byte	0x00, 0xf0, 0x21, 0x00


	//----- nvinfo : EIATTR_KPARAM_INFO
	.align		4
.L_11535:
        /*008c*/ 	.byte	0x04, 0x17
        /*008e*/ 	.short	(.L_11537 - .L_11536)
.L_11536:
        /*0090*/ 	.word	0x00000000
        /*0094*/ 	.short	0x0003
        /*0096*/ 	.short	0x0018
        /*0098*/ 	.byte	0x00, 0xf0, 0x11, 0x00


	//----- nvinfo : EIATTR_KPARAM_INFO
	.align		4
.L_11537:
        /*009c*/ 	.byte	0x04, 0x17
        /*009e*/ 	.short	(.L_11539 - .L_11538)
.L_11538:
        /*00a0*/ 	.word	0x00000000
        /*00a4*/ 	.short	0x0002
        /*00a6*/ 	.short	0x0010
        /*00a8*/ 	.byte	0x00, 0xf0, 0x21, 0x00


	//----- nvinfo : EIATTR_KPARAM_INFO
	.align		4
.L_11539:
        /*00ac*/ 	.byte	0x04, 0x17
        /*00ae*/ 	.short	(.L_11541 - .L_11540)
.L_11540:
        /*00b0*/ 	.word	0x00000000
        /*00b4*/ 	.short	0x0001
        /*00b6*/ 	.short	0x0008
        /*00b8*/ 	.byte	0x00, 0xf0, 0x21, 0x00


	//----- nvinfo : EIATTR_KPARAM_INFO
	.align		4
.L_11541:
        /*00bc*/ 	.byte	0x04, 0x17
        /*00be*/ 	.short	(.L_11543 - .L_11542)
.L_11542:
        /*00c0*/ 	.word	0x00000000
        /*00c4*/ 	.short	0x0000
        /*00c6*/ 	.short	0x0000
        /*00c8*/ 	.byte	0x00, 0xf0, 0x21, 0x00


	//----- nvinfo : EIATTR_MAXREG_COUNT
	.align		4
.L_11543:
        /*00cc*/ 	.byte	0x03, 0x1b
        /*00ce*/ 	.short	0x00ff


	//----- nvinfo : EIATTR_MERCURY_ISA_VERSION
	.align		4
        /*00d0*/ 	.byte	0x03, 0x5f
        /*00d2*/ 	.short	0x0000


	//----- nvinfo : EIATTR_COOP_GROUP_MASK_REGIDS
	.align		4
        /*00d4*/ 	.byte	0x04, 0x29
        /*00d6*/ 	.short	(.L_11545 - .L_11544)


	//   ....[0]....
.L_11544:
        /*00d8*/ 	.word	0xffffffff


	//   ....[1]....
        /*00dc*/ 	.word	0xffffffff


	//   ....[2]....
        /*00e0*/ 	.word	0xffffffff


	//   ....[3]....
        /*00e4*/ 	.word	0xffffffff


	//   ....[4]....
        /*00e8*/ 	.word	0xffffffff


	//   ....[5]....
        /*00ec*/ 	.word	0xffffffff


	//   ....[6]....
        /*00f0*/ 	.word	0xffffffff


	//   ....[7]....
        /*00f4*/ 	.word	0xffffffff


	//   ....[8]....
        /*00f8*/ 	.word	0xffffffff


	//   ....[9]....
        /*00fc*/ 	.word	0xffffffff


	//   ....[10]....
        /*0100*/ 	.word	0xffffffff


	//   ....[11]....
        /*0104*/ 	.word	0xffffffff


	//   ....[12]....
        /*0108*/ 	.word	0xffffffff


	//   ....[13]....
        /*010c*/ 	.word	0xffffffff


	//   ....[14]....
        /*0110*/ 	.word	0xffffffff


	//   ....[15]....
        /*0114*/ 	.word	0xffffffff


	//   ....[16]....
        /*0118*/ 	.word	0xffffffff


	//   ....[17]....
        /*011c*/ 	.word	0xffffffff


	//   ....[18]....
        /*0120*/ 	.word	0xffffffff


	//   ....[19]....
        /*0124*/ 	.word	0xffffffff


	//   ....[20]....
        /*0128*/ 	.word	0xffffffff


	//   ....[21]....
        /*012c*/ 	.word	0xffffffff


	//   ....[22]....
        /*0130*/ 	.word	0xffffffff


	//   ....[23]....
        /*0134*/ 	.word	0xffffffff


	//   ....[24]....
        /*0138*/ 	.word	0xffffffff


	//   ....[25]....
        /*013c*/ 	.word	0xffffffff


	//   ....[26]....
        /*0140*/ 	.word	0xffffffff


	//   ....[27]....
        /*0144*/ 	.word	0xffffffff


	//----- nvinfo : EIATTR_COOP_GROUP_INSTR_OFFSETS
	.align		4
.L_11545:
        /*0148*/ 	.byte	0x04, 0x28
        /*014a*/ 	.short	(.L_11547 - .L_11546)


	//   ....[0]....
.L_11546:
        /*014c*/ 	.word	0x00000200


	//   ....[1]....
        /*0150*/ 	.word	0x00000220


	//   ....[2]....
        /*0154*/ 	.word	0x00000340


	//   ....[3]....
        /*0158*/ 	.word	0x00000360


	//   ....[4]....
        /*015c*/ 	.word	0x000006a0


	//   ....[5]....
        /*0160*/ 	.word	0x000006c0


	//   ....[6]....
        /*0164*/ 	.word	0x000006d0


	//   ....[7]....
        /*0168*/ 	.word	0x00000770


	//   ....[8]....
        /*016c*/ 	.word	0x00000780


	//   ....[9]....
        /*0170*/ 	.word	0x00000790


	//   ....[10]....
        /*0174*/ 	.word	0x00000bb0


	//   ....[11]....
        /*0178*/ 	.word	0x00000bd0


	//   ....[12]....
        /*017c*/ 	.word	0x00000be0


	//   ....[13]....
        /*0180*/ 	.word	0x00000c80


	//   ....[14]....
        /*0184*/ 	.word	0x00000c90


	//   ....[15]....
        /*0188*/ 	.word	0x00000ca0


	//   ....[16]....
        /*018c*/ 	.word	0x000013b0


	//   ....[17]....
        /*0190*/ 	.word	0x00001430


	//   ....[18]....
        /*0194*/ 	.word	0x000014a0


	//   ....[19]....
        /*0198*/ 	.word	0x00001520


	//   ....[20]....
        /*019c*/ 	.word	0x000015a0


	//   ....[21]....
        /*01a0*/ 	.word	0x00001620


	//   ....[22]....
        /*01a4*/ 	.word	0x00001690


	//   ....[23]....
        /*01a8*/ 	.word	0x00001710


	//   ....[24]....
        /*01ac*/ 	.word	0x00001780


	//   ....[25]....
        /*01b0*/ 	.word	0x00001800


	//   ....[26]....
        /*01b4*/ 	.word	0x00001880


	//   ....[27]....
        /*01b8*/ 	.word	0x00001900


	//----- nvinfo : EIATTR_EXIT_INSTR_OFFSETS
	.align		4
.L_11547:
        /*01bc*/ 	.byte	0x04, 0x1c
        /*01be*/ 	.short	(.L_11549 - .L_11548)


	//   ....[0]....
.L_11548:
        /*01c0*/ 	.word	0x00000090


	//   ....[1]....
        /*01c4*/ 	.word	0x00000ff0


	//   ....[2]....
        /*01c8*/ 	.word	0x00001000


	//   ....[3]....
        /*01cc*/ 	.word	0x00001220


	//   ....[4]....
        /*01d0*/ 	.word	0x00001350


	//----- nvinfo : EIATTR_MAX_THREADS
	.align		4
.L_11549:
        /*01d4*/ 	.byte	0x04, 0x05
        /*01d6*/ 	.short	(.L_11551 - .L_11550)
.L_11550:
        /*01d8*/ 	.word	0x00000080
        /*01dc*/ 	.word	0x00000001
        /*01e0*/ 	.word	0x00000001


	//----- nvinfo : EIATTR_CRS_STACK_SIZE
	.align		4
.L_11551:
        /*01e4*/ 	.byte	0x04, 0x1e
        /*01e6*/ 	.short	(.L_11553 - .L_11552)
.L_11552:
        /*01e8*/ 	.word	0x00000000
.L_11553:


//--------------------- .nv.info._ZN4vllm3moe10topkGatingILi4ELi8ELi4ELi16ELi32EifLNS0_11ScoringFuncE0EEEvPKT5_PKbPfiPT4_PiiiibPKf --------------------------
	.section	.nv.info._ZN4vllm3moe10topkGatingILi4ELi8ELi4ELi16ELi32EifLNS0_11ScoringFuncE0EEEvPKT5_PKbPfiPT4_PiiiibPKf,"",@"SHT_CUDA_INFO"
	.sectionflags	@""
	.align	4


	//----- nvinfo : EIATTR_CUDA_API_VERSION
	.align		4
        /*0000*/ 	.byte	0x04, 0x37
        /*0002*/ 	.short	(.L_11555 - .L_11554)
.L_11554:
        /*0004*/ 	.word	0x00000082


	//----- nvinfo : EIATTR_SW2861232_WAR
	.align		4
.L_11555:
        /*0008*/ 	.byte	0x01, 0x35
	.zero		2


	//----- nvinfo : EIATTR_PARAM_CBANK
	.align		4
        /*000c*/ 	.byte	0x04, 0x0a
        /*000e*/ 	.short	(.L_11557 - .L_11556)
	.align		4
.L_11556:
        /*0010*/ 	.word	index@(.nv.constant0._ZN4vllm3moe10topkGatingILi4ELi8ELi4ELi16ELi32EifLNS0_11ScoringFuncE0EEEvPKT5_PKbPfiPT4_PiiiibPKf)
        /*0014*/ 	.short	0x0160
        /*0016*/ 	.short	0x0048


	//----- nvinfo : EIATTR_CBANK_PARAM_SIZE
	.align		4
.L_11557:
        /*0018*/ 	.byte	0x03, 0x19
        /*001a*/ 	.short	0x0048


	//----- nvinfo : EIATTR_KPARAM_INFO
	.align		4
        /*001c*/ 	.byte	0x04, 0x17
        /*001e*/ 	.short	(.L_11559 - .L_11558)
.L_11558:
        /*0020*/ 	.word	0x00000000
        /*0024*/ 	.short	0x000a
        /*0026*/ 	.short	0x0040
        /*0028*/ 	.byte	0x00, 0xf0, 0x21, 0x00


	//----- nvinfo : EIATTR_KPARAM_INFO
	.align		4
.L_11559:
        /*002c*/ 	.byte	0x04, 0x17
        /*002e*/ 	.short	(.L_11561 - .L_11560)
.L_11560:
        /*0030*/ 	.word	0x00000000
        /*0034*/ 	.short	0x0009
        /*0036*/ 	.short	0x003c
        /*0038*/ 	.byte	0x00, 0xf0, 0x05, 0x00


	//----- nvinfo : EIATTR_KPARAM_INFO
	.align		4
.L_11561:
        /*003c*/ 	.byte	0x04, 0x17
        /*003e*/ 	.short	(.L_11563 - .L_11562)
.L_11562:
        /*0040*/ 	.word	0x00000000
        /*0044*/ 	.short	0x0008
        /*0046*/ 	.short	0x0038
        /*0048*/ 	.byte	0x00, 0xf0, 0x11, 0x00


	//----- nvinfo : EIATTR_KPARAM_INFO
	.align		4
.L_11563:
        /*004c*/ 	.byte	0x04, 0x17
        /*004e*/ 	.short	(.L_11565 - .L_11564)
.L_11564:
        /*0050*/ 	.word	0x00000000
        /*0054*/ 	.short	0x0007
        /*0056*/ 	.short	0x0034
        /*0058*/ 	.byte	0x00, 0xf0, 0x11, 0x00


	//----- nvinfo : EIATTR_KPARAM_INFO
	.align		4
.L_11565:
        /*005c*/ 	.byte	0x04, 0x17
        /*005e*/ 	.short	(.L_11567 - .L_11566)
.L_11566:
        /*0060*/ 	.word	0x00000000
        /*0064*/ 	.short	0x0006
        /*0066*/ 	.short	0x0030
        /*0068*/ 	.byte	0x00, 0xf0, 0x11, 0x00


	//----- nvinfo : EIATTR_KPARAM_INFO
	.align		4
.L_11567:
        /*006c*/ 	.byte	0x04, 0x17
        /*006e*/ 	.short	(.L_11569 - .L_11568)
.L_11568:
        /*0070*/ 	.word	0x00000000
        /*0074*/ 	.short	0x0005
        /*0076*/ 	.short	0x0028
        /*0078*/ 	.byte	0x00, 0xf0, 0x21, 0x00


	//----- nvinfo : EIATTR_KPARAM_INFO
	.align		4
.L_11569:
        /*007c*/ 	.byte	0x04, 0x17
        /*007e*/ 	.short	(.L_11571 - .L_11570)
.L_11570:
        /*0080*/ 	.word	0x00000000
        /*0084*/ 	.short	0x0004
        /*0086*/ 	.short	0x0020
        /*0088*/ 	.byte	0x00, 0xf0, 0x21, 0x00


	//----- nvinfo : EIATTR_KPARAM_INFO
	.align		4
.L_11571:
        /*008c*/ 	.byte	0x04, 0x17
        /*008e*/ 	.short	(.L_11573 - .L_11572)
.L_11572:
        /*0090*/ 	.word	0x00000000
        /*0094*/ 	.short	0x0003
        /*0096*/ 	.short	0x0018
        /*0098*/ 	.byte	0x00, 0xf0, 0x11, 0x00


	//----- nvinfo : EIATTR_KPARAM_INFO
	.align		4
.L_11573:
        /*009c*/ 	.byte	0x04, 0x17
        /*009e*/ 	.short	(.L_11575 - .L_11574)
.L_11574:
        /*00a0*/ 	.word	0x00000000
        /*00a4*/ 	.short	0x0002
        /*00a6*/ 	.short	0x0010
        /*00a8*/ 	.byte	0x00, 0xf0, 0x21, 0x00


	//----- nvinfo : EIATTR_KPARAM_INFO
	.align		4
.L_11575:
        /*00ac*/ 	.byte	0x04, 0x17
        /*00ae*/ 	.short	(.L_11577 - .L_11576)
.L_11576:
        /*00b0*/ 	.word	0x00000000
        /*00b4*/ 	.short	0x0001
        /*00b6*/ 	.short	0x0008
        /*00b8*/ 	.byte	0x00, 0xf0, 0x21, 0x00


	//----- nvinfo : EIATTR_KPARAM_INFO
	.align		4
.L_11577:
        /*00bc*/ 	.byte	0x04, 0x17
        /*00be*/ 	.short	(.L_11579 - .L_11578)
.L_11578:
        /*00c0*/ 	.word	0x00000000
        /*00c4*/ 	.short	0x0000
        /*00c6*/ 	.short	0x0000
        /*00c8*/ 	.byte	0x00, 0xf0, 0x21, 0x00


	//----- nvinfo : EIATTR_MAXREG_COUNT
	.align		4
.L_11579:
        /*00cc*/ 	.byte	0x03, 0x1b
        /*00ce*/ 	.short	0x00ff


	//----- nvinfo : EIATTR_MERCURY_ISA_VERSION
	.align		4
        /*00d0*/ 	.byte	0x03, 0x5f
        /*00d2*/ 	.short	0x0000


	//----- nvinfo : EIATTR_COOP_GROUP_MASK_REGIDS
	.align		4
        /*00d4*/ 	.byte	0x04, 0x29
        /*00d6*/ 	.short	(.L_11581 - .L_11580)


	//   ....[0]....
.L_11580:
        /*00d8*/ 	.word	0xffffffff


	//   ....[1]....
        /*00dc*/ 	.word	0xffffffff


	//   ....[2]....
        /*00e0*/ 	.word	0xffffffff


	//   ....[3]....
        /*00e4*/ 	.word	0xffffffff


	//   ....[4]....
        /*00e8*/ 	.word	0xffffffff


	//   ....[5]....
        /*00ec*/ 	.word	0xffffffff


	//   ....[6]....
        /*00f0*/ 	.word	0xffffffff


	//   ....[7]....
        /*00f4*/ 	.word	0xffffffff


	//   ....[8]....
        /*00f8*/ 	.word	0xffffffff


	//   ....[9]....
        /*00fc*/ 	.word	0xffffffff


	//   ....[10]....
        /*0100*/ 	.word	0xffffffff


	//   ....[11]....
        /*0104*/ 	.word	0xffffffff


	//   ....[12]....
        /*0108*/ 	.word	0xffffffff


	//   ....[13]....
        /*010c*/ 	.word	0xffffffff


	//   ....[14]....
        /*0110*/ 	.word	0xffffffff


	//   ....[15]....
        /*0114*/ 	.word	0xffffffff


	//   ....[16]....
        /*0118*/ 	.word	0xffffffff


	//   ....[17]....
        /*011c*/ 	.word	0xffffffff


	//   ....[18]....
        /*0120*/ 	.word	0xffffffff


	//   ....[19]....
        /*0124*/ 	.word	0xffffffff


	//----- nvinfo : EIATTR_COOP_GROUP_INSTR_OFFSETS
	.align		4
.L_11581:
        /*0128*/ 	.byte	0x04, 0x28
        /*012a*/ 	.short	(.L_11583 - .L_11582)


	//   ....[0]....
.L_11582:
        /*012c*/ 	.word	0x00000200


	//   ....[1]....
        /*0130*/ 	.word	0x00000320


	//   ....[2]....
        /*0134*/ 	.word	0x00000690


	//   ....[3]....
        /*0138*/ 	.word	0x000006d0


	//   ....[4]....
        /*013c*/ 	.word	0x000006f0


	//   ....[5]....
        /*0140*/ 	.word	0x00000a90


	//   ....[6]....
        /*0144*/ 	.word	0x00000ad0


	//   ....[7]....
        /*0148*/ 	.word	0x00000ae0


	//   ....[8]....
        /*014c*/ 	.word	0x00000e60


	//   ....[9]....
        /*0150*/ 	.word	0x00000e90


	//   ....[10]....
        /*0154*/ 	.word	0x00000ec0


	//   ....[11]....
        /*0158*/ 	.word	0x000012f0


	//   ....[12]....
        /*015c*/ 	.word	0x00001330


	//   ....[13]....
        /*0160*/ 	.word	0x00001350


	//   ....[14]....
        /*0164*/ 	.word	0x000016e0


	//   ....[15]....
        /*0168*/ 	.word	0x00001720


	//   ....[16]....
        /*016c*/ 	.word	0x00001730


	//   ....[17]....
        /*0170*/ 	.word	0x00001aa0


	//   ....[18]....
        /*0174*/ 	.word	0x00001ad0


	//   ....[19]....
        /*0178*/ 	.word	0x00001b00


	//----- nvinfo : EIATTR_EXIT_INSTR_OFFSETS
	.align		4
.L_11583:
        /*017c*/ 	.byte	0x04, 0x1c
        /*017e*/ 	.short	(.L_11585 - .L_11584)


	//   ....[0]....
.L_11584:
        /*0180*/ 	.word	0x00000090


	//   ....[1]....
        /*0184*/ 	.word	0x00001dd0


	//   ....[2]....
        /*0188*/ 	.word	0x00001de0


	//   ....[3]....
        /*018c*/ 	.word	0x00001fe0


	//   ....[4]....
        /*0190*/ 	.word	0x00002140


	//----- nvinfo : EIATTR_MAX_THREADS
	.align		4
.L_11585:
        /*0194*/ 	.byte	0x04, 0x05
        /*0196*/ 	.short	(.L_11587 - .L_11586)
.L_11586:
        /*0198*/ 	.word	0x00000080
        /*019c*/ 	.word	0x00000001
        /*01a0*/ 	.word	0x00000001


	//----- nvinfo : EIATTR_CRS_STACK_SIZE
	.align		4
.L_11587:
        /*01a4*/ 	.byte	0x04, 0x1e
        /*01a6*/ 	.short	(.L_11589 - .L_11588)
.L_11588:
        /*01a8*/ 	.word	0x00000000
.L_11589:


//--------------------- .nv.info._ZN4vllm3moe10topkGatingILi4ELi4ELi4ELi16ELi32EifLNS0_11ScoringFuncE0EEEvPKT5_PKbPfiPT4_PiiiibPKf --------------------------
	.section	.nv.info._ZN4vllm3moe10topkGatingILi4ELi4ELi4ELi16ELi32EifLNS0_11ScoringFuncE0EEEvPKT5_PKbPfiPT4_PiiiibPKf,"",@"SHT_CUDA_INFO"
	.sectionflags	@""
	.align	4


	//----- nvinfo : EIATTR_CUDA_API_VERSION
	.align		4
        /*0000*/ 	.byte	0x04, 0x37
        /*0002*/ 	.short	(.L_11591 - .L_11590)
.L_11590:
        /*0004*/ 	.word	0x00000082


	//----- nvinfo : EIATTR_SW2861232_WAR
	.align		4
.L_11591:
        /*0008*/ 	.byte	0x01, 0x35
	.zero		2


	//----- nvinfo : EIATTR_PARAM_CBANK
	.align		4
        /*000c*/ 	.byte	0x04, 0x0a
        /*000e*/ 	.short	(.L_11593 - .L_11592)
	.align		4
.L_11592:
        /*0010*/ 	.word	index@(.nv.constant0._ZN4vllm3moe10topkGatingILi4ELi4ELi4ELi16ELi32EifLNS0_11ScoringFuncE0EEEvPKT5_PKbPfiPT4_PiiiibPKf)
        /*0014*/ 	.short	0x0160
        /*0016*/ 	.short	0x0048


	//----- nvinfo : EIATTR_CBANK_PARAM_SIZE
	.align		4
.L_11593:
        /*0018*/ 	.byte	0x03, 0x19
        /*001a*/ 	.short	0x0048


	//----- nvinfo : EIATTR_KPARAM_INFO
	.align		4
        /*001c*/ 	.byte	0x04, 0x17
        /*001e*/ 	.short	(.L_11595 - .L_11594)
.L_11594:
        /*0020*/ 	.word	0x00000000
        /*0024*/ 	.short	0x000a
        /*0026*/ 	.short	0x0040
        /*0028*/ 	.byte	0x00, 0xf0, 0x21, 0x00


	//----- nvinfo : EIATTR_KPARAM_INFO
	.align		4
.L_11595:
        /*002c*/ 	.byte	0x04, 0x17
        /*002e*/ 	.short	(.L_11597 - .L_11596)
.L_11596:
        /*0030*/ 	.word	0x00000000
        /*0034*/ 	.short	0x0009
        /*0036*/ 	.short	0x003c
        /*0038*/ 	.byte	0x00, 0xf0, 0x05, 0x00


	//----- nvinfo : EIATTR_KPARAM_INFO
	.align		4
.L_11597:
        /*003c*/ 	.byte	0x04, 0x17
        /*003e*/ 	.short	(.L_11599 - .L_11598)
.L_11598:
        /*0040*/ 	.word	0x00000000
        /*0044*/ 	.short	0x0008
        /*0046*/ 	.short	0x0038
        /*0048*/ 	.byte	0x00, 0xf0, 0x11, 0x00


	//----- nvinfo : EIATTR_KPARAM_INFO
	.align		4
.L_11599:
        /*004c*/ 	.byte	0x04, 0x17
        /*004e*/ 	.short	(.L_11601 - .L_11600)
.L_11600:
        /*0050*/ 	.word	0x00000000
        /*0054*/ 	.short	0x0007
        /*0056*/ 	.short	0x0034
        /*0058*/ 	.byte	0x00, 0xf0, 0x11, 0x00


	//----- nvinfo : EIATTR_KPARAM_INFO
	.align		4
.L_11601:
        /*005c*/ 	.byte	0x04, 0x17
        /*005e*/ 	.short	(.L_11603 - .L_11602)
.L_11602:
        /*0060*/ 	.word	0x00000000
        /*0064*/ 	.short	0x0006
        /*0066*/ 	.short	0x0030
        /*0068*/ 	.byte	0x00, 0xf0, 0x11, 0x00


	//----- nvinfo : EIATTR_KPARAM_INFO
	.align		4
.L_11603:
        /*006c*/ 	.byte	0x04, 0x17
        /*006e*/ 	.short	(.L_11605 - .L_11604)
.L_11604:
        /*0070*/ 	.word	0x00000000
        /*0074*/ 	.short	0x0005
        /*0076*/ 	.short	0x0028
        /*0078*/ 	.byte	0x00, 0xf0, 0x21, 0x00


	//----- nvinfo : EIATTR_KPARAM_INFO
	.align		4
.L_11605:
        /*007c*/ 	.byte	0x04, 0x17
        /*007e*/ 	.short	(.L_11607 - .L_11606)
.L_11606:
        /*0080*/ 	.word	0x00000000
        /*0084*/ 	.short	0x0004
        /*0086*/ 	.short	0x0020
        /*0088*/ 	.byte	0x00, 0xf0, 0x21, 0x00


	//----- nvinfo : EIATTR_KPARAM_INFO
	.align		4
.L_11607:
        /*008c*/ 	.byte	0x04, 0x17
        /*008e*/ 	.short	(.L_11609 - .L_11608)
.L_11608:
        /*0090*/ 	.word	0x00000000
        /*0094*/ 	.short	0x0003
        /*0096*/ 	.short	0x0018
        /*0098*/ 	.byte	0x00, 0xf0, 0x11, 0x00


	//----- nvinfo : EIATTR_KPARAM_INFO
	.align		4
.L_11609:
        /*009c*/ 	.byte	0x04, 0x17
        /*009e*/ 	.short	(.L_11611 - .L_11610)
.L_11610:
        /*00a0*/ 	.word	0x00000000
        /*00a4*/ 	.short	0x0002
        /*00a6*/ 	.short	0x0010
        /*00a8*/ 	.byte	0x00, 0xf0, 0x21, 0x00


	//----- nvinfo : EIATTR_KPARAM_INFO
	.align		4
.L_11611:
        /*00ac*/ 	.byte	0x04, 0x17
        /*00ae*/ 	.short	(.L_11613 - .L_11612)
.L_11612:
        /*00b0*/ 	.word	0x00000000
        /*00b4*/ 	.short	0x0001
        /*00b6*/ 	.short	0x0008
        /*00b8*/ 	.byte	0x00, 0xf0, 0x21, 0x00


	//----- nvinfo : EIATTR_KPARAM_INFO
	.align		4
.L_11613:
        /*00bc*/ 	.byte	0x04, 0x17
        /*00be*/ 	.short	(.L_11615 - .L_11614)
.L_11614:
        /*00c0*/ 	.word	0x00000000
        /*00c4*/ 	.short	0x0000
        /*00c6*/ 	.short	0x0000
        /*00c8*/ 	.byte	0x00, 0xf0, 0x21, 0x00


	//----- nvinfo : EIATTR_MAXREG_COUNT
	.align		4
.L_11615:
        /*00cc*/ 	.byte	0x03, 0x1b
        /*00ce*/ 	.short	0x00ff


	//----- nvinfo : EIATTR_MERCURY_ISA_VERSION
	.align		4
        /*00d0*/ 	.byte	0x03, 0x5f
        /*00d2*/ 	.short	0x0000


	//----- nvinfo : EIATTR_EXIT_INSTR_OFFSETS
	.align		4
        /*00d4*/ 	.byte	0x04, 0x1c
        /*00d6*/ 	.short	(.L_11617 - .L_11616)


	//   ....[0]....
.L_11616:
        /*00d8*/ 	.word	0x00000070


	//   ....[1]....
        /*00dc*/ 	.word	0x00001f30


	//   ....[2]....
        /*00e0*/ 	.word	0x00001f40


	//   ....[3]....
        /*00e4*/ 	.word	0x00002810


	//   ....[4]....
        /*00e8*/ 	.word	0x00002920


	//----- nvinfo : EIATTR_MAX_THREADS
	.align		4
.L_11617:
        /*00ec*/ 	.byte	0x04, 0x05
        /*00ee*/ 	.short	(.L_11619 - .L_11618)
.L_11618:
        /*00f0*/ 	.word	0x00000080
        /*00f4*/ 	.word	0x00000001
        /*00f8*/ 	.word	0x00000001
.L_11619:


//--------------------- .nv.info._ZN4vllm3moe10topkGatingILi2ELi2ELi4ELi8ELi32EifLNS0_11ScoringFuncE0EEEvPKT5_PKbPfiPT4_PiiiibPKf --------------------------
	.section	.nv.info._ZN4vllm3moe10topkGatingILi2ELi2ELi4ELi8ELi32EifLNS0_11ScoringFuncE0EEEvPKT5_PKbPfiPT4_PiiiibPKf,"",@"SHT_CUDA_INFO"
	.sectionflags	@""
	.align	4


	//----- nvinfo : EIATTR_CUDA_API_VERSION
	.align		4
        /*0000*/ 	.byte	0x04, 0x37
        /*0002*/ 	.short	(.L_11621 - .L_11620)
.L_11620:
        /*0004*/ 	.word	0x00000082


	//----- nvinfo : EIATTR_SW2861232_WAR
	.align		4
.L_11621:
        /*0008*/ 	.byte	0x01, 0x35
	.zero		2


	//----- nvinfo : EIATTR_PARAM_CBANK
	.align		4
        /*000c*/ 	.byte	0x04, 0x0a
        /*000e*/ 	.short	(.L_11623 - .L_11622)
	.align		4
.L_11622:
        /*0010*/ 	.word	index@(.nv.constant0._ZN4vllm3moe10topkGatingILi2ELi2ELi4ELi8ELi32EifLNS0_11ScoringFuncE0EEEvPKT5_PKbPfiPT4_PiiiibPKf)
        /*0014*/ 	.short	0x0160
        /*0016*/ 	.short	0x0048


	//----- nvinfo : EIATTR_CBANK_PARAM_SIZE
	.align		4
.L_11623:
        /*0018*/ 	.byte	0x03, 0x19
        /*001a*/ 	.short	0x0048


	//----- nvinfo : EIATTR_KPARAM_INFO
	.align		4
        /*001c*/ 	.byte	0x04, 0x17
        /*001e*/ 	.short	(.L_11625 - .L_11624)
.L_11624:
        /*0020*/ 	.word	0x00000000
        /*0024*/ 	.short	0x000a
        /*0026*/ 	.short	0x0040
        /*0028*/ 	.byte	0x00, 0xf0, 0x21, 0x00


	//----- nvinfo : EIATTR_KPARAM_INFO
	.align		4
.L_11625:
        /*002c*/ 	.byte	0x04, 0x17
        /*002e*/ 	.short	(.L_11627 - .L_11626)
.L_11626:
        /*0030*/ 	.word	0x00000000
        /*0034*/ 	.short	0x0009
        /*0036*/ 	.short	0x003c
        /*0038*/ 	.byte	0x00, 0xf0, 0x05, 0x00


	//----- nvinfo : EIATTR_KPARAM_INFO
	.align		4
.L_11627:
        /*003c*/ 	.byte	0x04, 0x17
        /*003e*/ 	.short	(.L_11629 - .L_11628)
.L_11628:
        /*0040*/ 	.word	0x00000000
        /*0044*/ 	.short	0x0008
        /*0046*/ 	.short	0x0038
        /*0048*/ 	.byte	0x00, 0xf0, 0x11, 0x00


	//----- nvinfo : EIATTR_KPARAM_INFO
	.align		4
.L_11629:
        /*004c*/ 	.byte	0x04, 0x17
        /*004e*/ 	.short	(.L_11631 - .L_11630)
.L_11630:
        /*0050*/ 	.word	0x00000000
        /*0054*/ 	.short	0x0007
        /*0056*/ 	.short	0x0034
        /*0058*/ 	.byte	0x00, 0xf0, 0x11, 0x00


	//----- nvinfo : EIATTR_KPARAM_INFO
	.align		4
.L_11631:
        /*005c*/ 	.byte	0x04, 0x17
        /*005e*/ 	.short	(.L_11633 - .L_11632)
.L_11632:
        /*0060*/ 	.word	0x00000000
        /*0064*/ 	.short	0x0006
        /*0066*/ 	.short	0x0030
        /*0068*/ 	.byte	0x00, 0xf0, 0x11, 0x00


	//----- nvinfo : EIATTR_KPARAM_INFO
	.align		4
.L_11633:
        /*006c*/ 	.byte	0x04, 0x17
        /*006e*/ 	.short	(.L_11635 - .L_11634)
.L_11634:
        /*0070*/ 	.word	0x00000000
        /*0074*/ 	.short	0x0005
        /*0076*/ 	.short	0x0028
        /*0078*/ 	.byte	0x00, 0xf0, 0x21, 0x00


	//----- nvinfo : EIATTR_KPARAM_INFO
	.align		4
.L_11635:
        /*007c*/ 	.byte	0x04, 0x17
        /*007e*/ 	.short	(.L_11637 - .L_11636)
.L_11636:
        /*0080*/ 	.word	0x00000000
        /*0084*/ 	.short	0x0004
        /*0086*/ 	.short	0x0020
        /*0088*/ 	.byte	0x00, 0xf0, 0x21, 0x00


	//----- nvinfo : EIATTR_KPARAM_INFO
	.align		4
.L_11637:
        /*008c*/ 	.byte	0x04, 0x17
        /*008e*/ 	.short	(.L_11639 - .L_11638)
.L_11638:
        /*0090*/ 	.word	0x00000000
        /*0094*/ 	.short	0x0003
        /*0096*/ 	.short	0x0018
        /*0098*/ 	.byte	0x00, 0xf0, 0x11, 0x00


	//----- nvinfo : EIATTR_KPARAM_INFO
	.align		4
.L_11639:
        /*009c*/ 	.byte	0x04, 0x17
        /*009e*/ 	.short	(.L_11641 - .L_11640)
.L_11640:
        /*00a0*/ 	.word	0x00000000
        /*00a4*/ 	.short	0x0002
        /*00a6*/ 	.short	0x0010
        /*00a8*/ 	.byte	0x00, 0xf0, 0x21, 0x00


	//----- nvinfo : EIATTR_KPARAM_INFO
	.align		4
.L_11641:
        /*00ac*/ 	.byte	0x04, 0x17
        /*00ae*/ 	.short	(.L_11643 - .L_11642)
.L_11642:
        /*00b0*/ 	.word	0x00000000
        /*00b4*/ 	.short	0x0001
        /*00b6*/ 	.short	0x0008
        /*00b8*/ 	.byte	0x00, 0xf0, 0x21, 0x00


	//----- nvinfo : EIATTR_KPARAM_INFO
	.align		4
.L_11643:
        /*00bc*/ 	.byte	0x04, 0x17
        /*00be*/ 	.short	(.L_11645 - .L_11644)
.L_11644:
        /*00c0*/ 	.word	0x00000000
        /*00c4*/ 	.short	0x0000
        /*00c6*/ 	.short	0x0000
        /*00c8*/ 	.byte	0x00, 0xf0, 0x21, 0x00


	//----- nvinfo : EIATTR_MAXREG_COUNT
	.align		4
.L_11645:
        /*00cc*/ 	.byte	0x03, 0x1b
        /*00ce*/ 	.short	0x00ff


	//----- nvinfo : EIATTR_MERCURY_ISA_VERSION
	.align		4
        /*00d0*/ 	.byte	0x03, 0x5f
        /*00d2*/ 	.short	0x0000


	//----- nvinfo : EIATTR_EXIT_INSTR_OFFSETS
	.align		4
        /*00d4*/ 	.byte	0x04, 0x1c
        /*00d6*/ 	.short	(.L_11647 - .L_11646)


	//   ....[0]....
.L_11646:
        /*00d8*/ 	.word	0x00000070


	//   ....[1]....
        /*00dc*/ 	.word	0x00001700


	//   ....[2]....
        /*00e0*/ 	.word	0x00001710


	//   ....[3]....
        /*00e4*/ 	.word	0x00001fe0


	//   ....[4]....
        /*00e8*/ 	.word	0x000020f0


	//----- nvinfo : EIATTR_MAX_THREADS
	.align		4
.L_11647:
        /*00ec*/ 	.byte	0x04, 0x05
        /*00ee*/ 	.short	(.L_11649 - .L_11648)
.L_11648:
        /*00f0*/ 	.word	0x00000080
        /*00f4*/ 	.word	0x00000001
        /*00f8*/ 	.word	0x00000001
.L_11649:


//--------------------- .nv.info._ZN4vllm3moe10topkGatingILi1ELi1ELi4ELi4ELi32EifLNS0_11ScoringFuncE0EEEvPKT5_PKbPfiPT4_PiiiibPKf --------------------------
	.section	.nv.info._ZN4vllm3moe10topkGatingILi1ELi1ELi4ELi4ELi32EifLNS0_11ScoringFuncE0EEEvPKT5_PKbPfiPT4_PiiiibPKf,"",@"SHT_CUDA_INFO"
	.sectionflags	@""
	.align	4


	//----- nvinfo : EIATTR_CUDA_API_VERSION
	.align		4
        /*0000*/ 	.byte	0x04, 0x37
        /*0002*/ 	.short	(.L_11651 - .L_11650)
.L_11650:
        /*0004*/ 	.word	0x00000082


	//----- nvinfo : EIATTR_SW2861232_WAR
	.align		4
.L_11651:
        /*0008*/ 	.byte	0x01, 0x35
	.zero		2


	//----- nvinfo : EIATTR_PARAM_CBANK
	.align		4
        /*000c*/ 	.byte	0x04, 0x0a
        /*000e*/ 	.short	(.L_11653 - .L_11652)
	.align		4
.L_11652:
        /*0010*/ 	.word	index@(.nv.constant0._ZN4vllm3moe10topkGatingILi1ELi1ELi4ELi4ELi32EifLNS0_11ScoringFuncE0EEEvPKT5_PKbPfiPT4_PiiiibPKf)
        /*0014*/ 	.short	0x0160
        /*0016*/ 	.short	0x0048


	//----- nvinfo : EIATTR_CBANK_PARAM_SIZE
	.align		4
.L_11653:
        /*0018*/ 	.byte	0x03, 0x19
        /*001a*/ 	.short	0x0048


	//----- nvinfo : EIATTR_KPARAM_INFO
	.align		4
        /*001c*/ 	.byte	0x04, 0x17
        /*001e*/ 	.short	(.L_11655 - .L_11654)
.L_11654:
        /*0020*/ 	.word	0x00000000
        /*0024*/ 	.short	0x000a
        /*0026*/ 	.short	0x0040
        /*0028*/ 	.byte	0x00, 0xf0, 0x21, 0x00


	//----- nvinfo : EIATTR_KPARAM_INFO
	.align		4
.L_11655:
        /*002c*/ 	.byte	0x04, 0x17
        /*002e*/ 	.short	(.L_11657 - .L_11656)
.L_11656:
        /*0030*/ 	.word	0x00000000
        /*0034*/ 	.short	0x0009
        /*0036*/ 	.short	0x003c
        /*0038*/ 	.byte	0x00, 0xf0, 0x05, 0x00


	//----- nvinfo : EIATTR_KPARAM_INFO
	.align		4
.L_11657:
        /*003c*/ 	.byte	0x04, 0x17
        /*003e*/ 	.short	(.L_11659 - .L_11658)
.L_11658:
        /*0040*/ 	.word	0x00000000
        /*0044*/ 	.short	0x0008
        /*0046*/ 	.short	0x0038
        /*0048*/ 	.byte	0x00, 0xf0, 0x11, 0x00


	//----- nvinfo : EIATTR_KPARAM_INFO
	.align		4
.L_11659:
        /*004c*/ 	.byte	0x04, 0x17
        /*004e*/ 	.short	(.L_11661 - .L_11660)
.L_11660:
        /*0050*/ 	.word	0x00000000
        /*0054*/ 	.short	0x0007
        /*0056*/ 	.short	0x0034
        /*0058*/ 	.byte	0x00, 0xf0, 0x11, 0x00


	//----- nvinfo : EIATTR_KPARAM_INFO
	.align		4
.L_11661:
        /*005c*/ 	.byte	0x04, 0x17
        /*005e*/ 	.short	(.L_11663 - .L_11662)
.L_11662:
        /*0060*/ 	.word	0x00000000
        /*0064*/ 	.short	0x0006
        /*0066*/ 	.short	0x0030
        /*0068*/ 	.byte	0x00, 0xf0, 0x11, 0x00


	//----- nvinfo : EIATTR_KPARAM_INFO
	.align		4
.L_11663:
        /*006c*/ 	.byte	0x04, 0x17
        /*006e*/ 	.short	(.L_11665 - .L_11664)
.L_11664:
        /*0070*/ 	.word	0x00000000
        /*0074*/ 	.short	0x0005
        /*0076*/ 	.short	0x0028
        /*0078*/ 	.byte	0x00, 0xf0, 0x21, 0x00


	//----- nvinfo : EIATTR_KPARAM_INFO
	.align		4
.L_11665:
        /*007c*/ 	.byte	0x04, 0x17
        /*007e*/ 	.short	(.L_11667 - .L_11666)
.L_11666:
        /*0080*/ 	.word	0x00000000
        /*0084*/ 	.short	0x0004
        /*0086*/ 	.short	0x0020
        /*0088*/ 	.byte	0x00, 0xf0, 0x21, 0x00


	//----- nvinfo : EIATTR_KPARAM_INFO
	.align		4
.L_11667:
        /*008c*/ 	.byte	0x04, 0x17
        /*008e*/ 	.short	(.L_11669 - .L_11668)
.L_11668:
        /*0090*/ 	.word	0x00000000
        /*0094*/ 	.short	0x0003
        /*0096*/ 	.short	0x0018
        /*0098*/ 	.byte	0x00, 0xf0, 0x11, 0x00


	//----- nvinfo : EIATTR_KPARAM_INFO
	.align		4
.L_11669:
        /*009c*/ 	.byte	0x04, 0x17
        /*009e*/ 	.short	(.L_11671 - .L_11670)
.L_11670:
        /*00a0*/ 	.word	0x00000000
        /*00a4*/ 	.short	0x0002
        /*00a6*/ 	.short	0x0010
        /*00a8*/ 	.byte	0x00, 0xf0, 0x21, 0x00


	//----- nvinfo : EIATTR_KPARAM_INFO
	.align		4
.L_11671:
        /*00ac*/ 	.byte	0x04, 0x17
        /*00ae*/ 	.short	(.L_11673 - .L_11672)
.L_11672:
        /*00b0*/ 	.word	0x00000000
        /*00b4*/ 	.short	0x0001
        /*00b6*/ 	.short	0x0008
        /*00b8*/ 	.byte	0x00, 0xf0, 0x21, 0x00


	//----- nvinfo : EIATTR_KPARAM_INFO
	.align		4
.L_11673:
        /*00bc*/ 	.byte	0x04, 0x17
        /*00be*/ 	.short	(.L_11675 - .L_11674)
.L_11674:
        /*00c0*/ 	.word	0x00000000
        /*00c4*/ 	.short	0x0000
        /*00c6*/ 	.short	0x0000
        /*00c8*/ 	.byte	0x00, 0xf0, 0x21, 0x00


	//----- nvinfo : EIATTR_MAXREG_COUNT
	.align		4
.L_11675:
        /*00cc*/ 	.byte	0x03, 0x1b
        /*00ce*/ 	.short	0x00ff


	//----- nvinfo : EIATTR_MERCURY_ISA_VERSION
	.align		4
        /*00d0*/ 	.byte	0x03, 0x5f
        /*00d2*/ 	.short	0x0000


	//----- nvinfo : EIATTR_EXIT_INSTR_OFFSETS
	.align		4
        /*00d4*/ 	.byte	0x04, 0x1c
        /*00d6*/ 	.short	(.L_11677 - .L_11676)


	//   ....[0]....
.L_11676:
        /*00d8*/ 	.word	0x00000070


	//   ....[1]....
        /*00dc*/ 	.word	0x00000f60


	//   ....[2]....
        /*00e0*/ 	.word	0x00000f70


	//   ....[3]....
        /*00e4*/ 	.word	0x000017d0


	//   ....[4]....
        /*00e8*/ 	.word	0x000018d0


	//----- nvinfo : EIATTR_MAX_THREADS
	.align		4
.L_11677:
        /*00ec*/ 	.byte	0x04, 0x05
        /*00ee*/ 	.short	(.L_11679 - .L_11678)
.L_11678:
        /*00f0*/ 	.word	0x00000080
        /*00f4*/ 	.word	0x00000001
        /*00f8*/ 	.word	0x00000001
.L_11679:


//--------------------- .nv.info._ZN3cub17CUB_300001_SM_8006detail11EmptyKernelIvEEvv --------------------------
	.section	.nv.info._ZN3cub17CUB_300001_SM_8006detail11EmptyKernelIvEEvv,"",@"SHT_CUDA_INFO"
	.sectionflags	@""
	.align	4


	//----- nvinfo : EIATTR_CUDA_API_VERSION
	.align		4
        /*0000*/ 	.byte	0x04, 0x37
        /*0002*/ 	.short	(.L_11681 - .L_11680)
.L_11680:
        /*0004*/ 	.word	0x00000082


	//----- nvinfo : EIATTR_SW2861232_WAR
	.align		4
.L_11681:
        /*0008*/ 	.byte	0x01, 0x35
	.zero		2


	//----- nvinfo : EIATTR_MAXREG_COUNT
	.align		4
        /*000c*/ 	.byte	0x03, 0x1b
        /*000e*/ 	.short	0x00ff


	//----- nvinfo : EIATTR_MERCURY_ISA_VERSION
	.align		4
        /*0010*/ 	.byte	0x03, 0x5f
        /*0012*/ 	.short	0x0000


	//----- nvinfo : EIATTR_EXIT_INSTR_OFFSETS
	.align		4
        /*0014*/ 	.byte	0x04, 0x1c
        /*0016*/ 	.short	(.L_11683 - .L_11682)


	//   ....[0]....
.L_11682:
        /*0018*/ 	.word	0x00000010
.L_11683:


//--------------------- .nv.callgraph             --------------------------
	.section	.nv.callgraph,"",@"SHT_CUDA_CALLGRAPH"
	.align	4
	.sectionentsize	8
	.align		4
        /*0000*/ 	.word	0x00000000
	.align		4
        /*0004*/ 	.word	0xffffffff
	.align		4
        /*0008*/ 	.word	index@(_ZN4vllm3moe7moeTopKILi256ElEEvPKfPKbPfPT0_PiiiiibS3_)
	.align		4
        /*000c*/ 	.word	index@(__assertfail)
	.align		4
        /*0010*/ 	.word	index@(_ZN4vllm3moe7moeTopKILi256EiEEvPKfPKbPfPT0_PiiiiibS3_)
	.align		4
        /*0014*/ 	.word	index@(__assertfail)
	.align		4
        /*0018*/ 	.word	0x00000000
	.align		4
        /*001c*/ 	.word	0xfffffffe
	.align		4
        /*0020*/ 	.word	0x00000000
	.align		4
        /*0024*/ 	.word	0xfffffffd
	.align		4
        /*0028*/ 	.word	0x00000000
	.align		4
        /*002c*/ 	.word	0xfffffffc


//--------------------- .nv.rel.action            --------------------------
	.section	.nv.rel.action,"",@"SHT_CUDA_RELOCINFO"
	.align	8
	.sectionentsize	8
        /*0000*/ 	.byte	0x73, 0x00, 0x00, 0x00, 0x00, 0x00, 0x00, 0x00, 0x00, 0x00, 0x00, 0x11, 0x25, 0x00, 0x05, 0x36


//--------------------- .nv.constant4             --------------------------
	.section	.nv.constant4,"a",@progbits
	.align	8
	.align		8
.nv.constant4:
        /*0000*/ 	.dword	__unnamed_1
	.align		8
        /*0008*/ 	.dword	__unnamed_2
	.align		8
        /*0010*/ 	.dword	_ZN54_INTERNAL_6828cbcd_23_topk_softmax_kernels_cu_20f1dc724cuda3std3__45__cpo5beginE
	.align		8
        /*0018*/ 	.dword	_ZN54_INTERNAL_6828cbcd_23_topk_softmax_kernels_cu_20f1dc724cuda3std3__45__cpo3endE
	.align		8
        /*0020*/ 	.dword	_ZN54_INTERNAL_6828cbcd_23_topk_softmax_kernels_cu_20f1dc724cuda3std3__45__cpo6cbeginE
	.align		8
        /*0028*/ 	.dword	_ZN54_INTERNAL_6828cbcd_23_topk_softmax_kernels_cu_20f1dc724cuda3std3__45__cpo4cendE
	.align		8
        /*0030*/ 	.dword	_ZN54_INTERNAL_6828cbcd_23_topk_softmax_kernels_cu_20f1dc724cuda3std3__45__cpo6rbeginE
	.align		8
        /*0038*/ 	.dword	_ZN54_INTERNAL_6828cbcd_23_topk_softmax_kernels_cu_20f1dc724cuda3std3__45__cpo4rendE
	.align		8
        /*0040*/ 	.dword	_ZN54_INTERNAL_6828cbcd_23_topk_softmax_kernels_cu_20f1dc724cuda3std3__45__cpo7crbeginE
	.align		8
        /*0048*/ 	.dword	_ZN54_INTERNAL_6828cbcd_23_topk_softmax_kernels_cu_20f1dc724cuda3std3__45__cpo5crendE
	.align		8
        /*0050*/ 	.dword	_ZN54_INTERNAL_6828cbcd_23_topk_softmax_kernels_cu_20f1dc724cuda3std3__456_GLOBAL__N__6828cbcd_23_topk_softmax_kernels_cu_20f1dc726ignoreE
	.align		8
        /*0058*/ 	.dword	_ZN54_INTERNAL_6828cbcd_23_topk_softmax_kernels_cu_20f1dc724cuda3std3__419piecewise_constructE
	.align		8
        /*0060*/ 	.dword	_ZN54_INTERNAL_6828cbcd_23_topk_softmax_kernels_cu_20f1dc724cuda3std3__48in_placeE
	.align		8
        /*0068*/ 	.dword	_ZN54_INTERNAL_6828cbcd_23_topk_softmax_kernels_cu_20f1dc724cuda3std3__420unreachable_sentinelE
	.align		8
        /*0070*/ 	.dword	_ZN54_INTERNAL_6828cbcd_23_topk_softmax_kernels_cu_20f1dc724cuda3std3__47nulloptE
	.align		8
        /*0078*/ 	.dword	_ZN54_INTERNAL_6828cbcd_23_topk_softmax_kernels_cu_20f1dc724cuda3std3__48unexpectE
	.align		8
        /*0080*/ 	.dword	_ZN54_INTERNAL_6828cbcd_23_topk_softmax_kernels_cu_20f1dc724cuda3std6ranges3__45__cpo4swapE
	.align		8
        /*0088*/ 	.dword	_ZN54_INTERNAL_6828cbcd_23_topk_softmax_kernels_cu_20f1dc724cuda3std6ranges3__45__cpo9iter_moveE
	.align		8
        /*0090*/ 	.dword	_ZN54_INTERNAL_6828cbcd_23_topk_softmax_kernels_cu_20f1dc724cuda3std6ranges3__45__cpo5beginE
	.align		8
        /*0098*/ 	.dword	_ZN54_INTERNAL_6828cbcd_23_topk_softmax_kernels_cu_20f1dc724cuda3std6ranges3__45__cpo3endE
	.align		8
        /*00a0*/ 	.dword	_ZN54_INTERNAL_6828cbcd_23_topk_softmax_kernels_cu_20f1dc724cuda3std6ranges3__45__cpo6cbeginE
	.align		8
        /*00a8*/ 	.dword	_ZN54_INTERNAL_6828cbcd_23_topk_softmax_kernels_cu_20f1dc724cuda3std6ranges3__45__cpo4cendE
	.align		8
        /*00b0*/ 	.dword	_ZN54_INTERNAL_6828cbcd_23_topk_softmax_kernels_cu_20f1dc724cuda3std6ranges3__45__cpo7advanceE
	.align		8
        /*00b8*/ 	.dword	_ZN54_INTERNAL_6828cbcd_23_topk_softmax_kernels_cu_20f1dc724cuda3std6ranges3__45__cpo9iter_swapE
	.align		8
        /*00c0*/ 	.dword	_ZN54_INTERNAL_6828cbcd_23_topk_softmax_kernels_cu_20f1dc724cuda3std6ranges3__45__cpo4nextE
	.align		8
        /*00c8*/ 	.dword	_ZN54_INTERNAL_6828cbcd_23_topk_softmax_kernels_cu_20f1dc724cuda3std6ranges3__45__cpo4prevE
	.align		8
        /*00d0*/ 	.dword	_ZN54_INTERNAL_6828cbcd_23_topk_softmax_kernels_cu_20f1dc724cuda3std6ranges3__45__cpo4dataE
	.align		8
        /*00d8*/ 	.dword	_ZN54_INTERNAL_6828cbcd_23_topk_softmax_kernels_cu_20f1dc724cuda3std6ranges3__45__cpo5cdataE
	.align		8
        /*00e0*/ 	.dword	_ZN54_INTERNAL_6828cbcd_23_topk_softmax_kernels_cu_20f1dc724cuda3std6ranges3__45__cpo4sizeE
	.align		8
        /*00e8*/ 	.dword	_ZN54_INTERNAL_6828cbcd_23_topk_softmax_kernels_cu_20f1dc724cuda3std6ranges3__45__cpo5ssizeE
	.align		8
        /*00f0*/ 	.dword	_ZN54_INTERNAL_6828cbcd_23_topk_softmax_kernels_cu_20f1dc724cuda3std6ranges3__45__cpo8distanceE
	.align		8
        /*00f8*/ 	.dword	_ZN54_INTERNAL_6828cbcd_23_topk_softmax_kernels_cu_20f1dc726thrust23THRUST_300001_SM_800_NS6system6detail10sequential3seqE
	.align		8
        /*0100*/ 	.dword	_ZN54_INTERNAL_6828cbcd_23_topk_softmax_kernels_cu_20f1dc726thrust23THRUST_300001_SM_800_NS12placeholders2_1E
	.align		8
        /*0108*/ 	.dword	_ZN54_INTERNAL_6828cbcd_23_topk_softmax_kernels_cu_20f1dc726thrust23THRUST_300001_SM_800_NS12placeholders2_2E
	.align		8
        /*0110*/ 	.dword	_ZN54_INTERNAL_6828cbcd_23_topk_softmax_kernels_cu_20f1dc726thrust23THRUST_300001_SM_800_NS12placeholders2_3E
	.align		8
        /*0118*/ 	.dword	_ZN54_INTERNAL_6828cbcd_23_topk_softmax_kernels_cu_20f1dc726thrust23THRUST_300001_SM_800_NS12placeholders2_4E
	.align		8
        /*0120*/ 	.dword	_ZN54_INTERNAL_6828cbcd_23_topk_softmax_kernels_cu_20f1dc726thrust23THRUST_300001_SM_800_NS12placeholders2_5E
	.align		8
        /*0128*/ 	.dword	_ZN54_INTERNAL_6828cbcd_23_topk_softmax_kernels_cu_20f1dc726thrust23THRUST_300001_SM_800_NS12placeholders2_6E
	.align		8
        /*0130*/ 	.dword	_ZN54_INTERNAL_6828cbcd_23_topk_softmax_kernels_cu_20f1dc726thrust23THRUST_300001_SM_800_NS12placeholders2_7E
	.align		8
        /*0138*/ 	.dword	_ZN54_INTERNAL_6828cbcd_23_topk_softmax_kernels_cu_20f1dc726thrust23THRUST_300001_SM_800_NS12placeholders2_8E
	.align		8
        /*0140*/ 	.dword	_ZN54_INTERNAL_6828cbcd_23_topk_softmax_kernels_cu_20f1dc726thrust23THRUST_300001_SM_800_NS12placeholders2_9E
	.align		8
        /*0148*/ 	.dword	_ZN54_INTERNAL_6828cbcd_23_topk_softmax_kernels_cu_20f1dc726thrust23THRUST_300001_SM_800_NS12placeholders3_10E
	.align		8
        /*0150*/ 	.dword	$str
	.align		8
        /*0158*/ 	.dword	$str$1
	.align		8
        /*0160*/ 	.dword	__assertfail


//--------------------- .nv.constant0._ZN4vllm3moe10topkGatingILi18ELi576ELi4ELi4ELi32El13__nv_bfloat16LNS0_11ScoringFuncE1EEEvPKT5_PKbPfiPT4_PiiiibPKf --------------------------
	.section	.nv.constant0._ZN4vllm3moe10topkGatingILi18ELi576ELi4ELi4ELi32El13__nv_bfloat16LNS0_11ScoringFuncE1EEEvPKT5_PKbPfiPT4_PiiiibPKf,"a",@progbits
	.sectionflags	@""
	.align	4
.nv.constant0._ZN4vllm3moe10topkGatingILi18ELi576ELi4ELi4ELi32El13__nv_bfloat16LNS0_11ScoringFuncE1EEEvPKT5_PKbPfiPT4_PiiiibPKf:
	.zero		424


//--------------------- .nv.constant0._ZN4vllm3moe10topkGatingILi14ELi448ELi4ELi4ELi32El13__nv_bfloat16LNS0_11ScoringFuncE1EEEvPKT5_PKbPfiPT4_PiiiibPKf --------------------------
	.section	.nv.constant0._ZN4vllm3moe10topkGatingILi14ELi448ELi4ELi4ELi32El13__nv_bfloat16LNS0_11ScoringFuncE1EEEvPKT5_PKbPfiPT4_PiiiibPKf,"a",@progbits
	.sectionflags	@""
	.align	4
.nv.constant0._ZN4vllm3moe10topkGatingILi14ELi448ELi4ELi4ELi32El13__nv_bfloat16LNS0_11ScoringFuncE1EEEvPKT5_PKbPfiPT4_PiiiibPKf:
	.zero		424


//--------------------- .nv.constant0._ZN4vllm3moe10topkGatingILi12ELi384ELi4ELi4ELi32El13__nv_bfloat16LNS0_11ScoringFuncE1EEEvPKT5_PKbPfiPT4_PiiiibPKf --------------------------
	.section	.nv.constant0._ZN4vllm3moe10topkGatingILi12ELi384ELi4ELi4ELi32El13__nv_bfloat16LNS0_11ScoringFuncE1EEEvPKT5_PKbPfiPT4_PiiiibPKf,"a",@progbits
	.sectionflags	@""
	.align	4
.nv.constant0._ZN4vllm3moe10topkGatingILi12ELi384ELi4ELi4ELi32El13__nv_bfloat16LNS0_11ScoringFuncE1EEEvPKT5_PKbPfiPT4_PiiiibPKf:
	.zero		424


//--------------------- .nv.constant0._ZN4vllm3moe10topkGatingILi10ELi320ELi4ELi4ELi32El13__nv_bfloat16LNS0_11ScoringFuncE1EEEvPKT5_PKbPfiPT4_PiiiibPKf --------------------------
	.section	.nv.constant0._ZN4vllm3moe10topkGatingILi10ELi320ELi4ELi4ELi32El13__nv_bfloat16LNS0_11ScoringFuncE1EEEvPKT5_PKbPfiPT4_PiiiibPKf,"a",@progbits
	.sectionflags	@""
	.align	4
.nv.constant0._ZN4vllm3moe10topkGatingILi10ELi320ELi4ELi4ELi32El13__nv_bfloat16LNS0_11ScoringFuncE1EEEvPKT5_PKbPfiPT4_PiiiibPKf:
	.zero		424


//--------------------- .nv.constant0._ZN4vllm3moe10topkGatingILi6ELi192ELi4ELi4ELi32El13__nv_bfloat16LNS0_11ScoringFuncE1EEEvPKT5_PKbPfiPT4_PiiiibPKf --------------------------
	.section	.nv.constant0._ZN4vllm3moe10topkGatingILi6ELi192ELi4ELi4ELi32El13__nv_bfloat16LNS0_11ScoringFuncE1EEEvPKT5_PKbPfiPT4_PiiiibPKf,"a",@progbits
	.sectionflags	@""
	.align	4
.nv.constant0._ZN4vllm3moe10topkGatingILi6ELi192ELi4ELi4ELi32El13__nv_bfloat16LNS0_11ScoringFuncE1EEEvPKT5_PKbPfiPT4_PiiiibPKf:
	.zero		424


//--------------------- .nv.constant0._ZN4vllm3moe10topkGatingILi16ELi512ELi4ELi16ELi32El13__nv_bfloat16LNS0_11ScoringFuncE1EEEvPKT5_PKbPfiPT4_PiiiibPKf --------------------------
	.section	.nv.constant0._ZN4vllm3moe10topkGatingILi16ELi512ELi4ELi16ELi32El13__nv_bfloat16LNS0_11ScoringFuncE1EEEvPKT5_PKbPfiPT4_PiiiibPKf,"a",@progbits
	.sectionflags	@""
	.align	4
.nv.constant0._ZN4vllm3moe10topkGatingILi16ELi512ELi4ELi16ELi32El13__nv_bfloat16LNS0_11ScoringFuncE1EEEvPKT5_PKbPfiPT4_PiiiibPKf:
	.zero		424


//--------------------- .nv.constant0._ZN4vllm3moe10topkGatingILi8ELi256ELi4ELi16ELi32El13__nv_bfloat16LNS0_11ScoringFuncE1EEEvPKT5_PKbPfiPT4_PiiiibPKf --------------------------
	.section	.nv.constant0._ZN4vllm3moe10topkGatingILi8ELi256ELi4ELi16ELi32El13__nv_bfloat16LNS0_11ScoringFuncE1EEEvPKT5_PKbPfiPT4_PiiiibPKf,"a",@progbits
	.sectionflags	@""
	.align	4
.nv.constant0._ZN4vllm3moe10topkGatingILi8ELi256ELi4ELi16ELi32El13__nv_bfloat16LNS0_11ScoringFuncE1EEEvPKT5_PKbPfiPT4_PiiiibPKf:
	.zero		424


//--------------------- .nv.constant0._ZN4vllm3moe10topkGatingILi8ELi128ELi4ELi16ELi32El13__nv_bfloat16LNS0_11ScoringFuncE1EEEvPKT5_PKbPfiPT4_PiiiibPKf --------------------------
	.section	.nv.constant0._ZN4vllm3moe10topkGatingILi8ELi128ELi4ELi16ELi32El13__nv_bfloat16LNS0_11ScoringFuncE1EEEvPKT5_PKbPfiPT4_PiiiibPKf,"a",@progbits
	.sectionflags	@""
	.align	4
.nv.constant0._ZN4vllm3moe10topkGatingILi8ELi128ELi4ELi16ELi32El13__nv_bfloat16LNS0_11ScoringFuncE1EEEvPKT5_PKbPfiPT4_PiiiibPKf:
	.zero		424


//--------------------- .nv.constant0._ZN4vllm3moe10topkGatingILi8ELi64ELi4ELi16ELi32El13__nv_bfloat16LNS0_11ScoringFuncE1EEEvPKT5_PKbPfiPT4_PiiiibPKf --------------------------
	.section	.nv.constant0._ZN4vllm3moe10topkGatingILi8ELi64ELi4ELi16ELi32El13__nv_bfloat16LNS0_11ScoringFuncE1EEEvPKT5_PKbPfiPT4_PiiiibPKf,"a",@progbits
	.sectionflags	@""
	.align	4
.nv.constant0._ZN4vllm3moe10topkGatingILi8ELi64ELi4ELi16ELi32El13__nv_bfloat16LNS0_11ScoringFuncE1EEEvPKT5_PKbPfiPT4_PiiiibPKf:
	.zero		424


//--------------------- .nv.constant0._ZN4vllm3moe10topkGatingILi8ELi32ELi4ELi16ELi32El13__nv_bfloat16LNS0_11ScoringFuncE1EEEvPKT5_PKbPfiPT4_PiiiibPKf --------------------------
	.section	.nv.constant0._ZN4vllm3moe10topkGatingILi8ELi32ELi4ELi16ELi32El13__nv_bfloat16LNS0_11ScoringFuncE1EEEvPKT5_PKbPfiPT4_PiiiibPKf,"a",@progbits
	.sectionflags	@""
	.align	4
.nv.constant0._ZN4vllm3moe10topkGatingILi8ELi32ELi4ELi16ELi32El13__nv_bfloat16LNS0_11ScoringFuncE1EEEvPKT5_PKbPfiPT4_PiiiibPKf:
	.zero		424


//--------------------- .nv.constant0._ZN4vllm3moe10topkGatingILi8ELi16ELi4ELi16ELi32El13__nv_bfloat16LNS0_11ScoringFuncE1EEEvPKT5_PKbPfiPT4_PiiiibPKf --------------------------
	.section	.nv.constant0._ZN4vllm3moe10topkGatingILi8ELi16ELi4ELi16ELi32El13__nv_bfloat16LNS0_11ScoringFuncE1EEEvPKT5_PKbPfiPT4_PiiiibPKf,"a",@progbits
	.sectionflags	@""
	.align	4
.nv.constant0._ZN4vllm3moe10topkGatingILi8ELi16ELi4ELi16ELi32El13__nv_bfloat16LNS0_11ScoringFuncE1EEEvPKT5_PKbPfiPT4_PiiiibPKf:
	.zero		424


//--------------------- .nv.constant0._ZN4vllm3moe10topkGatingILi8ELi8ELi4ELi16ELi32El13__nv_bfloat16LNS0_11ScoringFuncE1EEEvPKT5_PKbPfiPT4_PiiiibPKf --------------------------
	.section	.nv.constant0._ZN4vllm3moe10topkGatingILi8ELi8ELi4ELi16ELi32El13__nv_bfloat16LNS0_11ScoringFuncE1EEEvPKT5_PKbPfiPT4_PiiiibPKf,"a",@progbits
	.sectionflags	@""
	.align	4
.nv.constant0._ZN4vllm3moe10topkGatingILi8ELi8ELi4ELi16ELi32El13__nv_bfloat16LNS0_11ScoringFuncE1EEEvPKT5_PKbPfiPT4_PiiiibPKf:
	.zero		424


//--------------------- .nv.constant0._ZN4vllm3moe10topkGatingILi4ELi4ELi4ELi8ELi32El13__nv_bfloat16LNS0_11ScoringFuncE1EEEvPKT5_PKbPfiPT4_PiiiibPKf --------------------------
	.section	.nv.constant0._ZN4vllm3moe10topkGatingILi4ELi4ELi4ELi8ELi32El13__nv_bfloat16LNS0_11ScoringFuncE1EEEvPKT5_PKbPfiPT4_PiiiibPKf,"a",@progbits
	.sectionflags	@""
	.align	4
.nv.constant0._ZN4vllm3moe10topkGatingILi4ELi4ELi4ELi8ELi32El13__nv_bfloat16LNS0_11ScoringFuncE1EEEvPKT5_PKbPfiPT4_PiiiibPKf:
	.zero		424


//--------------------- .nv.constant0._ZN4vllm3moe10topkGatingILi2ELi2ELi4ELi4ELi32El13__nv_bfloat16LNS0_11ScoringFuncE1EEEvPKT5_PKbPfiPT4_PiiiibPKf --------------------------
	.section	.nv.constant0._ZN4vllm3moe10topkGatingILi2ELi2ELi4ELi4ELi32El13__nv_bfloat16LNS0_11ScoringFuncE1EEEvPKT5_PKbPfiPT4_PiiiibPKf,"a",@progbits
	.sectionflags	@""
	.align	4
.nv.constant0._ZN4vllm3moe10topkGatingILi2ELi2ELi4ELi4ELi32El13__nv_bfloat16LNS0_11ScoringFuncE1EEEvPKT5_PKbPfiPT4_PiiiibPKf:
	.zero		424


//--------------------- .nv.constant0._ZN4vllm3moe10topkGatingILi1ELi1ELi4ELi2ELi32El13__nv_bfloat16LNS0_11ScoringFuncE1EEEvPKT5_PKbPfiPT4_PiiiibPKf --------------------------
	.section	.nv.constant0._ZN4vllm3moe10topkGatingILi1ELi1ELi4ELi2ELi32El13__nv_bfloat16LNS0_11ScoringFuncE1EEEvPKT5_PKbPfiPT4_PiiiibPKf,"a",@progbits
	.sectionflags	@""
	.align	4
.nv.constant0._ZN4vllm3moe10topkGatingILi1ELi1ELi4ELi2ELi32El13__nv_bfloat16LNS0_11ScoringFuncE1EEEvPKT5_PKbPfiPT4_PiiiibPKf:
	.zero		424


//--------------------- .nv.constant0._ZN4vllm3moe10topkGatingILi18ELi576ELi4ELi4ELi32Ej13__nv_bfloat16LNS0_11ScoringFuncE1EEEvPKT5_PKbPfiPT4_PiiiibPKf --------------------------
	.section	.nv.constant0._ZN4vllm3moe10topkGatingILi18ELi576ELi4ELi4ELi32Ej13__nv_bfloat16LNS0_11ScoringFuncE1EEEvPKT5_PKbPfiPT4_PiiiibPKf,"a",@progbits
	.sectionflags	@""
	.align	4
.nv.constant0._ZN4vllm3moe10topkGatingILi18ELi576ELi4ELi4ELi32Ej13__nv_bfloat16LNS0_11ScoringFuncE1EEEvPKT5_PKbPfiPT4_PiiiibPKf:
	.zero		424


//--------------------- .nv.constant0._ZN4vllm3moe10topkGatingILi14ELi448ELi4ELi4ELi32Ej13__nv_bfloat16LNS0_11ScoringFuncE1EEEvPKT5_PKbPfiPT4_PiiiibPKf --------------------------
	.section	.nv.constant0._ZN4vllm3moe10topkGatingILi14ELi448ELi4ELi4ELi32Ej13__nv_bfloat16LNS0_11ScoringFuncE1EEEvPKT5_PKbPfiPT4_PiiiibPKf,"a",@progbits
	.sectionflags	@""
	.align	4
.nv.constant0._ZN4vllm3moe10topkGatingILi14ELi448ELi4ELi4ELi32Ej13__nv_bfloat16LNS0_11ScoringFuncE1EEEvPKT5_PKbPfiPT4_PiiiibPKf:
	.zero		424


//--------------------- .nv.constant0._ZN4vllm3moe10topkGatingILi12ELi384ELi4ELi4ELi32Ej13__nv_bfloat16LNS0_11ScoringFuncE1EEEvPKT5_PKbPfiPT4_PiiiibPKf --------------------------
	.section	.nv.constant0._ZN4vllm3moe10topkGatingILi12ELi384ELi4ELi4ELi32Ej13__nv_bfloat16LNS0_11ScoringFuncE1EEEvPKT5_PKbPfiPT4_PiiiibPKf,"a",@progbits
	.sectionflags	@""
	.align	4
.nv.constant0._ZN4vllm3moe10topkGatingILi12ELi384ELi4ELi4ELi32Ej13__nv_bfloat16LNS0_11ScoringFuncE1EEEvPKT5_PKbPfiPT4_PiiiibPKf:
	.zero		424


//--------------------- .nv.constant0._ZN4vllm3moe10topkGatingILi10ELi320ELi4ELi4ELi32Ej13__nv_bfloat16LNS0_11ScoringFuncE1EEEvPKT5_PKbPfiPT4_PiiiibPKf --------------------------
	.section	.nv.constant0._ZN4vllm3moe10topkGatingILi10ELi320ELi4ELi4ELi32Ej13__nv_bfloat16LNS0_11ScoringFuncE1EEEvPKT5_PKbPfiPT4_PiiiibPKf,"a",@progbits
	.sectionflags	@""
	.align	4
.nv.constant0._ZN4vllm3moe10topkGatingILi10ELi320ELi4ELi4ELi32Ej13__nv_bfloat16LNS0_11ScoringFuncE1EEEvPKT5_PKbPfiPT4_PiiiibPKf:
	.zero		424


//--------------------- .nv.constant0._ZN4vllm3moe10topkGatingILi6ELi192ELi4ELi4ELi32Ej13__nv_bfloat16LNS0_11ScoringFuncE1EEEvPKT5_PKbPfiPT4_PiiiibPKf --------------------------
	.section	.nv.constant0._ZN4vllm3moe10topkGatingILi6ELi192ELi4ELi4ELi32Ej13__nv_bfloat16LNS0_11ScoringFuncE1EEEvPKT5_PKbPfiPT4_PiiiibPKf,"a",@progbits
	.sectionflags	@""
	.align	4
.nv.constant0._ZN4vllm3moe10topkGatingILi6ELi192ELi4ELi4ELi32Ej13__nv_bfloat16LNS0_11ScoringFuncE1EEEvPKT5_PKbPfiPT4_PiiiibPKf:
	.zero		424


//--------------------- .nv.constant0._ZN4vllm3moe10topkGatingILi16ELi512ELi4ELi16ELi32Ej13__nv_bfloat16LNS0_11ScoringFuncE1EEEvPKT5_PKbPfiPT4_PiiiibPKf --------------------------
	.section	.nv.constant0._ZN4vllm3moe10topkGatingILi16ELi512ELi4ELi16ELi32Ej13__nv_bfloat16LNS0_11ScoringFuncE1EEEvPKT5_PKbPfiPT4_PiiiibPKf,"a",@progbits
	.sectionflags	@""
	.align	4
.nv.constant0._ZN4vllm3moe10topkGatingILi16ELi512ELi4ELi16ELi32Ej13__nv_bfloat16LNS0_11ScoringFuncE1EEEvPKT5_PKbPfiPT4_PiiiibPKf:
	.zero		424


//--------------------- .nv.constant0._ZN4vllm3moe10topkGatingILi8ELi256ELi4ELi16ELi32Ej13__nv_bfloat16LNS0_11ScoringFuncE1EEEvPKT5_PKbPfiPT4_PiiiibPKf --------------------------
	.section	.nv.constant0._ZN4vllm3moe10topkGatingILi8ELi256ELi4ELi16ELi32Ej13__nv_bfloat16LNS0_11ScoringFuncE1EEEvPKT5_PKbPfiPT4_PiiiibPKf,"a",@progbits
	.sectionflags	@""
	.align	4
.nv.constant0._ZN4vllm3moe10topkGatingILi8ELi256ELi4ELi16ELi32Ej13__nv_bfloat16LNS0_11ScoringFuncE1EEEvPKT5_PKbPfiPT4_PiiiibPKf:
	.zero		424


//--------------------- .nv.constant0._ZN4vllm3moe10topkGatingILi8ELi128ELi4ELi16ELi32Ej13__nv_bfloat16LNS0_11ScoringFuncE1EEEvPKT5_PKbPfiPT4_PiiiibPKf --------------------------
	.section	.nv.constant0._ZN4vllm3moe10topkGatingILi8ELi128ELi4ELi16ELi32Ej13__nv_bfloat16LNS0_11ScoringFuncE1EEEvPKT5_PKbPfiPT4_PiiiibPKf,"a",@progbits
	.sectionflags	@""
	.align	4
.nv.constant0._ZN4vllm3moe10topkGatingILi8ELi128ELi4ELi16ELi32Ej13__nv_bfloat16LNS0_11ScoringFuncE1EEEvPKT5_PKbPfiPT4_PiiiibPKf:
	.zero		424


//--------------------- .nv.constant0._ZN4vllm3moe10topkGatingILi8ELi64ELi4ELi16ELi32Ej13__nv_bfloat16LNS0_11ScoringFuncE1EEEvPKT5_PKbPfiPT4_PiiiibPKf --------------------------
	.section	.nv.constant0._ZN4vllm3moe10topkGatingILi8ELi64ELi4ELi16ELi32Ej13__nv_bfloat16LNS0_11ScoringFuncE1EEEvPKT5_PKbPfiPT4_PiiiibPKf,"a",@progbits
	.sectionflags	@""
	.align	4
.nv.constant0._ZN4vllm3moe10topkGatingILi8ELi64ELi4ELi16ELi32Ej13__nv_bfloat16LNS0_11ScoringFuncE1EEEvPKT5_PKbPfiPT4_PiiiibPKf:
	.zero		424


//--------------------- .nv.constant0._ZN4vllm3moe10topkGatingILi8ELi32ELi4ELi16ELi32Ej13__nv_bfloat16LNS0_11ScoringFuncE1EEEvPKT5_PKbPfiPT4_PiiiibPKf --------------------------
	.section	.nv.constant0._ZN4vllm3moe10topkGatingILi8ELi32ELi4ELi16ELi32Ej13__nv_bfloat16LNS0_11ScoringFuncE1EEEvPKT5_PKbPfiPT4_PiiiibPKf,"a",@progbits
	.sectionflags	@""
	.align	4
.nv.constant0._ZN4vllm3moe10topkGatingILi8ELi32ELi4ELi16ELi32Ej13__nv_bfloat16LNS0_11ScoringFuncE1EEEvPKT5_PKbPfiPT4_PiiiibPKf:
	.zero		424


//--------------------- .nv.constant0._ZN4vllm3moe10topkGatingILi8ELi16ELi4ELi16ELi32Ej13__nv_bfloat16LNS0_11ScoringFuncE1EEEvPKT5_PKbPfiPT4_PiiiibPKf --------------------------
	.section	.nv.constant0._ZN4vllm3moe10topkGatingILi8ELi16ELi4ELi16ELi32Ej13__nv_bfloat16LNS0_11ScoringFuncE1EEEvPKT5_PKbPfiPT4_PiiiibPKf,"a",@progbits
	.sectionflags	@""
	.align	4
.nv.constant0._ZN4vllm3moe10topkGatingILi8ELi16ELi4ELi16ELi32Ej13__nv_bfloat16LNS0_11ScoringFuncE1EEEvPKT5_PKbPfiPT4_PiiiibPKf:
	.zero		424


//--------------------- .nv.constant0._ZN4vllm3moe10topkGatingILi8ELi8ELi4ELi16ELi32Ej13__nv_bfloat16LNS0_11ScoringFuncE1EEEvPKT5_PKbPfiPT4_PiiiibPKf --------------------------
	.section	.nv.constant0._ZN4vllm3moe10topkGatingILi8ELi8ELi4ELi16ELi32Ej13__nv_bfloat16LNS0_11ScoringFuncE1EEEvPKT5_PKbPfiPT4_PiiiibPKf,"a",@progbits
	.sectionflags	@""
	.align	4
.nv.constant0._ZN4vllm3moe10topkGatingILi8ELi8ELi4ELi16ELi32Ej13__nv_bfloat16LNS0_11ScoringFuncE1EEEvPKT5_PKbPfiPT4_PiiiibPKf:
	.zero		424


//--------------------- .nv.constant0._ZN4vllm3moe10topkGatingILi4ELi4ELi4ELi8ELi32Ej13__nv_bfloat16LNS0_11ScoringFuncE1EEEvPKT5_PKbPfiPT4_PiiiibPKf --------------------------
	.section	.nv.constant0._ZN4vllm3moe10topkGatingILi4ELi4ELi4ELi8ELi32Ej13__nv_bfloat16LNS0_11ScoringFuncE1EEEvPKT5_PKbPfiPT4_PiiiibPKf,"a",@progbits
	.sectionflags	@""
	.align	4
.nv.constant0._ZN4vllm3moe10topkGatingILi4ELi4ELi4ELi8ELi32Ej13__nv_bfloat16LNS0_11ScoringFuncE1EEEvPKT5_PKbPfiPT4_PiiiibPKf:
	.zero		424


//--------------------- .nv.constant0._ZN4vllm3moe10topkGatingILi2ELi2ELi4ELi4ELi32Ej13__nv_bfloat16LNS0_11ScoringFuncE1EEEvPKT5_PKbPfiPT4_PiiiibPKf --------------------------
	.section	.nv.constant0._ZN4vllm3moe10topkGatingILi2ELi2ELi4ELi4ELi32Ej13__nv_bfloat16LNS0_11ScoringFuncE1EEEvPKT5_PKbPfiPT4_PiiiibPKf,"a",@progbits
	.sectionflags	@""
	.align	4
.nv.constant0._ZN4vllm3moe10topkGatingILi2ELi2ELi4ELi4ELi32Ej13__nv_bfloat16LNS0_11ScoringFuncE1EEEvPKT5_PKbPfiPT4_PiiiibPKf:
	.zero		424


//--------------------- .nv.constant0._ZN4vllm3moe10topkGatingILi1ELi1ELi4ELi2ELi32Ej13__nv_bfloat16LNS0_11ScoringFuncE1EEEvPKT5_PKbPfiPT4_PiiiibPKf --------------------------
	.section	.nv.constant0._ZN4vllm3moe10topkGatingILi1ELi1ELi4ELi2ELi32Ej13__nv_bfloat16LNS0_11ScoringFuncE1EEEvPKT5_PKbPfiPT4_PiiiibPKf,"a",@progbits
	.sectionflags	@""
	.align	4
.nv.constant0._ZN4vllm3moe10topkGatingILi1ELi1ELi4ELi2ELi32Ej13__nv_bfloat16LNS0_11ScoringFuncE1EEEvPKT5_PKbPfiPT4_PiiiibPKf:
	.zero		424


//--------------------- .nv.constant0._ZN4vllm3moe10moeSigmoidILi256E13__nv_bfloat16EEvPKT0_PKbPfi --------------------------
	.section	.nv.constant0._ZN4vllm3moe10moeSigmoidILi256E13__nv_bfloat16EEvPKT0_PKbPfi,"a",@progbits
	.sectionflags	@""
	.align	4
.nv.constant0._ZN4vllm3moe10moeSigmoidILi256E13__nv_bfloat16EEvPKT0_PKbPfi:
	.zero		380


//--------------------- .nv.constant0._ZN4vllm3moe10topkGatingILi18ELi576ELi4ELi4ELi32Ei13__nv_bfloat16LNS0_11ScoringFuncE1EEEvPKT5_PKbPfiPT4_PiiiibPKf --------------------------
	.section	.nv.constant0._ZN4vllm3moe10topkGatingILi18ELi576ELi4ELi4ELi32Ei13__nv_bfloat16LNS0_11ScoringFuncE1EEEvPKT5_PKbPfiPT4_PiiiibPKf,"a",@progbits
	.sectionflags	@""
	.align	4
.nv.constant0._ZN4vllm3moe10topkGatingILi18ELi576ELi4ELi4ELi32Ei13__nv_bfloat16LNS0_11ScoringFuncE1EEEvPKT5_PKbPfiPT4_PiiiibPKf:
	.zero		424


//--------------------- .nv.constant0._ZN4vllm3moe10topkGatingILi14ELi448ELi4ELi4ELi32Ei13__nv_bfloat16LNS0_11ScoringFuncE1EEEvPKT5_PKbPfiPT4_PiiiibPKf --------------------------
	.section	.nv.constant0._ZN4vllm3moe10topkGatingILi14ELi448ELi4ELi4ELi32Ei13__nv_bfloat16LNS0_11ScoringFuncE1EEEvPKT5_PKbPfiPT4_PiiiibPKf,"a",@progbits
	.sectionflags	@""
	.align	4
.nv.constant0._ZN4vllm3moe10topkGatingILi14ELi448ELi4ELi4ELi32Ei13__nv_bfloat16LNS0_11ScoringFuncE1EEEvPKT5_PKbPfiPT4_PiiiibPKf:
	.zero		424


//--------------------- .nv.constant0._ZN4vllm3moe10topkGatingILi12ELi384ELi4ELi4ELi32Ei13__nv_bfloat16LNS0_11ScoringFuncE1EEEvPKT5_PKbPfiPT4_PiiiibPKf --------------------------
	.section	.nv.constant0._ZN4vllm3moe10topkGatingILi12ELi384ELi4ELi4ELi32Ei13__nv_bfloat16LNS0_11ScoringFuncE1EEEvPKT5_PKbPfiPT4_PiiiibPKf,"a",@progbits
	.sectionflags	@""
	.align	4
.nv.constant0._ZN4vllm3moe10topkGatingILi12ELi384ELi4ELi4ELi32Ei13__nv_bfloat16LNS0_11ScoringFuncE1EEEvPKT5_PKbPfiPT4_PiiiibPKf:
	.zero		424


//--------------------- .nv.constant0._ZN4vllm3moe10topkGatingILi10ELi320ELi4ELi4ELi32Ei13__nv_bfloat16LNS0_11ScoringFuncE1EEEvPKT5_PKbPfiPT4_PiiiibPKf --------------------------
	.section	.nv.constant0._ZN4vllm3moe10topkGatingILi10ELi320ELi4ELi4ELi32Ei13__nv_bfloat16LNS0_11ScoringFuncE1EEEvPKT5_PKbPfiPT4_PiiiibPKf,"a",@progbits
	.sectionflags	@""
	.align	4
.nv.constant0._ZN4vllm3moe10topkGatingILi10ELi320ELi4ELi4ELi32Ei13__nv_bfloat16LNS0_11ScoringFuncE1EEEvPKT5_PKbPfiPT4_PiiiibPKf:
	.zero		424


//--------------------- .nv.constant0._ZN4vllm3moe10topkGatingILi6ELi192ELi4ELi4ELi32Ei13__nv_bfloat16LNS0_11ScoringFuncE1EEEvPKT5_PKbPfiPT4_PiiiibPKf --------------------------
	.section	.nv.constant0._ZN4vllm3moe10topkGatingILi6ELi192ELi4ELi4ELi32Ei13__nv_bfloat16LNS0_11ScoringFuncE1EEEvPKT5_PKbPfiPT4_PiiiibPKf,"a",@progbits
	.sectionflags	@""
	.align	4
.nv.constant0._ZN4vllm3moe10topkGatingILi6ELi192ELi4ELi4ELi32Ei13__nv_bfloat16LNS0_11ScoringFuncE1EEEvPKT5_PKbPfiPT4_PiiiibPKf:
	.zero		424


//--------------------- .nv.constant0._ZN4vllm3moe10topkGatingILi16ELi512ELi4ELi16ELi32Ei13__nv_bfloat16LNS0_11ScoringFuncE1EEEvPKT5_PKbPfiPT4_PiiiibPKf --------------------------
	.section	.nv.constant0._ZN4vllm3moe10topkGatingILi16ELi512ELi4ELi16ELi32Ei13__nv_bfloat16LNS0_11ScoringFuncE1EEEvPKT5_PKbPfiPT4_PiiiibPKf,"a",@progbits
	.sectionflags	@""
	.align	4
.nv.constant0._ZN4vllm3moe10topkGatingILi16ELi512ELi4ELi16ELi32Ei13__nv_bfloat16LNS0_11ScoringFuncE1EEEvPKT5_PKbPfiPT4_PiiiibPKf:
	.zero		424


//--------------------- .nv.constant0._ZN4vllm3moe10topkGatingILi8ELi256ELi4ELi16ELi32Ei13__nv_bfloat16LNS0_11ScoringFuncE1EEEvPKT5_PKbPfiPT4_PiiiibPKf --------------------------
	.section	.nv.constant0._ZN4vllm3moe10topkGatingILi8ELi256ELi4ELi16ELi32Ei13__nv_bfloat16LNS0_11ScoringFuncE1EEEvPKT5_PKbPfiPT4_PiiiibPKf,"a",@progbits
	.sectionflags	@""
	.align	4
.nv.constant0._ZN4vllm3moe10topkGatingILi8ELi256ELi4ELi16ELi32Ei13__nv_bfloat16LNS0_11ScoringFuncE1EEEvPKT5_PKbPfiPT4_PiiiibPKf:
	.zero		424


//--------------------- .nv.constant0._ZN4vllm3moe10topkGatingILi8ELi128ELi4ELi16ELi32Ei13__nv_bfloat16LNS0_11ScoringFuncE1EEEvPKT5_PKbPfiPT4_PiiiibPKf --------------------------
	.section	.nv.constant0._ZN4vllm3moe10topkGatingILi8ELi128ELi4ELi16ELi32Ei13__nv_bfloat16LNS0_11ScoringFuncE1EEEvPKT5_PKbPfiPT4_PiiiibPKf,"a",@progbits
	.sectionflags	@""
	.align	4
.nv.constant0._ZN4vllm3moe10topkGatingILi8ELi128ELi4ELi16ELi32Ei13__nv_bfloat16LNS0_11ScoringFuncE1EEEvPKT5_PKbPfiPT4_PiiiibPKf:
	.zero		424


//--------------------- .nv.constant0._ZN4vllm3moe10topkGatingILi8ELi64ELi4ELi16ELi32Ei13__nv_bfloat16LNS0_11ScoringFuncE1EEEvPKT5_PKbPfiPT4_PiiiibPKf --------------------------
	.section	.nv.constant0._ZN4vllm3moe10topkGatingILi8ELi64ELi4ELi16ELi32Ei13__nv_bfloat16LNS0_11ScoringFuncE1EEEvPKT5_PKbPfiPT4_PiiiibPKf,"a",@progbits
	.sectionflags	@""
	.align	4
.nv.constant0._ZN4vllm3moe10topkGatingILi8ELi64ELi4ELi16ELi32Ei13__nv_bfloat16LNS0_11ScoringFuncE1EEEvPKT5_PKbPfiPT4_PiiiibPKf:
	.zero		424


//--------------------- .nv.constant0._ZN4vllm3moe10topkGatingILi8ELi32ELi4ELi16ELi32Ei13__nv_bfloat16LNS0_11ScoringFuncE1EEEvPKT5_PKbPfiPT4_PiiiibPKf --------------------------
	.section	.nv.constant0._ZN4vllm3moe10topkGatingILi8ELi32ELi4ELi16ELi32Ei13__nv_bfloat16LNS0_11ScoringFuncE1EEEvPKT5_PKbPfiPT4_PiiiibPKf,"a",@progbits
	.sectionflags	@""
	.align	4
.nv.constant0._ZN4vllm3moe10topkGatingILi8ELi32ELi4ELi16ELi32Ei13__nv_bfloat16LNS0_11ScoringFuncE1EEEvPKT5_PKbPfiPT4_PiiiibPKf:
	.zero		424


//--------------------- .nv.constant0._ZN4vllm3moe10topkGatingILi8ELi16ELi4ELi16ELi32Ei13__nv_bfloat16LNS0_11ScoringFuncE1EEEvPKT5_PKbPfiPT4_PiiiibPKf --------------------------
	.section	.nv.constant0._ZN4vllm3moe10topkGatingILi8ELi16ELi4ELi16ELi32Ei13__nv_bfloat16LNS0_11ScoringFuncE1EEEvPKT5_PKbPfiPT4_PiiiibPKf,"a",@progbits
	.sectionflags	@""
	.align	4
.nv.constant0._ZN4vllm3moe10topkGatingILi8ELi16ELi4ELi16ELi32Ei13__nv_bfloat16LNS0_11ScoringFuncE1EEEvPKT5_PKbPfiPT4_PiiiibPKf:
	.zero		424


//--------------------- .nv.constant0._ZN4vllm3moe10topkGatingILi8ELi8ELi4ELi16ELi32Ei13__nv_bfloat16LNS0_11ScoringFuncE1EEEvPKT5_PKbPfiPT4_PiiiibPKf --------------------------
	.section	.nv.constant0._ZN4vllm3moe10topkGatingILi8ELi8ELi4ELi16ELi32Ei13__nv_bfloat16LNS0_11ScoringFuncE1EEEvPKT5_PKbPfiPT4_PiiiibPKf,"a",@progbits
	.sectionflags	@""
	.align	4
.nv.constant0._ZN4vllm3moe10topkGatingILi8ELi8ELi4ELi16ELi32Ei13__nv_bfloat16LNS0_11ScoringFuncE1EEEvPKT5_PKbPfiPT4_PiiiibPKf:
	.zero		424


//--------------------- .nv.constant0._ZN4vllm3moe10topkGatingILi4ELi4ELi4ELi8ELi32Ei13__nv_bfloat16LNS0_11ScoringFuncE1EEEvPKT5_PKbPfiPT4_PiiiibPKf --------------------------
	.section	.nv.constant0._ZN4vllm3moe10topkGatingILi4ELi4ELi4ELi8ELi32Ei13__nv_bfloat16LNS0_11ScoringFuncE1EEEvPKT5_PKbPfiPT4_PiiiibPKf,"a",@progbits
	.sectionflags	@""
	.align	4
.nv.constant0._ZN4vllm3moe10topkGatingILi4ELi4ELi4ELi8ELi32Ei13__nv_bfloat16LNS0_11ScoringFuncE1EEEvPKT5_PKbPfiPT4_PiiiibPKf:
	.zero		424


//--------------------- .nv.constant0._ZN4vllm3moe10topkGatingILi2ELi2ELi4ELi4ELi32Ei13__nv_bfloat16LNS0_11ScoringFuncE1EEEvPKT5_PKbPfiPT4_PiiiibPKf --------------------------
	.section	.nv.constant0._ZN4vllm3moe10topkGatingILi2ELi2ELi4ELi4ELi32Ei13__nv_bfloat16LNS0_11ScoringFuncE1EEEvPKT5_PKbPfiPT4_PiiiibPKf,"a",@progbits
	.sectionflags	@""
	.align	4
.nv.constant0._ZN4vllm3moe10topkGatingILi2ELi2ELi4ELi4ELi32Ei13__nv_bfloat16LNS0_11ScoringFuncE1EEEvPKT5_PKbPfiPT4_PiiiibPKf:
	.zero		424


//--------------------- .nv.constant0._ZN4vllm3moe10topkGatingILi1ELi1ELi4ELi2ELi32Ei13__nv_bfloat16LNS0_11ScoringFuncE1EEEvPKT5_PKbPfiPT4_PiiiibPKf --------------------------
	.section	.nv.constant0._ZN4vllm3moe10topkGatingILi1ELi1ELi4ELi2ELi32Ei13__nv_bfloat16LNS0_11ScoringFuncE1EEEvPKT5_PKbPfiPT4_PiiiibPKf,"a",@progbits
	.sectionflags	@""
	.align	4
.nv.constant0._ZN4vllm3moe10topkGatingILi1ELi1ELi4ELi2ELi32Ei13__nv_bfloat16LNS0_11ScoringFuncE1EEEvPKT5_PKbPfiPT4_PiiiibPKf:
	.zero		424


//--------------------- .nv.constant0._ZN4vllm3moe10topkGatingILi18ELi576ELi4ELi4ELi32El6__halfLNS0_11ScoringFuncE1EEEvPKT5_PKbPfiPT4_PiiiibPKf --------------------------
	.section	.nv.constant0._ZN4vllm3moe10topkGatingILi18ELi576ELi4ELi4ELi32El6__halfLNS0_11ScoringFuncE1EEEvPKT5_PKbPfiPT4_PiiiibPKf,"a",@progbits
	.sectionflags	@""
	.align	4
.nv.constant0._ZN4vllm3moe10topkGatingILi18ELi576ELi4ELi4ELi32El6__halfLNS0_11ScoringFuncE1EEEvPKT5_PKbPfiPT4_PiiiibPKf:
	.zero		424


//--------------------- .nv.constant0._ZN4vllm3moe10topkGatingILi14ELi448ELi4ELi4ELi32El6__halfLNS0_11ScoringFuncE1EEEvPKT5_PKbPfiPT4_PiiiibPKf --------------------------
	.section	.nv.constant0._ZN4vllm3moe10topkGatingILi14ELi448ELi4ELi4ELi32El6__halfLNS0_11ScoringFuncE1EEEvPKT5_PKbPfiPT4_PiiiibPKf,"a",@progbits
	.sectionflags	@""
	.align	4
.nv.constant0._ZN4vllm3moe10topkGatingILi14ELi448ELi4ELi4ELi32El6__halfLNS0_11ScoringFuncE1EEEvPKT5_PKbPfiPT4_PiiiibPKf:
	.zero		424


//--------------------- .nv.constant0._ZN4vllm3moe10topkGatingILi12ELi384ELi4ELi4ELi32El6__halfLNS0_11ScoringFuncE1EEEvPKT5_PKbPfiPT4_PiiiibPKf --------------------------
	.section	.nv.constant0._ZN4vllm3moe10topkGatingILi12ELi384ELi4ELi4ELi32El6__halfLNS0_11ScoringFuncE1EEEvPKT5_PKbPfiPT4_PiiiibPKf,"a",@progbits
	.sectionflags	@""
	.align	4
.nv.constant0._ZN4vllm3moe10topkGatingILi12ELi384ELi4ELi4ELi32El6__halfLNS0_11ScoringFuncE1EEEvPKT5_PKbPfiPT4_PiiiibPKf:
	.zero		424


//--------------------- .nv.constant0._ZN4vllm3moe10topkGatingILi10ELi320ELi4ELi4ELi32El6__halfLNS0_11ScoringFuncE1EEEvPKT5_PKbPfiPT4_PiiiibPKf --------------------------
	.section	.nv.constant0._ZN4vllm3moe10topkGatingILi10ELi320ELi4ELi4ELi32El6__halfLNS0_11ScoringFuncE1EEEvPKT5_PKbPfiPT4_PiiiibPKf,"a",@progbits
	.sectionflags	@""
	.align	4
.nv.constant0._ZN4vllm3moe10topkGatingILi10ELi320ELi4ELi4ELi32El6__halfLNS0_11ScoringFuncE1EEEvPKT5_PKbPfiPT4_PiiiibPKf:
	.zero		424


//--------------------- .nv.constant0._ZN4vllm3moe10topkGatingILi6ELi192ELi4ELi4ELi32El6__halfLNS0_11ScoringFuncE1EEEvPKT5_PKbPfiPT4_PiiiibPKf --------------------------
	.section	.nv.constant0._ZN4vllm3moe10topkGatingILi6ELi192ELi4ELi4ELi32El6__halfLNS0_11ScoringFuncE1EEEvPKT5_PKbPfiPT4_PiiiibPKf,"a",@progbits
	.sectionflags	@""
	.align	4
.nv.constant0._ZN4vllm3moe10topkGatingILi6ELi192ELi4ELi4ELi32El6__halfLNS0_11ScoringFuncE1EEEvPKT5_PKbPfiPT4_PiiiibPKf:
	.zero		424


//--------------------- .nv.constant0._ZN4vllm3moe10topkGatingILi16ELi512ELi4ELi16ELi32El6__halfLNS0_11ScoringFuncE1EEEvPKT5_PKbPfiPT4_PiiiibPKf --------------------------
	.section	.nv.constant0._ZN4vllm3moe10topkGatingILi16ELi512ELi4ELi16ELi32El6__halfLNS0_11ScoringFuncE1EEEvPKT5_PKbPfiPT4_PiiiibPKf,"a",@progbits
	.sectionflags	@""
	.align	4
.nv.constant0._ZN4vllm3moe10topkGatingILi16ELi512ELi4ELi16ELi32El6__halfLNS0_11ScoringFuncE1EEEvPKT5_PKbPfiPT4_PiiiibPKf:
	.zero		424


//--------------------- .nv.constant0._ZN4vllm3moe10topkGatingILi8ELi256ELi4ELi16ELi32El6__halfLNS0_11ScoringFuncE1EEEvPKT5_PKbPfiPT4_PiiiibPKf --------------------------
	.section	.nv.constant0._ZN4vllm3moe10topkGatingILi8ELi256ELi4ELi16ELi32El6__halfLNS0_11ScoringFuncE1EEEvPKT5_PKbPfiPT4_PiiiibPKf,"a",@progbits
	.sectionflags	@""
	.align	4
.nv.constant0._ZN4vllm3moe10topkGatingILi8ELi256ELi4ELi16ELi32El6__halfLNS0_11ScoringFuncE1EEEvPKT5_PKbPfiPT4_PiiiibPKf:
	.zero		424


//--------------------- .nv.constant0._ZN4vllm3moe10topkGatingILi8ELi128ELi4ELi16ELi32El6__halfLNS0_11ScoringFuncE1EEEvPKT5_PKbPfiPT4_PiiiibPKf --------------------------
	.section	.nv.constant0._ZN4vllm3moe10topkGatingILi8ELi128ELi4ELi16ELi32El6__halfLNS0_11ScoringFuncE1EEEvPKT5_PKbPfiPT4_PiiiibPKf,"a",@progbits
	.sectionflags	@""
	.align	4
.nv.constant0._ZN4vllm3moe10topkGatingILi8ELi128ELi4ELi16ELi32El6__halfLNS0_11ScoringFuncE1EEEvPKT5_PKbPfiPT4_PiiiibPKf:
	.zero		424


//--------------------- .nv.constant0._ZN4vllm3moe10topkGatingILi8ELi64ELi4ELi16ELi32El6__halfLNS0_11ScoringFuncE1EEEvPKT5_PKbPfiPT4_PiiiibPKf --------------------------
	.section	.nv.constant0._ZN4vllm3moe10topkGatingILi8ELi64ELi4ELi16ELi32El6__halfLNS0_11ScoringFuncE1EEEvPKT5_PKbPfiPT4_PiiiibPKf,"a",@progbits
	.sectionflags	@""
	.align	4
.nv.constant0._ZN4vllm3moe10topkGatingILi8ELi64ELi4ELi16ELi32El6__halfLNS0_11ScoringFuncE1EEEvPKT5_PKbPfiPT4_PiiiibPKf:
	.zero		424


//--------------------- .nv.constant0._ZN4vllm3moe10topkGatingILi8ELi32ELi4ELi16ELi32El6__halfLNS0_11ScoringFuncE1EEEvPKT5_PKbPfiPT4_PiiiibPKf --------------------------
	.section	.nv.constant0._ZN4vllm3moe10topkGatingILi8ELi32ELi4ELi16ELi32El6__halfLNS0_11ScoringFuncE1EEEvPKT5_PKbPfiPT4_PiiiibPKf,"a",@progbits
	.sectionflags	@""
	.align	4
.nv.constant0._ZN4vllm3moe10topkGatingILi8ELi32ELi4ELi16ELi32El6__halfLNS0_11ScoringFuncE1EEEvPKT5_PKbPfiPT4_PiiiibPKf:
	.zero		424


//--------------------- .nv.constant0._ZN4vllm3moe10topkGatingILi8ELi16ELi4ELi16ELi32El6__halfLNS0_11ScoringFuncE1EEEvPKT5_PKbPfiPT4_PiiiibPKf --------------------------
	.section	.nv.constant0._ZN4vllm3moe10topkGatingILi8ELi16ELi4ELi16ELi32El6__halfLNS0_11ScoringFuncE1EEEvPKT5_PKbPfiPT4_PiiiibPKf,"a",@progbits
	.sectionflags	@""
	.align	4
.nv.constant0._ZN4vllm3moe10topkGatingILi8ELi16ELi4ELi16ELi32El6__halfLNS0_11ScoringFuncE1EEEvPKT5_PKbPfiPT4_PiiiibPKf:
	.zero		424


//--------------------- .nv.constant0._ZN4vllm3moe10topkGatingILi8ELi8ELi4ELi16ELi32El6__halfLNS0_11ScoringFuncE1EEEvPKT5_PKbPfiPT4_PiiiibPKf --------------------------
	.section	.nv.constant0._ZN4vllm3moe10topkGatingILi8ELi8ELi4ELi16ELi32El6__halfLNS0_11ScoringFuncE1EEEvPKT5_PKbPfiPT4_PiiiibPKf,"a",@progbits
	.sectionflags	@""
	.align	4
.nv.constant0._ZN4vllm3moe10topkGatingILi8ELi8ELi4ELi16ELi32El6__halfLNS0_11ScoringFuncE1EEEvPKT5_PKbPfiPT4_PiiiibPKf:
	.zero		424


//--------------------- .nv.constant0._ZN4vllm3moe10topkGatingILi4ELi4ELi4ELi8ELi32El6__halfLNS0_11ScoringFuncE1EEEvPKT5_PKbPfiPT4_PiiiibPKf --------------------------
	.section	.nv.constant0._ZN4vllm3moe10topkGatingILi4ELi4ELi4ELi8ELi32El6__halfLNS0_11ScoringFuncE1EEEvPKT5_PKbPfiPT4_PiiiibPKf,"a",@progbits
	.sectionflags	@""
	.align	4
.nv.constant0._ZN4vllm3moe10topkGatingILi4ELi4ELi4ELi8ELi32El6__halfLNS0_11ScoringFuncE1EEEvPKT5_PKbPfiPT4_PiiiibPKf:
	.zero		424


//--------------------- .nv.constant0._ZN4vllm3moe10topkGatingILi2ELi2ELi4ELi4ELi32El6__halfLNS0_11ScoringFuncE1EEEvPKT5_PKbPfiPT4_PiiiibPKf --------------------------
	.section	.nv.constant0._ZN4vllm3moe10topkGatingILi2ELi2ELi4ELi4ELi32El6__halfLNS0_11ScoringFuncE1EEEvPKT5_PKbPfiPT4_PiiiibPKf,"a",@progbits
	.sectionflags	@""
	.align	4
.nv.constant0._ZN4vllm3moe10topkGatingILi2ELi2ELi4ELi4ELi32El6__halfLNS0_11ScoringFuncE1EEEvPKT5_PKbPfiPT4_PiiiibPKf:
	.zero		424


//--------------------- .nv.constant0._ZN4vllm3moe10topkGatingILi1ELi1ELi4ELi2ELi32El6__halfLNS0_11ScoringFuncE1EEEvPKT5_PKbPfiPT4_PiiiibPKf --------------------------
	.section	.nv.constant0._ZN4vllm3moe10topkGatingILi1ELi1ELi4ELi2ELi32El6__halfLNS0_11ScoringFuncE1EEEvPKT5_PKbPfiPT4_PiiiibPKf,"a",@progbits
	.sectionflags	@""
	.align	4
.nv.constant0._ZN4vllm3moe10topkGatingILi1ELi1ELi4ELi2ELi32El6__halfLNS0_11ScoringFuncE1EEEvPKT5_PKbPfiPT4_PiiiibPKf:
	.zero		424


//--------------------- .nv.constant0._ZN4vllm3moe10topkGatingILi18ELi576ELi4ELi4ELi32Ej6__halfLNS0_11ScoringFuncE1EEEvPKT5_PKbPfiPT4_PiiiibPKf --------------------------
	.section	.nv.constant0._ZN4vllm3moe10topkGatingILi18ELi576ELi4ELi4ELi32Ej6__halfLNS0_11ScoringFuncE1EEEvPKT5_PKbPfiPT4_PiiiibPKf,"a",@progbits
	.sectionflags	@""
	.align	4
.nv.constant0._ZN4vllm3moe10topkGatingILi18ELi576ELi4ELi4ELi32Ej6__halfLNS0_11ScoringFuncE1EEEvPKT5_PKbPfiPT4_PiiiibPKf:
	.zero		424


//--------------------- .nv.constant0._ZN4vllm3moe10topkGatingILi14ELi448ELi4ELi4ELi32Ej6__halfLNS0_11ScoringFuncE1EEEvPKT5_PKbPfiPT4_PiiiibPKf --------------------------
	.section	.nv.constant0._ZN4vllm3moe10topkGatingILi14ELi448ELi4ELi4ELi32Ej6__halfLNS0_11ScoringFuncE1EEEvPKT5_PKbPfiPT4_PiiiibPKf,"a",@progbits
	.sectionflags	@""
	.align	4
.nv.constant0._ZN4vllm3moe10topkGatingILi14ELi448ELi4ELi4ELi32Ej6__halfLNS0_11ScoringFuncE1EEEvPKT5_PKbPfiPT4_PiiiibPKf:
	.zero		424


//--------------------- .nv.constant0._ZN4vllm3moe10topkGatingILi12ELi384ELi4ELi4ELi32Ej6__halfLNS0_11ScoringFuncE1EEEvPKT5_PKbPfiPT4_PiiiibPKf --------------------------
	.section	.nv.constant0._ZN4vllm3moe10topkGatingILi12ELi384ELi4ELi4ELi32Ej6__halfLNS0_11ScoringFuncE1EEEvPKT5_PKbPfiPT4_PiiiibPKf,"a",@progbits
	.sectionflags	@""
	.align	4
.nv.constant0._ZN4vllm3moe10topkGatingILi12ELi384ELi4ELi4ELi32Ej6__halfLNS0_11ScoringFuncE1EEEvPKT5_PKbPfiPT4_PiiiibPKf:
	.zero		424


//--------------------- .nv.constant0._ZN4vllm3moe10topkGatingILi10ELi320ELi4ELi4ELi32Ej6__halfLNS0_11ScoringFuncE1EEEvPKT5_PKbPfiPT4_PiiiibPKf --------------------------
	.section	.nv.constant0._ZN4vllm3moe10topkGatingILi10ELi320ELi4ELi4ELi32Ej6__halfLNS0_11ScoringFuncE1EEEvPKT5_PKbPfiPT4_PiiiibPKf,"a",@progbits
	.sectionflags	@""
	.align	4
.nv.constant0._ZN4vllm3moe10topkGatingILi10ELi320ELi4ELi4ELi32Ej6__halfLNS0_11ScoringFuncE1EEEvPKT5_PKbPfiPT4_PiiiibPKf:
	.zero		424


//--------------------- .nv.constant0._ZN4vllm3moe10topkGatingILi6ELi192ELi4ELi4ELi32Ej6__halfLNS0_11ScoringFuncE1EEEvPKT5_PKbPfiPT4_PiiiibPKf --------------------------
	.section	.nv.constant0._ZN4vllm3moe10topkGatingILi6ELi192ELi4ELi4ELi32Ej6__halfLNS0_11ScoringFuncE1EEEvPKT5_PKbPfiPT4_PiiiibPKf,"a",@progbits
	.sectionflags	@""
	.align	4
.nv.constant0._ZN4vllm3moe10topkGatingILi6ELi192ELi4ELi4ELi32Ej6__halfLNS0_11ScoringFuncE1EEEvPKT5_PKbPfiPT4_PiiiibPKf:
	.zero		424


//--------------------- .nv.constant0._ZN4vllm3moe10topkGatingILi16ELi512ELi4ELi16ELi32Ej6__halfLNS0_11ScoringFuncE1EEEvPKT5_PKbPfiPT4_PiiiibPKf --------------------------
	.section	.nv.constant0._ZN4vllm3moe10topkGatingILi16ELi512ELi4ELi16ELi32Ej6__halfLNS0_11ScoringFuncE1EEEvPKT5_PKbPfiPT4_PiiiibPKf,"a",@progbits
	.sectionflags	@""
	.align	4
.nv.constant0._ZN4vllm3moe10topkGatingILi16ELi512ELi4ELi16ELi32Ej6__halfLNS0_11ScoringFuncE1EEEvPKT5_PKbPfiPT4_PiiiibPKf:
	.zero		424


//--------------------- .nv.constant0._ZN4vllm3moe10topkGatingILi8ELi256ELi4ELi16ELi32Ej6__halfLNS0_11ScoringFuncE1EEEvPKT5_PKbPfiPT4_PiiiibPKf --------------------------
	.section	.nv.constant0._ZN4vllm3moe10topkGatingILi8ELi256ELi4ELi16ELi32Ej6__halfLNS0_11ScoringFuncE1EEEvPKT5_PKbPfiPT4_PiiiibPKf,"a",@progbits
	.sectionflags	@""
	.align	4
.nv.constant0._ZN4vllm3moe10topkGatingILi8ELi256ELi4ELi16ELi32Ej6__halfLNS0_11ScoringFuncE1EEEvPKT5_PKbPfiPT4_PiiiibPKf:
	.zero		424


//--------------------- .nv.constant0._ZN4vllm3moe10topkGatingILi8ELi128ELi4ELi16ELi32Ej6__halfLNS0_11ScoringFuncE1EEEvPKT5_PKbPfiPT4_PiiiibPKf --------------------------
	.section	.nv.constant0._ZN4vllm3moe10topkGatingILi8ELi128ELi4ELi16ELi32Ej6__halfLNS0_11ScoringFuncE1EEEvPKT5_PKbPfiPT4_PiiiibPKf,"a",@progbits
	.sectionflags	@""
	.align	4
.nv.constant0._ZN4vllm3moe10topkGatingILi8ELi128ELi4ELi16ELi32Ej6__halfLNS0_11ScoringFuncE1EEEvPKT5_PKbPfiPT4_PiiiibPKf:
	.zero		424


//--------------------- .nv.constant0._ZN4vllm3moe10topkGatingILi8ELi64ELi4ELi16ELi32Ej6__halfLNS0_11ScoringFuncE1EEEvPKT5_PKbPfiPT4_PiiiibPKf --------------------------
	.section	.nv.constant0._ZN4vllm3moe10topkGatingILi8ELi64ELi4ELi16ELi32Ej6__halfLNS0_11ScoringFuncE1EEEvPKT5_PKbPfiPT4_PiiiibPKf,"a",@progbits
	.sectionflags	@""
	.align	4
.nv.constant0._ZN4vllm3moe10topkGatingILi8ELi64ELi4ELi16ELi32Ej6__halfLNS0_11ScoringFuncE1EEEvPKT5_PKbPfiPT4_PiiiibPKf:
	.zero		424


//--------------------- .nv.constant0._ZN4vllm3moe10topkGatingILi8ELi32ELi4ELi16ELi32Ej6__halfLNS0_11ScoringFuncE1EEEvPKT5_PKbPfiPT4_PiiiibPKf --------------------------
	.section	.nv.constant0._ZN4vllm3moe10topkGatingILi8ELi32ELi4ELi16ELi32Ej6__halfLNS0_11ScoringFuncE1EEEvPKT5_PKbPfiPT4_PiiiibPKf,"a",@progbits
	.sectionflags	@""
	.align	4
.nv.constant0._ZN4vllm3moe10topkGatingILi8ELi32ELi4ELi16ELi32Ej6__halfLNS0_11ScoringFuncE1EEEvPKT5_PKbPfiPT4_PiiiibPKf:
	.zero		424


//--------------------- .nv.constant0._ZN4vllm3moe10topkGatingILi8ELi16ELi4ELi16ELi32Ej6__halfLNS0_11ScoringFuncE1EEEvPKT5_PKbPfiPT4_PiiiibPKf --------------------------
	.section	.nv.constant0._ZN4vllm3moe10topkGatingILi8ELi16ELi4ELi16ELi32Ej6__halfLNS0_11ScoringFuncE1EEEvPKT5_PKbPfiPT4_PiiiibPKf,"a",@progbits
	.sectionflags	@""
	.align	4
.nv.constant0._ZN4vllm3moe10topkGatingILi8ELi16ELi4ELi16ELi32Ej6__halfLNS0_11ScoringFuncE1EEEvPKT5_PKbPfiPT4_PiiiibPKf:
	.zero		424


//--------------------- .nv.constant0._ZN4vllm3moe10topkGatingILi8ELi8ELi4ELi16ELi32Ej6__halfLNS0_11ScoringFuncE1EEEvPKT5_PKbPfiPT4_PiiiibPKf --------------------------
	.section	.nv.constant0._ZN4vllm3moe10topkGatingILi8ELi8ELi4ELi16ELi32Ej6__halfLNS0_11ScoringFuncE1EEEvPKT5_PKbPfiPT4_PiiiibPKf,"a",@progbits
	.sectionflags	@""
	.align	4
.nv.constant0._ZN4vllm3moe10topkGatingILi8ELi8ELi4ELi16ELi32Ej6__halfLNS0_11ScoringFuncE1EEEvPKT5_PKbPfiPT4_PiiiibPKf:
	.zero		424


//--------------------- .nv.constant0._ZN4vllm3moe10topkGatingILi4ELi4ELi4ELi8ELi32Ej6__halfLNS0_11ScoringFuncE1EEEvPKT5_PKbPfiPT4_PiiiibPKf --------------------------
	.section	.nv.constant0._ZN4vllm3moe10topkGatingILi4ELi4ELi4ELi8ELi32Ej6__halfLNS0_11ScoringFuncE1EEEvPKT5_PKbPfiPT4_PiiiibPKf,"a",@progbits
	.sectionflags	@""
	.align	4
.nv.constant0._ZN4vllm3moe10topkGatingILi4ELi4ELi4ELi8ELi32Ej6__halfLNS0_11ScoringFuncE1EEEvPKT5_PKbPfiPT4_PiiiibPKf:
	.zero		424


//--------------------- .nv.constant0._ZN4vllm3moe10topkGatingILi2ELi2ELi4ELi4ELi32Ej6__halfLNS0_11ScoringFuncE1EEEvPKT5_PKbPfiPT4_PiiiibPKf --------------------------
	.section	.nv.constant0._ZN4vllm3moe10topkGatingILi2ELi2ELi4ELi4ELi32Ej6__halfLNS0_11ScoringFuncE1EEEvPKT5_PKbPfiPT4_PiiiibPKf,"a",@progbits
	.sectionflags	@""
	.align	4
.nv.constant0._ZN4vllm3moe10topkGatingILi2ELi2ELi4ELi4ELi32Ej6__halfLNS0_11ScoringFuncE1EEEvPKT5_PKbPfiPT4_PiiiibPKf:
	.zero		424


//--------------------- .nv.constant0._ZN4vllm3moe10topkGatingILi1ELi1ELi4ELi2ELi32Ej6__halfLNS0_11ScoringFuncE1EEEvPKT5_PKbPfiPT4_PiiiibPKf --------------------------
	.section	.nv.constant0._ZN4vllm3moe10topkGatingILi1ELi1ELi4ELi2ELi32Ej6__halfLNS0_11ScoringFuncE1EEEvPKT5_PKbPfiPT4_PiiiibPKf,"a",@progbits
	.sectionflags	@""
	.align	4
.nv.constant0._ZN4vllm3moe10topkGatingILi1ELi1ELi4ELi2ELi32Ej6__halfLNS0_11ScoringFuncE1EEEvPKT5_PKbPfiPT4_PiiiibPKf:
	.zero		424


//--------------------- .nv.constant0._ZN4vllm3moe10moeSigmoidILi256E6__halfEEvPKT0_PKbPfi --------------------------
	.section	.nv.constant0._ZN4vllm3moe10moeSigmoidILi256E6__halfEEvPKT0_PKbPfi,"a",@progbits
	.sectionflags	@""
	.align	4
.nv.constant0._ZN4vllm3moe10moeSigmoidILi256E6__halfEEvPKT0_PKbPfi:
	.zero		380


//--------------------- .nv.constant0._ZN4vllm3moe10topkGatingILi18ELi576ELi4ELi4ELi32Ei6__halfLNS0_11ScoringFuncE1EEEvPKT5_PKbPfiPT4_PiiiibPKf --------------------------
	.section	.nv.constant0._ZN4vllm3moe10topkGatingILi18ELi576ELi4ELi4ELi32Ei6__halfLNS0_11ScoringFuncE1EEEvPKT5_PKbPfiPT4_PiiiibPKf,"a",@progbits
	.sectionflags	@""
	.align	4
.nv.constant0._ZN4vllm3moe10topkGatingILi18ELi576ELi4ELi4ELi32Ei6__halfLNS0_11ScoringFuncE1EEEvPKT5_PKbPfiPT4_PiiiibPKf:
	.zero		424


//--------------------- .nv.constant0._ZN4vllm3moe10topkGatingILi14ELi448ELi4ELi4ELi32Ei6__halfLNS0_11ScoringFuncE1EEEvPKT5_PKbPfiPT4_PiiiibPKf --------------------------
	.section	.nv.constant0._ZN4vllm3moe10topkGatingILi14ELi448ELi4ELi4ELi32Ei6__halfLNS0_11ScoringFuncE1EEEvPKT5_PKbPfiPT4_PiiiibPKf,"a",@progbits
	.sectionflags	@""
	.align	4
.nv.constant0._ZN4vllm3moe10topkGatingILi14ELi448ELi4ELi4ELi32Ei6__halfLNS0_11ScoringFuncE1EEEvPKT5_PKbPfiPT4_PiiiibPKf:
	.zero		424


//--------------------- .nv.constant0._ZN4vllm3moe10topkGatingILi12ELi384ELi4ELi4ELi32Ei6__halfLNS0_11ScoringFuncE1EEEvPKT5_PKbPfiPT4_PiiiibPKf --------------------------
	.section	.nv.constant0._ZN4vllm3moe10topkGatingILi12ELi384ELi4ELi4ELi32Ei6__halfLNS0_11ScoringFuncE1EEEvPKT5_PKbPfiPT4_PiiiibPKf,"a",@progbits
	.sectionflags	@""
	.align	4
.nv.constant0._ZN4vllm3moe10topkGatingILi12ELi384ELi4ELi4ELi32Ei6__halfLNS0_11ScoringFuncE1EEEvPKT5_PKbPfiPT4_PiiiibPKf:
	.zero		424


//--------------------- .nv.constant0._ZN4vllm3moe10topkGatingILi10ELi320ELi4ELi4ELi32Ei6__halfLNS0_11ScoringFuncE1EEEvPKT5_PKbPfiPT4_PiiiibPKf --------------------------
	.section	.nv.constant0._ZN4vllm3moe10topkGatingILi10ELi320ELi4ELi4ELi32Ei6__halfLNS0_11ScoringFuncE1EEEvPKT5_PKbPfiPT4_PiiiibPKf,"a",@progbits
	.sectionflags	@""
	.align	4
.nv.constant0._ZN4vllm3moe10topkGatingILi10ELi320ELi4ELi4ELi32Ei6__halfLNS0_11ScoringFuncE1EEEvPKT5_PKbPfiPT4_PiiiibPKf:
	.zero		424


//--------------------- .nv.constant0._ZN4vllm3moe10topkGatingILi6ELi192ELi4ELi4ELi32Ei6__halfLNS0_11ScoringFuncE1EEEvPKT5_PKbPfiPT4_PiiiibPKf --------------------------
	.section	.nv.constant0._ZN4vllm3moe10topkGatingILi6ELi192ELi4ELi4ELi32Ei6__halfLNS0_11ScoringFuncE1EEEvPKT5_PKbPfiPT4_PiiiibPKf,"a",@progbits
	.sectionflags	@""
	.align	4
.nv.constant0._ZN4vllm3moe10topkGatingILi6ELi192ELi4ELi4ELi32Ei6__halfLNS0_11ScoringFuncE1EEEvPKT5_PKbPfiPT4_PiiiibPKf:
	.zero		424


//--------------------- .nv.constant0._ZN4vllm3moe10topkGatingILi16ELi512ELi4ELi16ELi32Ei6__halfLNS0_11ScoringFuncE1EEEvPKT5_PKbPfiPT4_PiiiibPKf --------------------------
	.section	.nv.constant0._ZN4vllm3moe10topkGatingILi16ELi512ELi4ELi16ELi32Ei6__halfLNS0_11ScoringFuncE1EEEvPKT5_PKbPfiPT4_PiiiibPKf,"a",@progbits
	.sectionflags	@""
	.align	4
.nv.constant0._ZN4vllm3moe10topkGatingILi16ELi512ELi4ELi16ELi32Ei6__halfLNS0_11ScoringFuncE1EEEvPKT5_PKbPfiPT4_PiiiibPKf:
	.zero		424


//--------------------- .nv.constant0._ZN4vllm3moe10topkGatingILi8ELi256ELi4ELi16ELi32Ei6__halfLNS0_11ScoringFuncE1EEEvPKT5_PKbPfiPT4_PiiiibPKf --------------------------
	.section	.nv.constant0._ZN4vllm3moe10topkGatingILi8ELi256ELi4ELi16ELi32Ei6__halfLNS0_11ScoringFuncE1EEEvPKT5_PKbPfiPT4_PiiiibPKf,"a",@progbits
	.sectionflags	@""
	.align	4
.nv.constant0._ZN4vllm3moe10topkGatingILi8ELi256ELi4ELi16ELi32Ei6__halfLNS0_11ScoringFuncE1EEEvPKT5_PKbPfiPT4_PiiiibPKf:
	.zero		424


//--------------------- .nv.constant0._ZN4vllm3moe10topkGatingILi8ELi128ELi4ELi16ELi32Ei6__halfLNS0_11ScoringFuncE1EEEvPKT5_PKbPfiPT4_PiiiibPKf --------------------------
	.section	.nv.constant0._ZN4vllm3moe10topkGatingILi8ELi128ELi4ELi16ELi32Ei6__halfLNS0_11ScoringFuncE1EEEvPKT5_PKbPfiPT4_PiiiibPKf,"a",@progbits
	.sectionflags	@""
	.align	4
.nv.constant0._ZN4vllm3moe10topkGatingILi8ELi128ELi4ELi16ELi32Ei6__halfLNS0_11ScoringFuncE1EEEvPKT5_PKbPfiPT4_PiiiibPKf:
	.zero		424


//--------------------- .nv.constant0._ZN4vllm3moe10topkGatingILi8ELi64ELi4ELi16ELi32Ei6__halfLNS0_11ScoringFuncE1EEEvPKT5_PKbPfiPT4_PiiiibPKf --------------------------
	.section	.nv.constant0._ZN4vllm3moe10topkGatingILi8ELi64ELi4ELi16ELi32Ei6__halfLNS0_11ScoringFuncE1EEEvPKT5_PKbPfiPT4_PiiiibPKf,"a",@progbits
	.sectionflags	@""
	.align	4
.nv.constant0._ZN4vllm3moe10topkGatingILi8ELi64ELi4ELi16ELi32Ei6__halfLNS0_11ScoringFuncE1EEEvPKT5_PKbPfiPT4_PiiiibPKf:
	.zero		424


//--------------------- .nv.constant0._ZN4vllm3moe10topkGatingILi8ELi32ELi4ELi16ELi32Ei6__halfLNS0_11ScoringFuncE1EEEvPKT5_PKbPfiPT4_PiiiibPKf --------------------------
	.section	.nv.constant0._ZN4vllm3moe10topkGatingILi8ELi32ELi4ELi16ELi32Ei6__halfLNS0_11ScoringFuncE1EEEvPKT5_PKbPfiPT4_PiiiibPKf,"a",@progbits
	.sectionflags	@""
	.align	4
.nv.constant0._ZN4vllm3moe10topkGatingILi8ELi32ELi4ELi16ELi32Ei6__halfLNS0_11ScoringFuncE1EEEvPKT5_PKbPfiPT4_PiiiibPKf:
	.zero		424


//--------------------- .nv.constant0._ZN4vllm3moe10topkGatingILi8ELi16ELi4ELi16ELi32Ei6__halfLNS0_11ScoringFuncE1EEEvPKT5_PKbPfiPT4_PiiiibPKf --------------------------
	.section	.nv.constant0._ZN4vllm3moe10topkGatingILi8ELi16ELi4ELi16ELi32Ei6__halfLNS0_11ScoringFuncE1EEEvPKT5_PKbPfiPT4_PiiiibPKf,"a",@progbits
	.sectionflags	@""
	.align	4
.nv.constant0._ZN4vllm3moe10topkGatingILi8ELi16ELi4ELi16ELi32Ei6__halfLNS0_11ScoringFuncE1EEEvPKT5_PKbPfiPT4_PiiiibPKf:
	.zero		424


//--------------------- .nv.constant0._ZN4vllm3moe10topkGatingILi8ELi8ELi4ELi16ELi32Ei6__halfLNS0_11ScoringFuncE1EEEvPKT5_PKbPfiPT4_PiiiibPKf --------------------------
	.section	.nv.constant0._ZN4vllm3moe10topkGatingILi8ELi8ELi4ELi16ELi32Ei6__halfLNS0_11ScoringFuncE1EEEvPKT5_PKbPfiPT4_PiiiibPKf,"a",@progbits
	.sectionflags	@""
	.align	4
.nv.constant0._ZN4vllm3moe10topkGatingILi8ELi8ELi4ELi16ELi32Ei6__halfLNS0_11ScoringFuncE1EEEvPKT5_PKbPfiPT4_PiiiibPKf:
	.zero		424


//--------------------- .nv.constant0._ZN4vllm3moe10topkGatingILi4ELi4ELi4ELi8ELi32Ei6__halfLNS0_11ScoringFuncE1EEEvPKT5_PKbPfiPT4_PiiiibPKf --------------------------
	.section	.nv.constant0._ZN4vllm3moe10topkGatingILi4ELi4ELi4ELi8ELi32Ei6__halfLNS0_11ScoringFuncE1EEEvPKT5_PKbPfiPT4_PiiiibPKf,"a",@progbits
	.sectionflags	@""
	.align	4
.nv.constant0._ZN4vllm3moe10topkGatingILi4ELi4ELi4ELi8ELi32Ei6__halfLNS0_11ScoringFuncE1EEEvPKT5_PKbPfiPT4_PiiiibPKf:
	.zero		424


//--------------------- .nv.constant0._ZN4vllm3moe10topkGatingILi2ELi2ELi4ELi4ELi32Ei6__halfLNS0_11ScoringFuncE1EEEvPKT5_PKbPfiPT4_PiiiibPKf --------------------------
	.section	.nv.constant0._ZN4vllm3moe10topkGatingILi2ELi2ELi4ELi4ELi32Ei6__halfLNS0_11ScoringFuncE1EEEvPKT5_PKbPfiPT4_PiiiibPKf,"a",@progbits
	.sectionflags	@""
	.align	4
.nv.constant0._ZN4vllm3moe10topkGatingILi2ELi2ELi4ELi4ELi32Ei6__halfLNS0_11ScoringFuncE1EEEvPKT5_PKbPfiPT4_PiiiibPKf:
	.zero		424


//--------------------- .nv.constant0._ZN4vllm3moe10topkGatingILi1ELi1ELi4ELi2ELi32Ei6__halfLNS0_11ScoringFuncE1EEEvPKT5_PKbPfiPT4_PiiiibPKf --------------------------
	.section	.nv.constant0._ZN4vllm3moe10topkGatingILi1ELi1ELi4ELi2ELi32Ei6__halfLNS0_11ScoringFuncE1EEEvPKT5_PKbPfiPT4_PiiiibPKf,"a",@progbits
	.sectionflags	@""
	.align	4
.nv.constant0._ZN4vllm3moe10topkGatingILi1ELi1ELi4ELi2ELi32Ei6__halfLNS0_11ScoringFuncE1EEEvPKT5_PKbPfiPT4_PiiiibPKf:
	.zero		424


//--------------------- .nv.constant0._ZN4vllm3moe10topkGatingILi18ELi576ELi4ELi8ELi32ElfLNS0_11ScoringFuncE1EEEvPKT5_PKbPfiPT4_PiiiibPKf --------------------------
	.section	.nv.constant0._ZN4vllm3moe10topkGatingILi18ELi576ELi4ELi8ELi32ElfLNS0_11ScoringFuncE1EEEvPKT5_PKbPfiPT4_PiiiibPKf,"a",@progbits
	.sectionflags	@""
	.align	4
.nv.constant0._ZN4vllm3moe10topkGatingILi18ELi576ELi4ELi8ELi32ElfLNS0_11ScoringFuncE1EEEvPKT5_PKbPfiPT4_PiiiibPKf:
	.zero		424


//--------------------- .nv.constant0._ZN4vllm3moe10topkGatingILi14ELi448ELi4ELi8ELi32ElfLNS0_11ScoringFuncE1EEEvPKT5_PKbPfiPT4_PiiiibPKf --------------------------
	.section	.nv.constant0._ZN4vllm3moe10topkGatingILi14ELi448ELi4ELi8ELi32ElfLNS0_11ScoringFuncE1EEEvPKT5_PKbPfiPT4_PiiiibPKf,"a",@progbits
	.sectionflags	@""
	.align	4
.nv.constant0._ZN4vllm3moe10topkGatingILi14ELi448ELi4ELi8ELi32ElfLNS0_11ScoringFuncE1EEEvPKT5_PKbPfiPT4_PiiiibPKf:
	.zero		424


//--------------------- .nv.constant0._ZN4vllm3moe10topkGatingILi12ELi384ELi4ELi8ELi32ElfLNS0_11ScoringFuncE1EEEvPKT5_PKbPfiPT4_PiiiibPKf --------------------------
	.section	.nv.constant0._ZN4vllm3moe10topkGatingILi12ELi384ELi4ELi8ELi32ElfLNS0_11ScoringFuncE1EEEvPKT5_PKbPfiPT4_PiiiibPKf,"a",@progbits
	.sectionflags	@""
	.align	4
.nv.constant0._ZN4vllm3moe10topkGatingILi12ELi384ELi4ELi8ELi32ElfLNS0_11ScoringFuncE1EEEvPKT5_PKbPfiPT4_PiiiibPKf:
	.zero		424


//--------------------- .nv.constant0._ZN4vllm3moe10topkGatingILi10ELi320ELi4ELi8ELi32ElfLNS0_11ScoringFuncE1EEEvPKT5_PKbPfiPT4_PiiiibPKf --------------------------
	.section	.nv.constant0._ZN4vllm3moe10topkGatingILi10ELi320ELi4ELi8ELi32ElfLNS0_11ScoringFuncE1EEEvPKT5_PKbPfiPT4_PiiiibPKf,"a",@progbits
	.sectionflags	@""
	.align	4
.nv.constant0._ZN4vllm3moe10topkGatingILi10ELi320ELi4ELi8ELi32ElfLNS0_11ScoringFuncE1EEEvPKT5_PKbPfiPT4_PiiiibPKf:
	.zero		424


//--------------------- .nv.constant0._ZN4vllm3moe10topkGatingILi6ELi192ELi4ELi8ELi32ElfLNS0_11ScoringFuncE1EEEvPKT5_PKbPfiPT4_PiiiibPKf --------------------------
	.section	.nv.constant0._ZN4vllm3moe10topkGatingILi6ELi192ELi4ELi8ELi32ElfLNS0_11ScoringFuncE1EEEvPKT5_PKbPfiPT4_PiiiibPKf,"a",@progbits
	.sectionflags	@""
	.align	4
.nv.constant0._ZN4vllm3moe10topkGatingILi6ELi192ELi4ELi8ELi32ElfLNS0_11ScoringFuncE1EEEvPKT5_PKbPfiPT4_PiiiibPKf:
	.zero		424


//--------------------- .nv.constant0._ZN4vllm3moe10topkGatingILi16ELi512ELi4ELi16ELi32ElfLNS0_11ScoringFuncE1EEEvPKT5_PKbPfiPT4_PiiiibPKf --------------------------
	.section	.nv.constant0._ZN4vllm3moe10topkGatingILi16ELi512ELi4ELi16ELi32ElfLNS0_11ScoringFuncE1EEEvPKT5_PKbPfiPT4_PiiiibPKf,"a",@progbits
	.sectionflags	@""
	.align	4
.nv.constant0._ZN4vllm3moe10topkGatingILi16ELi512ELi4ELi16ELi32ElfLNS0_11ScoringFuncE1EEEvPKT5_PKbPfiPT4_PiiiibPKf:
	.zero		424


//--------------------- .nv.constant0._ZN4vllm3moe10topkGatingILi8ELi256ELi4ELi16ELi32ElfLNS0_11ScoringFuncE1EEEvPKT5_PKbPfiPT4_PiiiibPKf --------------------------
	.section	.nv.constant0._ZN4vllm3moe10topkGatingILi8ELi256ELi4ELi16ELi32ElfLNS0_11ScoringFuncE1EEEvPKT5_PKbPfiPT4_PiiiibPKf,"a",@progbits
	.sectionflags	@""
	.align	4
.nv.constant0._ZN4vllm3moe10topkGatingILi8ELi256ELi4ELi16ELi32ElfLNS0_11ScoringFuncE1EEEvPKT5_PKbPfiPT4_PiiiibPKf:
	.zero		424


//--------------------- .nv.constant0._ZN4vllm3moe10topkGatingILi4ELi128ELi4ELi16ELi32ElfLNS0_11ScoringFuncE1EEEvPKT5_PKbPfiPT4_PiiiibPKf --------------------------
	.section	.nv.constant0._ZN4vllm3moe10topkGatingILi4ELi128ELi4ELi16ELi32ElfLNS0_11ScoringFuncE1EEEvPKT5_PKbPfiPT4_PiiiibPKf,"a",@progbits
	.sectionflags	@""
	.align	4
.nv.constant0._ZN4vllm3moe10topkGatingILi4ELi128ELi4ELi16ELi32ElfLNS0_11ScoringFuncE1EEEvPKT5_PKbPfiPT4_PiiiibPKf:
	.zero		424


//--------------------- .nv.constant0._ZN4vllm3moe10topkGatingILi4ELi64ELi4ELi16ELi32ElfLNS0_11ScoringFuncE1EEEvPKT5_PKbPfiPT4_PiiiibPKf --------------------------
	.section	.nv.constant0._ZN4vllm3moe10topkGatingILi4ELi64ELi4ELi16ELi32ElfLNS0_11ScoringFuncE1EEEvPKT5_PKbPfiPT4_PiiiibPKf,"a",@progbits
	.sectionflags	@""
	.align	4
.nv.constant0._ZN4vllm3moe10topkGatingILi4ELi64ELi4ELi16ELi32ElfLNS0_11ScoringFuncE1EEEvPKT5_PKbPfiPT4_PiiiibPKf:
	.zero		424


//--------------------- .nv.constant0._ZN4vllm3moe10topkGatingILi4ELi32ELi4ELi16ELi32ElfLNS0_11ScoringFuncE1EEEvPKT5_PKbPfiPT4_PiiiibPKf --------------------------
	.section	.nv.constant0._ZN4vllm3moe10topkGatingILi4ELi32ELi4ELi16ELi32ElfLNS0_11ScoringFuncE1EEEvPKT5_PKbPfiPT4_PiiiibPKf,"a",@progbits
	.sectionflags	@""
	.align	4
.nv.constant0._ZN4vllm3moe10topkGatingILi4ELi32ELi4ELi16ELi32ElfLNS0_11ScoringFuncE1EEEvPKT5_PKbPfiPT4_PiiiibPKf:
	.zero		424


//--------------------- .nv.constant0._ZN4vllm3moe10topkGatingILi4ELi16ELi4ELi16ELi32ElfLNS0_11ScoringFuncE1EEEvPKT5_PKbPfiPT4_PiiiibPKf --------------------------
	.section	.nv.constant0._ZN4vllm3moe10topkGatingILi4ELi16ELi4ELi16ELi32ElfLNS0_11ScoringFuncE1EEEvPKT5_PKbPfiPT4_PiiiibPKf,"a",@progbits
	.sectionflags	@""
	.align	4
.nv.constant0._ZN4vllm3moe10topkGatingILi4ELi16ELi4ELi16ELi32ElfLNS0_11ScoringFuncE1EEEvPKT5_PKbPfiPT4_PiiiibPKf:
	.zero		424


//--------------------- .nv.constant0._ZN4vllm3moe10topkGatingILi4ELi8ELi4ELi16ELi32ElfLNS0_11ScoringFuncE1EEEvPKT5_PKbPfiPT4_PiiiibPKf --------------------------
	.section	.nv.constant0._ZN4vllm3moe10topkGatingILi4ELi8ELi4ELi16ELi32ElfLNS0_11ScoringFuncE1EEEvPKT5_PKbPfiPT4_PiiiibPKf,"a",@progbits
	.sectionflags	@""
	.align	4
.nv.constant0._ZN4vllm3moe10topkGatingILi4ELi8ELi4ELi16ELi32ElfLNS0_11ScoringFuncE1EEEvPKT5_PKbPfiPT4_PiiiibPKf:
	.zero		424


//--------------------- .nv.constant0._ZN4vllm3moe10topkGatingILi4ELi4ELi4ELi16ELi32ElfLNS0_11ScoringFuncE1EEEvPKT5_PKbPfiPT4_PiiiibPKf --------------------------
	.section	.nv.constant0._ZN4vllm3moe10topkGatingILi4ELi4ELi4ELi16ELi32ElfLNS0_11ScoringFuncE1EEEvPKT5_PKbPfiPT4_PiiiibPKf,"a",@progbits
	.sectionflags	@""
	.align	4
.nv.constant0._ZN4vllm3moe10topkGatingILi4ELi4ELi4ELi16ELi32ElfLNS0_11ScoringFuncE1EEEvPKT5_PKbPfiPT4_PiiiibPKf:
	.zero		424


//--------------------- .nv.constant0._ZN4vllm3moe10topkGatingILi2ELi2ELi4ELi8ELi32ElfLNS0_11ScoringFuncE1EEEvPKT5_PKbPfiPT4_PiiiibPKf --------------------------
	.section	.nv.constant0._ZN4vllm3moe10topkGatingILi2ELi2ELi4ELi8ELi32ElfLNS0_11ScoringFuncE1EEEvPKT5_PKbPfiPT4_PiiiibPKf,"a",@progbits
	.sectionflags	@""
	.align	4
.nv.constant0._ZN4vllm3moe10topkGatingILi2ELi2ELi4ELi8ELi32ElfLNS0_11ScoringFuncE1EEEvPKT5_PKbPfiPT4_PiiiibPKf:
	.zero		424


//--------------------- .nv.constant0._ZN4vllm3moe10topkGatingILi1ELi1ELi4ELi4ELi32ElfLNS0_11ScoringFuncE1EEEvPKT5_PKbPfiPT4_PiiiibPKf --------------------------
	.section	.nv.constant0._ZN4vllm3moe10topkGatingILi1ELi1ELi4ELi4ELi32ElfLNS0_11ScoringFuncE1EEEvPKT5_PKbPfiPT4_PiiiibPKf,"a",@progbits
	.sectionflags	@""
	.align	4
.nv.constant0._ZN4vllm3moe10topkGatingILi1ELi1ELi4ELi4ELi32ElfLNS0_11ScoringFuncE1EEEvPKT5_PKbPfiPT4_PiiiibPKf:
	.zero		424


//--------------------- .nv.constant0._ZN4vllm3moe10topkGatingILi18ELi576ELi4ELi8ELi32EjfLNS0_11ScoringFuncE1EEEvPKT5_PKbPfiPT4_PiiiibPKf --------------------------
	.section	.nv.constant0._ZN4vllm3moe10topkGatingILi18ELi576ELi4ELi8ELi32EjfLNS0_11ScoringFuncE1EEEvPKT5_PKbPfiPT4_PiiiibPKf,"a",@progbits
	.sectionflags	@""
	.align	4
.nv.constant0._ZN4vllm3moe10topkGatingILi18ELi576ELi4ELi8ELi32EjfLNS0_11ScoringFuncE1EEEvPKT5_PKbPfiPT4_PiiiibPKf:
	.zero		424


//--------------------- .nv.constant0._ZN4vllm3moe10topkGatingILi14ELi448ELi4ELi8ELi32EjfLNS0_11ScoringFuncE1EEEvPKT5_PKbPfiPT4_PiiiibPKf --------------------------
	.section	.nv.constant0._ZN4vllm3moe10topkGatingILi14ELi448ELi4ELi8ELi32EjfLNS0_11ScoringFuncE1EEEvPKT5_PKbPfiPT4_PiiiibPKf,"a",@progbits
	.sectionflags	@""
	.align	4
.nv.constant0._ZN4vllm3moe10topkGatingILi14ELi448ELi4ELi8ELi32EjfLNS0_11ScoringFuncE1EEEvPKT5_PKbPfiPT4_PiiiibPKf:
	.zero		424


//--------------------- .nv.constant0._ZN4vllm3moe10topkGatingILi12ELi384ELi4ELi8ELi32EjfLNS0_11ScoringFuncE1EEEvPKT5_PKbPfiPT4_PiiiibPKf --------------------------
	.section	.nv.constant0._ZN4vllm3moe10topkGatingILi12ELi384ELi4ELi8ELi32EjfLNS0_11ScoringFuncE1EEEvPKT5_PKbPfiPT4_PiiiibPKf,"a",@progbits
	.sectionflags	@""
	.align	4
.nv.constant0._ZN4vllm3moe10topkGatingILi12ELi384ELi4ELi8ELi32EjfLNS0_11ScoringFuncE1EEEvPKT5_PKbPfiPT4_PiiiibPKf:
	.zero		424


//--------------------- .nv.constant0._ZN4vllm3moe10topkGatingILi10ELi320ELi4ELi8ELi32EjfLNS0_11ScoringFuncE1EEEvPKT5_PKbPfiPT4_PiiiibPKf --------------------------
	.section	.nv.constant0._ZN4vllm3moe10topkGatingILi10ELi320ELi4ELi8ELi32EjfLNS0_11ScoringFuncE1EEEvPKT5_PKbPfiPT4_PiiiibPKf,"a",@progbits
	.sectionflags	@""
	.align	4
.nv.constant0._ZN4vllm3moe10topkGatingILi10ELi320ELi4ELi8ELi32EjfLNS0_11ScoringFuncE1EEEvPKT5_PKbPfiPT4_PiiiibPKf:
	.zero		424


//--------------------- .nv.constant0._ZN4vllm3moe10topkGatingILi6ELi192ELi4ELi8ELi32EjfLNS0_11ScoringFuncE1EEEvPKT5_PKbPfiPT4_PiiiibPKf --------------------------
	.section	.nv.constant0._ZN4vllm3moe10topkGatingILi6ELi192ELi4ELi8ELi32EjfLNS0_11ScoringFuncE1EEEvPKT5_PKbPfiPT4_PiiiibPKf,"a",@progbits
	.sectionflags	@""
	.align	4
.nv.constant0._ZN4vllm3moe10topkGatingILi6ELi192ELi4ELi8ELi32EjfLNS0_11ScoringFuncE1EEEvPKT5_PKbPfiPT4_PiiiibPKf:
	.zero		424


//--------------------- .nv.constant0._ZN4vllm3moe10topkGatingILi16ELi512ELi4ELi16ELi32EjfLNS0_11ScoringFuncE1EEEvPKT5_PKbPfiPT4_PiiiibPKf --------------------------
	.section	.nv.constant0._ZN4vllm3moe10topkGatingILi16ELi512ELi4ELi16ELi32EjfLNS0_11ScoringFuncE1EEEvPKT5_PKbPfiPT4_PiiiibPKf,"a",@progbits
	.sectionflags	@""
	.align	4
.nv.constant0._ZN4vllm3moe10topkGatingILi16ELi512ELi4ELi16ELi32EjfLNS0_11ScoringFuncE1EEEvPKT5_PKbPfiPT4_PiiiibPKf:
	.zero		424


//--------------------- .nv.constant0._ZN4vllm3moe10topkGatingILi8ELi256ELi4ELi16ELi32EjfLNS0_11ScoringFuncE1EEEvPKT5_PKbPfiPT4_PiiiibPKf --------------------------
	.section	.nv.constant0._ZN4vllm3moe10topkGatingILi8ELi256ELi4ELi16ELi32EjfLNS0_11ScoringFuncE1EEEvPKT5_PKbPfiPT4_PiiiibPKf,"a",@progbits
	.sectionflags	@""
	.align	4
.nv.constant0._ZN4vllm3moe10topkGatingILi8ELi256ELi4ELi16ELi32EjfLNS0_11ScoringFuncE1EEEvPKT5_PKbPfiPT4_PiiiibPKf:
	.zero		424


//--------------------- .nv.constant0._ZN4vllm3moe10topkGatingILi4ELi128ELi4ELi16ELi32EjfLNS0_11ScoringFuncE1EEEvPKT5_PKbPfiPT4_PiiiibPKf --------------------------
	.section	.nv.constant0._ZN4vllm3moe10topkGatingILi4ELi128ELi4ELi16ELi32EjfLNS0_11ScoringFuncE1EEEvPKT5_PKbPfiPT4_PiiiibPKf,"a",@progbits
	.sectionflags	@""
	.align	4
.nv.constant0._ZN4vllm3moe10topkGatingILi4ELi128ELi4ELi16ELi32EjfLNS0_11ScoringFuncE1EEEvPKT5_PKbPfiPT4_PiiiibPKf:
	.zero		424


//--------------------- .nv.constant0._ZN4vllm3moe10topkGatingILi4ELi64ELi4ELi16ELi32EjfLNS0_11ScoringFuncE1EEEvPKT5_PKbPfiPT4_PiiiibPKf --------------------------
	.section	.nv.constant0._ZN4vllm3moe10topkGatingILi4ELi64ELi4ELi16ELi32EjfLNS0_11ScoringFuncE1EEEvPKT5_PKbPfiPT4_PiiiibPKf,"a",@progbits
	.sectionflags	@""
	.align	4
.nv.constant0._ZN4vllm3moe10topkGatingILi4ELi64ELi4ELi16ELi32EjfLNS0_11ScoringFuncE1EEEvPKT5_PKbPfiPT4_PiiiibPKf:
	.zero		424


//--------------------- .nv.constant0._ZN4vllm3moe10topkGatingILi4ELi32ELi4ELi16ELi32EjfLNS0_11ScoringFuncE1EEEvPKT5_PKbPfiPT4_PiiiibPKf --------------------------
	.section	.nv.constant0._ZN4vllm3moe10topkGatingILi4ELi32ELi4ELi16ELi32EjfLNS0_11ScoringFuncE1EEEvPKT5_PKbPfiPT4_PiiiibPKf,"a",@progbits
	.sectionflags	@""
	.align	4
.nv.constant0._ZN4vllm3moe10topkGatingILi4ELi32ELi4ELi16ELi32EjfLNS0_11ScoringFuncE1EEEvPKT5_PKbPfiPT4_PiiiibPKf:
	.zero		424


//--------------------- .nv.constant0._ZN4vllm3moe10topkGatingILi4ELi16ELi4ELi16ELi32EjfLNS0_11ScoringFuncE1EEEvPKT5_PKbPfiPT4_PiiiibPKf --------------------------
	.section	.nv.constant0._ZN4vllm3moe10topkGatingILi4ELi16ELi4ELi16ELi32EjfLNS0_11ScoringFuncE1EEEvPKT5_PKbPfiPT4_PiiiibPKf,"a",@progbits
	.sectionflags	@""
	.align	4
.nv.constant0._ZN4vllm3moe10topkGatingILi4ELi16ELi4ELi16ELi32EjfLNS0_11ScoringFuncE1EEEvPKT5_PKbPfiPT4_PiiiibPKf:
	.zero		424


//--------------------- .nv.constant0._ZN4vllm3moe10topkGatingILi4ELi8ELi4ELi16ELi32EjfLNS0_11ScoringFuncE1EEEvPKT5_PKbPfiPT4_PiiiibPKf --------------------------
	.section	.nv.constant0._ZN4vllm3moe10topkGatingILi4ELi8ELi4ELi16ELi32EjfLNS0_11ScoringFuncE1EEEvPKT5_PKbPfiPT4_PiiiibPKf,"a",@progbits
	.sectionflags	@""
	.align	4
.nv.constant0._ZN4vllm3moe10topkGatingILi4ELi8ELi4ELi16ELi32EjfLNS0_11ScoringFuncE1EEEvPKT5_PKbPfiPT4_PiiiibPKf:
	.zero		424


//--------------------- .nv.constant0._ZN4vllm3moe10topkGatingILi4ELi4ELi4ELi16ELi32EjfLNS0_11ScoringFuncE1EEEvPKT5_PKbPfiPT4_PiiiibPKf --------------------------
	.section	.nv.constant0._ZN4vllm3moe10topkGatingILi4ELi4ELi4ELi16ELi32EjfLNS0_11ScoringFuncE1EEEvPKT5_PKbPfiPT4_PiiiibPKf,"a",@progbits
	.sectionflags	@""
	.align	4
.nv.constant0._ZN4vllm3moe10topkGatingILi4ELi4ELi4ELi16ELi32EjfLNS0_11ScoringFuncE1EEEvPKT5_PKbPfiPT4_PiiiibPKf:
	.zero		424


//--------------------- .nv.constant0._ZN4vllm3moe10topkGatingILi2ELi2ELi4ELi8ELi32EjfLNS0_11ScoringFuncE1EEEvPKT5_PKbPfiPT4_PiiiibPKf --------------------------
	.section	.nv.constant0._ZN4vllm3moe10topkGatingILi2ELi2ELi4ELi8ELi32EjfLNS0_11ScoringFuncE1EEEvPKT5_PKbPfiPT4_PiiiibPKf,"a",@progbits
	.sectionflags	@""
	.align	4
.nv.constant0._ZN4vllm3moe10topkGatingILi2ELi2ELi4ELi8ELi32EjfLNS0_11ScoringFuncE1EEEvPKT5_PKbPfiPT4_PiiiibPKf:
	.zero		424


//--------------------- .nv.constant0._ZN4vllm3moe10topkGatingILi1ELi1ELi4ELi4ELi32EjfLNS0_11ScoringFuncE1EEEvPKT5_PKbPfiPT4_PiiiibPKf --------------------------
	.section	.nv.constant0._ZN4vllm3moe10topkGatingILi1ELi1ELi4ELi4ELi32EjfLNS0_11ScoringFuncE1EEEvPKT5_PKbPfiPT4_PiiiibPKf,"a",@progbits
	.sectionflags	@""
	.align	4
.nv.constant0._ZN4vllm3moe10topkGatingILi1ELi1ELi4ELi4ELi32EjfLNS0_11ScoringFuncE1EEEvPKT5_PKbPfiPT4_PiiiibPKf:
	.zero		424


//--------------------- .nv.constant0._ZN4vllm3moe10moeSigmoidILi256EfEEvPKT0_PKbPfi --------------------------
	.section	.nv.constant0._ZN4vllm3moe10moeSigmoidILi256EfEEvPKT0_PKbPfi,"a",@progbits
	.sectionflags	@""
	.align	4
.nv.constant0._ZN4vllm3moe10moeSigmoidILi256EfEEvPKT0_PKbPfi:
	.zero		380


//--------------------- .nv.constant0._ZN4vllm3moe10topkGatingILi18ELi576ELi4ELi8ELi32EifLNS0_11ScoringFuncE1EEEvPKT5_PKbPfiPT4_PiiiibPKf --------------------------
	.section	.nv.constant0._ZN4vllm3moe10topkGatingILi18ELi576ELi4ELi8ELi32EifLNS0_11ScoringFuncE1EEEvPKT5_PKbPfiPT4_PiiiibPKf,"a",@progbits
	.sectionflags	@""
	.align	4
.nv.constant0._ZN4vllm3moe10topkGatingILi18ELi576ELi4ELi8ELi32EifLNS0_11ScoringFuncE1EEEvPKT5_PKbPfiPT4_PiiiibPKf:
	.zero		424


//--------------------- .nv.constant0._ZN4vllm3moe10topkGatingILi14ELi448ELi4ELi8ELi32EifLNS0_11ScoringFuncE1EEEvPKT5_PKbPfiPT4_PiiiibPKf --------------------------
	.section	.nv.constant0._ZN4vllm3moe10topkGatingILi14ELi448ELi4ELi8ELi32EifLNS0_11ScoringFuncE1EEEvPKT5_PKbPfiPT4_PiiiibPKf,"a",@progbits
	.sectionflags	@""
	.align	4
.nv.constant0._ZN4vllm3moe10topkGatingILi14ELi448ELi4ELi8ELi32EifLNS0_11ScoringFuncE1EEEvPKT5_PKbPfiPT4_PiiiibPKf:
	.zero		424


//--------------------- .nv.constant0._ZN4vllm3moe10topkGatingILi12ELi384ELi4ELi8ELi32EifLNS0_11ScoringFuncE1EEEvPKT5_PKbPfiPT4_PiiiibPKf --------------------------
	.section	.nv.constant0._ZN4vllm3moe10topkGatingILi12ELi384ELi4ELi8ELi32EifLNS0_11ScoringFuncE1EEEvPKT5_PKbPfiPT4_PiiiibPKf,"a",@progbits
	.sectionflags	@""
	.align	4
.nv.constant0._ZN4vllm3moe10topkGatingILi12ELi384ELi4ELi8ELi32EifLNS0_11ScoringFuncE1EEEvPKT5_PKbPfiPT4_PiiiibPKf:
	.zero		424


//--------------------- .nv.constant0._ZN4vllm3moe10topkGatingILi10ELi320ELi4ELi8ELi32EifLNS0_11ScoringFuncE1EEEvPKT5_PKbPfiPT4_PiiiibPKf --------------------------
	.section	.nv.constant0._ZN4vllm3moe10topkGatingILi10ELi320ELi4ELi8ELi32EifLNS0_11ScoringFuncE1EEEvPKT5_PKbPfiPT4_PiiiibPKf,"a",@progbits
	.sectionflags	@""
	.align	4
.nv.constant0._ZN4vllm3moe10topkGatingILi10ELi320ELi4ELi8ELi32EifLNS0_11ScoringFuncE1EEEvPKT5_PKbPfiPT4_PiiiibPKf:
	.zero		424


//--------------------- .nv.constant0._ZN4vllm3moe10topkGatingILi6ELi192ELi4ELi8ELi32EifLNS0_11ScoringFuncE1EEEvPKT5_PKbPfiPT4_PiiiibPKf --------------------------
	.section	.nv.constant0._ZN4vllm3moe10topkGatingILi6ELi192ELi4ELi8ELi32EifLNS0_11ScoringFuncE1EEEvPKT5_PKbPfiPT4_PiiiibPKf,"a",@progbits
	.sectionflags	@""
	.align	4
.nv.constant0._ZN4vllm3moe10topkGatingILi6ELi192ELi4ELi8ELi32EifLNS0_11ScoringFuncE1EEEvPKT5_PKbPfiPT4_PiiiibPKf:
	.zero		424


//--------------------- .nv.constant0._ZN4vllm3moe10topkGatingILi16ELi512ELi4ELi16ELi32EifLNS0_11ScoringFuncE1EEEvPKT5_PKbPfiPT4_PiiiibPKf --------------------------
	.section	.nv.constant0._ZN4vllm3moe10topkGatingILi16ELi512ELi4ELi16ELi32EifLNS0_11ScoringFuncE1EEEvPKT5_PKbPfiPT4_PiiiibPKf,"a",@progbits
	.sectionflags	@""
	.align	4
.nv.constant0._ZN4vllm3moe10topkGatingILi16ELi512ELi4ELi16ELi32EifLNS0_11ScoringFuncE1EEEvPKT5_PKbPfiPT4_PiiiibPKf:
	.zero		424


//--------------------- .nv.constant0._ZN4vllm3moe10topkGatingILi8ELi256ELi4ELi16ELi32EifLNS0_11ScoringFuncE1EEEvPKT5_PKbPfiPT4_PiiiibPKf --------------------------
	.section	.nv.constant0._ZN4vllm3moe10topkGatingILi8ELi256ELi4ELi16ELi32EifLNS0_11ScoringFuncE1EEEvPKT5_PKbPfiPT4_PiiiibPKf,"a",@progbits
	.sectionflags	@""
	.align	4
.nv.constant0._ZN4vllm3moe10topkGatingILi8ELi256ELi4ELi16ELi32EifLNS0_11ScoringFuncE1EEEvPKT5_PKbPfiPT4_PiiiibPKf:
	.zero		424


//--------------------- .nv.constant0._ZN4vllm3moe10topkGatingILi4ELi128ELi4ELi16ELi32EifLNS0_11ScoringFuncE1EEEvPKT5_PKbPfiPT4_PiiiibPKf --------------------------
	.section	.nv.constant0._ZN4vllm3moe10topkGatingILi4ELi128ELi4ELi16ELi32EifLNS0_11ScoringFuncE1EEEvPKT5_PKbPfiPT4_PiiiibPKf,"a",@progbits
	.sectionflags	@""
	.align	4
.nv.constant0._ZN4vllm3moe10topkGatingILi4ELi128ELi4ELi16ELi32EifLNS0_11ScoringFuncE1EEEvPKT5_PKbPfiPT4_PiiiibPKf:
	.zero		424


//--------------------- .nv.constant0._ZN4vllm3moe10topkGatingILi4ELi64ELi4ELi16ELi32EifLNS0_11ScoringFuncE1EEEvPKT5_PKbPfiPT4_PiiiibPKf --------------------------
	.section	.nv.constant0._ZN4vllm3moe10topkGatingILi4ELi64ELi4ELi16ELi32EifLNS0_11ScoringFuncE1EEEvPKT5_PKbPfiPT4_PiiiibPKf,"a",@progbits
	.sectionflags	@""
	.align	4
.nv.constant0._ZN4vllm3moe10topkGatingILi4ELi64ELi4ELi16ELi32EifLNS0_11ScoringFuncE1EEEvPKT5_PKbPfiPT4_PiiiibPKf:
	.zero		424


//--------------------- .nv.constant0._ZN4vllm3moe10topkGatingILi4ELi32ELi4ELi16ELi32EifLNS0_11ScoringFuncE1EEEvPKT5_PKbPfiPT4_PiiiibPKf --------------------------
	.section	.nv.constant0._ZN4vllm3moe10topkGatingILi4ELi32ELi4ELi16ELi32EifLNS0_11ScoringFuncE1EEEvPKT5_PKbPfiPT4_PiiiibPKf,"a",@progbits
	.sectionflags	@""
	.align	4
.nv.constant0._ZN4vllm3moe10topkGatingILi4ELi32ELi4ELi16ELi32EifLNS0_11ScoringFuncE1EEEvPKT5_PKbPfiPT4_PiiiibPKf:
	.zero		424


//--------------------- .nv.constant0._ZN4vllm3moe10topkGatingILi4ELi16ELi4ELi16ELi32EifLNS0_11ScoringFuncE1EEEvPKT5_PKbPfiPT4_PiiiibPKf --------------------------
	.section	.nv.constant0._ZN4vllm3moe10topkGatingILi4ELi16ELi4ELi16ELi32EifLNS0_11ScoringFuncE1EEEvPKT5_PKbPfiPT4_PiiiibPKf,"a",@progbits
	.sectionflags	@""
	.align	4
.nv.constant0._ZN4vllm3moe10topkGatingILi4ELi16ELi4ELi16ELi32EifLNS0_11ScoringFuncE1EEEvPKT5_PKbPfiPT4_PiiiibPKf:
	.zero		424


//--------------------- .nv.constant0._ZN4vllm3moe10topkGatingILi4ELi8ELi4ELi16ELi32EifLNS0_11ScoringFuncE1EEEvPKT5_PKbPfiPT4_PiiiibPKf --------------------------
	.section	.nv.constant0._ZN4vllm3moe10topkGatingILi4ELi8ELi4ELi16ELi32EifLNS0_11ScoringFuncE1EEEvPKT5_PKbPfiPT4_PiiiibPKf,"a",@progbits
	.sectionflags	@""
	.align	4
.nv.constant0._ZN4vllm3moe10topkGatingILi4ELi8ELi4ELi16ELi32EifLNS0_11ScoringFuncE1EEEvPKT5_PKbPfiPT4_PiiiibPKf:
	.zero		424


//--------------------- .nv.constant0._ZN4vllm3moe10topkGatingILi4ELi4ELi4ELi16ELi32EifLNS0_11ScoringFuncE1EEEvPKT5_PKbPfiPT4_PiiiibPKf --------------------------
	.section	.nv.constant0._ZN4vllm3moe10topkGatingILi4ELi4ELi4ELi16ELi32EifLNS0_11ScoringFuncE1EEEvPKT5_PKbPfiPT4_PiiiibPKf,"a",@progbits
	.sectionflags	@""
	.align	4
.nv.constant0._ZN4vllm3moe10topkGatingILi4ELi4ELi4ELi16ELi32EifLNS0_11ScoringFuncE1EEEvPKT5_PKbPfiPT4_PiiiibPKf:
	.zero		424


//--------------------- .nv.constant0._ZN4vllm3moe10topkGatingILi2ELi2ELi4ELi8ELi32EifLNS0_11ScoringFuncE1EEEvPKT5_PKbPfiPT4_PiiiibPKf --------------------------
	.section	.nv.constant0._ZN4vllm3moe10topkGatingILi2ELi2ELi4ELi8ELi32EifLNS0_11ScoringFuncE1EEEvPKT5_PKbPfiPT4_PiiiibPKf,"a",@progbits
	.sectionflags	@""
	.align	4
.nv.constant0._ZN4vllm3moe10topkGatingILi2ELi2ELi4ELi8ELi32EifLNS0_11ScoringFuncE1EEEvPKT5_PKbPfiPT4_PiiiibPKf:
	.zero		424


//--------------------- .nv.constant0._ZN4vllm3moe10topkGatingILi1ELi1ELi4ELi4ELi32EifLNS0_11ScoringFuncE1EEEvPKT5_PKbPfiPT4_PiiiibPKf --------------------------
	.section	.nv.constant0._ZN4vllm3moe10topkGatingILi1ELi1ELi4ELi4ELi32EifLNS0_11ScoringFuncE1EEEvPKT5_PKbPfiPT4_PiiiibPKf,"a",@progbits
	.sectionflags	@""
	.align	4
.nv.constant0._ZN4vllm3moe10topkGatingILi1ELi1ELi4ELi4ELi32EifLNS0_11ScoringFuncE1EEEvPKT5_PKbPfiPT4_PiiiibPKf:
	.zero		424


//--------------------- .nv.constant0._ZN4vllm3moe10topkGatingILi18ELi576ELi4ELi4ELi32El13__nv_bfloat16LNS0_11ScoringFuncE0EEEvPKT5_PKbPfiPT4_PiiiibPKf --------------------------
	.section	.nv.constant0._ZN4vllm3moe10topkGatingILi18ELi576ELi4ELi4ELi32El13__nv_bfloat16LNS0_11ScoringFuncE0EEEvPKT5_PKbPfiPT4_PiiiibPKf,"a",@progbits
	.sectionflags	@""
	.align	4
.nv.constant0._ZN4vllm3moe10topkGatingILi18ELi576ELi4ELi4ELi32El13__nv_bfloat16LNS0_11ScoringFuncE0EEEvPKT5_PKbPfiPT4_PiiiibPKf:
	.zero		424


//--------------------- .nv.constant0._ZN4vllm3moe10topkGatingILi14ELi448ELi4ELi4ELi32El13__nv_bfloat16LNS0_11ScoringFuncE0EEEvPKT5_PKbPfiPT4_PiiiibPKf --------------------------
	.section	.nv.constant0._ZN4vllm3moe10topkGatingILi14ELi448ELi4ELi4ELi32El13__nv_bfloat16LNS0_11ScoringFuncE0EEEvPKT5_PKbPfiPT4_PiiiibPKf,"a",@progbits
	.sectionflags	@""
	.align	4
.nv.constant0._ZN4vllm3moe10topkGatingILi14ELi448ELi4ELi4ELi32El13__nv_bfloat16LNS0_11ScoringFuncE0EEEvPKT5_PKbPfiPT4_PiiiibPKf:
	.zero		424


//--------------------- .nv.constant0._ZN4vllm3moe10topkGatingILi12ELi384ELi4ELi4ELi32El13__nv_bfloat16LNS0_11ScoringFuncE0EEEvPKT5_PKbPfiPT4_PiiiibPKf --------------------------
	.section	.nv.constant0._ZN4vllm3moe10topkGatingILi12ELi384ELi4ELi4ELi32El13__nv_bfloat16LNS0_11ScoringFuncE0EEEvPKT5_PKbPfiPT4_PiiiibPKf,"a",@progbits
	.sectionflags	@""
	.align	4
.nv.constant0._ZN4vllm3moe10topkGatingILi12ELi384ELi4ELi4ELi32El13__nv_bfloat16LNS0_11ScoringFuncE0EEEvPKT5_PKbPfiPT4_PiiiibPKf:
	.zero		424


//--------------------- .nv.constant0._ZN4vllm3moe10topkGatingILi10ELi320ELi4ELi4ELi32El13__nv_bfloat16LNS0_11ScoringFuncE0EEEvPKT5_PKbPfiPT4_PiiiibPKf --------------------------
	.section	.nv.constant0._ZN4vllm3moe10topkGatingILi10ELi320ELi4ELi4ELi32El13__nv_bfloat16LNS0_11ScoringFuncE0EEEvPKT5_PKbPfiPT4_PiiiibPKf,"a",@progbits
	.sectionflags	@""
	.align	4
.nv.constant0._ZN4vllm3moe10topkGatingILi10ELi320ELi4ELi4ELi32El13__nv_bfloat16LNS0_11ScoringFuncE0EEEvPKT5_PKbPfiPT4_PiiiibPKf:
	.zero		424


//--------------------- .nv.constant0._ZN4vllm3moe10topkGatingILi6ELi192ELi4ELi4ELi32El13__nv_bfloat16LNS0_11ScoringFuncE0EEEvPKT5_PKbPfiPT4_PiiiibPKf --------------------------
	.section	.nv.constant0._ZN4vllm3moe10topkGatingILi6ELi192ELi4ELi4ELi32El13__nv_bfloat16LNS0_11ScoringFuncE0EEEvPKT5_PKbPfiPT4_PiiiibPKf,"a",@progbits
	.sectionflags	@""
	.align	4
.nv.constant0._ZN4vllm3moe10topkGatingILi6ELi192ELi4ELi4ELi32El13__nv_bfloat16LNS0_11ScoringFuncE0EEEvPKT5_PKbPfiPT4_PiiiibPKf:
	.zero		424


//--------------------- .nv.constant0._ZN4vllm3moe10topkGatingILi16ELi512ELi4ELi16ELi32El13__nv_bfloat16LNS0_11ScoringFuncE0EEEvPKT5_PKbPfiPT4_PiiiibPKf --------------------------
	.section	.nv.constant0._ZN4vllm3moe10topkGatingILi16ELi512ELi4ELi16ELi32El13__nv_bfloat16LNS0_11ScoringFuncE0EEEvPKT5_PKbPfiPT4_PiiiibPKf,"a",@progbits
	.sectionflags	@""
	.align	4
.nv.constant0._ZN4vllm3moe10topkGatingILi16ELi512ELi4ELi16ELi32El13__nv_bfloat16LNS0_11ScoringFuncE0EEEvPKT5_PKbPfiPT4_PiiiibPKf:
	.zero		424


//--------------------- .nv.constant0._ZN4vllm3moe10topkGatingILi8ELi256ELi4ELi16ELi32El13__nv_bfloat16LNS0_11ScoringFuncE0EEEvPKT5_PKbPfiPT4_PiiiibPKf --------------------------
	.section	.nv.constant0._ZN4vllm3moe10topkGatingILi8ELi256ELi4ELi16ELi32El13__nv_bfloat16LNS0_11ScoringFuncE0EEEvPKT5_PKbPfiPT4_PiiiibPKf,"a",@progbits
	.sectionflags	@""
	.align	4
.nv.constant0._ZN4vllm3moe10topkGatingILi8ELi256ELi4ELi16ELi32El13__nv_bfloat16LNS0_11ScoringFuncE0EEEvPKT5_PKbPfiPT4_PiiiibPKf:
	.zero		424


//--------------------- .nv.constant0._ZN4vllm3moe10topkGatingILi8ELi128ELi4ELi16ELi32El13__nv_bfloat16LNS0_11ScoringFuncE0EEEvPKT5_PKbPfiPT4_PiiiibPKf --------------------------
	.section	.nv.constant0._ZN4vllm3moe10topkGatingILi8ELi128ELi4ELi16ELi32El13__nv_bfloat16LNS0_11ScoringFuncE0EEEvPKT5_PKbPfiPT4_PiiiibPKf,"a",@progbits
	.sectionflags	@""
	.align	4
.nv.constant0._ZN4vllm3moe10topkGatingILi8ELi128ELi4ELi16ELi32El13__nv_bfloat16LNS0_11ScoringFuncE0EEEvPKT5_PKbPfiPT4_PiiiibPKf:
	.zero		424


//--------------------- .nv.constant0._ZN4vllm3moe10topkGatingILi8ELi64ELi4ELi16ELi32El13__nv_bfloat16LNS0_11ScoringFuncE0EEEvPKT5_PKbPfiPT4_PiiiibPKf --------------------------
	.section	.nv.constant0._ZN4vllm3moe10topkGatingILi8ELi64ELi4ELi16ELi32El13__nv_bfloat16LNS0_11ScoringFuncE0EEEvPKT5_PKbPfiPT4_PiiiibPKf,"a",@progbits
	.sectionflags	@""
	.align	4
.nv.constant0._ZN4vllm3moe10topkGatingILi8ELi64ELi4ELi16ELi32El13__nv_bfloat16LNS0_11ScoringFuncE0EEEvPKT5_PKbPfiPT4_PiiiibPKf:
	.zero		424


//--------------------- .nv.constant0._ZN4vllm3moe10topkGatingILi8ELi32ELi4ELi16ELi32El13__nv_bfloat16LNS0_11ScoringFuncE0EEEvPKT5_PKbPfiPT4_PiiiibPKf --------------------------
	.section	.nv.constant0._ZN4vllm3moe10topkGatingILi8ELi32ELi4ELi16ELi32El13__nv_bfloat16LNS0_11ScoringFuncE0EEEvPKT5_PKbPfiPT4_PiiiibPKf,"a",@progbits
	.sectionflags	@""
	.align	4
.nv.constant0._ZN4vllm3moe10topkGatingILi8ELi32ELi4ELi16ELi32El13__nv_bfloat16LNS0_11ScoringFuncE0EEEvPKT5_PKbPfiPT4_PiiiibPKf:
	.zero		424


//--------------------- .nv.constant0._ZN4vllm3moe10topkGatingILi8ELi16ELi4ELi16ELi32El13__nv_bfloat16LNS0_11ScoringFuncE0EEEvPKT5_PKbPfiPT4_PiiiibPKf --------------------------
	.section	.nv.constant0._ZN4vllm3moe10topkGatingILi8ELi16ELi4ELi16ELi32El13__nv_bfloat16LNS0_11ScoringFuncE0EEEvPKT5_PKbPfiPT4_PiiiibPKf,"a",@progbits
	.sectionflags	@""
	.align	4
.nv.constant0._ZN4vllm3moe10topkGatingILi8ELi16ELi4ELi16ELi32El13__nv_bfloat16LNS0_11ScoringFuncE0EEEvPKT5_PKbPfiPT4_PiiiibPKf:
	.zero		424


//--------------------- .nv.constant0._ZN4vllm3moe10topkGatingILi8ELi8ELi4ELi16ELi32El13__nv_bfloat16LNS0_11ScoringFuncE0EEEvPKT5_PKbPfiPT4_PiiiibPKf --------------------------
	.section	.nv.constant0._ZN4vllm3moe10topkGatingILi8ELi8ELi4ELi16ELi32El13__nv_bfloat16LNS0_11ScoringFuncE0EEEvPKT5_PKbPfiPT4_PiiiibPKf,"a",@progbits
	.sectionflags	@""
	.align	4
.nv.constant0._ZN4vllm3moe10topkGatingILi8ELi8ELi4ELi16ELi32El13__nv_bfloat16LNS0_11ScoringFuncE0EEEvPKT5_PKbPfiPT4_PiiiibPKf:
	.zero		424


//--------------------- .nv.constant0._ZN4vllm3moe10topkGatingILi4ELi4ELi4ELi8ELi32El13__nv_bfloat16LNS0_11ScoringFuncE0EEEvPKT5_PKbPfiPT4_PiiiibPKf --------------------------
	.section	.nv.constant0._ZN4vllm3moe10topkGatingILi4ELi4ELi4ELi8ELi32El13__nv_bfloat16LNS0_11ScoringFuncE0EEEvPKT5_PKbPfiPT4_PiiiibPKf,"a",@progbits
	.sectionflags	@""
	.align	4
.nv.constant0._ZN4vllm3moe10topkGatingILi4ELi4ELi4ELi8ELi32El13__nv_bfloat16LNS0_11ScoringFuncE0EEEvPKT5_PKbPfiPT4_PiiiibPKf:
	.zero		424


//--------------------- .nv.constant0._ZN4vllm3moe10topkGatingILi2ELi2ELi4ELi4ELi32El13__nv_bfloat16LNS0_11ScoringFuncE0EEEvPKT5_PKbPfiPT4_PiiiibPKf --------------------------
	.section	.nv.constant0._ZN4vllm3moe10topkGatingILi2ELi2ELi4ELi4ELi32El13__nv_bfloat16LNS0_11ScoringFuncE0EEEvPKT5_PKbPfiPT4_PiiiibPKf,"a",@progbits
	.sectionflags	@""
	.align	4
.nv.constant0._ZN4vllm3moe10topkGatingILi2ELi2ELi4ELi4ELi32El13__nv_bfloat16LNS0_11ScoringFuncE0EEEvPKT5_PKbPfiPT4_PiiiibPKf:
	.zero		424


//--------------------- .nv.constant0._ZN4vllm3moe10topkGatingILi1ELi1ELi4ELi2ELi32El13__nv_bfloat16LNS0_11ScoringFuncE0EEEvPKT5_PKbPfiPT4_PiiiibPKf --------------------------
	.section	.nv.constant0._ZN4vllm3moe10topkGatingILi1ELi1ELi4ELi2ELi32El13__nv_bfloat16LNS0_11ScoringFuncE0EEEvPKT5_PKbPfiPT4_PiiiibPKf,"a",@progbits
	.sectionflags	@""
	.align	4
.nv.constant0._ZN4vllm3moe10topkGatingILi1ELi1ELi4ELi2ELi32El13__nv_bfloat16LNS0_11ScoringFuncE0EEEvPKT5_PKbPfiPT4_PiiiibPKf:
	.zero		424


//--------------------- .nv.constant0._ZN4vllm3moe10topkGatingILi18ELi576ELi4ELi4ELi32Ej13__nv_bfloat16LNS0_11ScoringFuncE0EEEvPKT5_PKbPfiPT4_PiiiibPKf --------------------------
	.section	.nv.constant0._ZN4vllm3moe10topkGatingILi18ELi576ELi4ELi4ELi32Ej13__nv_bfloat16LNS0_11ScoringFuncE0EEEvPKT5_PKbPfiPT4_PiiiibPKf,"a",@progbits
	.sectionflags	@""
	.align	4
.nv.constant0._ZN4vllm3moe10topkGatingILi18ELi576ELi4ELi4ELi32Ej13__nv_bfloat16LNS0_11ScoringFuncE0EEEvPKT5_PKbPfiPT4_PiiiibPKf:
	.zero		424


//--------------------- .nv.constant0._ZN4vllm3moe10topkGatingILi14ELi448ELi4ELi4ELi32Ej13__nv_bfloat16LNS0_11ScoringFuncE0EEEvPKT5_PKbPfiPT4_PiiiibPKf --------------------------
	.section	.nv.constant0._ZN4vllm3moe10topkGatingILi14ELi448ELi4ELi4ELi32Ej13__nv_bfloat16LNS0_11ScoringFuncE0EEEvPKT5_PKbPfiPT4_PiiiibPKf,"a",@progbits
	.sectionflags	@""
	.align	4
.nv.constant0._ZN4vllm3moe10topkGatingILi14ELi448ELi4ELi4ELi32Ej13__nv_bfloat16LNS0_11ScoringFuncE0EEEvPKT5_PKbPfiPT4_PiiiibPKf:
	.zero		424


//--------------------- .nv.constant0._ZN4vllm3moe10topkGatingILi12ELi384ELi4ELi4ELi32Ej13__nv_bfloat16LNS0_11ScoringFuncE0EEEvPKT5_PKbPfiPT4_PiiiibPKf --------------------------
	.section	.nv.constant0._ZN4vllm3moe10topkGatingILi12ELi384ELi4ELi4ELi32Ej13__nv_bfloat16LNS0_11ScoringFuncE0EEEvPKT5_PKbPfiPT4_PiiiibPKf,"a",@progbits
	.sectionflags	@""
	.align	4
.nv.constant0._ZN4vllm3moe10topkGatingILi12ELi384ELi4ELi4ELi32Ej13__nv_bfloat16LNS0_11ScoringFuncE0EEEvPKT5_PKbPfiPT4_PiiiibPKf:
	.zero		424


//--------------------- .nv.constant0._ZN4vllm3moe10topkGatingILi10ELi320ELi4ELi4ELi32Ej13__nv_bfloat16LNS0_11ScoringFuncE0EEEvPKT5_PKbPfiPT4_PiiiibPKf --------------------------
	.section	.nv.constant0._ZN4vllm3moe10topkGatingILi10ELi320ELi4ELi4ELi32Ej13__nv_bfloat16LNS0_11ScoringFuncE0EEEvPKT5_PKbPfiPT4_PiiiibPKf,"a",@progbits
	.sectionflags	@""
	.align	4
.nv.constant0._ZN4vllm3moe10topkGatingILi10ELi320ELi4ELi4ELi32Ej13__nv_bfloat16LNS0_11ScoringFuncE0EEEvPKT5_PKbPfiPT4_PiiiibPKf:
	.zero		424


//--------------------- .nv.constant0._ZN4vllm3moe10topkGatingILi6ELi192ELi4ELi4ELi32Ej13__nv_bfloat16LNS0_11ScoringFuncE0EEEvPKT5_PKbPfiPT4_PiiiibPKf --------------------------
	.section	.nv.constant0._ZN4vllm3moe10topkGatingILi6ELi192ELi4ELi4ELi32Ej13__nv_bfloat16LNS0_11ScoringFuncE0EEEvPKT5_PKbPfiPT4_PiiiibPKf,"a",@progbits
	.sectionflags	@""
	.align	4
.nv.constant0._ZN4vllm3moe10topkGatingILi6ELi192ELi4ELi4ELi32Ej13__nv_bfloat16LNS0_11ScoringFuncE0EEEvPKT5_PKbPfiPT4_PiiiibPKf:
	.zero		424


//--------------------- .nv.constant0._ZN4vllm3moe10topkGatingILi16ELi512ELi4ELi16ELi32Ej13__nv_bfloat16LNS0_11ScoringFuncE0EEEvPKT5_PKbPfiPT4_PiiiibPKf --------------------------
	.section	.nv.constant0._ZN4vllm3moe10topkGatingILi16ELi512ELi4ELi16ELi32Ej13__nv_bfloat16LNS0_11ScoringFuncE0EEEvPKT5_PKbPfiPT4_PiiiibPKf,"a",@progbits
	.sectionflags	@""
	.align	4
.nv.constant0._ZN4vllm3moe10topkGatingILi16ELi512ELi4ELi16ELi32Ej13__nv_bfloat16LNS0_11ScoringFuncE0EEEvPKT5_PKbPfiPT4_PiiiibPKf:
	.zero		424


//--------------------- .nv.constant0._ZN4vllm3moe10topkGatingILi8ELi256ELi4ELi16ELi32Ej13__nv_bfloat16LNS0_11ScoringFuncE0EEEvPKT5_PKbPfiPT4_PiiiibPKf --------------------------
	.section	.nv.constant0._ZN4vllm3moe10topkGatingILi8ELi256ELi4ELi16ELi32Ej13__nv_bfloat16LNS0_11ScoringFuncE0EEEvPKT5_PKbPfiPT4_PiiiibPKf,"a",@progbits
	.sectionflags	@""
	.align	4
.nv.constant0._ZN4vllm3moe10topkGatingILi8ELi256ELi4ELi16ELi32Ej13__nv_bfloat16LNS0_11ScoringFuncE0EEEvPKT5_PKbPfiPT4_PiiiibPKf:
	.zero		424


//--------------------- .nv.constant0._ZN4vllm3moe10topkGatingILi8ELi128ELi4ELi16ELi32Ej13__nv_bfloat16LNS0_11ScoringFuncE0EEEvPKT5_PKbPfiPT4_PiiiibPKf --------------------------
	.section	.nv.constant0._ZN4vllm3moe10topkGatingILi8ELi128ELi4ELi16ELi32Ej13__nv_bfloat16LNS0_11ScoringFuncE0EEEvPKT5_PKbPfiPT4_PiiiibPKf,"a",@progbits
	.sectionflags	@""
	.align	4
.nv.constant0._ZN4vllm3moe10topkGatingILi8ELi128ELi4ELi16ELi32Ej13__nv_bfloat16LNS0_11ScoringFuncE0EEEvPKT5_PKbPfiPT4_PiiiibPKf:
	.zero		424


//--------------------- .nv.constant0._ZN4vllm3moe10topkGatingILi8ELi64ELi4ELi16ELi32Ej13__nv_bfloat16LNS0_11ScoringFuncE0EEEvPKT5_PKbPfiPT4_PiiiibPKf --------------------------
	.section	.nv.constant0._ZN4vllm3moe10topkGatingILi8ELi64ELi4ELi16ELi32Ej13__nv_bfloat16LNS0_11ScoringFuncE0EEEvPKT5_PKbPfiPT4_PiiiibPKf,"a",@progbits
	.sectionflags	@""
	.align	4
.nv.constant0._ZN4vllm3moe10topkGatingILi8ELi64ELi4ELi16ELi32Ej13__nv_bfloat16LNS0_11ScoringFuncE0EEEvPKT5_PKbPfiPT4_PiiiibPKf:
	.zero		424


//--------------------- .nv.constant0._ZN4vllm3moe10topkGatingILi8ELi32ELi4ELi16ELi32Ej13__nv_bfloat16LNS0_11ScoringFuncE0EEEvPKT5_PKbPfiPT4_PiiiibPKf --------------------------
	.section	.nv.constant0._ZN4vllm3moe10topkGatingILi8ELi32ELi4ELi16ELi32Ej13__nv_bfloat16LNS0_11ScoringFuncE0EEEvPKT5_PKbPfiPT4_PiiiibPKf,"a",@progbits
	.sectionflags	@""
	.align	4
.nv.constant0._ZN4vllm3moe10topkGatingILi8ELi32ELi4ELi16ELi32Ej13__nv_bfloat16LNS0_11ScoringFuncE0EEEvPKT5_PKbPfiPT4_PiiiibPKf:
	.zero		424


//--------------------- .nv.constant0._ZN4vllm3moe10topkGatingILi8ELi16ELi4ELi16ELi32Ej13__nv_bfloat16LNS0_11ScoringFuncE0EEEvPKT5_PKbPfiPT4_PiiiibPKf --------------------------
	.section	.nv.constant0._ZN4vllm3moe10topkGatingILi8ELi16ELi4ELi16ELi32Ej13__nv_bfloat16LNS0_11ScoringFuncE0EEEvPKT5_PKbPfiPT4_PiiiibPKf,"a",@progbits
	.sectionflags	@""
	.align	4
.nv.constant0._ZN4vllm3moe10topkGatingILi8ELi16ELi4ELi16ELi32Ej13__nv_bfloat16LNS0_11ScoringFuncE0EEEvPKT5_PKbPfiPT4_PiiiibPKf:
	.zero		424


//--------------------- .nv.constant0._ZN4vllm3moe10topkGatingILi8ELi8ELi4ELi16ELi32Ej13__nv_bfloat16LNS0_11ScoringFuncE0EEEvPKT5_PKbPfiPT4_PiiiibPKf --------------------------
	.section	.nv.constant0._ZN4vllm3moe10topkGatingILi8ELi8ELi4ELi16ELi32Ej13__nv_bfloat16LNS0_11ScoringFuncE0EEEvPKT5_PKbPfiPT4_PiiiibPKf,"a",@progbits
	.sectionflags	@""
	.align	4
.nv.constant0._ZN4vllm3moe10topkGatingILi8ELi8ELi4ELi16ELi32Ej13__nv_bfloat16LNS0_11ScoringFuncE0EEEvPKT5_PKbPfiPT4_PiiiibPKf:
	.zero		424


//--------------------- .nv.constant0._ZN4vllm3moe10topkGatingILi4ELi4ELi4ELi8ELi32Ej13__nv_bfloat16LNS0_11ScoringFuncE0EEEvPKT5_PKbPfiPT4_PiiiibPKf --------------------------
	.section	.nv.constant0._ZN4vllm3moe10topkGatingILi4ELi4ELi4ELi8ELi32Ej13__nv_bfloat16LNS0_11ScoringFuncE0EEEvPKT5_PKbPfiPT4_PiiiibPKf,"a",@progbits
	.sectionflags	@""
	.align	4
.nv.constant0._ZN4vllm3moe10topkGatingILi4ELi4ELi4ELi8ELi32Ej13__nv_bfloat16LNS0_11ScoringFuncE0EEEvPKT5_PKbPfiPT4_PiiiibPKf:
	.zero		424


//--------------------- .nv.constant0._ZN4vllm3moe10topkGatingILi2ELi2ELi4ELi4ELi32Ej13__nv_bfloat16LNS0_11ScoringFuncE0EEEvPKT5_PKbPfiPT4_PiiiibPKf --------------------------
	.section	.nv.constant0._ZN4vllm3moe10topkGatingILi2ELi2ELi4ELi4ELi32Ej13__nv_bfloat16LNS0_11ScoringFuncE0EEEvPKT5_PKbPfiPT4_PiiiibPKf,"a",@progbits
	.sectionflags	@""
	.align	4
.nv.constant0._ZN4vllm3moe10topkGatingILi2ELi2ELi4ELi4ELi32Ej13__nv_bfloat16LNS0_11ScoringFuncE0EEEvPKT5_PKbPfiPT4_PiiiibPKf:
	.zero		424


//--------------------- .nv.constant0._ZN4vllm3moe10topkGatingILi1ELi1ELi4ELi2ELi32Ej13__nv_bfloat16LNS0_11ScoringFuncE0EEEvPKT5_PKbPfiPT4_PiiiibPKf --------------------------
	.section	.nv.constant0._ZN4vllm3moe10topkGatingILi1ELi1ELi4ELi2ELi32Ej13__nv_bfloat16LNS0_11ScoringFuncE0EEEvPKT5_PKbPfiPT4_PiiiibPKf,"a",@progbits
	.sectionflags	@""
	.align	4
.nv.constant0._ZN4vllm3moe10topkGatingILi1ELi1ELi4ELi2ELi32Ej13__nv_bfloat16LNS0_11ScoringFuncE0EEEvPKT5_PKbPfiPT4_PiiiibPKf:
	.zero		424


//--------------------- .nv.constant0._ZN4vllm3moe10moeSoftmaxILi256E13__nv_bfloat16EEvPKT0_PKbPfi --------------------------
	.section	.nv.constant0._ZN4vllm3moe10moeSoftmaxILi256E13__nv_bfloat16EEvPKT0_PKbPfi,"a",@progbits
	.sectionflags	@""
	.align	4
.nv.constant0._ZN4vllm3moe10moeSoftmaxILi256E13__nv_bfloat16EEvPKT0_PKbPfi:
	.zero		380


//--------------------- .nv.constant0._ZN4vllm3moe10topkGatingILi18ELi576ELi4ELi4ELi32Ei13__nv_bfloat16LNS0_11ScoringFuncE0EEEvPKT5_PKbPfiPT4_PiiiibPKf --------------------------
	.section	.nv.constant0._ZN4vllm3moe10topkGatingILi18ELi576ELi4ELi4ELi32Ei13__nv_bfloat16LNS0_11ScoringFuncE0EEEvPKT5_PKbPfiPT4_PiiiibPKf,"a",@progbits
	.sectionflags	@""
	.align	4
.nv.constant0._ZN4vllm3moe10topkGatingILi18ELi576ELi4ELi4ELi32Ei13__nv_bfloat16LNS0_11ScoringFuncE0EEEvPKT5_PKbPfiPT4_PiiiibPKf:
	.zero		424


//--------------------- .nv.constant0._ZN4vllm3moe10topkGatingILi14ELi448ELi4ELi4ELi32Ei13__nv_bfloat16LNS0_11ScoringFuncE0EEEvPKT5_PKbPfiPT4_PiiiibPKf --------------------------
	.section	.nv.constant0._ZN4vllm3moe10topkGatingILi14ELi448ELi4ELi4ELi32Ei13__nv_bfloat16LNS0_11ScoringFuncE0EEEvPKT5_PKbPfiPT4_PiiiibPKf,"a",@progbits
	.sectionflags	@""
	.align	4
.nv.constant0._ZN4vllm3moe10topkGatingILi14ELi448ELi4ELi4ELi32Ei13__nv_bfloat16LNS0_11ScoringFuncE0EEEvPKT5_PKbPfiPT4_PiiiibPKf:
	.zero		424


//--------------------- .nv.constant0._ZN4vllm3moe10topkGatingILi12ELi384ELi4ELi4ELi32Ei13__nv_bfloat16LNS0_11ScoringFuncE0EEEvPKT5_PKbPfiPT4_PiiiibPKf --------------------------
	.section	.nv.constant0._ZN4vllm3moe10topkGatingILi12ELi384ELi4ELi4ELi32Ei13__nv_bfloat16LNS0_11ScoringFuncE0EEEvPKT5_PKbPfiPT4_PiiiibPKf,"a",@progbits
	.sectionflags	@""
	.align	4
.nv.constant0._ZN4vllm3moe10topkGatingILi12ELi384ELi4ELi4ELi32Ei13__nv_bfloat16LNS0_11ScoringFuncE0EEEvPKT5_PKbPfiPT4_PiiiibPKf:
	.zero		424


//--------------------- .nv.constant0._ZN4vllm3moe10topkGatingILi10ELi320ELi4ELi4ELi32Ei13__nv_bfloat16LNS0_11ScoringFuncE0EEEvPKT5_PKbPfiPT4_PiiiibPKf --------------------------
	.section	.nv.constant0._ZN4vllm3moe10topkGatingILi10ELi320ELi4ELi4ELi32Ei13__nv_bfloat16LNS0_11ScoringFuncE0EEEvPKT5_PKbPfiPT4_PiiiibPKf,"a",@progbits
	.sectionflags	@""
	.align	4
.nv.constant0._ZN4vllm3moe10topkGatingILi10ELi320ELi4ELi4ELi32Ei13__nv_bfloat16LNS0_11ScoringFuncE0EEEvPKT5_PKbPfiPT4_PiiiibPKf:
	.zero		424


//--------------------- .nv.constant0._ZN4vllm3moe10topkGatingILi6ELi192ELi4ELi4ELi32Ei13__nv_bfloat16LNS0_11ScoringFuncE0EEEvPKT5_PKbPfiPT4_PiiiibPKf --------------------------
	.section	.nv.constant0._ZN4vllm3moe10topkGatingILi6ELi192ELi4ELi4ELi32Ei13__nv_bfloat16LNS0_11ScoringFuncE0EEEvPKT5_PKbPfiPT4_PiiiibPKf,"a",@progbits
	.sectionflags	@""
	.align	4
.nv.constant0._ZN4vllm3moe10topkGatingILi6ELi192ELi4ELi4ELi32Ei13__nv_bfloat16LNS0_11ScoringFuncE0EEEvPKT5_PKbPfiPT4_PiiiibPKf:
	.zero		424


//--------------------- .nv.constant0._ZN4vllm3moe10topkGatingILi16ELi512ELi4ELi16ELi32Ei13__nv_bfloat16LNS0_11ScoringFuncE0EEEvPKT5_PKbPfiPT4_PiiiibPKf --------------------------
	.section	.nv.constant0._ZN4vllm3moe10topkGatingILi16ELi512ELi4ELi16ELi32Ei13__nv_bfloat16LNS0_11ScoringFuncE0EEEvPKT5_PKbPfiPT4_PiiiibPKf,"a",@progbits
	.sectionflags	@""
	.align	4
.nv.constant0._ZN4vllm3moe10topkGatingILi16ELi512ELi4ELi16ELi32Ei13__nv_bfloat16LNS0_11ScoringFuncE0EEEvPKT5_PKbPfiPT4_PiiiibPKf:
	.zero		424


//--------------------- .nv.constant0._ZN4vllm3moe10topkGatingILi8ELi256ELi4ELi16ELi32Ei13__nv_bfloat16LNS0_11ScoringFuncE0EEEvPKT5_PKbPfiPT4_PiiiibPKf --------------------------
	.section	.nv.constant0._ZN4vllm3moe10topkGatingILi8ELi256ELi4ELi16ELi32Ei13__nv_bfloat16LNS0_11ScoringFuncE0EEEvPKT5_PKbPfiPT4_PiiiibPKf,"a",@progbits
	.sectionflags	@""
	.align	4
.nv.constant0._ZN4vllm3moe10topkGatingILi8ELi256ELi4ELi16ELi32Ei13__nv_bfloat16LNS0_11ScoringFuncE0EEEvPKT5_PKbPfiPT4_PiiiibPKf:
	.zero		424


//--------------------- .nv.constant0._ZN4vllm3moe10topkGatingILi8ELi128ELi4ELi16ELi32Ei13__nv_bfloat16LNS0_11ScoringFuncE0EEEvPKT5_PKbPfiPT4_PiiiibPKf --------------------------
	.section	.nv.constant0._ZN4vllm3moe10topkGatingILi8ELi128ELi4ELi16ELi32Ei13__nv_bfloat16LNS0_11ScoringFuncE0EEEvPKT5_PKbPfiPT4_PiiiibPKf,"a",@progbits
	.sectionflags	@""
	.align	4
.nv.constant0._ZN4vllm3moe10topkGatingILi8ELi128ELi4ELi16ELi32Ei13__nv_bfloat16LNS0_11ScoringFuncE0EEEvPKT5_PKbPfiPT4_PiiiibPKf:
	.zero		424


//--------------------- .nv.constant0._ZN4vllm3moe10topkGatingILi8ELi64ELi4ELi16ELi32Ei13__nv_bfloat16LNS0_11ScoringFuncE0EEEvPKT5_PKbPfiPT4_PiiiibPKf --------------------------
	.section	.nv.constant0._ZN4vllm3moe10topkGatingILi8ELi64ELi4ELi16ELi32Ei13__nv_bfloat16LNS0_11ScoringFuncE0EEEvPKT5_PKbPfiPT4_PiiiibPKf,"a",@progbits
	.sectionflags	@""
	.align	4
.nv.constant0._ZN4vllm3moe10topkGatingILi8ELi64ELi4ELi16ELi32Ei13__nv_bfloat16LNS0_11ScoringFuncE0EEEvPKT5_PKbPfiPT4_PiiiibPKf:
	.zero		424


//--------------------- .nv.constant0._ZN4vllm3moe10topkGatingILi8ELi32ELi4ELi16ELi32Ei13__nv_bfloat16LNS0_11ScoringFuncE0EEEvPKT5_PKbPfiPT4_PiiiibPKf --------------------------
	.section	.nv.constant0._ZN4vllm3moe10topkGatingILi8ELi32ELi4ELi16ELi32Ei13__nv_bfloat16LNS0_11ScoringFuncE0EEEvPKT5_PKbPfiPT4_PiiiibPKf,"a",@progbits
	.sectionflags	@""
	.align	4
.nv.constant0._ZN4vllm3moe10topkGatingILi8ELi32ELi4ELi16ELi32Ei13__nv_bfloat16LNS0_11ScoringFuncE0EEEvPKT5_PKbPfiPT4_PiiiibPKf:
	.zero		424


//--------------------- .nv.constant0._ZN4vllm3moe10topkGatingILi8ELi16ELi4ELi16ELi32Ei13__nv_bfloat16LNS0_11ScoringFuncE0EEEvPKT5_PKbPfiPT4_PiiiibPKf --------------------------
	.section	.nv.constant0._ZN4vllm3moe10topkGatingILi8ELi16ELi4ELi16ELi32Ei13__nv_bfloat16LNS0_11ScoringFuncE0EEEvPKT5_PKbPfiPT4_PiiiibPKf,"a",@progbits
	.sectionflags	@""
	.align	4
.nv.constant0._ZN4vllm3moe10topkGatingILi8ELi16ELi4ELi16ELi32Ei13__nv_bfloat16LNS0_11ScoringFuncE0EEEvPKT5_PKbPfiPT4_PiiiibPKf:
	.zero		424


//--------------------- .nv.constant0._ZN4vllm3moe10topkGatingILi8ELi8ELi4ELi16ELi32Ei13__nv_bfloat16LNS0_11ScoringFuncE0EEEvPKT5_PKbPfiPT4_PiiiibPKf --------------------------
	.section	.nv.constant0._ZN4vllm3moe10topkGatingILi8ELi8ELi4ELi16ELi32Ei13__nv_bfloat16LNS0_11ScoringFuncE0EEEvPKT5_PKbPfiPT4_PiiiibPKf,"a",@progbits
	.sectionflags	@""
	.align	4
.nv.constant0._ZN4vllm3moe10topkGatingILi8ELi8ELi4ELi16ELi32Ei13__nv_bfloat16LNS0_11ScoringFuncE0EEEvPKT5_PKbPfiPT4_PiiiibPKf:
	.zero		424


//--------------------- .nv.constant0._ZN4vllm3moe10topkGatingILi4ELi4ELi4ELi8ELi32Ei13__nv_bfloat16LNS0_11ScoringFuncE0EEEvPKT5_PKbPfiPT4_PiiiibPKf --------------------------
	.section	.nv.constant0._ZN4vllm3moe10topkGatingILi4ELi4ELi4ELi8ELi32Ei13__nv_bfloat16LNS0_11ScoringFuncE0EEEvPKT5_PKbPfiPT4_PiiiibPKf,"a",@progbits
	.sectionflags	@""
	.align	4
.nv.constant0._ZN4vllm3moe10topkGatingILi4ELi4ELi4ELi8ELi32Ei13__nv_bfloat16LNS0_11ScoringFuncE0EEEvPKT5_PKbPfiPT4_PiiiibPKf:
	.zero		424


//--------------------- .nv.constant0._ZN4vllm3moe10topkGatingILi2ELi2ELi4ELi4ELi32Ei13__nv_bfloat16LNS0_11ScoringFuncE0EEEvPKT5_PKbPfiPT4_PiiiibPKf --------------------------
	.section	.nv.constant0._ZN4vllm3moe10topkGatingILi2ELi2ELi4ELi4ELi32Ei13__nv_bfloat16LNS0_11ScoringFuncE0EEEvPKT5_PKbPfiPT4_PiiiibPKf,"a",@progbits
	.sectionflags	@""
	.align	4
.nv.constant0._ZN4vllm3moe10topkGatingILi2ELi2ELi4ELi4ELi32Ei13__nv_bfloat16LNS0_11ScoringFuncE0EEEvPKT5_PKbPfiPT4_PiiiibPKf:
	.zero		424


//--------------------- .nv.constant0._ZN4vllm3moe10topkGatingILi1ELi1ELi4ELi2ELi32Ei13__nv_bfloat16LNS0_11ScoringFuncE0EEEvPKT5_PKbPfiPT4_PiiiibPKf --------------------------
	.section	.nv.constant0._ZN4vllm3moe10topkGatingILi1ELi1ELi4ELi2ELi32Ei13__nv_bfloat16LNS0_11ScoringFuncE0EEEvPKT5_PKbPfiPT4_PiiiibPKf,"a",@progbits
	.sectionflags	@""
	.align	4
.nv.constant0._ZN4vllm3moe10topkGatingILi1ELi1ELi4ELi2ELi32Ei13__nv_bfloat16LNS0_11ScoringFuncE0EEEvPKT5_PKbPfiPT4_PiiiibPKf:
	.zero		424


//--------------------- .nv.constant0._ZN4vllm3moe10topkGatingILi18ELi576ELi4ELi4ELi32El6__halfLNS0_11ScoringFuncE0EEEvPKT5_PKbPfiPT4_PiiiibPKf --------------------------
	.section	.nv.constant0._ZN4vllm3moe10topkGatingILi18ELi576ELi4ELi4ELi32El6__halfLNS0_11ScoringFuncE0EEEvPKT5_PKbPfiPT4_PiiiibPKf,"a",@progbits
	.sectionflags	@""
	.align	4
.nv.constant0._ZN4vllm3moe10topkGatingILi18ELi576ELi4ELi4ELi32El6__halfLNS0_11ScoringFuncE0EEEvPKT5_PKbPfiPT4_PiiiibPKf:
	.zero		424


//--------------------- .nv.constant0._ZN4vllm3moe10topkGatingILi14ELi448ELi4ELi4ELi32El6__halfLNS0_11ScoringFuncE0EEEvPKT5_PKbPfiPT4_PiiiibPKf --------------------------
	.section	.nv.constant0._ZN4vllm3moe10topkGatingILi14ELi448ELi4ELi4ELi32El6__halfLNS0_11ScoringFuncE0EEEvPKT5_PKbPfiPT4_PiiiibPKf,"a",@progbits
	.sectionflags	@""
	.align	4
.nv.constant0._ZN4vllm3moe10topkGatingILi14ELi448ELi4ELi4ELi32El6__halfLNS0_11ScoringFuncE0EEEvPKT5_PKbPfiPT4_PiiiibPKf:
	.zero		424


//--------------------- .nv.constant0._ZN4vllm3moe10topkGatingILi12ELi384ELi4ELi4ELi32El6__halfLNS0_11ScoringFuncE0EEEvPKT5_PKbPfiPT4_PiiiibPKf --------------------------
	.section	.nv.constant0._ZN4vllm3moe10topkGatingILi12ELi384ELi4ELi4ELi32El6__halfLNS0_11ScoringFuncE0EEEvPKT5_PKbPfiPT4_PiiiibPKf,"a",@progbits
	.sectionflags	@""
	.align	4
.nv.constant0._ZN4vllm3moe10topkGatingILi12ELi384ELi4ELi4ELi32El6__halfLNS0_11ScoringFuncE0EEEvPKT5_PKbPfiPT4_PiiiibPKf:
	.zero		424


//--------------------- .nv.constant0._ZN4vllm3moe10topkGatingILi10ELi320ELi4ELi4ELi32El6__halfLNS0_11ScoringFuncE0EEEvPKT5_PKbPfiPT4_PiiiibPKf --------------------------
	.section	.nv.constant0._ZN4vllm3moe10topkGatingILi10ELi320ELi4ELi4ELi32El6__halfLNS0_11ScoringFuncE0EEEvPKT5_PKbPfiPT4_PiiiibPKf,"a",@progbits
	.sectionflags	@""
	.align	4
.nv.constant0._ZN4vllm3moe10topkGatingILi10ELi320ELi4ELi4ELi32El6__halfLNS0_11ScoringFuncE0EEEvPKT5_PKbPfiPT4_PiiiibPKf:
	.zero		424


//--------------------- .nv.constant0._ZN4vllm3moe10topkGatingILi6ELi192ELi4ELi4ELi32El6__halfLNS0_11ScoringFuncE0EEEvPKT5_PKbPfiPT4_PiiiibPKf --------------------------
	.section	.nv.constant0._ZN4vllm3moe10topkGatingILi6ELi192ELi4ELi4ELi32El6__halfLNS0_11ScoringFuncE0EEEvPKT5_PKbPfiPT4_PiiiibPKf,"a",@progbits
	.sectionflags	@""
	.align	4
.nv.constant0._ZN4vllm3moe10topkGatingILi6ELi192ELi4ELi4ELi32El6__halfLNS0_11ScoringFuncE0EEEvPKT5_PKbPfiPT4_PiiiibPKf:
	.zero		424


//--------------------- .nv.constant0._ZN4vllm3moe10topkGatingILi16ELi512ELi4ELi16ELi32El6__halfLNS0_11ScoringFuncE0EEEvPKT5_PKbPfiPT4_PiiiibPKf --------------------------
	.section	.nv.constant0._ZN4vllm3moe10topkGatingILi16ELi512ELi4ELi16ELi32El6__halfLNS0_11ScoringFuncE0EEEvPKT5_PKbPfiPT4_PiiiibPKf,"a",@progbits
	.sectionflags	@""
	.align	4
.nv.constant0._ZN4vllm3moe10topkGatingILi16ELi512ELi4ELi16ELi32El6__halfLNS0_11ScoringFuncE0EEEvPKT5_PKbPfiPT4_PiiiibPKf:
	.zero		424


//--------------------- .nv.constant0._ZN4vllm3moe10topkGatingILi8ELi256ELi4ELi16ELi32El6__halfLNS0_11ScoringFuncE0EEEvPKT5_PKbPfiPT4_PiiiibPKf --------------------------
	.section	.nv.constant0._ZN4vllm3moe10topkGatingILi8ELi256ELi4ELi16ELi32El6__halfLNS0_11ScoringFuncE0EEEvPKT5_PKbPfiPT4_PiiiibPKf,"a",@progbits
	.sectionflags	@""
	.align	4
.nv.constant0._ZN4vllm3moe10topkGatingILi8ELi256ELi4ELi16ELi32El6__halfLNS0_11ScoringFuncE0EEEvPKT5_PKbPfiPT4_PiiiibPKf:
	.zero		424


//--------------------- .nv.constant0._ZN4vllm3moe10topkGatingILi8ELi128ELi4ELi16ELi32El6__halfLNS0_11ScoringFuncE0EEEvPKT5_PKbPfiPT4_PiiiibPKf --------------------------
	.section	.nv.constant0._ZN4vllm3moe10topkGatingILi8ELi128ELi4ELi16ELi32El6__halfLNS0_11ScoringFuncE0EEEvPKT5_PKbPfiPT4_PiiiibPKf,"a",@progbits
	.sectionflags	@""
	.align	4
.nv.constant0._ZN4vllm3moe10topkGatingILi8ELi128ELi4ELi16ELi32El6__halfLNS0_11ScoringFuncE0EEEvPKT5_PKbPfiPT4_PiiiibPKf:
	.zero		424


//--------------------- .nv.constant0._ZN4vllm3moe10topkGatingILi8ELi64ELi4ELi16ELi32El6__halfLNS0_11ScoringFuncE0EEEvPKT5_PKbPfiPT4_PiiiibPKf --------------------------
	.section	.nv.constant0._ZN4vllm3moe10topkGatingILi8ELi64ELi4ELi16ELi32El6__halfLNS0_11ScoringFuncE0EEEvPKT5_PKbPfiPT4_PiiiibPKf,"a",@progbits
	.sectionflags	@""
	.align	4
.nv.constant0._ZN4vllm3moe10topkGatingILi8ELi64ELi4ELi16ELi32El6__halfLNS0_11ScoringFuncE0EEEvPKT5_PKbPfiPT4_PiiiibPKf:
	.zero		424


//--------------------- .nv.constant0._ZN4vllm3moe10topkGatingILi8ELi32ELi4ELi16ELi32El6__halfLNS0_11ScoringFuncE0EEEvPKT5_PKbPfiPT4_PiiiibPKf --------------------------
	.section	.nv.constant0._ZN4vllm3moe10topkGatingILi8ELi32ELi4ELi16ELi32El6__halfLNS0_11ScoringFuncE0EEEvPKT5_PKbPfiPT4_PiiiibPKf,"a",@progbits
	.sectionflags	@""
	.align	4
.nv.constant0._ZN4vllm3moe10topkGatingILi8ELi32ELi4ELi16ELi32El6__halfLNS0_11ScoringFuncE0EEEvPKT5_PKbPfiPT4_PiiiibPKf:
	.zero		424


//--------------------- .nv.constant0._ZN4vllm3moe10topkGatingILi8ELi16ELi4ELi16ELi32El6__halfLNS0_11ScoringFuncE0EEEvPKT5_PKbPfiPT4_PiiiibPKf --------------------------
	.section	.nv.constant0._ZN4vllm3moe10topkGatingILi8ELi16ELi4ELi16ELi32El6__halfLNS0_11ScoringFuncE0EEEvPKT5_PKbPfiPT4_PiiiibPKf,"a",@progbits
	.sectionflags	@""
	.align	4
.nv.constant0._ZN4vllm3moe10topkGatingILi8ELi16ELi4ELi16ELi32El6__halfLNS0_11ScoringFuncE0EEEvPKT5_PKbPfiPT4_PiiiibPKf:
	.zero		424


//--------------------- .nv.constant0._ZN4vllm3moe10topkGatingILi8ELi8ELi4ELi16ELi32El6__halfLNS0_11ScoringFuncE0EEEvPKT5_PKbPfiPT4_PiiiibPKf --------------------------
	.section	.nv.constant0._ZN4vllm3moe10topkGatingILi8ELi8ELi4ELi16ELi32El6__halfLNS0_11ScoringFuncE0EEEvPKT5_PKbPfiPT4_PiiiibPKf,"a",@progbits
	.sectionflags	@""
	.align	4
.nv.constant0._ZN4vllm3moe10topkGatingILi8ELi8ELi4ELi16ELi32El6__halfLNS0_11ScoringFuncE0EEEvPKT5_PKbPfiPT4_PiiiibPKf:
	.zero		424


//--------------------- .nv.constant0._ZN4vllm3moe10topkGatingILi4ELi4ELi4ELi8ELi32El6__halfLNS0_11ScoringFuncE0EEEvPKT5_PKbPfiPT4_PiiiibPKf --------------------------
	.section	.nv.constant0._ZN4vllm3moe10topkGatingILi4ELi4ELi4ELi8ELi32El6__halfLNS0_11ScoringFuncE0EEEvPKT5_PKbPfiPT4_PiiiibPKf,"a",@progbits
	.sectionflags	@""
	.align	4
.nv.constant0._ZN4vllm3moe10topkGatingILi4ELi4ELi4ELi8ELi32El6__halfLNS0_11ScoringFuncE0EEEvPKT5_PKbPfiPT4_PiiiibPKf:
	.zero		424


//--------------------- .nv.constant0._ZN4vllm3moe10topkGatingILi2ELi2ELi4ELi4ELi32El6__halfLNS0_11ScoringFuncE0EEEvPKT5_PKbPfiPT4_PiiiibPKf --------------------------
	.section	.nv.constant0._ZN4vllm3moe10topkGatingILi2ELi2ELi4ELi4ELi32El6__halfLNS0_11ScoringFuncE0EEEvPKT5_PKbPfiPT4_PiiiibPKf,"a",@progbits
	.sectionflags	@""
	.align	4
.nv.constant0._ZN4vllm3moe10topkGatingILi2ELi2ELi4ELi4ELi32El6__halfLNS0_11ScoringFuncE0EEEvPKT5_PKbPfiPT4_PiiiibPKf:
	.zero		424


//--------------------- .nv.constant0._ZN4vllm3moe10topkGatingILi1ELi1ELi4ELi2ELi32El6__halfLNS0_11ScoringFuncE0EEEvPKT5_PKbPfiPT4_PiiiibPKf --------------------------
	.section	.nv.constant0._ZN4vllm3moe10topkGatingILi1ELi1ELi4ELi2ELi32El6__halfLNS0_11ScoringFuncE0EEEvPKT5_PKbPfiPT4_PiiiibPKf,"a",@progbits
	.sectionflags	@""
	.align	4
.nv.constant0._ZN4vllm3moe10topkGatingILi1ELi1ELi4ELi2ELi32El6__halfLNS0_11ScoringFuncE0EEEvPKT5_PKbPfiPT4_PiiiibPKf:
	.zero		424


//--------------------- .nv.constant0._ZN4vllm3moe10topkGatingILi18ELi576ELi4ELi4ELi32Ej6__halfLNS0_11ScoringFuncE0EEEvPKT5_PKbPfiPT4_PiiiibPKf --------------------------
	.section	.nv.constant0._ZN4vllm3moe10topkGatingILi18ELi576ELi4ELi4ELi32Ej6__halfLNS0_11ScoringFuncE0EEEvPKT5_PKbPfiPT4_PiiiibPKf,"a",@progbits
	.sectionflags	@""
	.align	4
.nv.constant0._ZN4vllm3moe10topkGatingILi18ELi576ELi4ELi4ELi32Ej6__halfLNS0_11ScoringFuncE0EEEvPKT5_PKbPfiPT4_PiiiibPKf:
	.zero		424


//--------------------- .nv.constant0._ZN4vllm3moe10topkGatingILi14ELi448ELi4ELi4ELi32Ej6__halfLNS0_11ScoringFuncE0EEEvPKT5_PKbPfiPT4_PiiiibPKf --------------------------
	.section	.nv.constant0._ZN4vllm3moe10topkGatingILi14ELi448ELi4ELi4ELi32Ej6__halfLNS0_11ScoringFuncE0EEEvPKT5_PKbPfiPT4_PiiiibPKf,"a",@progbits
	.sectionflags	@""
	.align	4
.nv.constant0._ZN4vllm3moe10topkGatingILi14ELi448ELi4ELi4ELi32Ej6__halfLNS0_11ScoringFuncE0EEEvPKT5_PKbPfiPT4_PiiiibPKf:
	.zero		424


//--------------------- .nv.constant0._ZN4vllm3moe10topkGatingILi12ELi384ELi4ELi4ELi32Ej6__halfLNS0_11ScoringFuncE0EEEvPKT5_PKbPfiPT4_PiiiibPKf --------------------------
	.section	.nv.constant0._ZN4vllm3moe10topkGatingILi12ELi384ELi4ELi4ELi32Ej6__halfLNS0_11ScoringFuncE0EEEvPKT5_PKbPfiPT4_PiiiibPKf,"a",@progbits
	.sectionflags	@""
	.align	4
.nv.constant0._ZN4vllm3moe10topkGatingILi12ELi384ELi4ELi4ELi32Ej6__halfLNS0_11ScoringFuncE0EEEvPKT5_PKbPfiPT4_PiiiibPKf:
	.zero		424


//--------------------- .nv.constant0._ZN4vllm3moe10topkGatingILi10ELi320ELi4ELi4ELi32Ej6__halfLNS0_11ScoringFuncE0EEEvPKT5_PKbPfiPT4_PiiiibPKf --------------------------
	.section	.nv.constant0._ZN4vllm3moe10topkGatingILi10ELi320ELi4ELi4ELi32Ej6__halfLNS0_11ScoringFuncE0EEEvPKT5_PKbPfiPT4_PiiiibPKf,"a",@progbits
	.sectionflags	@""
	.align	4
.nv.constant0._ZN4vllm3moe10topkGatingILi10ELi320ELi4ELi4ELi32Ej6__halfLNS0_11ScoringFuncE0EEEvPKT5_PKbPfiPT4_PiiiibPKf:
	.zero		424


//--------------------- .nv.constant0._ZN4vllm3moe10topkGatingILi6ELi192ELi4ELi4ELi32Ej6__halfLNS0_11ScoringFuncE0EEEvPKT5_PKbPfiPT4_PiiiibPKf --------------------------
	.section	.nv.constant0._ZN4vllm3moe10topkGatingILi6ELi192ELi4ELi4ELi32Ej6__halfLNS0_11ScoringFuncE0EEEvPKT5_PKbPfiPT4_PiiiibPKf,"a",@progbits
	.sectionflags	@""
	.align	4
.nv.constant0._ZN4vllm3moe10topkGatingILi6ELi192ELi4ELi4ELi32Ej6__halfLNS0_11ScoringFuncE0EEEvPKT5_PKbPfiPT4_PiiiibPKf:
	.zero		424


//--------------------- .nv.constant0._ZN4vllm3moe10topkGatingILi16ELi512ELi4ELi16ELi32Ej6__halfLNS0_11ScoringFuncE0EEEvPKT5_PKbPfiPT4_PiiiibPKf --------------------------
	.section	.nv.constant0._ZN4vllm3moe10topkGatingILi16ELi512ELi4ELi16ELi32Ej6__halfLNS0_11ScoringFuncE0EEEvPKT5_PKbPfiPT4_PiiiibPKf,"a",@progbits
	.sectionflags	@""
	.align	4
.nv.constant0._ZN4vllm3moe10topkGatingILi16ELi512ELi4ELi16ELi32Ej6__halfLNS0_11ScoringFuncE0EEEvPKT5_PKbPfiPT4_PiiiibPKf:
	.zero		424


//--------------------- .nv.constant0._ZN4vllm3moe10topkGatingILi8ELi256ELi4ELi16ELi32Ej6__halfLNS0_11ScoringFuncE0EEEvPKT5_PKbPfiPT4_PiiiibPKf --------------------------
	.section	.nv.constant0._ZN4vllm3moe10topkGatingILi8ELi256ELi4ELi16ELi32Ej6__halfLNS0_11ScoringFuncE0EEEvPKT5_PKbPfiPT4_PiiiibPKf,"a",@progbits
	.sectionflags	@""
	.align	4
.nv.constant0._ZN4vllm3moe10topkGatingILi8ELi256ELi4ELi16ELi32Ej6__halfLNS0_11ScoringFuncE0EEEvPKT5_PKbPfiPT4_PiiiibPKf:
	.zero		424


//--------------------- .nv.constant0._ZN4vllm3moe10topkGatingILi8ELi128ELi4ELi16ELi32Ej6__halfLNS0_11ScoringFuncE0EEEvPKT5_PKbPfiPT4_PiiiibPKf --------------------------
	.section	.nv.constant0._ZN4vllm3moe10topkGatingILi8ELi128ELi4ELi16ELi32Ej6__halfLNS0_11ScoringFuncE0EEEvPKT5_PKbPfiPT4_PiiiibPKf,"a",@progbits
	.sectionflags	@""
	.align	4
.nv.constant0._ZN4vllm3moe10topkGatingILi8ELi128ELi4ELi16ELi32Ej6__halfLNS0_11ScoringFuncE0EEEvPKT5_PKbPfiPT4_PiiiibPKf:
	.zero		424


//--------------------- .nv.constant0._ZN4vllm3moe10topkGatingILi8ELi64ELi4ELi16ELi32Ej6__halfLNS0_11ScoringFuncE0EEEvPKT5_PKbPfiPT4_PiiiibPKf --------------------------
	.section	.nv.constant0._ZN4vllm3moe10topkGatingILi8ELi64ELi4ELi16ELi32Ej6__halfLNS0_11ScoringFuncE0EEEvPKT5_PKbPfiPT4_PiiiibPKf,"a",@progbits
	.sectionflags	@""
	.align	4
.nv.constant0._ZN4vllm3moe10topkGatingILi8ELi64ELi4ELi16ELi32Ej6__halfLNS0_11ScoringFuncE0EEEvPKT5_PKbPfiPT4_PiiiibPKf:
	.zero		424


//--------------------- .nv.constant0._ZN4vllm3moe10topkGatingILi8ELi32ELi4ELi16ELi32Ej6__halfLNS0_11ScoringFuncE0EEEvPKT5_PKbPfiPT4_PiiiibPKf --------------------------
	.section	.nv.constant0._ZN4vllm3moe10topkGatingILi8ELi32ELi4ELi16ELi32Ej6__halfLNS0_11ScoringFuncE0EEEvPKT5_PKbPfiPT4_PiiiibPKf,"a",@progbits
	.sectionflags	@""
	.align	4
.nv.constant0._ZN4vllm3moe10topkGatingILi8ELi32ELi4ELi16ELi32Ej6__halfLNS0_11ScoringFuncE0EEEvPKT5_PKbPfiPT4_PiiiibPKf:
	.zero		424


//--------------------- .nv.constant0._ZN4vllm3moe10topkGatingILi8ELi16ELi4ELi16ELi32Ej6__halfLNS0_11ScoringFuncE0EEEvPKT5_PKbPfiPT4_PiiiibPKf --------------------------
	.section	.nv.constant0._ZN4vllm3moe10topkGatingILi8ELi16ELi4ELi16ELi32Ej6__halfLNS0_11ScoringFuncE0EEEvPKT5_PKbPfiPT4_PiiiibPKf,"a",@progbits
	.sectionflags	@""
	.align	4
.nv.constant0._ZN4vllm3moe10topkGatingILi8ELi16ELi4ELi16ELi32Ej6__halfLNS0_11ScoringFuncE0EEEvPKT5_PKbPfiPT4_PiiiibPKf:
	.zero		424


//--------------------- .nv.constant0._ZN4vllm3moe10topkGatingILi8ELi8ELi4ELi16ELi32Ej6__halfLNS0_11ScoringFuncE0EEEvPKT5_PKbPfiPT4_PiiiibPKf --------------------------
	.section	.nv.constant0._ZN4vllm3moe10topkGatingILi8ELi8ELi4ELi16ELi32Ej6__halfLNS0_11ScoringFuncE0EEEvPKT5_PKbPfiPT4_PiiiibPKf,"a",@progbits
	.sectionflags	@""
	.align	4
.nv.constant0._ZN4vllm3moe10topkGatingILi8ELi8ELi4ELi16ELi32Ej6__halfLNS0_11ScoringFuncE0EEEvPKT5_PKbPfiPT4_PiiiibPKf:
	.zero		424


//--------------------- .nv.constant0._ZN4vllm3moe10topkGatingILi4ELi4ELi4ELi8ELi32Ej6__halfLNS0_11ScoringFuncE0EEEvPKT5_PKbPfiPT4_PiiiibPKf --------------------------
	.section	.nv.constant0._ZN4vllm3moe10topkGatingILi4ELi4ELi4ELi8ELi32Ej6__halfLNS0_11ScoringFuncE0EEEvPKT5_PKbPfiPT4_PiiiibPKf,"a",@progbits
	.sectionflags	@""
	.align	4
.nv.constant0._ZN4vllm3moe10topkGatingILi4ELi4ELi4ELi8ELi32Ej6__halfLNS0_11ScoringFuncE0EEEvPKT5_PKbPfiPT4_PiiiibPKf:
	.zero		424


//--------------------- .nv.constant0._ZN4vllm3moe10topkGatingILi2ELi2ELi4ELi4ELi32Ej6__halfLNS0_11ScoringFuncE0EEEvPKT5_PKbPfiPT4_PiiiibPKf --------------------------
	.section	.nv.constant0._ZN4vllm3moe10topkGatingILi2ELi2ELi4ELi4ELi32Ej6__halfLNS0_11ScoringFuncE0EEEvPKT5_PKbPfiPT4_PiiiibPKf,"a",@progbits
	.sectionflags	@""
	.align	4
.nv.constant0._ZN4vllm3moe10topkGatingILi2ELi2ELi4ELi4ELi32Ej6__halfLNS0_11ScoringFuncE0EEEvPKT5_PKbPfiPT4_PiiiibPKf:
	.zero		424


//--------------------- .nv.constant0._ZN4vllm3moe10topkGatingILi1ELi1ELi4ELi2ELi32Ej6__halfLNS0_11ScoringFuncE0EEEvPKT5_PKbPfiPT4_PiiiibPKf --------------------------
	.section	.nv.constant0._ZN4vllm3moe10topkGatingILi1ELi1ELi4ELi2ELi32Ej6__halfLNS0_11ScoringFuncE0EEEvPKT5_PKbPfiPT4_PiiiibPKf,"a",@progbits
	.sectionflags	@""
	.align	4
.nv.constant0._ZN4vllm3moe10topkGatingILi1ELi1ELi4ELi2ELi32Ej6__halfLNS0_11ScoringFuncE0EEEvPKT5_PKbPfiPT4_PiiiibPKf:
	.zero		424


//--------------------- .nv.constant0._ZN4vllm3moe10moeSoftmaxILi256E6__halfEEvPKT0_PKbPfi --------------------------
	.section	.nv.constant0._ZN4vllm3moe10moeSoftmaxILi256E6__halfEEvPKT0_PKbPfi,"a",@progbits
	.sectionflags	@""
	.align	4
.nv.constant0._ZN4vllm3moe10moeSoftmaxILi256E6__halfEEvPKT0_PKbPfi:
	.zero		380


//--------------------- .nv.constant0._ZN4vllm3moe10topkGatingILi18ELi576ELi4ELi4ELi32Ei6__halfLNS0_11ScoringFuncE0EEEvPKT5_PKbPfiPT4_PiiiibPKf --------------------------
	.section	.nv.constant0._ZN4vllm3moe10topkGatingILi18ELi576ELi4ELi4ELi32Ei6__halfLNS0_11ScoringFuncE0EEEvPKT5_PKbPfiPT4_PiiiibPKf,"a",@progbits
	.sectionflags	@""
	.align	4
.nv.constant0._ZN4vllm3moe10topkGatingILi18ELi576ELi4ELi4ELi32Ei6__halfLNS0_11ScoringFuncE0EEEvPKT5_PKbPfiPT4_PiiiibPKf:
	.zero		424


//--------------------- .nv.constant0._ZN4vllm3moe10topkGatingILi14ELi448ELi4ELi4ELi32Ei6__halfLNS0_11ScoringFuncE0EEEvPKT5_PKbPfiPT4_PiiiibPKf --------------------------
	.section	.nv.constant0._ZN4vllm3moe10topkGatingILi14ELi448ELi4ELi4ELi32Ei6__halfLNS0_11ScoringFuncE0EEEvPKT5_PKbPfiPT4_PiiiibPKf,"a",@progbits
	.sectionflags	@""
	.align	4
.nv.constant0._ZN4vllm3moe10topkGatingILi14ELi448ELi4ELi4ELi32Ei6__halfLNS0_11ScoringFuncE0EEEvPKT5_PKbPfiPT4_PiiiibPKf:
	.zero		424


//--------------------- .nv.constant0._ZN4vllm3moe10topkGatingILi12ELi384ELi4ELi4ELi32Ei6__halfLNS0_11ScoringFuncE0EEEvPKT5_PKbPfiPT4_PiiiibPKf --------------------------
	.section	.nv.constant0._ZN4vllm3moe10topkGatingILi12ELi384ELi4ELi4ELi32Ei6__halfLNS0_11ScoringFuncE0EEEvPKT5_PKbPfiPT4_PiiiibPKf,"a",@progbits
	.sectionflags	@""
	.align	4
.nv.constant0._ZN4vllm3moe10topkGatingILi12ELi384ELi4ELi4ELi32Ei6__halfLNS0_11ScoringFuncE0EEEvPKT5_PKbPfiPT4_PiiiibPKf:
	.zero		424


//--------------------- .nv.constant0._ZN4vllm3moe10topkGatingILi10ELi320ELi4ELi4ELi32Ei6__halfLNS0_11ScoringFuncE0EEEvPKT5_PKbPfiPT4_PiiiibPKf --------------------------
	.section	.nv.constant0._ZN4vllm3moe10topkGatingILi10ELi320ELi4ELi4ELi32Ei6__halfLNS0_11ScoringFuncE0EEEvPKT5_PKbPfiPT4_PiiiibPKf,"a",@progbits
	.sectionflags	@""
	.align	4
.nv.constant0._ZN4vllm3moe10topkGatingILi10ELi320ELi4ELi4ELi32Ei6__halfLNS0_11ScoringFuncE0EEEvPKT5_PKbPfiPT4_PiiiibPKf:
	.zero		424


//--------------------- .nv.constant0._ZN4vllm3moe10topkGatingILi6ELi192ELi4ELi4ELi32Ei6__halfLNS0_11ScoringFuncE0EEEvPKT5_PKbPfiPT4_PiiiibPKf --------------------------
	.section	.nv.constant0._ZN4vllm3moe10topkGatingILi6ELi192ELi4ELi4ELi32Ei6__halfLNS0_11ScoringFuncE0EEEvPKT5_PKbPfiPT4_PiiiibPKf,"a",@progbits
	.sectionflags	@""
	.align	4
.nv.constant0._ZN4vllm3moe10topkGatingILi6ELi192ELi4ELi4ELi32Ei6__halfLNS0_11ScoringFuncE0EEEvPKT5_PKbPfiPT4_PiiiibPKf:
	.zero		424


//--------------------- .nv.constant0._ZN4vllm3moe10topkGatingILi16ELi512ELi4ELi16ELi32Ei6__halfLNS0_11ScoringFuncE0EEEvPKT5_PKbPfiPT4_PiiiibPKf --------------------------
	.section	.nv.constant0._ZN4vllm3moe10topkGatingILi16ELi512ELi4ELi16ELi32Ei6__halfLNS0_11ScoringFuncE0EEEvPKT5_PKbPfiPT4_PiiiibPKf,"a",@progbits
	.sectionflags	@""
	.align	4
.nv.constant0._ZN4vllm3moe10topkGatingILi16ELi512ELi4ELi16ELi32Ei6__halfLNS0_11ScoringFuncE0EEEvPKT5_PKbPfiPT4_PiiiibPKf:
	.zero		424


//--------------------- .nv.constant0._ZN4vllm3moe10topkGatingILi8ELi256ELi4ELi16ELi32Ei6__halfLNS0_11ScoringFuncE0EEEvPKT5_PKbPfiPT4_PiiiibPKf --------------------------
	.section	.nv.constant0._ZN4vllm3moe10topkGatingILi8ELi256ELi4ELi16ELi32Ei6__halfLNS0_11ScoringFuncE0EEEvPKT5_PKbPfiPT4_PiiiibPKf,"a",@progbits
	.sectionflags	@""
	.align	4
.nv.constant0._ZN4vllm3moe10topkGatingILi8ELi256ELi4ELi16ELi32Ei6__halfLNS0_11ScoringFuncE0EEEvPKT5_PKbPfiPT4_PiiiibPKf:
	.zero		424


//--------------------- .nv.constant0._ZN4vllm3moe10topkGatingILi8ELi128ELi4ELi16ELi32Ei6__halfLNS0_11ScoringFuncE0EEEvPKT5_PKbPfiPT4_PiiiibPKf --------------------------
	.section	.nv.constant0._ZN4vllm3moe10topkGatingILi8ELi128ELi4ELi16ELi32Ei6__halfLNS0_11ScoringFuncE0EEEvPKT5_PKbPfiPT4_PiiiibPKf,"a",@progbits
	.sectionflags	@""
	.align	4
.nv.constant0._ZN4vllm3moe10topkGatingILi8ELi128ELi4ELi16ELi32Ei6__halfLNS0_11ScoringFuncE0EEEvPKT5_PKbPfiPT4_PiiiibPKf:
	.zero		424


//--------------------- .nv.constant0._ZN4vllm3moe10topkGatingILi8ELi64ELi4ELi16ELi32Ei6__halfLNS0_11ScoringFuncE0EEEvPKT5_PKbPfiPT4_PiiiibPKf --------------------------
	.section	.nv.constant0._ZN4vllm3moe10topkGatingILi8ELi64ELi4ELi16ELi32Ei6__halfLNS0_11ScoringFuncE0EEEvPKT5_PKbPfiPT4_PiiiibPKf,"a",@progbits
	.sectionflags	@""
	.align	4
.nv.constant0._ZN4vllm3moe10topkGatingILi8ELi64ELi4ELi16ELi32Ei6__halfLNS0_11ScoringFuncE0EEEvPKT5_PKbPfiPT4_PiiiibPKf:
	.zero		424


//--------------------- .nv.constant0._ZN4vllm3moe10topkGatingILi8ELi32ELi4ELi16ELi32Ei6__halfLNS0_11ScoringFuncE0EEEvPKT5_PKbPfiPT4_PiiiibPKf --------------------------
	.section	.nv.constant0._ZN4vllm3moe10topkGatingILi8ELi32ELi4ELi16ELi32Ei6__halfLNS0_11ScoringFuncE0EEEvPKT5_PKbPfiPT4_PiiiibPKf,"a",@progbits
	.sectionflags	@""
	.align	4
.nv.constant0._ZN4vllm3moe10topkGatingILi8ELi32ELi4ELi16ELi32Ei6__halfLNS0_11ScoringFuncE0EEEvPKT5_PKbPfiPT4_PiiiibPKf:
	.zero		424


//--------------------- .nv.constant0._ZN4vllm3moe10topkGatingILi8ELi16ELi4ELi16ELi32Ei6__halfLNS0_11ScoringFuncE0EEEvPKT5_PKbPfiPT4_PiiiibPKf --------------------------
	.section	.nv.constant0._ZN4vllm3moe10topkGatingILi8ELi16ELi4ELi16ELi32Ei6__halfLNS0_11ScoringFuncE0EEEvPKT5_PKbPfiPT4_PiiiibPKf,"a",@progbits
	.sectionflags	@""
	.align	4
.nv.constant0._ZN4vllm3moe10topkGatingILi8ELi16ELi4ELi16ELi32Ei6__halfLNS0_11ScoringFuncE0EEEvPKT5_PKbPfiPT4_PiiiibPKf:
	.zero		424


//--------------------- .nv.constant0._ZN4vllm3moe10topkGatingILi8ELi8ELi4ELi16ELi32Ei6__halfLNS0_11ScoringFuncE0EEEvPKT5_PKbPfiPT4_PiiiibPKf --------------------------
	.section	.nv.constant0._ZN4vllm3moe10topkGatingILi8ELi8ELi4ELi16ELi32Ei6__halfLNS0_11ScoringFuncE0EEEvPKT5_PKbPfiPT4_PiiiibPKf,"a",@progbits
	.sectionflags	@""
	.align	4
.nv.constant0._ZN4vllm3moe10topkGatingILi8ELi8ELi4ELi16ELi32Ei6__halfLNS0_11ScoringFuncE0EEEvPKT5_PKbPfiPT4_PiiiibPKf:
	.zero		424


//--------------------- .nv.constant0._ZN4vllm3moe10topkGatingILi4ELi4ELi4ELi8ELi32Ei6__halfLNS0_11ScoringFuncE0EEEvPKT5_PKbPfiPT4_PiiiibPKf --------------------------
	.section	.nv.constant0._ZN4vllm3moe10topkGatingILi4ELi4ELi4ELi8ELi32Ei6__halfLNS0_11ScoringFuncE0EEEvPKT5_PKbPfiPT4_PiiiibPKf,"a",@progbits
	.sectionflags	@""
	.align	4
.nv.constant0._ZN4vllm3moe10topkGatingILi4ELi4ELi4ELi8ELi32Ei6__halfLNS0_11ScoringFuncE0EEEvPKT5_PKbPfiPT4_PiiiibPKf:
	.zero		424


//--------------------- .nv.constant0._ZN4vllm3moe10topkGatingILi2ELi2ELi4ELi4ELi32Ei6__halfLNS0_11ScoringFuncE0EEEvPKT5_PKbPfiPT4_PiiiibPKf --------------------------
	.section	.nv.constant0._ZN4vllm3moe10topkGatingILi2ELi2ELi4ELi4ELi32Ei6__halfLNS0_11ScoringFuncE0EEEvPKT5_PKbPfiPT4_PiiiibPKf,"a",@progbits
	.sectionflags	@""
	.align	4
.nv.constant0._ZN4vllm3moe10topkGatingILi2ELi2ELi4ELi4ELi32Ei6__halfLNS0_11ScoringFuncE0EEEvPKT5_PKbPfiPT4_PiiiibPKf:
	.zero		424


//--------------------- .nv.constant0._ZN4vllm3moe10topkGatingILi1ELi1ELi4ELi2ELi32Ei6__halfLNS0_11ScoringFuncE0EEEvPKT5_PKbPfiPT4_PiiiibPKf --------------------------
	.section	.nv.constant0._ZN4vllm3moe10topkGatingILi1ELi1ELi4ELi2ELi32Ei6__halfLNS0_11ScoringFuncE0EEEvPKT5_PKbPfiPT4_PiiiibPKf,"a",@progbits
	.sectionflags	@""
	.align	4
.nv.constant0._ZN4vllm3moe10topkGatingILi1ELi1ELi4ELi2ELi32Ei6__halfLNS0_11ScoringFuncE0EEEvPKT5_PKbPfiPT4_PiiiibPKf:
	.zero		424


//--------------------- .nv.constant0._ZN4vllm3moe7moeTopKILi256ElEEvPKfPKbPfPT0_PiiiiibS3_ --------------------------
	.section	.nv.constant0._ZN4vllm3moe7moeTopKILi256ElEEvPKfPKbPfPT0_PiiiiibS3_,"a",@progbits
	.sectionflags	@""
	.align	4
.nv.constant0._ZN4vllm3moe7moeTopKILi256ElEEvPKfPKbPfPT0_PiiiiibS3_:
	.zero		424


//--------------------- .nv.constant0._ZN4vllm3moe10topkGatingILi18ELi576ELi4ELi8ELi32ElfLNS0_11ScoringFuncE0EEEvPKT5_PKbPfiPT4_PiiiibPKf --------------------------
	.section	.nv.constant0._ZN4vllm3moe10topkGatingILi18ELi576ELi4ELi8ELi32ElfLNS0_11ScoringFuncE0EEEvPKT5_PKbPfiPT4_PiiiibPKf,"a",@progbits
	.sectionflags	@""
	.align	4
.nv.constant0._ZN4vllm3moe10topkGatingILi18ELi576ELi4ELi8ELi32ElfLNS0_11ScoringFuncE0EEEvPKT5_PKbPfiPT4_PiiiibPKf:
	.zero		424


//--------------------- .nv.constant0._ZN4vllm3moe10topkGatingILi14ELi448ELi4ELi8ELi32ElfLNS0_11ScoringFuncE0EEEvPKT5_PKbPfiPT4_PiiiibPKf --------------------------
	.section	.nv.constant0._ZN4vllm3moe10topkGatingILi14ELi448ELi4ELi8ELi32ElfLNS0_11ScoringFuncE0EEEvPKT5_PKbPfiPT4_PiiiibPKf,"a",@progbits
	.sectionflags	@""
	.align	4
.nv.constant0._ZN4vllm3moe10topkGatingILi14ELi448ELi4ELi8ELi32ElfLNS0_11ScoringFuncE0EEEvPKT5_PKbPfiPT4_PiiiibPKf:
	.zero		424


//--------------------- .nv.constant0._ZN4vllm3moe10topkGatingILi12ELi384ELi4ELi8ELi32ElfLNS0_11ScoringFuncE0EEEvPKT5_PKbPfiPT4_PiiiibPKf --------------------------
	.section	.nv.constant0._ZN4vllm3moe10topkGatingILi12ELi384ELi4ELi8ELi32ElfLNS0_11ScoringFuncE0EEEvPKT5_PKbPfiPT4_PiiiibPKf,"a",@progbits
	.sectionflags	@""
	.align	4
.nv.constant0._ZN4vllm3moe10topkGatingILi12ELi384ELi4ELi8ELi32ElfLNS0_11ScoringFuncE0EEEvPKT5_PKbPfiPT4_PiiiibPKf:
	.zero		424


//--------------------- .nv.constant0._ZN4vllm3moe10topkGatingILi10ELi320ELi4ELi8ELi32ElfLNS0_11ScoringFuncE0EEEvPKT5_PKbPfiPT4_PiiiibPKf --------------------------
	.section	.nv.constant0._ZN4vllm3moe10topkGatingILi10ELi320ELi4ELi8ELi32ElfLNS0_11ScoringFuncE0EEEvPKT5_PKbPfiPT4_PiiiibPKf,"a",@progbits
	.sectionflags	@""
	.align	4
.nv.constant0._ZN4vllm3moe10topkGatingILi10ELi320ELi4ELi8ELi32ElfLNS0_11ScoringFuncE0EEEvPKT5_PKbPfiPT4_PiiiibPKf:
	.zero		424


//--------------------- .nv.constant0._ZN4vllm3moe10topkGatingILi6ELi192ELi4ELi8ELi32ElfLNS0_11ScoringFuncE0EEEvPKT5_PKbPfiPT4_PiiiibPKf --------------------------
	.section	.nv.constant0._ZN4vllm3moe10topkGatingILi6ELi192ELi4ELi8ELi32ElfLNS0_11ScoringFuncE0EEEvPKT5_PKbPfiPT4_PiiiibPKf,"a",@progbits
	.sectionflags	@""
	.align	4
.nv.constant0._ZN4vllm3moe10topkGatingILi6ELi192ELi4ELi8ELi32ElfLNS0_11ScoringFuncE0EEEvPKT5_PKbPfiPT4_PiiiibPKf:
	.zero		424


//--------------------- .nv.constant0._ZN4vllm3moe10topkGatingILi16ELi512ELi4ELi16ELi32ElfLNS0_11ScoringFuncE0EEEvPKT5_PKbPfiPT4_PiiiibPKf --------------------------
	.section	.nv.constant0._ZN4vllm3moe10topkGatingILi16ELi512ELi4ELi16ELi32ElfLNS0_11ScoringFuncE0EEEvPKT5_PKbPfiPT4_PiiiibPKf,"a",@progbits
	.sectionflags	@""
	.align	4
.nv.constant0._ZN4vllm3moe10topkGatingILi16ELi512ELi4ELi16ELi32ElfLNS0_11ScoringFuncE0EEEvPKT5_PKbPfiPT4_PiiiibPKf:
	.zero		424


//--------------------- .nv.constant0._ZN4vllm3moe10topkGatingILi8ELi256ELi4ELi16ELi32ElfLNS0_11ScoringFuncE0EEEvPKT5_PKbPfiPT4_PiiiibPKf --------------------------
	.section	.nv.constant0._ZN4vllm3moe10topkGatingILi8ELi256ELi4ELi16ELi32ElfLNS0_11ScoringFuncE0EEEvPKT5_PKbPfiPT4_PiiiibPKf,"a",@progbits
	.sectionflags	@""
	.align	4
.nv.constant0._ZN4vllm3moe10topkGatingILi8ELi256ELi4ELi16ELi32ElfLNS0_11ScoringFuncE0EEEvPKT5_PKbPfiPT4_PiiiibPKf:
	.zero		424


//--------------------- .nv.constant0._ZN4vllm3moe10topkGatingILi4ELi128ELi4ELi16ELi32ElfLNS0_11ScoringFuncE0EEEvPKT5_PKbPfiPT4_PiiiibPKf --------------------------
	.section	.nv.constant0._ZN4vllm3moe10topkGatingILi4ELi128ELi4ELi16ELi32ElfLNS0_11ScoringFuncE0EEEvPKT5_PKbPfiPT4_PiiiibPKf,"a",@progbits
	.sectionflags	@""
	.align	4
.nv.constant0._ZN4vllm3moe10topkGatingILi4ELi128ELi4ELi16ELi32ElfLNS0_11ScoringFuncE0EEEvPKT5_PKbPfiPT4_PiiiibPKf:
	.zero		424


//--------------------- .nv.constant0._ZN4vllm3moe10topkGatingILi4ELi64ELi4ELi16ELi32ElfLNS0_11ScoringFuncE0EEEvPKT5_PKbPfiPT4_PiiiibPKf --------------------------
	.section	.nv.constant0._ZN4vllm3moe10topkGatingILi4ELi64ELi4ELi16ELi32ElfLNS0_11ScoringFuncE0EEEvPKT5_PKbPfiPT4_PiiiibPKf,"a",@progbits
	.sectionflags	@""
	.align	4
.nv.constant0._ZN4vllm3moe10topkGatingILi4ELi64ELi4ELi16ELi32ElfLNS0_11ScoringFuncE0EEEvPKT5_PKbPfiPT4_PiiiibPKf:
	.zero		424


//--------------------- .nv.constant0._ZN4vllm3moe10topkGatingILi4ELi32ELi4ELi16ELi32ElfLNS0_11ScoringFuncE0EEEvPKT5_PKbPfiPT4_PiiiibPKf --------------------------
	.section	.nv.constant0._ZN4vllm3moe10topkGatingILi4ELi32ELi4ELi16ELi32ElfLNS0_11ScoringFuncE0EEEvPKT5_PKbPfiPT4_PiiiibPKf,"a",@progbits
	.sectionflags	@""
	.align	4
.nv.constant0._ZN4vllm3moe10topkGatingILi4ELi32ELi4ELi16ELi32ElfLNS0_11ScoringFuncE0EEEvPKT5_PKbPfiPT4_PiiiibPKf:
	.zero		424


//--------------------- .nv.constant0._ZN4vllm3moe10topkGatingILi4ELi16ELi4ELi16ELi32ElfLNS0_11ScoringFuncE0EEEvPKT5_PKbPfiPT4_PiiiibPKf --------------------------
	.section	.nv.constant0._ZN4vllm3moe10topkGatingILi4ELi16ELi4ELi16ELi32ElfLNS0_11ScoringFuncE0EEEvPKT5_PKbPfiPT4_PiiiibPKf,"a",@progbits
	.sectionflags	@""
	.align	4
.nv.constant0._ZN4vllm3moe10topkGatingILi4ELi16ELi4ELi16ELi32ElfLNS0_11ScoringFuncE0EEEvPKT5_PKbPfiPT4_PiiiibPKf:
	.zero		424


//--------------------- .nv.constant0._ZN4vllm3moe10topkGatingILi4ELi8ELi4ELi16ELi32ElfLNS0_11ScoringFuncE0EEEvPKT5_PKbPfiPT4_PiiiibPKf --------------------------
	.section	.nv.constant0._ZN4vllm3moe10topkGatingILi4ELi8ELi4ELi16ELi32ElfLNS0_11ScoringFuncE0EEEvPKT5_PKbPfiPT4_PiiiibPKf,"a",@progbits
	.sectionflags	@""
	.align	4
.nv.constant0._ZN4vllm3moe10topkGatingILi4ELi8ELi4ELi16ELi32ElfLNS0_11ScoringFuncE0EEEvPKT5_PKbPfiPT4_PiiiibPKf:
	.zero		424


//--------------------- .nv.constant0._ZN4vllm3moe10topkGatingILi4ELi4ELi4ELi16ELi32ElfLNS0_11ScoringFuncE0EEEvPKT5_PKbPfiPT4_PiiiibPKf --------------------------
	.section	.nv.constant0._ZN4vllm3moe10topkGatingILi4ELi4ELi4ELi16ELi32ElfLNS0_11ScoringFuncE0EEEvPKT5_PKbPfiPT4_PiiiibPKf,"a",@progbits
	.sectionflags	@""
	.align	4
.nv.constant0._ZN4vllm3moe10topkGatingILi4ELi4ELi4ELi16ELi32ElfLNS0_11ScoringFuncE0EEEvPKT5_PKbPfiPT4_PiiiibPKf:
	.zero		424


//--------------------- .nv.constant0._ZN4vllm3moe10topkGatingILi2ELi2ELi4ELi8ELi32ElfLNS0_11ScoringFuncE0EEEvPKT5_PKbPfiPT4_PiiiibPKf --------------------------
	.section	.nv.constant0._ZN4vllm3moe10topkGatingILi2ELi2ELi4ELi8ELi32ElfLNS0_11ScoringFuncE0EEEvPKT5_PKbPfiPT4_PiiiibPKf,"a",@progbits
	.sectionflags	@""
	.align	4
.nv.constant0._ZN4vllm3moe10topkGatingILi2ELi2ELi4ELi8ELi32ElfLNS0_11ScoringFuncE0EEEvPKT5_PKbPfiPT4_PiiiibPKf:
	.zero		424


//--------------------- .nv.constant0._ZN4vllm3moe10topkGatingILi1ELi1ELi4ELi4ELi32ElfLNS0_11ScoringFuncE0EEEvPKT5_PKbPfiPT4_PiiiibPKf --------------------------
	.section	.nv.constant0._ZN4vllm3moe10topkGatingILi1ELi1ELi4ELi4ELi32ElfLNS0_11ScoringFuncE0EEEvPKT5_PKbPfiPT4_PiiiibPKf,"a",@progbits
	.sectionflags	@""
	.align	4
.nv.constant0._ZN4vllm3moe10topkGatingILi1ELi1ELi4ELi4ELi32ElfLNS0_11ScoringFuncE0EEEvPKT5_PKbPfiPT4_PiiiibPKf:
	.zero		424


//--------------------- .nv.constant0._ZN4vllm3moe7moeTopKILi256EjEEvPKfPKbPfPT0_PiiiiibS3_ --------------------------
	.section	.nv.constant0._ZN4vllm3moe7moeTopKILi256EjEEvPKfPKbPfPT0_PiiiiibS3_,"a",@progbits
	.sectionflags	@""
	.align	4
.nv.constant0._ZN4vllm3moe7moeTopKILi256EjEEvPKfPKbPfPT0_PiiiiibS3_:
	.zero		424


//--------------------- .nv.constant0._ZN4vllm3moe10topkGatingILi18ELi576ELi4ELi8ELi32EjfLNS0_11ScoringFuncE0EEEvPKT5_PKbPfiPT4_PiiiibPKf --------------------------
	.section	.nv.constant0._ZN4vllm3moe10topkGatingILi18ELi576ELi4ELi8ELi32EjfLNS0_11ScoringFuncE0EEEvPKT5_PKbPfiPT4_PiiiibPKf,"a",@progbits
	.sectionflags	@""
	.align	4
.nv.constant0._ZN4vllm3moe10topkGatingILi18ELi576ELi4ELi8ELi32EjfLNS0_11ScoringFuncE0EEEvPKT5_PKbPfiPT4_PiiiibPKf:
	.zero		424


//--------------------- .nv.constant0._ZN4vllm3moe10topkGatingILi14ELi448ELi4ELi8ELi32EjfLNS0_11ScoringFuncE0EEEvPKT5_PKbPfiPT4_PiiiibPKf --------------------------
	.section	.nv.constant0._ZN4vllm3moe10topkGatingILi14ELi448ELi4ELi8ELi32EjfLNS0_11ScoringFuncE0EEEvPKT5_PKbPfiPT4_PiiiibPKf,"a",@progbits
	.sectionflags	@""
	.align	4
.nv.constant0._ZN4vllm3moe10topkGatingILi14ELi448ELi4ELi8ELi32EjfLNS0_11ScoringFuncE0EEEvPKT5_PKbPfiPT4_PiiiibPKf:
	.zero		424


//--------------------- .nv.constant0._ZN4vllm3moe10topkGatingILi12ELi384ELi4ELi8ELi32EjfLNS0_11ScoringFuncE0EEEvPKT5_PKbPfiPT4_PiiiibPKf --------------------------
	.section	.nv.constant0._ZN4vllm3moe10topkGatingILi12ELi384ELi4ELi8ELi32EjfLNS0_11ScoringFuncE0EEEvPKT5_PKbPfiPT4_PiiiibPKf,"a",@progbits
	.sectionflags	@""
	.align	4
.nv.constant0._ZN4vllm3moe10topkGatingILi12ELi384ELi4ELi8ELi32EjfLNS0_11ScoringFuncE0EEEvPKT5_PKbPfiPT4_PiiiibPKf:
	.zero		424


//--------------------- .nv.constant0._ZN4vllm3moe10topkGatingILi10ELi320ELi4ELi8ELi32EjfLNS0_11ScoringFuncE0EEEvPKT5_PKbPfiPT4_PiiiibPKf --------------------------
	.section	.nv.constant0._ZN4vllm3moe10topkGatingILi10ELi320ELi4ELi8ELi32EjfLNS0_11ScoringFuncE0EEEvPKT5_PKbPfiPT4_PiiiibPKf,"a",@progbits
	.sectionflags	@""
	.align	4
.nv.constant0._ZN4vllm3moe10topkGatingILi10ELi320ELi4ELi8ELi32EjfLNS0_11ScoringFuncE0EEEvPKT5_PKbPfiPT4_PiiiibPKf:
	.zero		424


//--------------------- .nv.constant0._ZN4vllm3moe10topkGatingILi6ELi192ELi4ELi8ELi32EjfLNS0_11ScoringFuncE0EEEvPKT5_PKbPfiPT4_PiiiibPKf --------------------------
	.section	.nv.constant0._ZN4vllm3moe10topkGatingILi6ELi192ELi4ELi8ELi32EjfLNS0_11ScoringFuncE0EEEvPKT5_PKbPfiPT4_PiiiibPKf,"a",@progbits
	.sectionflags	@""
	.align	4
.nv.constant0._ZN4vllm3moe10topkGatingILi6ELi192ELi4ELi8ELi32EjfLNS0_11ScoringFuncE0EEEvPKT5_PKbPfiPT4_PiiiibPKf:
	.zero		424


//--------------------- .nv.constant0._ZN4vllm3moe10topkGatingILi16ELi512ELi4ELi16ELi32EjfLNS0_11ScoringFuncE0EEEvPKT5_PKbPfiPT4_PiiiibPKf --------------------------
	.section	.nv.constant0._ZN4vllm3moe10topkGatingILi16ELi512ELi4ELi16ELi32EjfLNS0_11ScoringFuncE0EEEvPKT5_PKbPfiPT4_PiiiibPKf,"a",@progbits
	.sectionflags	@""
	.align	4
.nv.constant0._ZN4vllm3moe10topkGatingILi16ELi512ELi4ELi16ELi32EjfLNS0_11ScoringFuncE0EEEvPKT5_PKbPfiPT4_PiiiibPKf:
	.zero		424


//--------------------- .nv.constant0._ZN4vllm3moe10topkGatingILi8ELi256ELi4ELi16ELi32EjfLNS0_11ScoringFuncE0EEEvPKT5_PKbPfiPT4_PiiiibPKf --------------------------
	.section	.nv.constant0._ZN4vllm3moe10topkGatingILi8ELi256ELi4ELi16ELi32EjfLNS0_11ScoringFuncE0EEEvPKT5_PKbPfiPT4_PiiiibPKf,"a",@progbits
	.sectionflags	@""
	.align	4
.nv.constant0._ZN4vllm3moe10topkGatingILi8ELi256ELi4ELi16ELi32EjfLNS0_11ScoringFuncE0EEEvPKT5_PKbPfiPT4_PiiiibPKf:
	.zero		424


//--------------------- .nv.constant0._ZN4vllm3moe10topkGatingILi4ELi128ELi4ELi16ELi32EjfLNS0_11ScoringFuncE0EEEvPKT5_PKbPfiPT4_PiiiibPKf --------------------------
	.section	.nv.constant0._ZN4vllm3moe10topkGatingILi4ELi128ELi4ELi16ELi32EjfLNS0_11ScoringFuncE0EEEvPKT5_PKbPfiPT4_PiiiibPKf,"a",@progbits
	.sectionflags	@""
	.align	4
.nv.constant0._ZN4vllm3moe10topkGatingILi4ELi128ELi4ELi16ELi32EjfLNS0_11ScoringFuncE0EEEvPKT5_PKbPfiPT4_PiiiibPKf:
	.zero		424


//--------------------- .nv.constant0._ZN4vllm3moe10topkGatingILi4ELi64ELi4ELi16ELi32EjfLNS0_11ScoringFuncE0EEEvPKT5_PKbPfiPT4_PiiiibPKf --------------------------
	.section	.nv.constant0._ZN4vllm3moe10topkGatingILi4ELi64ELi4ELi16ELi32EjfLNS0_11ScoringFuncE0EEEvPKT5_PKbPfiPT4_PiiiibPKf,"a",@progbits
	.sectionflags	@""
	.align	4
.nv.constant0._ZN4vllm3moe10topkGatingILi4ELi64ELi4ELi16ELi32EjfLNS0_11ScoringFuncE0EEEvPKT5_PKbPfiPT4_PiiiibPKf:
	.zero		424


//--------------------- .nv.constant0._ZN4vllm3moe10topkGatingILi4ELi32ELi4ELi16ELi32EjfLNS0_11ScoringFuncE0EEEvPKT5_PKbPfiPT4_PiiiibPKf --------------------------
	.section	.nv.constant0._ZN4vllm3moe10topkGatingILi4ELi32ELi4ELi16ELi32EjfLNS0_11ScoringFuncE0EEEvPKT5_PKbPfiPT4_PiiiibPKf,"a",@progbits
	.sectionflags	@""
	.align	4
.nv.constant0._ZN4vllm3moe10topkGatingILi4ELi32ELi4ELi16ELi32EjfLNS0_11ScoringFuncE0EEEvPKT5_PKbPfiPT4_PiiiibPKf:
	.zero		424


//--------------------- .nv.constant0._ZN4vllm3moe10topkGatingILi4ELi16ELi4ELi16ELi32EjfLNS0_11ScoringFuncE0EEEvPKT5_PKbPfiPT4_PiiiibPKf --------------------------
	.section	.nv.constant0._ZN4vllm3moe10topkGatingILi4ELi16ELi4ELi16ELi32EjfLNS0_11ScoringFuncE0EEEvPKT5_PKbPfiPT4_PiiiibPKf,"a",@progbits
	.sectionflags	@""
	.align	4
.nv.constant0._ZN4vllm3moe10topkGatingILi4ELi16ELi4ELi16ELi32EjfLNS0_11ScoringFuncE0EEEvPKT5_PKbPfiPT4_PiiiibPKf:
	.zero		424


//--------------------- .nv.constant0._ZN4vllm3moe10topkGatingILi4ELi8ELi4ELi16ELi32EjfLNS0_11ScoringFuncE0EEEvPKT5_PKbPfiPT4_PiiiibPKf --------------------------
	.section	.nv.constant0._ZN4vllm3moe10topkGatingILi4ELi8ELi4ELi16ELi32EjfLNS0_11ScoringFuncE0EEEvPKT5_PKbPfiPT4_PiiiibPKf,"a",@progbits
	.sectionflags	@""
	.align	4
.nv.constant0._ZN4vllm3moe10topkGatingILi4ELi8ELi4ELi16ELi32EjfLNS0_11ScoringFuncE0EEEvPKT5_PKbPfiPT4_PiiiibPKf:
	.zero		424


//--------------------- .nv.constant0._ZN4vllm3moe10topkGatingILi4ELi4ELi4ELi16ELi32EjfLNS0_11ScoringFuncE0EEEvPKT5_PKbPfiPT4_PiiiibPKf --------------------------
	.section	.nv.constant0._ZN4vllm3moe10topkGatingILi4ELi4ELi4ELi16ELi32EjfLNS0_11ScoringFuncE0EEEvPKT5_PKbPfiPT4_PiiiibPKf,"a",@progbits
	.sectionflags	@""
	.align	4
.nv.constant0._ZN4vllm3moe10topkGatingILi4ELi4ELi4ELi16ELi32EjfLNS0_11ScoringFuncE0EEEvPKT5_PKbPfiPT4_PiiiibPKf:
	.zero		424


//--------------------- .nv.constant0._ZN4vllm3moe10topkGatingILi2ELi2ELi4ELi8ELi32EjfLNS0_11ScoringFuncE0EEEvPKT5_PKbPfiPT4_PiiiibPKf --------------------------
	.section	.nv.constant0._ZN4vllm3moe10topkGatingILi2ELi2ELi4ELi8ELi32EjfLNS0_11ScoringFuncE0EEEvPKT5_PKbPfiPT4_PiiiibPKf,"a",@progbits
	.sectionflags	@""
	.align	4
.nv.constant0._ZN4vllm3moe10topkGatingILi2ELi2ELi4ELi8ELi32EjfLNS0_11ScoringFuncE0EEEvPKT5_PKbPfiPT4_PiiiibPKf:
	.zero		424


//--------------------- .nv.constant0._ZN4vllm3moe10topkGatingILi1ELi1ELi4ELi4ELi32EjfLNS0_11ScoringFuncE0EEEvPKT5_PKbPfiPT4_PiiiibPKf --------------------------
	.section	.nv.constant0._ZN4vllm3moe10topkGatingILi1ELi1ELi4ELi4ELi32EjfLNS0_11ScoringFuncE0EEEvPKT5_PKbPfiPT4_PiiiibPKf,"a",@progbits
	.sectionflags	@""
	.align	4
.nv.constant0._ZN4vllm3moe10topkGatingILi1ELi1ELi4ELi4ELi32EjfLNS0_11ScoringFuncE0EEEvPKT5_PKbPfiPT4_PiiiibPKf:
	.zero		424


//--------------------- .nv.constant0._ZN4vllm3moe7moeTopKILi256EiEEvPKfPKbPfPT0_PiiiiibS3_ --------------------------
	.section	.nv.constant0._ZN4vllm3moe7moeTopKILi256EiEEvPKfPKbPfPT0_PiiiiibS3_,"a",@progbits
	.sectionflags	@""
	.align	4
.nv.constant0._ZN4vllm3moe7moeTopKILi256EiEEvPKfPKbPfPT0_PiiiiibS3_:
	.zero		424


//--------------------- .nv.constant0._ZN4vllm3moe10moeSoftmaxILi256EfEEvPKT0_PKbPfi --------------------------
	.section	.nv.constant0._ZN4vllm3moe10moeSoftmaxILi256EfEEvPKT0_PKbPfi,"a",@progbits
	.sectionflags	@""
	.align	4
.nv.constant0._ZN4vllm3moe10moeSoftmaxILi256EfEEvPKT0_PKbPfi:
	.zero		380


//--------------------- .nv.constant0._ZN4vllm3moe10topkGatingILi18ELi576ELi4ELi8ELi32EifLNS0_11ScoringFuncE0EEEvPKT5_PKbPfiPT4_PiiiibPKf --------------------------
	.section	.nv.constant0._ZN4vllm3moe10topkGatingILi18ELi576ELi4ELi8ELi32EifLNS0_11ScoringFuncE0EEEvPKT5_PKbPfiPT4_PiiiibPKf,"a",@progbits
	.sectionflags	@""
	.align	4
.nv.constant0._ZN4vllm3moe10topkGatingILi18ELi576ELi4ELi8ELi32EifLNS0_11ScoringFuncE0EEEvPKT5_PKbPfiPT4_PiiiibPKf:
	.zero		424


//--------------------- .nv.constant0._ZN4vllm3moe10topkGatingILi14ELi448ELi4ELi8ELi32EifLNS0_11ScoringFuncE0EEEvPKT5_PKbPfiPT4_PiiiibPKf --------------------------
	.section	.nv.constant0._ZN4vllm3moe10topkGatingILi14ELi448ELi4ELi8ELi32EifLNS0_11ScoringFuncE0EEEvPKT5_PKbPfiPT4_PiiiibPKf,"a",@progbits
	.sectionflags	@""
	.align	4
.nv.constant0._ZN4vllm3moe10topkGatingILi14ELi448ELi4ELi8ELi32EifLNS0_11ScoringFuncE0EEEvPKT5_PKbPfiPT4_PiiiibPKf:
	.zero		424


//--------------------- .nv.constant0._ZN4vllm3moe10topkGatingILi12ELi384ELi4ELi8ELi32EifLNS0_11ScoringFuncE0EEEvPKT5_PKbPfiPT4_PiiiibPKf --------------------------
	.section	.nv.constant0._ZN4vllm3moe10topkGatingILi12ELi384ELi4ELi8ELi32EifLNS0_11ScoringFuncE0EEEvPKT5_PKbPfiPT4_PiiiibPKf,"a",@progbits
	.sectionflags	@""
	.align	4
.nv.constant0._ZN4vllm3moe10topkGatingILi12ELi384ELi4ELi8ELi32EifLNS0_11ScoringFuncE0EEEvPKT5_PKbPfiPT4_PiiiibPKf:
	.zero		424


//--------------------- .nv.constant0._ZN4vllm3moe10topkGatingILi10ELi320ELi4ELi8ELi32EifLNS0_11ScoringFuncE0EEEvPKT5_PKbPfiPT4_PiiiibPKf --------------------------
	.section	.nv.constant0._ZN4vllm3moe10topkGatingILi10ELi320ELi4ELi8ELi32EifLNS0_11ScoringFuncE0EEEvPKT5_PKbPfiPT4_PiiiibPKf,"a",@progbits
	.sectionflags	@""
	.align	4
.nv.constant0._ZN4vllm3moe10topkGatingILi10ELi320ELi4ELi8ELi32EifLNS0_11ScoringFuncE0EEEvPKT5_PKbPfiPT4_PiiiibPKf:
	.zero		424


//--------------------- .nv.constant0._ZN4vllm3moe10topkGatingILi6ELi192ELi4ELi8ELi32EifLNS0_11ScoringFuncE0EEEvPKT5_PKbPfiPT4_PiiiibPKf --------------------------
	.section	.nv.constant0._ZN4vllm3moe10topkGatingILi6ELi192ELi4ELi8ELi32EifLNS0_11ScoringFuncE0EEEvPKT5_PKbPfiPT4_PiiiibPKf,"a",@progbits
	.sectionflags	@""
	.align	4
.nv.constant0._ZN4vllm3moe10topkGatingILi6ELi192ELi4ELi8ELi32EifLNS0_11ScoringFuncE0EEEvPKT5_PKbPfiPT4_PiiiibPKf:
	.zero		424


//--------------------- .nv.constant0._ZN4vllm3moe10topkGatingILi16ELi512ELi4ELi16ELi32EifLNS0_11ScoringFuncE0EEEvPKT5_PKbPfiPT4_PiiiibPKf --------------------------
	.section	.nv.constant0._ZN4vllm3moe10topkGatingILi16ELi512ELi4ELi16ELi32EifLNS0_11ScoringFuncE0EEEvPKT5_PKbPfiPT4_PiiiibPKf,"a",@progbits
	.sectionflags	@""
	.align	4
.nv.constant0._ZN4vllm3moe10topkGatingILi16ELi512ELi4ELi16ELi32EifLNS0_11ScoringFuncE0EEEvPKT5_PKbPfiPT4_PiiiibPKf:
	.zero		424


//--------------------- .nv.constant0._ZN4vllm3moe10topkGatingILi8ELi256ELi4ELi16ELi32EifLNS0_11ScoringFuncE0EEEvPKT5_PKbPfiPT4_PiiiibPKf --------------------------
	.section	.nv.constant0._ZN4vllm3moe10topkGatingILi8ELi256ELi4ELi16ELi32EifLNS0_11ScoringFuncE0EEEvPKT5_PKbPfiPT4_PiiiibPKf,"a",@progbits
	.sectionflags	@""
	.align	4
.nv.constant0._ZN4vllm3moe10topkGatingILi8ELi256ELi4ELi16ELi32EifLNS0_11ScoringFuncE0EEEvPKT5_PKbPfiPT4_PiiiibPKf:
	.zero		424


//--------------------- .nv.constant0._ZN4vllm3moe10topkGatingILi4ELi128ELi4ELi16ELi32EifLNS0_11ScoringFuncE0EEEvPKT5_PKbPfiPT4_PiiiibPKf --------------------------
	.section	.nv.constant0._ZN4vllm3moe10topkGatingILi4ELi128ELi4ELi16ELi32EifLNS0_11ScoringFuncE0EEEvPKT5_PKbPfiPT4_PiiiibPKf,"a",@progbits
	.sectionflags	@""
	.align	4
.nv.constant0._ZN4vllm3moe10topkGatingILi4ELi128ELi4ELi16ELi32EifLNS0_11ScoringFuncE0EEEvPKT5_PKbPfiPT4_PiiiibPKf:
	.zero		424


//--------------------- .nv.constant0._ZN4vllm3moe10topkGatingILi4ELi64ELi4ELi16ELi32EifLNS0_11ScoringFuncE0EEEvPKT5_PKbPfiPT4_PiiiibPKf --------------------------
	.section	.nv.constant0._ZN4vllm3moe10topkGatingILi4ELi64ELi4ELi16ELi32EifLNS0_11ScoringFuncE0EEEvPKT5_PKbPfiPT4_PiiiibPKf,"a",@progbits
	.sectionflags	@""
	.align	4
.nv.constant0._ZN4vllm3moe10topkGatingILi4ELi64ELi4ELi16ELi32EifLNS0_11ScoringFuncE0EEEvPKT5_PKbPfiPT4_PiiiibPKf:
	.zero		424


//--------------------- .nv.constant0._ZN4vllm3moe10topkGatingILi4ELi32ELi4ELi16ELi32EifLNS0_11ScoringFuncE0EEEvPKT5_PKbPfiPT4_PiiiibPKf --------------------------
	.section	.nv.constant0._ZN4vllm3moe10topkGatingILi4ELi32ELi4ELi16ELi32EifLNS0_11ScoringFuncE0EEEvPKT5_PKbPfiPT4_PiiiibPKf,"a",@progbits
	.sectionflags	@""
	.align	4
.nv.constant0._ZN4vllm3moe10topkGatingILi4ELi32ELi4ELi16ELi32EifLNS0_11ScoringFuncE0EEEvPKT5_PKbPfiPT4_PiiiibPKf:
	.zero		424


//--------------------- .nv.constant0._ZN4vllm3moe10topkGatingILi4ELi16ELi4ELi16ELi32EifLNS0_11ScoringFuncE0EEEvPKT5_PKbPfiPT4_PiiiibPKf --------------------------
	.section	.nv.constant0._ZN4vllm3moe10topkGatingILi4ELi16ELi4ELi16ELi32EifLNS0_11ScoringFuncE0EEEvPKT5_PKbPfiPT4_PiiiibPKf,"a",@progbits
	.sectionflags	@""
	.align	4
.nv.constant0._ZN4vllm3moe10topkGatingILi4ELi16ELi4ELi16ELi32EifLNS0_11ScoringFuncE0EEEvPKT5_PKbPfiPT4_PiiiibPKf:
	.zero		424


//--------------------- .nv.constant0._ZN4vllm3moe10topkGatingILi4ELi8ELi4ELi16ELi32EifLNS0_11ScoringFuncE0EEEvPKT5_PKbPfiPT4_PiiiibPKf --------------------------
	.section	.nv.constant0._ZN4vllm3moe10topkGatingILi4ELi8ELi4ELi16ELi32EifLNS0_11ScoringFuncE0EEEvPKT5_PKbPfiPT4_PiiiibPKf,"a",@progbits
	.sectionflags	@""
	.align	4
.nv.constant0._ZN4vllm3moe10topkGatingILi4ELi8ELi4ELi16ELi32EifLNS0_11ScoringFuncE0EEEvPKT5_PKbPfiPT4_PiiiibPKf:
	.zero		424


//--------------------- .nv.constant0._ZN4vllm3moe10topkGatingILi4ELi4ELi4ELi16ELi32EifLNS0_11ScoringFuncE0EEEvPKT5_PKbPfiPT4_PiiiibPKf --------------------------
	.section	.nv.constant0._ZN4vllm3moe10topkGatingILi4ELi4ELi4ELi16ELi32EifLNS0_11ScoringFuncE0EEEvPKT5_PKbPfiPT4_PiiiibPKf,"a",@progbits
	.sectionflags	@""
	.align	4
.nv.constant0._ZN4vllm3moe10topkGatingILi4ELi4ELi4ELi16ELi32EifLNS0_11ScoringFuncE0EEEvPKT5_PKbPfiPT4_PiiiibPKf:
	.zero		424


//--------------------- .nv.constant0._ZN4vllm3moe10topkGatingILi2ELi2ELi4ELi8ELi32EifLNS0_11ScoringFuncE0EEEvPKT5_PKbPfiPT4_PiiiibPKf --------------------------
	.section	.nv.constant0._ZN4vllm3moe10topkGatingILi2ELi2ELi4ELi8ELi32EifLNS0_11ScoringFuncE0EEEvPKT5_PKbPfiPT4_PiiiibPKf,"a",@progbits
	.sectionflags	@""
	.align	4
.nv.constant0._ZN4vllm3moe10topkGatingILi2ELi2ELi4ELi8ELi32EifLNS0_11ScoringFuncE0EEEvPKT5_PKbPfiPT4_PiiiibPKf:
	.zero		424


//--------------------- .nv.constant0._ZN4vllm3moe10topkGatingILi1ELi1ELi4ELi4ELi32EifLNS0_11ScoringFuncE0EEEvPKT5_PKbPfiPT4_PiiiibPKf --------------------------
	.section	.nv.constant0._ZN4vllm3moe10topkGatingILi1ELi1ELi4ELi4ELi32EifLNS0_11ScoringFuncE0EEEvPKT5_PKbPfiPT4_PiiiibPKf,"a",@progbits
	.sectionflags	@""
	.align	4
.nv.constant0._ZN4vllm3moe10topkGatingILi1ELi1ELi4ELi4ELi32EifLNS0_11ScoringFuncE0EEEvPKT5_PKbPfiPT4_PiiiibPKf:
	.zero		424


//--------------------- .nv.constant0._ZN3cub17CUB_300001_SM_8006detail11EmptyKernelIvEEvv --------------------------
	.section	.nv.constant0._ZN3cub17CUB_300001_SM_8006detail11EmptyKernelIvEEvv,"a",@progbits
	.sectionflags	@""
	.align	4
.nv.constant0._ZN3cub17CUB_300001_SM_8006detail11EmptyKernelIvEEvv:
	.zero		352


//--------------------- .text._ZN4vllm3moe10topkGatingILi18ELi576ELi4ELi4ELi32El13__nv_bfloat16LNS0_11ScoringFuncE1EEEvPKT5_PKbPfiPT4_PiiiibPKf --------------------------
	.section	.text._ZN4vllm3moe10topkGatingILi18ELi576ELi4ELi4ELi32El13__nv_bfloat16LNS0_11ScoringFuncE1EEEvPKT5_PKbPfiPT4_PiiiibPKf,"ax",@progbits
	.sectioninfo	@"SHI_REGISTERS=40"
	.align	128
        .global         _ZN4vllm3moe10topkGatingILi18ELi576ELi4ELi4ELi32El13__nv_bfloat16LNS0_11ScoringFuncE1EEEvPKT5_PKbPfiPT4_PiiiibPKf
        .type           _ZN4vllm3moe10topkGatingILi18ELi576ELi4ELi4ELi32El13__nv_bfloat16LNS0_11ScoringFuncE1EEEvPKT5_PKbPfiPT4_PiiiibPKf,@function
        .size           _ZN4vllm3moe10topkGatingILi18ELi576ELi4ELi4ELi32El13__nv_bfloat16LNS0_11ScoringFuncE1EEEvPKT5_PKbPfiPT4_PiiiibPKf,(.L_x_10944 - _ZN4vllm3moe10topkGatingILi18ELi576ELi4ELi4ELi32El13__nv_bfloat16LNS0_11ScoringFuncE1EEEvPKT5_PKbPfiPT4_PiiiibPKf)
        .other          _ZN4vllm3moe10topkGatingILi18ELi576ELi4ELi4ELi32El13__nv_bfloat16LNS0_11ScoringFuncE1EEEvPKT5_PKbPfiPT4_PiiiibPKf,@"STO_CUDA_ENTRY STV_DEFAULT"
_ZN4vllm3moe10topkGatingILi18ELi576ELi4ELi4ELi32El13__nv_bfloat16LNS0_11ScoringFuncE1EEEvPKT5_PKbPfiPT4_PiiiibPKf:
.text._ZN4vllm3moe10topkGatingILi18ELi576ELi4ELi4ELi32El13__nv_bfloat16LNS0_11ScoringFuncE1EEEvPKT5_PKbPfiPT4_PiiiibPKf:
[----:B------:R-:W-:-:S04]  /*0000*/  IMAD.MOV.U32 R1, RZ, RZ, c[0x0][0x28] ;  /* 0x00000a00ff017624 */ /* 0x000fc800078e00ff */
[----:B------:R-:W0:Y:S01]  /*0010*/  S2R R3, SR_CTAID.X ;  /* 0x0000000000037919 */ /* 0x000e220000002500 */
[----:B------:R-:W-:-:S03]  /*0020*/  IADD3 R1, R1, -0x48, RZ ;  /* 0xffffffb801017810 */ /* 0x000fc60007ffe0ff */
[----:B------:R-:W0:Y:S04]  /*0030*/  S2R R2, SR_TID.Y ;  /* 0x0000000000027919 */ /* 0x000e280000002200 */
[----:B------:R-:W1:Y:S01]  /*0040*/  S2R R0, SR_TID.X ;  /* 0x0000000000007919 */ /* 0x000e620000002100 */
[----:B0-----:R-:W-:-:S05]  /*0050*/  IMAD R3, R3, 0x4, R2 ;  /* 0x0000000403037824 */ /* 0x001fca00078e0202 */
[----:B-1----:R-:W-:-:S04]  /*0060*/  LEA.HI R28, R0, R3, RZ, 0x1b ;  /* 0x00000003001c7211 */ /* 0x002fc800078fd8ff */
[----:B------:R-:W-:-:S13]  /*0070*/  ISETP.GE.AND P0, PT, R28, c[0x0][0x178], PT ;  /* 0x00005e001c007a0c */ /* 0x000fda0003f06270 */
[----:B------:R-:W-:Y:S05]  /*0080*/  @P0 EXIT ;  /* 0x000000000000094d */ /* 0x000fea0003800000 */
[----:B------:R-:W-:Y:S01]  /*0090*/  IMAD.SHL.U32 R29, R0, 0x2, RZ ;  /* 0x00000002001d7824 */ /* 0x000fe200078e00ff */
[----:B------:R-:W-:Y:S01]  /*00a0*/  ULDC.64 UR6, c[0x0][0x118] ;  /* 0x0000460000067ab9 */ /* 0x000fe20000000a00 */
[----:B------:R-:W-:-:S03]  /*00b0*/  IMAD.MOV.U32 R7, RZ, RZ, 0x2 ;  /* 0x00000002ff077424 */ /* 0x000fc600078e00ff */
[----:B------:R-:W-:-:S05]  /*00c0*/  LOP3.LUT R29, R29, 0x3e, RZ, 0xc0, !PT ;  /* 0x0000003e1d1d7812 */ /* 0x000fca00078ec0ff */
[----:B------:R-:W-:-:S04]  /*00d0*/  IMAD R6, R28, 0x240, R29 ;  /* 0x000002401c067824 */ /* 0x000fc800078e021d */
[----:B------:R-:W-:-:S05]  /*00e0*/  IMAD.WIDE R6, R6, R7, c[0x0][0x160] ;  /* 0x0000580006067625 */ /* 0x000fca00078e0207 */
[----:B------:R-:W2:Y:S04]  /*00f0*/  LDG.E R16, [R6.64+0x280] ;  /* 0x0002800606107981 */ /* 0x000ea8000c1e1900 */
[----:B------:R-:W3:Y:S04]  /*0100*/  LDG.E R11, [R6.64+0x300] ;  /* 0x00030006060b7981 */ /* 0x000ee8000c1e1900 */
[----:B------:R-:W4:Y:S04]  /*0110*/  LDG.E R8, [R6.64] ;  /* 0x0000000606087981 */ /* 0x000f28000c1e1900 */
[----:B------:R0:W5:Y:S01]  /*0120*/  LDG.E R3, [R6.64+0x380] ;  /* 0x0003800606037981 */ /* 0x000162000c1e1900 */
[----:B------:R-:W-:-:S03]  /*0130*/  ISETP.NE.U32.AND P0, PT, RZ, c[0x0][0x168], PT ;  /* 0x00005a00ff007a0c */ /* 0x000fc60003f05070 */
[----:B------:R-:W0:Y:S04]  /*0140*/  LDG.E R9, [R6.64+0x80] ;  /* 0x0000800606097981 */ /* 0x000e28000c1e1900 */
[----:B------:R0:W5:Y:S01]  /*0150*/  LDG.E R10, [R6.64+0x100] ;  /* 0x00010006060a7981 */ /* 0x000162000c1e1900 */
[----:B------:R-:W-:-:S03]  /*0160*/  ISETP.NE.AND.EX P0, PT, RZ, c[0x0][0x16c], PT, P0 ;  /* 0x00005b00ff007a0c */ /* 0x000fc60003f05300 */
[----:B------:R0:W5:Y:S04]  /*0170*/  LDG.E R12, [R6.64+0x180] ;  /* 0x00018006060c7981 */ /* 0x000168000c1e1900 */
[----:B------:R0:W5:Y:S04]  /*0180*/  LDG.E R14, [R6.64+0x200] ;  /* 0x00020006060e7981 */ /* 0x000168000c1e1900 */
[----:B------:R0:W5:Y:S02]  /*0190*/  LDG.E R2, [R6.64+0x400] ;  /* 0x0004000606027981 */ /* 0x000164000c1e1900 */
[----:B------:R-:W-:-:S04]  /*01a0*/  @P0 IADD3 R18, P1, R28, c[0x0][0x168], RZ ;  /* 0x00005a001c120a10 */ /* 0x000fc80007f3e0ff */
[----:B------:R-:W-:-:S05]  /*01b0*/  @P0 LEA.HI.X.SX32 R19, R28, c[0x0][0x16c], 0x1, P1 ;  /* 0x00005b001c130a11 */ /* 0x000fca00008f0eff */
[----:B------:R1:W5:Y:S01]  /*01c0*/  @P0 LDG.E.U8 R18, [R18.64] ;  /* 0x0000000612120981 */ /* 0x000362000c1e1100 */
[----:B------:R-:W-:Y:S02]  /*01d0*/  IMAD.MOV.U32 R30, RZ, RZ, 0x1 ;  /* 0x00000001ff1e7424 */ /* 0x000fe400078e00ff */
[----:B------:R-:W-:Y:S01]  /*01e0*/  IMAD.MOV.U32 R31, RZ, RZ, 0x1 ;  /* 0x00000001ff1f7424 */ /* 0x000fe200078e00ff */
[--C-:B--2---:R-:W-:Y:S02]  /*01f0*/  PRMT R15, RZ, 0x5410, R16.reuse ;  /* 0x00005410ff0f7816 */ /* 0x104fe40000000010 */
[----:B------:R-:W-:-:S05]  /*0200*/  PRMT R16, RZ, 0x7610, R16 ;  /* 0x00007610ff107816 */ /* 0x000fca0000000010 */
[----:B------:R-:W-:Y:S01]  /*0210*/  FMUL.FTZ R21, R16, -1.4426950216293334961 ;  /* 0xbfb8aa3b10157820 */ /* 0x000fe20000410000 */
[--C-:B---3--:R-:W-:Y:S02]  /*0220*/  PRMT R16, RZ, 0x5410, R11.reuse ;  /* 0x00005410ff107816 */ /* 0x108fe4000000000b */
[----:B------:R-:W-:Y:S02]  /*0230*/  PRMT R11, RZ, 0x7610, R11 ;  /* 0x00007610ff0b7816 */ /* 0x000fe4000000000b */
[----:B----4-:R-:W-:-:S03]  /*0240*/  PRMT R4, RZ, 0x5410, R8 ;  /* 0x00005410ff047816 */ /* 0x010fc60000000008 */
[----:B------:R-:W-:Y:S02]  /*0250*/  FMUL.FTZ R11, R11, -1.4426950216293334961 ;  /* 0xbfb8aa3b0b0b7820 */ /* 0x000fe40000410000 */
[----:B------:R-:W-:Y:S02]  /*0260*/  FMUL.FTZ R5, R4, -1.4426950216293334961 ;  /* 0xbfb8aa3b04057820 */ /* 0x000fe40000410000 */
[----:B------:R5:W-:Y:S01]  /*0270*/  MUFU.EX2 R23, R11 ;  /* 0x0000000b00177308 */ /* 0x000be20000000800 */
[----:B------:R-:W-:Y:S02]  /*0280*/  PRMT R4, RZ, 0x7610, R8 ;  /* 0x00007610ff047816 */ /* 0x000fe40000000008 */
[--C-:B0-----:R-:W-:Y:S02]  /*0290*/  PRMT R6, RZ, 0x5410, R9.reuse ;  /* 0x00005410ff067816 */ /* 0x101fe40000000009 */
[----:B------:R-:W-:Y:S02]  /*02a0*/  PRMT R7, RZ, 0x7610, R9 ;  /* 0x00007610ff077816 */ /* 0x000fe40000000009 */
[----:B-----5:R-:W-:-:S02]  /*02b0*/  PRMT R11, RZ, 0x5410, R3 ;  /* 0x00005410ff0b7816 */ /* 0x020fc40000000003 */
[----:B------:R-:W-:Y:S02]  /*02c0*/  PRMT R3, RZ, 0x7610, R3 ;  /* 0x00007610ff037816 */ /* 0x000fe40000000003 */
[--C-:B------:R-:W-:Y:S02]  /*02d0*/  PRMT R8, RZ, 0x5410, R10.reuse ;  /* 0x00005410ff087816 */ /* 0x100fe4000000000a */
[----:B------:R-:W-:Y:S01]  /*02e0*/  PRMT R9, RZ, 0x7610, R10 ;  /* 0x00007610ff097816 */ /* 0x000fe2000000000a */
[----:B------:R-:W-:Y:S01]  /*02f0*/  FMUL.FTZ R4, R4, -1.4426950216293334961 ;  /* 0xbfb8aa3b04047820 */ /* 0x000fe20000410000 */
[--C-:B------:R-:W-:Y:S01]  /*0300*/  PRMT R10, RZ, 0x5410, R12.reuse ;  /* 0x00005410ff0a7816 */ /* 0x100fe2000000000c */
[----:B------:R-:W-:Y:S01]  /*0310*/  FMUL.FTZ R17, R3, -1.4426950216293334961 ;  /* 0xbfb8aa3b03117820 */ /* 0x000fe20000410000 */
[----:B------:R-:W-:Y:S01]  /*0320*/  PRMT R12, RZ, 0x7610, R12 ;  /* 0x00007610ff0c7816 */ /* 0x000fe2000000000c */
[----:B------:R-:W-:Y:S01]  /*0330*/  FMUL.FTZ R6, R6, -1.4426950216293334961 ;  /* 0xbfb8aa3b06067820 */ /* 0x000fe20000410000 */
[----:B------:R-:W-:Y:S01]  /*0340*/  PRMT R13, RZ, 0x5410, R14 ;  /* 0x00005410ff0d7816 */ /* 0x000fe2000000000e */
[----:B------:R-:W-:Y:S01]  /*0350*/  FMUL.FTZ R7, R7, -1.4426950216293334961 ;  /* 0xbfb8aa3b07077820 */ /* 0x000fe20000410000 */
[----:B------:R-:W-:Y:S01]  /*0360*/  PRMT R3, RZ, 0x5410, R2 ;  /* 0x00005410ff037816 */ /* 0x000fe20000000002 */
[----:B------:R-:W-:Y:S01]  /*0370*/  FMUL.FTZ R8, R8, -1.4426950216293334961 ;  /* 0xbfb8aa3b08087820 */ /* 0x000fe20000410000 */
[----:B------:R-:W-:Y:S01]  /*0380*/  PRMT R14, RZ, 0x7610, R14 ;  /* 0x00007610ff0e7816 */ /* 0x000fe2000000000e */
[----:B------:R-:W-:Y:S01]  /*0390*/  FMUL.FTZ R9, R9, -1.4426950216293334961 ;  /* 0xbfb8aa3b09097820 */ /* 0x000fe20000410000 */
[----:B------:R-:W0:Y:S01]  /*03a0*/  MUFU.EX2 R5, R5 ;  /* 0x0000000500057308 */ /* 0x000e220000000800 */
[----:B------:R-:W-:Y:S01]  /*03b0*/  FMUL.FTZ R10, R10, -1.4426950216293334961 ;  /* 0xbfb8aa3b0a0a7820 */ /* 0x000fe20000410000 */
[----:B------:R-:W-:Y:S01]  /*03c0*/  PRMT R2, RZ, 0x7610, R2 ;  /* 0x00007610ff027816 */ /* 0x000fe20000000002 */
[----:B------:R-:W-:-:S02]  /*03d0*/  FMUL.FTZ R12, R12, -1.4426950216293334961 ;  /* 0xbfb8aa3b0c0c7820 */ /* 0x000fc40000410000 */
[----:B------:R-:W-:Y:S02]  /*03e0*/  FMUL.FTZ R13, R13, -1.4426950216293334961 ;  /* 0xbfb8aa3b0d0d7820 */ /* 0x000fe40000410000 */
[----:B-1----:R-:W-:Y:S01]  /*03f0*/  FMUL.FTZ R19, R3, -1.4426950216293334961 ;  /* 0xbfb8aa3b03137820 */ /* 0x002fe20000410000 */
[----:B------:R-:W1:Y:S01]  /*0400*/  MUFU.EX2 R4, R4 ;  /* 0x0000000400047308 */ /* 0x000e620000000800 */
[----:B------:R-:W-:Y:S02]  /*0410*/  FMUL.FTZ R14, R14, -1.4426950216293334961 ;  /* 0xbfb8aa3b0e0e7820 */ /* 0x000fe40000410000 */
[----:B------:R-:W-:-:S05]  /*0420*/  FMUL.FTZ R15, R15, -1.4426950216293334961 ;  /* 0xbfb8aa3b0f0f7820 */ /* 0x000fca0000410000 */
[----:B------:R-:W2:Y:S01]  /*0430*/  MUFU.EX2 R6, R6 ;  /* 0x0000000600067308 */ /* 0x000ea20000000800 */
[----:B------:R-:W-:Y:S02]  /*0440*/  FMUL.FTZ R22, R16, -1.4426950216293334961 ;  /* 0xbfb8aa3b10167820 */ /* 0x000fe40000410000 */
[----:B------:R-:W-:-:S05]  /*0450*/  FMUL.FTZ R16, R11, -1.4426950216293334961 ;  /* 0xbfb8aa3b0b107820 */ /* 0x000fca0000410000 */
[----:B------:R-:W3:Y:S01]  /*0460*/  MUFU.EX2 R7, R7 ;  /* 0x0000000700077308 */ /* 0x000ee20000000800 */
[----:B------:R-:W-:-:S07]  /*0470*/  FMUL.FTZ R20, R2, -1.4426950216293334961 ;  /* 0xbfb8aa3b02147820 */ /* 0x000fce0000410000 */
[----:B------:R-:W4:Y:S08]  /*0480*/  MUFU.EX2 R8, R8 ;  /* 0x0000000800087308 */ /* 0x000f300000000800 */
[----:B------:R-:W5:Y:S08]  /*0490*/  MUFU.EX2 R9, R9 ;  /* 0x0000000900097308 */ /* 0x000f700000000800 */
[----:B------:R-:W0:Y:S08]  /*04a0*/  MUFU.EX2 R10, R10 ;  /* 0x0000000a000a7308 */ /* 0x000e300000000800 */
[----:B------:R-:W0:Y:S08]  /*04b0*/  MUFU.EX2 R12, R12 ;  /* 0x0000000c000c7308 */ /* 0x000e300000000800 */
[----:B------:R-:W0:Y:S08]  /*04c0*/  MUFU.EX2 R13, R13 ;  /* 0x0000000d000d7308 */ /* 0x000e300000000800 */
[----:B------:R-:W0:Y:S08]  /*04d0*/  MUFU.EX2 R19, R19 ;  /* 0x0000001300137308 */ /* 0x000e300000000800 */
[----:B------:R-:W0:Y:S08]  /*04e0*/  MUFU.EX2 R14, R14 ;  /* 0x0000000e000e7308 */ /* 0x000e300000000800 */
[----:B------:R-:W2:Y:S08]  /*04f0*/  MUFU.EX2 R15, R15 ;  /* 0x0000000f000f7308 */ /* 0x000eb00000000800 */
[----:B------:R-:W4:Y:S01]  /*0500*/  MUFU.EX2 R21, R21 ;  /* 0x0000001500157308 */ /* 0x000f220000000800 */
[----:B0-----:R-:W-:-:S02]  /*0510*/  FADD.FTZ R2, R5, 1 ;  /* 0x3f80000005027421 */ /* 0x001fc40000010000 */
[----:B-1----:R-:W-:-:S05]  /*0520*/  FADD.FTZ R3, R4, 1 ;  /* 0x3f80000004037421 */ /* 0x002fca0000010000 */
[----:B------:R-:W0:Y:S01]  /*0530*/  MUFU.EX2 R22, R22 ;  /* 0x0000001600167308 */ /* 0x000e220000000800 */
[----:B--2---:R-:W-:Y:S02]  /*0540*/  FADD.FTZ R4, R6, 1 ;  /* 0x3f80000006047421 */ /* 0x004fe40000010000 */
[----:B---3--:R-:W-:-:S05]  /*0550*/  FADD.FTZ R5, R7, 1 ;  /* 0x3f80000007057421 */ /* 0x008fca0000010000 */
[----:B------:R-:W1:Y:S01]  /*0560*/  MUFU.EX2 R16, R16 ;  /* 0x0000001000107308 */ /* 0x000e620000000800 */
[----:B----4-:R-:W-:-:S07]  /*0570*/  FADD.FTZ R6, R8, 1 ;  /* 0x3f80000008067421 */ /* 0x010fce0000010000 */
[----:B------:R-:W2:Y:S01]  /*0580*/  MUFU.EX2 R17, R17 ;  /* 0x0000001100117308 */ /* 0x000ea20000000800 */
[----:B-----5:R-:W-:-:S07]  /*0590*/  FADD.FTZ R7, R9, 1 ;  /* 0x3f80000009077421 */ /* 0x020fce0000010000 */
[----:B------:R-:W3:Y:S01]  /*05a0*/  MUFU.EX2 R20, R20 ;  /* 0x0000001400147308 */ /* 0x000ee20000000800 */
[----:B------:R-:W-:Y:S01]  /*05b0*/  @P0 ISETP.NE.AND P1, PT, R18, RZ, PT ;  /* 0x000000ff1200020c */ /* 0x000fe20003f25270 */
[----:B------:R-:W-:Y:S02]  /*05c0*/  FADD.FTZ R8, R10, 1 ;  /* 0x3f8000000a087421 */ /* 0x000fe40000010000 */
[----:B------:R-:W-:Y:S02]  /*05d0*/  FADD.FTZ R9, R12, 1 ;  /* 0x3f8000000c097421 */ /* 0x000fe40000010000 */
[----:B------:R-:W-:Y:S02]  /*05e0*/  FADD.FTZ R10, R13, 1 ;  /* 0x3f8000000d0a7421 */ /* 0x000fe40000010000 */
[----:B------:R-:W-:Y:S01]  /*05f0*/  FADD.FTZ R18, R19, 1 ;  /* 0x3f80000013127421 */ /* 0x000fe20000010000 */
[----:B------:R-:W-:Y:S01]  /*0600*/  @P0 SEL R19, RZ, 0x1, P1 ;  /* 0x00000001ff130807 */ /* 0x000fe20000800000 */
[----:B------:R-:W-:Y:S01]  /*0610*/  FADD.FTZ R11, R14, 1 ;  /* 0x3f8000000e0b7421 */ /* 0x000fe20000010000 */
[----:B------:R-:W4:Y:S01]  /*0620*/  MUFU.RCP R2, R2 ;  /* 0x0000000200027308 */ /* 0x000f220000001000 */
[----:B------:R-:W-:-:S02]  /*0630*/  FADD.FTZ R12, R15, 1 ;  /* 0x3f8000000f0c7421 */ /* 0x000fc40000010000 */
[----:B------:R-:W-:Y:S01]  /*0640*/  FADD.FTZ R13, R21, 1 ;  /* 0x3f800000150d7421 */ /* 0x000fe20000010000 */
[----:B------:R-:W-:-:S04]  /*0650*/  @P0 PRMT R30, R19, 0x7610, R30 ;  /* 0x00007610131e0816 */ /* 0x000fc8000000001e */
[----:B------:R-:W5:Y:S01]  /*0660*/  MUFU.RCP R3, R3 ;  /* 0x0000000300037308 */ /* 0x000f620000001000 */
[----:B0-----:R-:W-:Y:S02]  /*0670*/  FADD.FTZ R14, R22, 1 ;  /* 0x3f800000160e7421 */ /* 0x001fe40000010000 */
[----:B------:R-:W-:-:S05]  /*0680*/  FADD.FTZ R15, R23, 1 ;  /* 0x3f800000170f7421 */ /* 0x000fca0000010000 */
[----:B------:R-:W0:Y:S01]  /*0690*/  MUFU.RCP R4, R4 ;  /* 0x0000000400047308 */ /* 0x000e220000001000 */
[----:B-1----:R-:W-:Y:S02]  /*06a0*/  FADD.FTZ R16, R16, 1 ;  /* 0x3f80000010107421 */ /* 0x002fe40000010000 */
[----:B--2---:R-:W-:-:S05]  /*06b0*/  FADD.FTZ R17, R17, 1 ;  /* 0x3f80000011117421 */ /* 0x004fca0000010000 */
[----:B------:R-:W1:Y:S01]  /*06c0*/  MUFU.RCP R5, R5 ;  /* 0x0000000500057308 */ /* 0x000e620000001000 */
[----:B---3--:R-:W-:-:S07]  /*06d0*/  FADD.FTZ R19, R20, 1 ;  /* 0x3f80000014137421 */ /* 0x008fce0000010000 */
[----:B------:R-:W2:Y:S08]  /*06e0*/  MUFU.RCP R6, R6 ;  /* 0x0000000600067308 */ /* 0x000eb00000001000 */
[----:B------:R-:W3:Y:S01]  /*06f0*/  MUFU.RCP R7, R7 ;  /* 0x0000000700077308 */ /* 0x000ee20000001000 */
[----:B------:R-:W-:-:S07]  /*0700*/  ISETP.NE.U32.AND P0, PT, RZ, c[0x0][0x1a0], PT ;  /* 0x00006800ff007a0c */ /* 0x000fce0003f05070 */
[----:B------:R-:W0:Y:S08]  /*0710*/  MUFU.RCP R8, R8 ;  /* 0x0000000800087308 */ /* 0x000e300000001000 */
[----:B------:R-:W0:Y:S08]  /*0720*/  MUFU.RCP R9, R9 ;  /* 0x0000000900097308 */ /* 0x000e300000001000 */
[----:B------:R-:W0:Y:S08]  /*0730*/  MUFU.RCP R10, R10 ;  /* 0x0000000a000a7308 */ /* 0x000e300000001000 */
[----:B------:R-:W0:Y:S08]  /*0740*/  MUFU.RCP R11, R11 ;  /* 0x0000000b000b7308 */ /* 0x000e300000001000 */
[----:B------:R-:W0:Y:S08]  /*0750*/  MUFU.RCP R12, R12 ;  /* 0x0000000c000c7308 */ /* 0x000e300000001000 */
[----:B------:R-:W0:Y:S01]  /*0760*/  MUFU.RCP R13, R13 ;  /* 0x0000000d000d7308 */ /* 0x000e220000001000 */
[----:B------:R-:W-:-:S07]  /*0770*/  ISETP.NE.AND.EX P0, PT, RZ, c[0x0][0x1a4], PT, P0 ;  /* 0x00006900ff007a0c */ /* 0x000fce0003f05300 */
[----:B------:R-:W0:Y:S01]  /*0780*/  MUFU.RCP R14, R14 ;  /* 0x0000000e000e7308 */ /* 0x000e220000001000 */
[----:B----4-:R-:W-:-:S07]  /*0790*/  FSETP.GEU.FTZ.AND P1, PT, |R2|, +INF , PT ;  /* 0x7f8000000200780b */ /* 0x010fce0003f3e200 */
[----:B------:R-:W4:Y:S01]  /*07a0*/  MUFU.RCP R15, R15 ;  /* 0x0000000f000f7308 */ /* 0x000f220000001000 */
[----:B-----5:R-:W-:-:S07]  /*07b0*/  FSETP.GEU.FTZ.AND P2, PT, |R3|, +INF , PT ;  /* 0x7f8000000300780b */ /* 0x020fce0003f5e200 */
[----:B------:R-:W5:Y:S01]  /*07c0*/  MUFU.RCP R16, R16 ;  /* 0x0000001000107308 */ /* 0x000f620000001000 */
[----:B0-----:R-:W-:-:S07]  /*07d0*/  FSETP.GEU.FTZ.AND P3, PT, |R4|, +INF , PT ;  /* 0x7f8000000400780b */ /* 0x001fce0003f7e200 */
[----:B------:R-:W0:Y:S01]  /*07e0*/  MUFU.RCP R17, R17 ;  /* 0x0000001100117308 */ /* 0x000e220000001000 */
[----:B-1----:R-:W-:-:S07]  /*07f0*/  FSETP.GEU.FTZ.AND P4, PT, |R5|, +INF , PT ;  /* 0x7f8000000500780b */ /* 0x002fce0003f9e200 */
[----:B------:R-:W1:Y:S01]  /*0800*/  MUFU.RCP R18, R18 ;  /* 0x0000001200127308 */ /* 0x000e620000001000 */
[----:B--2---:R-:W-:-:S07]  /*0810*/  FSETP.GEU.FTZ.AND P5, PT, |R6|, +INF , PT ;  /* 0x7f8000000600780b */ /* 0x004fce0003fbe200 */
[----:B------:R-:W2:Y:S01]  /*0820*/  MUFU.RCP R19, R19 ;  /* 0x0000001300137308 */ /* 0x000ea20000001000 */
[----:B---3--:R-:W-:Y:S02]  /*0830*/  FSETP.GEU.FTZ.AND P6, PT, |R7|, +INF , PT ;  /* 0x7f8000000700780b */ /* 0x008fe40003fde200 */
[----:B------:R-:W-:Y:S02]  /*0840*/  FSEL R2, R2, RZ, !P1 ;  /* 0x000000ff02027208 */ /* 0x000fe40004800000 */
[----:B------:R-:W-:Y:S02]  /*0850*/  FSEL R3, R3, RZ, !P2 ;  /* 0x000000ff03037208 */ /* 0x000fe40005000000 */
[----:B------:R-:W-:Y:S02]  /*0860*/  FSEL R4, R4, RZ, !P3 ;  /* 0x000000ff04047208 */ /* 0x000fe40005800000 */
[----:B------:R-:W-:Y:S02]  /*0870*/  FSEL R5, R5, RZ, !P4 ;  /* 0x000000ff05057208 */ /* 0x000fe40006000000 */
[----:B------:R-:W-:-:S02]  /*0880*/  FSEL R6, R6, RZ, !P5 ;  /* 0x000000ff06067208 */ /* 0x000fc40006800000 */
[----:B------:R-:W-:Y:S02]  /*0890*/  FSEL R7, R7, RZ, !P6 ;  /* 0x000000ff07077208 */ /* 0x000fe40007000000 */
[----:B------:R-:W-:Y:S02]  /*08a0*/  FSETP.GEU.FTZ.AND P1, PT, |R8|, +INF , PT ;  /* 0x7f8000000800780b */ /* 0x000fe40003f3e200 */
[----:B------:R-:W-:Y:S02]  /*08b0*/  FSETP.GEU.FTZ.AND P2, PT, |R9|, +INF , PT ;  /* 0x7f8000000900780b */ /* 0x000fe40003f5e200 */
[----:B------:R-:W-:Y:S02]  /*08c0*/  FSETP.GEU.FTZ.AND P3, PT, |R10|, +INF , PT ;  /* 0x7f8000000a00780b */ /* 0x000fe40003f7e200 */
[----:B------:R-:W-:Y:S02]  /*08d0*/  FSETP.GEU.FTZ.AND P4, PT, |R11|, +INF , PT ;  /* 0x7f8000000b00780b */ /* 0x000fe40003f9e200 */
[----:B------:R-:W-:-:S02]  /*08e0*/  FSETP.GEU.FTZ.AND P5, PT, |R12|, +INF , PT ;  /* 0x7f8000000c00780b */ /* 0x000fc40003fbe200 */
[----:B------:R-:W-:Y:S02]  /*08f0*/  FSETP.GEU.FTZ.AND P6, PT, |R13|, +INF , PT ;  /* 0x7f8000000d00780b */ /* 0x000fe40003fde200 */
[----:B------:R-:W-:Y:S02]  /*0900*/  FSEL R8, R8, RZ, !P1 ;  /* 0x000000ff08087208 */ /* 0x000fe40004800000 */
[----:B------:R-:W-:Y:S02]  /*0910*/  FSEL R9, R9, RZ, !P2 ;  /* 0x000000ff09097208 */ /* 0x000fe40005000000 */
[----:B------:R-:W-:Y:S02]  /*0920*/  FSEL R10, R10, RZ, !P3 ;  /* 0x000000ff0a0a7208 */ /* 0x000fe40005800000 */
[----:B------:R-:W-:Y:S02]  /*0930*/  FSEL R11, R11, RZ, !P4 ;  /* 0x000000ff0b0b7208 */ /* 0x000fe40006000000 */
[----:B------:R-:W-:-:S02]  /*0940*/  FSEL R12, R12, RZ, !P5 ;  /* 0x000000ff0c0c7208 */ /* 0x000fc40006800000 */
[----:B------:R-:W-:Y:S02]  /*0950*/  FSEL R13, R13, RZ, !P6 ;  /* 0x000000ff0d0d7208 */ /* 0x000fe40007000000 */
[----:B------:R-:W-:Y:S02]  /*0960*/  FSETP.GEU.FTZ.AND P1, PT, |R14|, +INF , PT ;  /* 0x7f8000000e00780b */ /* 0x000fe40003f3e200 */
[----:B----4-:R-:W-:Y:S02]  /*0970*/  FSETP.GEU.FTZ.AND P2, PT, |R15|, +INF , PT ;  /* 0x7f8000000f00780b */ /* 0x010fe40003f5e200 */
[----:B-----5:R-:W-:Y:S02]  /*0980*/  FSETP.GEU.FTZ.AND P3, PT, |R16|, +INF , PT ;  /* 0x7f8000001000780b */ /* 0x020fe40003f7e200 */
[----:B0-----:R-:W-:Y:S02]  /*0990*/  FSETP.GEU.FTZ.AND P4, PT, |R17|, +INF , PT ;  /* 0x7f8000001100780b */ /* 0x001fe40003f9e200 */
[----:B-1----:R-:W-:-:S02]  /*09a0*/  FSETP.GEU.FTZ.AND P5, PT, |R18|, +INF , PT ;  /* 0x7f8000001200780b */ /* 0x002fc40003fbe200 */
[----:B--2---:R-:W-:Y:S02]  /*09b0*/  FSETP.GEU.FTZ.AND P6, PT, |R19|, +INF , PT ;  /* 0x7f8000001300780b */ /* 0x004fe40003fde200 */
[----:B------:R-:W-:Y:S02]  /*09c0*/  FSEL R14, R14, RZ, !P1 ;  /* 0x000000ff0e0e7208 */ /* 0x000fe40004800000 */
[----:B------:R-:W-:Y:S02]  /*09d0*/  FSEL R15, R15, RZ, !P2 ;  /* 0x000000ff0f0f7208 */ /* 0x000fe40005000000 */
[----:B------:R-:W-:Y:S02]  /*09e0*/  FSEL R16, R16, RZ, !P3 ;  /* 0x000000ff10107208 */ /* 0x000fe40005800000 */
[----:B------:R-:W-:Y:S02]  /*09f0*/  FSEL R17, R17, RZ, !P4 ;  /* 0x000000ff11117208 */ /* 0x000fe40006000000 */
[----:B------:R-:W-:-:S02]  /*0a00*/  FSEL R18, R18, RZ, !P5 ;  /* 0x000000ff12127208 */ /* 0x000fc40006800000 */
[----:B------:R-:W-:Y:S01]  /*0a10*/  FSEL R19, R19, RZ, !P6 ;  /* 0x000000ff13137208 */ /* 0x000fe20007000000 */
[----:B------:R-:W-:Y:S05]  /*0a20*/  @!P0 BRA `(.L_x_0) ;  /* 0x0000030000008947 */ /* 0x000fea0003800000 */
[----:B------:R-:W-:-:S04]  /*0a30*/  IMAD.MOV.U32 R32, RZ, RZ, 0x4 ;  /* 0x00000004ff207424 */ /* 0x000fc800078e00ff */
[----:B------:R-:W-:-:S05]  /*0a40*/  IMAD.WIDE.U32 R32, R29, R32, c[0x0][0x1a0] ;  /* 0x000068001d207625 */ /* 0x000fca00078e0020 */
[----:B------:R-:W2:Y:S04]  /*0a50*/  LDG.E R25, [R32.64] ;  /* 0x0000000620197981 */ /* 0x000ea8000c1e1900 */
[----:B------:R-:W3:Y:S04]  /*0a60*/  LDG.E R20, [R32.64+0x4] ;  /* 0x0000040620147981 */ /* 0x000ee8000c1e1900 */
[----:B------:R-:W4:Y:S04]  /*0a70*/  LDG.E R34, [R32.64+0x304] ;  /* 0x0003040620227981 */ /* 0x000f28000c1e1900 */
[----:B------:R-:W5:Y:S04]  /*0a80*/  LDG.E R24, [R32.64+0x404] ;  /* 0x0004040620187981 */ /* 0x000f68000c1e1900 */
[----:B------:R-:W4:Y:S04]  /*0a90*/  LDG.E R26, [R32.64+0x104] ;  /* 0x00010406201a7981 */ /* 0x000f28000c1e1900 */
[----:B------:R-:W5:Y:S04]  /*0aa0*/  LDG.E R35, [R32.64+0x400] ;  /* 0x0004000620237981 */ /* 0x000f68000c1e1900 */
[----:B------:R-:W5:Y:S04]  /*0ab0*/  LDG.E R21, [R32.64+0x100] ;  /* 0x0001000620157981 */ /* 0x000f68000c1e1900 */
[----:B------:R-:W5:Y:S04]  /*0ac0*/  LDG.E R37, [R32.64+0x200] ;  /* 0x0002000620257981 */ /* 0x000f68000c1e1900 */
[----:B------:R-:W5:Y:S01]  /*0ad0*/  LDG.E R36, [R32.64+0x504] ;  /* 0x0005040620247981 */ /* 0x000f62000c1e1900 */
[----:B--2---:R-:W-:-:S03]  /*0ae0*/  FADD.FTZ R22, R2, R25 ;  /* 0x0000001902167221 */ /* 0x004fc60000010000 */
[----:B------:R-:W2:Y:S01]  /*0af0*/  LDG.E R25, [R32.64+0x300] ;  /* 0x0003000620197981 */ /* 0x000ea2000c1e1900 */
[----:B---3--:R-:W-:-:S03]  /*0b00*/  FADD.FTZ R23, R3, R20 ;  /* 0x0000001403177221 */ /* 0x008fc60000010000 */
[----:B------:R-:W3:Y:S04]  /*0b10*/  LDG.E R20, [R32.64+0x204] ;  /* 0x0002040620147981 */ /* 0x000ee8000c1e1900 */
[----:B------:R0:W-:Y:S01]  /*0b20*/  STL.64 [R1], R22 ;  /* 0x0000001601007387 */ /* 0x0001e20000100a00 */
[----:B----4-:R-:W-:Y:S02]  /*0b30*/  FADD.FTZ R27, R5, R26 ;  /* 0x0000001a051b7221 */ /* 0x010fe40000010000 */
[----:B0-----:R-:W-:Y:S02]  /*0b40*/  FADD.FTZ R23, R9, R34 ;  /* 0x0000002209177221 */ /* 0x001fe40000010000 */
[----:B-----5:R-:W-:Y:S01]  /*0b50*/  FADD.FTZ R26, R4, R21 ;  /* 0x00000015041a7221 */ /* 0x020fe20000010000 */
[----:B------:R-:W4:Y:S04]  /*0b60*/  LDG.E R34, [R32.64+0x804] ;  /* 0x0008040620227981 */ /* 0x000f28000c1e1900 */
[----:B------:R0:W-:Y:S04]  /*0b70*/  STL.64 [R1+0x8], R26 ;  /* 0x0000081a01007387 */ /* 0x0001e80000100a00 */
[----:B0-----:R-:W5:Y:S04]  /*0b80*/  LDG.E R26, [R32.64+0x704] ;  /* 0x00070406201a7981 */ /* 0x001f68000c1e1900 */
[----:B------:R-:W4:Y:S01]  /*0b90*/  LDG.E R27, [R32.64+0x800] ;  /* 0x00080006201b7981 */ /* 0x000f22000c1e1900 */
[----:B--2---:R-:W-:-:S02]  /*0ba0*/  FADD.FTZ R22, R8, R25 ;  /* 0x0000001908167221 */ /* 0x004fc40000010000 */
[----:B------:R-:W-:Y:S02]  /*0bb0*/  FADD.FTZ R25, R11, R24 ;  /* 0x000000180b197221 */ /* 0x000fe40000010000 */
[----:B------:R-:W-:Y:S01]  /*0bc0*/  FADD.FTZ R24, R10, R35 ;  /* 0x000000230a187221 */ /* 0x000fe20000010000 */
[----:B------:R0:W-:Y:S01]  /*0bd0*/  STL.64 [R1+0x18], R22 ;  /* 0x0000181601007387 */ /* 0x0001e20000100a00 */
[----:B---3--:R-:W-:-:S03]  /*0be0*/  FADD.FTZ R21, R7, R20 ;  /* 0x0000001407157221 */ /* 0x008fc60000010000 */
[----:B------:R1:W-:Y:S01]  /*0bf0*/  STL.64 [R1+0x20], R24 ;  /* 0x0000201801007387 */ /* 0x0003e20000100a00 */
[----:B------:R-:W-:-:S03]  /*0c00*/  FADD.FTZ R20, R6, R37 ;  /* 0x0000002506147221 */ /* 0x000fc60000010000 */
[----:B------:R-:W2:Y:S04]  /*0c10*/  LDG.E R37, [R32.64+0x500] ;  /* 0x0005000620257981 */ /* 0x000ea8000c1e1900 */
[----:B0-----:R-:W3:Y:S04]  /*0c20*/  LDG.E R22, [R32.64+0x604] ;  /* 0x0006040620167981 */ /* 0x001ee8000c1e1900 */
[----:B-1----:R-:W4:Y:S04]  /*0c30*/  LDG.E R25, [R32.64+0x600] ;  /* 0x0006000620197981 */ /* 0x002f28000c1e1900 */
[----:B------:R-:W5:Y:S04]  /*0c40*/  LDG.E R35, [R32.64+0x700] ;  /* 0x0007000620237981 */ /* 0x000f68000c1e1900 */
[----:B------:R0:W-:Y:S02]  /*0c50*/  STL.64 [R1+0x10], R20 ;  /* 0x0000101401007387 */ /* 0x0001e40000100a00 */
[----:B0-----:R-:W-:-:S02]  /*0c60*/  FADD.FTZ R21, R13, R36 ;  /* 0x000000240d157221 */ /* 0x001fc40000010000 */
[----:B--2---:R-:W-:Y:S02]  /*0c70*/  FADD.FTZ R20, R12, R37 ;  /* 0x000000250c147221 */ /* 0x004fe40000010000 */
[----:B---3--:R-:W-:Y:S02]  /*0c80*/  FADD.FTZ R23, R15, R22 ;  /* 0x000000160f177221 */ /* 0x008fe40000010000 */
[----:B----4-:R-:W-:Y:S02]  /*0c90*/  FADD.FTZ R22, R14, R25 ;  /* 0x000000190e167221 */ /* 0x010fe40000010000 */
[----:B-----5:R-:W-:Y:S02]  /*0ca0*/  FADD.FTZ R25, R17, R26 ;  /* 0x0000001a11197221 */ /* 0x020fe40000010000 */
[----:B------:R-:W-:Y:S02]  /*0cb0*/  FADD.FTZ R26, R18, R27 ;  /* 0x0000001b121a7221 */ /* 0x000fe40000010000 */
[----:B------:R-:W-:-:S02]  /*0cc0*/  FADD.FTZ R24, R16, R35 ;  /* 0x0000002310187221 */ /* 0x000fc40000010000 */
[----:B------:R-:W-:Y:S01]  /*0cd0*/  FADD.FTZ R27, R19, R34 ;  /* 0x00000022131b7221 */ /* 0x000fe20000010000 */
[----:B------:R0:W-:Y:S04]  /*0ce0*/  STL.64 [R1+0x28], R20 ;  /* 0x0000281401007387 */ /* 0x0001e80000100a00 */
[----:B------:R0:W-:Y:S04]  /*0cf0*/  STL.64 [R1+0x30], R22 ;  /* 0x0000301601007387 */ /* 0x0001e80000100a00 */
[----:B------:R0:W-:Y:S04]  /*0d00*/  STL.64 [R1+0x38], R24 ;  /* 0x0000381801007387 */ /* 0x0001e80000100a00 */
[----:B------:R0:W-:Y:S01]  /*0d10*/  STL.64 [R1+0x40], R26 ;  /* 0x0000401a01007387 */ /* 0x0001e20000100a00 */
[----:B------:R-:W-:Y:S05]  /*0d20*/  BRA `(.L_x_1) ;  /* 0x0000009000007947 */ /* 0x000fea0003800000 */
.L_x_0:
[----:B------:R0:W-:Y:S04]  /*0d30*/  STL.64 [R1], R2 ;  /* 0x0000000201007387 */ /* 0x0001e80000100a00 */
[----:B------:R0:W-:Y:S04]  /*0d40*/  STL.64 [R1+0x8], R4 ;  /* 0x0000080401007387 */ /* 0x0001e80000100a00 */
[----:B------:R0:W-:Y:S04]  /*0d50*/  STL.64 [R1+0x10], R6 ;  /* 0x0000100601007387 */ /* 0x0001e80000100a00 */
[----:B------:R0:W-:Y:S04]  /*0d60*/  STL.64 [R1+0x18], R8 ;  /* 0x0000180801007387 */ /* 0x0001e80000100a00 */
[----:B------:R0:W-:Y:S04]  /*0d70*/  STL.64 [R1+0x20], R10 ;  /* 0x0000200a01007387 */ /* 0x0001e80000100a00 */
[----:B------:R0:W-:Y:S04]  /*0d80*/  STL.64 [R1+0x28], R12 ;  /* 0x0000280c01007387 */ /* 0x0001e80000100a00 */
[----:B------:R0:W-:Y:S04]  /*0d90*/  STL.64 [R1+0x30], R14 ;  /* 0x0000300e01007387 */ /* 0x0001e80000100a00 */
[----:B------:R0:W-:Y:S04]  /*0da0*/  STL.64 [R1+0x38], R16 ;  /* 0x0000381001007387 */ /* 0x0001e80000100a00 */
[----:B------:R0:W-:Y:S02]  /*0db0*/  STL.64 [R1+0x40], R18 ;  /* 0x0000401201007387 */ /* 0x0001e40000100a00 */
.L_x_1:
[----:B------:R-:W-:Y:S01]  /*0dc0*/  ISETP.LE.AND P0, PT, R31, c[0x0][0x190], PT ;  /* 0x000064001f007a0c */ /* 0x000fe20003f03270 */
[----:B------:R-:W-:-:S12]  /*0dd0*/  IMAD.MOV.U32 R31, RZ, RZ, RZ ;  /* 0x000000ffff1f7224 */ /* 0x000fd800078e00ff */
[----:B------:R-:W-:Y:S05]  /*0de0*/  @!P0 BRA `(.L_x_2) ;  /* 0x0000173000008947 */ /* 0x000fea0003800000 */
[----:B------:R-:W-:Y:S01]  /*0df0*/  ULDC.S8 UR4, c[0x0][0x19c] ;  /* 0x0000670000047ab9 */ /* 0x000fe20000000200 */
[----:B------:R-:W-:Y:S01]  /*0e00*/  BSSY B0, `(.L_x_2) ;  /* 0x0000171000007945 */ /* 0x000fe20003800000 */
[----:B------:R-:W-:-:S13]  /*0e10*/  ISETP.NE.AND P0, PT, RZ, UR4, PT ;  /* 0x00000004ff007c0c */ /* 0x000fda000bf05270 */
[----:B------:R-:W-:Y:S05]  /*0e20*/  @!P0 BRA `(.L_x_3) ;  /* 0x00000b8000008947 */ /* 0x000fea0003800000 */
[----:B------:R-:W-:Y:S02]  /*0e30*/  IMAD.MOV.U32 R31, RZ, RZ, RZ ;  /* 0x000000ffff1f7224 */ /* 0x000fe400078e00ff */
[----:B------:R-:W-:Y:S02]  /*0e40*/  IMAD.MOV.U32 R33, RZ, RZ, RZ ;  /* 0x000000ffff217224 */ /* 0x000fe400078e00ff */
.L_x_17:
[----:B0-----:R-:W2:Y:S04]  /*0e50*/  LDL.64 R22, [R1] ;  /* 0x0000000001167983 */ /* 0x001ea80000100a00 */
[----:B------:R-:W3:Y:S04]  /*0e60*/  LDL.64 R24, [R1+0x8] ;  /* 0x0000080001187983 */ /* 0x000ee80000100a00 */
[----:B------:R-:W4:Y:S04]  /*0e70*/  LDL.64 R26, [R1+0x10] ;  /* 0x00001000011a7983 */ /* 0x000f280000100a00 */
[----:B------:R-:W5:Y:S01]  /*0e80*/  LDL.64 R20, [R1+0x18] ;  /* 0x0000180001147983 */ /* 0x000f620000100a00 */
[----:B--2---:R-:W-:-:S04]  /*0e90*/  FSETP.GT.FTZ.AND P3, PT, R23, R22, PT ;  /* 0x000000161700720b */ /* 0x004fc80003f74000 */
[----:B------:R-:W-:Y:S02]  /*0ea0*/  FSEL R35, R23, R22, P3 ;  /* 0x0000001617237208 */ /* 0x000fe40001800000 */
[----:B------:R-:W2:Y:S02]  /*0eb0*/  LDL.64 R22, [R1+0x20] ;  /* 0x0000200001167983 */ /* 0x000ea40000100a00 */
[----:B---3--:R-:W-:-:S04]  /*0ec0*/  FSETP.GT.FTZ.AND P4, PT, R24, R35, PT ;  /* 0x000000231800720b */ /* 0x008fc80003f94000 */
[----:B------:R-:W-:-:S04]  /*0ed0*/  FSEL R24, R24, R35, P4 ;  /* 0x0000002318187208 */ /* 0x000fc80002000000 */
[----:B------:R-:W-:-:S04]  /*0ee0*/  FSETP.GT.FTZ.AND P5, PT, R25, R24, PT ;  /* 0x000000181900720b */ /* 0x000fc80003fb4000 */
[----:B------:R-:W-:-:S04]  /*0ef0*/  FSEL R25, R25, R24, P5 ;  /* 0x0000001819197208 */ /* 0x000fc80002800000 */
[----:B----4-:R-:W-:-:S04]  /*0f00*/  FSETP.GT.FTZ.AND P6, PT, R26, R25, PT ;  /* 0x000000191a00720b */ /* 0x010fc80003fd4000 */
[----:B------:R-:W-:Y:S02]  /*0f10*/  FSEL R26, R26, R25, P6 ;  /* 0x000000191a1a7208 */ /* 0x000fe40003000000 */
[----:B------:R-:W3:Y:S02]  /*0f20*/  LDL.64 R24, [R1+0x28] ;  /* 0x0000280001187983 */ /* 0x000ee40000100a00 */
[----:B------:R-:W-:-:S04]  /*0f30*/  FSETP.GT.FTZ.AND P0, PT, R27, R26, PT ;  /* 0x0000001a1b00720b */ /* 0x000fc80003f14000 */
[----:B------:R-:W-:-:S04]  /*0f40*/  FSEL R27, R27, R26, P0 ;  /* 0x0000001a1b1b7208 */ /* 0x000fc80000000000 */
[----:B-----5:R-:W-:-:S04]  /*0f50*/  FSETP.GT.FTZ.AND P1, PT, R20, R27, PT ;  /* 0x0000001b1400720b */ /* 0x020fc80003f34000 */
[----:B------:R-:W-:Y:S02]  /*0f60*/  FSEL R20, R20, R27, P1 ;  /* 0x0000001b14147208 */ /* 0x000fe40000800000 */
[----:B------:R-:W4:Y:S02]  /*0f70*/  LDL.64 R26, [R1+0x30] ;  /* 0x00003000011a7983 */ /* 0x000f240000100a00 */
[----:B------:R-:W-:-:S04]  /*0f80*/  FSETP.GT.FTZ.AND P2, PT, R21, R20, PT ;  /* 0x000000141500720b */ /* 0x000fc80003f54000 */
[----:B------:R-:W-:Y:S02]  /*0f90*/  FSEL R35, R21, R20, P2 ;  /* 0x0000001415237208 */ /* 0x000fe40001000000 */
[----:B------:R-:W-:-:S04]  /*0fa0*/  FSEL R21, R3, R2, P3 ;  /* 0x0000000203157208 */ /* 0x000fc80001800000 */
[----:B------:R-:W-:Y:S02]  /*0fb0*/  FSEL R34, R4, R21, P4 ;  /* 0x0000001504227208 */ /* 0x000fe40002000000 */
[----:B------:R-:W5:Y:S01]  /*0fc0*/  LDL.64 R20, [R1+0x38] ;  /* 0x0000380001147983 */ /* 0x000f620000100a00 */
[----:B------:R-:W-:-:S04]  /*0fd0*/  SEL R32, RZ, 0x1, !P3 ;  /* 0x00000001ff207807 */ /* 0x000fc80005800000 */
[----:B------:R-:W-:Y:S02]  /*0fe0*/  SEL R32, R32, 0x40, !P4 ;  /* 0x0000004020207807 */ /* 0x000fe40006000000 */
[----:B--2---:R-:W-:-:S04]  /*0ff0*/  FSETP.GT.FTZ.AND P3, PT, R22, R35, PT ;  /* 0x000000231600720b */ /* 0x004fc80003f74000 */
[----:B------:R-:W-:-:S04]  /*1000*/  FSEL R22, R22, R35, P3 ;  /* 0x0000002316167208 */ /* 0x000fc80001800000 */
[----:B------:R-:W-:-:S04]  /*1010*/  FSETP.GT.FTZ.AND P4, PT, R23, R22, PT ;  /* 0x000000161700720b */ /* 0x000fc80003f94000 */
[----:B------:R-:W-:Y:S02]  /*1020*/  FSEL R35, R23, R22, P4 ;  /* 0x0000001617237208 */ /* 0x000fe40002000000 */
[----:B------:R-:W2:Y:S01]  /*1030*/  LDL.64 R22, [R1+0x40] ;  /* 0x0000400001167983 */ /* 0x000ea20000100a00 */
[----:B------:R-:W-:Y:S02]  /*1040*/  FSEL R37, R5, R34, P5 ;  /* 0x0000002205257208 */ /* 0x000fe40002800000 */
[----:B------:R-:W-:Y:S02]  /*1050*/  SEL R32, R32, 0x41, !P5 ;  /* 0x0000004120207807 */ /* 0x000fe40006800000 */
[----:B---3--:R-:W-:-:S04]  /*1060*/  FSETP.GT.FTZ.AND P5, PT, R24, R35, PT ;  /* 0x000000231800720b */ /* 0x008fc80003fb4000 */
[----:B------:R-:W-:Y:S02]  /*1070*/  FSEL R34, R24, R35, P5 ;  /* 0x0000002318227208 */ /* 0x000fe40002800000 */
[----:B------:R-:W-:Y:S02]  /*1080*/  FSEL R24, R6, R37, P6 ;  /* 0x0000002506187208 */ /* 0x000fe40003000000 */
[----:B------:R-:W-:Y:S02]  /*1090*/  SEL R32, R32, 0x80, !P6 ;  /* 0x0000008020207807 */ /* 0x000fe40007000000 */
[CC--:B------:R-:W-:Y:S02]  /*10a0*/  FSETP.GT.FTZ.AND P6, PT, R25.reuse, R34.reuse, PT ;  /* 0x000000221900720b */ /* 0x0c0fe40003fd4000 */
[----:B------:R-:W-:Y:S02]  /*10b0*/  SEL R32, R32, 0x81, !P0 ;  /* 0x0000008120207807 */ /* 0x000fe40004000000 */
[----:B------:R-:W-:-:S02]  /*10c0*/  FSEL R35, R25, R34, P6 ;  /* 0x0000002219237208 */ /* 0x000fc40003000000 */
[----:B------:R-:W-:Y:S02]  /*10d0*/  FSEL R25, R7, R24, P0 ;  /* 0x0000001807197208 */ /* 0x000fe40000000000 */
[-C--:B----4-:R-:W-:Y:S02]  /*10e0*/  FSETP.GT.FTZ.AND P0, PT, R26, R35.reuse, PT ;  /* 0x000000231a00720b */ /* 0x090fe40003f14000 */
[----:B------:R-:W-:Y:S02]  /*10f0*/  SEL R32, R32, 0xc0, !P1 ;  /* 0x000000c020207807 */ /* 0x000fe40004800000 */
[----:B------:R-:W-:Y:S02]  /*1100*/  FSEL R26, R26, R35, P0 ;  /* 0x000000231a1a7208 */ /* 0x000fe40000000000 */
[----:B------:R-:W-:Y:S02]  /*1110*/  FSEL R24, R8, R25, P1 ;  /* 0x0000001908187208 */ /* 0x000fe40000800000 */
[----:B------:R-:W-:-:S02]  /*1120*/  SEL R32, R32, 0xc1, !P2 ;  /* 0x000000c120207807 */ /* 0x000fc40005000000 */
[----:B------:R-:W-:Y:S02]  /*1130*/  FSETP.GT.FTZ.AND P1, PT, R27, R26, PT ;  /* 0x0000001a1b00720b */ /* 0x000fe40003f34000 */
[----:B------:R-:W-:Y:S02]  /*1140*/  FSEL R25, R9, R24, P2 ;  /* 0x0000001809197208 */ /* 0x000fe40001000000 */
[----:B------:R-:W-:Y:S02]  /*1150*/  SEL R32, R32, 0x100, !P3 ;  /* 0x0000010020207807 */ /* 0x000fe40005800000 */
[----:B------:R-:W-:Y:S02]  /*1160*/  FSEL R27, R27, R26, P1 ;  /* 0x0000001a1b1b7208 */ /* 0x000fe40000800000 */
[----:B------:R-:W-:Y:S02]  /*1170*/  FSEL R24, R10, R25, P3 ;  /* 0x000000190a187208 */ /* 0x000fe40001800000 */
[----:B------:R-:W-:-:S02]  /*1180*/  SEL R32, R32, 0x101, !P4 ;  /* 0x0000010120207807 */ /* 0x000fc40006000000 */
[-C--:B-----5:R-:W-:Y:S02]  /*1190*/  FSETP.GT.FTZ.AND P2, PT, R20, R27.reuse, PT ;  /* 0x0000001b1400720b */ /* 0x0a0fe40003f54000 */
[----:B------:R-:W-:Y:S02]  /*11a0*/  FSEL R25, R11, R24, P4 ;  /* 0x000000180b197208 */ /* 0x000fe40002000000 */
[----:B------:R-:W-:Y:S02]  /*11b0*/  SEL R32, R32, 0x140, !P5 ;  /* 0x0000014020207807 */ /* 0x000fe40006800000 */
[----:B------:R-:W-:Y:S02]  /*11c0*/  FSEL R24, R20, R27, P2 ;  /* 0x0000001b14187208 */ /* 0x000fe40001000000 */
[----:B------:R-:W-:Y:S02]  /*11d0*/  FSEL R20, R12, R25, P5 ;  /* 0x000000190c147208 */ /* 0x000fe40002800000 */
[----:B------:R-:W-:-:S02]  /*11e0*/  SEL R32, R32, 0x141, !P6 ;  /* 0x0000014120207807 */ /* 0x000fc40007000000 */
[----:B------:R-:W-:Y:S02]  /*11f0*/  FSEL R25, R13, R20, P6 ;  /* 0x000000140d197208 */ /* 0x000fe40003000000 */
[----:B------:R-:W-:Y:S02]  /*1200*/  SEL R32, R32, 0x180, !P0 ;  /* 0x0000018020207807 */ /* 0x000fe40004000000 */
[CC--:B------:R-:W-:Y:S02]  /*1210*/  FSETP.GT.FTZ.AND P3, PT, R21.reuse, R24.reuse, PT ;  /* 0x000000181500720b */ /* 0x0c0fe40003f74000 */
[----:B------:R-:W-:Y:S02]  /*1220*/  FSEL R20, R14, R25, P0 ;  /* 0x000000190e147208 */ /* 0x000fe40000000000 */
[----:B------:R-:W-:Y:S02]  /*1230*/  SEL R32, R32, 0x181, !P1 ;  /* 0x0000018120207807 */ /* 0x000fe40004800000 */
[----:B------:R-:W-:-:S02]  /*1240*/  FSEL R25, R21, R24, P3 ;  /* 0x0000001815197208 */ /* 0x000fc40001800000 */
[----:B------:R-:W-:Y:S02]  /*1250*/  SEL R32, R32, 0x1c0, !P2 ;  /* 0x000001c020207807 */ /* 0x000fe40005000000 */
[----:B------:R-:W-:Y:S02]  /*1260*/  FSEL R21, R15, R20, P1 ;  /* 0x000000140f157208 */ /* 0x000fe40000800000 */
[----:B------:R-:W-:Y:S02]  /*1270*/  SEL R32, R32, 0x1c1, !P3 ;  /* 0x000001c120207807 */ /* 0x000fe40005800000 */
[----:B------:R-:W-:-:S04]  /*1280*/  FSEL R20, R16, R21, P2 ;  /* 0x0000001510147208 */ /* 0x000fc80001000000 */
[----:B------:R-:W-:Y:S02]  /*1290*/  FSEL R21, R17, R20, P3 ;  /* 0x0000001411157208 */ /* 0x000fe40001800000 */
[----:B--2---:R-:W-:-:S04]  /*12a0*/  FSETP.GT.FTZ.AND P0, PT, R22, R25, PT ;  /* 0x000000191600720b */ /* 0x004fc80003f14000 */
[----:B------:R-:W-:Y:S02]  /*12b0*/  FSEL R22, R22, R25, P0 ;  /* 0x0000001916167208 */ /* 0x000fe40000000000 */
[----:B------:R-:W-:Y:S02]  /*12c0*/  SEL R32, R32, 0x200, !P0 ;  /* 0x0000020020207807 */ /* 0x000fe40004000000 */
[CC--:B------:R-:W-:Y:S02]  /*12d0*/  FSETP.GT.FTZ.AND P1, PT, R23.reuse, R22.reuse, PT ;  /* 0x000000161700720b */ /* 0x0c0fe40003f34000 */
[----:B------:R-:W-:Y:S02]  /*12e0*/  FSEL R20, R18, R21, P0 ;  /* 0x0000001512147208 */ /* 0x000fe40000000000 */
[----:B------:R-:W-:Y:S02]  /*12f0*/  SEL R32, R32, 0x201, !P1 ;  /* 0x0000020120207807 */ /* 0x000fe40004800000 */
[----:B------:R-:W-:-:S02]  /*1300*/  FSEL R34, R23, R22, P1 ;  /* 0x0000001617227208 */ /* 0x000fc40000800000 */
[----:B------:R-:W-:Y:S01]  /*1310*/  FSEL R35, R19, R20, P1 ;  /* 0x0000001413237208 */ /* 0x000fe20000800000 */
[----:B------:R-:W-:Y:S01]  /*1320*/  IMAD.IADD R27, R29, 0x1, R32 ;  /* 0x000000011d1b7824 */ /* 0x000fe200078e0220 */
[----:B------:R-:W-:Y:S05]  /*1330*/  BRA.DIV ~URZ, `(.L_x_4) ;  /* 0x000015b27f007947 */ /* 0x000fea000b800000 */
[----:B------:R0:W1:Y:S02]  /*1340*/  SHFL.BFLY PT, R25, R34, 0x10, 0x1f ;  /* 0x0e001f0022197f89 */ /* 0x00006400000e0000 */
.L_x_34:
[----:B------:R-:W-:Y:S05]  /*1350*/  BRA.DIV ~URZ, `(.L_x_5) ;  /* 0x000016127f007947 */ /* 0x000fea000b800000 */
[----:B------:R2:W3:Y:S04]  /*1360*/  SHFL.BFLY PT, R32, R35, 0x10, 0x1f ;  /* 0x0e001f0023207f89 */ /* 0x0004e800000e0000 */
[----:B------:R2:W4:Y:S02]  /*1370*/  SHFL.BFLY PT, R26, R27, 0x10, 0x1f ;  /* 0x0e001f001b1a7f89 */ /* 0x00052400000e0000 */
.L_x_35:
[----:B-1----:R-:W-:Y:S02]  /*1380*/  FSETP.GEU.FTZ.AND P0, PT, R34, R25, PT ;  /* 0x000000192200720b */ /* 0x002fe40003f1e000 */
[----:B------:R-:W-:-:S11]  /*1390*/  PLOP3.LUT P1, PT, PT, PT, PT, 0x80, 0x0 ;  /* 0x000000000000781c */ /* 0x000fd60003f2f070 */
[----:B------:R-:W-:-:S04]  /*13a0*/  @P0 FSETP.NEU.FTZ.AND P2, PT, R34, R25, PT ;  /* 0x000000192200020b */ /* 0x000fc80003f5d000 */
[----:B----4-:R-:W-:Y:S02]  /*13b0*/  @P0 ISETP.LT.AND P1, PT, R26, R27, !P2 ;  /* 0x0000001b1a00020c */ /* 0x010fe40005721270 */
[----:B------:R-:W-:-:S11]  /*13c0*/  PLOP3.LUT P0, PT, PT, PT, PT, 0x80, 0x0 ;  /* 0x000000000000781c */ /* 0x000fd60003f0f070 */
[----:B------:R-:W-:Y:S01]  /*13d0*/  FSEL R25, R25, R34, P1 ;  /* 0x0000002219197208 */ /* 0x000fe20000800000 */
[----:B------:R-:W-:Y:S05]  /*13e0*/  BRA.DIV ~URZ, `(.L_x_6) ;  /* 0x000016727f007947 */ /* 0x000fea000b800000 */
[----:B---3--:R-:W-:Y:S01]  /*13f0*/  FSEL R32, R32, R35, P1 ;  /* 0x0000002320207208 */ /* 0x008fe20000800000 */
[----:B0-----:R0:W1:Y:S01]  /*1400*/  SHFL.BFLY PT, R34, R25, 0x8, 0x1f ;  /* 0x0d001f0019227f89 */ /* 0x00106200000e0000 */
[----:B------:R-:W-:-:S03]  /*1410*/  SEL R26, R26, R27, P1 ;  /* 0x0000001b1a1a7207 */ /* 0x000fc60000800000 */
[----:B--2---:R0:W2:Y:S04]  /*1420*/  SHFL.BFLY PT, R35, R32, 0x8, 0x1f ;  /* 0x0d001f0020237f89 */ /* 0x0040a800000e0000 */
[----:B------:R0:W3:Y:S02]  /*1430*/  SHFL.BFLY PT, R27, R26, 0x8, 0x1f ;  /* 0x0d001f001a1b7f89 */ /* 0x0000e400000e0000 */
.L_x_36:
[----:B-1----:R-:W-:-:S13]  /*1440*/  FSETP.GEU.FTZ.AND P1, PT, R25, R34, PT ;  /* 0x000000221900720b */ /* 0x002fda0003f3e000 */
[----:B------:R-:W-:-:S04]  /*1450*/  @P1 FSETP.NEU.FTZ.AND P2, PT, R25, R34, PT ;  /* 0x000000221900120b */ /* 0x000fc80003f5d000 */
[----:B---3--:R-:W-:-:S13]  /*1460*/  @P1 ISETP.LT.AND P0, PT, R27, R26, !P2 ;  /* 0x0000001a1b00120c */ /* 0x008fda0005701270 */
[----:B0-----:R-:W-:Y:S01]  /*1470*/  FSEL R25, R34, R25, P0 ;  /* 0x0000001922197208 */ /* 0x001fe20000000000 */
[----:B------:R-:W-:Y:S05]  /*1480*/  BRA.DIV ~URZ, `(.L_x_7) ;  /* 0x000017527f007947 */ /* 0x000fea000b800000 */
[----:B------:R0:W1:Y:S02]  /*1490*/  SHFL.BFLY PT, R34, R25, 0x4, 0x1f ;  /* 0x0c801f0019227f89 */ /* 0x00006400000e0000 */
.L_x_37:
[----:B--2---:R-:W-:Y:S01]  /*14a0*/  FSEL R35, R35, R32, P0 ;  /* 0x0000002023237208 */ /* 0x004fe20000000000 */
[----:B------:R-:W-:Y:S05]  /*14b0*/  BRA.DIV ~URZ, `(.L_x_8) ;  /* 0x000017a27f007947 */ /* 0x000fea000b800000 */
[----:B------:R-:W-:Y:S02]  /*14c0*/  SEL R27, R27, R26, P0 ;  /* 0x0000001a1b1b7207 */ /* 0x000fe40000000000 */
[----:B------:R2:W3:Y:S04]  /*14d0*/  SHFL.BFLY PT, R26, R35, 0x4, 0x1f ;  /* 0x0c801f00231a7f89 */ /* 0x0004e800000e0000 */
[----:B------:R2:W4:Y:S02]  /*14e0*/  SHFL.BFLY PT, R32, R27, 0x4, 0x1f ;  /* 0x0c801f001b207f89 */ /* 0x00052400000e0000 */
.L_x_38:
[----:B-1----:R-:W-:Y:S02]  /*14f0*/  FSETP.GEU.FTZ.AND P0, PT, R25, R34, PT ;  /* 0x000000221900720b */ /* 0x002fe40003f1e000 */
[----:B------:R-:W-:-:S11]  /*1500*/  PLOP3.LUT P1, PT, PT, PT, PT, 0x80, 0x0 ;  /* 0x000000000000781c */ /* 0x000fd60003f2f070 */
[----:B------:R-:W-:-:S04]  /*1510*/  @P0 FSETP.NEU.FTZ.AND P2, PT, R25, R34, PT ;  /* 0x000000221900020b */ /* 0x000fc80003f5d000 */
[----:B----4-:R-:W-:Y:S02]  /*1520*/  @P0 ISETP.LT.AND P1, PT, R32, R27, !P2 ;  /* 0x0000001b2000020c */ /* 0x010fe40005721270 */
[----:B------:R-:W-:-:S11]  /*1530*/  PLOP3.LUT P0, PT, PT, PT, PT, 0x80, 0x0 ;  /* 0x000000000000781c */ /* 0x000fd60003f0f070 */
[----:B0-----:R-:W-:Y:S01]  /*1540*/  FSEL R25, R34, R25, P1 ;  /* 0x0000001922197208 */ /* 0x001fe20000800000 */
[----:B------:R-:W-:Y:S05]  /*1550*/  BRA.DIV ~URZ, `(.L_x_9) ;  /* 0x000018027f007947 */ /* 0x000fea000b800000 */
[----:B--23--:R-:W-:Y:S02]  /*1560*/  FSEL R35, R26, R35, P1 ;  /* 0x000000231a237208 */ /* 0x00cfe40000800000 */
[----:B------:R-:W-:Y:S01]  /*1570*/  SEL R32, R32, R27, P1 ;  /* 0x0000001b20207207 */ /* 0x000fe20000800000 */
[----:B------:R0:W1:Y:S04]  /*1580*/  SHFL.BFLY PT, R26, R25, 0x2, 0x1f ;  /* 0x0c401f00191a7f89 */ /* 0x00006800000e0000 */
[----:B------:R0:W2:Y:S04]  /*1590*/  SHFL.BFLY PT, R34, R35, 0x2, 0x1f ;  /* 0x0c401f0023227f89 */ /* 0x0000a800000e0000 */
[----:B------:R0:W3:Y:S02]  /*15a0*/  SHFL.BFLY PT, R27, R32, 0x2, 0x1f ;  /* 0x0c401f00201b7f89 */ /* 0x0000e400000e0000 */
.L_x_39:
[----:B-1----:R-:W-:-:S13]  /*15b0*/  FSETP.GEU.FTZ.AND P1, PT, R25, R26, PT ;  /* 0x0000001a1900720b */ /* 0x002fda0003f3e000 */
[----:B------:R-:W-:-:S04]  /*15c0*/  @P1 FSETP.NEU.FTZ.AND P2, PT, R25, R26, PT ;  /* 0x0000001a1900120b */ /* 0x000fc80003f5d000 */
[----:B---3--:R-:W-:-:S13]  /*15d0*/  @P1 ISETP.LT.AND P0, PT, R27, R32, !P2 ;  /* 0x000000201b00120c */ /* 0x008fda0005701270 */
[----:B0-----:R-:W-:Y:S01]  /*15e0*/  FSEL R25, R26, R25, P0 ;  /* 0x000000191a197208 */ /* 0x001fe20000000000 */
[----:B------:R-:W-:Y:S05]  /*15f0*/  BRA.DIV ~URZ, `(.L_x_10) ;  /* 0x000018e27f007947 */ /* 0x000fea000b800000 */
[----:B------:R0:W1:Y:S02]  /*1600*/  SHFL.BFLY PT, R26, R25, 0x1, 0x1f ;  /* 0x0c201f00191a7f89 */ /* 0x00006400000e0000 */
.L_x_40:
[----:B--2---:R-:W-:Y:S01]  /*1610*/  FSEL R34, R34, R35, P0 ;  /* 0x0000002322227208 */ /* 0x004fe20000000000 */
[----:B------:R-:W-:Y:S05]  /*1620*/  BRA.DIV ~URZ, `(.L_x_11) ;  /* 0x000019327f007947 */ /* 0x000fea000b800000 */
[----:B------:R-:W-:Y:S02]  /*1630*/  SEL R32, R27, R32, P0 ;  /* 0x000000201b207207 */ /* 0x000fe40000000000 */
[----:B------:R2:W3:Y:S04]  /*1640*/  SHFL.BFLY PT, R27, R34, 0x1, 0x1f ;  /* 0x0c201f00221b7f89 */ /* 0x0004e800000e0000 */
[----:B------:R2:W4:Y:S02]  /*1650*/  SHFL.BFLY PT, R21, R32, 0x1, 0x1f ;  /* 0x0c201f0020157f89 */ /* 0x00052400000e0000 */
.L_x_41:
[----:B-1----:R-:W-:Y:S01]  /*1660*/  FSETP.GEU.FTZ.AND P1, PT, R25, R26, PT ;  /* 0x0000001a1900720b */ /* 0x002fe20003f3e000 */
[----:B------:R-:W-:Y:S01]  /*1670*/  BSSY B1, `(.L_x_12) ;  /* 0x000001d000017945 */ /* 0x000fe20003800000 */
[----:B------:R-:W-:-:S02]  /*1680*/  PLOP3.LUT P0, PT, PT, PT, PT, 0x80, 0x0 ;  /* 0x000000000000781c */ /* 0x000fc40003f0f070 */
[----:B------:R-:W-:-:S09]  /*1690*/  IADD3 R24, R33, 0x1, RZ ;  /* 0x0000000121187810 */ /* 0x000fd20007ffe0ff */
[----:B------:R-:W-:-:S04]  /*16a0*/  @P1 FSETP.NEU.FTZ.AND P2, PT, R25, R26, PT ;  /* 0x0000001a1900120b */ /* 0x000fc80003f5d000 */
[----:B----4-:R-:W-:Y:S02]  /*16b0*/  @P1 ISETP.LT.AND P0, PT, R21, R32, !P2 ;  /* 0x000000201500120c */ /* 0x010fe40005701270 */
[----:B0-----:R-:W-:Y:S02]  /*16c0*/  LOP3.LUT P1, R25, R0, 0x1f, RZ, 0xc0, !PT ;  /* 0x0000001f00197812 */ /* 0x001fe4000782c0ff */
[----:B------:R-:W-:-:S09]  /*16d0*/  ISETP.GE.AND P2, PT, R24, c[0x0][0x190], PT ;  /* 0x0000640018007a0c */ /* 0x000fd20003f46270 */
[----:B--23--:R-:W-:Y:S02]  /*16e0*/  FSEL R34, R27, R34, P0 ;  /* 0x000000221b227208 */ /* 0x00cfe40000000000 */
[----:B------:R-:W-:Y:S01]  /*16f0*/  SEL R32, R21, R32, P0 ;  /* 0x0000002015207207 */ /* 0x000fe20000000000 */
[----:B------:R-:W-:Y:S05]  /*1700*/  @P1 BRA `(.L_x_13) ;  /* 0x0000013000001947 */ /* 0x000fea0003800000 */
[----:B------:R-:W-:Y:S01]  /*1710*/  ISETP.GE.AND P0, PT, R32, c[0x0][0x194], PT ;  /* 0x0000650020007a0c */ /* 0x000fe20003f06270 */
[----:B------:R-:W-:Y:S01]  /*1720*/  IMAD.MOV.U32 R26, RZ, RZ, 0x4 ;  /* 0x00000004ff1a7424 */ /* 0x000fe200078e00ff */
[----:B------:R-:W-:Y:S01]  /*1730*/  PRMT R20, R30, 0x9910, RZ ;  /* 0x000099101e147816 */ /* 0x000fe200000000ff */
[----:B------:R-:W-:Y:S01]  /*1740*/  IMAD R27, R28, c[0x0][0x190], R33 ;  /* 0x000064001c1b7a24 */ /* 0x000fe200078e0221 */
[----:B------:R-:W-:Y:S01]  /*1750*/  ISETP.LT.AND P0, PT, R32, c[0x0][0x198], P0 ;  /* 0x0000660020007a0c */ /* 0x000fe20000701270 */
[----:B------:R-:W-:Y:S02]  /*1760*/  IMAD.MOV.U32 R36, RZ, RZ, 0x8 ;  /* 0x00000008ff247424 */ /* 0x000fe400078e00ff */
[----:B------:R-:W-:Y:S01]  /*1770*/  IMAD.WIDE R22, R27, R26, c[0x0][0x170] ;  /* 0x00005c001b167625 */ /* 0x000fe200078e021a */
[----:B------:R-:W-:-:S02]  /*1780*/  ISETP.NE.AND P0, PT, R20, RZ, P0 ;  /* 0x000000ff1400720c */ /* 0x000fc40000705270 */
[----:B------:R-:W-:Y:S01]  /*1790*/  IADD3 R20, R32, -c[0x0][0x194], RZ ;  /* 0x8000650020147a10 */ /* 0x000fe20007ffe0ff */
[----:B------:R-:W-:Y:S01]  /*17a0*/  IMAD R33, R33, c[0x0][0x178], R28 ;  /* 0x00005e0021217a24 */ /* 0x000fe200078e021c */
[----:B------:R0:W-:Y:S01]  /*17b0*/  STG.E [R22.64], R34 ;  /* 0x0000002216007986 */ /* 0x0001e2000c101906 */
[----:B------:R-:W-:Y:S01]  /*17c0*/  FADD.FTZ R31, R31, R34 ;  /* 0x000000221f1f7221 */ /* 0x000fe20000010000 */
[----:B------:R-:W-:Y:S02]  /*17d0*/  SHF.R.S32.HI R21, RZ, 0x1f, R20 ;  /* 0x0000001fff157819 */ /* 0x000fe40000011414 */
[----:B------:R-:W-:Y:S02]  /*17e0*/  SEL R20, R20, 0x240, P0 ;  /* 0x0000024014147807 */ /* 0x000fe40000000000 */
[----:B------:R-:W-:Y:S01]  /*17f0*/  SEL R21, R21, RZ, P0 ;  /* 0x000000ff15157207 */ /* 0x000fe20000000000 */
[----:B0-----:R-:W-:-:S04]  /*1800*/  IMAD.WIDE R22, R27, R36, c[0x0][0x180] ;  /* 0x000060001b167625 */ /* 0x001fc800078e0224 */
[----:B------:R-:W-:Y:S01]  /*1810*/  IMAD.WIDE R26, R27, R26, c[0x0][0x188] ;  /* 0x000062001b1a7625 */ /* 0x000fe200078e021a */
[----:B------:R0:W-:Y:S04]  /*1820*/  STG.E.64 [R22.64], R20 ;  /* 0x0000001416007986 */ /* 0x0001e8000c101b06 */
[----:B------:R0:W-:Y:S02]  /*1830*/  STG.E [R26.64], R33 ;  /* 0x000000211a007986 */ /* 0x0001e4000c101906 */
.L_x_13:
[----:B------:R-:W-:Y:S05]  /*1840*/  BSYNC B1 ;  /* 0x0000000000017941 */ /* 0x000fea0003800000 */
.L_x_12:
[----:B------:R-:W-:Y:S05]  /*1850*/  @P2 BRA `(.L_x_14) ;  /* 0x00000cb000002947 */ /* 0x000fea0003800000 */
[----:B0-----:R-:W-:Y:S01]  /*1860*/  LEA.HI R23, R32, R32, RZ, 0x1 ;  /* 0x0000002020177211 */ /* 0x001fe200078f08ff */
[----:B------:R-:W-:Y:S01]  /*1870*/  BSSY B1, `(.L_x_15) ;  /* 0x0000012000017945 */ /* 0x000fe20003800000 */
[----:B------:R-:W-:Y:S02]  /*1880*/  IMAD.MOV.U32 R33, RZ, RZ, R24 ;  /* 0x000000ffff217224 */ /* 0x000fe400078e0018 */
[--C-:B------:R-:W-:Y:S02]  /*1890*/  SHF.R.S32.HI R20, RZ, 0x1, R23.reuse ;  /* 0x00000001ff147819 */ /* 0x100fe40000011417 */
[----:B------:R-:W-:-:S04]  /*18a0*/  SHF.R.S32.HI R21, RZ, 0x1f, R23 ;  /* 0x0000001fff157819 */ /* 0x000fc80000011417 */
[----:B------:R-:W-:-:S04]  /*18b0*/  LEA.HI R21, R21, R20, RZ, 0x5 ;  /* 0x0000001415157211 */ /* 0x000fc800078f28ff */
[----:B------:R-:W-:-:S05]  /*18c0*/  LOP3.LUT R21, R21, 0xffffffe0, RZ, 0xc0, !PT ;  /* 0xffffffe015157812 */ /* 0x000fca00078ec0ff */
[----:B------:R-:W-:-:S05]  /*18d0*/  IMAD.IADD R20, R20, 0x1, -R21 ;  /* 0x0000000114147824 */ /* 0x000fca00078e0a15 */
[----:B------:R-:W-:-:S13]  /*18e0*/  ISETP.NE.AND P0, PT, R25, R20, PT ;  /* 0x000000141900720c */ /* 0x000fda0003f05270 */
[----:B------:R-:W-:Y:S05]  /*18f0*/  @P0 BRA `(.L_x_16) ;  /* 0x0000009000000947 */ /* 0x000fea0003800000 */
[----:B------:R-:W-:Y:S02]  /*1900*/  SHF.R.S32.HI R21, RZ, 0x1f, R32 ;  /* 0x0000001fff157819 */ /* 0x000fe40000011420 */
[----:B------:R-:W-:Y:S02]  /*1910*/  LOP3.LUT R23, R23, 0xfffffffe, RZ, 0xc0, !PT ;  /* 0xfffffffe17177812 */ /* 0x000fe400078ec0ff */
[----:B------:R-:W-:-:S03]  /*1920*/  LEA.HI R21, R21, R32, RZ, 0x6 ;  /* 0x0000002015157211 */ /* 0x000fc600078f30ff */
[----:B------:R-:W-:Y:S01]  /*1930*/  IMAD.IADD R32, R32, 0x1, -R23 ;  /* 0x0000000120207824 */ /* 0x000fe200078e0a17 */
[----:B------:R-:W-:-:S05]  /*1940*/  SHF.R.S32.HI R21, RZ, 0x6, R21 ;  /* 0x00000006ff157819 */ /* 0x000fca0000011415 */
[----:B------:R-:W-:Y:S02]  /*1950*/  IMAD R32, R21, 0x2, R32 ;  /* 0x0000000215207824 */ /* 0x000fe400078e0220 */
[----:B------:R-:W-:Y:S02]  /*1960*/  IMAD.MOV.U32 R21, RZ, RZ, -0x39e3c000 ;  /* 0xc61c4000ff157424 */ /* 0x000fe400078e00ff */
[----:B------:R-:W-:-:S05]  /*1970*/  IMAD R32, R32, 0x4, R1 ;  /* 0x0000000420207824 */ /* 0x000fca00078e0201 */
[----:B------:R0:W-:Y:S02]  /*1980*/  STL [R32], R21 ;  /* 0x0000001520007387 */ /* 0x0001e40000100800 */
.L_x_16:
[----:B------:R-:W-:Y:S05]  /*1990*/  BSYNC B1 ;  /* 0x0000000000017941 */ /* 0x000fea0003800000 */
.L_x_15:
[----:B0-----:R-:W-:Y:S05]  /*19a0*/  BRA `(.L_x_17) ;  /* 0xfffff4a000007947 */ /* 0x001fea000383ffff */
.L_x_3:
[----:B------:R-:W-:Y:S02]  /*19b0*/  IMAD.MOV.U32 R33, RZ, RZ, RZ ;  /* 0x000000ffff217224 */ /* 0x000fe400078e00ff */
.L_x_30:
        /* <DEDUP_REMOVED lines=64> */
[----:B------:R-:W-:Y:S02]  /*1dc0*/  FSEL R21, R15, R20, P1 ;  /* 0x000000140f157208 */ /* 0x000fe40000800000 */
[----:B------:R-:W-:Y:S02]  /*1dd0*/  SEL R32, R32, 0x1c0, !P2 ;  /* 0x000001c020207807 */ /* 0x000fe40005000000 */
[----:B------:R-:W-:Y:S02]  /*1de0*/  FSEL R20, R16, R21, P2 ;  /* 0x0000001510147208 */ /* 0x000fe40001000000 */
[----:B------:R-:W-:Y:S02]  /*1df0*/  SEL R32, R32, 0x1c1, !P3 ;  /* 0x000001c120207807 */ /* 0x000fe40005800000 */
        /* <DEDUP_REMOVED lines=12> */
.L_x_42:
[----:B------:R-:W-:Y:S05]  /*1ec0*/  BRA.DIV ~URZ, `(.L_x_19) ;  /* 0x000012027f007947 */ /* 0x000fea000b800000 */
[----:B------:R2:W3:Y:S04]  /*1ed0*/  SHFL.BFLY PT, R25, R32, 0x10, 0x1f ;  /* 0x0e001f0020197f89 */ /* 0x0004e800000e0000 */
[----:B------:R2:W4:Y:S02]  /*1ee0*/  SHFL.BFLY PT, R26, R27, 0x10, 0x1f ;  /* 0x0e001f001b1a7f89 */ /* 0x00052400000e0000 */
.L_x_43:
        /* <DEDUP_REMOVED lines=12> */
.L_x_44:
[----:B-1----:R-:W-:-:S13]  /*1fb0*/  FSETP.GEU.FTZ.AND P1, PT, R34, R35, PT ;  /* 0x000000232200720b */ /* 0x002fda0003f3e000 */
[----:B------:R-:W-:-:S04]  /*1fc0*/  @P1 FSETP.NEU.FTZ.AND P2, PT, R34, R35, PT ;  /* 0x000000232200120b */ /* 0x000fc80003f5d000 */
[----:B---3--:R-:W-:-:S13]  /*1fd0*/  @P1 ISETP.LT.AND P0, PT, R27, R26, !P2 ;  /* 0x0000001a1b00120c */ /* 0x008fda0005701270 */
[----:B0-----:R-:W-:Y:S01]  /*1fe0*/  FSEL R34, R35, R34, P0 ;  /* 0x0000002223227208 */ /* 0x001fe20000000000 */
[----:B------:R-:W-:Y:S05]  /*1ff0*/  BRA.DIV ~URZ, `(.L_x_21) ;  /* 0x000013427f007947 */ /* 0x000fea000b800000 */
[----:B------:R0:W1:Y:S02]  /*2000*/  SHFL.BFLY PT, R35, R34, 0x4, 0x1f ;  /* 0x0c801f0022237f89 */ /* 0x00006400000e0000 */
.L_x_45:
[----:B--2---:R-:W-:Y:S01]  /*2010*/  FSEL R25, R32, R25, P0 ;  /* 0x0000001920197208 */ /* 0x004fe20000000000 */
[----:B------:R-:W-:Y:S05]  /*2020*/  BRA.DIV ~URZ, `(.L_x_22) ;  /* 0x000013927f007947 */ /* 0x000fea000b800000 */
[----:B------:R-:W-:Y:S01]  /*2030*/  SEL R26, R27, R26, P0 ;  /* 0x0000001a1b1a7207 */ /* 0x000fe20000000000 */
[----:B------:R2:W3:Y:S04]  /*2040*/  SHFL.BFLY PT, R32, R25, 0x4, 0x1f ;  /* 0x0c801f0019207f89 */ /* 0x0004e800000e0000 */
[----:B------:R2:W4:Y:S02]  /*2050*/  SHFL.BFLY PT, R27, R26, 0x4, 0x1f ;  /* 0x0c801f001a1b7f89 */ /* 0x00052400000e0000 */
.L_x_46:
[----:B-1----:R-:W-:Y:S02]  /*2060*/  FSETP.GEU.FTZ.AND P0, PT, R34, R35, PT ;  /* 0x000000232200720b */ /* 0x002fe40003f1e000 */
[----:B------:R-:W-:-:S11]  /*2070*/  PLOP3.LUT P1, PT, PT, PT, PT, 0x80, 0x0 ;  /* 0x000000000000781c */ /* 0x000fd60003f2f070 */
[----:B------:R-:W-:-:S04]  /*2080*/  @P0 FSETP.NEU.FTZ.AND P2, PT, R34, R35, PT ;  /* 0x000000232200020b */ /* 0x000fc80003f5d000 */
[----:B----4-:R-:W-:Y:S02]  /*2090*/  @P0 ISETP.LT.AND P1, PT, R27, R26, !P2 ;  /* 0x0000001a1b00020c */ /* 0x010fe40005721270 */
[----:B------:R-:W-:-:S11]  /*20a0*/  PLOP3.LUT P0, PT, PT, PT, PT, 0x80, 0x0 ;  /* 0x000000000000781c */ /* 0x000fd60003f0f070 */
[----:B0-----:R-:W-:Y:S01]  /*20b0*/  FSEL R34, R35, R34, P1 ;  /* 0x0000002223227208 */ /* 0x001fe20000800000 */
[----:B------:R-:W-:Y:S05]  /*20c0*/  BRA.DIV ~URZ, `(.L_x_23) ;  /* 0x000013f27f007947 */ /* 0x000fea000b800000 */
[----:B---3--:R-:W-:Y:S02]  /*20d0*/  FSEL R32, R32, R25, P1 ;  /* 0x0000001920207208 */ /* 0x008fe40000800000 */
[----:B------:R-:W-:Y:S01]  /*20e0*/  SEL R35, R27, R26, P1 ;  /* 0x0000001a1b237207 */ /* 0x000fe20000800000 */
[----:B--2---:R0:W1:Y:S04]  /*20f0*/  SHFL.BFLY PT, R25, R34, 0x2, 0x1f ;  /* 0x0c401f0022197f89 */ /* 0x00406800000e0000 */
[----:B------:R0:W2:Y:S04]  /*2100*/  SHFL.BFLY PT, R27, R32, 0x2, 0x1f ;  /* 0x0c401f00201b7f89 */ /* 0x0000a800000e0000 */
[----:B------:R0:W3:Y:S02]  /*2110*/  SHFL.BFLY PT, R26, R35, 0x2, 0x1f ;  /* 0x0c401f00231a7f89 */ /* 0x0000e400000e0000 */
.L_x_47:
[----:B-1----:R-:W-:-:S13]  /*2120*/  FSETP.GEU.FTZ.AND P1, PT, R34, R25, PT ;  /* 0x000000192200720b */ /* 0x002fda0003f3e000 */
[----:B------:R-:W-:-:S04]  /*2130*/  @P1 FSETP.NEU.FTZ.AND P2, PT, R34, R25, PT ;  /* 0x000000192200120b */ /* 0x000fc80003f5d000 */
[----:B---3--:R-:W-:-:S13]  /*2140*/  @P1 ISETP.LT.AND P0, PT, R26, R35, !P2 ;  /* 0x000000231a00120c */ /* 0x008fda0005701270 */
[----:B------:R-:W-:Y:S01]  /*2150*/  FSEL R25, R25, R34, P0 ;  /* 0x0000002219197208 */ /* 0x000fe20000000000 */
[----:B------:R-:W-:Y:S05]  /*2160*/  BRA.DIV ~URZ, `(.L_x_24) ;  /* 0x000014d27f007947 */ /* 0x000fea000b800000 */
[----:B0-----:R0:W1:Y:S02]  /*2170*/  SHFL.BFLY PT, R34, R25, 0x1, 0x1f ;  /* 0x0c201f0019227f89 */ /* 0x00106400000e0000 */
.L_x_48:
[----:B--2---:R-:W-:Y:S01]  /*2180*/  FSEL R27, R27, R32, P0 ;  /* 0x000000201b1b7208 */ /* 0x004fe20000000000 */
[----:B------:R-:W-:Y:S05]  /*2190*/  BRA.DIV ~URZ, `(.L_x_25) ;  /* 0x000015227f007947 */ /* 0x000fea000b800000 */
[----:B------:R-:W-:Y:S02]  /*21a0*/  SEL R35, R26, R35, P0 ;  /* 0x000000231a237207 */ /* 0x000fe40000000000 */
[----:B------:R2:W3:Y:S04]  /*21b0*/  SHFL.BFLY PT, R26, R27, 0x1, 0x1f ;  /* 0x0c201f001b1a7f89 */ /* 0x0004e800000e0000 */
[----:B------:R2:W4:Y:S02]  /*21c0*/  SHFL.BFLY PT, R21, R35, 0x1, 0x1f ;  /* 0x0c201f0023157f89 */ /* 0x00052400000e0000 */
.L_x_49:
        /* <DEDUP_REMOVED lines=8> */
[----:B---3--:R-:W-:Y:S02]  /*2250*/  FSEL R37, R26, R27, P0 ;  /* 0x0000001b1a257208 */ /* 0x008fe40000000000 */
[----:B--2---:R-:W-:Y:S01]  /*2260*/  SEL R35, R21, R35, P0 ;  /* 0x0000002315237207 */ /* 0x004fe20000000000 */
[----:B------:R-:W-:Y:S05]  /*2270*/  @P2 BRA `(.L_x_27) ;  /* 0x0000012000002947 */ /* 0x000fea0003800000 */
[C---:B------:R-:W-:Y:S01]  /*2280*/  ISETP.GE.AND P0, PT, R35.reuse, c[0x0][0x194], PT ;  /* 0x0000650023007a0c */ /* 0x040fe20003f06270 */
[----:B------:R-:W-:Y:S01]  /*2290*/  IMAD.MOV.U32 R27, RZ, RZ, 0x4 ;  /* 0x00000004ff1b7424 */ /* 0x000fe200078e00ff */
[----:B------:R-:W-:Y:S01]  /*22a0*/  PRMT R21, R30, 0x9910, RZ ;  /* 0x000099101e157816 */ /* 0x000fe200000000ff */
[----:B------:R-:W-:Y:S01]  /*22b0*/  IMAD R26, R28, c[0x0][0x190], R33 ;  /* 0x000064001c1a7a24 */ /* 0x000fe200078e0221 */
[C---:B------:R-:W-:Y:S01]  /*22c0*/  ISETP.LT.AND P0, PT, R35.reuse, c[0x0][0x198], P0 ;  /* 0x0000660023007a0c */ /* 0x040fe20000701270 */
[----:B------:R-:W-:Y:S01]  /*22d0*/  IMAD.MOV.U32 R32, RZ, RZ, 0x8 ;  /* 0x00000008ff207424 */ /* 0x000fe200078e00ff */
[----:B------:R-:W-:Y:S01]  /*22e0*/  IADD3 R20, R35, -c[0x0][0x194], RZ ;  /* 0x8000650023147a10 */ /* 0x000fe20007ffe0ff */
[----:B------:R-:W-:Y:S01]  /*22f0*/  IMAD.WIDE R22, R26, R27, c[0x0][0x170] ;  /* 0x00005c001a167625 */ /* 0x000fe200078e021b */
[----:B------:R-:W-:-:S02]  /*2300*/  ISETP.NE.AND P0, PT, R21, RZ, P0 ;  /* 0x000000ff1500720c */ /* 0x000fc40000705270 */
[----:B------:R-:W-:Y:S01]  /*2310*/  SHF.R.S32.HI R21, RZ, 0x1f, R20 ;  /* 0x0000001fff157819 */ /* 0x000fe20000011414 */
[----:B------:R-:W-:Y:S01]  /*2320*/  IMAD R33, R33, c[0x0][0x178], R28 ;  /* 0x00005e0021217a24 */ /* 0x000fe200078e021c */
[----:B------:R0:W-:Y:S01]  /*2330*/  STG.E [R22.64], R37 ;  /* 0x0000002516007986 */ /* 0x0001e2000c101906 */
[----:B------:R-:W-:Y:S02]  /*2340*/  SEL R20, R20, 0x240, P0 ;  /* 0x0000024014147807 */ /* 0x000fe40000000000 */
[----:B------:R-:W-:Y:S01]  /*2350*/  SEL R21, R21, RZ, P0 ;  /* 0x000000ff15157207 */ /* 0x000fe20000000000 */
[----:B0-----:R-:W-:-:S04]  /*2360*/  IMAD.WIDE R22, R26, R32, c[0x0][0x180] ;  /* 0x000060001a167625 */ /* 0x001fc800078e0220 */
[----:B------:R-:W-:Y:S01]  /*2370*/  IMAD.WIDE R26, R26, R27, c[0x0][0x188] ;  /* 0x000062001a1a7625 */ /* 0x000fe200078e021b */
[----:B------:R0:W-:Y:S04]  /*2380*/  STG.E.64 [R22.64], R20 ;  /* 0x0000001416007986 */ /* 0x0001e8000c101b06 */
[----:B------:R0:W-:Y:S02]  /*2390*/  STG.E [R26.64], R33 ;  /* 0x000000211a007986 */ /* 0x0001e4000c101906 */
.L_x_27:
[----:B------:R-:W-:Y:S05]  /*23a0*/  BSYNC B1 ;  /* 0x0000000000017941 */ /* 0x000fea0003800000 */
.L_x_26:
        /* <DEDUP_REMOVED lines=11> */
[----:B------:R-:W-:Y:S01]  /*2460*/  SHF.R.S32.HI R20, RZ, 0x1f, R35 ;  /* 0x0000001fff147819 */ /* 0x000fe20000011423 */
[----:B------:R-:W-:Y:S01]  /*2470*/  IMAD.MOV.U32 R21, RZ, RZ, -0x39e3c000 ;  /* 0xc61c4000ff157424 */ /* 0x000fe200078e00ff */
[----:B------:R-:W-:Y:S02]  /*2480*/  LOP3.LUT R22, R22, 0xfffffffe, RZ, 0xc0, !PT ;  /* 0xfffffffe16167812 */ /* 0x000fe400078ec0ff */
[----:B------:R-:W-:-:S03]  /*2490*/  LEA.HI R20, R20, R35, RZ, 0x6 ;  /* 0x0000002314147211 */ /* 0x000fc600078f30ff */
[----:B------:R-:W-:Y:S01]  /*24a0*/  IMAD.IADD R35, R35, 0x1, -R22 ;  /* 0x0000000123237824 */ /* 0x000fe200078e0a16 */
[----:B------:R-:W-:-:S05]  /*24b0*/  SHF.R.S32.HI R20, RZ, 0x6, R20 ;  /* 0x00000006ff147819 */ /* 0x000fca0000011414 */
[----:B------:R-:W-:-:S04]  /*24c0*/  IMAD R20, R20, 0x2, R35 ;  /* 0x0000000214147824 */ /* 0x000fc800078e0223 */
[----:B------:R-:W-:-:S05]  /*24d0*/  IMAD R20, R20, 0x4, R1 ;  /* 0x0000000414147824 */ /* 0x000fca00078e0201 */
[----:B------:R0:W-:Y:S02]  /*24e0*/  STL [R20], R21 ;  /* 0x0000001514007387 */ /* 0x0001e40000100800 */
.L_x_29:
[----:B------:R-:W-:Y:S05]  /*24f0*/  BSYNC B1 ;  /* 0x0000000000017941 */ /* 0x000fea0003800000 */
.L_x_28:
[----:B0-----:R-:W-:Y:S05]  /*2500*/  BRA `(.L_x_30) ;  /* 0xfffff4b000007947 */ /* 0x001fea000383ffff */
.L_x_14:
[----:B------:R-:W-:Y:S05]  /*2510*/  BSYNC B0 ;  /* 0x0000000000007941 */ /* 0x000fea0003800000 */
.L_x_2:
[----:B------:R-:W-:Y:S01]  /*2520*/  LOP3.LUT P0, RZ, R0, 0x1f, RZ, 0xc0, !PT ;  /* 0x0000001f00ff7812 */ /* 0x000fe2000780c0ff */
[----:B------:R-:W-:-:S03]  /*2530*/  ULDC.S8 UR4, c[0x0][0x19c] ;  /* 0x0000670000047ab9 */ /* 0x000fc60000000200 */
[----:B------:R-:W-:-:S13]  /*2540*/  ISETP.EQ.OR P0, PT, RZ, UR4, P0 ;  /* 0x00000004ff007c0c */ /* 0x000fda0008702670 */
[----:B------:R-:W-:Y:S05]  /*2550*/  @P0 EXIT ;  /* 0x000000000000094d */ /* 0x000fea0003800000 */
[----:B0-----:R-:W-:-:S05]  /*2560*/  IMAD.MOV.U32 R4, RZ, RZ, c[0x0][0x190] ;  /* 0x00006400ff047624 */ /* 0x001fca00078e00ff */
[----:B------:R-:W-:-:S13]  /*2570*/  ISETP.GE.AND P0, PT, R4, 0x1, PT ;  /* 0x000000010400780c */ /* 0x000fda0003f06270 */
[----:B------:R-:W-:Y:S05]  /*2580*/  @!P0 EXIT ;  /* 0x000000000000894d */ /* 0x000fea0003800000 */
[C---:B------:R-:W-:Y:S01]  /*2590*/  IADD3 R2, R4.reuse, -0x1, RZ ;  /* 0xffffffff04027810 */ /* 0x040fe20007ffe0ff */
[----:B------:R-:W-:Y:S01]  /*25a0*/  IMAD.MOV.U32 R5, RZ, RZ, RZ ;  /* 0x000000ffff057224 */ /* 0x000fe200078e00ff */
[----:B------:R-:W-:Y:S02]  /*25b0*/  LOP3.LUT R4, R4, 0x3, RZ, 0xc0, !PT ;  /* 0x0000000304047812 */ /* 0x000fe400078ec0ff */
[----:B------:R-:W-:Y:S02]  /*25c0*/  ISETP.GE.U32.AND P1, PT, R2, 0x3, PT ;  /* 0x000000030200780c */ /* 0x000fe40003f26070 */
[C---:B------:R-:W-:Y:S02]  /*25d0*/  FSETP.GT.FTZ.AND P0, PT, R31.reuse, RZ, PT ;  /* 0x000000ff1f00720b */ /* 0x040fe40003f14000 */
[----:B------:R-:W-:Y:S02]  /*25e0*/  ISETP.NE.AND P2, PT, R4, RZ, PT ;  /* 0x000000ff0400720c */ /* 0x000fe40003f45270 */
[----:B------:R-:W-:-:S07]  /*25f0*/  FSEL R31, R31, 1, P0 ;  /* 0x3f8000001f1f7808 */ /* 0x000fce0000000000 */
[----:B------:R-:W-:Y:S05]  /*2600*/  @!P1 BRA `(.L_x_31) ;  /* 0x0000018000009947 */ /* 0x000fea0003800000 */
[----:B------:R0:W1:Y:S01]  /*2610*/  MUFU.RCP R15, R31 ;  /* 0x0000001f000f7308 */ /* 0x0000620000001000 */
[----:B------:R-:W-:Y:S01]  /*2620*/  BSSY B0, `(.L_x_31) ;  /* 0x0000016000007945 */ /* 0x000fe20003800000 */
[----:B------:R-:W-:Y:S01]  /*2630*/  IADD3 R6, -R4, c[0x0][0x190], RZ ;  /* 0x0000640004067a10 */ /* 0x000fe20007ffe1ff */
[----:B------:R-:W-:-:S05]  /*2640*/  IMAD.MOV.U32 R5, RZ, RZ, RZ ;  /* 0x000000ffff057224 */ /* 0x000fca00078e00ff */
.L_x_32:
[----:B-1----:R-:W-:Y:S02]  /*2650*/  IMAD.MOV.U32 R3, RZ, RZ, 0x4 ;  /* 0x00000004ff037424 */ /* 0x002fe400078e00ff */
[----:B------:R-:W-:-:S04]  /*2660*/  IMAD R2, R28, c[0x0][0x190], R5 ;  /* 0x000064001c027a24 */ /* 0x000fc800078e0205 */
[----:B------:R-:W-:-:S05]  /*2670*/  IMAD.WIDE R2, R2, R3, c[0x0][0x170] ;  /* 0x00005c0002027625 */ /* 0x000fca00078e0203 */
[----:B------:R-:W2:Y:S04]  /*2680*/  LDG.E R7, [R2.64] ;  /* 0x0000000602077981 */ /* 0x000ea8000c1e1900 */
[----:B------:R-:W3:Y:S04]  /*2690*/  LDG.E R8, [R2.64+0x4] ;  /* 0x0000040602087981 */ /* 0x000ee8000c1e1900 */
[----:B------:R-:W4:Y:S04]  /*26a0*/  LDG.E R10, [R2.64+0x8] ;  /* 0x00000806020a7981 */ /* 0x000f28000c1e1900 */
[----:B------:R-:W5:Y:S01]  /*26b0*/  LDG.E R12, [R2.64+0xc] ;  /* 0x00000c06020c7981 */ /* 0x000f62000c1e1900 */
[----:B------:R-:W-:-:S02]  /*26c0*/  IADD3 R6, R6, -0x4, RZ ;  /* 0xfffffffc06067810 */ /* 0x000fc40007ffe0ff */
[----:B------:R-:W-:Y:S02]  /*26d0*/  IADD3 R5, R5, 0x4, RZ ;  /* 0x0000000405057810 */ /* 0x000fe40007ffe0ff */
[----:B------:R-:W-:Y:S01]  /*26e0*/  ISETP.NE.AND P0, PT, R6, RZ, PT ;  /* 0x000000ff0600720c */ /* 0x000fe20003f05270 */
[-C--:B-12---:R-:W-:Y:S02]  /*26f0*/  FMUL.FTZ R7, R7, R15.reuse ;  /* 0x0000000f07077220 */ /* 0x086fe40000410000 */
[----:B---3--:R-:W-:-:S03]  /*2700*/  FMUL.FTZ R9, R8, R15 ;  /* 0x0000000f08097220 */ /* 0x008fc60000410000 */
[----:B------:R1:W-:Y:S01]  /*2710*/  STG.E [R2.64], R7 ;  /* 0x0000000702007986 */ /* 0x0003e2000c101906 */
[----:B----4-:R-:W-:-:S03]  /*2720*/  FMUL.FTZ R11, R10, R15 ;  /* 0x0000000f0a0b7220 */ /* 0x010fc60000410000 */
[----:B------:R1:W-:Y:S01]  /*2730*/  STG.E [R2.64+0x4], R9 ;  /* 0x0000040902007986 */ /* 0x0003e2000c101906 */
[----:B-----5:R-:W-:-:S03]  /*2740*/  FMUL.FTZ R13, R12, R15 ;  /* 0x0000000f0c0d7220 */ /* 0x020fc60000410000 */
[----:B------:R1:W-:Y:S04]  /*2750*/  STG.E [R2.64+0x8], R11 ;  /* 0x0000080b02007986 */ /* 0x0003e8000c101906 */
[----:B------:R1:W-:Y:S01]  /*2760*/  STG.E [R2.64+0xc], R13 ;  /* 0x00000c0d02007986 */ /* 0x0003e2000c101906 */
[----:B------:R-:W-:Y:S05]  /*2770*/  @P0 BRA `(.L_x_32) ;  /* 0xfffffed000000947 */ /* 0x000fea000383ffff */
[----:B------:R-:W-:Y:S05]  /*2780*/  BSYNC B0 ;  /* 0x0000000000007941 */ /* 0x000fea0003800000 */
.L_x_31:
[----:B------:R-:W-:Y:S05]  /*2790*/  @!P2 EXIT ;  /* 0x000000000000a94d */ /* 0x000fea0003800000 */
[----:B-1----:R-:W1:Y:S01]  /*27a0*/  S2R R7, SR_TID.Y ;  /* 0x0000000000077919 */ /* 0x002e620000002200 */
[----:B0-----:R-:W0:Y:S03]  /*27b0*/  MUFU.RCP R31, R31 ;  /* 0x0000001f001f7308 */ /* 0x001e260000001000 */
[----:B------:R-:W2:Y:S01]  /*27c0*/  S2R R3, SR_CTAID.X ;  /* 0x0000000000037919 */ /* 0x000ea20000002500 */
[----:B-1----:R-:W-:-:S05]  /*27d0*/  LEA.HI R0, R0, R7, RZ, 0x1b ;  /* 0x0000000700007211 */ /* 0x002fca00078fd8ff */
[----:B--2---:R-:W-:Y:S02]  /*27e0*/  IMAD R0, R3, 0x4, R0 ;  /* 0x0000000403007824 */ /* 0x004fe400078e0200 */
[----:B------:R-:W-:Y:S02]  /*27f0*/  IMAD.MOV.U32 R3, RZ, RZ, 0x4 ;  /* 0x00000004ff037424 */ /* 0x000fe400078e00ff */
[----:B------:R-:W-:-:S04]  /*2800*/  IMAD R0, R0, c[0x0][0x190], R5 ;  /* 0x0000640000007a24 */ /* 0x000fc800078e0205 */
[----:B------:R-:W-:-:S04]  /*2810*/  IMAD.WIDE R2, R0, R3, c[0x0][0x170] ;  /* 0x00005c0000027625 */ /* 0x000fc800078e0203 */
[----:B------:R-:W-:Y:S02]  /*2820*/  IMAD.MOV.U32 R0, RZ, RZ, R2 ;  /* 0x000000ffff007224 */ /* 0x000fe400078e0002 */
[----:B0-----:R-:W-:Y:S02]  /*2830*/  IMAD.MOV.U32 R7, RZ, RZ, R3 ;  /* 0x000000ffff077224 */ /* 0x001fe400078e0003 */
.L_x_33:
[----:B0-----:R-:W-:Y:S02]  /*2840*/  IMAD.MOV.U32 R2, RZ, RZ, R0 ;  /* 0x000000ffff027224 */ /* 0x001fe400078e0000 */
[----:B------:R-:W-:-:S05]  /*2850*/  IMAD.MOV.U32 R3, RZ, RZ, R7 ;  /* 0x000000ffff037224 */ /* 0x000fca00078e0007 */
[----:B------:R-:W2:Y:S01]  /*2860*/  LDG.E R0, [R2.64] ;  /* 0x0000000602007981 */ /* 0x000ea2000c1e1900 */
[----:B------:R-:W-:-:S04]  /*2870*/  IADD3 R4, R4, -0x1, RZ ;  /* 0xffffffff04047810 */ /* 0x000fc80007ffe0ff */
[----:B------:R-:W-:Y:S01]  /*2880*/  ISETP.NE.AND P0, PT, R4, RZ, PT ;  /* 0x000000ff0400720c */ /* 0x000fe20003f05270 */
[----:B--2---:R-:W-:Y:S01]  /*2890*/  FMUL.FTZ R5, R0, R31 ;  /* 0x0000001f00057220 */ /* 0x004fe20000410000 */
[----:B------:R-:W-:-:S04]  /*28a0*/  IADD3 R0, P1, R2, 0x4, RZ ;  /* 0x0000000402007810 */ /* 0x000fc80007f3e0ff */
[----:B------:R0:W-:Y:S01]  /*28b0*/  STG.E [R2.64], R5 ;  /* 0x0000000502007986 */ /* 0x0001e2000c101906 */
[----:B------:R-:W-:-:S06]  /*28c0*/  IMAD.X R7, RZ, RZ, R3, P1 ;  /* 0x000000ffff077224 */ /* 0x000fcc00008e0603 */
[----:B------:R-:W-:Y:S05]  /*28d0*/  @P0 BRA `(.L_x_33) ;  /* 0xffffff6000000947 */ /* 0x000fea000383ffff */
[----:B------:R-:W-:Y:S05]  /*28e0*/  EXIT ;  /* 0x000000000000794d */ /* 0x000fea0003800000 */
.L_x_4:
[----:B------:R-:W-:Y:S01]  /*28f0*/  IMAD.MOV.U32 R23, RZ, RZ, R34 ;  /* 0x000000ffff177224 */ /* 0x000fe200078e0022 */
[----:B------:R-:W-:Y:S01]  /*2900*/  MOV R24, 0x2950 ;  /* 0x0000295000187802 */ /* 0x000fe20000000f00 */
[----:B------:R-:W-:Y:S02]  /*2910*/  IMAD.MOV.U32 R22, RZ, RZ, 0x10 ;  /* 0x00000010ff167424 */ /* 0x000fe400078e00ff */
[----:B------:R-:W-:Y:S02]  /*2920*/  IMAD.MOV.U32 R21, RZ, RZ, 0x1f ;  /* 0x0000001fff157424 */ /* 0x000fe400078e00ff */
[----:B------:R-:W-:Y:S02]  /*2930*/  IMAD.MOV.U32 R20, RZ, RZ, -0x1 ;  /* 0xffffffffff147424 */ /* 0x000fe400078e00ff */
[----:B------:R-:W-:Y:S05]  /*2940*/  CALL.REL.NOINC `($__internal_0_$__cuda_sm70_shflsync_bfly_p) ;  /* 0x00000e6000007944 */ /* 0x000fea0003c00000 */
[----:B-1----:R-:W-:Y:S01]  /*2950*/  IMAD.MOV.U32 R25, RZ, RZ, R21 ;  /* 0x000000ffff197224 */ /* 0x002fe200078e0015 */
[----:B0-----:R-:W-:Y:S05]  /*2960*/  BRA `(.L_x_34) ;  /* 0xffffe9e000007947 */ /* 0x001fea000383ffff */
.L_x_5:
[----:B------:R-:W-:Y:S01]  /*2970*/  IMAD.MOV.U32 R23, RZ, RZ, R35 ;  /* 0x000000ffff177224 */ /* 0x000fe200078e0023 */
[----:B------:R-:W-:Y:S01]  /*2980*/  MOV R24, 0x29d0 ;  /* 0x000029d000187802 */ /* 0x000fe20000000f00 */
[----:B------:R-:W-:Y:S02]  /*2990*/  IMAD.MOV.U32 R22, RZ, RZ, 0x10 ;  /* 0x00000010ff167424 */ /* 0x000fe400078e00ff */
[----:B------:R-:W-:-:S02]  /*29a0*/  IMAD.MOV.U32 R21, RZ, RZ, 0x1f ;  /* 0x0000001fff157424 */ /* 0x000fc400078e00ff */
[----:B------:R-:W-:Y:S02]  /*29b0*/  IMAD.MOV.U32 R20, RZ, RZ, -0x1 ;  /* 0xffffffffff147424 */ /* 0x000fe400078e00ff */
[----:B01----:R-:W-:Y:S05]  /*29c0*/  CALL.REL.NOINC `($__internal_0_$__cuda_sm70_shflsync_bfly_p) ;  /* 0x00000de000007944 */ /* 0x003fea0003c00000 */
[----:B-1----:R-:W-:Y:S01]  /*29d0*/  IMAD.MOV.U32 R32, RZ, RZ, R21 ;  /* 0x000000ffff207224 */ /* 0x002fe200078e0015 */
[----:B------:R-:W-:Y:S01]  /*29e0*/  MOV R24, 0x2a40 ;  /* 0x00002a4000187802 */ /* 0x000fe20000000f00 */
[----:B0-----:R-:W-:Y:S02]  /*29f0*/  IMAD.MOV.U32 R23, RZ, RZ, R27 ;  /* 0x000000ffff177224 */ /* 0x001fe400078e001b */
[----:B------:R-:W-:Y:S02]  /*2a00*/  IMAD.MOV.U32 R22, RZ, RZ, 0x10 ;  /* 0x00000010ff167424 */ /* 0x000fe400078e00ff */
[----:B------:R-:W-:Y:S02]  /*2a10*/  IMAD.MOV.U32 R21, RZ, RZ, 0x1f ;  /* 0x0000001fff157424 */ /* 0x000fe400078e00ff */
[----:B------:R-:W-:Y:S02]  /*2a20*/  IMAD.MOV.U32 R20, RZ, RZ, -0x1 ;  /* 0xffffffffff147424 */ /* 0x000fe400078e00ff */
[----:B------:R-:W-:Y:S05]  /*2a30*/  CALL.REL.NOINC `($__internal_0_$__cuda_sm70_shflsync_bfly_p) ;  /* 0x00000d7000007944 */ /* 0x000fea0003c00000 */
[----:B-1----:R-:W-:Y:S01]  /*2a40*/  IMAD.MOV.U32 R26, RZ, RZ, R21 ;  /* 0x000000ffff1a7224 */ /* 0x002fe200078e0015 */
[----:B0-----:R-:W-:Y:S05]  /*2a50*/  BRA `(.L_x_35) ;  /* 0xffffe92000007947 */ /* 0x001fea000383ffff */
.L_x_6:
[----:B------:R-:W-:Y:S01]  /*2a60*/  IMAD.MOV.U32 R23, RZ, RZ, R25 ;  /* 0x000000ffff177224 */ /* 0x000fe200078e0019 */
[----:B------:R-:W-:Y:S01]  /*2a70*/  MOV R24, 0x2ac0 ;  /* 0x00002ac000187802 */ /* 0x000fe20000000f00 */
[----:B------:R-:W-:-:S02]  /*2a80*/  IMAD.MOV.U32 R22, RZ, RZ, 0x8 ;  /* 0x00000008ff167424 */ /* 0x000fc400078e00ff */
[----:B------:R-:W-:Y:S02]  /*2a90*/  IMAD.MOV.U32 R21, RZ, RZ, 0x1f ;  /* 0x0000001fff157424 */ /* 0x000fe400078e00ff */
[----:B------:R-:W-:Y:S02]  /*2aa0*/  IMAD.MOV.U32 R20, RZ, RZ, -0x1 ;  /* 0xffffffffff147424 */ /* 0x000fe400078e00ff */
[----:B0-23--:R-:W-:Y:S05]  /*2ab0*/  CALL.REL.NOINC `($__internal_0_$__cuda_sm70_shflsync_bfly_p) ;  /* 0x00000cf000007944 */ /* 0x00dfea0003c00000 */
[----:B------:R-:W-:Y:S01]  /*2ac0*/  FSEL R32, R32, R35, P1 ;  /* 0x0000002320207208 */ /* 0x000fe20000800000 */
[----:B-1----:R-:W-:Y:S01]  /*2ad0*/  IMAD.MOV.U32 R34, RZ, RZ, R21 ;  /* 0x000000ffff227224 */ /* 0x002fe200078e0015 */
[----:B------:R-:W-:Y:S01]  /*2ae0*/  MOV R24, 0x2b40 ;  /* 0x00002b4000187802 */ /* 0x000fe20000000f00 */
[----:B0-----:R-:W-:Y:S02]  /*2af0*/  IMAD.MOV.U32 R22, RZ, RZ, 0x8 ;  /* 0x00000008ff167424 */ /* 0x001fe400078e00ff */
[----:B------:R-:W-:Y:S02]  /*2b00*/  IMAD.MOV.U32 R21, RZ, RZ, 0x1f ;  /* 0x0000001fff157424 */ /* 0x000fe400078e00ff */
[----:B------:R-:W-:Y:S02]  /*2b10*/  IMAD.MOV.U32 R20, RZ, RZ, -0x1 ;  /* 0xffffffffff147424 */ /* 0x000fe400078e00ff */
[----:B------:R-:W-:-:S02]  /*2b20*/  IMAD.MOV.U32 R23, RZ, RZ, R32 ;  /* 0x000000ffff177224 */ /* 0x000fc400078e0020 */
[----:B------:R-:W-:Y:S05]  /*2b30*/  CALL.REL.NOINC `($__internal_0_$__cuda_sm70_shflsync_bfly_p) ;  /* 0x00000c7000007944 */ /* 0x000fea0003c00000 */
[----:B------:R-:W-:Y:S01]  /*2b40*/  SEL R26, R26, R27, P1 ;  /* 0x0000001b1a1a7207 */ /* 0x000fe20000800000 */
[----:B-1----:R-:W-:Y:S01]  /*2b50*/  IMAD.MOV.U32 R35, RZ, RZ, R21 ;  /* 0x000000ffff237224 */ /* 0x002fe200078e0015 */
[----:B------:R-:W-:Y:S01]  /*2b60*/  MOV R24, 0x2bc0 ;  /* 0x00002bc000187802 */ /* 0x000fe20000000f00 */
[----:B0-----:R-:W-:-:S02]  /*2b70*/  IMAD.MOV.U32 R22, RZ, RZ, 0x8 ;  /* 0x00000008ff167424 */ /* 0x001fc400078e00ff */
[----:B------:R-:W-:Y:S02]  /*2b80*/  IMAD.MOV.U32 R21, RZ, RZ, 0x1f ;  /* 0x0000001fff157424 */ /* 0x000fe400078e00ff */
[----:B------:R-:W-:Y:S02]  /*2b90*/  IMAD.MOV.U32 R20, RZ, RZ, -0x1 ;  /* 0xffffffffff147424 */ /* 0x000fe400078e00ff */
[----:B------:R-:W-:Y:S02]  /*2ba0*/  IMAD.MOV.U32 R23, RZ, RZ, R26 ;  /* 0x000000ffff177224 */ /* 0x000fe400078e001a */
[----:B------:R-:W-:Y:S05]  /*2bb0*/  CALL.REL.NOINC `($__internal_0_$__cuda_sm70_shflsync_bfly_p) ;  /* 0x00000bf000007944 */ /* 0x000fea0003c00000 */
[----:B-1----:R-:W-:Y:S01]  /*2bc0*/  IMAD.MOV.U32 R27, RZ, RZ, R21 ;  /* 0x000000ffff1b7224 */ /* 0x002fe200078e0015 */
[----:B0-----:R-:W-:Y:S05]  /*2bd0*/  BRA `(.L_x_36) ;  /* 0xffffe86000007947 */ /* 0x001fea000383ffff */
.L_x_7:
[----:B------:R-:W-:Y:S01]  /*2be0*/  IMAD.MOV.U32 R23, RZ, RZ, R25 ;  /* 0x000000ffff177224 */ /* 0x000fe200078e0019 */
[----:B------:R-:W-:Y:S01]  /*2bf0*/  MOV R24, 0x2c40 ;  /* 0x00002c4000187802 */ /* 0x000fe20000000f00 */
[----:B------:R-:W-:Y:S02]  /*2c00*/  IMAD.MOV.U32 R22, RZ, RZ, 0x4 ;  /* 0x00000004ff167424 */ /* 0x000fe400078e00ff */
[----:B------:R-:W-:Y:S02]  /*2c10*/  IMAD.MOV.U32 R21, RZ, RZ, 0x1f ;  /* 0x0000001fff157424 */ /* 0x000fe400078e00ff */
[----:B------:R-:W-:-:S02]  /*2c20*/  IMAD.MOV.U32 R20, RZ, RZ, -0x1 ;  /* 0xffffffffff147424 */ /* 0x000fc400078e00ff */
[----:B--2---:R-:W-:Y:S05]  /*2c30*/  CALL.REL.NOINC `($__internal_0_$__cuda_sm70_shflsync_bfly_p) ;  /* 0x00000b7000007944 */ /* 0x004fea0003c00000 */
[----:B-1----:R-:W-:Y:S01]  /*2c40*/  IMAD.MOV.U32 R34, RZ, RZ, R21 ;  /* 0x000000ffff227224 */ /* 0x002fe200078e0015 */
[----:B0-----:R-:W-:Y:S05]  /*2c50*/  BRA `(.L_x_37) ;  /* 0xffffe84000007947 */ /* 0x001fea000383ffff */
.L_x_8:
[----:B------:R-:W-:Y:S01]  /*2c60*/  IMAD.MOV.U32 R23, RZ, RZ, R35 ;  /* 0x000000ffff177224 */ /* 0x000fe200078e0023 */
[----:B------:R-:W-:Y:S01]  /*2c70*/  MOV R24, 0x2cc0 ;  /* 0x00002cc000187802 */ /* 0x000fe20000000f00 */
[----:B------:R-:W-:-:S02]  /*2c80*/  IMAD.MOV.U32 R22, RZ, RZ, 0x4 ;  /* 0x00000004ff167424 */ /* 0x000fc400078e00ff */
[----:B------:R-:W-:Y:S02]  /*2c90*/  IMAD.MOV.U32 R21, RZ, RZ, 0x1f ;  /* 0x0000001fff157424 */ /* 0x000fe400078e00ff */
[----:B------:R-:W-:Y:S02]  /*2ca0*/  IMAD.MOV.U32 R20, RZ, RZ, -0x1 ;  /* 0xffffffffff147424 */ /* 0x000fe400078e00ff */
[----:B01----:R-:W-:Y:S05]  /*2cb0*/  CALL.REL.NOINC `($__internal_0_$__cuda_sm70_shflsync_bfly_p) ;  /* 0x00000af000007944 */ /* 0x003fea0003c00000 */
[----:B------:R-:W-:Y:S01]  /*2cc0*/  SEL R27, R27, R26, P0 ;  /* 0x0000001a1b1b7207 */ /* 0x000fe20000000000 */
[----:B-1----:R-:W-:Y:S01]  /*2cd0*/  IMAD.MOV.U32 R26, RZ, RZ, R21 ;  /* 0x000000ffff1a7224 */ /* 0x002fe200078e0015 */
[----:B------:R-:W-:Y:S01]  /*2ce0*/  MOV R24, 0x2d40 ;  /* 0x00002d4000187802 */ /* 0x000fe20000000f00 */
[----:B0-----:R-:W-:Y:S02]  /*2cf0*/  IMAD.MOV.U32 R22, RZ, RZ, 0x4 ;  /* 0x00000004ff167424 */ /* 0x001fe400078e00ff */
[----:B------:R-:W-:Y:S02]  /*2d00*/  IMAD.MOV.U32 R21, RZ, RZ, 0x1f ;  /* 0x0000001fff157424 */ /* 0x000fe400078e00ff */
[----:B------:R-:W-:Y:S02]  /*2d10*/  IMAD.MOV.U32 R20, RZ, RZ, -0x1 ;  /* 0xffffffffff147424 */ /* 0x000fe400078e00ff */
[----:B------:R-:W-:-:S02]  /*2d20*/  IMAD.MOV.U32 R23, RZ, RZ, R27 ;  /* 0x000000ffff177224 */ /* 0x000fc400078e001b */
[----:B------:R-:W-:Y:S05]  /*2d30*/  CALL.REL.NOINC `($__internal_0_$__cuda_sm70_shflsync_bfly_p) ;  /* 0x00000a7000007944 */ /* 0x000fea0003c00000 */
[----:B-1----:R-:W-:Y:S01]  /*2d40*/  IMAD.MOV.U32 R32, RZ, RZ, R21 ;  /* 0x000000ffff207224 */ /* 0x002fe200078e0015 */
[----:B0-----:R-:W-:Y:S05]  /*2d50*/  BRA `(.L_x_38) ;  /* 0xffffe79000007947 */ /* 0x001fea000383ffff */
.L_x_9:
[----:B------:R-:W-:Y:S01]  /*2d60*/  IMAD.MOV.U32 R23, RZ, RZ, R25 ;  /* 0x000000ffff177224 */ /* 0x000fe200078e0019 */
[----:B------:R-:W-:Y:S01]  /*2d70*/  MOV R24, 0x2dc0 ;  /* 0x00002dc000187802 */ /* 0x000fe20000000f00 */
[----:B------:R-:W-:-:S02]  /*2d80*/  IMAD.MOV.U32 R22, RZ, RZ, 0x2 ;  /* 0x00000002ff167424 */ /* 0x000fc400078e00ff */
[----:B------:R-:W-:Y:S02]  /*2d90*/  IMAD.MOV.U32 R21, RZ, RZ, 0x1f ;  /* 0x0000001fff157424 */ /* 0x000fe400078e00ff */
[----:B------:R-:W-:Y:S02]  /*2da0*/  IMAD.MOV.U32 R20, RZ, RZ, -0x1 ;  /* 0xffffffffff147424 */ /* 0x000fe400078e00ff */
[----:B--23--:R-:W-:Y:S05]  /*2db0*/  CALL.REL.NOINC `($__internal_0_$__cuda_sm70_shflsync_bfly_p) ;  /* 0x000009f000007944 */ /* 0x00cfea0003c00000 */
        /* <DEDUP_REMOVED lines=18> */
.L_x_10:
        /* <DEDUP_REMOVED lines=8> */
.L_x_11:
        /* <DEDUP_REMOVED lines=14> */
[----:B01----:R-:W-:Y:S05]  /*3040*/  BRA `(.L_x_41) ;  /* 0xffffe61000007947 */ /* 0x003fea000383ffff */
.L_x_18:
[----:B------:R-:W-:Y:S01]  /*3050*/  IMAD.MOV.U32 R23, RZ, RZ, R35 ;  /* 0x000000ffff177224 */ /* 0x000fe200078e0023 */
[----:B------:R-:W-:Y:S01]  /*3060*/  MOV R24, 0x30b0 ;  /* 0x000030b000187802 */ /* 0x000fe20000000f00 */
[----:B------:R-:W-:-:S02]  /*3070*/  IMAD.MOV.U32 R22, RZ, RZ, 0x10 ;  /* 0x00000010ff167424 */ /* 0x000fc400078e00ff */
[----:B------:R-:W-:Y:S02]  /*3080*/  IMAD.MOV.U32 R21, RZ, RZ, 0x1f ;  /* 0x0000001fff157424 */ /* 0x000fe400078e00ff */
[----:B------:R-:W-:Y:S02]  /*3090*/  IMAD.MOV.U32 R20, RZ, RZ, -0x1 ;  /* 0xffffffffff147424 */ /* 0x000fe400078e00ff */
[----:B------:R-:W-:Y:S05]  /*30a0*/  CALL.REL.NOINC `($__internal_0_$__cuda_sm70_shflsync_bfly_p) ;  /* 0x0000070000007944 */ /* 0x000fea0003c00000 */
[----:B-1----:R-:W-:Y:S01]  /*30b0*/  IMAD.MOV.U32 R34, RZ, RZ, R21 ;  /* 0x000000ffff227224 */ /* 0x002fe200078e0015 */
[----:B0-----:R-:W-:Y:S05]  /*30c0*/  BRA `(.L_x_42) ;  /* 0xffffedf000007947 */ /* 0x001fea000383ffff */
.L_x_19:
[----:B------:R-:W-:Y:S01]  /*30d0*/  IMAD.MOV.U32 R23, RZ, RZ, R32 ;  /* 0x000000ffff177224 */ /* 0x000fe200078e0020 */
[----:B------:R-:W-:Y:S01]  /*30e0*/  MOV R24, 0x3130 ;  /* 0x0000313000187802 */ /* 0x000fe20000000f00 */
[----:B------:R-:W-:Y:S02]  /*30f0*/  IMAD.MOV.U32 R22, RZ, RZ, 0x10 ;  /* 0x00000010ff167424 */ /* 0x000fe400078e00ff */
[----:B------:R-:W-:Y:S02]  /*3100*/  IMAD.MOV.U32 R21, RZ, RZ, 0x1f ;  /* 0x0000001fff157424 */ /* 0x000fe400078e00ff */
[----:B------:R-:W-:Y:S02]  /*3110*/  IMAD.MOV.U32 R20, RZ, RZ, -0x1 ;  /* 0xffffffffff147424 */ /* 0x000fe400078e00ff */
[----:B01----:R-:W-:Y:S05]  /*3120*/  CALL.REL.NOINC `($__internal_0_$__cuda_sm70_shflsync_bfly_p) ;  /* 0x0000068000007944 */ /* 0x003fea0003c00000 */
[----:B-1----:R-:W-:Y:S01]  /*3130*/  IMAD.MOV.U32 R25, RZ, RZ, R21 ;  /* 0x000000ffff197224 */ /* 0x002fe200078e0015 */
[----:B------:R-:W-:Y:S01]  /*3140*/  MOV R24, 0x31a0 ;  /* 0x000031a000187802 */ /* 0x000fe20000000f00 */
[----:B0-----:R-:W-:-:S02]  /*3150*/  IMAD.MOV.U32 R23, RZ, RZ, R27 ;  /* 0x000000ffff177224 */ /* 0x001fc400078e001b */
[----:B------:R-:W-:Y:S02]  /*3160*/  IMAD.MOV.U32 R22, RZ, RZ, 0x10 ;  /* 0x00000010ff167424 */ /* 0x000fe400078e00ff */
[----:B------:R-:W-:Y:S02]  /*3170*/  IMAD.MOV.U32 R21, RZ, RZ, 0x1f ;  /* 0x0000001fff157424 */ /* 0x000fe400078e00ff */
[----:B------:R-:W-:Y:S02]  /*3180*/  IMAD.MOV.U32 R20, RZ, RZ, -0x1 ;  /* 0xffffffffff147424 */ /* 0x000fe400078e00ff */
[----:B------:R-:W-:Y:S05]  /*3190*/  CALL.REL.NOINC `($__internal_0_$__cuda_sm70_shflsync_bfly_p) ;  /* 0x0000061000007944 */ /* 0x000fea0003c00000 */
[----:B-1----:R-:W-:Y:S01]  /*31a0*/  IMAD.MOV.U32 R26, RZ, RZ, R21 ;  /* 0x000000ffff1a7224 */ /* 0x002fe200078e0015 */
[----:B0-----:R-:W-:Y:S05]  /*31b0*/  BRA `(.L_x_43) ;  /* 0xffffed3000007947 */ /* 0x001fea000383ffff */
.L_x_20:
[----:B------:R-:W-:Y:S01]  /*31c0*/  IMAD.MOV.U32 R23, RZ, RZ, R34 ;  /* 0x000000ffff177224 */ /* 0x000fe200078e0022 */
[----:B------:R-:W-:Y:S01]  /*31d0*/  MOV R24, 0x3220 ;  /* 0x0000322000187802 */ /* 0x000fe20000000f00 */
[----:B------:R-:W-:Y:S02]  /*31e0*/  IMAD.MOV.U32 R22, RZ, RZ, 0x8 ;  /* 0x00000008ff167424 */ /* 0x000fe400078e00ff */
[----:B------:R-:W-:Y:S02]  /*31f0*/  IMAD.MOV.U32 R21, RZ, RZ, 0x1f ;  /* 0x0000001fff157424 */ /* 0x000fe400078e00ff */
[----:B------:R-:W-:-:S02]  /*3200*/  IMAD.MOV.U32 R20, RZ, RZ, -0x1 ;  /* 0xffffffffff147424 */ /* 0x000fc400078e00ff */
[----:B0-23--:R-:W-:Y:S05]  /*3210*/  CALL.REL.NOINC `($__internal_0_$__cuda_sm70_shflsync_bfly_p) ;  /* 0x0000059000007944 */ /* 0x00dfea0003c00000 */
[----:B------:R-:W-:Y:S01]  /*3220*/  FSEL R25, R25, R32, P1 ;  /* 0x0000002019197208 */ /* 0x000fe20000800000 */
[----:B-1----:R-:W-:Y:S01]  /*3230*/  IMAD.MOV.U32 R35, RZ, RZ, R21 ;  /* 0x000000ffff237224 */ /* 0x002fe200078e0015 */
[----:B------:R-:W-:Y:S01]  /*3240*/  MOV R24, 0x32a0 ;  /* 0x000032a000187802 */ /* 0x000fe20000000f00 */
[----:B0-----:R-:W-:-:S02]  /*3250*/  IMAD.MOV.U32 R22, RZ, RZ, 0x8 ;  /* 0x00000008ff167424 */ /* 0x001fc400078e00ff */
[----:B------:R-:W-:Y:S02]  /*3260*/  IMAD.MOV.U32 R21, RZ, RZ, 0x1f ;  /* 0x0000001fff157424 */ /* 0x000fe400078e00ff */
[----:B------:R-:W-:Y:S02]  /*3270*/  IMAD.MOV.U32 R20, RZ, RZ, -0x1 ;  /* 0xffffffffff147424 */ /* 0x000fe400078e00ff */
[----:B------:R-:W-:Y:S02]  /*3280*/  IMAD.MOV.U32 R23, RZ, RZ, R25 ;  /* 0x000000ffff177224 */ /* 0x000fe400078e0019 */
[----:B------:R-:W-:Y:S05]  /*3290*/  CALL.REL.NOINC `($__internal_0_$__cuda_sm70_shflsync_bfly_p) ;  /* 0x0000051000007944 */ /* 0x000fea0003c00000 */
[----:B------:R-:W-:Y:S01]  /*32a0*/  SEL R26, R26, R27, P1 ;  /* 0x0000001b1a1a7207 */ /* 0x000fe20000800000 */
[----:B-1----:R-:W-:Y:S01]  /*32b0*/  IMAD.MOV.U32 R32, RZ, RZ, R21 ;  /* 0x000000ffff207224 */ /* 0x002fe200078e0015 */
[----:B------:R-:W-:Y:S01]  /*32c0*/  MOV R24, 0x3320 ;  /* 0x0000332000187802 */ /* 0x000fe20000000f00 */
[----:B0-----:R-:W-:Y:S02]  /*32d0*/  IMAD.MOV.U32 R22, RZ, RZ, 0x8 ;  /* 0x00000008ff167424 */ /* 0x001fe400078e00ff */
[----:B------:R-:W-:Y:S02]  /*32e0*/  IMAD.MOV.U32 R21, RZ, RZ, 0x1f ;  /* 0x0000001fff157424 */ /* 0x000fe400078e00ff */
[----:B------:R-:W-:-:S02]  /*32f0*/  IMAD.MOV.U32 R20, RZ, RZ, -0x1 ;  /* 0xffffffffff147424 */ /* 0x000fc400078e00ff */
[----:B------:R-:W-:Y:S02]  /*3300*/  IMAD.MOV.U32 R23, RZ, RZ, R26 ;  /* 0x000000ffff177224 */ /* 0x000fe400078e001a */
[----:B------:R-:W-:Y:S05]  /*3310*/  CALL.REL.NOINC `($__internal_0_$__cuda_sm70_shflsync_bfly_p) ;  /* 0x0000049000007944 */ /* 0x000fea0003c00000 */
[----:B-1----:R-:W-:Y:S01]  /*3320*/  IMAD.MOV.U32 R27, RZ, RZ, R21 ;  /* 0x000000ffff1b7224 */ /* 0x002fe200078e0015 */
[----:B0-----:R-:W-:Y:S05]  /*3330*/  BRA `(.L_x_44) ;  /* 0xffffec7000007947 */ /* 0x001fea000383ffff */
.L_x_21:
[----:B------:R-:W-:Y:S01]  /*3340*/  IMAD.MOV.U32 R23, RZ, RZ, R34 ;  /* 0x000000ffff177224 */ /* 0x000fe200078e0022 */
[----:B------:R-:W-:Y:S01]  /*3350*/  MOV R24, 0x33a0 ;  /* 0x000033a000187802 */ /* 0x000fe20000000f00 */
[----:B------:R-:W-:Y:S02]  /*3360*/  IMAD.MOV.U32 R22, RZ, RZ, 0x4 ;  /* 0x00000004ff167424 */ /* 0x000fe400078e00ff */
[----:B------:R-:W-:Y:S02]  /*3370*/  IMAD.MOV.U32 R21, RZ, RZ, 0x1f ;  /* 0x0000001fff157424 */ /* 0x000fe400078e00ff */
[----:B------:R-:W-:Y:S02]  /*3380*/  IMAD.MOV.U32 R20, RZ, RZ, -0x1 ;  /* 0xffffffffff147424 */ /* 0x000fe400078e00ff */
[----:B--2---:R-:W-:Y:S05]  /*3390*/  CALL.REL.NOINC `($__internal_0_$__cuda_sm70_shflsync_bfly_p) ;  /* 0x0000041000007944 */ /* 0x004fea0003c00000 */
[----:B-1----:R-:W-:Y:S01]  /*33a0*/  IMAD.MOV.U32 R35, RZ, RZ, R21 ;  /* 0x000000ffff237224 */ /* 0x002fe200078e0015 */
[----:B0-----:R-:W-:Y:S05]  /*33b0*/  BRA `(.L_x_45) ;  /* 0xffffec5000007947 */ /* 0x001fea000383ffff */
.L_x_22:
        /* <DEDUP_REMOVED lines=16> */
.L_x_23:
        /* <DEDUP_REMOVED lines=24> */
.L_x_24:
[----:B------:R-:W-:Y:S01]  /*3640*/  IMAD.MOV.U32 R23, RZ, RZ, R25 ;  /* 0x000000ffff177224 */ /* 0x000fe200078e0019 */
[----:B------:R-:W-:Y:S01]  /*3650*/  MOV R24, 0x36a0 ;  /* 0x000036a000187802 */ /* 0x000fe20000000f00 */
[----:B------:R-:W-:Y:S02]  /*3660*/  IMAD.MOV.U32 R22, RZ, RZ, 0x1 ;  /* 0x00000001ff167424 */ /* 0x000fe400078e00ff */
[----:B------:R-:W-:Y:S02]  /*3670*/  IMAD.MOV.U32 R21, RZ, RZ, 0x1f ;  /* 0x0000001fff157424 */ /* 0x000fe400078e00ff */
[----:B------:R-:W-:-:S02]  /*3680*/  IMAD.MOV.U32 R20, RZ, RZ, -0x1 ;  /* 0xffffffffff147424 */ /* 0x000fc400078e00ff */
[----:B0-2---:R-:W-:Y:S05]  /*3690*/  CALL.REL.NOINC `($__internal_0_$__cuda_sm70_shflsync_bfly_p) ;  /* 0x0000011000007944 */ /* 0x005fea0003c00000 */
[----:B-1----:R-:W-:Y:S01]  /*36a0*/  IMAD.MOV.U32 R34, RZ, RZ, R21 ;  /* 0x000000ffff227224 */ /* 0x002fe200078e0015 */
[----:B0-----:R-:W-:Y:S05]  /*36b0*/  BRA `(.L_x_48) ;  /* 0xffffeac000007947 */ /* 0x001fea000383ffff */
.L_x_25:
        /* <DEDUP_REMOVED lines=15> */
        .weak           $__internal_0_$__cuda_sm70_shflsync_bfly_p
        .type           $__internal_0_$__cuda_sm70_shflsync_bfly_p,@function
        .size           $__internal_0_$__cuda_sm70_shflsync_bfly_p,(.L_x_10944 - $__internal_0_$__cuda_sm70_shflsync_bfly_p)
$__internal_0_$__cuda_sm70_shflsync_bfly_p:
[----:B------:R-:W-:Y:S01]  /*37b0*/  IMAD.MOV.U32 R36, RZ, RZ, R24 ;  /* 0x000000ffff247224 */ /* 0x000fe200078e0018 */
[----:B------:R-:W-:Y:S04]  /*37c0*/  WARPSYNC R20 ;  /* 0x0000001400007348 */ /* 0x000fe80003800000 */
[----:B------:R-:W-:Y:S01]  /*37d0*/  IMAD.MOV.U32 R37, RZ, RZ, 0x0 ;  /* 0x00000000ff257424 */ /* 0x000fe200078e00ff */
[----:B------:R0:W1:Y:S03]  /*37e0*/  SHFL.BFLY PT, R21, R23, R22, R21 ;  /* 0x0c00001617157389 */ /* 0x00006600000e0015 */
[----:B------:R-:W-:Y:S05]  /*37f0*/  RET.REL.NODEC R36 `(_ZN4vllm3moe10topkGatingILi18ELi576ELi4ELi4ELi32El13__nv_bfloat16LNS0_11ScoringFuncE1EEEvPKT5_PKbPfiPT4_PiiiibPKf) ;  /* 0xffffc80024007950 */ /* 0x000fea0003c3ffff */
.L_x_50:
[----:B------:R-:W-:-:S00]  /*3800*/  BRA `(.L_x_50) ;  /* 0xfffffff000007947 */ /* 0x000fc0000383ffff */
[----:B------:R-:W-:-:S00]  /*3810*/  NOP ;  /* 0x0000000000007918 */ /* 0x000fc00000000000 */
        /* <DEDUP_REMOVED lines=14> */
.L_x_10944:


//--------------------- .text._ZN4vllm3moe10topkGatingILi14ELi448ELi4ELi4ELi32El13__nv_bfloat16LNS0_11ScoringFuncE1EEEvPKT5_PKbPfiPT4_PiiiibPKf --------------------------
	.section	.text._ZN4vllm3moe10topkGatingILi14ELi448ELi4ELi4ELi32El13__nv_bfloat16LNS0_11ScoringFuncE1EEEvPKT5_PKbPfiPT4_PiiiibPKf,"ax",@progbits
	.sectioninfo	@"SHI_REGISTERS=40"
	.align	128
        .global         _ZN4vllm3moe10topkGatingILi14ELi448ELi4ELi4ELi32El13__nv_bfloat16LNS0_11ScoringFuncE1EEEvPKT5_PKbPfiPT4_PiiiibPKf
        .type           _ZN4vllm3moe10topkGatingILi14ELi448ELi4ELi4ELi32El13__nv_bfloat16LNS0_11ScoringFuncE1EEEvPKT5_PKbPfiPT4_PiiiibPKf,@function
        .size           _ZN4vllm3moe10topkGatingILi14ELi448ELi4ELi4ELi32El13__nv_bfloat16LNS0_11ScoringFuncE1EEEvPKT5_PKbPfiPT4_PiiiibPKf,(.L_x_10945 - _ZN4vllm3moe10topkGatingILi14ELi448ELi4ELi4ELi32El13__nv_bfloat16LNS0_11ScoringFuncE1EEEvPKT5_PKbPfiPT4_PiiiibPKf)
        .other          _ZN4vllm3moe10topkGatingILi14ELi448ELi4ELi4ELi32El13__nv_bfloat16LNS0_11ScoringFuncE1EEEvPKT5_PKbPfiPT4_PiiiibPKf,@"STO_CUDA_ENTRY STV_DEFAULT"
_ZN4vllm3moe10topkGatingILi14ELi448ELi4ELi4ELi32El13__nv_bfloat16LNS0_11ScoringFuncE1EEEvPKT5_PKbPfiPT4_PiiiibPKf:
.text._ZN4vllm3moe10topkGatingILi14ELi448ELi4ELi4ELi32El13__nv_bfloat16LNS0_11ScoringFuncE1EEEvPKT5_PKbPfiPT4_PiiiibPKf:
        /* <DEDUP_REMOVED lines=15> */
[----:B------:R-:W2:Y:S04]  /*00f0*/  LDG.E R8, [R4.64] ;  /* 0x0000000604087981 */ /* 0x000ea8000c1e1900 */
[----:B------:R2:W3:Y:S04]  /*0100*/  LDG.E R12, [R4.64+0x80] ;  /* 0x00008006040c7981 */ /* 0x0004e8000c1e1900 */
[----:B------:R2:W4:Y:S04]  /*0110*/  LDG.E R15, [R4.64+0x100] ;  /* 0x00010006040f7981 */ /* 0x000528000c1e1900 */
[----:B------:R2:W5:Y:S01]  /*0120*/  LDG.E R13, [R4.64+0x280] ;  /* 0x00028006040d7981 */ /* 0x000562000c1e1900 */
[----:B------:R-:W-:-:S03]  /*0130*/  ISETP.NE.U32.AND P0, PT, RZ, c[0x0][0x168], PT ;  /* 0x00005a00ff007a0c */ /* 0x000fc60003f05070 */
[----:B------:R2:W4:Y:S04]  /*0140*/  LDG.E R16, [R4.64+0x180] ;  /* 0x0001800604107981 */ /* 0x000528000c1e1900 */
[----:B------:R2:W4:Y:S04]  /*0150*/  LDG.E R14, [R4.64+0x200] ;  /* 0x00020006040e7981 */ /* 0x000528000c1e1900 */
[----:B------:R2:W5:Y:S01]  /*0160*/  LDG.E R3, [R4.64+0x300] ;  /* 0x0003000604037981 */ /* 0x000562000c1e1900 */
[----:B------:R-:W-:-:S13]  /*0170*/  ISETP.NE.AND.EX P0, PT, RZ, c[0x0][0x16c], PT, P0 ;  /* 0x00005b00ff007a0c */ /* 0x000fda0003f05300 */
[----:B------:R-:W-:-:S04]  /*0180*/  @P0 IADD3 R6, P1, R26, c[0x0][0x168], RZ ;  /* 0x00005a001a060a10 */ /* 0x000fc80007f3e0ff */
[----:B------:R-:W-:-:S05]  /*0190*/  @P0 LEA.HI.X.SX32 R7, R26, c[0x0][0x16c], 0x1, P1 ;  /* 0x00005b001a070a11 */ /* 0x000fca00008f0eff */
[----:B------:R0:W5:Y:S01]  /*01a0*/  @P0 LDG.E.U8 R2, [R6.64] ;  /* 0x0000000606020981 */ /* 0x000162000c1e1100 */
[----:B------:R-:W-:Y:S02]  /*01b0*/  IMAD.MOV.U32 R28, RZ, RZ, 0x1 ;  /* 0x00000001ff1c7424 */ /* 0x000fe400078e00ff */
[----:B------:R-:W-:Y:S01]  /*01c0*/  IMAD.MOV.U32 R33, RZ, RZ, 0x1 ;  /* 0x00000001ff217424 */ /* 0x000fe200078e00ff */
[----:B--2---:R-:W-:-:S05]  /*01d0*/  PRMT R4, RZ, 0x5410, R8 ;  /* 0x00005410ff047816 */ /* 0x004fca0000000008 */
[----:B------:R-:W-:Y:S01]  /*01e0*/  FMUL.FTZ R10, R4, -1.4426950216293334961 ;  /* 0xbfb8aa3b040a7820 */ /* 0x000fe20000410000 */
[----:B------:R-:W-:-:S05]  /*01f0*/  PRMT R4, RZ, 0x7610, R8 ;  /* 0x00007610ff047816 */ /* 0x000fca0000000008 */
[----:B------:R-:W-:Y:S01]  /*0200*/  FMUL.FTZ R9, R4, -1.4426950216293334961 ;  /* 0xbfb8aa3b04097820 */ /* 0x000fe20000410000 */
[----:B---3--:R-:W-:-:S05]  /*0210*/  PRMT R4, RZ, 0x5410, R12 ;  /* 0x00005410ff047816 */ /* 0x008fca000000000c */
[----:B------:R-:W-:Y:S01]  /*0220*/  FMUL.FTZ R11, R4, -1.4426950216293334961 ;  /* 0xbfb8aa3b040b7820 */ /* 0x000fe20000410000 */
[----:B------:R-:W-:Y:S02]  /*0230*/  PRMT R4, RZ, 0x7610, R12 ;  /* 0x00007610ff047816 */ /* 0x000fe4000000000c */
[----:B----4-:R-:W-:-:S03]  /*0240*/  PRMT R5, RZ, 0x7610, R15 ;  /* 0x00007610ff057816 */ /* 0x010fc6000000000f */
[----:B------:R-:W-:Y:S01]  /*0250*/  FMUL.FTZ R12, R4, -1.4426950216293334961 ;  /* 0xbfb8aa3b040c7820 */ /* 0x000fe20000410000 */
[----:B------:R-:W-:Y:S02]  /*0260*/  PRMT R4, RZ, 0x5410, R15 ;  /* 0x00005410ff047816 */ /* 0x000fe4000000000f */
[--C-:B-----5:R-:W-:Y:S02]  /*0270*/  PRMT R15, RZ, 0x5410, R13.reuse ;  /* 0x00005410ff0f7816 */ /* 0x120fe4000000000d */
[----:B------:R-:W-:Y:S02]  /*0280*/  PRMT R13, RZ, 0x7610, R13 ;  /* 0x00007610ff0d7816 */ /* 0x000fe4000000000d */
[--C-:B0-----:R-:W-:Y:S02]  /*0290*/  PRMT R6, RZ, 0x5410, R16.reuse ;  /* 0x00005410ff067816 */ /* 0x101fe40000000010 */
[----:B------:R-:W-:Y:S01]  /*02a0*/  PRMT R7, RZ, 0x7610, R16 ;  /* 0x00007610ff077816 */ /* 0x000fe20000000010 */
[----:B------:R-:W-:Y:S01]  /*02b0*/  FMUL.FTZ R17, R13, -1.4426950216293334961 ;  /* 0xbfb8aa3b0d117820 */ /* 0x000fe20000410000 */
[--C-:B------:R-:W-:Y:S01]  /*02c0*/  PRMT R8, RZ, 0x5410, R14.reuse ;  /* 0x00005410ff087816 */ /* 0x100fe2000000000e */
[----:B------:R-:W0:Y:S01]  /*02d0*/  MUFU.EX2 R10, R10 ;  /* 0x0000000a000a7308 */ /* 0x000e220000000800 */
[----:B------:R-:W-:-:S02]  /*02e0*/  PRMT R14, RZ, 0x7610, R14 ;  /* 0x00007610ff0e7816 */ /* 0x000fc4000000000e */
[--C-:B------:R-:W-:Y:S01]  /*02f0*/  PRMT R13, RZ, 0x5410, R3.reuse ;  /* 0x00005410ff0d7816 */ /* 0x100fe20000000003 */
[----:B------:R-:W-:Y:S01]  /*0300*/  FMUL.FTZ R4, R4, -1.4426950216293334961 ;  /* 0xbfb8aa3b04047820 */ /* 0x000fe20000410000 */
[----:B------:R-:W-:Y:S01]  /*0310*/  PRMT R3, RZ, 0x7610, R3 ;  /* 0x00007610ff037816 */ /* 0x000fe20000000003 */
[----:B------:R-:W-:Y:S02]  /*0320*/  FMUL.FTZ R5, R5, -1.4426950216293334961 ;  /* 0xbfb8aa3b05057820 */ /* 0x000fe40000410000 */
[----:B------:R-:W1:Y:S01]  /*0330*/  MUFU.EX2 R9, R9 ;  /* 0x0000000900097308 */ /* 0x000e620000000800 */
[----:B------:R-:W-:Y:S02]  /*0340*/  FMUL.FTZ R6, R6, -1.4426950216293334961 ;  /* 0xbfb8aa3b06067820 */ /* 0x000fe40000410000 */
[----:B------:R-:W-:Y:S02]  /*0350*/  FMUL.FTZ R7, R7, -1.4426950216293334961 ;  /* 0xbfb8aa3b07077820 */ /* 0x000fe40000410000 */
[----:B------:R-:W-:-:S02]  /*0360*/  FMUL.FTZ R14, R14, -1.4426950216293334961 ;  /* 0xbfb8aa3b0e0e7820 */ /* 0x000fc40000410000 */
[----:B------:R-:W-:Y:S01]  /*0370*/  FMUL.FTZ R15, R15, -1.4426950216293334961 ;  /* 0xbfb8aa3b0f0f7820 */ /* 0x000fe20000410000 */
[----:B------:R-:W2:Y:S01]  /*0380*/  MUFU.EX2 R11, R11 ;  /* 0x0000000b000b7308 */ /* 0x000ea20000000800 */
[----:B------:R-:W-:Y:S02]  /*0390*/  FMUL.FTZ R16, R3, -1.4426950216293334961 ;  /* 0xbfb8aa3b03107820 */ /* 0x000fe40000410000 */
[----:B------:R-:W-:Y:S02]  /*03a0*/  FMUL.FTZ R8, R8, -1.4426950216293334961 ;  /* 0xbfb8aa3b08087820 */ /* 0x000fe40000410000 */
[----:B------:R-:W-:-:S03]  /*03b0*/  FMUL.FTZ R13, R13, -1.4426950216293334961 ;  /* 0xbfb8aa3b0d0d7820 */ /* 0x000fc60000410000 */
[----:B------:R-:W3:Y:S08]  /*03c0*/  MUFU.EX2 R12, R12 ;  /* 0x0000000c000c7308 */ /* 0x000ef00000000800 */
[----:B------:R-:W4:Y:S08]  /*03d0*/  MUFU.EX2 R4, R4 ;  /* 0x0000000400047308 */ /* 0x000f300000000800 */
[----:B------:R-:W5:Y:S08]  /*03e0*/  MUFU.EX2 R5, R5 ;  /* 0x0000000500057308 */ /* 0x000f700000000800 */
[----:B------:R-:W1:Y:S08]  /*03f0*/  MUFU.EX2 R6, R6 ;  /* 0x0000000600067308 */ /* 0x000e700000000800 */
[----:B------:R-:W2:Y:S01]  /*0400*/  MUFU.EX2 R7, R7 ;  /* 0x0000000700077308 */ /* 0x000ea20000000800 */
[----:B0-----:R-:W-:-:S07]  /*0410*/  FADD.FTZ R3, R10, 1 ;  /* 0x3f8000000a037421 */ /* 0x001fce0000010000 */
[----:B------:R-:W0:Y:S01]  /*0420*/  MUFU.EX2 R14, R14 ;  /* 0x0000000e000e7308 */ /* 0x000e220000000800 */
[----:B-1----:R-:W-:-:S07]  /*0430*/  FADD.FTZ R9, R9, 1 ;  /* 0x3f80000009097421 */ /* 0x002fce0000010000 */
[----:B------:R-:W1:Y:S08]  /*0440*/  MUFU.EX2 R15, R15 ;  /* 0x0000000f000f7308 */ /* 0x000e700000000800 */
[----:B------:R-:W0:Y:S08]  /*0450*/  MUFU.EX2 R17, R17 ;  /* 0x0000001100117308 */ /* 0x000e300000000800 */
[----:B------:R-:W0:Y:S01]  /*0460*/  MUFU.EX2 R16, R16 ;  /* 0x0000001000107308 */ /* 0x000e220000000800 */
[----:B--2---:R-:W-:-:S07]  /*0470*/  FADD.FTZ R10, R11, 1 ;  /* 0x3f8000000b0a7421 */ /* 0x004fce0000010000 */
[----:B------:R-:W2:Y:S08]  /*0480*/  MUFU.EX2 R8, R8 ;  /* 0x0000000800087308 */ /* 0x000eb00000000800 */
[----:B------:R-:W1:Y:S01]  /*0490*/  MUFU.EX2 R13, R13 ;  /* 0x0000000d000d7308 */ /* 0x000e620000000800 */
[----:B---3--:R-:W-:Y:S02]  /*04a0*/  FADD.FTZ R11, R12, 1 ;  /* 0x3f8000000c0b7421 */ /* 0x008fe40000010000 */
[----:B----4-:R-:W-:Y:S01]  /*04b0*/  FADD.FTZ R4, R4, 1 ;  /* 0x3f80000004047421 */ /* 0x010fe20000010000 */
[----:B------:R-:W-:Y:S01]  /*04c0*/  @P0 ISETP.NE.AND P1, PT, R2, RZ, PT ;  /* 0x000000ff0200020c */ /* 0x000fe20003f25270 */
[----:B-----5:R-:W-:-:S03]  /*04d0*/  FADD.FTZ R5, R5, 1 ;  /* 0x3f80000005057421 */ /* 0x020fc60000010000 */
[----:B------:R-:W3:Y:S01]  /*04e0*/  MUFU.RCP R3, R3 ;  /* 0x0000000300037308 */ /* 0x000ee20000001000 */
[----:B------:R-:W-:Y:S02]  /*04f0*/  FADD.FTZ R6, R6, 1 ;  /* 0x3f80000006067421 */ /* 0x000fe40000010000 */
[----:B------:R-:W-:Y:S02]  /*0500*/  FADD.FTZ R7, R7, 1 ;  /* 0x3f80000007077421 */ /* 0x000fe40000010000 */
[----:B0-----:R-:W-:-:S03]  /*0510*/  FADD.FTZ R14, R14, 1 ;  /* 0x3f8000000e0e7421 */ /* 0x001fc60000010000 */
[----:B------:R-:W0:Y:S01]  /*0520*/  MUFU.RCP R9, R9 ;  /* 0x0000000900097308 */ /* 0x000e220000001000 */
[----:B-1----:R-:W-:Y:S02]  /*0530*/  FADD.FTZ R15, R15, 1 ;  /* 0x3f8000000f0f7421 */ /* 0x002fe40000010000 */
[----:B------:R-:W-:Y:S02]  /*0540*/  FADD.FTZ R17, R17, 1 ;  /* 0x3f80000011117421 */ /* 0x000fe40000010000 */
[----:B------:R-:W-:Y:S01]  /*0550*/  FADD.FTZ R16, R16, 1 ;  /* 0x3f80000010107421 */ /* 0x000fe20000010000 */
[----:B------:R-:W-:Y:S02]  /*0560*/  @P0 SEL R2, RZ, 0x1, P1 ;  /* 0x00000001ff020807 */ /* 0x000fe40000800000 */
[----:B------:R-:W1:Y:S01]  /*0570*/  MUFU.RCP R11, R11 ;  /* 0x0000000b000b7308 */ /* 0x000e620000001000 */
[----:B--2---:R-:W-:Y:S02]  /*0580*/  FADD.FTZ R8, R8, 1 ;  /* 0x3f80000008087421 */ /* 0x004fe40000010000 */
[----:B------:R-:W-:-:S05]  /*0590*/  FADD.FTZ R13, R13, 1 ;  /* 0x3f8000000d0d7421 */ /* 0x000fca0000010000 */
[----:B------:R-:W2:Y:S01]  /*05a0*/  MUFU.RCP R12, R4 ;  /* 0x00000004000c7308 */ /* 0x000ea20000001000 */
[----:B------:R-:W-:-:S07]  /*05b0*/  @P0 PRMT R28, R2, 0x7610, R28 ;  /* 0x00007610021c0816 */ /* 0x000fce000000001c */
[----:B------:R-:W4:Y:S01]  /*05c0*/  MUFU.RCP R10, R10 ;  /* 0x0000000a000a7308 */ /* 0x000f220000001000 */
[----:B------:R-:W-:-:S07]  /*05d0*/  ISETP.NE.U32.AND P0, PT, RZ, c[0x0][0x1a0], PT ;  /* 0x00006800ff007a0c */ /* 0x000fce0003f05070 */
[----:B------:R-:W5:Y:S08]  /*05e0*/  MUFU.RCP R18, R5 ;  /* 0x0000000500127308 */ /* 0x000f700000001000 */
[----:B------:R-:W0:Y:S08]  /*05f0*/  MUFU.RCP R19, R6 ;  /* 0x0000000600137308 */ /* 0x000e300000001000 */
[----:B------:R-:W0:Y:S01]  /*0600*/  MUFU.RCP R20, R7 ;  /* 0x0000000700147308 */ /* 0x000e220000001000 */
[----:B------:R-:W-:-:S07]  /*0610*/  ISETP.NE.AND.EX P0, PT, RZ, c[0x0][0x1a4], PT, P0 ;  /* 0x00006900ff007a0c */ /* 0x000fce0003f05300 */
[----:B------:R-:W1:Y:S01]  /*0620*/  MUFU.RCP R14, R14 ;  /* 0x0000000e000e7308 */ /* 0x000e620000001000 */
[----:B---3--:R-:W-:-:S07]  /*0630*/  FSETP.GEU.FTZ.AND P3, PT, |R3|, +INF , PT ;  /* 0x7f8000000300780b */ /* 0x008fce0003f7e200 */
[----:B------:R-:W3:Y:S01]  /*0640*/  MUFU.RCP R15, R15 ;  /* 0x0000000f000f7308 */ /* 0x000ee20000001000 */
[----:B0-----:R-:W-:-:S07]  /*0650*/  FSETP.GEU.FTZ.AND P4, PT, |R9|, +INF , PT ;  /* 0x7f8000000900780b */ /* 0x001fce0003f9e200 */
[----:B------:R0:W0:Y:S08]  /*0660*/  MUFU.RCP R21, R8 ;  /* 0x0000000800157308 */ /* 0x0000300000001000 */
[----:B------:R-:W0:Y:S08]  /*0670*/  MUFU.RCP R17, R17 ;  /* 0x0000001100117308 */ /* 0x000e300000001000 */
[----:B------:R-:W0:Y:S08]  /*0680*/  MUFU.RCP R22, R13 ;  /* 0x0000000d00167308 */ /* 0x000e300000001000 */
[----:B------:R-:W0:Y:S01]  /*0690*/  MUFU.RCP R16, R16 ;  /* 0x0000001000107308 */ /* 0x000e220000001000 */
[----:B------:R-:W-:-:S02]  /*06a0*/  FSEL R2, R3, RZ, !P3 ;  /* 0x000000ff03027208 */ /* 0x000fc40005800000 */
[----:B-1----:R-:W-:Y:S02]  /*06b0*/  FSETP.GEU.FTZ.AND P6, PT, |R11|, +INF , PT ;  /* 0x7f8000000b00780b */ /* 0x002fe40003fde200 */
[----:B--2---:R-:W-:Y:S02]  /*06c0*/  FSETP.GEU.FTZ.AND P1, PT, |R12|, +INF , PT ;  /* 0x7f8000000c00780b */ /* 0x004fe40003f3e200 */
[----:B------:R-:W-:Y:S02]  /*06d0*/  FSEL R3, R9, RZ, !P4 ;  /* 0x000000ff09037208 */ /* 0x000fe40006000000 */
[----:B----4-:R-:W-:Y:S02]  /*06e0*/  FSETP.GEU.FTZ.AND P5, PT, |R10|, +INF , PT ;  /* 0x7f8000000a00780b */ /* 0x010fe40003fbe200 */
[----:B-----5:R-:W-:Y:S02]  /*06f0*/  FSETP.GEU.FTZ.AND P2, PT, |R18|, +INF , PT ;  /* 0x7f8000001200780b */ /* 0x020fe40003f5e200 */
[----:B------:R-:W-:-:S02]  /*0700*/  FSETP.GEU.FTZ.AND P3, PT, |R19|, +INF , PT ;  /* 0x7f8000001300780b */ /* 0x000fc40003f7e200 */
[----:B------:R-:W-:Y:S02]  /*0710*/  FSETP.GEU.FTZ.AND P4, PT, |R20|, +INF , PT ;  /* 0x7f8000001400780b */ /* 0x000fe40003f9e200 */
[----:B------:R-:W-:Y:S02]  /*0720*/  FSEL R5, R11, RZ, !P6 ;  /* 0x000000ff0b057208 */ /* 0x000fe40007000000 */
[----:B------:R-:W-:Y:S02]  /*0730*/  FSEL R6, R12, RZ, !P1 ;  /* 0x000000ff0c067208 */ /* 0x000fe40004800000 */
[----:B------:R-:W-:Y:S02]  /*0740*/  FSEL R4, R10, RZ, !P5 ;  /* 0x000000ff0a047208 */ /* 0x000fe40006800000 */
[----:B------:R-:W-:Y:S02]  /*0750*/  FSETP.GEU.FTZ.AND P6, PT, |R14|, +INF , PT ;  /* 0x7f8000000e00780b */ /* 0x000fe40003fde200 */
[----:B---3--:R-:W-:-:S02]  /*0760*/  FSETP.GEU.FTZ.AND P1, PT, |R15|, +INF , PT ;  /* 0x7f8000000f00780b */ /* 0x008fc40003f3e200 */
[----:B------:R-:W-:Y:S02]  /*0770*/  FSEL R7, R18, RZ, !P2 ;  /* 0x000000ff12077208 */ /* 0x000fe40005000000 */
[----:B0-----:R-:W-:Y:S02]  /*0780*/  FSEL R8, R19, RZ, !P3 ;  /* 0x000000ff13087208 */ /* 0x001fe40005800000 */
[----:B------:R-:W-:Y:S02]  /*0790*/  FSEL R9, R20, RZ, !P4 ;  /* 0x000000ff14097208 */ /* 0x000fe40006000000 */
        /* <DEDUP_REMOVED lines=13> */
[----:B------:R-:W2:Y:S04]  /*0870*/  LDG.E R16, [R34.64+0x4] ;  /* 0x0000040622107981 */ /* 0x000ea8000c1e1900 */
[----:B------:R-:W3:Y:S04]  /*0880*/  LDG.E R19, [R34.64] ;  /* 0x0000000622137981 */ /* 0x000ee8000c1e1900 */
[----:B------:R-:W4:Y:S04]  /*0890*/  LDG.E R18, [R34.64+0x304] ;  /* 0x0003040622127981 */ /* 0x000f28000c1e1900 */
[----:B------:R-:W5:Y:S04]  /*08a0*/  LDG.E R21, [R34.64+0x300] ;  /* 0x0003000622157981 */ /* 0x000f68000c1e1900 */
[----:B------:R-:W4:Y:S04]  /*08b0*/  LDG.E R20, [R34.64+0x404] ;  /* 0x0004040622147981 */ /* 0x000f28000c1e1900 */
[----:B------:R-:W4:Y:S04]  /*08c0*/  LDG.E R23, [R34.64+0x400] ;  /* 0x0004000622177981 */ /* 0x000f28000c1e1900 */
[----:B------:R-:W4:Y:S04]  /*08d0*/  LDG.E R22, [R34.64+0x504] ;  /* 0x0005040622167981 */ /* 0x000f28000c1e1900 */
[----:B------:R-:W4:Y:S04]  /*08e0*/  LDG.E R24, [R34.64+0x104] ;  /* 0x0001040622187981 */ /* 0x000f28000c1e1900 */
[----:B------:R-:W5:Y:S04]  /*08f0*/  LDG.E R30, [R34.64+0x204] ;  /* 0x00020406221e7981 */ /* 0x000f68000c1e1900 */
[----:B------:R-:W5:Y:S04]  /*0900*/  LDG.E R31, [R34.64+0x500] ;  /* 0x00050006221f7981 */ /* 0x000f68000c1e1900 */
[----:B------:R-:W5:Y:S04]  /*0910*/  LDG.E R37, [R34.64+0x100] ;  /* 0x0001000622257981 */ /* 0x000f68000c1e1900 */
[----:B------:R-:W5:Y:S04]  /*0920*/  LDG.E R29, [R34.64+0x600] ;  /* 0x00060006221d7981 */ /* 0x000f68000c1e1900 */
[----:B------:R-:W5:Y:S01]  /*0930*/  LDG.E R32, [R34.64+0x604] ;  /* 0x0006040622207981 */ /* 0x000f62000c1e1900 */
[----:B--2---:R-:W-:-:S02]  /*0940*/  FADD.FTZ R17, R3, R16 ;  /* 0x0000001003117221 */ /* 0x004fc40000010000 */
[----:B---3--:R-:W-:Y:S02]  /*0950*/  FADD.FTZ R16, R2, R19 ;  /* 0x0000001302107221 */ /* 0x008fe40000010000 */
[----:B------:R-:W2:Y:S04]  /*0960*/  LDG.E R19, [R34.64+0x200] ;  /* 0x0002000622137981 */ /* 0x000ea8000c1e1900 */
[----:B------:R5:W-:Y:S01]  /*0970*/  STL.64 [R1], R16 ;  /* 0x0000001001007387 */ /* 0x000be20000100a00 */
[----:B----4-:R-:W-:Y:S02]  /*0980*/  FADD.FTZ R25, R5, R24 ;  /* 0x0000001805197221 */ /* 0x010fe40000010000 */
[----:B-----5:R-:W-:Y:S02]  /*0990*/  FADD.FTZ R17, R7, R30 ;  /* 0x0000001e07117221 */ /* 0x020fe40000010000 */
[----:B------:R-:W-:-:S02]  /*09a0*/  FADD.FTZ R24, R4, R37 ;  /* 0x0000002504187221 */ /* 0x000fc40000010000 */
[----:B------:R-:W-:-:S03]  /*09b0*/  FADD.FTZ R30, R14, R29 ;  /* 0x0000001d0e1e7221 */ /* 0x000fc60000010000 */
[----:B------:R0:W-:Y:S01]  /*09c0*/  STL.64 [R1+0x8], R24 ;  /* 0x0000081801007387 */ /* 0x0001e20000100a00 */
[----:B--2---:R-:W-:Y:S02]  /*09d0*/  FADD.FTZ R16, R6, R19 ;  /* 0x0000001306107221 */ /* 0x004fe40000010000 */
[----:B------:R-:W-:Y:S02]  /*09e0*/  FADD.FTZ R19, R9, R18 ;  /* 0x0000001209137221 */ /* 0x000fe40000010000 */
[----:B------:R-:W-:Y:S02]  /*09f0*/  FADD.FTZ R18, R8, R21 ;  /* 0x0000001508127221 */ /* 0x000fe40000010000 */
[----:B------:R-:W-:Y:S02]  /*0a00*/  FADD.FTZ R21, R11, R20 ;  /* 0x000000140b157221 */ /* 0x000fe40000010000 */
[----:B------:R-:W-:Y:S02]  /*0a10*/  FADD.FTZ R20, R10, R23 ;  /* 0x000000170a147221 */ /* 0x000fe40000010000 */
[----:B------:R-:W-:-:S02]  /*0a20*/  FADD.FTZ R23, R13, R22 ;  /* 0x000000160d177221 */ /* 0x000fc40000010000 */
[----:B------:R-:W-:Y:S02]  /*0a30*/  FADD.FTZ R22, R12, R31 ;  /* 0x0000001f0c167221 */ /* 0x000fe40000010000 */
[----:B------:R-:W-:Y:S01]  /*0a40*/  FADD.FTZ R31, R15, R32 ;  /* 0x000000200f1f7221 */ /* 0x000fe20000010000 */
[----:B------:R0:W-:Y:S04]  /*0a50*/  STL.64 [R1+0x10], R16 ;  /* 0x0000101001007387 */ /* 0x0001e80000100a00 */
[----:B------:R0:W-:Y:S04]  /*0a60*/  STL.64 [R1+0x18], R18 ;  /* 0x0000181201007387 */ /* 0x0001e80000100a00 */
[----:B------:R0:W-:Y:S04]  /*0a70*/  STL.64 [R1+0x20], R20 ;  /* 0x0000201401007387 */ /* 0x0001e80000100a00 */
[----:B------:R0:W-:Y:S04]  /*0a80*/  STL.64 [R1+0x28], R22 ;  /* 0x0000281601007387 */ /* 0x0001e80000100a00 */
[----:B------:R0:W-:Y:S01]  /*0a90*/  STL.64 [R1+0x30], R30 ;  /* 0x0000301e01007387 */ /* 0x0001e20000100a00 */
[----:B------:R-:W-:Y:S05]  /*0aa0*/  BRA `(.L_x_52) ;  /* 0x0000007000007947 */ /* 0x000fea0003800000 */
.L_x_51:
[----:B------:R0:W-:Y:S04]  /*0ab0*/  STL.64 [R1], R2 ;  /* 0x0000000201007387 */ /* 0x0001e80000100a00 */
[----:B------:R0:W-:Y:S04]  /*0ac0*/  STL.64 [R1+0x8], R4 ;  /* 0x0000080401007387 */ /* 0x0001e80000100a00 */
[----:B------:R0:W-:Y:S04]  /*0ad0*/  STL.64 [R1+0x10], R6 ;  /* 0x0000100601007387 */ /* 0x0001e80000100a00 */
[----:B------:R0:W-:Y:S04]  /*0ae0*/  STL.64 [R1+0x18], R8 ;  /* 0x0000180801007387 */ /* 0x0001e80000100a00 */
[----:B------:R0:W-:Y:S04]  /*0af0*/  STL.64 [R1+0x20], R10 ;  /* 0x0000200a01007387 */ /* 0x0001e80000100a00 */
[----:B------:R0:W-:Y:S04]  /*0b00*/  STL.64 [R1+0x28], R12 ;  /* 0x0000280c01007387 */ /* 0x0001e80000100a00 */
[----:B------:R0:W-:Y:S02]  /*0b10*/  STL.64 [R1+0x30], R14 ;  /* 0x0000300e01007387 */ /* 0x0001e40000100a00 */
.L_x_52:
        /* <DEDUP_REMOVED lines=9> */
.L_x_68:
[----:B0-----:R-:W2:Y:S04]  /*0bb0*/  LDL.64 R30, [R1] ;  /* 0x00000000011e7983 */ /* 0x001ea80000100a00 */
[----:B------:R-:W3:Y:S04]  /*0bc0*/  LDL.64 R16, [R1+0x8] ;  /* 0x0000080001107983 */ /* 0x000ee80000100a00 */
[----:B------:R-:W4:Y:S04]  /*0bd0*/  LDL.64 R18, [R1+0x10] ;  /* 0x0000100001127983 */ /* 0x000f280000100a00 */
[----:B------:R-:W5:Y:S04]  /*0be0*/  LDL.64 R20, [R1+0x18] ;  /* 0x0000180001147983 */ /* 0x000f680000100a00 */
[----:B------:R-:W4:Y:S04]  /*0bf0*/  LDL.64 R22, [R1+0x20] ;  /* 0x0000200001167983 */ /* 0x000f280000100a00 */
[----:B------:R-:W4:Y:S01]  /*0c00*/  LDL.64 R24, [R1+0x28] ;  /* 0x0000280001187983 */ /* 0x000f220000100a00 */
[----:B--2---:R-:W-:-:S04]  /*0c10*/  FSETP.GT.FTZ.AND P5, PT, R31, R30, PT ;  /* 0x0000001e1f00720b */ /* 0x004fc80003fb4000 */
[----:B------:R-:W-:Y:S02]  /*0c20*/  FSEL R33, R31, R30, P5 ;  /* 0x0000001e1f217208 */ /* 0x000fe40002800000 */
[----:B------:R-:W2:Y:S02]  /*0c30*/  LDL.64 R30, [R1+0x30] ;  /* 0x00003000011e7983 */ /* 0x000ea40000100a00 */
[----:B---3--:R-:W-:-:S04]  /*0c40*/  FSETP.GT.FTZ.AND P6, PT, R16, R33, PT ;  /* 0x000000211000720b */ /* 0x008fc80003fd4000 */
[----:B------:R-:W-:-:S04]  /*0c50*/  FSEL R16, R16, R33, P6 ;  /* 0x0000002110107208 */ /* 0x000fc80003000000 */
[----:B------:R-:W-:-:S04]  /*0c60*/  FSETP.GT.FTZ.AND P4, PT, R17, R16, PT ;  /* 0x000000101100720b */ /* 0x000fc80003f94000 */
[----:B------:R-:W-:Y:S02]  /*0c70*/  FSEL R17, R17, R16, P4 ;  /* 0x0000001011117208 */ /* 0x000fe40002000000 */
[----:B------:R-:W-:Y:S02]  /*0c80*/  SEL R16, RZ, 0x1, !P5 ;  /* 0x00000001ff107807 */ /* 0x000fe40006800000 */
[-C--:B----4-:R-:W-:Y:S02]  /*0c90*/  FSETP.GT.FTZ.AND P0, PT, R18, R17.reuse, PT ;  /* 0x000000111200720b */ /* 0x090fe40003f14000 */
[----:B------:R-:W-:Y:S02]  /*0ca0*/  SEL R16, R16, 0x40, !P6 ;  /* 0x0000004010107807 */ /* 0x000fe40007000000 */
[----:B------:R-:W-:Y:S02]  /*0cb0*/  FSEL R18, R18, R17, P0 ;  /* 0x0000001112127208 */ /* 0x000fe40000000000 */
[----:B------:R-:W-:-:S02]  /*0cc0*/  FSEL R17, R3, R2, P5 ;  /* 0x0000000203117208 */ /* 0x000fc40002800000 */
[CC--:B------:R-:W-:Y:S02]  /*0cd0*/  FSETP.GT.FTZ.AND P1, PT, R19.reuse, R18.reuse, PT ;  /* 0x000000121300720b */ /* 0x0c0fe40003f34000 */
[----:B------:R-:W-:Y:S02]  /*0ce0*/  SEL R16, R16, 0x41, !P4 ;  /* 0x0000004110107807 */ /* 0x000fe40006000000 */
[----:B------:R-:W-:Y:S02]  /*0cf0*/  FSEL R19, R19, R18, P1 ;  /* 0x0000001213137208 */ /* 0x000fe40000800000 */
[----:B------:R-:W-:Y:S02]  /*0d00*/  FSEL R18, R4, R17, P6 ;  /* 0x0000001104127208 */ /* 0x000fe40003000000 */
[----:B-----5:R-:W-:Y:S02]  /*0d10*/  FSETP.GT.FTZ.AND P2, PT, R20, R19, PT ;  /* 0x000000131400720b */ /* 0x020fe40003f54000 */
[----:B------:R-:W-:-:S02]  /*0d20*/  FSEL R17, R5, R18, P4 ;  /* 0x0000001205117208 */ /* 0x000fc40002000000 */
[----:B------:R-:W-:Y:S02]  /*0d30*/  FSEL R20, R20, R19, P2 ;  /* 0x0000001314147208 */ /* 0x000fe40001000000 */
[----:B------:R-:W-:Y:S02]  /*0d40*/  SEL R18, R16, 0x80, !P0 ;  /* 0x0000008010127807 */ /* 0x000fe40004000000 */
[CC--:B------:R-:W-:Y:S02]  /*0d50*/  FSETP.GT.FTZ.AND P3, PT, R21.reuse, R20.reuse, PT ;  /* 0x000000141500720b */ /* 0x0c0fe40003f74000 */
[----:B------:R-:W-:Y:S02]  /*0d60*/  SEL R18, R18, 0x81, !P1 ;  /* 0x0000008112127807 */ /* 0x000fe40004800000 */
[----:B------:R-:W-:Y:S02]  /*0d70*/  FSEL R21, R21, R20, P3 ;  /* 0x0000001415157208 */ /* 0x000fe40001800000 */
[----:B------:R-:W-:-:S02]  /*0d80*/  FSEL R16, R6, R17, P0 ;  /* 0x0000001106107208 */ /* 0x000fc40000000000 */
[-C--:B------:R-:W-:Y:S02]  /*0d90*/  FSETP.GT.FTZ.AND P5, PT, R22, R21.reuse, PT ;  /* 0x000000151600720b */ /* 0x080fe40003fb4000 */
[----:B------:R-:W-:Y:S02]  /*0da0*/  SEL R18, R18, 0xc0, !P2 ;  /* 0x000000c012127807 */ /* 0x000fe40005000000 */
[----:B------:R-:W-:Y:S02]  /*0db0*/  FSEL R22, R22, R21, P5 ;  /* 0x0000001516167208 */ /* 0x000fe40002800000 */
[----:B------:R-:W-:Y:S02]  /*0dc0*/  FSEL R17, R7, R16, P1 ;  /* 0x0000001007117208 */ /* 0x000fe40000800000 */
[----:B------:R-:W-:Y:S02]  /*0dd0*/  FSETP.GT.FTZ.AND P4, PT, R23, R22, PT ;  /* 0x000000161700720b */ /* 0x000fe40003f94000 */
[----:B------:R-:W-:-:S02]  /*0de0*/  SEL R18, R18, 0xc1, !P3 ;  /* 0x000000c112127807 */ /* 0x000fc40005800000 */
[----:B------:R-:W-:Y:S02]  /*0df0*/  FSEL R23, R23, R22, P4 ;  /* 0x0000001617177208 */ /* 0x000fe40002000000 */
[----:B------:R-:W-:Y:S02]  /*0e00*/  FSEL R16, R8, R17, P2 ;  /* 0x0000001108107208 */ /* 0x000fe40001000000 */
[-C--:B------:R-:W-:Y:S02]  /*0e10*/  FSETP.GT.FTZ.AND P0, PT, R24, R23.reuse, PT ;  /* 0x000000171800720b */ /* 0x080fe40003f14000 */
[----:B------:R-:W-:Y:S02]  /*0e20*/  SEL R18, R18, 0x100, !P5 ;  /* 0x0000010012127807 */ /* 0x000fe40006800000 */
[----:B------:R-:W-:Y:S02]  /*0e30*/  FSEL R24, R24, R23, P0 ;  /* 0x0000001718187208 */ /* 0x000fe40000000000 */
[----:B------:R-:W-:-:S02]  /*0e40*/  FSEL R17, R9, R16, P3 ;  /* 0x0000001009117208 */ /* 0x000fc40001800000 */
[CC--:B------:R-:W-:Y:S02]  /*0e50*/  FSETP.GT.FTZ.AND P1, PT, R25.reuse, R24.reuse, PT ;  /* 0x000000181900720b */ /* 0x0c0fe40003f34000 */
[----:B------:R-:W-:Y:S02]  /*0e60*/  SEL R18, R18, 0x101, !P4 ;  /* 0x0000010112127807 */ /* 0x000fe40006000000 */
[----:B------:R-:W-:Y:S02]  /*0e70*/  FSEL R25, R25, R24, P1 ;  /* 0x0000001819197208 */ /* 0x000fe40000800000 */
[----:B------:R-:W-:Y:S02]  /*0e80*/  FSEL R16, R10, R17, P5 ;  /* 0x000000110a107208 */ /* 0x000fe40002800000 */
[----:B------:R-:W-:Y:S02]  /*0e90*/  SEL R18, R18, 0x140, !P0 ;  /* 0x0000014012127807 */ /* 0x000fe40004000000 */
[----:B------:R-:W-:-:S02]  /*0ea0*/  FSEL R17, R11, R16, P4 ;  /* 0x000000100b117208 */ /* 0x000fc40002000000 */
        /* <DEDUP_REMOVED lines=14> */
.L_x_85:
[----:B------:R-:W-:Y:S05]  /*0f90*/  BRA.DIV ~URZ, `(.L_x_56) ;  /* 0x000014f27f007947 */ /* 0x000fea000b800000 */
[----:B------:R2:W3:Y:S04]  /*0fa0*/  SHFL.BFLY PT, R25, R22, 0x10, 0x1f ;  /* 0x0e001f0016197f89 */ /* 0x0004e800000e0000 */
[----:B------:R2:W4:Y:S02]  /*0fb0*/  SHFL.BFLY PT, R24, R23, 0x10, 0x1f ;  /* 0x0e001f0017187f89 */ /* 0x00052400000e0000 */
.L_x_86:
[----:B-1----:R-:W-:Y:S02]  /*0fc0*/  FSETP.GEU.FTZ.AND P0, PT, R30, R31, PT ;  /* 0x0000001f1e00720b */ /* 0x002fe40003f1e000 */
[----:B------:R-:W-:-:S11]  /*0fd0*/  PLOP3.LUT P1, PT, PT, PT, PT, 0x80, 0x0 ;  /* 0x000000000000781c */ /* 0x000fd60003f2f070 */
[----:B------:R-:W-:-:S04]  /*0fe0*/  @P0 FSETP.NEU.FTZ.AND P2, PT, R30, R31, PT ;  /* 0x0000001f1e00020b */ /* 0x000fc80003f5d000 */
[----:B----4-:R-:W-:Y:S02]  /*0ff0*/  @P0 ISETP.LT.AND P1, PT, R24, R23, !P2 ;  /* 0x000000171800020c */ /* 0x010fe40005721270 */
[----:B------:R-:W-:-:S11]  /*1000*/  PLOP3.LUT P0, PT, PT, PT, PT, 0x80, 0x0 ;  /* 0x000000000000781c */ /* 0x000fd60003f0f070 */
[----:B0-----:R-:W-:Y:S01]  /*1010*/  FSEL R30, R31, R30, P1 ;  /* 0x0000001e1f1e7208 */ /* 0x001fe20000800000 */
[----:B------:R-:W-:Y:S05]  /*1020*/  BRA.DIV ~URZ, `(.L_x_57) ;  /* 0x000015527f007947 */ /* 0x000fea000b800000 */
[----:B--23--:R-:W-:Y:S01]  /*1030*/  FSEL R22, R25, R22, P1 ;  /* 0x0000001619167208 */ /* 0x00cfe20000800000 */
[----:B------:R0:W1:Y:S01]  /*1040*/  SHFL.BFLY PT, R31, R30, 0x8, 0x1f ;  /* 0x0d001f001e1f7f89 */ /* 0x00006200000e0000 */
[----:B------:R-:W-:-:S03]  /*1050*/  SEL R23, R24, R23, P1 ;  /* 0x0000001718177207 */ /* 0x000fc60000800000 */
[----:B------:R0:W2:Y:S04]  /*1060*/  SHFL.BFLY PT, R25, R22, 0x8, 0x1f ;  /* 0x0d001f0016197f89 */ /* 0x0000a800000e0000 */
[----:B------:R0:W3:Y:S02]  /*1070*/  SHFL.BFLY PT, R24, R23, 0x8, 0x1f ;  /* 0x0d001f0017187f89 */ /* 0x0000e400000e0000 */
.L_x_87:
[----:B-1----:R-:W-:-:S13]  /*1080*/  FSETP.GEU.FTZ.AND P1, PT, R30, R31, PT ;  /* 0x0000001f1e00720b */ /* 0x002fda0003f3e000 */
[----:B------:R-:W-:-:S04]  /*1090*/  @P1 FSETP.NEU.FTZ.AND P2, PT, R30, R31, PT ;  /* 0x0000001f1e00120b */ /* 0x000fc80003f5d000 */
[----:B---3--:R-:W-:-:S13]  /*10a0*/  @P1 ISETP.LT.AND P0, PT, R24, R23, !P2 ;  /* 0x000000171800120c */ /* 0x008fda0005701270 */
[----:B0-----:R-:W-:Y:S01]  /*10b0*/  FSEL R30, R31, R30, P0 ;  /* 0x0000001e1f1e7208 */ /* 0x001fe20000000000 */
[----:B------:R-:W-:Y:S05]  /*10c0*/  BRA.DIV ~URZ, `(.L_x_58) ;  /* 0x000016327f007947 */ /* 0x000fea000b800000 */
[----:B------:R0:W1:Y:S02]  /*10d0*/  SHFL.BFLY PT, R31, R30, 0x4, 0x1f ;  /* 0x0c801f001e1f7f89 */ /* 0x00006400000e0000 */
.L_x_88:
[----:B--2---:R-:W-:Y:S01]  /*10e0*/  FSEL R22, R25, R22, P0 ;  /* 0x0000001619167208 */ /* 0x004fe20000000000 */
[----:B------:R-:W-:Y:S05]  /*10f0*/  BRA.DIV ~URZ, `(.L_x_59) ;  /* 0x000016827f007947 */ /* 0x000fea000b800000 */
[----:B------:R-:W-:Y:S01]  /*1100*/  SEL R23, R24, R23, P0 ;  /* 0x0000001718177207 */ /* 0x000fe20000000000 */
[----:B------:R2:W3:Y:S04]  /*1110*/  SHFL.BFLY PT, R25, R22, 0x4, 0x1f ;  /* 0x0c801f0016197f89 */ /* 0x0004e800000e0000 */
[----:B------:R2:W4:Y:S02]  /*1120*/  SHFL.BFLY PT, R24, R23, 0x4, 0x1f ;  /* 0x0c801f0017187f89 */ /* 0x00052400000e0000 */
.L_x_89:
        /* <DEDUP_REMOVED lines=12> */
.L_x_90:
[----:B-1----:R-:W-:-:S13]  /*11f0*/  FSETP.GEU.FTZ.AND P1, PT, R30, R25, PT ;  /* 0x000000191e00720b */ /* 0x002fda0003f3e000 */
[----:B------:R-:W-:-:S04]  /*1200*/  @P1 FSETP.NEU.FTZ.AND P2, PT, R30, R25, PT ;  /* 0x000000191e00120b */ /* 0x000fc80003f5d000 */
[----:B---3--:R-:W-:-:S13]  /*1210*/  @P1 ISETP.LT.AND P0, PT, R23, R24, !P2 ;  /* 0x000000181700120c */ /* 0x008fda0005701270 */
[----:B0-----:R-:W-:Y:S01]  /*1220*/  FSEL R30, R25, R30, P0 ;  /* 0x0000001e191e7208 */ /* 0x001fe20000000000 */
[----:B------:R-:W-:Y:S05]  /*1230*/  BRA.DIV ~URZ, `(.L_x_61) ;  /* 0x000017c27f007947 */ /* 0x000fea000b800000 */
[----:B------:R0:W1:Y:S02]  /*1240*/  SHFL.BFLY PT, R25, R30, 0x1, 0x1f ;  /* 0x0c201f001e197f89 */ /* 0x00006400000e0000 */
.L_x_91:
[----:B--2---:R-:W-:Y:S01]  /*1250*/  FSEL R31, R31, R22, P0 ;  /* 0x000000161f1f7208 */ /* 0x004fe20000000000 */
[----:B------:R-:W-:Y:S05]  /*1260*/  BRA.DIV ~URZ, `(.L_x_62) ;  /* 0x000018127f007947 */ /* 0x000fea000b800000 */
[----:B------:R-:W-:Y:S01]  /*1270*/  SEL R21, R23, R24, P0 ;  /* 0x0000001817157207 */ /* 0x000fe20000000000 */
[----:B------:R2:W3:Y:S04]  /*1280*/  SHFL.BFLY PT, R22, R31, 0x1, 0x1f ;  /* 0x0c201f001f167f89 */ /* 0x0004e800000e0000 */
[----:B------:R2:W4:Y:S02]  /*1290*/  SHFL.BFLY PT, R18, R21, 0x1, 0x1f ;  /* 0x0c201f0015127f89 */ /* 0x00052400000e0000 */
.L_x_92:
[----:B-1----:R-:W-:Y:S01]  /*12a0*/  FSETP.GEU.FTZ.AND P1, PT, R30, R25, PT ;  /* 0x000000191e00720b */ /* 0x002fe20003f3e000 */
[----:B------:R-:W-:Y:S01]  /*12b0*/  BSSY B1, `(.L_x_63) ;  /* 0x000001d000017945 */ /* 0x000fe20003800000 */
[----:B------:R-:W-:Y:S02]  /*12c0*/  PLOP3.LUT P0, PT, PT, PT, PT, 0x80, 0x0 ;  /* 0x000000000000781c */ /* 0x000fe40003f0f070 */
[----:B------:R-:W-:-:S09]  /*12d0*/  IADD3 R24, R35, 0x1, RZ ;  /* 0x0000000123187810 */ /* 0x000fd20007ffe0ff */
[----:B------:R-:W-:-:S04]  /*12e0*/  @P1 FSETP.NEU.FTZ.AND P2, PT, R30, R25, PT ;  /* 0x000000191e00120b */ /* 0x000fc80003f5d000 */
[----:B----4-:R-:W-:Y:S02]  /*12f0*/  @P1 ISETP.LT.AND P0, PT, R18, R21, !P2 ;  /* 0x000000151200120c */ /* 0x010fe40005701270 */
[----:B------:R-:W-:Y:S02]  /*1300*/  LOP3.LUT P1, R25, R0, 0x1f, RZ, 0xc0, !PT ;  /* 0x0000001f00197812 */ /* 0x000fe4000782c0ff */
[----:B------:R-:W-:-:S09]  /*1310*/  ISETP.GE.AND P2, PT, R24, c[0x0][0x190], PT ;  /* 0x0000640018007a0c */ /* 0x000fd20003f46270 */
[----:B--23--:R-:W-:Y:S02]  /*1320*/  FSEL R31, R22, R31, P0 ;  /* 0x0000001f161f7208 */ /* 0x00cfe40000000000 */
[----:B0-----:R-:W-:Y:S01]  /*1330*/  SEL R30, R18, R21, P0 ;  /* 0x00000015121e7207 */ /* 0x001fe20000000000 */
[----:B------:R-:W-:Y:S05]  /*1340*/  @P1 BRA `(.L_x_64) ;  /* 0x0000013000001947 */ /* 0x000fea0003800000 */
[----:B------:R-:W-:Y:S01]  /*1350*/  ISETP.GE.AND P0, PT, R30, c[0x0][0x194], PT ;  /* 0x000065001e007a0c */ /* 0x000fe20003f06270 */
        /* <DEDUP_REMOVED lines=9> */
[----:B------:R-:W-:Y:S01]  /*13f0*/  IMAD.WIDE R18, R21, R18, c[0x0][0x180] ;  /* 0x0000600015127625 */ /* 0x000fe200078e0212 */
[----:B------:R-:W-:Y:S01]  /*1400*/  SEL R16, R16, 0x1c0, P0 ;  /* 0x000001c010107807 */ /* 0x000fe20000000000 */
[----:B------:R0:W-:Y:S01]  /*1410*/  STG.E [R22.64], R31 ;  /* 0x0000001f16007986 */ /* 0x0001e2000c101906 */
[----:B------:R-:W-:Y:S01]  /*1420*/  SEL R17, R17, RZ, P0 ;  /* 0x000000ff11117207 */ /* 0x000fe20000000000 */
[----:B------:R-:W-:Y:S02]  /*1430*/  IMAD R33, R35, c[0x0][0x178], R26 ;  /* 0x00005e0023217a24 */ /* 0x000fe400078e021a */
[----:B------:R-:W-:Y:S02]  /*1440*/  IMAD.WIDE R20, R21, R20, c[0x0][0x188] ;  /* 0x0000620015147625 */ /* 0x000fe400078e0214 */
[----:B------:R0:W-:Y:S02]  /*1450*/  STG.E.64 [R18.64], R16 ;  /* 0x0000001012007986 */ /* 0x0001e4000c101b06 */
[----:B------:R-:W-:-:S02]  /*1460*/  FADD.FTZ R29, R29, R31 ;  /* 0x0000001f1d1d7221 */ /* 0x000fc40000010000 */
[----:B------:R0:W-:Y:S04]  /*1470*/  STG.E [R20.64], R33 ;  /* 0x0000002114007986 */ /* 0x0001e8000c101906 */
.L_x_64:
[----:B------:R-:W-:Y:S05]  /*1480*/  BSYNC B1 ;  /* 0x0000000000017941 */ /* 0x000fea0003800000 */
.L_x_63:
        /* <DEDUP_REMOVED lines=20> */
.L_x_67:
[----:B------:R-:W-:Y:S05]  /*15d0*/  BSYNC B1 ;  /* 0x0000000000017941 */ /* 0x000fea0003800000 */
.L_x_66:
[----:B0-----:R-:W-:Y:S05]  /*15e0*/  BRA `(.L_x_68) ;  /* 0xfffff5c000007947 */ /* 0x001fea000383ffff */
.L_x_54:
[----:B------:R-:W-:Y:S02]  /*15f0*/  IMAD.MOV.U32 R35, RZ, RZ, RZ ;  /* 0x000000ffff237224 */ /* 0x000fe400078e00ff */
.L_x_81:
        /* <DEDUP_REMOVED lines=62> */
.L_x_93:
[----:B------:R-:W-:Y:S05]  /*19e0*/  BRA.DIV ~URZ, `(.L_x_70) ;  /* 0x000011f27f007947 */ /* 0x000fea000b800000 */
[----:B------:R2:W3:Y:S04]  /*19f0*/  SHFL.BFLY PT, R23, R24, 0x10, 0x1f ;  /* 0x0e001f0018177f89 */ /* 0x0004e800000e0000 */
[----:B------:R2:W4:Y:S02]  /*1a00*/  SHFL.BFLY PT, R22, R25, 0x10, 0x1f ;  /* 0x0e001f0019167f89 */ /* 0x00052400000e0000 */
.L_x_94:
        /* <DEDUP_REMOVED lines=12> */
.L_x_95:
[----:B-1----:R-:W-:-:S13]  /*1ad0*/  FSETP.GEU.FTZ.AND P1, PT, R30, R31, PT ;  /* 0x0000001f1e00720b */ /* 0x002fda0003f3e000 */
[----:B------:R-:W-:-:S04]  /*1ae0*/  @P1 FSETP.NEU.FTZ.AND P2, PT, R30, R31, PT ;  /* 0x0000001f1e00120b */ /* 0x000fc80003f5d000 */
[----:B---3--:R-:W-:-:S13]  /*1af0*/  @P1 ISETP.LT.AND P0, PT, R22, R25, !P2 ;  /* 0x000000191600120c */ /* 0x008fda0005701270 */
[----:B0-----:R-:W-:Y:S01]  /*1b00*/  FSEL R30, R31, R30, P0 ;  /* 0x0000001e1f1e7208 */ /* 0x001fe20000000000 */
[----:B------:R-:W-:Y:S05]  /*1b10*/  BRA.DIV ~URZ, `(.L_x_72) ;  /* 0x000013327f007947 */ /* 0x000fea000b800000 */
[----:B------:R0:W1:Y:S02]  /*1b20*/  SHFL.BFLY PT, R31, R30, 0x4, 0x1f ;  /* 0x0c801f001e1f7f89 */ /* 0x00006400000e0000 */
.L_x_96:
[----:B--2---:R-:W-:Y:S01]  /*1b30*/  FSEL R24, R23, R24, P0 ;  /* 0x0000001817187208 */ /* 0x004fe20000000000 */
[----:B------:R-:W-:Y:S05]  /*1b40*/  BRA.DIV ~URZ, `(.L_x_73) ;  /* 0x000013827f007947 */ /* 0x000fea000b800000 */
[----:B------:R-:W-:Y:S01]  /*1b50*/  SEL R25, R22, R25, P0 ;  /* 0x0000001916197207 */ /* 0x000fe20000000000 */
[----:B------:R2:W3:Y:S04]  /*1b60*/  SHFL.BFLY PT, R23, R24, 0x4, 0x1f ;  /* 0x0c801f0018177f89 */ /* 0x0004e800000e0000 */
[----:B------:R2:W4:Y:S02]  /*1b70*/  SHFL.BFLY PT, R22, R25, 0x4, 0x1f ;  /* 0x0c801f0019167f89 */ /* 0x00052400000e0000 */
.L_x_97:
        /* <DEDUP_REMOVED lines=12> */
.L_x_98:
[----:B-1----:R-:W-:-:S13]  /*1c40*/  FSETP.GEU.FTZ.AND P1, PT, R30, R23, PT ;  /* 0x000000171e00720b */ /* 0x002fda0003f3e000 */
[----:B------:R-:W-:-:S04]  /*1c50*/  @P1 FSETP.NEU.FTZ.AND P2, PT, R30, R23, PT ;  /* 0x000000171e00120b */ /* 0x000fc80003f5d000 */
[----:B---3--:R-:W-:-:S13]  /*1c60*/  @P1 ISETP.LT.AND P0, PT, R22, R31, !P2 ;  /* 0x0000001f1600120c */ /* 0x008fda0005701270 */
[----:B0-----:R-:W-:Y:S01]  /*1c70*/  FSEL R30, R23, R30, P0 ;  /* 0x0000001e171e7208 */ /* 0x001fe20000000000 */
[----:B------:R-:W-:Y:S05]  /*1c80*/  BRA.DIV ~URZ, `(.L_x_75) ;  /* 0x000014c27f007947 */ /* 0x000fea000b800000 */
[----:B------:R0:W1:Y:S02]  /*1c90*/  SHFL.BFLY PT, R23, R30, 0x1, 0x1f ;  /* 0x0c201f001e177f89 */ /* 0x00006400000e0000 */
.L_x_99:
[----:B--2---:R-:W-:Y:S01]  /*1ca0*/  FSEL R25, R25, R24, P0 ;  /* 0x0000001819197208 */ /* 0x004fe20000000000 */
[----:B------:R-:W-:Y:S05]  /*1cb0*/  BRA.DIV ~URZ, `(.L_x_76) ;  /* 0x000015127f007947 */ /* 0x000fea000b800000 */
[----:B------:R-:W-:Y:S02]  /*1cc0*/  SEL R21, R22, R31, P0 ;  /* 0x0000001f16157207 */ /* 0x000fe40000000000 */
[----:B------:R2:W3:Y:S04]  /*1cd0*/  SHFL.BFLY PT, R22, R25, 0x1, 0x1f ;  /* 0x0c201f0019167f89 */ /* 0x0004e800000e0000 */
[----:B------:R2:W4:Y:S02]  /*1ce0*/  SHFL.BFLY PT, R18, R21, 0x1, 0x1f ;  /* 0x0c201f0015127f89 */ /* 0x00052400000e0000 */
.L_x_100:
        /* <DEDUP_REMOVED lines=27> */
[----:B------:R0:W-:Y:S04]  /*1ea0*/  STG.E.64 [R18.64], R16 ;  /* 0x0000001012007986 */ /* 0x0001e8000c101b06 */
[----:B------:R0:W-:Y:S02]  /*1eb0*/  STG.E [R20.64], R31 ;  /* 0x0000001f14007986 */ /* 0x0001e4000c101906 */
.L_x_78:
[----:B------:R-:W-:Y:S05]  /*1ec0*/  BSYNC B1 ;  /* 0x0000000000017941 */ /* 0x000fea0003800000 */
.L_x_77:
[----:B------:R-:W-:Y:S05]  /*1ed0*/  @P1 BRA `(.L_x_65) ;  /* 0x0000015000001947 */ /* 0x000fea0003800000 */
[----:B0-----:R-:W-:Y:S01]  /*1ee0*/  LEA.HI R18, R25, R25, RZ, 0x1 ;  /* 0x0000001919127211 */ /* 0x001fe200078f08ff */
[----:B------:R-:W-:Y:S01]  /*1ef0*/  BSSY B1, `(.L_x_79) ;  /* 0x0000012000017945 */ /* 0x000fe20003800000 */
[----:B------:R-:W-:-:S02]  /*1f00*/  IMAD.MOV.U32 R35, RZ, RZ, R24 ;  /* 0x000000ffff237224 */ /* 0x000fc400078e0018 */
        /* <DEDUP_REMOVED lines=16> */
.L_x_80:
[----:B------:R-:W-:Y:S05]  /*2010*/  BSYNC B1 ;  /* 0x0000000000017941 */ /* 0x000fea0003800000 */
.L_x_79:
[----:B0-----:R-:W-:Y:S05]  /*2020*/  BRA `(.L_x_81) ;  /* 0xfffff5d000007947 */ /* 0x001fea000383ffff */
.L_x_65:
[----:B------:R-:W-:Y:S05]  /*2030*/  BSYNC B0 ;  /* 0x0000000000007941 */ /* 0x000fea0003800000 */
.L_x_53:
        /* <DEDUP_REMOVED lines=19> */
.L_x_83:
        /* <DEDUP_REMOVED lines=20> */
.L_x_82:
        /* <DEDUP_REMOVED lines=11> */
.L_x_84:
        /* <DEDUP_REMOVED lines=11> */
.L_x_55:
[----:B------:R-:W-:Y:S01]  /*2410*/  IMAD.MOV.U32 R21, RZ, RZ, R30 ;  /* 0x000000ffff157224 */ /* 0x000fe200078e001e */
[----:B------:R-:W-:Y:S01]  /*2420*/  MOV R16, 0x2470 ;  /* 0x0000247000107802 */ /* 0x000fe20000000f00 */
[----:B------:R-:W-:Y:S02]  /*2430*/  IMAD.MOV.U32 R20, RZ, RZ, 0x10 ;  /* 0x00000010ff147424 */ /* 0x000fe400078e00ff */
[----:B------:R-:W-:Y:S02]  /*2440*/  IMAD.MOV.U32 R19, RZ, RZ, 0x1f ;  /* 0x0000001fff137424 */ /* 0x000fe400078e00ff */
[----:B------:R-:W-:Y:S02]  /*2450*/  IMAD.MOV.U32 R18, RZ, RZ, -0x1 ;  /* 0xffffffffff127424 */ /* 0x000fe400078e00ff */
[----:B------:R-:W-:Y:S05]  /*2460*/  CALL.REL.NOINC `($__internal_1_$__cuda_sm70_shflsync_bfly_p) ;  /* 0x00000e4000007944 */ /* 0x000fea0003c00000 */
[----:B-1----:R-:W-:Y:S01]  /*2470*/  IMAD.MOV.U32 R31, RZ, RZ, R18 ;  /* 0x000000ffff1f7224 */ /* 0x002fe200078e0012 */
[----:B0-----:R-:W-:Y:S05]  /*2480*/  BRA `(.L_x_85) ;  /* 0xffffeb0000007947 */ /* 0x001fea000383ffff */
.L_x_56:
[----:B------:R-:W-:Y:S01]  /*2490*/  IMAD.MOV.U32 R21, RZ, RZ, R22 ;  /* 0x000000ffff157224 */ /* 0x000fe200078e0016 */
[----:B------:R-:W-:Y:S01]  /*24a0*/  MOV R16, 0x24f0 ;  /* 0x000024f000107802 */ /* 0x000fe20000000f00 */
[----:B------:R-:W-:Y:S02]  /*24b0*/  IMAD.MOV.U32 R20, RZ, RZ, 0x10 ;  /* 0x00000010ff147424 */ /* 0x000fe400078e00ff */
[----:B------:R-:W-:-:S02]  /*24c0*/  IMAD.MOV.U32 R19, RZ, RZ, 0x1f ;  /* 0x0000001fff137424 */ /* 0x000fc400078e00ff */
[----:B------:R-:W-:Y:S02]  /*24d0*/  IMAD.MOV.U32 R18, RZ, RZ, -0x1 ;  /* 0xffffffffff127424 */ /* 0x000fe400078e00ff */
[----:B01----:R-:W-:Y:S05]  /*24e0*/  CALL.REL.NOINC `($__internal_1_$__cuda_sm70_shflsync_bfly_p) ;  /* 0x00000dc000007944 */ /* 0x003fea0003c00000 */
[----:B-1----:R-:W-:Y:S01]  /*24f0*/  IMAD.MOV.U32 R25, RZ, RZ, R18 ;  /* 0x000000ffff197224 */ /* 0x002fe200078e0012 */
[----:B------:R-:W-:Y:S01]  /*2500*/  MOV R16, 0x2560 ;  /* 0x0000256000107802 */ /* 0x000fe20000000f00 */
[----:B0-----:R-:W-:Y:S02]  /*2510*/  IMAD.MOV.U32 R21, RZ, RZ, R23 ;  /* 0x000000ffff157224 */ /* 0x001fe400078e0017 */
[----:B------:R-:W-:Y:S02]  /*2520*/  IMAD.MOV.U32 R20, RZ, RZ, 0x10 ;  /* 0x00000010ff147424 */ /* 0x000fe400078e00ff */
[----:B------:R-:W-:Y:S02]  /*2530*/  IMAD.MOV.U32 R19, RZ, RZ, 0x1f ;  /* 0x0000001fff137424 */ /* 0x000fe400078e00ff */
[----:B------:R-:W-:Y:S02]  /*2540*/  IMAD.MOV.U32 R18, RZ, RZ, -0x1 ;  /* 0xffffffffff127424 */ /* 0x000fe400078e00ff */
[----:B------:R-:W-:Y:S05]  /*2550*/  CALL.REL.NOINC `($__internal_1_$__cuda_sm70_shflsync_bfly_p) ;  /* 0x00000d5000007944 */ /* 0x000fea0003c00000 */
[----:B-1----:R-:W-:Y:S01]  /*2560*/  IMAD.MOV.U32 R24, RZ, RZ, R18 ;  /* 0x000000ffff187224 */ /* 0x002fe200078e0012 */
[----:B0-----:R-:W-:Y:S05]  /*2570*/  BRA `(.L_x_86) ;  /* 0xffffea4000007947 */ /* 0x001fea000383ffff */
.L_x_57:
[----:B------:R-:W-:Y:S01]  /*2580*/  IMAD.MOV.U32 R21, RZ, RZ, R30 ;  /* 0x000000ffff157224 */ /* 0x000fe200078e001e */
[----:B------:R-:W-:Y:S01]  /*2590*/  MOV R16, 0x25e0 ;  /* 0x000025e000107802 */ /* 0x000fe20000000f00 */
[----:B------:R-:W-:-:S02]  /*25a0*/  IMAD.MOV.U32 R20, RZ, RZ, 0x8 ;  /* 0x00000008ff147424 */ /* 0x000fc400078e00ff */
[----:B------:R-:W-:Y:S02]  /*25b0*/  IMAD.MOV.U32 R19, RZ, RZ, 0x1f ;  /* 0x0000001fff137424 */ /* 0x000fe400078e00ff */
[----:B------:R-:W-:Y:S02]  /*25c0*/  IMAD.MOV.U32 R18, RZ, RZ, -0x1 ;  /* 0xffffffffff127424 */ /* 0x000fe400078e00ff */
[----:B--23--:R-:W-:Y:S05]  /*25d0*/  CALL.REL.NOINC `($__internal_1_$__cuda_sm70_shflsync_bfly_p) ;  /* 0x00000cd000007944 */ /* 0x00cfea0003c00000 */
[----:B------:R-:W-:Y:S01]  /*25e0*/  FSEL R22, R25, R22, P1 ;  /* 0x0000001619167208 */ /* 0x000fe20000800000 */
[----:B-1----:R-:W-:Y:S01]  /*25f0*/  IMAD.MOV.U32 R31, RZ, RZ, R18 ;  /* 0x000000ffff1f7224 */ /* 0x002fe200078e0012 */
[----:B------:R-:W-:Y:S01]  /*2600*/  MOV R16, 0x2660 ;  /* 0x0000266000107802 */ /* 0x000fe20000000f00 */
[----:B0-----:R-:W-:Y:S02]  /*2610*/  IMAD.MOV.U32 R20, RZ, RZ, 0x8 ;  /* 0x00000008ff147424 */ /* 0x001fe400078e00ff */
[----:B------:R-:W-:Y:S02]  /*2620*/  IMAD.MOV.U32 R19, RZ, RZ, 0x1f ;  /* 0x0000001fff137424 */ /* 0x000fe400078e00ff */
[----:B------:R-:W-:Y:S02]  /*2630*/  IMAD.MOV.U32 R18, RZ, RZ, -0x1 ;  /* 0xffffffffff127424 */ /* 0x000fe400078e00ff */
[----:B------:R-:W-:-:S02]  /*2640*/  IMAD.MOV.U32 R21, RZ, RZ, R22 ;  /* 0x000000ffff157224 */ /* 0x000fc400078e0016 */
[----:B------:R-:W-:Y:S05]  /*2650*/  CALL.REL.NOINC `($__internal_1_$__cuda_sm70_shflsync_bfly_p) ;  /* 0x00000c5000007944 */ /* 0x000fea0003c00000 */
[----:B------:R-:W-:Y:S01]  /*2660*/  SEL R23, R24, R23, P1 ;  /* 0x0000001718177207 */ /* 0x000fe20000800000 */
[----:B-1----:R-:W-:Y:S01]  /*2670*/  IMAD.MOV.U32 R25, RZ, RZ, R18 ;  /* 0x000000ffff197224 */ /* 0x002fe200078e0012 */
[----:B------:R-:W-:Y:S01]  /*2680*/  MOV R16, 0x26e0 ;  /* 0x000026e000107802 */ /* 0x000fe20000000f00 */
[----:B0-----:R-:W-:-:S02]  /*2690*/  IMAD.MOV.U32 R20, RZ, RZ, 0x8 ;  /* 0x00000008ff147424 */ /* 0x001fc400078e00ff */
[----:B------:R-:W-:Y:S02]  /*26a0*/  IMAD.MOV.U32 R19, RZ, RZ, 0x1f ;  /* 0x0000001fff137424 */ /* 0x000fe400078e00ff */
[----:B------:R-:W-:Y:S02]  /*26b0*/  IMAD.MOV.U32 R18, RZ, RZ, -0x1 ;  /* 0xffffffffff127424 */ /* 0x000fe400078e00ff */
[----:B------:R-:W-:Y:S02]  /*26c0*/  IMAD.MOV.U32 R21, RZ, RZ, R23 ;  /* 0x000000ffff157224 */ /* 0x000fe400078e0017 */
[----:B------:R-:W-:Y:S05]  /*26d0*/  CALL.REL.NOINC `($__internal_1_$__cuda_sm70_shflsync_bfly_p) ;  /* 0x00000bd000007944 */ /* 0x000fea0003c00000 */
[----:B-1----:R-:W-:Y:S01]  /*26e0*/  IMAD.MOV.U32 R24, RZ, RZ, R18 ;  /* 0x000000ffff187224 */ /* 0x002fe200078e0012 */
[----:B0-----:R-:W-:Y:S05]  /*26f0*/  BRA `(.L_x_87) ;  /* 0xffffe98000007947 */ /* 0x001fea000383ffff */
.L_x_58:
[----:B------:R-:W-:Y:S01]  /*2700*/  IMAD.MOV.U32 R21, RZ, RZ, R30 ;  /* 0x000000ffff157224 */ /* 0x000fe200078e001e */
[----:B------:R-:W-:Y:S01]  /*2710*/  MOV R16, 0x2760 ;  /* 0x0000276000107802 */ /* 0x000fe20000000f00 */
[----:B------:R-:W-:Y:S02]  /*2720*/  IMAD.MOV.U32 R20, RZ, RZ, 0x4 ;  /* 0x00000004ff147424 */ /* 0x000fe400078e00ff */
[----:B------:R-:W-:Y:S02]  /*2730*/  IMAD.MOV.U32 R19, RZ, RZ, 0x1f ;  /* 0x0000001fff137424 */ /* 0x000fe400078e00ff */
[----:B------:R-:W-:-:S02]  /*2740*/  IMAD.MOV.U32 R18, RZ, RZ, -0x1 ;  /* 0xffffffffff127424 */ /* 0x000fc400078e00ff */
[----:B--2---:R-:W-:Y:S05]  /*2750*/  CALL.REL.NOINC `($__internal_1_$__cuda_sm70_shflsync_bfly_p) ;  /* 0x00000b5000007944 */ /* 0x004fea0003c00000 */
[----:B-1----:R-:W-:Y:S01]  /*2760*/  IMAD.MOV.U32 R31, RZ, RZ, R18 ;  /* 0x000000ffff1f7224 */ /* 0x002fe200078e0012 */
[----:B0-----:R-:W-:Y:S05]  /*2770*/  BRA `(.L_x_88) ;  /* 0xffffe96000007947 */ /* 0x001fea000383ffff */
.L_x_59:
[----:B------:R-:W-:Y:S01]  /*2780*/  IMAD.MOV.U32 R21, RZ, RZ, R22 ;  /* 0x000000ffff157224 */ /* 0x000fe200078e0016 */
[----:B------:R-:W-:Y:S01]  /*2790*/  MOV R16, 0x27e0 ;  /* 0x000027e000107802 */ /* 0x000fe20000000f00 */
[----:B------:R-:W-:-:S02]  /*27a0*/  IMAD.MOV.U32 R20, RZ, RZ, 0x4 ;  /* 0x00000004ff147424 */ /* 0x000fc400078e00ff */
[----:B------:R-:W-:Y:S02]  /*27b0*/  IMAD.MOV.U32 R19, RZ, RZ, 0x1f ;  /* 0x0000001fff137424 */ /* 0x000fe400078e00ff */
[----:B------:R-:W-:Y:S02]  /*27c0*/  IMAD.MOV.U32 R18, RZ, RZ, -0x1 ;  /* 0xffffffffff127424 */ /* 0x000fe400078e00ff */
[----:B01----:R-:W-:Y:S05]  /*27d0*/  CALL.REL.NOINC `($__internal_1_$__cuda_sm70_shflsync_bfly_p) ;  /* 0x00000ad000007944 */ /* 0x003fea0003c00000 */
[----:B------:R-:W-:Y:S01]  /*27e0*/  SEL R23, R24, R23, P0 ;  /* 0x0000001718177207 */ /* 0x000fe20000000000 */
[----:B-1----:R-:W-:Y:S01]  /*27f0*/  IMAD.MOV.U32 R25, RZ, RZ, R18 ;  /* 0x000000ffff197224 */ /* 0x002fe200078e0012 */
[----:B------:R-:W-:Y:S01]  /*2800*/  MOV R16, 0x2860 ;  /* 0x0000286000107802 */ /* 0x000fe20000000f00 */
[----:B0-----:R-:W-:Y:S02]  /*2810*/  IMAD.MOV.U32 R20, RZ, RZ, 0x4 ;  /* 0x00000004ff147424 */ /* 0x001fe400078e00ff */
[----:B------:R-:W-:Y:S02]  /*2820*/  IMAD.MOV.U32 R19, RZ, RZ, 0x1f ;  /* 0x0000001fff137424 */ /* 0x000fe400078e00ff */
[----:B------:R-:W-:Y:S02]  /*2830*/  IMAD.MOV.U32 R18, RZ, RZ, -0x1 ;  /* 0xffffffffff127424 */ /* 0x000fe400078e00ff */
[----:B------:R-:W-:-:S02]  /*2840*/  IMAD.MOV.U32 R21, RZ, RZ, R23 ;  /* 0x000000ffff157224 */ /* 0x000fc400078e0017 */
[----:B------:R-:W-:Y:S05]  /*2850*/  CALL.REL.NOINC `($__internal_1_$__cuda_sm70_shflsync_bfly_p) ;  /* 0x00000a5000007944 */ /* 0x000fea0003c00000 */
[----:B-1----:R-:W-:Y:S01]  /*2860*/  IMAD.MOV.U32 R24, RZ, RZ, R18 ;  /* 0x000000ffff187224 */ /* 0x002fe200078e0012 */
[----:B0-----:R-:W-:Y:S05]  /*2870*/  BRA `(.L_x_89) ;  /* 0xffffe8b000007947 */ /* 0x001fea000383ffff */
.L_x_60:
        /* <DEDUP_REMOVED lines=24> */
.L_x_61:
        /* <DEDUP_REMOVED lines=8> */
.L_x_62:
[----:B------:R-:W-:Y:S01]  /*2a80*/  IMAD.MOV.U32 R21, RZ, RZ, R31 ;  /* 0x000000ffff157224 */ /* 0x000fe200078e001f */
[----:B------:R-:W-:Y:S01]  /*2a90*/  MOV R16, 0x2ae0 ;  /* 0x00002ae000107802 */ /* 0x000fe20000000f00 */
[----:B------:R-:W-:-:S02]  /*2aa0*/  IMAD.MOV.U32 R20, RZ, RZ, 0x1 ;  /* 0x00000001ff147424 */ /* 0x000fc400078e00ff */
[----:B------:R-:W-:Y:S02]  /*2ab0*/  IMAD.MOV.U32 R19, RZ, RZ, 0x1f ;  /* 0x0000001fff137424 */ /* 0x000fe400078e00ff */
[----:B------:R-:W-:Y:S02]  /*2ac0*/  IMAD.MOV.U32 R18, RZ, RZ, -0x1 ;  /* 0xffffffffff127424 */ /* 0x000fe400078e00ff */
[----:B01----:R-:W-:Y:S05]  /*2ad0*/  CALL.REL.NOINC `($__internal_1_$__cuda_sm70_shflsync_bfly_p) ;  /* 0x000007d000007944 */ /* 0x003fea0003c00000 */
[----:B-1----:R-:W-:Y:S01]  /*2ae0*/  IMAD.MOV.U32 R22, RZ, RZ, R18 ;  /* 0x000000ffff167224 */ /* 0x002fe200078e0012 */
[----:B0-----:R-:W-:Y:S01]  /*2af0*/  SEL R21, R23, R24, P0 ;  /* 0x0000001817157207 */ /* 0x001fe20000000000 */
[----:B------:R-:W-:Y:S01]  /*2b00*/  IMAD.MOV.U32 R20, RZ, RZ, 0x1 ;  /* 0x00000001ff147424 */ /* 0x000fe200078e00ff */
[----:B------:R-:W-:Y:S01]  /*2b10*/  MOV R16, 0x2b50 ;  /* 0x00002b5000107802 */ /* 0x000fe20000000f00 */
[----:B------:R-:W-:Y:S02]  /*2b20*/  IMAD.MOV.U32 R19, RZ, RZ, 0x1f ;  /* 0x0000001fff137424 */ /* 0x000fe400078e00ff */
[----:B------:R-:W-:Y:S02]  /*2b30*/  IMAD.MOV.U32 R18, RZ, RZ, -0x1 ;  /* 0xffffffffff127424 */ /* 0x000fe400078e00ff */
[----:B------:R-:W-:Y:S05]  /*2b40*/  CALL.REL.NOINC `($__internal_1_$__cuda_sm70_shflsync_bfly_p) ;  /* 0x0000076000007944 */ /* 0x000fea0003c00000 */
[----:B01----:R-:W-:Y:S05]  /*2b50*/  BRA `(.L_x_92) ;  /* 0xffffe74000007947 */ /* 0x003fea000383ffff */
.L_x_69:
[----:B------:R-:W-:Y:S01]  /*2b60*/  IMAD.MOV.U32 R21, RZ, RZ, R30 ;  /* 0x000000ffff157224 */ /* 0x000fe200078e001e */
[----:B------:R-:W-:Y:S01]  /*2b70*/  MOV R16, 0x2bc0 ;  /* 0x00002bc000107802 */ /* 0x000fe20000000f00 */
[----:B------:R-:W-:-:S02]  /*2b80*/  IMAD.MOV.U32 R20, RZ, RZ, 0x10 ;  /* 0x00000010ff147424 */ /* 0x000fc400078e00ff */
[----:B------:R-:W-:Y:S02]  /*2b90*/  IMAD.MOV.U32 R19, RZ, RZ, 0x1f ;  /* 0x0000001fff137424 */ /* 0x000fe400078e00ff */
[----:B------:R-:W-:Y:S02]  /*2ba0*/  IMAD.MOV.U32 R18, RZ, RZ, -0x1 ;  /* 0xffffffffff127424 */ /* 0x000fe400078e00ff */
[----:B------:R-:W-:Y:S05]  /*2bb0*/  CALL.REL.NOINC `($__internal_1_$__cuda_sm70_shflsync_bfly_p) ;  /* 0x000006f000007944 */ /* 0x000fea0003c00000 */
[----:B-1----:R-:W-:Y:S01]  /*2bc0*/  IMAD.MOV.U32 R31, RZ, RZ, R18 ;  /* 0x000000ffff1f7224 */ /* 0x002fe200078e0012 */
[----:B0-----:R-:W-:Y:S05]  /*2bd0*/  BRA `(.L_x_93) ;  /* 0xffffee0000007947 */ /* 0x001fea000383ffff */
.L_x_70:
[----:B------:R-:W-:Y:S01]  /*2be0*/  IMAD.MOV.U32 R21, RZ, RZ, R24 ;  /* 0x000000ffff157224 */ /* 0x000fe200078e0018 */
[----:B------:R-:W-:Y:S01]  /*2bf0*/  MOV R16, 0x2c40 ;  /* 0x00002c4000107802 */ /* 0x000fe20000000f00 */
[----:B------:R-:W-:Y:S02]  /*2c00*/  IMAD.MOV.U32 R20, RZ, RZ, 0x10 ;  /* 0x00000010ff147424 */ /* 0x000fe400078e00ff */
[----:B------:R-:W-:Y:S02]  /*2c10*/  IMAD.MOV.U32 R19, RZ, RZ, 0x1f ;  /* 0x0000001fff137424 */ /* 0x000fe400078e00ff */
[----:B------:R-:W-:Y:S02]  /*2c20*/  IMAD.MOV.U32 R18, RZ, RZ, -0x1 ;  /* 0xffffffffff127424 */ /* 0x000fe400078e00ff */
[----:B01----:R-:W-:Y:S05]  /*2c30*/  CALL.REL.NOINC `($__internal_1_$__cuda_sm70_shflsync_bfly_p) ;  /* 0x0000067000007944 */ /* 0x003fea0003c00000 */
[----:B-1----:R-:W-:Y:S01]  /*2c40*/  IMAD.MOV.U32 R23, RZ, RZ, R18 ;  /* 0x000000ffff177224 */ /* 0x002fe200078e0012 */
[----:B------:R-:W-:Y:S01]  /*2c50*/  MOV R16, 0x2cb0 ;  /* 0x00002cb000107802 */ /* 0x000fe20000000f00 */
[----:B0-----:R-:W-:-:S02]  /*2c60*/  IMAD.MOV.U32 R21, RZ, RZ, R25 ;  /* 0x000000ffff157224 */ /* 0x001fc400078e0019 */
[----:B------:R-:W-:Y:S02]  /*2c70*/  IMAD.MOV.U32 R20, RZ, RZ, 0x10 ;  /* 0x00000010ff147424 */ /* 0x000fe400078e00ff */
[----:B------:R-:W-:Y:S02]  /*2c80*/  IMAD.MOV.U32 R19, RZ, RZ, 0x1f ;  /* 0x0000001fff137424 */ /* 0x000fe400078e00ff */
[----:B------:R-:W-:Y:S02]  /*2c90*/  IMAD.MOV.U32 R18, RZ, RZ, -0x1 ;  /* 0xffffffffff127424 */ /* 0x000fe400078e00ff */
[----:B------:R-:W-:Y:S05]  /*2ca0*/  CALL.REL.NOINC `($__internal_1_$__cuda_sm70_shflsync_bfly_p) ;  /* 0x0000060000007944 */ /* 0x000fea0003c00000 */
[----:B-1----:R-:W-:Y:S01]  /*2cb0*/  IMAD.MOV.U32 R22, RZ, RZ, R18 ;  /* 0x000000ffff167224 */ /* 0x002fe200078e0012 */
[----:B0-----:R-:W-:Y:S05]  /*2cc0*/  BRA `(.L_x_94) ;  /* 0xffffed4000007947 */ /* 0x001fea000383ffff */
.L_x_71:
[----:B------:R-:W-:Y:S01]  /*2cd0*/  IMAD.MOV.U32 R21, RZ, RZ, R30 ;  /* 0x000000ffff157224 */ /* 0x000fe200078e001e */
[----:B------:R-:W-:Y:S01]  /*2ce0*/  MOV R16, 0x2d30 ;  /* 0x00002d3000107802 */ /* 0x000fe20000000f00 */
[----:B------:R-:W-:Y:S02]  /*2cf0*/  IMAD.MOV.U32 R20, RZ, RZ, 0x8 ;  /* 0x00000008ff147424 */ /* 0x000fe400078e00ff */
[----:B------:R-:W-:Y:S02]  /*2d00*/  IMAD.MOV.U32 R19, RZ, RZ, 0x1f ;  /* 0x0000001fff137424 */ /* 0x000fe400078e00ff */
[----:B------:R-:W-:-:S02]  /*2d10*/  IMAD.MOV.U32 R18, RZ, RZ, -0x1 ;  /* 0xffffffffff127424 */ /* 0x000fc400078e00ff */
[----:B--23--:R-:W-:Y:S05]  /*2d20*/  CALL.REL.NOINC `($__internal_1_$__cuda_sm70_shflsync_bfly_p) ;  /* 0x0000058000007944 */ /* 0x00cfea0003c00000 */
[----:B------:R-:W-:Y:S01]  /*2d30*/  FSEL R24, R23, R24, P1 ;  /* 0x0000001817187208 */ /* 0x000fe20000800000 */
[----:B-1----:R-:W-:Y:S01]  /*2d40*/  IMAD.MOV.U32 R31, RZ, RZ, R18 ;  /* 0x000000ffff1f7224 */ /* 0x002fe200078e0012 */
[----:B------:R-:W-:Y:S01]  /*2d50*/  MOV R16, 0x2db0 ;  /* 0x00002db000107802 */ /* 0x000fe20000000f00 */
[----:B0-----:R-:W-:-:S02]  /*2d60*/  IMAD.MOV.U32 R20, RZ, RZ, 0x8 ;  /* 0x00000008ff147424 */ /* 0x001fc400078e00ff */
[----:B------:R-:W-:Y:S02]  /*2d70*/  IMAD.MOV.U32 R19, RZ, RZ, 0x1f ;  /* 0x0000001fff137424 */ /* 0x000fe400078e00ff */
[----:B------:R-:W-:Y:S02]  /*2d80*/  IMAD.MOV.U32 R18, RZ, RZ, -0x1 ;  /* 0xffffffffff127424 */ /* 0x000fe400078e00ff */
[----:B------:R-:W-:Y:S02]  /*2d90*/  IMAD.MOV.U32 R21, RZ, RZ, R24 ;  /* 0x000000ffff157224 */ /* 0x000fe400078e0018 */
[----:B------:R-:W-:Y:S05]  /*2da0*/  CALL.REL.NOINC `($__internal_1_$__cuda_sm70_shflsync_bfly_p) ;  /* 0x0000050000007944 */ /* 0x000fea0003c00000 */
[----:B------:R-:W-:Y:S01]  /*2db0*/  SEL R25, R22, R25, P1 ;  /* 0x0000001916197207 */ /* 0x000fe20000800000 */
[----:B-1----:R-:W-:Y:S01]  /*2dc0*/  IMAD.MOV.U32 R23, RZ, RZ, R18 ;  /* 0x000000ffff177224 */ /* 0x002fe200078e0012 */
[----:B------:R-:W-:Y:S01]  /*2dd0*/  MOV R16, 0x2e30 ;  /* 0x00002e3000107802 */ /* 0x000fe20000000f00 */
[----:B0-----:R-:W-:Y:S02]  /*2de0*/  IMAD.MOV.U32 R20, RZ, RZ, 0x8 ;  /* 0x00000008ff147424 */ /* 0x001fe400078e00ff */
[----:B------:R-:W-:Y:S02]  /*2df0*/  IMAD.MOV.U32 R19, RZ, RZ, 0x1f ;  /* 0x0000001fff137424 */ /* 0x000fe400078e00ff */
[----:B------:R-:W-:-:S02]  /*2e00*/  IMAD.MOV.U32 R18, RZ, RZ, -0x1 ;  /* 0xffffffffff127424 */ /* 0x000fc400078e00ff */
[----:B------:R-:W-:Y:S02]  /*2e10*/  IMAD.MOV.U32 R21, RZ, RZ, R25 ;  /* 0x000000ffff157224 */ /* 0x000fe400078e0019 */
[----:B------:R-:W-:Y:S05]  /*2e20*/  CALL.REL.NOINC `($__internal_1_$__cuda_sm70_shflsync_bfly_p) ;  /* 0x0000048000007944 */ /* 0x000fea0003c00000 */
[----:B-1----:R-:W-:Y:S01]  /*2e30*/  IMAD.MOV.U32 R22, RZ, RZ, R18 ;  /* 0x000000ffff167224 */ /* 0x002fe200078e0012 */
[----:B0-----:R-:W-:Y:S05]  /*2e40*/  BRA `(.L_x_95) ;  /* 0xffffec8000007947 */ /* 0x001fea000383ffff */
.L_x_72:
[----:B------:R-:W-:Y:S01]  /*2e50*/  IMAD.MOV.U32 R21, RZ, RZ, R30 ;  /* 0x000000ffff157224 */ /* 0x000fe200078e001e */
[----:B------:R-:W-:Y:S01]  /*2e60*/  MOV R16, 0x2eb0 ;  /* 0x00002eb000107802 */ /* 0x000fe20000000f00 */
[----:B------:R-:W-:Y:S02]  /*2e70*/  IMAD.MOV.U32 R20, RZ, RZ, 0x4 ;  /* 0x00000004ff147424 */ /* 0x000fe400078e00ff */
[----:B------:R-:W-:Y:S02]  /*2e80*/  IMAD.MOV.U32 R19, RZ, RZ, 0x1f ;  /* 0x0000001fff137424 */ /* 0x000fe400078e00ff */
[----:B------:R-:W-:Y:S02]  /*2e90*/  IMAD.MOV.U32 R18, RZ, RZ, -0x1 ;  /* 0xffffffffff127424 */ /* 0x000fe400078e00ff */
[----:B--2---:R-:W-:Y:S05]  /*2ea0*/  CALL.REL.NOINC `($__internal_1_$__cuda_sm70_shflsync_bfly_p) ;  /* 0x0000040000007944 */ /* 0x004fea0003c00000 */
[----:B-1----:R-:W-:Y:S01]  /*2eb0*/  IMAD.MOV.U32 R31, RZ, RZ, R18 ;  /* 0x000000ffff1f7224 */ /* 0x002fe200078e0012 */
[----:B0-----:R-:W-:Y:S05]  /*2ec0*/  BRA `(.L_x_96) ;  /* 0xffffec6000007947 */ /* 0x001fea000383ffff */
.L_x_73:
        /* <DEDUP_REMOVED lines=16> */
.L_x_74:
        /* <DEDUP_REMOVED lines=24> */
.L_x_75:
        /* <DEDUP_REMOVED lines=8> */
.L_x_76:
[----:B------:R-:W-:Y:S01]  /*31d0*/  IMAD.MOV.U32 R21, RZ, RZ, R25 ;  /* 0x000000ffff157224 */ /* 0x000fe200078e0019 */
[----:B------:R-:W-:Y:S01]  /*31e0*/  MOV R16, 0x3230 ;  /* 0x0000323000107802 */ /* 0x000fe20000000f00 */
[----:B------:R-:W-:-:S02]  /*31f0*/  IMAD.MOV.U32 R20, RZ, RZ, 0x1 ;  /* 0x00000001ff147424 */ /* 0x000fc400078e00ff */
[----:B------:R-:W-:Y:S02]  /*3200*/  IMAD.MOV.U32 R19, RZ, RZ, 0x1f ;  /* 0x0000001fff137424 */ /* 0x000fe400078e00ff */
[----:B------:R-:W-:Y:S02]  /*3210*/  IMAD.MOV.U32 R18, RZ, RZ, -0x1 ;  /* 0xffffffffff127424 */ /* 0x000fe400078e00ff */
[----:B01----:R-:W-:Y:S05]  /*3220*/  CALL.REL.NOINC `($__internal_1_$__cuda_sm70_shflsync_bfly_p) ;  /* 0x0000008000007944 */ /* 0x003fea0003c00000 */
[----:B0-----:R-:W-:Y:S01]  /*3230*/  SEL R21, R22, R31, P0 ;  /* 0x0000001f16157207 */ /* 0x001fe20000000000 */
[----:B-1----:R-:W-:Y:S01]  /*3240*/  IMAD.MOV.U32 R22, RZ, RZ, R18 ;  /* 0x000000ffff167224 */ /* 0x002fe200078e0012 */
[----:B------:R-:W-:Y:S01]  /*3250*/  MOV R16, 0x32a0 ;  /* 0x000032a000107802 */ /* 0x000fe20000000f00 */
[----:B------:R-:W-:Y:S02]  /*3260*/  IMAD.MOV.U32 R20, RZ, RZ, 0x1 ;  /* 0x00000001ff147424 */ /* 0x000fe400078e00ff */
[----:B------:R-:W-:Y:S02]  /*3270*/  IMAD.MOV.U32 R19, RZ, RZ, 0x1f ;  /* 0x0000001fff137424 */ /* 0x000fe400078e00ff */
[----:B------:R-:W-:Y:S02]  /*3280*/  IMAD.MOV.U32 R18, RZ, RZ, -0x1 ;  /* 0xffffffffff127424 */ /* 0x000fe400078e00ff */
[----:B------:R-:W-:Y:S05]  /*3290*/  CALL.REL.NOINC `($__internal_1_$__cuda_sm70_shflsync_bfly_p) ;  /* 0x0000001000007944 */ /* 0x000fea0003c00000 */
[----:B01----:R-:W-:Y:S05]  /*32a0*/  BRA `(.L_x_100) ;  /* 0xffffea4000007947 */ /* 0x003fea000383ffff */
        .weak           $__internal_1_$__cuda_sm70_shflsync_bfly_p
        .type           $__internal_1_$__cuda_sm70_shflsync_bfly_p,@function
        .size           $__internal_1_$__cuda_sm70_shflsync_bfly_p,(.L_x_10945 - $__internal_1_$__cuda_sm70_shflsync_bfly_p)
$__internal_1_$__cuda_sm70_shflsync_bfly_p:
[----:B------:R-:W-:Y:S01]  /*32b0*/  IMAD.MOV.U32 R17, RZ, RZ, 0x0 ;  /* 0x00000000ff117424 */ /* 0x000fe200078e00ff */
[----:B------:R-:W-:Y:S04]  /*32c0*/  WARPSYNC R18 ;  /* 0x0000001200007348 */ /* 0x000fe80003800000 */
[----:B------:R0:W1:Y:S01]  /*32d0*/  SHFL.BFLY PT, R18, R21, R20, R19 ;  /* 0x0c00001415127389 */ /* 0x00006200000e0013 */
[----:B------:R-:W-:Y:S05]  /*32e0*/  RET.REL.NODEC R16 `(_ZN4vllm3moe10topkGatingILi14ELi448ELi4ELi4ELi32El13__nv_bfloat16LNS0_11ScoringFuncE1EEEvPKT5_PKbPfiPT4_PiiiibPKf) ;  /* 0xffffcd1010007950 */ /* 0x000fea0003c3ffff */
.L_x_101:
        /* <DEDUP_REMOVED lines=9> */
.L_x_10945:


//--------------------- .text._ZN4vllm3moe10topkGatingILi12ELi384ELi4ELi4ELi32El13__nv_bfloat16LNS0_11ScoringFuncE1EEEvPKT5_PKbPfiPT4_PiiiibPKf --------------------------
	.section	.text._ZN4vllm3moe10topkGatingILi12ELi384ELi4ELi4ELi32El13__nv_bfloat16LNS0_11ScoringFuncE1EEEvPKT5_PKbPfiPT4_PiiiibPKf,"ax",@progbits
	.sectioninfo	@"SHI_REGISTERS=32"
	.align	128
        .global         _ZN4vllm3moe10topkGatingILi12ELi384ELi4ELi4ELi32El13__nv_bfloat16LNS0_11ScoringFuncE1EEEvPKT5_PKbPfiPT4_PiiiibPKf
        .type           _ZN4vllm3moe10topkGatingILi12ELi384ELi4ELi4ELi32El13__nv_bfloat16LNS0_11ScoringFuncE1EEEvPKT5_PKbPfiPT4_PiiiibPKf,@function
        .size           _ZN4vllm3moe10topkGatingILi12ELi384ELi4ELi4ELi32El13__nv_bfloat16LNS0_11ScoringFuncE1EEEvPKT5_PKbPfiPT4_PiiiibPKf,(.L_x_10946 - _ZN4vllm3moe10topkGatingILi12ELi384ELi4ELi4ELi32El13__nv_bfloat16LNS0_11ScoringFuncE1EEEvPKT5_PKbPfiPT4_PiiiibPKf)
        .other          _ZN4vllm3moe10topkGatingILi12ELi384ELi4ELi4ELi32El13__nv_bfloat16LNS0_11ScoringFuncE1EEEvPKT5_PKbPfiPT4_PiiiibPKf,@"STO_CUDA_ENTRY STV_DEFAULT"
_ZN4vllm3moe10topkGatingILi12ELi384ELi4ELi4ELi32El13__nv_bfloat16LNS0_11ScoringFuncE1EEEvPKT5_PKbPfiPT4_PiiiibPKf:
.text._ZN4vllm3moe10topkGatingILi12ELi384ELi4ELi4ELi32El13__nv_bfloat16LNS0_11ScoringFuncE1EEEvPKT5_PKbPfiPT4_PiiiibPKf:
        /* <DEDUP_REMOVED lines=16> */
[----:B------:R-:W3:Y:S04]  /*0100*/  LDG.E R14, [R8.64+0x80] ;  /* 0x00008006080e7981 */ /* 0x000ee8000c1e1900 */
[----:B------:R0:W4:Y:S04]  /*0110*/  LDG.E R12, [R8.64+0x200] ;  /* 0x00020006080c7981 */ /* 0x000128000c1e1900 */
[----:B------:R0:W5:Y:S01]  /*0120*/  LDG.E R15, [R8.64+0x100] ;  /* 0x00010006080f7981 */ /* 0x000162000c1e1900 */
[----:B------:R-:W-:-:S03]  /*0130*/  ISETP.NE.U32.AND P0, PT, RZ, c[0x0][0x168], PT ;  /* 0x00005a00ff007a0c */ /* 0x000fc60003f05070 */
[----:B------:R0:W5:Y:S04]  /*0140*/  LDG.E R13, [R8.64+0x180] ;  /* 0x00018006080d7981 */ /* 0x000168000c1e1900 */
[----:B------:R0:W5:Y:S01]  /*0150*/  LDG.E R4, [R8.64+0x280] ;  /* 0x0002800608047981 */ /* 0x000162000c1e1900 */
[----:B------:R-:W-:-:S13]  /*0160*/  ISETP.NE.AND.EX P0, PT, RZ, c[0x0][0x16c], PT, P0 ;  /* 0x00005b00ff007a0c */ /* 0x000fda0003f05300 */
[----:B------:R-:W-:-:S04]  /*0170*/  @P0 IADD3 R10, P1, R25, c[0x0][0x168], RZ ;  /* 0x00005a00190a0a10 */ /* 0x000fc80007f3e0ff */
[----:B------:R-:W-:-:S05]  /*0180*/  @P0 LEA.HI.X.SX32 R11, R25, c[0x0][0x16c], 0x1, P1 ;  /* 0x00005b00190b0a11 */ /* 0x000fca00008f0eff */
[----:B------:R1:W5:Y:S01]  /*0190*/  @P0 LDG.E.U8 R3, [R10.64] ;  /* 0x000000060a030981 */ /* 0x000362000c1e1100 */
[----:B------:R-:W-:Y:S01]  /*01a0*/  IMAD.MOV.U32 R24, RZ, RZ, 0x1 ;  /* 0x00000001ff187424 */ /* 0x000fe200078e00ff */
[----:B--2---:R-:W-:-:S05]  /*01b0*/  PRMT R5, RZ, 0x5410, R7 ;  /* 0x00005410ff057816 */ /* 0x004fca0000000007 */
[----:B------:R-:W-:Y:S01]  /*01c0*/  FMUL.FTZ R6, R5, -1.4426950216293334961 ;  /* 0xbfb8aa3b05067820 */ /* 0x000fe20000410000 */
[----:B------:R-:W-:Y:S02]  /*01d0*/  PRMT R5, RZ, 0x7610, R7 ;  /* 0x00007610ff057816 */ /* 0x000fe40000000007 */
[--C-:B---3--:R-:W-:Y:S02]  /*01e0*/  PRMT R7, RZ, 0x5410, R14.reuse ;  /* 0x00005410ff077816 */ /* 0x108fe4000000000e */
[----:B0-----:R-:W-:Y:S02]  /*01f0*/  PRMT R8, RZ, 0x7610, R14 ;  /* 0x00007610ff087816 */ /* 0x001fe4000000000e */
[--C-:B----4-:R-:W-:Y:S02]  /*0200*/  PRMT R14, RZ, 0x5410, R12.reuse ;  /* 0x00005410ff0e7816 */ /* 0x110fe4000000000c */
[----:B------:R-:W-:Y:S02]  /*0210*/  PRMT R12, RZ, 0x7610, R12 ;  /* 0x00007610ff0c7816 */ /* 0x000fe4000000000c */
[----:B-----5:R-:W-:-:S02]  /*0220*/  PRMT R9, RZ, 0x5410, R15 ;  /* 0x00005410ff097816 */ /* 0x020fc4000000000f */
[----:B-1----:R-:W-:Y:S01]  /*0230*/  PRMT R10, RZ, 0x7610, R15 ;  /* 0x00007610ff0a7816 */ /* 0x002fe2000000000f */
[----:B------:R-:W-:Y:S01]  /*0240*/  FMUL.FTZ R12, R12, -1.4426950216293334961 ;  /* 0xbfb8aa3b0c0c7820 */ /* 0x000fe20000410000 */
[--C-:B------:R-:W-:Y:S01]  /*0250*/  PRMT R11, RZ, 0x5410, R13.reuse ;  /* 0x00005410ff0b7816 */ /* 0x100fe2000000000d */
[----:B------:R-:W-:Y:S01]  /*0260*/  FMUL.FTZ R7, R7, -1.4426950216293334961 ;  /* 0xbfb8aa3b07077820 */ /* 0x000fe20000410000 */
[----:B------:R-:W-:Y:S01]  /*0270*/  PRMT R13, RZ, 0x7610, R13 ;  /* 0x00007610ff0d7816 */ /* 0x000fe2000000000d */
[----:B------:R-:W-:Y:S01]  /*0280*/  FMUL.FTZ R8, R8, -1.4426950216293334961 ;  /* 0xbfb8aa3b08087820 */ /* 0x000fe20000410000 */
[----:B------:R0:W-:Y:S01]  /*0290*/  MUFU.EX2 R17, R12 ;  /* 0x0000000c00117308 */ /* 0x0001e20000000800 */
[----:B------:R-:W-:Y:S02]  /*02a0*/  FMUL.FTZ R9, R9, -1.4426950216293334961 ;  /* 0xbfb8aa3b09097820 */ /* 0x000fe40000410000 */
[----:B------:R-:W-:Y:S02]  /*02b0*/  FMUL.FTZ R5, R5, -1.4426950216293334961 ;  /* 0xbfb8aa3b05057820 */ /* 0x000fe40000410000 */
[----:B------:R-:W-:-:S02]  /*02c0*/  FMUL.FTZ R10, R10, -1.4426950216293334961 ;  /* 0xbfb8aa3b0a0a7820 */ /* 0x000fc40000410000 */
[----:B------:R-:W-:Y:S01]  /*02d0*/  FMUL.FTZ R16, R14, -1.4426950216293334961 ;  /* 0xbfb8aa3b0e107820 */ /* 0x000fe20000410000 */
[--C-:B0-----:R-:W-:Y:S02]  /*02e0*/  PRMT R12, RZ, 0x5410, R4.reuse ;  /* 0x00005410ff0c7816 */ /* 0x101fe40000000004 */
[----:B------:R-:W-:Y:S01]  /*02f0*/  PRMT R4, RZ, 0x7610, R4 ;  /* 0x00007610ff047816 */ /* 0x000fe20000000004 */
[----:B------:R-:W0:Y:S01]  /*0300*/  MUFU.EX2 R6, R6 ;  /* 0x0000000600067308 */ /* 0x000e220000000800 */
[----:B------:R-:W-:Y:S02]  /*0310*/  FMUL.FTZ R11, R11, -1.4426950216293334961 ;  /* 0xbfb8aa3b0b0b7820 */ /* 0x000fe40000410000 */
[----:B------:R-:W-:Y:S02]  /*0320*/  FMUL.FTZ R13, R13, -1.4426950216293334961 ;  /* 0xbfb8aa3b0d0d7820 */ /* 0x000fe40000410000 */
[----:B------:R-:W-:-:S03]  /*0330*/  FMUL.FTZ R14, R12, -1.4426950216293334961 ;  /* 0xbfb8aa3b0c0e7820 */ /* 0x000fc60000410000 */
[----:B------:R-:W1:Y:S01]  /*0340*/  MUFU.EX2 R7, R7 ;  /* 0x0000000700077308 */ /* 0x000e620000000800 */
[----:B------:R-:W-:-:S07]  /*0350*/  FMUL.FTZ R15, R4, -1.4426950216293334961 ;  /* 0xbfb8aa3b040f7820 */ /* 0x000fce0000410000 */
[----:B------:R-:W2:Y:S08]  /*0360*/  MUFU.EX2 R8, R8 ;  /* 0x0000000800087308 */ /* 0x000eb00000000800 */
[----:B------:R-:W3:Y:S08]  /*0370*/  MUFU.EX2 R9, R9 ;  /* 0x0000000900097308 */ /* 0x000ef00000000800 */
[----:B------:R-:W4:Y:S08]  /*0380*/  MUFU.EX2 R5, R5 ;  /* 0x0000000500057308 */ /* 0x000f300000000800 */
[----:B------:R-:W5:Y:S08]  /*0390*/  MUFU.EX2 R10, R10 ;  /* 0x0000000a000a7308 */ /* 0x000f700000000800 */
[----:B------:R-:W0:Y:S08]  /*03a0*/  MUFU.EX2 R16, R16 ;  /* 0x0000001000107308 */ /* 0x000e300000000800 */
[----:B------:R-:W1:Y:S08]  /*03b0*/  MUFU.EX2 R11, R11 ;  /* 0x0000000b000b7308 */ /* 0x000e700000000800 */
[----:B------:R-:W1:Y:S01]  /*03c0*/  MUFU.EX2 R13, R13 ;  /* 0x0000000d000d7308 */ /* 0x000e620000000800 */
[----:B0-----:R-:W-:-:S07]  /*03d0*/  FADD.FTZ R4, R6, 1 ;  /* 0x3f80000006047421 */ /* 0x001fce0000010000 */
[----:B------:R-:W0:Y:S08]  /*03e0*/  MUFU.EX2 R14, R14 ;  /* 0x0000000e000e7308 */ /* 0x000e300000000800 */
[----:B------:R-:W0:Y:S01]  /*03f0*/  MUFU.EX2 R15, R15 ;  /* 0x0000000f000f7308 */ /* 0x000e220000000800 */
[----:B-1----:R-:W-:Y:S02]  /*0400*/  FADD.FTZ R6, R7, 1 ;  /* 0x3f80000007067421 */ /* 0x002fe40000010000 */
[----:B--2---:R-:W-:-:S02]  /*0410*/  FADD.FTZ R7, R8, 1 ;  /* 0x3f80000008077421 */ /* 0x004fc40000010000 */
[----:B---3--:R-:W-:Y:S02]  /*0420*/  FADD.FTZ R8, R9, 1 ;  /* 0x3f80000009087421 */ /* 0x008fe40000010000 */
[----:B----4-:R-:W-:Y:S02]  /*0430*/  FADD.FTZ R5, R5, 1 ;  /* 0x3f80000005057421 */ /* 0x010fe40000010000 */
[----:B-----5:R-:W-:Y:S02]  /*0440*/  FADD.FTZ R9, R10, 1 ;  /* 0x3f8000000a097421 */ /* 0x020fe40000010000 */
[----:B------:R-:W-:Y:S02]  /*0450*/  FADD.FTZ R12, R16, 1 ;  /* 0x3f800000100c7421 */ /* 0x000fe40000010000 */
[----:B------:R-:W-:Y:S01]  /*0460*/  IMAD.MOV.U32 R16, RZ, RZ, 0x1 ;  /* 0x00000001ff107424 */ /* 0x000fe200078e00ff */
[----:B------:R-:W-:Y:S01]  /*0470*/  @P0 ISETP.NE.AND P1, PT, R3, RZ, PT ;  /* 0x000000ff0300020c */ /* 0x000fe20003f25270 */
[----:B------:R-:W-:-:S02]  /*0480*/  FADD.FTZ R10, R11, 1 ;  /* 0x3f8000000b0a7421 */ /* 0x000fc40000010000 */
[----:B------:R-:W-:Y:S01]  /*0490*/  FADD.FTZ R11, R13, 1 ;  /* 0x3f8000000d0b7421 */ /* 0x000fe20000010000 */
[----:B------:R-:W1:Y:S01]  /*04a0*/  MUFU.RCP R4, R4 ;  /* 0x0000000400047308 */ /* 0x000e620000001000 */
[----:B------:R-:W-:Y:S01]  /*04b0*/  FADD.FTZ R13, R17, 1 ;  /* 0x3f800000110d7421 */ /* 0x000fe20000010000 */
[----:B------:R-:W-:Y:S01]  /*04c0*/  PRMT R3, R16, 0x7610, R3 ;  /* 0x0000761010037816 */ /* 0x000fe20000000003 */
[----:B0-----:R-:W-:Y:S02]  /*04d0*/  FADD.FTZ R14, R14, 1 ;  /* 0x3f8000000e0e7421 */ /* 0x001fe40000010000 */
[----:B------:R-:W-:Y:S01]  /*04e0*/  FADD.FTZ R15, R15, 1 ;  /* 0x3f8000000f0f7421 */ /* 0x000fe20000010000 */
[----:B------:R-:W-:Y:S02]  /*04f0*/  @P0 SEL R16, RZ, 0x1, P1 ;  /* 0x00000001ff100807 */ /* 0x000fe40000800000 */
[----:B------:R-:W0:Y:S02]  /*0500*/  MUFU.RCP R5, R5 ;  /* 0x0000000500057308 */ /* 0x000e240000001000 */
[----:B------:R-:W-:-:S06]  /*0510*/  @P0 PRMT R3, R16, 0x7610, R3 ;  /* 0x0000761010030816 */ /* 0x000fcc0000000003 */
[----:B------:R-:W2:Y:S01]  /*0520*/  MUFU.RCP R6, R6 ;  /* 0x0000000600067308 */ /* 0x000ea20000001000 */
[----:B------:R-:W-:-:S07]  /*0530*/  ISETP.NE.U32.AND P0, PT, RZ, c[0x0][0x1a0], PT ;  /* 0x00006800ff007a0c */ /* 0x000fce0003f05070 */
[----:B------:R-:W3:Y:S08]  /*0540*/  MUFU.RCP R7, R7 ;  /* 0x0000000700077308 */ /* 0x000ef00000001000 */
[----:B------:R-:W4:Y:S08]  /*0550*/  MUFU.RCP R8, R8 ;  /* 0x0000000800087308 */ /* 0x000f300000001000 */
[----:B------:R-:W5:Y:S01]  /*0560*/  MUFU.RCP R9, R9 ;  /* 0x0000000900097308 */ /* 0x000f620000001000 */
[----:B------:R-:W-:-:S07]  /*0570*/  ISETP.NE.AND.EX P0, PT, RZ, c[0x0][0x1a4], PT, P0 ;  /* 0x00006900ff007a0c */ /* 0x000fce0003f05300 */
[----:B------:R-:W0:Y:S08]  /*0580*/  MUFU.RCP R10, R10 ;  /* 0x0000000a000a7308 */ /* 0x000e300000001000 */
[----:B------:R-:W0:Y:S08]  /*0590*/  MUFU.RCP R11, R11 ;  /* 0x0000000b000b7308 */ /* 0x000e300000001000 */
[----:B------:R-:W0:Y:S08]  /*05a0*/  MUFU.RCP R12, R12 ;  /* 0x0000000c000c7308 */ /* 0x000e300000001000 */
[----:B------:R-:W0:Y:S08]  /*05b0*/  MUFU.RCP R13, R13 ;  /* 0x0000000d000d7308 */ /* 0x000e300000001000 */
[----:B------:R-:W4:Y:S08]  /*05c0*/  MUFU.RCP R14, R14 ;  /* 0x0000000e000e7308 */ /* 0x000f300000001000 */
[----:B------:R-:W5:Y:S01]  /*05d0*/  MUFU.RCP R15, R15 ;  /* 0x0000000f000f7308 */ /* 0x000f620000001000 */
[----:B-1----:R-:W-:-:S02]  /*05e0*/  FSETP.GEU.FTZ.AND P4, PT, |R4|, +INF , PT ;  /* 0x7f8000000400780b */ /* 0x002fc40003f9e200 */
[----:B0-----:R-:W-:Y:S02]  /*05f0*/  FSETP.GEU.FTZ.AND P5, PT, |R5|, +INF , PT ;  /* 0x7f8000000500780b */ /* 0x001fe40003fbe200 */
[----:B--2---:R-:W-:Y:S02]  /*0600*/  FSETP.GEU.FTZ.AND P6, PT, |R6|, +INF , PT ;  /* 0x7f8000000600780b */ /* 0x004fe40003fde200 */
[----:B---3--:R-:W-:Y:S02]  /*0610*/  FSETP.GEU.FTZ.AND P1, PT, |R7|, +INF , PT ;  /* 0x7f8000000700780b */ /* 0x008fe40003f3e200 */
[----:B----4-:R-:W-:Y:S02]  /*0620*/  FSETP.GEU.FTZ.AND P2, PT, |R8|, +INF , PT ;  /* 0x7f8000000800780b */ /* 0x010fe40003f5e200 */
[----:B-----5:R-:W-:Y:S02]  /*0630*/  FSETP.GEU.FTZ.AND P3, PT, |R9|, +INF , PT ;  /* 0x7f8000000900780b */ /* 0x020fe40003f7e200 */
[----:B------:R-:W-:-:S02]  /*0640*/  FSEL R4, R4, RZ, !P4 ;  /* 0x000000ff04047208 */ /* 0x000fc40006000000 */
[----:B------:R-:W-:Y:S02]  /*0650*/  FSEL R5, R5, RZ, !P5 ;  /* 0x000000ff05057208 */ /* 0x000fe40006800000 */
[----:B------:R-:W-:Y:S02]  /*0660*/  FSEL R6, R6, RZ, !P6 ;  /* 0x000000ff06067208 */ /* 0x000fe40007000000 */
[----:B------:R-:W-:Y:S02]  /*0670*/  FSEL R7, R7, RZ, !P1 ;  /* 0x000000ff07077208 */ /* 0x000fe40004800000 */
[----:B------:R-:W-:Y:S02]  /*0680*/  FSEL R8, R8, RZ, !P2 ;  /* 0x000000ff08087208 */ /* 0x000fe40005000000 */
[----:B------:R-:W-:Y:S02]  /*0690*/  FSEL R9, R9, RZ, !P3 ;  /* 0x000000ff09097208 */ /* 0x000fe40005800000 */
[----:B------:R-:W-:-:S02]  /*06a0*/  FSETP.GEU.FTZ.AND P4, PT, |R10|, +INF , PT ;  /* 0x7f8000000a00780b */ /* 0x000fc40003f9e200 */
[----:B------:R-:W-:Y:S02]  /*06b0*/  FSETP.GEU.FTZ.AND P5, PT, |R11|, +INF , PT ;  /* 0x7f8000000b00780b */ /* 0x000fe40003fbe200 */
[----:B------:R-:W-:Y:S02]  /*06c0*/  FSETP.GEU.FTZ.AND P6, PT, |R12|, +INF , PT ;  /* 0x7f8000000c00780b */ /* 0x000fe40003fde200 */
[----:B------:R-:W-:Y:S02]  /*06d0*/  FSETP.GEU.FTZ.AND P1, PT, |R13|, +INF , PT ;  /* 0x7f8000000d00780b */ /* 0x000fe40003f3e200 */
[----:B------:R-:W-:Y:S02]  /*06e0*/  FSETP.GEU.FTZ.AND P2, PT, |R14|, +INF , PT ;  /* 0x7f8000000e00780b */ /* 0x000fe40003f5e200 */
[----:B------:R-:W-:Y:S02]  /*06f0*/  FSETP.GEU.FTZ.AND P3, PT, |R15|, +INF , PT ;  /* 0x7f8000000f00780b */ /* 0x000fe40003f7e200 */
[----:B------:R-:W-:-:S02]  /*0700*/  FSEL R10, R10, RZ, !P4 ;  /* 0x000000ff0a0a7208 */ /* 0x000fc40006000000 */
[----:B------:R-:W-:Y:S02]  /*0710*/  FSEL R11, R11, RZ, !P5 ;  /* 0x000000ff0b0b7208 */ /* 0x000fe40006800000 */
[----:B------:R-:W-:Y:S02]  /*0720*/  FSEL R12, R12, RZ, !P6 ;  /* 0x000000ff0c0c7208 */ /* 0x000fe40007000000 */
[----:B------:R-:W-:Y:S02]  /*0730*/  FSEL R13, R13, RZ, !P1 ;  /* 0x000000ff0d0d7208 */ /* 0x000fe40004800000 */
[----:B------:R-:W-:Y:S02]  /*0740*/  FSEL R14, R14, RZ, !P2 ;  /* 0x000000ff0e0e7208 */ /* 0x000fe40005000000 */
[----:B------:R-:W-:Y:S01]  /*0750*/  FSEL R15, R15, RZ, !P3 ;  /* 0x000000ff0f0f7208 */ /* 0x000fe20005800000 */
[----:B------:R-:W-:Y:S05]  /*0760*/  @!P0 BRA `(.L_x_102) ;  /* 0x000001e000008947 */ /* 0x000fea0003800000 */
[----:B------:R-:W-:-:S04]  /*0770*/  IMAD.MOV.U32 R27, RZ, RZ, 0x4 ;  /* 0x00000004ff1b7424 */ /* 0x000fc800078e00ff */
[----:B------:R-:W-:-:S05]  /*0780*/  IMAD.WIDE.U32 R26, R2, R27, c[0x0][0x1a0] ;  /* 0x00006800021a7625 */ /* 0x000fca00078e001b */
[----:B------:R-:W2:Y:S04]  /*0790*/  LDG.E R18, [R26.64+0x104] ;  /* 0x000104061a127981 */ /* 0x000ea8000c1e1900 */
[----:B------:R-:W3:Y:S04]  /*07a0*/  LDG.E R17, [R26.64+0x100] ;  /* 0x000100061a117981 */ /* 0x000ee8000c1e1900 */
[----:B------:R-:W4:Y:S04]  /*07b0*/  LDG.E R16, [R26.64+0x4] ;  /* 0x000004061a107981 */ /* 0x000f28000c1e1900 */
[----:B------:R-:W5:Y:S04]  /*07c0*/  LDG.E R21, [R26.64] ;  /* 0x000000061a157981 */ /* 0x000f68000c1e1900 */
[----:B------:R-:W5:Y:S04]  /*07d0*/  LDG.E R22, [R26.64+0x304] ;  /* 0x000304061a167981 */ /* 0x000f68000c1e1900 */
[----:B------:R-:W5:Y:S04]  /*07e0*/  LDG.E R20, [R26.64+0x204] ;  /* 0x000204061a147981 */ /* 0x000f68000c1e1900 */
[----:B------:R-:W5:Y:S04]  /*07f0*/  LDG.E R29, [R26.64+0x200] ;  /* 0x000200061a1d7981 */ /* 0x000f68000c1e1900 */
[----:B------:R-:W5:Y:S01]  /*0800*/  LDG.E R28, [R26.64+0x504] ;  /* 0x000504061a1c7981 */ /* 0x000f62000c1e1900 */
[----:B--2---:R-:W-:-:S02]  /*0810*/  FADD.FTZ R19, R7, R18 ;  /* 0x0000001207137221 */ /* 0x004fc40000010000 */
[----:B---3--:R-:W-:Y:S02]  /*0820*/  FADD.FTZ R18, R6, R17 ;  /* 0x0000001106127221 */ /* 0x008fe40000010000 */
[----:B----4-:R-:W-:Y:S02]  /*0830*/  FADD.FTZ R17, R5, R16 ;  /* 0x0000001005117221 */ /* 0x010fe40000010000 */
[----:B-----5:R-:W-:Y:S02]  /*0840*/  FADD.FTZ R16, R4, R21 ;  /* 0x0000001504107221 */ /* 0x020fe40000010000 */
[----:B------:R-:W2:Y:S01]  /*0850*/  LDG.E R21, [R26.64+0x300] ;  /* 0x000300061a157981 */ /* 0x000ea2000c1e1900 */
[----:B------:R-:W-:-:S03]  /*0860*/  FADD.FTZ R23, R11, R22 ;  /* 0x000000160b177221 */ /* 0x000fc60000010000 */
[----:B------:R0:W-:Y:S04]  /*0870*/  STL.128 [R1], R16 ;  /* 0x0000001001007387 */ /* 0x0001e80000100c00 */
[----:B0-----:R-:W3:Y:S04]  /*0880*/  LDG.E R18, [R26.64+0x404] ;  /* 0x000404061a127981 */ /* 0x001ee8000c1e1900 */
[----:B------:R-:W4:Y:S01]  /*0890*/  LDG.E R19, [R26.64+0x500] ;  /* 0x000500061a137981 */ /* 0x000f22000c1e1900 */
[----:B--2---:R-:W-:Y:S02]  /*08a0*/  FADD.FTZ R22, R10, R21 ;  /* 0x000000150a167221 */ /* 0x004fe40000010000 */
[----:B------:R-:W-:-:S02]  /*08b0*/  FADD.FTZ R21, R9, R20 ;  /* 0x0000001409157221 */ /* 0x000fc40000010000 */
[----:B------:R-:W-:Y:S02]  /*08c0*/  FADD.FTZ R20, R8, R29 ;  /* 0x0000001d08147221 */ /* 0x000fe40000010000 */
[----:B------:R-:W2:Y:S04]  /*08d0*/  LDG.E R29, [R26.64+0x400] ;  /* 0x000400061a1d7981 */ /* 0x000ea8000c1e1900 */
[----:B------:R0:W-:Y:S01]  /*08e0*/  STL.128 [R1+0x10], R20 ;  /* 0x0000101401007387 */ /* 0x0001e20000100c00 */
[----:B---3--:R-:W-:Y:S02]  /*08f0*/  FADD.FTZ R17, R13, R18 ;  /* 0x000000120d117221 */ /* 0x008fe40000010000 */
[----:B----4-:R-:W-:Y:S02]  /*0900*/  FADD.FTZ R18, R14, R19 ;  /* 0x000000130e127221 */ /* 0x010fe40000010000 */
[----:B------:R-:W-:-:S02]  /*0910*/  FADD.FTZ R19, R15, R28 ;  /* 0x0000001c0f137221 */ /* 0x000fc40000010000 */
[----:B--2---:R-:W-:-:S05]  /*0920*/  FADD.FTZ R16, R12, R29 ;  /* 0x0000001d0c107221 */ /* 0x004fca0000010000 */
[----:B------:R0:W-:Y:S01]  /*0930*/  STL.128 [R1+0x20], R16 ;  /* 0x0000201001007387 */ /* 0x0001e20000100c00 */
[----:B------:R-:W-:Y:S05]  /*0940*/  BRA `(.L_x_103) ;  /* 0x0000003000007947 */ /* 0x000fea0003800000 */
.L_x_102:
[----:B------:R0:W-:Y:S04]  /*0950*/  STL.128 [R1], R4 ;  /* 0x0000000401007387 */ /* 0x0001e80000100c00 */
[----:B------:R0:W-:Y:S04]  /*0960*/  STL.128 [R1+0x10], R8 ;  /* 0x0000100801007387 */ /* 0x0001e80000100c00 */
[----:B------:R0:W-:Y:S02]  /*0970*/  STL.128 [R1+0x20], R12 ;  /* 0x0000200c01007387 */ /* 0x0001e40000100c00 */
.L_x_103:
        /* <DEDUP_REMOVED lines=9> */
.L_x_119:
[----:B0-----:R-:W2:Y:S04]  /*0a10*/  LDL.128 R20, [R1] ;  /* 0x0000000001147983 */ /* 0x001ea80000100c00 */
[----:B------:R-:W3:Y:S01]  /*0a20*/  LDL.128 R16, [R1+0x10] ;  /* 0x0000100001107983 */ /* 0x000ee20000100c00 */
[----:B--2---:R-:W-:-:S04]  /*0a30*/  FSETP.GT.FTZ.AND P6, PT, R21, R20, PT ;  /* 0x000000141500720b */ /* 0x004fc80003fd4000 */
[----:B------:R-:W-:-:S04]  /*0a40*/  FSEL R21, R21, R20, P6 ;  /* 0x0000001415157208 */ /* 0x000fc80003000000 */
[----:B------:R-:W-:-:S04]  /*0a50*/  FSETP.GT.FTZ.AND P0, PT, R22, R21, PT ;  /* 0x000000151600720b */ /* 0x000fc80003f14000 */
[----:B------:R-:W-:-:S04]  /*0a60*/  FSEL R22, R22, R21, P0 ;  /* 0x0000001516167208 */ /* 0x000fc80000000000 */
[----:B------:R-:W-:-:S04]  /*0a70*/  FSETP.GT.FTZ.AND P1, PT, R23, R22, PT ;  /* 0x000000161700720b */ /* 0x000fc80003f34000 */
[----:B------:R-:W-:Y:S02]  /*0a80*/  FSEL R27, R23, R22, P1 ;  /* 0x00000016171b7208 */ /* 0x000fe40000800000 */
[----:B------:R-:W2:Y:S02]  /*0a90*/  LDL.128 R20, [R1+0x20] ;  /* 0x0000200001147983 */ /* 0x000ea40000100c00 */
[----:B---3--:R-:W-:-:S04]  /*0aa0*/  FSETP.GT.FTZ.AND P2, PT, R16, R27, PT ;  /* 0x0000001b1000720b */ /* 0x008fc80003f54000 */
[----:B------:R-:W-:-:S04]  /*0ab0*/  FSEL R16, R16, R27, P2 ;  /* 0x0000001b10107208 */ /* 0x000fc80001000000 */
[----:B------:R-:W-:-:S04]  /*0ac0*/  FSETP.GT.FTZ.AND P3, PT, R17, R16, PT ;  /* 0x000000101100720b */ /* 0x000fc80003f74000 */
[----:B------:R-:W-:-:S04]  /*0ad0*/  FSEL R17, R17, R16, P3 ;  /* 0x0000001011117208 */ /* 0x000fc80001800000 */
[CC--:B------:R-:W-:Y:S02]  /*0ae0*/  FSETP.GT.FTZ.AND P4, PT, R18.reuse, R17.reuse, PT ;  /* 0x000000111200720b */ /* 0x0c0fe40003f94000 */
[----:B------:R-:W-:Y:S02]  /*0af0*/  SEL R16, RZ, 0x1, !P6 ;  /* 0x00000001ff107807 */ /* 0x000fe40007000000 */
[----:B------:R-:W-:Y:S02]  /*0b00*/  FSEL R18, R18, R17, P4 ;  /* 0x0000001112127208 */ /* 0x000fe40002000000 */
[----:B------:R-:W-:Y:S02]  /*0b10*/  FSEL R17, R5, R4, P6 ;  /* 0x0000000405117208 */ /* 0x000fe40003000000 */
[----:B------:R-:W-:Y:S02]  /*0b20*/  FSETP.GT.FTZ.AND P5, PT, R19, R18, PT ;  /* 0x000000121300720b */ /* 0x000fe40003fb4000 */
[----:B------:R-:W-:-:S02]  /*0b30*/  SEL R16, R16, 0x40, !P0 ;  /* 0x0000004010107807 */ /* 0x000fc40004000000 */
[----:B------:R-:W-:Y:S02]  /*0b40*/  FSEL R19, R19, R18, P5 ;  /* 0x0000001213137208 */ /* 0x000fe40002800000 */
[----:B------:R-:W-:Y:S02]  /*0b50*/  FSEL R18, R6, R17, P0 ;  /* 0x0000001106127208 */ /* 0x000fe40000000000 */
[----:B------:R-:W-:Y:S02]  /*0b60*/  SEL R16, R16, 0x41, !P1 ;  /* 0x0000004110107807 */ /* 0x000fe40004800000 */
[----:B------:R-:W-:Y:S02]  /*0b70*/  FSEL R17, R7, R18, P1 ;  /* 0x0000001207117208 */ /* 0x000fe40000800000 */
[----:B------:R-:W-:Y:S02]  /*0b80*/  SEL R18, R16, 0x80, !P2 ;  /* 0x0000008010127807 */ /* 0x000fe40005000000 */
[----:B------:R-:W-:-:S02]  /*0b90*/  FSEL R16, R8, R17, P2 ;  /* 0x0000001108107208 */ /* 0x000fc40001000000 */
[----:B------:R-:W-:Y:S02]  /*0ba0*/  SEL R18, R18, 0x81, !P3 ;  /* 0x0000008112127807 */ /* 0x000fe40005800000 */
[----:B------:R-:W-:Y:S02]  /*0bb0*/  FSEL R17, R9, R16, P3 ;  /* 0x0000001009117208 */ /* 0x000fe40001800000 */
[----:B------:R-:W-:Y:S02]  /*0bc0*/  SEL R18, R18, 0xc0, !P4 ;  /* 0x000000c012127807 */ /* 0x000fe40006000000 */
[----:B------:R-:W-:Y:S02]  /*0bd0*/  FSEL R16, R10, R17, P4 ;  /* 0x000000110a107208 */ /* 0x000fe40002000000 */
[----:B------:R-:W-:Y:S02]  /*0be0*/  SEL R18, R18, 0xc1, !P5 ;  /* 0x000000c112127807 */ /* 0x000fe40006800000 */
[----:B------:R-:W-:-:S02]  /*0bf0*/  FSEL R17, R11, R16, P5 ;  /* 0x000000100b117208 */ /* 0x000fc40002800000 */
[----:B--2---:R-:W-:-:S04]  /*0c00*/  FSETP.GT.FTZ.AND P6, PT, R20, R19, PT ;  /* 0x000000131400720b */ /* 0x004fc80003fd4000 */
[----:B------:R-:W-:-:S04]  /*0c10*/  FSEL R20, R20, R19, P6 ;  /* 0x0000001314147208 */ /* 0x000fc80003000000 */
[----:B------:R-:W-:-:S04]  /*0c20*/  FSETP.GT.FTZ.AND P0, PT, R21, R20, PT ;  /* 0x000000141500720b */ /* 0x000fc80003f14000 */
[----:B------:R-:W-:Y:S02]  /*0c30*/  FSEL R21, R21, R20, P0 ;  /* 0x0000001415157208 */ /* 0x000fe40000000000 */
[----:B------:R-:W-:Y:S02]  /*0c40*/  SEL R18, R18, 0x100, !P6 ;  /* 0x0000010012127807 */ /* 0x000fe40007000000 */
[----:B------:R-:W-:Y:S02]  /*0c50*/  FSETP.GT.FTZ.AND P1, PT, R22, R21, PT ;  /* 0x000000151600720b */ /* 0x000fe40003f34000 */
[----:B------:R-:W-:Y:S02]  /*0c60*/  FSEL R16, R12, R17, P6 ;  /* 0x000000110c107208 */ /* 0x000fe40003000000 */
[----:B------:R-:W-:Y:S02]  /*0c70*/  SEL R18, R18, 0x101, !P0 ;  /* 0x0000010112127807 */ /* 0x000fe40004000000 */
[----:B------:R-:W-:-:S02]  /*0c80*/  FSEL R22, R22, R21, P1 ;  /* 0x0000001516167208 */ /* 0x000fc40000800000 */
        /* <DEDUP_REMOVED lines=10> */
.L_x_136:
[----:B------:R-:W-:Y:S05]  /*0d30*/  BRA.DIV ~URZ, `(.L_x_107) ;  /* 0x000014327f007947 */ /* 0x000fea000b800000 */
[----:B------:R2:W3:Y:S04]  /*0d40*/  SHFL.BFLY PT, R28, R27, 0x10, 0x1f ;  /* 0x0e001f001b1c7f89 */ /* 0x0004e800000e0000 */
[----:B------:R2:W4:Y:S02]  /*0d50*/  SHFL.BFLY PT, R22, R23, 0x10, 0x1f ;  /* 0x0e001f0017167f89 */ /* 0x00052400000e0000 */
.L_x_137:
[----:B-1----:R-:W-:Y:S02]  /*0d60*/  FSETP.GEU.FTZ.AND P0, PT, R29, R21, PT ;  /* 0x000000151d00720b */ /* 0x002fe40003f1e000 */
[----:B------:R-:W-:-:S11]  /*0d70*/  PLOP3.LUT P1, PT, PT, PT, PT, 0x80, 0x0 ;  /* 0x000000000000781c */ /* 0x000fd60003f2f070 */
[----:B------:R-:W-:-:S04]  /*0d80*/  @P0 FSETP.NEU.FTZ.AND P2, PT, R29, R21, PT ;  /* 0x000000151d00020b */ /* 0x000fc80003f5d000 */
[----:B----4-:R-:W-:Y:S02]  /*0d90*/  @P0 ISETP.LT.AND P1, PT, R22, R23, !P2 ;  /* 0x000000171600020c */ /* 0x010fe40005721270 */
[----:B------:R-:W-:-:S11]  /*0da0*/  PLOP3.LUT P0, PT, PT, PT, PT, 0x80, 0x0 ;  /* 0x000000000000781c */ /* 0x000fd60003f0f070 */
[----:B------:R-:W-:Y:S01]  /*0db0*/  FSEL R21, R21, R29, P1 ;  /* 0x0000001d15157208 */ /* 0x000fe20000800000 */
[----:B------:R-:W-:Y:S05]  /*0dc0*/  BRA.DIV ~URZ, `(.L_x_108) ;  /* 0x000014927f007947 */ /* 0x000fea000b800000 */
[----:B---3--:R-:W-:Y:S02]  /*0dd0*/  FSEL R28, R28, R27, P1 ;  /* 0x0000001b1c1c7208 */ /* 0x008fe40000800000 */
[----:B------:R-:W-:Y:S01]  /*0de0*/  SEL R22, R22, R23, P1 ;  /* 0x0000001716167207 */ /* 0x000fe20000800000 */
[----:B--2---:R1:W2:Y:S04]  /*0df0*/  SHFL.BFLY PT, R27, R21, 0x8, 0x1f ;  /* 0x0d001f00151b7f89 */ /* 0x0042a800000e0000 */
[----:B0-----:R1:W0:Y:S04]  /*0e00*/  SHFL.BFLY PT, R29, R28, 0x8, 0x1f ;  /* 0x0d001f001c1d7f89 */ /* 0x00122800000e0000 */
[----:B------:R1:W3:Y:S02]  /*0e10*/  SHFL.BFLY PT, R23, R22, 0x8, 0x1f ;  /* 0x0d001f0016177f89 */ /* 0x0002e400000e0000 */
.L_x_138:
[----:B--2---:R-:W-:-:S13]  /*0e20*/  FSETP.GEU.FTZ.AND P1, PT, R21, R27, PT ;  /* 0x0000001b1500720b */ /* 0x004fda0003f3e000 */
[----:B------:R-:W-:-:S04]  /*0e30*/  @P1 FSETP.NEU.FTZ.AND P2, PT, R21, R27, PT ;  /* 0x0000001b1500120b */ /* 0x000fc80003f5d000 */
[----:B---3--:R-:W-:-:S13]  /*0e40*/  @P1 ISETP.LT.AND P0, PT, R23, R22, !P2 ;  /* 0x000000161700120c */ /* 0x008fda0005701270 */
[----:B-1----:R-:W-:Y:S01]  /*0e50*/  FSEL R21, R27, R21, P0 ;  /* 0x000000151b157208 */ /* 0x002fe20000000000 */
[----:B------:R-:W-:Y:S05]  /*0e60*/  BRA.DIV ~URZ, `(.L_x_109) ;  /* 0x000015727f007947 */ /* 0x000fea000b800000 */
[----:B------:R1:W2:Y:S02]  /*0e70*/  SHFL.BFLY PT, R27, R21, 0x4, 0x1f ;  /* 0x0c801f00151b7f89 */ /* 0x0002a400000e0000 */
.L_x_139:
[----:B0-----:R-:W-:Y:S01]  /*0e80*/  FSEL R29, R29, R28, P0 ;  /* 0x0000001c1d1d7208 */ /* 0x001fe20000000000 */
[----:B------:R-:W-:Y:S05]  /*0e90*/  BRA.DIV ~URZ, `(.L_x_110) ;  /* 0x000015c27f007947 */ /* 0x000fea000b800000 */
[----:B------:R-:W-:Y:S02]  /*0ea0*/  SEL R23, R23, R22, P0 ;  /* 0x0000001617177207 */ /* 0x000fe40000000000 */
[----:B------:R0:W3:Y:S04]  /*0eb0*/  SHFL.BFLY PT, R22, R29, 0x4, 0x1f ;  /* 0x0c801f001d167f89 */ /* 0x0000e800000e0000 */
[----:B------:R0:W4:Y:S02]  /*0ec0*/  SHFL.BFLY PT, R28, R23, 0x4, 0x1f ;  /* 0x0c801f00171c7f89 */ /* 0x00012400000e0000 */
.L_x_140:
[----:B--2---:R-:W-:Y:S02]  /*0ed0*/  FSETP.GEU.FTZ.AND P0, PT, R21, R27, PT ;  /* 0x0000001b1500720b */ /* 0x004fe40003f1e000 */
[----:B------:R-:W-:-:S11]  /*0ee0*/  PLOP3.LUT P1, PT, PT, PT, PT, 0x80, 0x0 ;  /* 0x000000000000781c */ /* 0x000fd60003f2f070 */
[----:B------:R-:W-:-:S04]  /*0ef0*/  @P0 FSETP.NEU.FTZ.AND P2, PT, R21, R27, PT ;  /* 0x0000001b1500020b */ /* 0x000fc80003f5d000 */
[----:B----4-:R-:W-:Y:S02]  /*0f00*/  @P0 ISETP.LT.AND P1, PT, R28, R23, !P2 ;  /* 0x000000171c00020c */ /* 0x010fe40005721270 */
[----:B------:R-:W-:-:S11]  /*0f10*/  PLOP3.LUT P0, PT, PT, PT, PT, 0x80, 0x0 ;  /* 0x000000000000781c */ /* 0x000fd60003f0f070 */
[----:B-1----:R-:W-:Y:S01]  /*0f20*/  FSEL R21, R27, R21, P1 ;  /* 0x000000151b157208 */ /* 0x002fe20000800000 */
[----:B------:R-:W-:Y:S05]  /*0f30*/  BRA.DIV ~URZ, `(.L_x_111) ;  /* 0x000016227f007947 */ /* 0x000fea000b800000 */
[----:B0--3--:R-:W-:Y:S02]  /*0f40*/  FSEL R29, R22, R29, P1 ;  /* 0x0000001d161d7208 */ /* 0x009fe40000800000 */
[----:B------:R-:W-:Y:S01]  /*0f50*/  SEL R28, R28, R23, P1 ;  /* 0x000000171c1c7207 */ /* 0x000fe20000800000 */
[----:B------:R0:W1:Y:S04]  /*0f60*/  SHFL.BFLY PT, R22, R21, 0x2, 0x1f ;  /* 0x0c401f0015167f89 */ /* 0x00006800000e0000 */
[----:B------:R0:W2:Y:S04]  /*0f70*/  SHFL.BFLY PT, R27, R29, 0x2, 0x1f ;  /* 0x0c401f001d1b7f89 */ /* 0x0000a800000e0000 */
[----:B------:R0:W3:Y:S02]  /*0f80*/  SHFL.BFLY PT, R23, R28, 0x2, 0x1f ;  /* 0x0c401f001c177f89 */ /* 0x0000e400000e0000 */
.L_x_141:
[----:B-1----:R-:W-:-:S13]  /*0f90*/  FSETP.GEU.FTZ.AND P1, PT, R21, R22, PT ;  /* 0x000000161500720b */ /* 0x002fda0003f3e000 */
[----:B------:R-:W-:-:S04]  /*0fa0*/  @P1 FSETP.NEU.FTZ.AND P2, PT, R21, R22, PT ;  /* 0x000000161500120b */ /* 0x000fc80003f5d000 */
[----:B---3--:R-:W-:-:S13]  /*0fb0*/  @P1 ISETP.LT.AND P0, PT, R23, R28, !P2 ;  /* 0x0000001c1700120c */ /* 0x008fda0005701270 */
[----:B0-----:R-:W-:Y:S01]  /*0fc0*/  FSEL R21, R22, R21, P0 ;  /* 0x0000001516157208 */ /* 0x001fe20000000000 */
[----:B------:R-:W-:Y:S05]  /*0fd0*/  BRA.DIV ~URZ, `(.L_x_112) ;  /* 0x000017027f007947 */ /* 0x000fea000b800000 */
[----:B------:R0:W1:Y:S02]  /*0fe0*/  SHFL.BFLY PT, R22, R21, 0x1, 0x1f ;  /* 0x0c201f0015167f89 */ /* 0x00006400000e0000 */
.L_x_142:
[----:B--2---:R-:W-:Y:S01]  /*0ff0*/  FSEL R27, R27, R29, P0 ;  /* 0x0000001d1b1b7208 */ /* 0x004fe20000000000 */
[----:B------:R-:W-:Y:S05]  /*1000*/  BRA.DIV ~URZ, `(.L_x_113) ;  /* 0x000017527f007947 */ /* 0x000fea000b800000 */
[----:B------:R-:W-:Y:S02]  /*1010*/  SEL R23, R23, R28, P0 ;  /* 0x0000001c17177207 */ /* 0x000fe40000000000 */
[----:B------:R2:W3:Y:S04]  /*1020*/  SHFL.BFLY PT, R28, R27, 0x1, 0x1f ;  /* 0x0c201f001b1c7f89 */ /* 0x0004e800000e0000 */
[----:B------:R2:W4:Y:S02]  /*1030*/  SHFL.BFLY PT, R17, R23, 0x1, 0x1f ;  /* 0x0c201f0017117f89 */ /* 0x00052400000e0000 */
.L_x_143:
[----:B-1----:R-:W-:Y:S01]  /*1040*/  FSETP.GEU.FTZ.AND P1, PT, R21, R22, PT ;  /* 0x000000161500720b */ /* 0x002fe20003f3e000 */
[----:B------:R-:W-:Y:S01]  /*1050*/  BSSY B1, `(.L_x_114) ;  /* 0x000001d000017945 */ /* 0x000fe20003800000 */
[----:B------:R-:W-:-:S11]  /*1060*/  PLOP3.LUT P0, PT, PT, PT, PT, 0x80, 0x0 ;  /* 0x000000000000781c */ /* 0x000fd60003f0f070 */
[----:B------:R-:W-:Y:S02]  /*1070*/  @P1 FSETP.NEU.FTZ.AND P2, PT, R21, R22, PT ;  /* 0x000000161500120b */ /* 0x000fe40003f5d000 */
[----:B0-----:R-:W-:Y:S02]  /*1080*/  IADD3 R21, R26, 0x1, RZ ;  /* 0x000000011a157810 */ /* 0x001fe40007ffe0ff */
[----:B----4-:R-:W-:Y:S02]  /*1090*/  @P1 ISETP.LT.AND P0, PT, R17, R23, !P2 ;  /* 0x000000171100120c */ /* 0x010fe40005701270 */
[----:B------:R-:W-:Y:S02]  /*10a0*/  LOP3.LUT P1, R20, R0, 0x1f, RZ, 0xc0, !PT ;  /* 0x0000001f00147812 */ /* 0x000fe4000782c0ff */
        /* <DEDUP_REMOVED lines=23> */
.L_x_115:
[----:B------:R-:W-:Y:S05]  /*1220*/  BSYNC B1 ;  /* 0x0000000000017941 */ /* 0x000fea0003800000 */
.L_x_114:
        /* <DEDUP_REMOVED lines=20> */
.L_x_118:
[----:B------:R-:W-:Y:S05]  /*1370*/  BSYNC B1 ;  /* 0x0000000000017941 */ /* 0x000fea0003800000 */
.L_x_117:
[----:B0-----:R-:W-:Y:S05]  /*1380*/  BRA `(.L_x_119) ;  /* 0xfffff68000007947 */ /* 0x001fea000383ffff */
.L_x_105:
[----:B------:R-:W-:Y:S02]  /*1390*/  IMAD.MOV.U32 R26, RZ, RZ, RZ ;  /* 0x000000ffff1a7224 */ /* 0x000fe400078e00ff */
.L_x_132:
        /* <DEDUP_REMOVED lines=50> */
.L_x_144:
[----:B------:R-:W-:Y:S05]  /*16c0*/  BRA.DIV ~URZ, `(.L_x_121) ;  /* 0x000012027f007947 */ /* 0x000fea000b800000 */
[----:B------:R2:W3:Y:S04]  /*16d0*/  SHFL.BFLY PT, R28, R27, 0x10, 0x1f ;  /* 0x0e001f001b1c7f89 */ /* 0x0004e800000e0000 */
[----:B------:R2:W4:Y:S02]  /*16e0*/  SHFL.BFLY PT, R21, R22, 0x10, 0x1f ;  /* 0x0e001f0016157f89 */ /* 0x00052400000e0000 */
.L_x_145:
        /* <DEDUP_REMOVED lines=12> */
.L_x_146:
[----:B--2---:R-:W-:-:S13]  /*17b0*/  FSETP.GEU.FTZ.AND P1, PT, R23, R27, PT ;  /* 0x0000001b1700720b */ /* 0x004fda0003f3e000 */
[----:B------:R-:W-:-:S04]  /*17c0*/  @P1 FSETP.NEU.FTZ.AND P2, PT, R23, R27, PT ;  /* 0x0000001b1700120b */ /* 0x000fc80003f5d000 */
[----:B---3--:R-:W-:-:S13]  /*17d0*/  @P1 ISETP.LT.AND P0, PT, R22, R21, !P2 ;  /* 0x000000151600120c */ /* 0x008fda0005701270 */
[----:B-1----:R-:W-:Y:S01]  /*17e0*/  FSEL R23, R27, R23, P0 ;  /* 0x000000171b177208 */ /* 0x002fe20000000000 */
[----:B------:R-:W-:Y:S05]  /*17f0*/  BRA.DIV ~URZ, `(.L_x_123) ;  /* 0x000013427f007947 */ /* 0x000fea000b800000 */
[----:B------:R1:W2:Y:S02]  /*1800*/  SHFL.BFLY PT, R27, R23, 0x4, 0x1f ;  /* 0x0c801f00171b7f89 */ /* 0x0002a400000e0000 */
.L_x_147:
[----:B0-----:R-:W-:Y:S01]  /*1810*/  FSEL R29, R29, R28, P0 ;  /* 0x0000001c1d1d7208 */ /* 0x001fe20000000000 */
[----:B------:R-:W-:Y:S05]  /*1820*/  BRA.DIV ~URZ, `(.L_x_124) ;  /* 0x000013927f007947 */ /* 0x000fea000b800000 */
[----:B------:R-:W-:Y:S01]  /*1830*/  SEL R22, R22, R21, P0 ;  /* 0x0000001516167207 */ /* 0x000fe20000000000 */
[----:B------:R0:W3:Y:S04]  /*1840*/  SHFL.BFLY PT, R28, R29, 0x4, 0x1f ;  /* 0x0c801f001d1c7f89 */ /* 0x0000e800000e0000 */
[----:B------:R0:W4:Y:S02]  /*1850*/  SHFL.BFLY PT, R21, R22, 0x4, 0x1f ;  /* 0x0c801f0016157f89 */ /* 0x00012400000e0000 */
.L_x_148:
[----:B--2---:R-:W-:Y:S02]  /*1860*/  FSETP.GEU.FTZ.AND P0, PT, R23, R27, PT ;  /* 0x0000001b1700720b */ /* 0x004fe40003f1e000 */
[----:B------:R-:W-:-:S11]  /*1870*/  PLOP3.LUT P1, PT, PT, PT, PT, 0x80, 0x0 ;  /* 0x000000000000781c */ /* 0x000fd60003f2f070 */
[----:B------:R-:W-:-:S04]  /*1880*/  @P0 FSETP.NEU.FTZ.AND P2, PT, R23, R27, PT ;  /* 0x0000001b1700020b */ /* 0x000fc80003f5d000 */
[----:B----4-:R-:W-:Y:S02]  /*1890*/  @P0 ISETP.LT.AND P1, PT, R21, R22, !P2 ;  /* 0x000000161500020c */ /* 0x010fe40005721270 */
[----:B------:R-:W-:-:S11]  /*18a0*/  PLOP3.LUT P0, PT, PT, PT, PT, 0x80, 0x0 ;  /* 0x000000000000781c */ /* 0x000fd60003f0f070 */
[----:B-1----:R-:W-:Y:S01]  /*18b0*/  FSEL R23, R27, R23, P1 ;  /* 0x000000171b177208 */ /* 0x002fe20000800000 */
[----:B------:R-:W-:Y:S05]  /*18c0*/  BRA.DIV ~URZ, `(.L_x_125) ;  /* 0x000013f27f007947 */ /* 0x000fea000b800000 */
[----:B0--3--:R-:W-:Y:S01]  /*18d0*/  FSEL R29, R28, R29, P1 ;  /* 0x0000001d1c1d7208 */ /* 0x009fe20000800000 */
[----:B------:R0:W1:Y:S01]  /*18e0*/  SHFL.BFLY PT, R27, R23, 0x2, 0x1f ;  /* 0x0c401f00171b7f89 */ /* 0x00006200000e0000 */
[----:B------:R-:W-:-:S03]  /*18f0*/  SEL R21, R21, R22, P1 ;  /* 0x0000001615157207 */ /* 0x000fc60000800000 */
[----:B------:R0:W2:Y:S04]  /*1900*/  SHFL.BFLY PT, R22, R29, 0x2, 0x1f ;  /* 0x0c401f001d167f89 */ /* 0x0000a800000e0000 */
[----:B------:R0:W3:Y:S02]  /*1910*/  SHFL.BFLY PT, R28, R21, 0x2, 0x1f ;  /* 0x0c401f00151c7f89 */ /* 0x0000e400000e0000 */
.L_x_149:
[----:B-1----:R-:W-:-:S13]  /*1920*/  FSETP.GEU.FTZ.AND P1, PT, R23, R27, PT ;  /* 0x0000001b1700720b */ /* 0x002fda0003f3e000 */
[----:B------:R-:W-:-:S04]  /*1930*/  @P1 FSETP.NEU.FTZ.AND P2, PT, R23, R27, PT ;  /* 0x0000001b1700120b */ /* 0x000fc80003f5d000 */
[----:B---3--:R-:W-:-:S13]  /*1940*/  @P1 ISETP.LT.AND P0, PT, R28, R21, !P2 ;  /* 0x000000151c00120c */ /* 0x008fda0005701270 */
[----:B0-----:R-:W-:Y:S01]  /*1950*/  FSEL R23, R27, R23, P0 ;  /* 0x000000171b177208 */ /* 0x001fe20000000000 */
[----:B------:R-:W-:Y:S05]  /*1960*/  BRA.DIV ~URZ, `(.L_x_126) ;  /* 0x000014d27f007947 */ /* 0x000fea000b800000 */
[----:B------:R0:W1:Y:S02]  /*1970*/  SHFL.BFLY PT, R27, R23, 0x1, 0x1f ;  /* 0x0c201f00171b7f89 */ /* 0x00006400000e0000 */
.L_x_150:
[----:B--2---:R-:W-:Y:S01]  /*1980*/  FSEL R22, R22, R29, P0 ;  /* 0x0000001d16167208 */ /* 0x004fe20000000000 */
[----:B------:R-:W-:Y:S05]  /*1990*/  BRA.DIV ~URZ, `(.L_x_127) ;  /* 0x000015227f007947 */ /* 0x000fea000b800000 */
[----:B------:R-:W-:Y:S02]  /*19a0*/  SEL R28, R28, R21, P0 ;  /* 0x000000151c1c7207 */ /* 0x000fe40000000000 */
[----:B------:R2:W3:Y:S04]  /*19b0*/  SHFL.BFLY PT, R21, R22, 0x1, 0x1f ;  /* 0x0c201f0016157f89 */ /* 0x0004e800000e0000 */
[----:B------:R2:W4:Y:S02]  /*19c0*/  SHFL.BFLY PT, R17, R28, 0x1, 0x1f ;  /* 0x0c201f001c117f89 */ /* 0x00052400000e0000 */
.L_x_151:
        /* <DEDUP_REMOVED lines=15> */
[----:B------:R-:W-:Y:S01]  /*1ac0*/  ISETP.LT.AND P0, PT, R28, c[0x0][0x198], P0 ;  /* 0x000066001c007a0c */ /* 0x000fe20000701270 */
[----:B------:R-:W-:Y:S02]  /*1ad0*/  IMAD.MOV.U32 R29, RZ, RZ, 0x8 ;  /* 0x00000008ff1d7424 */ /* 0x000fe400078e00ff */
[----:B------:R-:W-:Y:S01]  /*1ae0*/  IMAD.WIDE R18, R22, R21, c[0x0][0x170] ;  /* 0x00005c0016127625 */ /* 0x000fe200078e0215 */
[----:B------:R-:W-:-:S02]  /*1af0*/  ISETP.NE.AND P0, PT, R16, RZ, P0 ;  /* 0x000000ff1000720c */ /* 0x000fc40000705270 */
[----:B------:R-:W-:Y:S02]  /*1b00*/  IADD3 R16, R28, -c[0x0][0x194], RZ ;  /* 0x800065001c107a10 */ /* 0x000fe40007ffe0ff */
[----:B------:R0:W-:Y:S02]  /*1b10*/  STG.E [R18.64], R27 ;  /* 0x0000001b12007986 */ /* 0x0001e4000c101906 */
[----:B------:R-:W-:Y:S02]  /*1b20*/  SHF.R.S32.HI R17, RZ, 0x1f, R16 ;  /* 0x0000001fff117819 */ /* 0x000fe40000011410 */
[----:B------:R-:W-:Y:S02]  /*1b30*/  SEL R16, R16, 0x180, P0 ;  /* 0x0000018010107807 */ /* 0x000fe40000000000 */
[----:B------:R-:W-:Y:S01]  /*1b40*/  SEL R17, R17, RZ, P0 ;  /* 0x000000ff11117207 */ /* 0x000fe20000000000 */
[----:B0-----:R-:W-:-:S04]  /*1b50*/  IMAD.WIDE R18, R22, R29, c[0x0][0x180] ;  /* 0x0000600016127625 */ /* 0x001fc800078e021d */
[----:B------:R-:W-:Y:S01]  /*1b60*/  IMAD R29, R26, c[0x0][0x178], R25 ;  /* 0x00005e001a1d7a24 */ /* 0x000fe200078e0219 */
[----:B------:R0:W-:Y:S01]  /*1b70*/  STG.E.64 [R18.64], R16 ;  /* 0x0000001012007986 */ /* 0x0001e2000c101b06 */
[----:B------:R-:W-:-:S05]  /*1b80*/  IMAD.WIDE R26, R22, R21, c[0x0][0x188] ;  /* 0x00006200161a7625 */ /* 0x000fca00078e0215 */
[----:B------:R0:W-:Y:S02]  /*1b90*/  STG.E [R26.64], R29 ;  /* 0x0000001d1a007986 */ /* 0x0001e4000c101906 */
.L_x_129:
[----:B------:R-:W-:Y:S05]  /*1ba0*/  BSYNC B1 ;  /* 0x0000000000017941 */ /* 0x000fea0003800000 */
.L_x_128:
        /* <DEDUP_REMOVED lines=20> */
.L_x_131:
[----:B------:R-:W-:Y:S05]  /*1cf0*/  BSYNC B1 ;  /* 0x0000000000017941 */ /* 0x000fea0003800000 */
.L_x_130:
[----:B0-----:R-:W-:Y:S05]  /*1d00*/  BRA `(.L_x_132) ;  /* 0xfffff69000007947 */ /* 0x001fea000383ffff */
.L_x_116:
[----:B------:R-:W-:Y:S05]  /*1d10*/  BSYNC B0 ;  /* 0x0000000000007941 */ /* 0x000fea0003800000 */
.L_x_104:
        /* <DEDUP_REMOVED lines=11> */
[----:B------:R-:W-:Y:S02]  /*1dd0*/  FSETP.GT.FTZ.AND P0, PT, R24, RZ, PT ;  /* 0x000000ff1800720b */ /* 0x000fe40003f14000 */
[----:B------:R-:W-:Y:S02]  /*1de0*/  ISETP.NE.AND P2, PT, R4, RZ, PT ;  /* 0x000000ff0400720c */ /* 0x000fe40003f45270 */
[----:B------:R-:W-:-:S07]  /*1df0*/  FSEL R24, R24, 1, P0 ;  /* 0x3f80000018187808 */ /* 0x000fce0000000000 */
[----:B------:R-:W-:Y:S05]  /*1e00*/  @!P1 BRA `(.L_x_133) ;  /* 0x0000018000009947 */ /* 0x000fea0003800000 */
[----:B------:R0:W1:Y:S01]  /*1e10*/  MUFU.RCP R15, R24 ;  /* 0x00000018000f7308 */ /* 0x0000620000001000 */
[----:B------:R-:W-:Y:S01]  /*1e20*/  BSSY B0, `(.L_x_133) ;  /* 0x0000016000007945 */ /* 0x000fe20003800000 */
[----:B------:R-:W-:Y:S01]  /*1e30*/  IADD3 R5, -R4, c[0x0][0x190], RZ ;  /* 0x0000640004057a10 */ /* 0x000fe20007ffe1ff */
[----:B------:R-:W-:-:S05]  /*1e40*/  IMAD.MOV.U32 R6, RZ, RZ, RZ ;  /* 0x000000ffff067224 */ /* 0x000fca00078e00ff */
.L_x_134:
        /* <DEDUP_REMOVED lines=20> */
.L_x_133:
[----:B------:R-:W-:Y:S05]  /*1f90*/  @!P2 EXIT ;  /* 0x000000000000a94d */ /* 0x000fea0003800000 */
[----:B------:R-:W2:Y:S01]  /*1fa0*/  S2R R5, SR_TID.Y ;  /* 0x0000000000057919 */ /* 0x000ea20000002200 */
[----:B-1----:R1:W3:Y:S01]  /*1fb0*/  MUFU.RCP R9, R24 ;  /* 0x0000001800097308 */ /* 0x0022e20000001000 */
[----:B------:R-:W-:Y:S02]  /*1fc0*/  IMAD.MOV.U32 R2, RZ, RZ, 0x4 ;  /* 0x00000004ff027424 */ /* 0x000fe400078e00ff */
[----:B------:R-:W4:Y:S01]  /*1fd0*/  S2R R3, SR_CTAID.X ;  /* 0x0000000000037919 */ /* 0x000f220000002500 */
[----:B--2---:R-:W-:-:S05]  /*1fe0*/  LEA.HI R0, R0, R5, RZ, 0x1b ;  /* 0x0000000500007211 */ /* 0x004fca00078fd8ff */
[----:B----4-:R-:W-:-:S04]  /*1ff0*/  IMAD R3, R3, 0x4, R0 ;  /* 0x0000000403037824 */ /* 0x010fc800078e0200 */
[----:B------:R-:W-:-:S04]  /*2000*/  IMAD R3, R3, c[0x0][0x190], R6 ;  /* 0x0000640003037a24 */ /* 0x000fc800078e0206 */
[----:B------:R-:W-:-:S04]  /*2010*/  IMAD.WIDE R2, R3, R2, c[0x0][0x170] ;  /* 0x00005c0003027625 */ /* 0x000fc800078e0202 */
[----:B------:R-:W-:Y:S02]  /*2020*/  IMAD.MOV.U32 R0, RZ, RZ, R2 ;  /* 0x000000ffff007224 */ /* 0x000fe400078e0002 */
[----:B-1-3--:R-:W-:Y:S02]  /*2030*/  IMAD.MOV.U32 R7, RZ, RZ, R3 ;  /* 0x000000ffff077224 */ /* 0x00afe400078e0003 */
.L_x_135:
[----:B-1----:R-:W-:Y:S02]  /*2040*/  IMAD.MOV.U32 R2, RZ, RZ, R0 ;  /* 0x000000ffff027224 */ /* 0x002fe400078e0000 */
        /* <DEDUP_REMOVED lines=10> */
.L_x_106:
[----:B------:R-:W-:Y:S01]  /*20f0*/  IMAD.MOV.U32 R19, RZ, RZ, R29 ;  /* 0x000000ffff137224 */ /* 0x000fe200078e001d */
[----:B------:R-:W-:Y:S01]  /*2100*/  MOV R20, 0x2150 ;  /* 0x0000215000147802 */ /* 0x000fe20000000f00 */
[----:B------:R-:W-:Y:S02]  /*2110*/  IMAD.MOV.U32 R18, RZ, RZ, 0x10 ;  /* 0x00000010ff127424 */ /* 0x000fe400078e00ff */
[----:B------:R-:W-:Y:S02]  /*2120*/  IMAD.MOV.U32 R17, RZ, RZ, 0x1f ;  /* 0x0000001fff117424 */ /* 0x000fe400078e00ff */
[----:B------:R-:W-:Y:S02]  /*2130*/  IMAD.MOV.U32 R16, RZ, RZ, -0x1 ;  /* 0xffffffffff107424 */ /* 0x000fe400078e00ff */
[----:B------:R-:W-:Y:S05]  /*2140*/  CALL.REL.NOINC `($__internal_2_$__cuda_sm70_shflsync_bfly_p) ;  /* 0x00000e6000007944 */ /* 0x000fea0003c00000 */
[----:B-1----:R-:W-:Y:S01]  /*2150*/  IMAD.MOV.U32 R21, RZ, RZ, R17 ;  /* 0x000000ffff157224 */ /* 0x002fe200078e0011 */
[----:B------:R-:W-:Y:S05]  /*2160*/  BRA `(.L_x_136) ;  /* 0xffffebc000007947 */ /* 0x000fea000383ffff */
.L_x_107:
[----:B------:R-:W-:Y:S01]  /*2170*/  IMAD.MOV.U32 R19, RZ, RZ, R27 ;  /* 0x000000ffff137224 */ /* 0x000fe200078e001b */
[----:B------:R-:W-:Y:S01]  /*2180*/  MOV R20, 0x21d0 ;  /* 0x000021d000147802 */ /* 0x000fe20000000f00 */
[----:B------:R-:W-:Y:S02]  /*2190*/  IMAD.MOV.U32 R18, RZ, RZ, 0x10 ;  /* 0x00000010ff127424 */ /* 0x000fe400078e00ff */
[----:B------:R-:W-:-:S02]  /*21a0*/  IMAD.MOV.U32 R17, RZ, RZ, 0x1f ;  /* 0x0000001fff117424 */ /* 0x000fc400078e00ff */
[----:B------:R-:W-:Y:S02]  /*21b0*/  IMAD.MOV.U32 R16, RZ, RZ, -0x1 ;  /* 0xffffffffff107424 */ /* 0x000fe400078e00ff */
[----:B01----:R-:W-:Y:S05]  /*21c0*/  CALL.REL.NOINC `($__internal_2_$__cuda_sm70_shflsync_bfly_p) ;  /* 0x00000de000007944 */ /* 0x003fea0003c00000 */
[----:B-1----:R-:W-:Y:S01]  /*21d0*/  IMAD.MOV.U32 R28, RZ, RZ, R17 ;  /* 0x000000ffff1c7224 */ /* 0x002fe200078e0011 */
[----:B------:R-:W-:Y:S01]  /*21e0*/  MOV R20, 0x2240 ;  /* 0x0000224000147802 */ /* 0x000fe20000000f00 */
[----:B------:R-:W-:Y:S02]  /*21f0*/  IMAD.MOV.U32 R19, RZ, RZ, R23 ;  /* 0x000000ffff137224 */ /* 0x000fe400078e0017 */
[----:B------:R-:W-:Y:S02]  /*2200*/  IMAD.MOV.U32 R18, RZ, RZ, 0x10 ;  /* 0x00000010ff127424 */ /* 0x000fe400078e00ff */
[----:B------:R-:W-:Y:S02]  /*2210*/  IMAD.MOV.U32 R17, RZ, RZ, 0x1f ;  /* 0x0000001fff117424 */ /* 0x000fe400078e00ff */
[----:B------:R-:W-:Y:S02]  /*2220*/  IMAD.MOV.U32 R16, RZ, RZ, -0x1 ;  /* 0xffffffffff107424 */ /* 0x000fe400078e00ff */
[----:B------:R-:W-:Y:S05]  /*2230*/  CALL.REL.NOINC `($__internal_2_$__cuda_sm70_shflsync_bfly_p) ;  /* 0x00000d7000007944 */ /* 0x000fea0003c00000 */
[----:B-1----:R-:W-:Y:S01]  /*2240*/  IMAD.MOV.U32 R22, RZ, RZ, R17 ;  /* 0x000000ffff167224 */ /* 0x002fe200078e0011 */
[----:B------:R-:W-:Y:S05]  /*2250*/  BRA `(.L_x_137) ;  /* 0xffffeb0000007947 */ /* 0x000fea000383ffff */
.L_x_108:
[----:B------:R-:W-:Y:S01]  /*2260*/  IMAD.MOV.U32 R19, RZ, RZ, R21 ;  /* 0x000000ffff137224 */ /* 0x000fe200078e0015 */
[----:B------:R-:W-:Y:S01]  /*2270*/  MOV R20, 0x22c0 ;  /* 0x000022c000147802 */ /* 0x000fe20000000f00 */
[----:B------:R-:W-:-:S02]  /*2280*/  IMAD.MOV.U32 R18, RZ, RZ, 0x8 ;  /* 0x00000008ff127424 */ /* 0x000fc400078e00ff */
[----:B------:R-:W-:Y:S02]  /*2290*/  IMAD.MOV.U32 R17, RZ, RZ, 0x1f ;  /* 0x0000001fff117424 */ /* 0x000fe400078e00ff */
[----:B------:R-:W-:Y:S02]  /*22a0*/  IMAD.MOV.U32 R16, RZ, RZ, -0x1 ;  /* 0xffffffffff107424 */ /* 0x000fe400078e00ff */
[----:B0-23--:R-:W-:Y:S05]  /*22b0*/  CALL.REL.NOINC `($__internal_2_$__cuda_sm70_shflsync_bfly_p) ;  /* 0x00000cf000007944 */ /* 0x00dfea0003c00000 */
[----:B------:R-:W-:Y:S01]  /*22c0*/  FSEL R28, R28, R27, P1 ;  /* 0x0000001b1c1c7208 */ /* 0x000fe20000800000 */
[----:B-1----:R-:W-:Y:S01]  /*22d0*/  IMAD.MOV.U32 R27, RZ, RZ, R17 ;  /* 0x000000ffff1b7224 */ /* 0x002fe200078e0011 */
[----:B------:R-:W-:Y:S01]  /*22e0*/  MOV R20, 0x2340 ;  /* 0x0000234000147802 */ /* 0x000fe20000000f00 */
[----:B------:R-:W-:Y:S02]  /*22f0*/  IMAD.MOV.U32 R18, RZ, RZ, 0x8 ;  /* 0x00000008ff127424 */ /* 0x000fe400078e00ff */
[----:B------:R-:W-:Y:S02]  /*2300*/  IMAD.MOV.U32 R17, RZ, RZ, 0x1f ;  /* 0x0000001fff117424 */ /* 0x000fe400078e00ff */
[----:B------:R-:W-:Y:S02]  /*2310*/  IMAD.MOV.U32 R16, RZ, RZ, -0x1 ;  /* 0xffffffffff107424 */ /* 0x000fe400078e00ff */
[----:B------:R-:W-:-:S02]  /*2320*/  IMAD.MOV.U32 R19, RZ, RZ, R28 ;  /* 0x000000ffff137224 */ /* 0x000fc400078e001c */
[----:B------:R-:W-:Y:S05]  /*2330*/  CALL.REL.NOINC `($__internal_2_$__cuda_sm70_shflsync_bfly_p) ;  /* 0x00000c7000007944 */ /* 0x000fea0003c00000 */
[----:B------:R-:W-:Y:S01]  /*2340*/  SEL R22, R22, R23, P1 ;  /* 0x0000001716167207 */ /* 0x000fe20000800000 */
[----:B-1----:R-:W-:Y:S01]  /*2350*/  IMAD.MOV.U32 R29, RZ, RZ, R17 ;  /* 0x000000ffff1d7224 */ /* 0x002fe200078e0011 */
[----:B------:R-:W-:Y:S01]  /*2360*/  MOV R20, 0x23c0 ;  /* 0x000023c000147802 */ /* 0x000fe20000000f00 */
[----:B------:R-:W-:-:S02]  /*2370*/  IMAD.MOV.U32 R18, RZ, RZ, 0x8 ;  /* 0x00000008ff127424 */ /* 0x000fc400078e00ff */
[----:B------:R-:W-:Y:S02]  /*2380*/  IMAD.MOV.U32 R17, RZ, RZ, 0x1f ;  /* 0x0000001fff117424 */ /* 0x000fe400078e00ff */
[----:B------:R-:W-:Y:S02]  /*2390*/  IMAD.MOV.U32 R16, RZ, RZ, -0x1 ;  /* 0xffffffffff107424 */ /* 0x000fe400078e00ff */
[----:B------:R-:W-:Y:S02]  /*23a0*/  IMAD.MOV.U32 R19, RZ, RZ, R22 ;  /* 0x000000ffff137224 */ /* 0x000fe400078e0016 */
[----:B------:R-:W-:Y:S05]  /*23b0*/  CALL.REL.NOINC `($__internal_2_$__cuda_sm70_shflsync_bfly_p) ;  /* 0x00000bf000007944 */ /* 0x000fea0003c00000 */
[----:B-1----:R-:W-:Y:S01]  /*23c0*/  IMAD.MOV.U32 R23, RZ, RZ, R17 ;  /* 0x000000ffff177224 */ /* 0x002fe200078e0011 */
[----:B------:R-:W-:Y:S05]  /*23d0*/  BRA `(.L_x_138) ;  /* 0xffffea4000007947 */ /* 0x000fea000383ffff */
.L_x_109:
[----:B------:R-:W-:Y:S01]  /*23e0*/  IMAD.MOV.U32 R19, RZ, RZ, R21 ;  /* 0x000000ffff137224 */ /* 0x000fe200078e0015 */
[----:B------:R-:W-:Y:S01]  /*23f0*/  MOV R20, 0x2440 ;  /* 0x0000244000147802 */ /* 0x000fe20000000f00 */
[----:B------:R-:W-:Y:S02]  /*2400*/  IMAD.MOV.U32 R18, RZ, RZ, 0x4 ;  /* 0x00000004ff127424 */ /* 0x000fe400078e00ff */
[----:B------:R-:W-:Y:S02]  /*2410*/  IMAD.MOV.U32 R17, RZ, RZ, 0x1f ;  /* 0x0000001fff117424 */ /* 0x000fe400078e00ff */
[----:B------:R-:W-:-:S02]  /*2420*/  IMAD.MOV.U32 R16, RZ, RZ, -0x1 ;  /* 0xffffffffff107424 */ /* 0x000fc400078e00ff */
[----:B0-----:R-:W-:Y:S05]  /*2430*/  CALL.REL.NOINC `($__internal_2_$__cuda_sm70_shflsync_bfly_p) ;  /* 0x00000b7000007944 */ /* 0x001fea0003c00000 */
[----:B-1----:R-:W-:Y:S01]  /*2440*/  IMAD.MOV.U32 R27, RZ, RZ, R17 ;  /* 0x000000ffff1b7224 */ /* 0x002fe200078e0011 */
[----:B------:R-:W-:Y:S05]  /*2450*/  BRA `(.L_x_139) ;  /* 0xffffea2000007947 */ /* 0x000fea000383ffff */
.L_x_110:
[----:B------:R-:W-:Y:S01]  /*2460*/  IMAD.MOV.U32 R19, RZ, RZ, R29 ;  /* 0x000000ffff137224 */ /* 0x000fe200078e001d */
[----:B------:R-:W-:Y:S01]  /*2470*/  MOV R20, 0x24c0 ;  /* 0x000024c000147802 */ /* 0x000fe20000000f00 */
[----:B------:R-:W-:-:S02]  /*2480*/  IMAD.MOV.U32 R18, RZ, RZ, 0x4 ;  /* 0x00000004ff127424 */ /* 0x000fc400078e00ff */
[----:B------:R-:W-:Y:S02]  /*2490*/  IMAD.MOV.U32 R17, RZ, RZ, 0x1f ;  /* 0x0000001fff117424 */ /* 0x000fe400078e00ff */
[----:B------:R-:W-:Y:S02]  /*24a0*/  IMAD.MOV.U32 R16, RZ, RZ, -0x1 ;  /* 0xffffffffff107424 */ /* 0x000fe400078e00ff */
[----:B-12---:R-:W-:Y:S05]  /*24b0*/  CALL.REL.NOINC `($__internal_2_$__cuda_sm70_shflsync_bfly_p) ;  /* 0x00000af000007944 */ /* 0x006fea0003c00000 */
[----:B------:R-:W-:Y:S01]  /*24c0*/  SEL R23, R23, R22, P0 ;  /* 0x0000001617177207 */ /* 0x000fe20000000000 */
[----:B-1----:R-:W-:Y:S01]  /*24d0*/  IMAD.MOV.U32 R22, RZ, RZ, R17 ;  /* 0x000000ffff167224 */ /* 0x002fe200078e0011 */
[----:B------:R-:W-:Y:S01]  /*24e0*/  MOV R20, 0x2540 ;  /* 0x0000254000147802 */ /* 0x000fe20000000f00 */
[----:B------:R-:W-:Y:S02]  /*24f0*/  IMAD.MOV.U32 R18, RZ, RZ, 0x4 ;  /* 0x00000004ff127424 */ /* 0x000fe400078e00ff */
[----:B------:R-:W-:Y:S02]  /*2500*/  IMAD.MOV.U32 R17, RZ, RZ, 0x1f ;  /* 0x0000001fff117424 */ /* 0x000fe400078e00ff */
[----:B------:R-:W-:Y:S02]  /*2510*/  IMAD.MOV.U32 R16, RZ, RZ, -0x1 ;  /* 0xffffffffff107424 */ /* 0x000fe400078e00ff */
[----:B------:R-:W-:-:S02]  /*2520*/  IMAD.MOV.U32 R19, RZ, RZ, R23 ;  /* 0x000000ffff137224 */ /* 0x000fc400078e0017 */
[----:B------:R-:W-:Y:S05]  /*2530*/  CALL.REL.NOINC `($__internal_2_$__cuda_sm70_shflsync_bfly_p) ;  /* 0x00000a7000007944 */ /* 0x000fea0003c00000 */
[----:B-1----:R-:W-:Y:S01]  /*2540*/  IMAD.MOV.U32 R28, RZ, RZ, R17 ;  /* 0x000000ffff1c7224 */ /* 0x002fe200078e0011 */
[----:B------:R-:W-:Y:S05]  /*2550*/  BRA `(.L_x_140) ;  /* 0xffffe97000007947 */ /* 0x000fea000383ffff */
.L_x_111:
[----:B------:R-:W-:Y:S01]  /*2560*/  IMAD.MOV.U32 R19, RZ, RZ, R21 ;  /* 0x000000ffff137224 */ /* 0x000fe200078e0015 */
[----:B------:R-:W-:Y:S01]  /*2570*/  MOV R20, 0x25c0 ;  /* 0x000025c000147802 */ /* 0x000fe20000000f00 */
[----:B------:R-:W-:-:S02]  /*2580*/  IMAD.MOV.U32 R18, RZ, RZ, 0x2 ;  /* 0x00000002ff127424 */ /* 0x000fc400078e00ff */
[----:B------:R-:W-:Y:S02]  /*2590*/  IMAD.MOV.U32 R17, RZ, RZ, 0x1f ;  /* 0x0000001fff117424 */ /* 0x000fe400078e00ff */
[----:B------:R-:W-:Y:S02]  /*25a0*/  IMAD.MOV.U32 R16, RZ, RZ, -0x1 ;  /* 0xffffffffff107424 */ /* 0x000fe400078e00ff */
[----:B0--3--:R-:W-:Y:S05]  /*25b0*/  CALL.REL.NOINC `($__internal_2_$__cuda_sm70_shflsync_bfly_p) ;  /* 0x000009f000007944 */ /* 0x009fea0003c00000 */
        /* <DEDUP_REMOVED lines=18> */
.L_x_112:
[----:B------:R-:W-:Y:S01]  /*26e0*/  IMAD.MOV.U32 R19, RZ, RZ, R21 ;  /* 0x000000ffff137224 */ /* 0x000fe200078e0015 */
[----:B------:R-:W-:Y:S01]  /*26f0*/  MOV R20, 0x2740 ;  /* 0x0000274000147802 */ /* 0x000fe20000000f00 */
[----:B------:R-:W-:Y:S02]  /*2700*/  IMAD.MOV.U32 R18, RZ, RZ, 0x1 ;  /* 0x00000001ff127424 */ /* 0x000fe400078e00ff */
[----:B------:R-:W-:Y:S02]  /*2710*/  IMAD.MOV.U32 R17, RZ, RZ, 0x1f ;  /* 0x0000001fff117424 */ /* 0x000fe400078e00ff */
[----:B------:R-:W-:-:S02]  /*2720*/  IMAD.MOV.U32 R16, RZ, RZ, -0x1 ;  /* 0xffffffffff107424 */ /* 0x000fc400078e00ff */
[----:B--2---:R-:W-:Y:S05]  /*2730*/  CALL.REL.NOINC `($__internal_2_$__cuda_sm70_shflsync_bfly_p) ;  /* 0x0000087000007944 */ /* 0x004fea0003c00000 */
[----:B-1----:R-:W-:Y:S01]  /*2740*/  IMAD.MOV.U32 R22, RZ, RZ, R17 ;  /* 0x000000ffff167224 */ /* 0x002fe200078e0011 */
[----:B------:R-:W-:Y:S05]  /*2750*/  BRA `(.L_x_142) ;  /* 0xffffe89000007947 */ /* 0x000fea000383ffff */
.L_x_113:
[----:B------:R-:W-:Y:S01]  /*2760*/  IMAD.MOV.U32 R19, RZ, RZ, R27 ;  /* 0x000000ffff137224 */ /* 0x000fe200078e001b */
[----:B------:R-:W-:Y:S01]  /*2770*/  MOV R20, 0x27c0 ;  /* 0x000027c000147802 */ /* 0x000fe20000000f00 */
[----:B------:R-:W-:-:S02]  /*2780*/  IMAD.MOV.U32 R18, RZ, RZ, 0x1 ;  /* 0x00000001ff127424 */ /* 0x000fc400078e00ff */
[----:B------:R-:W-:Y:S02]  /*2790*/  IMAD.MOV.U32 R17, RZ, RZ, 0x1f ;  /* 0x0000001fff117424 */ /* 0x000fe400078e00ff */
[----:B------:R-:W-:Y:S02]  /*27a0*/  IMAD.MOV.U32 R16, RZ, RZ, -0x1 ;  /* 0xffffffffff107424 */ /* 0x000fe400078e00ff */
[----:B01----:R-:W-:Y:S05]  /*27b0*/  CALL.REL.NOINC `($__internal_2_$__cuda_sm70_shflsync_bfly_p) ;  /* 0x000007f000007944 */ /* 0x003fea0003c00000 */
        /* <DEDUP_REMOVED lines=8> */
[----:B-1----:R-:W-:Y:S05]  /*2840*/  BRA `(.L_x_143) ;  /* 0xffffe7f000007947 */ /* 0x002fea000383ffff */
.L_x_120:
[----:B------:R-:W-:Y:S01]  /*2850*/  IMAD.MOV.U32 R19, RZ, RZ, R29 ;  /* 0x000000ffff137224 */ /* 0x000fe200078e001d */
[----:B------:R-:W-:Y:S01]  /*2860*/  MOV R20, 0x28b0 ;  /* 0x000028b000147802 */ /* 0x000fe20000000f00 */
[----:B------:R-:W-:-:S02]  /*2870*/  IMAD.MOV.U32 R18, RZ, RZ, 0x10 ;  /* 0x00000010ff127424 */ /* 0x000fc400078e00ff */
[----:B------:R-:W-:Y:S02]  /*2880*/  IMAD.MOV.U32 R17, RZ, RZ, 0x1f ;  /* 0x0000001fff117424 */ /* 0x000fe400078e00ff */
[----:B------:R-:W-:Y:S02]  /*2890*/  IMAD.MOV.U32 R16, RZ, RZ, -0x1 ;  /* 0xffffffffff107424 */ /* 0x000fe400078e00ff */
[----:B------:R-:W-:Y:S05]  /*28a0*/  CALL.REL.NOINC `($__internal_2_$__cuda_sm70_shflsync_bfly_p) ;  /* 0x0000070000007944 */ /* 0x000fea0003c00000 */
[----:B-1----:R-:W-:Y:S01]  /*28b0*/  IMAD.MOV.U32 R23, RZ, RZ, R17 ;  /* 0x000000ffff177224 */ /* 0x002fe200078e0011 */
[----:B------:R-:W-:Y:S05]  /*28c0*/  BRA `(.L_x_144) ;  /* 0xffffedf000007947 */ /* 0x000fea000383ffff */
.L_x_121:
[----:B------:R-:W-:Y:S01]  /*28d0*/  IMAD.MOV.U32 R19, RZ, RZ, R27 ;  /* 0x000000ffff137224 */ /* 0x000fe200078e001b */
[----:B------:R-:W-:Y:S01]  /*28e0*/  MOV R20, 0x2930 ;  /* 0x0000293000147802 */ /* 0x000fe20000000f00 */
[----:B------:R-:W-:Y:S02]  /*28f0*/  IMAD.MOV.U32 R18, RZ, RZ, 0x10 ;  /* 0x00000010ff127424 */ /* 0x000fe400078e00ff */
[----:B------:R-:W-:Y:S02]  /*2900*/  IMAD.MOV.U32 R17, RZ, RZ, 0x1f ;  /* 0x0000001fff117424 */ /* 0x000fe400078e00ff */
[----:B------:R-:W-:Y:S02]  /*2910*/  IMAD.MOV.U32 R16, RZ, RZ, -0x1 ;  /* 0xffffffffff107424 */ /* 0x000fe400078e00ff */
[----:B01----:R-:W-:Y:S05]  /*2920*/  CALL.REL.NOINC `($__internal_2_$__cuda_sm70_shflsync_bfly_p) ;  /* 0x0000068000007944 */ /* 0x003fea0003c00000 */
[----:B-1----:R-:W-:Y:S01]  /*2930*/  IMAD.MOV.U32 R28, RZ, RZ, R17 ;  /* 0x000000ffff1c7224 */ /* 0x002fe200078e0011 */
[----:B------:R-:W-:Y:S01]  /*2940*/  MOV R20, 0x29a0 ;  /* 0x000029a000147802 */ /* 0x000fe20000000f00 */
[----:B------:R-:W-:-:S02]  /*2950*/  IMAD.MOV.U32 R19, RZ, RZ, R22 ;  /* 0x000000ffff137224 */ /* 0x000fc400078e0016 */
[----:B------:R-:W-:Y:S02]  /*2960*/  IMAD.MOV.U32 R18, RZ, RZ, 0x10 ;  /* 0x00000010ff127424 */ /* 0x000fe400078e00ff */
[----:B------:R-:W-:Y:S02]  /*2970*/  IMAD.MOV.U32 R17, RZ, RZ, 0x1f ;  /* 0x0000001fff117424 */ /* 0x000fe400078e00ff */
[----:B------:R-:W-:Y:S02]  /*2980*/  IMAD.MOV.U32 R16, RZ, RZ, -0x1 ;  /* 0xffffffffff107424 */ /* 0x000fe400078e00ff */
[----:B------:R-:W-:Y:S05]  /*2990*/  CALL.REL.NOINC `($__internal_2_$__cuda_sm70_shflsync_bfly_p) ;  /* 0x0000061000007944 */ /* 0x000fea0003c00000 */
[----:B-1----:R-:W-:Y:S01]  /*29a0*/  IMAD.MOV.U32 R21, RZ, RZ, R17 ;  /* 0x000000ffff157224 */ /* 0x002fe200078e0011 */
[----:B------:R-:W-:Y:S05]  /*29b0*/  BRA `(.L_x_145) ;  /* 0xffffed3000007947 */ /* 0x000fea000383ffff */
.L_x_122:
[----:B------:R-:W-:Y:S01]  /*29c0*/  IMAD.MOV.U32 R19, RZ, RZ, R23 ;  /* 0x000000ffff137224 */ /* 0x000fe200078e0017 */
[----:B------:R-:W-:Y:S01]  /*29d0*/  MOV R20, 0x2a20 ;  /* 0x00002a2000147802 */ /* 0x000fe20000000f00 */
[----:B------:R-:W-:Y:S02]  /*29e0*/  IMAD.MOV.U32 R18, RZ, RZ, 0x8 ;  /* 0x00000008ff127424 */ /* 0x000fe400078e00ff */
[----:B------:R-:W-:Y:S02]  /*29f0*/  IMAD.MOV.U32 R17, RZ, RZ, 0x1f ;  /* 0x0000001fff117424 */ /* 0x000fe400078e00ff */
[----:B------:R-:W-:-:S02]  /*2a00*/  IMAD.MOV.U32 R16, RZ, RZ, -0x1 ;  /* 0xffffffffff107424 */ /* 0x000fc400078e00ff */
[----:B0-23--:R-:W-:Y:S05]  /*2a10*/  CALL.REL.NOINC `($__internal_2_$__cuda_sm70_shflsync_bfly_p) ;  /* 0x0000059000007944 */ /* 0x00dfea0003c00000 */
[----:B------:R-:W-:Y:S01]  /*2a20*/  FSEL R28, R28, R27, P1 ;  /* 0x0000001b1c1c7208 */ /* 0x000fe20000800000 */
[----:B-1----:R-:W-:Y:S01]  /*2a30*/  IMAD.MOV.U32 R27, RZ, RZ, R17 ;  /* 0x000000ffff1b7224 */ /* 0x002fe200078e0011 */
[----:B------:R-:W-:Y:S01]  /*2a40*/  MOV R20, 0x2aa0 ;  /* 0x00002aa000147802 */ /* 0x000fe20000000f00 */
[----:B------:R-:W-:-:S02]  /*2a50*/  IMAD.MOV.U32 R18, RZ, RZ, 0x8 ;  /* 0x00000008ff127424 */ /* 0x000fc400078e00ff */
[----:B------:R-:W-:Y:S02]  /*2a60*/  IMAD.MOV.U32 R17, RZ, RZ, 0x1f ;  /* 0x0000001fff117424 */ /* 0x000fe400078e00ff */
[----:B------:R-:W-:Y:S02]  /*2a70*/  IMAD.MOV.U32 R16, RZ, RZ, -0x1 ;  /* 0xffffffffff107424 */ /* 0x000fe400078e00ff */
[----:B------:R-:W-:Y:S02]  /*2a80*/  IMAD.MOV.U32 R19, RZ, RZ, R28 ;  /* 0x000000ffff137224 */ /* 0x000fe400078e001c */
[----:B------:R-:W-:Y:S05]  /*2a90*/  CALL.REL.NOINC `($__internal_2_$__cuda_sm70_shflsync_bfly_p) ;  /* 0x0000051000007944 */ /* 0x000fea0003c00000 */
[----:B------:R-:W-:Y:S01]  /*2aa0*/  SEL R21, R21, R22, P1 ;  /* 0x0000001615157207 */ /* 0x000fe20000800000 */
[----:B-1----:R-:W-:Y:S01]  /*2ab0*/  IMAD.MOV.U32 R29, RZ, RZ, R17 ;  /* 0x000000ffff1d7224 */ /* 0x002fe200078e0011 */
[----:B------:R-:W-:Y:S01]  /*2ac0*/  MOV R20, 0x2b20 ;  /* 0x00002b2000147802 */ /* 0x000fe20000000f00 */
[----:B------:R-:W-:Y:S02]  /*2ad0*/  IMAD.MOV.U32 R18, RZ, RZ, 0x8 ;  /* 0x00000008ff127424 */ /* 0x000fe400078e00ff */
[----:B------:R-:W-:Y:S02]  /*2ae0*/  IMAD.MOV.U32 R17, RZ, RZ, 0x1f ;  /* 0x0000001fff117424 */ /* 0x000fe400078e00ff */
[----:B------:R-:W-:-:S02]  /*2af0*/  IMAD.MOV.U32 R16, RZ, RZ, -0x1 ;  /* 0xffffffffff107424 */ /* 0x000fc400078e00ff */
[----:B------:R-:W-:Y:S02]  /*2b00*/  IMAD.MOV.U32 R19, RZ, RZ, R21 ;  /* 0x000000ffff137224 */ /* 0x000fe400078e0015 */
[----:B------:R-:W-:Y:S05]  /*2b10*/  CALL.REL.NOINC `($__internal_2_$__cuda_sm70_shflsync_bfly_p) ;  /* 0x0000049000007944 */ /* 0x000fea0003c00000 */
[----:B-1----:R-:W-:Y:S01]  /*2b20*/  IMAD.MOV.U32 R22, RZ, RZ, R17 ;  /* 0x000000ffff167224 */ /* 0x002fe200078e0011 */
[----:B------:R-:W-:Y:S05]  /*2b30*/  BRA `(.L_x_146) ;  /* 0xffffec7000007947 */ /* 0x000fea000383ffff */
.L_x_123:
[----:B------:R-:W-:Y:S01]  /*2b40*/  IMAD.MOV.U32 R19, RZ, RZ, R23 ;  /* 0x000000ffff137224 */ /* 0x000fe200078e0017 */
[----:B------:R-:W-:Y:S01]  /*2b50*/  MOV R20, 0x2ba0 ;  /* 0x00002ba000147802 */ /* 0x000fe20000000f00 */
[----:B------:R-:W-:Y:S02]  /*2b60*/  IMAD.MOV.U32 R18, RZ, RZ, 0x4 ;  /* 0x00000004ff127424 */ /* 0x000fe400078e00ff */
[----:B------:R-:W-:Y:S02]  /*2b70*/  IMAD.MOV.U32 R17, RZ, RZ, 0x1f ;  /* 0x0000001fff117424 */ /* 0x000fe400078e00ff */
[----:B------:R-:W-:Y:S02]  /*2b80*/  IMAD.MOV.U32 R16, RZ, RZ, -0x1 ;  /* 0xffffffffff107424 */ /* 0x000fe400078e00ff */
[----:B0-----:R-:W-:Y:S05]  /*2b90*/  CALL.REL.NOINC `($__internal_2_$__cuda_sm70_shflsync_bfly_p) ;  /* 0x0000041000007944 */ /* 0x001fea0003c00000 */
[----:B-1----:R-:W-:Y:S01]  /*2ba0*/  IMAD.MOV.U32 R27, RZ, RZ, R17 ;  /* 0x000000ffff1b7224 */ /* 0x002fe200078e0011 */
[----:B------:R-:W-:Y:S05]  /*2bb0*/  BRA `(.L_x_147) ;  /* 0xffffec5000007947 */ /* 0x000fea000383ffff */
.L_x_124:
        /* <DEDUP_REMOVED lines=16> */
.L_x_125:
        /* <DEDUP_REMOVED lines=24> */
.L_x_126:
        /* <DEDUP_REMOVED lines=8> */
.L_x_127:
        /* <DEDUP_REMOVED lines=15> */
        .weak           $__internal_2_$__cuda_sm70_shflsync_bfly_p
        .type           $__internal_2_$__cuda_sm70_shflsync_bfly_p,@function
        .size           $__internal_2_$__cuda_sm70_shflsync_bfly_p,(.L_x_10946 - $__internal_2_$__cuda_sm70_shflsync_bfly_p)
$__internal_2_$__cuda_sm70_shflsync_bfly_p:
[----:B------:R-:W-:Y:S04]  /*2fb0*/  WARPSYNC R16 ;  /* 0x0000001000007348 */ /* 0x000fe80003800000 */
[----:B------:R0:W1:Y:S02]  /*2fc0*/  SHFL.BFLY PT, R17, R19, R18, R17 ;  /* 0x0c00001213117389 */ /* 0x00006400000e0011 */
[----:B0-----:R-:W-:-:S02]  /*2fd0*/  IMAD.MOV.U32 R18, RZ, RZ, R20 ;  /* 0x000000ffff127224 */ /* 0x001fc400078e0014 */
[----:B------:R-:W-:-:S04]  /*2fe0*/  IMAD.MOV.U32 R19, RZ, RZ, 0x0 ;  /* 0x00000000ff137424 */ /* 0x000fc800078e00ff */
[----:B------:R-:W-:Y:S05]  /*2ff0*/  RET.REL.NODEC R18 `(_ZN4vllm3moe10topkGatingILi12ELi384ELi4ELi4ELi32El13__nv_bfloat16LNS0_11ScoringFuncE1EEEvPKT5_PKbPfiPT4_PiiiibPKf) ;  /* 0xffffd00012007950 */ /* 0x000fea0003c3ffff */
.L_x_152:
        /* <DEDUP_REMOVED lines=16> */
.L_x_10946:


//--------------------- .text._ZN4vllm3moe10topkGatingILi10ELi320ELi4ELi4ELi32El13__nv_bfloat16LNS0_11ScoringFuncE1EEEvPKT5_PKbPfiPT4_PiiiibPKf --------------------------
	.section	.text._ZN4vllm3moe10topkGatingILi10ELi320ELi4ELi4ELi32El13__nv_bfloat16LNS0_11ScoringFuncE1EEEvPKT5_PKbPfiPT4_PiiiibPKf,"ax",@progbits
	.sectioninfo	@"SHI_REGISTERS=32"
	.align	128
        .global         _ZN4vllm3moe10topkGatingILi10ELi320ELi4ELi4ELi32El13__nv_bfloat16LNS0_11ScoringFuncE1EEEvPKT5_PKbPfiPT4_PiiiibPKf
        .type           _ZN4vllm3moe10topkGatingILi10ELi320ELi4ELi4ELi32El13__nv_bfloat16LNS0_11ScoringFuncE1EEEvPKT5_PKbPfiPT4_PiiiibPKf,@function
        .size           _ZN4vllm3moe10topkGatingILi10ELi320ELi4ELi4ELi32El13__nv_bfloat16LNS0_11ScoringFuncE1EEEvPKT5_PKbPfiPT4_PiiiibPKf,(.L_x_10947 - _ZN4vllm3moe10topkGatingILi10ELi320ELi4ELi4ELi32El13__nv_bfloat16LNS0_11ScoringFuncE1EEEvPKT5_PKbPfiPT4_PiiiibPKf)
        .other          _ZN4vllm3moe10topkGatingILi10ELi320ELi4ELi4ELi32El13__nv_bfloat16LNS0_11ScoringFuncE1EEEvPKT5_PKbPfiPT4_PiiiibPKf,@"STO_CUDA_ENTRY STV_DEFAULT"
_ZN4vllm3moe10topkGatingILi10ELi320ELi4ELi4ELi32El13__nv_bfloat16LNS0_11ScoringFuncE1EEEvPKT5_PKbPfiPT4_PiiiibPKf:
.text._ZN4vllm3moe10topkGatingILi10ELi320ELi4ELi4ELi32El13__nv_bfloat16LNS0_11ScoringFuncE1EEEvPKT5_PKbPfiPT4_PiiiibPKf:
        /* <DEDUP_REMOVED lines=16> */
[----:B------:R2:W3:Y:S01]  /*0100*/  LDG.E R9, [R4.64+0x80] ;  /* 0x0000800604097981 */ /* 0x0004e2000c1e1900 */
[----:B------:R-:W-:-:S03]  /*0110*/  ISETP.NE.U32.AND P0, PT, RZ, c[0x0][0x168], PT ;  /* 0x00005a00ff007a0c */ /* 0x000fc60003f05070 */
[----:B------:R2:W4:Y:S04]  /*0120*/  LDG.E R14, [R4.64+0x100] ;  /* 0x00010006040e7981 */ /* 0x000528000c1e1900 */
[----:B------:R2:W5:Y:S01]  /*0130*/  LDG.E R11, [R4.64+0x180] ;  /* 0x00018006040b7981 */ /* 0x000562000c1e1900 */
[----:B------:R-:W-:-:S03]  /*0140*/  ISETP.NE.AND.EX P0, PT, RZ, c[0x0][0x16c], PT, P0 ;  /* 0x00005b00ff007a0c */ /* 0x000fc60003f05300 */
[----:B------:R2:W4:Y:S10]  /*0150*/  LDG.E R3, [R4.64+0x200] ;  /* 0x0002000604037981 */ /* 0x000534000c1e1900 */
[----:B------:R-:W-:-:S04]  /*0160*/  @P0 IADD3 R12, P1, R20, c[0x0][0x168], RZ ;  /* 0x00005a00140c0a10 */ /* 0x000fc80007f3e0ff */
[----:B------:R-:W-:-:S05]  /*0170*/  @P0 LEA.HI.X.SX32 R13, R20, c[0x0][0x16c], 0x1, P1 ;  /* 0x00005b00140d0a11 */ /* 0x000fca00008f0eff */
[----:B------:R4:W4:Y:S01]  /*0180*/  @P0 LDG.E.U8 R2, [R12.64] ;  /* 0x000000060c020981 */ /* 0x000922000c1e1100 */
[----:B------:R-:W-:Y:S02]  /*0190*/  IMAD.MOV.U32 R22, RZ, RZ, 0x1 ;  /* 0x00000001ff167424 */ /* 0x000fe400078e00ff */
[----:B------:R-:W-:Y:S01]  /*01a0*/  IMAD.MOV.U32 R23, RZ, RZ, 0x1 ;  /* 0x00000001ff177424 */ /* 0x000fe200078e00ff */
[----:B--2---:R-:W-:-:S05]  /*01b0*/  PRMT R4, RZ, 0x5410, R7 ;  /* 0x00005410ff047816 */ /* 0x004fca0000000007 */
[----:B------:R-:W-:Y:S01]  /*01c0*/  FMUL.FTZ R6, R4, -1.4426950216293334961 ;  /* 0xbfb8aa3b04067820 */ /* 0x000fe20000410000 */
[----:B------:R-:W-:-:S05]  /*01d0*/  PRMT R4, RZ, 0x7610, R7 ;  /* 0x00007610ff047816 */ /* 0x000fca0000000007 */
[----:B------:R-:W-:Y:S01]  /*01e0*/  FMUL.FTZ R7, R4, -1.4426950216293334961 ;  /* 0xbfb8aa3b04077820 */ /* 0x000fe20000410000 */
[----:B---3--:R-:W-:Y:S01]  /*01f0*/  PRMT R4, RZ, 0x5410, R9 ;  /* 0x00005410ff047816 */ /* 0x008fe20000000009 */
[----:B------:R-:W0:Y:S01]  /*0200*/  MUFU.EX2 R6, R6 ;  /* 0x0000000600067308 */ /* 0x000e220000000800 */
[--C-:B-----5:R-:W-:Y:S02]  /*0210*/  PRMT R5, RZ, 0x5410, R11.reuse ;  /* 0x00005410ff057816 */ /* 0x120fe4000000000b */
[----:B------:R-:W-:Y:S01]  /*0220*/  PRMT R11, RZ, 0x7610, R11 ;  /* 0x00007610ff0b7816 */ /* 0x000fe2000000000b */
[----:B------:R-:W-:Y:S01]  /*0230*/  FMUL.FTZ R8, R4, -1.4426950216293334961 ;  /* 0xbfb8aa3b04087820 */ /* 0x000fe20000410000 */
[----:B------:R-:W-:Y:S01]  /*0240*/  PRMT R4, RZ, 0x7610, R9 ;  /* 0x00007610ff047816 */ /* 0x000fe20000000009 */
[----:B------:R-:W-:Y:S01]  /*0250*/  FMUL.FTZ R5, R5, -1.4426950216293334961 ;  /* 0xbfb8aa3b05057820 */ /* 0x000fe20000410000 */
[--C-:B----4-:R-:W-:Y:S01]  /*0260*/  PRMT R12, RZ, 0x5410, R3.reuse ;  /* 0x00005410ff0c7816 */ /* 0x110fe20000000003 */
[----:B------:R-:W-:Y:S01]  /*0270*/  FMUL.FTZ R11, R11, -1.4426950216293334961 ;  /* 0xbfb8aa3b0b0b7820 */ /* 0x000fe20000410000 */
[----:B------:R-:W-:Y:S01]  /*0280*/  PRMT R3, RZ, 0x7610, R3 ;  /* 0x00007610ff037816 */ /* 0x000fe20000000003 */
[----:B------:R-:W-:Y:S01]  /*0290*/  FMUL.FTZ R9, R4, -1.4426950216293334961 ;  /* 0xbfb8aa3b04097820 */ /* 0x000fe20000410000 */
[----:B------:R-:W-:Y:S01]  /*02a0*/  PRMT R4, RZ, 0x5410, R14 ;  /* 0x00005410ff047816 */ /* 0x000fe2000000000e */
[----:B------:R-:W1:Y:S01]  /*02b0*/  MUFU.EX2 R7, R7 ;  /* 0x0000000700077308 */ /* 0x000e620000000800 */
[----:B------:R-:W-:-:S02]  /*02c0*/  FMUL.FTZ R12, R12, -1.4426950216293334961 ;  /* 0xbfb8aa3b0c0c7820 */ /* 0x000fc40000410000 */
[----:B------:R-:W-:Y:S02]  /*02d0*/  FMUL.FTZ R3, R3, -1.4426950216293334961 ;  /* 0xbfb8aa3b03037820 */ /* 0x000fe40000410000 */
[----:B------:R-:W-:Y:S01]  /*02e0*/  FMUL.FTZ R10, R4, -1.4426950216293334961 ;  /* 0xbfb8aa3b040a7820 */ /* 0x000fe20000410000 */
[----:B------:R-:W-:Y:S01]  /*02f0*/  PRMT R4, RZ, 0x7610, R14 ;  /* 0x00007610ff047816 */ /* 0x000fe2000000000e */
[----:B0-----:R-:W-:Y:S01]  /*0300*/  FADD.FTZ R6, R6, 1 ;  /* 0x3f80000006067421 */ /* 0x001fe20000010000 */
[----:B------:R-:W0:Y:S01]  /*0310*/  MUFU.EX2 R8, R8 ;  /* 0x0000000800087308 */ /* 0x000e220000000800 */
[----:B------:R-:W-:Y:S02]  /*0320*/  @P0 ISETP.NE.AND P1, PT, R2, RZ, PT ;  /* 0x000000ff0200020c */ /* 0x000fe40003f25270 */
[----:B------:R-:W-:Y:S02]  /*0330*/  FMUL.FTZ R4, R4, -1.4426950216293334961 ;  /* 0xbfb8aa3b04047820 */ /* 0x000fe40000410000 */
[----:B------:R-:W-:-:S03]  /*0340*/  @P0 SEL R2, RZ, 0x1, P1 ;  /* 0x00000001ff020807 */ /* 0x000fc60000800000 */
[----:B------:R-:W2:Y:S01]  /*0350*/  MUFU.EX2 R9, R9 ;  /* 0x0000000900097308 */ /* 0x000ea20000000800 */
[----:B-1----:R-:W-:Y:S01]  /*0360*/  FADD.FTZ R7, R7, 1 ;  /* 0x3f80000007077421 */ /* 0x002fe20000010000 */
[----:B------:R-:W-:Y:S02]  /*0370*/  @P0 PRMT R22, R2, 0x7610, R22 ;  /* 0x0000761002160816 */ /* 0x000fe40000000016 */
[----:B------:R-:W-:-:S04]  /*0380*/  ISETP.NE.U32.AND P0, PT, RZ, c[0x0][0x1a0], PT ;  /* 0x00006800ff007a0c */ /* 0x000fc80003f05070 */
[----:B------:R-:W1:Y:S01]  /*0390*/  MUFU.EX2 R10, R10 ;  /* 0x0000000a000a7308 */ /* 0x000e620000000800 */
[----:B0-----:R-:W-:Y:S01]  /*03a0*/  FADD.FTZ R8, R8, 1 ;  /* 0x3f80000008087421 */ /* 0x001fe20000010000 */
[----:B------:R-:W-:-:S06]  /*03b0*/  ISETP.NE.AND.EX P0, PT, RZ, c[0x0][0x1a4], PT, P0 ;  /* 0x00006900ff007a0c */ /* 0x000fcc0003f05300 */
[----:B------:R-:W0:Y:S01]  /*03c0*/  MUFU.EX2 R11, R11 ;  /* 0x0000000b000b7308 */ /* 0x000e220000000800 */
[----:B--2---:R-:W-:-:S07]  /*03d0*/  FADD.FTZ R9, R9, 1 ;  /* 0x3f80000009097421 */ /* 0x004fce0000010000 */
[----:B------:R-:W2:Y:S01]  /*03e0*/  MUFU.EX2 R12, R12 ;  /* 0x0000000c000c7308 */ /* 0x000ea20000000800 */
[----:B-1----:R-:W-:-:S07]  /*03f0*/  FADD.FTZ R10, R10, 1 ;  /* 0x3f8000000a0a7421 */ /* 0x002fce0000010000 */
[----:B------:R-:W1:Y:S01]  /*0400*/  MUFU.EX2 R4, R4 ;  /* 0x0000000400047308 */ /* 0x000e620000000800 */
[----:B0-----:R-:W-:-:S07]  /*0410*/  FADD.FTZ R11, R11, 1 ;  /* 0x3f8000000b0b7421 */ /* 0x001fce0000010000 */
[----:B------:R-:W0:Y:S01]  /*0420*/  MUFU.EX2 R5, R5 ;  /* 0x0000000500057308 */ /* 0x000e220000000800 */
[----:B--2---:R-:W-:-:S07]  /*0430*/  FADD.FTZ R12, R12, 1 ;  /* 0x3f8000000c0c7421 */ /* 0x004fce0000010000 */
[----:B------:R-:W2:Y:S01]  /*0440*/  MUFU.EX2 R3, R3 ;  /* 0x0000000300037308 */ /* 0x000ea20000000800 */
[----:B-1----:R-:W-:-:S07]  /*0450*/  FADD.FTZ R4, R4, 1 ;  /* 0x3f80000004047421 */ /* 0x002fce0000010000 */
[----:B------:R-:W1:Y:S01]  /*0460*/  MUFU.RCP R7, R7 ;  /* 0x0000000700077308 */ /* 0x000e620000001000 */
[----:B0-----:R-:W-:-:S07]  /*0470*/  FADD.FTZ R5, R5, 1 ;  /* 0x3f80000005057421 */ /* 0x001fce0000010000 */
[----:B------:R-:W0:Y:S01]  /*0480*/  MUFU.RCP R6, R6 ;  /* 0x0000000600067308 */ /* 0x000e220000001000 */
[----:B--2---:R-:W-:-:S07]  /*0490*/  FADD.FTZ R3, R3, 1 ;  /* 0x3f80000003037421 */ /* 0x004fce0000010000 */
[----:B------:R-:W2:Y:S01]  /*04a0*/  MUFU.RCP R8, R8 ;  /* 0x0000000800087308 */ /* 0x000ea20000001000 */
[----:B-1----:R-:W-:-:S07]  /*04b0*/  FSETP.GEU.FTZ.AND P6, PT, |R7|, +INF , PT ;  /* 0x7f8000000700780b */ /* 0x002fce0003fde200 */
[----:B------:R-:W1:Y:S01]  /*04c0*/  MUFU.RCP R9, R9 ;  /* 0x0000000900097308 */ /* 0x000e620000001000 */
[----:B0-----:R-:W-:-:S04]  /*04d0*/  FSETP.GEU.FTZ.AND P5, PT, |R6|, +INF , PT ;  /* 0x7f8000000600780b */ /* 0x001fc80003fbe200 */
[----:B------:R-:W-:-:S03]  /*04e0*/  FSEL R2, R6, RZ, !P5 ;  /* 0x000000ff06027208 */ /* 0x000fc60006800000 */
[----:B------:R-:W0:Y:S01]  /*04f0*/  MUFU.RCP R10, R10 ;  /* 0x0000000a000a7308 */ /* 0x000e220000001000 */
[----:B--2---:R-:W-:-:S07]  /*0500*/  FSETP.GEU.FTZ.AND P1, PT, |R8|, +INF , PT ;  /* 0x7f8000000800780b */ /* 0x004fce0003f3e200 */
[----:B------:R-:W-:Y:S01]  /*0510*/  MUFU.RCP R11, R11 ;  /* 0x0000000b000b7308 */ /* 0x000fe20000001000 */
[----:B-1----:R-:W-:-:S07]  /*0520*/  FSETP.GEU.FTZ.AND P2, PT, |R9|, +INF , PT ;  /* 0x7f8000000900780b */ /* 0x002fce0003f5e200 */
[----:B------:R1:W2:Y:S01]  /*0530*/  MUFU.RCP R13, R4 ;  /* 0x00000004000d7308 */ /* 0x0002a20000001000 */
[----:B0-----:R-:W-:-:S04]  /*0540*/  FSETP.GEU.FTZ.AND P3, PT, |R10|, +INF , PT ;  /* 0x7f8000000a00780b */ /* 0x001fc80003f7e200 */
[----:B------:R-:W-:-:S03]  /*0550*/  FSEL R6, R10, RZ, !P3 ;  /* 0x000000ff0a067208 */ /* 0x000fc60005800000 */
[----:B------:R0:W3:Y:S01]  /*0560*/  MUFU.RCP R14, R5 ;  /* 0x00000005000e7308 */ /* 0x0000e20000001000 */
[----:B-1----:R-:W-:-:S07]  /*0570*/  FSEL R4, R8, RZ, !P1 ;  /* 0x000000ff08047208 */ /* 0x002fce0004800000 */
[----:B------:R-:W1:Y:S01]  /*0580*/  MUFU.RCP R12, R12 ;  /* 0x0000000c000c7308 */ /* 0x000e620000001000 */
[----:B0-----:R-:W-:Y:S02]  /*0590*/  FSEL R5, R9, RZ, !P2 ;  /* 0x000000ff09057208 */ /* 0x001fe40005000000 */
[----:B--2---:R-:W-:-:S05]  /*05a0*/  FSETP.GEU.FTZ.AND P4, PT, |R13|, +INF , PT ;  /* 0x7f8000000d00780b */ /* 0x004fca0003f9e200 */
[----:B------:R0:W2:Y:S01]  /*05b0*/  MUFU.RCP R15, R3 ;  /* 0x00000003000f7308 */ /* 0x0000a20000001000 */
[----:B---3--:R-:W-:-:S04]  /*05c0*/  FSETP.GEU.FTZ.AND P5, PT, |R14|, +INF , PT ;  /* 0x7f8000000e00780b */ /* 0x008fc80003fbe200 */
[----:B------:R-:W-:Y:S02]  /*05d0*/  FSEL R8, R14, RZ, !P5 ;  /* 0x000000ff0e087208 */ /* 0x000fe40006800000 */
[----:B-1----:R-:W-:Y:S02]  /*05e0*/  FSETP.GEU.FTZ.AND P1, PT, |R12|, +INF , PT ;  /* 0x7f8000000c00780b */ /* 0x002fe40003f3e200 */
[----:B0-----:R-:W-:Y:S02]  /*05f0*/  FSEL R3, R7, RZ, !P6 ;  /* 0x000000ff07037208 */ /* 0x001fe40007000000 */
[----:B------:R-:W-:Y:S02]  /*0600*/  FSETP.GEU.FTZ.AND P6, PT, |R11|, +INF , PT ;  /* 0x7f8000000b00780b */ /* 0x000fe40003fde200 */
[----:B------:R-:W-:Y:S02]  /*0610*/  FSEL R7, R13, RZ, !P4 ;  /* 0x000000ff0d077208 */ /* 0x000fe40006000000 */
[----:B--2---:R-:W-:-:S02]  /*0620*/  FSETP.GEU.FTZ.AND P2, PT, |R15|, +INF , PT ;  /* 0x7f8000000f00780b */ /* 0x004fc40003f5e200 */
[----:B------:R-:W-:Y:S02]  /*0630*/  FSEL R9, R11, RZ, !P6 ;  /* 0x000000ff0b097208 */ /* 0x000fe40007000000 */
[----:B------:R-:W-:Y:S02]  /*0640*/  FSEL R10, R12, RZ, !P1 ;  /* 0x000000ff0c0a7208 */ /* 0x000fe40004800000 */
        /* <DEDUP_REMOVED lines=12> */
[----:B------:R-:W4:Y:S01]  /*0710*/  LDG.E R26, [R24.64+0x404] ;  /* 0x00040406181a7981 */ /* 0x000f22000c1e1900 */
[----:B--2---:R-:W-:-:S03]  /*0720*/  FADD.FTZ R17, R3, R12 ;  /* 0x0000000c03117221 */ /* 0x004fc60000010000 */
[----:B------:R-:W2:Y:S01]  /*0730*/  LDG.E R12, [R24.64+0x104] ;  /* 0x00010406180c7981 */ /* 0x000ea2000c1e1900 */
[----:B---3--:R-:W-:-:S05]  /*0740*/  FADD.FTZ R16, R2, R13 ;  /* 0x0000000d02107221 */ /* 0x008fca0000010000 */
[----:B------:R5:W-:Y:S02]  /*0750*/  STL.64 [R1], R16 ;  /* 0x0000001001007387 */ /* 0x000be40000100a00 */
[----:B-----5:R-:W-:Y:S02]  /*0760*/  FADD.FTZ R17, R9, R18 ;  /* 0x0000001209117221 */ /* 0x020fe40000010000 */
[----:B----4-:R-:W-:Y:S02]  /*0770*/  FADD.FTZ R18, R10, R19 ;  /* 0x000000130a127221 */ /* 0x010fe40000010000 */
[----:B------:R-:W-:Y:S02]  /*0780*/  FADD.FTZ R16, R8, R27 ;  /* 0x0000001b08107221 */ /* 0x000fe40000010000 */
[----:B------:R-:W-:-:S03]  /*0790*/  FADD.FTZ R19, R11, R26 ;  /* 0x0000001a0b137221 */ /* 0x000fc60000010000 */
[----:B------:R0:W-:Y:S04]  /*07a0*/  STL.64 [R1+0x18], R16 ;  /* 0x0000181001007387 */ /* 0x0001e80000100a00 */
[----:B------:R0:W-:Y:S01]  /*07b0*/  STL.64 [R1+0x20], R18 ;  /* 0x0000201201007387 */ /* 0x0001e20000100a00 */
[----:B--2---:R-:W-:Y:S02]  /*07c0*/  FADD.FTZ R13, R5, R12 ;  /* 0x0000000c050d7221 */ /* 0x004fe40000010000 */
[----:B------:R-:W-:Y:S02]  /*07d0*/  FADD.FTZ R12, R4, R15 ;  /* 0x0000000f040c7221 */ /* 0x000fe40000010000 */
[----:B------:R-:W-:Y:S02]  /*07e0*/  FADD.FTZ R15, R7, R14 ;  /* 0x0000000e070f7221 */ /* 0x000fe40000010000 */
[----:B------:R-:W-:Y:S01]  /*07f0*/  FADD.FTZ R14, R6, R29 ;  /* 0x0000001d060e7221 */ /* 0x000fe20000010000 */
[----:B------:R0:W-:Y:S04]  /*0800*/  STL.64 [R1+0x8], R12 ;  /* 0x0000080c01007387 */ /* 0x0001e80000100a00 */
[----:B------:R0:W-:Y:S01]  /*0810*/  STL.64 [R1+0x10], R14 ;  /* 0x0000100e01007387 */ /* 0x0001e20000100a00 */
[----:B------:R-:W-:Y:S05]  /*0820*/  BRA `(.L_x_154) ;  /* 0x0000005000007947 */ /* 0x000fea0003800000 */
.L_x_153:
[----:B------:R0:W-:Y:S04]  /*0830*/  STL.64 [R1], R2 ;  /* 0x0000000201007387 */ /* 0x0001e80000100a00 */
[----:B------:R0:W-:Y:S04]  /*0840*/  STL.64 [R1+0x8], R4 ;  /* 0x0000080401007387 */ /* 0x0001e80000100a00 */
[----:B------:R0:W-:Y:S04]  /*0850*/  STL.64 [R1+0x10], R6 ;  /* 0x0000100601007387 */ /* 0x0001e80000100a00 */
[----:B------:R0:W-:Y:S04]  /*0860*/  STL.64 [R1+0x18], R8 ;  /* 0x0000180801007387 */ /* 0x0001e80000100a00 */
[----:B------:R0:W-:Y:S02]  /*0870*/  STL.64 [R1+0x20], R10 ;  /* 0x0000200a01007387 */ /* 0x0001e40000100a00 */
.L_x_154:
        /* <DEDUP_REMOVED lines=9> */
.L_x_170:
        /* <DEDUP_REMOVED lines=12> */
[----:B----4-:R-:W-:-:S04]  /*09d0*/  FSETP.GT.FTZ.AND P3, PT, R14, R13, PT ;  /* 0x0000000d0e00720b */ /* 0x010fc80003f74000 */
[----:B------:R-:W-:Y:S02]  /*09e0*/  FSEL R14, R14, R13, P3 ;  /* 0x0000000d0e0e7208 */ /* 0x000fe40001800000 */
[----:B------:R-:W-:Y:S02]  /*09f0*/  FSEL R13, R3, R2, P0 ;  /* 0x00000002030d7208 */ /* 0x000fe40000000000 */
[----:B------:R-:W-:-:S04]  /*0a00*/  FSETP.GT.FTZ.AND P4, PT, R15, R14, PT ;  /* 0x0000000e0f00720b */ /* 0x000fc80003f94000 */
[----:B------:R-:W-:Y:S02]  /*0a10*/  FSEL R15, R15, R14, P4 ;  /* 0x0000000e0f0f7208 */ /* 0x000fe40002000000 */
[----:B------:R-:W-:Y:S02]  /*0a20*/  SEL R14, R12, 0x40, !P1 ;  /* 0x000000400c0e7807 */ /* 0x000fe40004800000 */
[-C--:B-----5:R-:W-:Y:S02]  /*0a30*/  FSETP.GT.FTZ.AND P0, PT, R16, R15.reuse, PT ;  /* 0x0000000f1000720b */ /* 0x0a0fe40003f14000 */
[----:B------:R-:W-:Y:S02]  /*0a40*/  SEL R14, R14, 0x41, !P2 ;  /* 0x000000410e0e7807 */ /* 0x000fe40005000000 */
[----:B------:R-:W-:Y:S02]  /*0a50*/  FSEL R16, R16, R15, P0 ;  /* 0x0000000f10107208 */ /* 0x000fe40000000000 */
[----:B------:R-:W-:-:S02]  /*0a60*/  FSEL R12, R4, R13, P1 ;  /* 0x0000000d040c7208 */ /* 0x000fc40000800000 */
[----:B------:R-:W-:Y:S02]  /*0a70*/  SEL R14, R14, 0x80, !P3 ;  /* 0x000000800e0e7807 */ /* 0x000fe40005800000 */
[----:B------:R-:W-:Y:S02]  /*0a80*/  FSETP.GT.FTZ.AND P1, PT, R17, R16, PT ;  /* 0x000000101100720b */ /* 0x000fe40003f34000 */
[----:B------:R-:W-:Y:S02]  /*0a90*/  FSEL R13, R5, R12, P2 ;  /* 0x0000000c050d7208 */ /* 0x000fe40001000000 */
[----:B------:R-:W-:Y:S02]  /*0aa0*/  SEL R14, R14, 0x81, !P4 ;  /* 0x000000810e0e7807 */ /* 0x000fe40006000000 */
[----:B------:R-:W-:Y:S02]  /*0ab0*/  FSEL R17, R17, R16, P1 ;  /* 0x0000001011117208 */ /* 0x000fe40000800000 */
        /* <DEDUP_REMOVED lines=17> */
.L_x_187:
[----:B------:R-:W-:Y:S05]  /*0bd0*/  BRA.DIV ~URZ, `(.L_x_158) ;  /* 0x000013d27f007947 */ /* 0x000fea000b800000 */
[----:B------:R2:W3:Y:S04]  /*0be0*/  SHFL.BFLY PT, R24, R27, 0x10, 0x1f ;  /* 0x0e001f001b187f89 */ /* 0x0004e800000e0000 */
[----:B------:R2:W4:Y:S02]  /*0bf0*/  SHFL.BFLY PT, R18, R19, 0x10, 0x1f ;  /* 0x0e001f0013127f89 */ /* 0x00052400000e0000 */
.L_x_188:
        /* <DEDUP_REMOVED lines=12> */
.L_x_189:
[----:B-1----:R-:W-:-:S13]  /*0cc0*/  FSETP.GEU.FTZ.AND P1, PT, R17, R26, PT ;  /* 0x0000001a1100720b */ /* 0x002fda0003f3e000 */
[----:B------:R-:W-:-:S04]  /*0cd0*/  @P1 FSETP.NEU.FTZ.AND P2, PT, R17, R26, PT ;  /* 0x0000001a1100120b */ /* 0x000fc80003f5d000 */
[----:B---3--:R-:W-:-:S13]  /*0ce0*/  @P1 ISETP.LT.AND P0, PT, R19, R18, !P2 ;  /* 0x000000121300120c */ /* 0x008fda0005701270 */
[----:B0-----:R-:W-:Y:S01]  /*0cf0*/  FSEL R17, R26, R17, P0 ;  /* 0x000000111a117208 */ /* 0x001fe20000000000 */
[----:B------:R-:W-:Y:S05]  /*0d00*/  BRA.DIV ~URZ, `(.L_x_160) ;  /* 0x000015127f007947 */ /* 0x000fea000b800000 */
[----:B------:R0:W1:Y:S02]  /*0d10*/  SHFL.BFLY PT, R26, R17, 0x4, 0x1f ;  /* 0x0c801f00111a7f89 */ /* 0x00006400000e0000 */
.L_x_190:
[----:B--2---:R-:W-:Y:S01]  /*0d20*/  FSEL R27, R27, R24, P0 ;  /* 0x000000181b1b7208 */ /* 0x004fe20000000000 */
[----:B------:R-:W-:Y:S05]  /*0d30*/  BRA.DIV ~URZ, `(.L_x_161) ;  /* 0x000015627f007947 */ /* 0x000fea000b800000 */
[----:B------:R-:W-:Y:S02]  /*0d40*/  SEL R19, R19, R18, P0 ;  /* 0x0000001213137207 */ /* 0x000fe40000000000 */
[----:B------:R2:W3:Y:S04]  /*0d50*/  SHFL.BFLY PT, R18, R27, 0x4, 0x1f ;  /* 0x0c801f001b127f89 */ /* 0x0004e800000e0000 */
[----:B------:R2:W4:Y:S02]  /*0d60*/  SHFL.BFLY PT, R24, R19, 0x4, 0x1f ;  /* 0x0c801f0013187f89 */ /* 0x00052400000e0000 */
.L_x_191:
        /* <DEDUP_REMOVED lines=12> */
.L_x_192:
[----:B-1----:R-:W-:-:S13]  /*0e30*/  FSETP.GEU.FTZ.AND P1, PT, R17, R18, PT ;  /* 0x000000121100720b */ /* 0x002fda0003f3e000 */
[----:B------:R-:W-:-:S04]  /*0e40*/  @P1 FSETP.NEU.FTZ.AND P2, PT, R17, R18, PT ;  /* 0x000000121100120b */ /* 0x000fc80003f5d000 */
[----:B---3--:R-:W-:-:S13]  /*0e50*/  @P1 ISETP.LT.AND P0, PT, R19, R24, !P2 ;  /* 0x000000181300120c */ /* 0x008fda0005701270 */
[----:B0-----:R-:W-:Y:S01]  /*0e60*/  FSEL R17, R18, R17, P0 ;  /* 0x0000001112117208 */ /* 0x001fe20000000000 */
[----:B------:R-:W-:Y:S05]  /*0e70*/  BRA.DIV ~URZ, `(.L_x_163) ;  /* 0x000016a27f007947 */ /* 0x000fea000b800000 */
[----:B------:R0:W1:Y:S02]  /*0e80*/  SHFL.BFLY PT, R18, R17, 0x1, 0x1f ;  /* 0x0c201f0011127f89 */ /* 0x00006400000e0000 */
.L_x_193:
[----:B--2---:R-:W-:Y:S01]  /*0e90*/  FSEL R26, R26, R27, P0 ;  /* 0x0000001b1a1a7208 */ /* 0x004fe20000000000 */
[----:B------:R-:W-:Y:S05]  /*0ea0*/  BRA.DIV ~URZ, `(.L_x_164) ;  /* 0x000016f27f007947 */ /* 0x000fea000b800000 */
[----:B------:R-:W-:Y:S02]  /*0eb0*/  SEL R24, R19, R24, P0 ;  /* 0x0000001813187207 */ /* 0x000fe40000000000 */
[----:B------:R2:W3:Y:S04]  /*0ec0*/  SHFL.BFLY PT, R19, R26, 0x1, 0x1f ;  /* 0x0c201f001a137f89 */ /* 0x0004e800000e0000 */
[----:B------:R2:W4:Y:S02]  /*0ed0*/  SHFL.BFLY PT, R13, R24, 0x1, 0x1f ;  /* 0x0c201f00180d7f89 */ /* 0x00052400000e0000 */
.L_x_194:
        /* <DEDUP_REMOVED lines=23> */
[----:B------:R-:W-:Y:S01]  /*1050*/  SEL R12, R12, 0x140, P0 ;  /* 0x000001400c0c7807 */ /* 0x000fe20000000000 */
[----:B------:R-:W-:Y:S01]  /*1060*/  FADD.FTZ R23, R23, R26 ;  /* 0x0000001a17177221 */ /* 0x000fe20000010000 */
[----:B------:R-:W-:Y:S01]  /*1070*/  SEL R13, R13, RZ, P0 ;  /* 0x000000ff0d0d7207 */ /* 0x000fe20000000000 */
[----:B0-----:R-:W-:-:S04]  /*1080*/  IMAD.WIDE R14, R19, R28, c[0x0][0x180] ;  /* 0x00006000130e7625 */ /* 0x001fc800078e021c */
[----:B------:R-:W-:Y:S01]  /*1090*/  IMAD.WIDE R18, R19, R18, c[0x0][0x188] ;  /* 0x0000620013127625 */ /* 0x000fe200078e0212 */
[----:B------:R0:W-:Y:S04]  /*10a0*/  STG.E.64 [R14.64], R12 ;  /* 0x0000000c0e007986 */ /* 0x0001e8000c101b06 */
[----:B------:R0:W-:Y:S02]  /*10b0*/  STG.E [R18.64], R25 ;  /* 0x0000001912007986 */ /* 0x0001e4000c101906 */
.L_x_166:
[----:B------:R-:W-:Y:S05]  /*10c0*/  BSYNC B1 ;  /* 0x0000000000017941 */ /* 0x000fea0003800000 */
.L_x_165:
        /* <DEDUP_REMOVED lines=20> */
.L_x_169:
[----:B------:R-:W-:Y:S05]  /*1210*/  BSYNC B1 ;  /* 0x0000000000017941 */ /* 0x000fea0003800000 */
.L_x_168:
[----:B0-----:R-:W-:Y:S05]  /*1220*/  BRA `(.L_x_170) ;  /* 0xfffff6e000007947 */ /* 0x001fea000383ffff */
.L_x_156:
[----:B------:R-:W-:Y:S02]  /*1230*/  IMAD.MOV.U32 R25, RZ, RZ, RZ ;  /* 0x000000ffff197224 */ /* 0x000fe400078e00ff */
.L_x_183:
        /* <DEDUP_REMOVED lines=44> */
.L_x_195:
[----:B------:R-:W-:Y:S05]  /*1500*/  BRA.DIV ~URZ, `(.L_x_172) ;  /* 0x000012027f007947 */ /* 0x000fea000b800000 */
[----:B------:R2:W3:Y:S04]  /*1510*/  SHFL.BFLY PT, R27, R24, 0x10, 0x1f ;  /* 0x0e001f00181b7f89 */ /* 0x0004e800000e0000 */
[----:B------:R2:W4:Y:S02]  /*1520*/  SHFL.BFLY PT, R19, R18, 0x10, 0x1f ;  /* 0x0e001f0012137f89 */ /* 0x00052400000e0000 */
.L_x_196:
        /* <DEDUP_REMOVED lines=10> */
[----:B------:R1:W3:Y:S04]  /*15d0*/  SHFL.BFLY PT, R18, R27, 0x8, 0x1f ;  /* 0x0d001f001b127f89 */ /* 0x0002e800000e0000 */
[----:B0-----:R1:W0:Y:S02]  /*15e0*/  SHFL.BFLY PT, R26, R19, 0x8, 0x1f ;  /* 0x0d001f00131a7f89 */ /* 0x00122400000e0000 */
.L_x_197:
[----:B--2---:R-:W-:-:S13]  /*15f0*/  FSETP.GEU.FTZ.AND P1, PT, R17, R24, PT ;  /* 0x000000181100720b */ /* 0x004fda0003f3e000 */
[----:B------:R-:W-:-:S04]  /*1600*/  @P1 FSETP.NEU.FTZ.AND P2, PT, R17, R24, PT ;  /* 0x000000181100120b */ /* 0x000fc80003f5d000 */
[----:B0-----:R-:W-:-:S13]  /*1610*/  @P1 ISETP.LT.AND P0, PT, R26, R19, !P2 ;  /* 0x000000131a00120c */ /* 0x001fda0005701270 */
[----:B-1----:R-:W-:Y:S01]  /*1620*/  FSEL R17, R24, R17, P0 ;  /* 0x0000001118117208 */ /* 0x002fe20000000000 */
[----:B------:R-:W-:Y:S05]  /*1630*/  BRA.DIV ~URZ, `(.L_x_174) ;  /* 0x000013427f007947 */ /* 0x000fea000b800000 */
[----:B------:R0:W1:Y:S02]  /*1640*/  SHFL.BFLY PT, R24, R17, 0x4, 0x1f ;  /* 0x0c801f0011187f89 */ /* 0x00006400000e0000 */
.L_x_198:
[----:B---3--:R-:W-:Y:S01]  /*1650*/  FSEL R18, R18, R27, P0 ;  /* 0x0000001b12127208 */ /* 0x008fe20000000000 */
[----:B------:R-:W-:Y:S05]  /*1660*/  BRA.DIV ~URZ, `(.L_x_175) ;  /* 0x000013927f007947 */ /* 0x000fea000b800000 */
[----:B------:R-:W-:Y:S01]  /*1670*/  SEL R26, R26, R19, P0 ;  /* 0x000000131a1a7207 */ /* 0x000fe20000000000 */
[----:B------:R2:W3:Y:S04]  /*1680*/  SHFL.BFLY PT, R27, R18, 0x4, 0x1f ;  /* 0x0c801f00121b7f89 */ /* 0x0004e800000e0000 */
[----:B------:R2:W4:Y:S02]  /*1690*/  SHFL.BFLY PT, R19, R26, 0x4, 0x1f ;  /* 0x0c801f001a137f89 */ /* 0x00052400000e0000 */
.L_x_199:
        /* <DEDUP_REMOVED lines=12> */
.L_x_200:
[----:B-1----:R-:W-:-:S13]  /*1760*/  FSETP.GEU.FTZ.AND P1, PT, R17, R24, PT ;  /* 0x000000181100720b */ /* 0x002fda0003f3e000 */
[----:B------:R-:W-:-:S04]  /*1770*/  @P1 FSETP.NEU.FTZ.AND P2, PT, R17, R24, PT ;  /* 0x000000181100120b */ /* 0x000fc80003f5d000 */
[----:B---3--:R-:W-:-:S13]  /*1780*/  @P1 ISETP.LT.AND P0, PT, R19, R26, !P2 ;  /* 0x0000001a1300120c */ /* 0x008fda0005701270 */
[----:B0-----:R-:W-:Y:S01]  /*1790*/  FSEL R17, R24, R17, P0 ;  /* 0x0000001118117208 */ /* 0x001fe20000000000 */
[----:B------:R-:W-:Y:S05]  /*17a0*/  BRA.DIV ~URZ, `(.L_x_177) ;  /* 0x000014d27f007947 */ /* 0x000fea000b800000 */
[----:B------:R0:W1:Y:S02]  /*17b0*/  SHFL.BFLY PT, R24, R17, 0x1, 0x1f ;  /* 0x0c201f0011187f89 */ /* 0x00006400000e0000 */
.L_x_201:
[----:B--2---:R-:W-:Y:S01]  /*17c0*/  FSEL R27, R27, R18, P0 ;  /* 0x000000121b1b7208 */ /* 0x004fe20000000000 */
[----:B------:R-:W-:Y:S05]  /*17d0*/  BRA.DIV ~URZ, `(.L_x_178) ;  /* 0x000015227f007947 */ /* 0x000fea000b800000 */
[----:B------:R-:W-:Y:S01]  /*17e0*/  SEL R26, R19, R26, P0 ;  /* 0x0000001a131a7207 */ /* 0x000fe20000000000 */
[----:B------:R2:W3:Y:S04]  /*17f0*/  SHFL.BFLY PT, R18, R27, 0x1, 0x1f ;  /* 0x0c201f001b127f89 */ /* 0x0004e800000e0000 */
[----:B------:R2:W4:Y:S02]  /*1800*/  SHFL.BFLY PT, R13, R26, 0x1, 0x1f ;  /* 0x0c201f001a0d7f89 */ /* 0x00052400000e0000 */
.L_x_202:
        /* <DEDUP_REMOVED lines=14> */
[----:B0-----:R-:W-:Y:S01]  /*18f0*/  IMAD R17, R20, c[0x0][0x190], R25 ;  /* 0x0000640014117a24 */ /* 0x001fe200078e0219 */
        /* <DEDUP_REMOVED lines=14> */
.L_x_180:
[----:B------:R-:W-:Y:S05]  /*19e0*/  BSYNC B1 ;  /* 0x0000000000017941 */ /* 0x000fea0003800000 */
.L_x_179:
        /* <DEDUP_REMOVED lines=20> */
.L_x_182:
[----:B------:R-:W-:Y:S05]  /*1b30*/  BSYNC B1 ;  /* 0x0000000000017941 */ /* 0x000fea0003800000 */
.L_x_181:
[----:B0-----:R-:W-:Y:S05]  /*1b40*/  BRA `(.L_x_183) ;  /* 0xfffff6f000007947 */ /* 0x001fea000383ffff */
.L_x_167:
[----:B------:R-:W-:Y:S05]  /*1b50*/  BSYNC B0 ;  /* 0x0000000000007941 */ /* 0x000fea0003800000 */
.L_x_155:
        /* <DEDUP_REMOVED lines=19> */
.L_x_185:
        /* <DEDUP_REMOVED lines=20> */
.L_x_184:
        /* <DEDUP_REMOVED lines=11> */
.L_x_186:
        /* <DEDUP_REMOVED lines=11> */
.L_x_157:
[----:B------:R-:W-:Y:S01]  /*1f30*/  IMAD.MOV.U32 R15, RZ, RZ, R26 ;  /* 0x000000ffff0f7224 */ /* 0x000fe200078e001a */
[----:B------:R-:W-:Y:S01]  /*1f40*/  MOV R16, 0x1f90 ;  /* 0x00001f9000107802 */ /* 0x000fe20000000f00 */
[----:B------:R-:W-:Y:S02]  /*1f50*/  IMAD.MOV.U32 R14, RZ, RZ, 0x10 ;  /* 0x00000010ff0e7424 */ /* 0x000fe400078e00ff */
[----:B------:R-:W-:Y:S02]  /*1f60*/  IMAD.MOV.U32 R13, RZ, RZ, 0x1f ;  /* 0x0000001fff0d7424 */ /* 0x000fe400078e00ff */
[----:B------:R-:W-:Y:S02]  /*1f70*/  IMAD.MOV.U32 R12, RZ, RZ, -0x1 ;  /* 0xffffffffff0c7424 */ /* 0x000fe400078e00ff */
[----:B------:R-:W-:Y:S05]  /*1f80*/  CALL.REL.NOINC `($__internal_3_$__cuda_sm70_shflsync_bfly_p) ;  /* 0x00000e6000007944 */ /* 0x000fea0003c00000 */
[----:B-1----:R-:W-:Y:S01]  /*1f90*/  IMAD.MOV.U32 R17, RZ, RZ, R13 ;  /* 0x000000ffff117224 */ /* 0x002fe200078e000d */
[----:B0-----:R-:W-:Y:S05]  /*1fa0*/  BRA `(.L_x_187) ;  /* 0xffffec2000007947 */ /* 0x001fea000383ffff */
.L_x_158:
[----:B------:R-:W-:Y:S01]  /*1fb0*/  IMAD.MOV.U32 R15, RZ, RZ, R27 ;  /* 0x000000ffff0f7224 */ /* 0x000fe200078e001b */
[----:B------:R-:W-:Y:S01]  /*1fc0*/  MOV R16, 0x2010 ;  /* 0x0000201000107802 */ /* 0x000fe20000000f00 */
[----:B------:R-:W-:Y:S02]  /*1fd0*/  IMAD.MOV.U32 R14, RZ, RZ, 0x10 ;  /* 0x00000010ff0e7424 */ /* 0x000fe400078e00ff */
[----:B------:R-:W-:-:S02]  /*1fe0*/  IMAD.MOV.U32 R13, RZ, RZ, 0x1f ;  /* 0x0000001fff0d7424 */ /* 0x000fc400078e00ff */
[----:B------:R-:W-:Y:S02]  /*1ff0*/  IMAD.MOV.U32 R12, RZ, RZ, -0x1 ;  /* 0xffffffffff0c7424 */ /* 0x000fe400078e00ff */
[----:B01----:R-:W-:Y:S05]  /*2000*/  CALL.REL.NOINC `($__internal_3_$__cuda_sm70_shflsync_bfly_p) ;  /* 0x00000de000007944 */ /* 0x003fea0003c00000 */
[----:B-1----:R-:W-:Y:S01]  /*2010*/  IMAD.MOV.U32 R24, RZ, RZ, R13 ;  /* 0x000000ffff187224 */ /* 0x002fe200078e000d */
[----:B------:R-:W-:Y:S01]  /*2020*/  MOV R16, 0x2080 ;  /* 0x0000208000107802 */ /* 0x000fe20000000f00 */
[----:B0-----:R-:W-:Y:S02]  /*2030*/  IMAD.MOV.U32 R15, RZ, RZ, R19 ;  /* 0x000000ffff0f7224 */ /* 0x001fe400078e0013 */
[----:B------:R-:W-:Y:S02]  /*2040*/  IMAD.MOV.U32 R14, RZ, RZ, 0x10 ;  /* 0x00000010ff0e7424 */ /* 0x000fe400078e00ff */
[----:B------:R-:W-:Y:S02]  /*2050*/  IMAD.MOV.U32 R13, RZ, RZ, 0x1f ;  /* 0x0000001fff0d7424 */ /* 0x000fe400078e00ff */
[----:B------:R-:W-:Y:S02]  /*2060*/  IMAD.MOV.U32 R12, RZ, RZ, -0x1 ;  /* 0xffffffffff0c7424 */ /* 0x000fe400078e00ff */
[----:B------:R-:W-:Y:S05]  /*2070*/  CALL.REL.NOINC `($__internal_3_$__cuda_sm70_shflsync_bfly_p) ;  /* 0x00000d7000007944 */ /* 0x000fea0003c00000 */
[----:B-1----:R-:W-:Y:S01]  /*2080*/  IMAD.MOV.U32 R18, RZ, RZ, R13 ;  /* 0x000000ffff127224 */ /* 0x002fe200078e000d */
[----:B0-----:R-:W-:Y:S05]  /*2090*/  BRA `(.L_x_188) ;  /* 0xffffeb6000007947 */ /* 0x001fea000383ffff */
.L_x_159:
[----:B------:R-:W-:Y:S01]  /*20a0*/  IMAD.MOV.U32 R15, RZ, RZ, R17 ;  /* 0x000000ffff0f7224 */ /* 0x000fe200078e0011 */
[----:B------:R-:W-:Y:S01]  /*20b0*/  MOV R16, 0x2100 ;  /* 0x0000210000107802 */ /* 0x000fe20000000f00 */
[----:B------:R-:W-:-:S02]  /*20c0*/  IMAD.MOV.U32 R14, RZ, RZ, 0x8 ;  /* 0x00000008ff0e7424 */ /* 0x000fc400078e00ff */
[----:B------:R-:W-:Y:S02]  /*20d0*/  IMAD.MOV.U32 R13, RZ, RZ, 0x1f ;  /* 0x0000001fff0d7424 */ /* 0x000fe400078e00ff */
[----:B------:R-:W-:Y:S02]  /*20e0*/  IMAD.MOV.U32 R12, RZ, RZ, -0x1 ;  /* 0xffffffffff0c7424 */ /* 0x000fe400078e00ff */
[----:B0-23--:R-:W-:Y:S05]  /*20f0*/  CALL.REL.NOINC `($__internal_3_$__cuda_sm70_shflsync_bfly_p) ;  /* 0x00000cf000007944 */ /* 0x00dfea0003c00000 */
[----:B------:R-:W-:Y:S01]  /*2100*/  FSEL R24, R24, R27, P1 ;  /* 0x0000001b18187208 */ /* 0x000fe20000800000 */
[----:B-1----:R-:W-:Y:S01]  /*2110*/  IMAD.MOV.U32 R26, RZ, RZ, R13 ;  /* 0x000000ffff1a7224 */ /* 0x002fe200078e000d */
[----:B------:R-:W-:Y:S01]  /*2120*/  MOV R16, 0x2180 ;  /* 0x0000218000107802 */ /* 0x000fe20000000f00 */
[----:B0-----:R-:W-:Y:S02]  /*2130*/  IMAD.MOV.U32 R14, RZ, RZ, 0x8 ;  /* 0x00000008ff0e7424 */ /* 0x001fe400078e00ff */
[----:B------:R-:W-:Y:S02]  /*2140*/  IMAD.MOV.U32 R13, RZ, RZ, 0x1f ;  /* 0x0000001fff0d7424 */ /* 0x000fe400078e00ff */
[----:B------:R-:W-:Y:S02]  /*2150*/  IMAD.MOV.U32 R12, RZ, RZ, -0x1 ;  /* 0xffffffffff0c7424 */ /* 0x000fe400078e00ff */
[----:B------:R-:W-:-:S02]  /*2160*/  IMAD.MOV.U32 R15, RZ, RZ, R24 ;  /* 0x000000ffff0f7224 */ /* 0x000fc400078e0018 */
[----:B------:R-:W-:Y:S05]  /*2170*/  CALL.REL.NOINC `($__internal_3_$__cuda_sm70_shflsync_bfly_p) ;  /* 0x00000c7000007944 */ /* 0x000fea0003c00000 */
[----:B------:R-:W-:Y:S01]  /*2180*/  SEL R18, R18, R19, P1 ;  /* 0x0000001312127207 */ /* 0x000fe20000800000 */
[----:B-1----:R-:W-:Y:S01]  /*2190*/  IMAD.MOV.U32 R27, RZ, RZ, R13 ;  /* 0x000000ffff1b7224 */ /* 0x002fe200078e000d */
[----:B------:R-:W-:Y:S01]  /*21a0*/  MOV R16, 0x2200 ;  /* 0x0000220000107802 */ /* 0x000fe20000000f00 */
[----:B0-----:R-:W-:-:S02]  /*21b0*/  IMAD.MOV.U32 R14, RZ, RZ, 0x8 ;  /* 0x00000008ff0e7424 */ /* 0x001fc400078e00ff */
[----:B------:R-:W-:Y:S02]  /*21c0*/  IMAD.MOV.U32 R13, RZ, RZ, 0x1f ;  /* 0x0000001fff0d7424 */ /* 0x000fe400078e00ff */
[----:B------:R-:W-:Y:S02]  /*21d0*/  IMAD.MOV.U32 R12, RZ, RZ, -0x1 ;  /* 0xffffffffff0c7424 */ /* 0x000fe400078e00ff */
[----:B------:R-:W-:Y:S02]  /*21e0*/  IMAD.MOV.U32 R15, RZ, RZ, R18 ;  /* 0x000000ffff0f7224 */ /* 0x000fe400078e0012 */
[----:B------:R-:W-:Y:S05]  /*21f0*/  CALL.REL.NOINC `($__internal_3_$__cuda_sm70_shflsync_bfly_p) ;  /* 0x00000bf000007944 */ /* 0x000fea0003c00000 */
[----:B-1----:R-:W-:Y:S01]  /*2200*/  IMAD.MOV.U32 R19, RZ, RZ, R13 ;  /* 0x000000ffff137224 */ /* 0x002fe200078e000d */
[----:B0-----:R-:W-:Y:S05]  /*2210*/  BRA `(.L_x_189) ;  /* 0xffffeaa000007947 */ /* 0x001fea000383ffff */
.L_x_160:
[----:B------:R-:W-:Y:S01]  /*2220*/  IMAD.MOV.U32 R15, RZ, RZ, R17 ;  /* 0x000000ffff0f7224 */ /* 0x000fe200078e0011 */
[----:B------:R-:W-:Y:S01]  /*2230*/  MOV R16, 0x2280 ;  /* 0x0000228000107802 */ /* 0x000fe20000000f00 */
[----:B------:R-:W-:Y:S02]  /*2240*/  IMAD.MOV.U32 R14, RZ, RZ, 0x4 ;  /* 0x00000004ff0e7424 */ /* 0x000fe400078e00ff */
[----:B------:R-:W-:Y:S02]  /*2250*/  IMAD.MOV.U32 R13, RZ, RZ, 0x1f ;  /* 0x0000001fff0d7424 */ /* 0x000fe400078e00ff */
[----:B------:R-:W-:-:S02]  /*2260*/  IMAD.MOV.U32 R12, RZ, RZ, -0x1 ;  /* 0xffffffffff0c7424 */ /* 0x000fc400078e00ff */
[----:B--2---:R-:W-:Y:S05]  /*2270*/  CALL.REL.NOINC `($__internal_3_$__cuda_sm70_shflsync_bfly_p) ;  /* 0x00000b7000007944 */ /* 0x004fea0003c00000 */
[----:B-1----:R-:W-:Y:S01]  /*2280*/  IMAD.MOV.U32 R26, RZ, RZ, R13 ;  /* 0x000000ffff1a7224 */ /* 0x002fe200078e000d */
[----:B0-----:R-:W-:Y:S05]  /*2290*/  BRA `(.L_x_190) ;  /* 0xffffea8000007947 */ /* 0x001fea000383ffff */
.L_x_161:
[----:B------:R-:W-:Y:S01]  /*22a0*/  IMAD.MOV.U32 R15, RZ, RZ, R27 ;  /* 0x000000ffff0f7224 */ /* 0x000fe200078e001b */
[----:B------:R-:W-:Y:S01]  /*22b0*/  MOV R16, 0x2300 ;  /* 0x0000230000107802 */ /* 0x000fe20000000f00 */
[----:B------:R-:W-:-:S02]  /*22c0*/  IMAD.MOV.U32 R14, RZ, RZ, 0x4 ;  /* 0x00000004ff0e7424 */ /* 0x000fc400078e00ff */
[----:B------:R-:W-:Y:S02]  /*22d0*/  IMAD.MOV.U32 R13, RZ, RZ, 0x1f ;  /* 0x0000001fff0d7424 */ /* 0x000fe400078e00ff */
[----:B------:R-:W-:Y:S02]  /*22e0*/  IMAD.MOV.U32 R12, RZ, RZ, -0x1 ;  /* 0xffffffffff0c7424 */ /* 0x000fe400078e00ff */
[----:B01----:R-:W-:Y:S05]  /*22f0*/  CALL.REL.NOINC `($__internal_3_$__cuda_sm70_shflsync_bfly_p) ;  /* 0x00000af000007944 */ /* 0x003fea0003c00000 */
[----:B------:R-:W-:Y:S01]  /*2300*/  SEL R19, R19, R18, P0 ;  /* 0x0000001213137207 */ /* 0x000fe20000000000 */
[----:B-1----:R-:W-:Y:S01]  /*2310*/  IMAD.MOV.U32 R18, RZ, RZ, R13 ;  /* 0x000000ffff127224 */ /* 0x002fe200078e000d */
[----:B------:R-:W-:Y:S01]  /*2320*/  MOV R16, 0x2380 ;  /* 0x0000238000107802 */ /* 0x000fe20000000f00 */
[----:B0-----:R-:W-:Y:S02]  /*2330*/  IMAD.MOV.U32 R14, RZ, RZ, 0x4 ;  /* 0x00000004ff0e7424 */ /* 0x001fe400078e00ff */
[----:B------:R-:W-:Y:S02]  /*2340*/  IMAD.MOV.U32 R13, RZ, RZ, 0x1f ;  /* 0x0000001fff0d7424 */ /* 0x000fe400078e00ff */
[----:B------:R-:W-:Y:S02]  /*2350*/  IMAD.MOV.U32 R12, RZ, RZ, -0x1 ;  /* 0xffffffffff0c7424 */ /* 0x000fe400078e00ff */
[----:B------:R-:W-:-:S02]  /*2360*/  IMAD.MOV.U32 R15, RZ, RZ, R19 ;  /* 0x000000ffff0f7224 */ /* 0x000fc400078e0013 */
[----:B------:R-:W-:Y:S05]  /*2370*/  CALL.REL.NOINC `($__internal_3_$__cuda_sm70_shflsync_bfly_p) ;  /* 0x00000a7000007944 */ /* 0x000fea0003c00000 */
[----:B-1----:R-:W-:Y:S01]  /*2380*/  IMAD.MOV.U32 R24, RZ, RZ, R13 ;  /* 0x000000ffff187224 */ /* 0x002fe200078e000d */
[----:B0-----:R-:W-:Y:S05]  /*2390*/  BRA `(.L_x_191) ;  /* 0xffffe9d000007947 */ /* 0x001fea000383ffff */
.L_x_162:
[----:B------:R-:W-:Y:S01]  /*23a0*/  IMAD.MOV.U32 R15, RZ, RZ, R17 ;  /* 0x000000ffff0f7224 */ /* 0x000fe200078e0011 */
[----:B------:R-:W-:Y:S01]  /*23b0*/  MOV R16, 0x2400 ;  /* 0x0000240000107802 */ /* 0x000fe20000000f00 */
[----:B------:R-:W-:-:S02]  /*23c0*/  IMAD.MOV.U32 R14, RZ, RZ, 0x2 ;  /* 0x00000002ff0e7424 */ /* 0x000fc400078e00ff */
[----:B------:R-:W-:Y:S02]  /*23d0*/  IMAD.MOV.U32 R13, RZ, RZ, 0x1f ;  /* 0x0000001fff0d7424 */ /* 0x000fe400078e00ff */
[----:B------:R-:W-:Y:S02]  /*23e0*/  IMAD.MOV.U32 R12, RZ, RZ, -0x1 ;  /* 0xffffffffff0c7424 */ /* 0x000fe400078e00ff */
[----:B--23--:R-:W-:Y:S05]  /*23f0*/  CALL.REL.NOINC `($__internal_3_$__cuda_sm70_shflsync_bfly_p) ;  /* 0x000009f000007944 */ /* 0x00cfea0003c00000 */
        /* <DEDUP_REMOVED lines=18> */
.L_x_163:
        /* <DEDUP_REMOVED lines=8> */
.L_x_164:
        /* <DEDUP_REMOVED lines=14> */
[----:B01----:R-:W-:Y:S05]  /*2680*/  BRA `(.L_x_194) ;  /* 0xffffe85000007947 */ /* 0x003fea000383ffff */
.L_x_171:
[----:B------:R-:W-:Y:S01]  /*2690*/  IMAD.MOV.U32 R15, RZ, RZ, R26 ;  /* 0x000000ffff0f7224 */ /* 0x000fe200078e001a */
[----:B------:R-:W-:Y:S01]  /*26a0*/  MOV R16, 0x26f0 ;  /* 0x000026f000107802 */ /* 0x000fe20000000f00 */
[----:B------:R-:W-:-:S02]  /*26b0*/  IMAD.MOV.U32 R14, RZ, RZ, 0x10 ;  /* 0x00000010ff0e7424 */ /* 0x000fc400078e00ff */
[----:B------:R-:W-:Y:S02]  /*26c0*/  IMAD.MOV.U32 R13, RZ, RZ, 0x1f ;  /* 0x0000001fff0d7424 */ /* 0x000fe400078e00ff */
[----:B------:R-:W-:Y:S02]  /*26d0*/  IMAD.MOV.U32 R12, RZ, RZ, -0x1 ;  /* 0xffffffffff0c7424 */ /* 0x000fe400078e00ff */
[----:B------:R-:W-:Y:S05]  /*26e0*/  CALL.REL.NOINC `($__internal_3_$__cuda_sm70_shflsync_bfly_p) ;  /* 0x0000070000007944 */ /* 0x000fea0003c00000 */
[----:B-1----:R-:W-:Y:S01]  /*26f0*/  IMAD.MOV.U32 R17, RZ, RZ, R13 ;  /* 0x000000ffff117224 */ /* 0x002fe200078e000d */
[----:B0-----:R-:W-:Y:S05]  /*2700*/  BRA `(.L_x_195) ;  /* 0xffffedf000007947 */ /* 0x001fea000383ffff */
.L_x_172:
[----:B------:R-:W-:Y:S01]  /*2710*/  IMAD.MOV.U32 R15, RZ, RZ, R24 ;  /* 0x000000ffff0f7224 */ /* 0x000fe200078e0018 */
[----:B------:R-:W-:Y:S01]  /*2720*/  MOV R16, 0x2770 ;  /* 0x0000277000107802 */ /* 0x000fe20000000f00 */
[----:B------:R-:W-:Y:S02]  /*2730*/  IMAD.MOV.U32 R14, RZ, RZ, 0x10 ;  /* 0x00000010ff0e7424 */ /* 0x000fe400078e00ff */
[----:B------:R-:W-:Y:S02]  /*2740*/  IMAD.MOV.U32 R13, RZ, RZ, 0x1f ;  /* 0x0000001fff0d7424 */ /* 0x000fe400078e00ff */
[----:B------:R-:W-:Y:S02]  /*2750*/  IMAD.MOV.U32 R12, RZ, RZ, -0x1 ;  /* 0xffffffffff0c7424 */ /* 0x000fe400078e00ff */
[----:B01----:R-:W-:Y:S05]  /*2760*/  CALL.REL.NOINC `($__internal_3_$__cuda_sm70_shflsync_bfly_p) ;  /* 0x0000068000007944 */ /* 0x003fea0003c00000 */
[----:B-1----:R-:W-:Y:S01]  /*2770*/  IMAD.MOV.U32 R27, RZ, RZ, R13 ;  /* 0x000000ffff1b7224 */ /* 0x002fe200078e000d */
[----:B------:R-:W-:Y:S01]  /*2780*/  MOV R16, 0x27e0 ;  /* 0x000027e000107802 */ /* 0x000fe20000000f00 */
[----:B0-----:R-:W-:-:S02]  /*2790*/  IMAD.MOV.U32 R15, RZ, RZ, R18 ;  /* 0x000000ffff0f7224 */ /* 0x001fc400078e0012 */
[----:B------:R-:W-:Y:S02]  /*27a0*/  IMAD.MOV.U32 R14, RZ, RZ, 0x10 ;  /* 0x00000010ff0e7424 */ /* 0x000fe400078e00ff */
[----:B------:R-:W-:Y:S02]  /*27b0*/  IMAD.MOV.U32 R13, RZ, RZ, 0x1f ;  /* 0x0000001fff0d7424 */ /* 0x000fe400078e00ff */
[----:B------:R-:W-:Y:S02]  /*27c0*/  IMAD.MOV.U32 R12, RZ, RZ, -0x1 ;  /* 0xffffffffff0c7424 */ /* 0x000fe400078e00ff */
[----:B------:R-:W-:Y:S05]  /*27d0*/  CALL.REL.NOINC `($__internal_3_$__cuda_sm70_shflsync_bfly_p) ;  /* 0x0000061000007944 */ /* 0x000fea0003c00000 */
[----:B-1----:R-:W-:Y:S01]  /*27e0*/  IMAD.MOV.U32 R19, RZ, RZ, R13 ;  /* 0x000000ffff137224 */ /* 0x002fe200078e000d */
[----:B0-----:R-:W-:Y:S05]  /*27f0*/  BRA `(.L_x_196) ;  /* 0xffffed3000007947 */ /* 0x001fea000383ffff */
.L_x_173:
[----:B------:R-:W-:Y:S01]  /*2800*/  IMAD.MOV.U32 R15, RZ, RZ, R17 ;  /* 0x000000ffff0f7224 */ /* 0x000fe200078e0011 */
[----:B------:R-:W-:Y:S01]  /*2810*/  MOV R16, 0x2860 ;  /* 0x0000286000107802 */ /* 0x000fe20000000f00 */
[----:B------:R-:W-:Y:S02]  /*2820*/  IMAD.MOV.U32 R14, RZ, RZ, 0x8 ;  /* 0x00000008ff0e7424 */ /* 0x000fe400078e00ff */
[----:B------:R-:W-:Y:S02]  /*2830*/  IMAD.MOV.U32 R13, RZ, RZ, 0x1f ;  /* 0x0000001fff0d7424 */ /* 0x000fe400078e00ff */
[----:B------:R-:W-:-:S02]  /*2840*/  IMAD.MOV.U32 R12, RZ, RZ, -0x1 ;  /* 0xffffffffff0c7424 */ /* 0x000fc400078e00ff */
[----:B0-23--:R-:W-:Y:S05]  /*2850*/  CALL.REL.NOINC `($__internal_3_$__cuda_sm70_shflsync_bfly_p) ;  /* 0x0000059000007944 */ /* 0x00dfea0003c00000 */
[----:B------:R-:W-:Y:S01]  /*2860*/  FSEL R27, R27, R24, P1 ;  /* 0x000000181b1b7208 */ /* 0x000fe20000800000 */
[----:B-1----:R-:W-:Y:S01]  /*2870*/  IMAD.MOV.U32 R24, RZ, RZ, R13 ;  /* 0x000000ffff187224 */ /* 0x002fe200078e000d */
[----:B------:R-:W-:Y:S01]  /*2880*/  MOV R16, 0x28e0 ;  /* 0x000028e000107802 */ /* 0x000fe20000000f00 */
[----:B0-----:R-:W-:-:S02]  /*2890*/  IMAD.MOV.U32 R14, RZ, RZ, 0x8 ;  /* 0x00000008ff0e7424 */ /* 0x001fc400078e00ff */
[----:B------:R-:W-:Y:S02]  /*28a0*/  IMAD.MOV.U32 R13, RZ, RZ, 0x1f ;  /* 0x0000001fff0d7424 */ /* 0x000fe400078e00ff */
[----:B------:R-:W-:Y:S02]  /*28b0*/  IMAD.MOV.U32 R12, RZ, RZ, -0x1 ;  /* 0xffffffffff0c7424 */ /* 0x000fe400078e00ff */
[----:B------:R-:W-:Y:S02]  /*28c0*/  IMAD.MOV.U32 R15, RZ, RZ, R27 ;  /* 0x000000ffff0f7224 */ /* 0x000fe400078e001b */
[----:B------:R-:W-:Y:S05]  /*28d0*/  CALL.REL.NOINC `($__internal_3_$__cuda_sm70_shflsync_bfly_p) ;  /* 0x0000051000007944 */ /* 0x000fea0003c00000 */
[----:B------:R-:W-:Y:S01]  /*28e0*/  SEL R19, R19, R18, P1 ;  /* 0x0000001213137207 */ /* 0x000fe20000800000 */
[----:B-1----:R-:W-:Y:S01]  /*28f0*/  IMAD.MOV.U32 R18, RZ, RZ, R13 ;  /* 0x000000ffff127224 */ /* 0x002fe200078e000d */
[----:B------:R-:W-:Y:S01]  /*2900*/  MOV R16, 0x2960 ;  /* 0x0000296000107802 */ /* 0x000fe20000000f00 */
[----:B0-----:R-:W-:Y:S02]  /*2910*/  IMAD.MOV.U32 R14, RZ, RZ, 0x8 ;  /* 0x00000008ff0e7424 */ /* 0x001fe400078e00ff */
[----:B------:R-:W-:Y:S02]  /*2920*/  IMAD.MOV.U32 R13, RZ, RZ, 0x1f ;  /* 0x0000001fff0d7424 */ /* 0x000fe400078e00ff */
[----:B------:R-:W-:-:S02]  /*2930*/  IMAD.MOV.U32 R12, RZ, RZ, -0x1 ;  /* 0xffffffffff0c7424 */ /* 0x000fc400078e00ff */
[----:B------:R-:W-:Y:S02]  /*2940*/  IMAD.MOV.U32 R15, RZ, RZ, R19 ;  /* 0x000000ffff0f7224 */ /* 0x000fe400078e0013 */
[----:B------:R-:W-:Y:S05]  /*2950*/  CALL.REL.NOINC `($__internal_3_$__cuda_sm70_shflsync_bfly_p) ;  /* 0x0000049000007944 */ /* 0x000fea0003c00000 */
[----:B-1----:R-:W-:Y:S01]  /*2960*/  IMAD.MOV.U32 R26, RZ, RZ, R13 ;  /* 0x000000ffff1a7224 */ /* 0x002fe200078e000d */
[----:B0-----:R-:W-:Y:S05]  /*2970*/  BRA `(.L_x_197) ;  /* 0xffffec7000007947 */ /* 0x001fea000383ffff */
.L_x_174:
[----:B------:R-:W-:Y:S01]  /*2980*/  IMAD.MOV.U32 R15, RZ, RZ, R17 ;  /* 0x000000ffff0f7224 */ /* 0x000fe200078e0011 */
[----:B------:R-:W-:Y:S01]  /*2990*/  MOV R16, 0x29e0 ;  /* 0x000029e000107802 */ /* 0x000fe20000000f00 */
[----:B------:R-:W-:Y:S02]  /*29a0*/  IMAD.MOV.U32 R14, RZ, RZ, 0x4 ;  /* 0x00000004ff0e7424 */ /* 0x000fe400078e00ff */
[----:B------:R-:W-:Y:S02]  /*29b0*/  IMAD.MOV.U32 R13, RZ, RZ, 0x1f ;  /* 0x0000001fff0d7424 */ /* 0x000fe400078e00ff */
[----:B------:R-:W-:Y:S02]  /*29c0*/  IMAD.MOV.U32 R12, RZ, RZ, -0x1 ;  /* 0xffffffffff0c7424 */ /* 0x000fe400078e00ff */
[----:B---3--:R-:W-:Y:S05]  /*29d0*/  CALL.REL.NOINC `($__internal_3_$__cuda_sm70_shflsync_bfly_p) ;  /* 0x0000041000007944 */ /* 0x008fea0003c00000 */
[----:B-1----:R-:W-:Y:S01]  /*29e0*/  IMAD.MOV.U32 R24, RZ, RZ, R13 ;  /* 0x000000ffff187224 */ /* 0x002fe200078e000d */
[----:B0-----:R-:W-:Y:S05]  /*29f0*/  BRA `(.L_x_198) ;  /* 0xffffec5000007947 */ /* 0x001fea000383ffff */
.L_x_175:
        /* <DEDUP_REMOVED lines=16> */
.L_x_176:
        /* <DEDUP_REMOVED lines=24> */
.L_x_177:
        /* <DEDUP_REMOVED lines=8> */
.L_x_178:
        /* <DEDUP_REMOVED lines=15> */
        .weak           $__internal_3_$__cuda_sm70_shflsync_bfly_p
        .type           $__internal_3_$__cuda_sm70_shflsync_bfly_p,@function
        .size           $__internal_3_$__cuda_sm70_shflsync_bfly_p,(.L_x_10947 - $__internal_3_$__cuda_sm70_shflsync_bfly_p)
$__internal_3_$__cuda_sm70_shflsync_bfly_p:
[----:B------:R-:W-:Y:S01]  /*2df0*/  IMAD.MOV.U32 R28, RZ, RZ, R16 ;  /* 0x000000ffff1c7224 */ /* 0x000fe200078e0010 */
[----:B------:R-:W-:Y:S04]  /*2e00*/  WARPSYNC R12 ;  /* 0x0000000c00007348 */ /* 0x000fe80003800000 */
[----:B------:R-:W-:Y:S01]  /*2e10*/  IMAD.MOV.U32 R29, RZ, RZ, 0x0 ;  /* 0x00000000ff1d7424 */ /* 0x000fe200078e00ff */
[----:B------:R0:W1:Y:S03]  /*2e20*/  SHFL.BFLY PT, R13, R15, R14, R13 ;  /* 0x0c00000e0f0d7389 */ /* 0x00006600000e000d */
[----:B------:R-:W-:Y:S05]  /*2e30*/  RET.REL.NODEC R28 `(_ZN4vllm3moe10topkGatingILi10ELi320ELi4ELi4ELi32El13__nv_bfloat16LNS0_11ScoringFuncE1EEEvPKT5_PKbPfiPT4_PiiiibPKf) ;  /* 0xffffd1c01c007950 */ /* 0x000fea0003c3ffff */
.L_x_203:
        /* <DEDUP_REMOVED lines=12> */
.L_x_10947:


//--------------------- .text._ZN4vllm3moe10topkGatingILi6ELi192ELi4ELi4ELi32El13__nv_bfloat16LNS0_11ScoringFuncE1EEEvPKT5_PKbPfiPT4_PiiiibPKf --------------------------
	.section	.text._ZN4vllm3moe10topkGatingILi6ELi192ELi4ELi4ELi32El13__nv_bfloat16LNS0_11ScoringFuncE1EEEvPKT5_PKbPfiPT4_PiiiibPKf,"ax",@progbits
	.sectioninfo	@"SHI_REGISTERS=30"
	.align	128
        .global         _ZN4vllm3moe10topkGatingILi6ELi192ELi4ELi4ELi32El13__nv_bfloat16LNS0_11ScoringFuncE1EEEvPKT5_PKbPfiPT4_PiiiibPKf
        .type           _ZN4vllm3moe10topkGatingILi6ELi192ELi4ELi4ELi32El13__nv_bfloat16LNS0_11ScoringFuncE1EEEvPKT5_PKbPfiPT4_PiiiibPKf,@function
        .size           _ZN4vllm3moe10topkGatingILi6ELi192ELi4ELi4ELi32El13__nv_bfloat16LNS0_11ScoringFuncE1EEEvPKT5_PKbPfiPT4_PiiiibPKf,(.L_x_10948 - _ZN4vllm3moe10topkGatingILi6ELi192ELi4ELi4ELi32El13__nv_bfloat16LNS0_11ScoringFuncE1EEEvPKT5_PKbPfiPT4_PiiiibPKf)
        .other          _ZN4vllm3moe10topkGatingILi6ELi192ELi4ELi4ELi32El13__nv_bfloat16LNS0_11ScoringFuncE1EEEvPKT5_PKbPfiPT4_PiiiibPKf,@"STO_CUDA_ENTRY STV_DEFAULT"
_ZN4vllm3moe10topkGatingILi6ELi192ELi4ELi4ELi32El13__nv_bfloat16LNS0_11ScoringFuncE1EEEvPKT5_PKbPfiPT4_PiiiibPKf:
.text._ZN4vllm3moe10topkGatingILi6ELi192ELi4ELi4ELi32El13__nv_bfloat16LNS0_11ScoringFuncE1EEEvPKT5_PKbPfiPT4_PiiiibPKf:
        /* <DEDUP_REMOVED lines=15> */
[----:B------:R0:W2:Y:S04]  /*00f0*/  LDG.E R5, [R6.64] ;  /* 0x0000000606057981 */ /* 0x0000a8000c1e1900 */
[----:B------:R0:W3:Y:S04]  /*0100*/  LDG.E R4, [R6.64+0x80] ;  /* 0x0000800606047981 */ /* 0x0000e8000c1e1900 */
[----:B------:R0:W4:Y:S01]  /*0110*/  LDG.E R2, [R6.64+0x100] ;  /* 0x0001000606027981 */ /* 0x000122000c1e1900 */
[----:B------:R-:W-:Y:S02]  /*0120*/  ISETP.NE.U32.AND P1, PT, RZ, c[0x0][0x1a0], PT ;  /* 0x00006800ff007a0c */ /* 0x000fe40003f25070 */
[----:B------:R-:W-:-:S02]  /*0130*/  ISETP.NE.U32.AND P0, PT, RZ, c[0x0][0x168], PT ;  /* 0x00005a00ff007a0c */ /* 0x000fc40003f05070 */
[----:B------:R-:W-:Y:S02]  /*0140*/  ISETP.NE.AND.EX P1, PT, RZ, c[0x0][0x1a4], PT, P1 ;  /* 0x00006900ff007a0c */ /* 0x000fe40003f25310 */
[----:B------:R-:W-:-:S11]  /*0150*/  ISETP.NE.AND.EX P0, PT, RZ, c[0x0][0x16c], PT, P0 ;  /* 0x00005b00ff007a0c */ /* 0x000fd60003f05300 */
[----:B------:R-:W-:-:S04]  /*0160*/  @P1 IMAD.MOV.U32 R22, RZ, RZ, 0x4 ;  /* 0x00000004ff161424 */ /* 0x000fc800078e00ff */
[----:B------:R-:W-:Y:S01]  /*0170*/  @P1 IMAD.WIDE.U32 R22, R9, R22, c[0x0][0x1a0] ;  /* 0x0000680009161625 */ /* 0x000fe200078e0016 */
[----:B0-----:R-:W-:-:S04]  /*0180*/  @P0 IADD3 R6, P2, R10, c[0x0][0x168], RZ ;  /* 0x00005a000a060a10 */ /* 0x001fc80007f5e0ff */
[----:B------:R-:W5:Y:S04]  /*0190*/  @P1 LDG.E R19, [R22.64+0x200] ;  /* 0x0002000616131981 */ /* 0x000f68000c1e1900 */
[----:B------:R-:W4:Y:S04]  /*01a0*/  @P1 LDG.E R0, [R22.64+0x204] ;  /* 0x0002040616001981 */ /* 0x000f28000c1e1900 */
[----:B------:R-:W5:Y:S01]  /*01b0*/  @P1 LDG.E R14, [R22.64+0x4] ;  /* 0x00000406160e1981 */ /* 0x000f62000c1e1900 */
[----:B------:R-:W-:-:S03]  /*01c0*/  @P0 LEA.HI.X.SX32 R7, R10, c[0x0][0x16c], 0x1, P2 ;  /* 0x00005b000a070a11 */ /* 0x000fc600010f0eff */
[----:B------:R-:W5:Y:S04]  /*01d0*/  @P1 LDG.E R17, [R22.64] ;  /* 0x0000000616111981 */ /* 0x000f68000c1e1900 */
[----:B------:R-:W5:Y:S04]  /*01e0*/  @P1 LDG.E R8, [R22.64+0x104] ;  /* 0x0001040616081981 */ /* 0x000f68000c1e1900 */
[----:B------:R-:W5:Y:S04]  /*01f0*/  @P1 LDG.E R21, [R22.64+0x100] ;  /* 0x0001000616151981 */ /* 0x000f68000c1e1900 */
[----:B------:R0:W5:Y:S01]  /*0200*/  @P0 LDG.E.U8 R13, [R6.64] ;  /* 0x00000006060d0981 */ /* 0x000162000c1e1100 */
[----:B--2---:R-:W-:-:S02]  /*0210*/  PRMT R3, RZ, 0x5410, R5 ;  /* 0x00005410ff037816 */ /* 0x004fc40000000005 */
[----:B------:R-:W-:-:S05]  /*0220*/  PRMT R5, RZ, 0x7610, R5 ;  /* 0x00007610ff057816 */ /* 0x000fca0000000005 */
[----:B------:R-:W-:-:S04]  /*0230*/  FMUL.FTZ R5, R5, -1.4426950216293334961 ;  /* 0xbfb8aa3b05057820 */ /* 0x000fc80000410000 */
[----:B------:R3:W-:Y:S02]  /*0240*/  MUFU.EX2 R15, R5 ;  /* 0x00000005000f7308 */ /* 0x0007e40000000800 */
[--C-:B---3--:R-:W-:Y:S02]  /*0250*/  PRMT R5, RZ, 0x5410, R4.reuse ;  /* 0x00005410ff057816 */ /* 0x108fe40000000004 */
[----:B------:R-:W-:-:S05]  /*0260*/  PRMT R4, RZ, 0x7610, R4 ;  /* 0x00007610ff047816 */ /* 0x000fca0000000004 */
[----:B------:R-:W-:Y:S02]  /*0270*/  FMUL.FTZ R4, R4, -1.4426950216293334961 ;  /* 0xbfb8aa3b04047820 */ /* 0x000fe40000410000 */
[----:B------:R-:W-:Y:S02]  /*0280*/  FMUL.FTZ R3, R3, -1.4426950216293334961 ;  /* 0xbfb8aa3b03037820 */ /* 0x000fe40000410000 */
[----:B0-----:R4:W-:Y:S01]  /*0290*/  MUFU.EX2 R6, R4 ;  /* 0x0000000400067308 */ /* 0x0019e20000000800 */
[----:B------:R-:W-:Y:S01]  /*02a0*/  FMUL.FTZ R16, R5, -1.4426950216293334961 ;  /* 0xbfb8aa3b05107820 */ /* 0x000fe20000410000 */
[--C-:B----4-:R-:W-:Y:S02]  /*02b0*/  PRMT R4, RZ, 0x5410, R2.reuse ;  /* 0x00005410ff047816 */ /* 0x110fe40000000002 */
[----:B------:R-:W-:-:S04]  /*02c0*/  PRMT R2, RZ, 0x7610, R2 ;  /* 0x00007610ff027816 */ /* 0x000fc80000000002 */
[----:B------:R-:W0:Y:S01]  /*02d0*/  MUFU.EX2 R3, R3 ;  /* 0x0000000300037308 */ /* 0x000e220000000800 */
[----:B------:R-:W-:Y:S02]  /*02e0*/  FMUL.FTZ R7, R4, -1.4426950216293334961 ;  /* 0xbfb8aa3b04077820 */ /* 0x000fe40000410000 */
[----:B------:R-:W-:-:S05]  /*02f0*/  FMUL.FTZ R5, R2, -1.4426950216293334961 ;  /* 0xbfb8aa3b02057820 */ /* 0x000fca0000410000 */
[----:B------:R-:W1:Y:S08]  /*0300*/  MUFU.EX2 R7, R7 ;  /* 0x0000000700077308 */ /* 0x000e700000000800 */
[----:B------:R-:W2:Y:S01]  /*0310*/  MUFU.EX2 R5, R5 ;  /* 0x0000000500057308 */ /* 0x000ea20000000800 */
[----:B0-----:R-:W-:-:S07]  /*0320*/  FADD.FTZ R3, R3, 1 ;  /* 0x3f80000003037421 */ /* 0x001fce0000010000 */
[----:B------:R-:W0:Y:S01]  /*0330*/  MUFU.EX2 R16, R16 ;  /* 0x0000001000107308 */ /* 0x000e220000000800 */
[----:B------:R-:W-:Y:S02]  /*0340*/  FADD.FTZ R2, R6, 1 ;  /* 0x3f80000006027421 */ /* 0x000fe40000010000 */
[----:B-1----:R-:W-:Y:S02]  /*0350*/  FADD.FTZ R4, R7, 1 ;  /* 0x3f80000007047421 */ /* 0x002fe40000010000 */
[----:B------:R-:W-:Y:S02]  /*0360*/  FADD.FTZ R15, R15, 1 ;  /* 0x3f8000000f0f7421 */ /* 0x000fe40000010000 */
[----:B--2---:R-:W-:Y:S01]  /*0370*/  FADD.FTZ R20, R5, 1 ;  /* 0x3f80000005147421 */ /* 0x004fe20000010000 */
[----:B------:R-:W1:Y:S01]  /*0380*/  MUFU.RCP R3, R3 ;  /* 0x0000000300037308 */ /* 0x000e620000001000 */
[----:B0-----:R-:W-:-:S07]  /*0390*/  FADD.FTZ R16, R16, 1 ;  /* 0x3f80000010107421 */ /* 0x001fce0000010000 */
[----:B------:R-:W0:Y:S08]  /*03a0*/  MUFU.RCP R2, R2 ;  /* 0x0000000200027308 */ /* 0x000e300000001000 */
[----:B------:R-:W2:Y:S08]  /*03b0*/  MUFU.RCP R18, R4 ;  /* 0x0000000400127308 */ /* 0x000eb00000001000 */
[----:B------:R-:W3:Y:S08]  /*03c0*/  MUFU.RCP R20, R20 ;  /* 0x0000001400147308 */ /* 0x000ef00000001000 */
[----:B------:R-:W4:Y:S01]  /*03d0*/  MUFU.RCP R15, R15 ;  /* 0x0000000f000f7308 */ /* 0x000f220000001000 */
[----:B-1----:R-:W-:-:S07]  /*03e0*/  FSETP.GEU.FTZ.AND P6, PT, |R3|, +INF , PT ;  /* 0x7f8000000300780b */ /* 0x002fce0003fde200 */
[----:B------:R-:W1:Y:S01]  /*03f0*/  MUFU.RCP R16, R16 ;  /* 0x0000001000107308 */ /* 0x000e620000001000 */
[----:B0-----:R-:W-:Y:S02]  /*0400*/  FSETP.GEU.FTZ.AND P3, PT, |R2|, +INF , PT ;  /* 0x7f8000000200780b */ /* 0x001fe40003f7e200 */
[----:B--2---:R-:W-:Y:S02]  /*0410*/  FSETP.GEU.FTZ.AND P2, PT, |R18|, +INF , PT ;  /* 0x7f8000001200780b */ /* 0x004fe40003f5e200 */
[----:B------:R-:W-:Y:S02]  /*0420*/  FSEL R6, R3, RZ, !P6 ;  /* 0x000000ff03067208 */ /* 0x000fe40007000000 */
[----:B---3--:R-:W-:Y:S02]  /*0430*/  FSETP.GEU.FTZ.AND P6, PT, |R20|, +INF , PT ;  /* 0x7f8000001400780b */ /* 0x008fe40003fde200 */
[----:B------:R-:W-:Y:S02]  /*0440*/  FSEL R5, R2, RZ, !P3 ;  /* 0x000000ff02057208 */ /* 0x000fe40005800000 */
[----:B----4-:R-:W-:-:S02]  /*0450*/  FSETP.GEU.FTZ.AND P5, PT, |R15|, +INF , PT ;  /* 0x7f8000000f00780b */ /* 0x010fc40003fbe200 */
[----:B------:R-:W-:Y:S02]  /*0460*/  FSEL R2, R18, RZ, !P2 ;  /* 0x000000ff12027208 */ /* 0x000fe40005000000 */
[----:B------:R-:W-:Y:S02]  /*0470*/  FSEL R3, R20, RZ, !P6 ;  /* 0x000000ff14037208 */ /* 0x000fe40007000000 */
[----:B-1----:R-:W-:Y:S01]  /*0480*/  FSETP.GEU.FTZ.AND P4, PT, |R16|, +INF , PT ;  /* 0x7f8000001000780b */ /* 0x002fe20003f9e200 */
[----:B-----5:R-:W-:Y:S01]  /*0490*/  @P1 FADD.FTZ R18, R2, R19 ;  /* 0x0000001302121221 */ /* 0x020fe20000010000 */
[----:B------:R-:W-:Y:S01]  /*04a0*/  FSEL R7, R15, RZ, !P5 ;  /* 0x000000ff0f077208 */ /* 0x000fe20006800000 */
[----:B------:R-:W-:Y:S01]  /*04b0*/  @P1 FADD.FTZ R19, R3, R0 ;  /* 0x0000000003131221 */ /* 0x000fe20000010000 */
[----:B------:R-:W-:Y:S01]  /*04c0*/  FSEL R4, R16, RZ, !P4 ;  /* 0x000000ff10047208 */ /* 0x000fe20006000000 */
[----:B------:R-:W-:Y:S02]  /*04d0*/  IMAD.MOV.U32 R0, RZ, RZ, 0x1 ;  /* 0x00000001ff007424 */ /* 0x000fe400078e00ff */
[----:B------:R-:W-:-:S02]  /*04e0*/  @P1 FADD.FTZ R15, R7, R14 ;  /* 0x0000000e070f1221 */ /* 0x000fc40000010000 */
[----:B------:R-:W-:Y:S01]  /*04f0*/  @P1 FADD.FTZ R14, R6, R17 ;  /* 0x00000011060e1221 */ /* 0x000fe20000010000 */
[----:B------:R-:W-:Y:S01]  /*0500*/  ISETP.LE.AND P2, PT, R0, c[0x0][0x190], PT ;  /* 0x0000640000007a0c */ /* 0x000fe20003f43270 */
[----:B------:R-:W-:Y:S02]  /*0510*/  @P1 FADD.FTZ R17, R5, R8 ;  /* 0x0000000805111221 */ /* 0x000fe40000010000 */
[----:B------:R-:W-:Y:S01]  /*0520*/  @P1 FADD.FTZ R16, R4, R21 ;  /* 0x0000001504101221 */ /* 0x000fe20000010000 */
[----:B------:R0:W-:Y:S04]  /*0530*/  @P1 STL.64 [R1], R14 ;  /* 0x0000000e01001387 */ /* 0x0001e80000100a00 */
[----:B------:R0:W-:Y:S04]  /*0540*/  @P1 STL.64 [R1+0x8], R16 ;  /* 0x0000081001001387 */ /* 0x0001e80000100a00 */
[----:B------:R0:W-:Y:S04]  /*0550*/  @P1 STL.64 [R1+0x10], R18 ;  /* 0x0000101201001387 */ /* 0x0001e80000100a00 */
[----:B------:R0:W-:Y:S04]  /*0560*/  @!P1 STL.64 [R1], R6 ;  /* 0x0000000601009387 */ /* 0x0001e80000100a00 */
[----:B------:R0:W-:Y:S04]  /*0570*/  @!P1 STL.64 [R1+0x8], R4 ;  /* 0x0000080401009387 */ /* 0x0001e80000100a00 */
[----:B------:R0:W-:Y:S01]  /*0580*/  @!P1 STL.64 [R1+0x10], R2 ;  /* 0x0000100201009387 */ /* 0x0001e20000100a00 */
[----:B------:R-:W-:Y:S01]  /*0590*/  @P0 ISETP.NE.AND P1, PT, R13, RZ, PT ;  /* 0x000000ff0d00020c */ /* 0x000fe20003f25270 */
[----:B------:R-:W-:-:S03]  /*05a0*/  IMAD.MOV.U32 R8, RZ, RZ, 0x1 ;  /* 0x00000001ff087424 */ /* 0x000fc600078e00ff */
[----:B------:R-:W-:-:S04]  /*05b0*/  @P0 SEL R0, RZ, 0x1, P1 ;  /* 0x00000001ff000807 */ /* 0x000fc80000800000 */
[----:B------:R-:W-:Y:S01]  /*05c0*/  @P0 PRMT R8, R0, 0x7610, R8 ;  /* 0x0000761000080816 */ /* 0x000fe20000000008 */
[----:B------:R-:W-:Y:S01]  /*05d0*/  IMAD.MOV.U32 R0, RZ, RZ, RZ ;  /* 0x000000ffff007224 */ /* 0x000fe200078e00ff */
[----:B------:R-:W-:Y:S05]  /*05e0*/  @!P2 BRA `(.L_x_204) ;  /* 0x000010700000a947 */ /* 0x000fea0003800000 */
[----:B------:R-:W-:Y:S01]  /*05f0*/  ULDC.S8 UR4, c[0x0][0x19c] ;  /* 0x0000670000047ab9 */ /* 0x000fe20000000200 */
[----:B------:R-:W-:Y:S01]  /*0600*/  BSSY B0, `(.L_x_204) ;  /* 0x0000105000007945 */ /* 0x000fe20003800000 */
[----:B------:R-:W-:-:S13]  /*0610*/  ISETP.NE.AND P0, PT, RZ, UR4, PT ;  /* 0x00000004ff007c0c */ /* 0x000fda000bf05270 */
[----:B------:R-:W-:Y:S05]  /*0620*/  @!P0 BRA `(.L_x_205) ;  /* 0x0000082000008947 */ /* 0x000fea0003800000 */
[----:B------:R-:W-:Y:S02]  /*0630*/  IMAD.MOV.U32 R0, RZ, RZ, RZ ;  /* 0x000000ffff007224 */ /* 0x000fe400078e00ff */
[----:B------:R-:W-:Y:S02]  /*0640*/  IMAD.MOV.U32 R21, RZ, RZ, RZ ;  /* 0x000000ffff157224 */ /* 0x000fe400078e00ff */
.L_x_219:
[----:B0-----:R-:W2:Y:S04]  /*0650*/  LDL.64 R18, [R1] ;  /* 0x0000000001127983 */ /* 0x001ea80000100a00 */
[----:B------:R-:W3:Y:S04]  /*0660*/  LDL.64 R16, [R1+0x8] ;  /* 0x0000080001107983 */ /* 0x000ee80000100a00 */
[----:B------:R-:W4:Y:S01]  /*0670*/  LDL.64 R14, [R1+0x10] ;  /* 0x00001000010e7983 */ /* 0x000f220000100a00 */
[----:B--2---:R-:W-:-:S04]  /*0680*/  FSETP.GT.FTZ.AND P0, PT, R19, R18, PT ;  /* 0x000000121300720b */ /* 0x004fc80003f14000 */
[----:B------:R-:W-:-:S04]  /*0690*/  FSEL R13, R19, R18, P0 ;  /* 0x00000012130d7208 */ /* 0x000fc80000000000 */
[----:B---3--:R-:W-:-:S04]  /*06a0*/  FSETP.GT.FTZ.AND P1, PT, R16, R13, PT ;  /* 0x0000000d1000720b */ /* 0x008fc80003f34000 */
[----:B------:R-:W-:Y:S02]  /*06b0*/  FSEL R18, R16, R13, P1 ;  /* 0x0000000d10127208 */ /* 0x000fe40000800000 */
[----:B------:R-:W-:Y:S02]  /*06c0*/  SEL R16, RZ, 0x1, !P0 ;  /* 0x00000001ff107807 */ /* 0x000fe40004000000 */
[----:B------:R-:W-:Y:S02]  /*06d0*/  FSETP.GT.FTZ.AND P2, PT, R17, R18, PT ;  /* 0x000000121100720b */ /* 0x000fe40003f54000 */
[----:B------:R-:W-:Y:S02]  /*06e0*/  FSEL R13, R7, R6, P0 ;  /* 0x00000006070d7208 */ /* 0x000fe40000000000 */
[----:B------:R-:W-:Y:S02]  /*06f0*/  FSEL R17, R17, R18, P2 ;  /* 0x0000001211117208 */ /* 0x000fe40001000000 */
[----:B------:R-:W-:-:S02]  /*0700*/  SEL R16, R16, 0x40, !P1 ;  /* 0x0000004010107807 */ /* 0x000fc40004800000 */
[----:B----4-:R-:W-:Y:S02]  /*0710*/  FSETP.GT.FTZ.AND P0, PT, R14, R17, PT ;  /* 0x000000110e00720b */ /* 0x010fe40003f14000 */
[----:B------:R-:W-:Y:S02]  /*0720*/  FSEL R18, R4, R13, P1 ;  /* 0x0000000d04127208 */ /* 0x000fe40000800000 */
[----:B------:R-:W-:Y:S02]  /*0730*/  SEL R16, R16, 0x41, !P2 ;  /* 0x0000004110107807 */ /* 0x000fe40005000000 */
[----:B------:R-:W-:Y:S02]  /*0740*/  FSEL R14, R14, R17, P0 ;  /* 0x000000110e0e7208 */ /* 0x000fe40000000000 */
[----:B------:R-:W-:Y:S02]  /*0750*/  FSEL R13, R5, R18, P2 ;  /* 0x00000012050d7208 */ /* 0x000fe40001000000 */
[----:B------:R-:W-:-:S02]  /*0760*/  SEL R16, R16, 0x80, !P0 ;  /* 0x0000008010107807 */ /* 0x000fc40004000000 */
[CC--:B------:R-:W-:Y:S02]  /*0770*/  FSETP.GT.FTZ.AND P1, PT, R15.reuse, R14.reuse, PT ;  /* 0x0000000e0f00720b */ /* 0x0c0fe40003f34000 */
[----:B------:R-:W-:Y:S02]  /*0780*/  FSEL R18, R2, R13, P0 ;  /* 0x0000000d02127208 */ /* 0x000fe40000000000 */
[----:B------:R-:W-:Y:S02]  /*0790*/  SEL R16, R16, 0x81, !P1 ;  /* 0x0000008110107807 */ /* 0x000fe40004800000 */
[----:B------:R-:W-:Y:S02]  /*07a0*/  FSEL R20, R15, R14, P1 ;  /* 0x0000000e0f147208 */ /* 0x000fe40000800000 */
[----:B------:R-:W-:Y:S02]  /*07b0*/  FSEL R18, R3, R18, P1 ;  /* 0x0000001203127208 */ /* 0x000fe40000800000 */
[----:B------:R-:W-:Y:S01]  /*07c0*/  LOP3.LUT R14, R9, R16, RZ, 0xfc, !PT ;  /* 0x00000010090e7212 */ /* 0x000fe200078efcff */
[----:B------:R-:W-:Y:S05]  /*07d0*/  BRA.DIV ~URZ, `(.L_x_206) ;  /* 0x000012427f007947 */ /* 0x000fea000b800000 */
[----:B------:R0:W1:Y:S02]  /*07e0*/  SHFL.BFLY PT, R19, R20, 0x10, 0x1f ;  /* 0x0e001f0014137f89 */ /* 0x00006400000e0000 */
.L_x_236:
[----:B------:R-:W-:Y:S05]  /*07f0*/  BRA.DIV ~URZ, `(.L_x_207) ;  /* 0x000012a27f007947 */ /* 0x000fea000b800000 */
[----:B------:R2:W3:Y:S04]  /*0800*/  SHFL.BFLY PT, R15, R18, 0x10, 0x1f ;  /* 0x0e001f00120f7f89 */ /* 0x0004e800000e0000 */
[----:B------:R2:W4:Y:S02]  /*0810*/  SHFL.BFLY PT, R13, R14, 0x10, 0x1f ;  /* 0x0e001f000e0d7f89 */ /* 0x00052400000e0000 */
.L_x_237:
[----:B-1----:R-:W-:Y:S02]  /*0820*/  FSETP.GEU.FTZ.AND P0, PT, R20, R19, PT ;  /* 0x000000131400720b */ /* 0x002fe40003f1e000 */
[----:B------:R-:W-:-:S11]  /*0830*/  PLOP3.LUT P1, PT, PT, PT, PT, 0x80, 0x0 ;  /* 0x000000000000781c */ /* 0x000fd60003f2f070 */
[----:B------:R-:W-:-:S04]  /*0840*/  @P0 FSETP.NEU.FTZ.AND P2, PT, R20, R19, PT ;  /* 0x000000131400020b */ /* 0x000fc80003f5d000 */
[----:B----4-:R-:W-:Y:S02]  /*0850*/  @P0 ISETP.LT.AND P1, PT, R13, R14, !P2 ;  /* 0x0000000e0d00020c */ /* 0x010fe40005721270 */
[----:B------:R-:W-:-:S11]  /*0860*/  PLOP3.LUT P0, PT, PT, PT, PT, 0x80, 0x0 ;  /* 0x000000000000781c */ /* 0x000fd60003f0f070 */
[----:B------:R-:W-:Y:S01]  /*0870*/  FSEL R19, R19, R20, P1 ;  /* 0x0000001413137208 */ /* 0x000fe20000800000 */
[----:B------:R-:W-:Y:S05]  /*0880*/  BRA.DIV ~URZ, `(.L_x_208) ;  /* 0x000013027f007947 */ /* 0x000fea000b800000 */
[----:B--23--:R-:W-:Y:S01]  /*0890*/  FSEL R18, R15, R18, P1 ;  /* 0x000000120f127208 */ /* 0x00cfe20000800000 */
[----:B0-----:R0:W1:Y:S01]  /*08a0*/  SHFL.BFLY PT, R20, R19, 0x8, 0x1f ;  /* 0x0d001f0013147f89 */ /* 0x00106200000e0000 */
[----:B------:R-:W-:-:S03]  /*08b0*/  SEL R14, R13, R14, P1 ;  /* 0x0000000e0d0e7207 */ /* 0x000fc60000800000 */
[----:B------:R0:W2:Y:S04]  /*08c0*/  SHFL.BFLY PT, R13, R18, 0x8, 0x1f ;  /* 0x0d001f00120d7f89 */ /* 0x0000a800000e0000 */
[----:B------:R0:W3:Y:S02]  /*08d0*/  SHFL.BFLY PT, R15, R14, 0x8, 0x1f ;  /* 0x0d001f000e0f7f89 */ /* 0x0000e400000e0000 */
.L_x_238:
[----:B-1----:R-:W-:-:S13]  /*08e0*/  FSETP.GEU.FTZ.AND P1, PT, R19, R20, PT ;  /* 0x000000141300720b */ /* 0x002fda0003f3e000 */
[----:B------:R-:W-:-:S04]  /*08f0*/  @P1 FSETP.NEU.FTZ.AND P2, PT, R19, R20, PT ;  /* 0x000000141300120b */ /* 0x000fc80003f5d000 */
[----:B---3--:R-:W-:-:S13]  /*0900*/  @P1 ISETP.LT.AND P0, PT, R15, R14, !P2 ;  /* 0x0000000e0f00120c */ /* 0x008fda0005701270 */
[----:B0-----:R-:W-:Y:S01]  /*0910*/  FSEL R19, R20, R19, P0 ;  /* 0x0000001314137208 */ /* 0x001fe20000000000 */
[----:B------:R-:W-:Y:S05]  /*0920*/  BRA.DIV ~URZ, `(.L_x_209) ;  /* 0x000013e27f007947 */ /* 0x000fea000b800000 */
[----:B------:R0:W1:Y:S02]  /*0930*/  SHFL.BFLY PT, R20, R19, 0x4, 0x1f ;  /* 0x0c801f0013147f89 */ /* 0x00006400000e0000 */
.L_x_239:
[----:B--2---:R-:W-:Y:S01]  /*0940*/  FSEL R13, R13, R18, P0 ;  /* 0x000000120d0d7208 */ /* 0x004fe20000000000 */
[----:B------:R-:W-:Y:S05]  /*0950*/  BRA.DIV ~URZ, `(.L_x_210) ;  /* 0x000014327f007947 */ /* 0x000fea000b800000 */
[----:B------:R-:W-:Y:S01]  /*0960*/  SEL R14, R15, R14, P0 ;  /* 0x0000000e0f0e7207 */ /* 0x000fe20000000000 */
[----:B------:R2:W3:Y:S04]  /*0970*/  SHFL.BFLY PT, R18, R13, 0x4, 0x1f ;  /* 0x0c801f000d127f89 */ /* 0x0004e800000e0000 */
[----:B------:R2:W4:Y:S02]  /*0980*/  SHFL.BFLY PT, R15, R14, 0x4, 0x1f ;  /* 0x0c801f000e0f7f89 */ /* 0x00052400000e0000 */
.L_x_240:
        /* <DEDUP_REMOVED lines=12> */
.L_x_241:
[----:B-1----:R-:W-:-:S13]  /*0a50*/  FSETP.GEU.FTZ.AND P1, PT, R19, R20, PT ;  /* 0x000000141300720b */ /* 0x002fda0003f3e000 */
[----:B------:R-:W-:-:S04]  /*0a60*/  @P1 FSETP.NEU.FTZ.AND P2, PT, R19, R20, PT ;  /* 0x000000141300120b */ /* 0x000fc80003f5d000 */
[----:B---3--:R-:W-:-:S13]  /*0a70*/  @P1 ISETP.LT.AND P0, PT, R15, R14, !P2 ;  /* 0x0000000e0f00120c */ /* 0x008fda0005701270 */
[----:B0-----:R-:W-:Y:S01]  /*0a80*/  FSEL R19, R20, R19, P0 ;  /* 0x0000001314137208 */ /* 0x001fe20000000000 */
[----:B------:R-:W-:Y:S05]  /*0a90*/  BRA.DIV ~URZ, `(.L_x_212) ;  /* 0x000015727f007947 */ /* 0x000fea000b800000 */
[----:B------:R0:W1:Y:S02]  /*0aa0*/  SHFL.BFLY PT, R20, R19, 0x1, 0x1f ;  /* 0x0c201f0013147f89 */ /* 0x00006400000e0000 */
.L_x_242:
[----:B--2---:R-:W-:Y:S01]  /*0ab0*/  FSEL R18, R18, R13, P0 ;  /* 0x0000000d12127208 */ /* 0x004fe20000000000 */
[----:B------:R-:W-:Y:S05]  /*0ac0*/  BRA.DIV ~URZ, `(.L_x_213) ;  /* 0x000015c27f007947 */ /* 0x000fea000b800000 */
[----:B------:R-:W-:Y:S01]  /*0ad0*/  SEL R25, R15, R14, P0 ;  /* 0x0000000e0f197207 */ /* 0x000fe20000000000 */
[----:B------:R2:W3:Y:S04]  /*0ae0*/  SHFL.BFLY PT, R13, R18, 0x1, 0x1f ;  /* 0x0c201f00120d7f89 */ /* 0x0004e800000e0000 */
[----:B------:R2:W4:Y:S02]  /*0af0*/  SHFL.BFLY PT, R23, R25, 0x1, 0x1f ;  /* 0x0c201f0019177f89 */ /* 0x00052400000e0000 */
.L_x_243:
[----:B-1----:R-:W-:Y:S01]  /*0b00*/  FSETP.GEU.FTZ.AND P1, PT, R19, R20, PT ;  /* 0x000000141300720b */ /* 0x002fe20003f3e000 */
[----:B------:R-:W-:Y:S01]  /*0b10*/  BSSY B1, `(.L_x_214) ;  /* 0x000001d000017945 */ /* 0x000fe20003800000 */
[----:B------:R-:W-:-:S11]  /*0b20*/  PLOP3.LUT P0, PT, PT, PT, PT, 0x80, 0x0 ;  /* 0x000000000000781c */ /* 0x000fd60003f0f070 */
[----:B------:R-:W-:Y:S02]  /*0b30*/  @P1 FSETP.NEU.FTZ.AND P2, PT, R19, R20, PT ;  /* 0x000000141300120b */ /* 0x000fe40003f5d000 */
[----:B------:R-:W-:Y:S02]  /*0b40*/  IADD3 R20, R21, 0x1, RZ ;  /* 0x0000000115147810 */ /* 0x000fe40007ffe0ff */
[----:B----4-:R-:W-:Y:S02]  /*0b50*/  @P1 ISETP.LT.AND P0, PT, R23, R25, !P2 ;  /* 0x000000191700120c */ /* 0x010fe40005701270 */
[----:B------:R-:W-:Y:S02]  /*0b60*/  LOP3.LUT P1, R24, R11, 0x1f, RZ, 0xc0, !PT ;  /* 0x0000001f0b187812 */ /* 0x000fe4000782c0ff */
[----:B------:R-:W-:-:S09]  /*0b70*/  ISETP.GE.AND P2, PT, R20, c[0x0][0x190], PT ;  /* 0x0000640014007a0c */ /* 0x000fd20003f46270 */
[----:B---3--:R-:W-:Y:S02]  /*0b80*/  FSEL R13, R13, R18, P0 ;  /* 0x000000120d0d7208 */ /* 0x008fe40000000000 */
[----:B--2---:R-:W-:Y:S01]  /*0b90*/  SEL R25, R23, R25, P0 ;  /* 0x0000001917197207 */ /* 0x004fe20000000000 */
[----:B------:R-:W-:Y:S05]  /*0ba0*/  @P1 BRA `(.L_x_215) ;  /* 0x0000013000001947 */ /* 0x000fea0003800000 */
[C---:B------:R-:W-:Y:S01]  /*0bb0*/  ISETP.GE.AND P0, PT, R25.reuse, c[0x0][0x194], PT ;  /* 0x0000650019007a0c */ /* 0x040fe20003f06270 */
        /* <DEDUP_REMOVED lines=18> */
.L_x_215:
[----:B------:R-:W-:Y:S05]  /*0ce0*/  BSYNC B1 ;  /* 0x0000000000017941 */ /* 0x000fea0003800000 */
.L_x_214:
        /* <DEDUP_REMOVED lines=20> */
.L_x_218:
[----:B------:R-:W-:Y:S05]  /*0e30*/  BSYNC B1 ;  /* 0x0000000000017941 */ /* 0x000fea0003800000 */
.L_x_217:
[----:B0-----:R-:W-:Y:S05]  /*0e40*/  BRA `(.L_x_219) ;  /* 0xfffff80000007947 */ /* 0x001fea000383ffff */
.L_x_205:
[----:B------:R-:W-:Y:S02]  /*0e50*/  IMAD.MOV.U32 R13, RZ, RZ, RZ ;  /* 0x000000ffff0d7224 */ /* 0x000fe400078e00ff */
.L_x_232:
        /* <DEDUP_REMOVED lines=8> */
[CC--:B------:R-:W-:Y:S02]  /*0ee0*/  FSETP.GT.FTZ.AND P2, PT, R15.reuse, R16.reuse, PT ;  /* 0x000000100f00720b */ /* 0x0c0fe40003f54000 */
[----:B------:R-:W-:Y:S02]  /*0ef0*/  SEL R14, R14, 0x40, !P1 ;  /* 0x000000400e0e7807 */ /* 0x000fe40004800000 */
[----:B------:R-:W-:Y:S02]  /*0f00*/  FSEL R17, R15, R16, P2 ;  /* 0x000000100f117208 */ /* 0x000fe40001000000 */
[----:B------:R-:W-:-:S02]  /*0f10*/  FSEL R15, R7, R6, P0 ;  /* 0x00000006070f7208 */ /* 0x000fc40000000000 */
        /* <DEDUP_REMOVED lines=14> */
.L_x_244:
[----:B------:R-:W-:Y:S05]  /*1000*/  BRA.DIV ~URZ, `(.L_x_221) ;  /* 0x000011e27f007947 */ /* 0x000fea000b800000 */
[----:B------:R2:W3:Y:S04]  /*1010*/  SHFL.BFLY PT, R15, R20, 0x10, 0x1f ;  /* 0x0e001f00140f7f89 */ /* 0x0004e800000e0000 */
[----:B------:R2:W4:Y:S02]  /*1020*/  SHFL.BFLY PT, R18, R21, 0x10, 0x1f ;  /* 0x0e001f0015127f89 */ /* 0x00052400000e0000 */
.L_x_245:
        /* <DEDUP_REMOVED lines=12> */
.L_x_246:
[----:B-1----:R-:W-:-:S13]  /*10f0*/  FSETP.GEU.FTZ.AND P1, PT, R14, R19, PT ;  /* 0x000000130e00720b */ /* 0x002fda0003f3e000 */
[----:B------:R-:W-:-:S04]  /*1100*/  @P1 FSETP.NEU.FTZ.AND P2, PT, R14, R19, PT ;  /* 0x000000130e00120b */ /* 0x000fc80003f5d000 */
[----:B---3--:R-:W-:-:S13]  /*1110*/  @P1 ISETP.LT.AND P0, PT, R18, R21, !P2 ;  /* 0x000000151200120c */ /* 0x008fda0005701270 */
[----:B0-----:R-:W-:Y:S01]  /*1120*/  FSEL R14, R19, R14, P0 ;  /* 0x0000000e130e7208 */ /* 0x001fe20000000000 */
[----:B------:R-:W-:Y:S05]  /*1130*/  BRA.DIV ~URZ, `(.L_x_223) ;  /* 0x000013227f007947 */ /* 0x000fea000b800000 */
[----:B------:R0:W1:Y:S02]  /*1140*/  SHFL.BFLY PT, R19, R14, 0x4, 0x1f ;  /* 0x0c801f000e137f89 */ /* 0x00006400000e0000 */
.L_x_247:
[----:B--2---:R-:W-:Y:S01]  /*1150*/  FSEL R15, R15, R20, P0 ;  /* 0x000000140f0f7208 */ /* 0x004fe20000000000 */
[----:B------:R-:W-:Y:S05]  /*1160*/  BRA.DIV ~URZ, `(.L_x_224) ;  /* 0x000013727f007947 */ /* 0x000fea000b800000 */
[----:B------:R-:W-:Y:S01]  /*1170*/  SEL R21, R18, R21, P0 ;  /* 0x0000001512157207 */ /* 0x000fe20000000000 */
[----:B------:R2:W3:Y:S04]  /*1180*/  SHFL.BFLY PT, R20, R15, 0x4, 0x1f ;  /* 0x0c801f000f147f89 */ /* 0x0004e800000e0000 */
[----:B------:R2:W4:Y:S02]  /*1190*/  SHFL.BFLY PT, R18, R21, 0x4, 0x1f ;  /* 0x0c801f0015127f89 */ /* 0x00052400000e0000 */
.L_x_248:
        /* <DEDUP_REMOVED lines=12> */
.L_x_249:
[----:B-1----:R-:W-:-:S13]  /*1260*/  FSETP.GEU.FTZ.AND P1, PT, R14, R19, PT ;  /* 0x000000130e00720b */ /* 0x002fda0003f3e000 */
[----:B------:R-:W-:-:S04]  /*1270*/  @P1 FSETP.NEU.FTZ.AND P2, PT, R14, R19, PT ;  /* 0x000000130e00120b */ /* 0x000fc80003f5d000 */
[----:B---3--:R-:W-:-:S13]  /*1280*/  @P1 ISETP.LT.AND P0, PT, R18, R21, !P2 ;  /* 0x000000151200120c */ /* 0x008fda0005701270 */
[----:B0-----:R-:W-:Y:S01]  /*1290*/  FSEL R14, R19, R14, P0 ;  /* 0x0000000e130e7208 */ /* 0x001fe20000000000 */
[----:B------:R-:W-:Y:S05]  /*12a0*/  BRA.DIV ~URZ, `(.L_x_226) ;  /* 0x000014b27f007947 */ /* 0x000fea000b800000 */
[----:B------:R0:W1:Y:S02]  /*12b0*/  SHFL.BFLY PT, R19, R14, 0x1, 0x1f ;  /* 0x0c201f000e137f89 */ /* 0x00006400000e0000 */
.L_x_250:
[----:B--2---:R-:W-:Y:S01]  /*12c0*/  FSEL R20, R20, R15, P0 ;  /* 0x0000000f14147208 */ /* 0x004fe20000000000 */
[----:B------:R-:W-:Y:S05]  /*12d0*/  BRA.DIV ~URZ, `(.L_x_227) ;  /* 0x000015027f007947 */ /* 0x000fea000b800000 */
[----:B------:R-:W-:Y:S01]  /*12e0*/  SEL R25, R18, R21, P0 ;  /* 0x0000001512197207 */ /* 0x000fe20000000000 */
[----:B------:R2:W3:Y:S04]  /*12f0*/  SHFL.BFLY PT, R15, R20, 0x1, 0x1f ;  /* 0x0c201f00140f7f89 */ /* 0x0004e800000e0000 */
[----:B------:R2:W4:Y:S02]  /*1300*/  SHFL.BFLY PT, R16, R25, 0x1, 0x1f ;  /* 0x0c201f0019107f89 */ /* 0x00052400000e0000 */
.L_x_251:
        /* <DEDUP_REMOVED lines=17> */
[----:B0-----:R-:W-:Y:S01]  /*1420*/  IADD3 R14, R25, -c[0x0][0x194], RZ ;  /* 0x80006500190e7a10 */ /* 0x001fe20007ffe0ff */
        /* <DEDUP_REMOVED lines=11> */
.L_x_229:
[----:B------:R-:W-:Y:S05]  /*14e0*/  BSYNC B1 ;  /* 0x0000000000017941 */ /* 0x000fea0003800000 */
.L_x_228:
[----:B------:R-:W-:Y:S05]  /*14f0*/  @P1 BRA `(.L_x_216) ;  /* 0x0000015000001947 */ /* 0x000fea0003800000 */
[----:B0-----:R-:W-:Y:S01]  /*1500*/  LEA.HI R16, R25, R25, RZ, 0x1 ;  /* 0x0000001919107211 */ /* 0x001fe200078f08ff */
[----:B------:R-:W-:Y:S03]  /*1510*/  BSSY B1, `(.L_x_230) ;  /* 0x0000012000017945 */ /* 0x000fe60003800000 */
[----:B------:R-:W-:-:S02]  /*1520*/  SHF.R.S32.HI R13, RZ, 0x1, R16 ;  /* 0x00000001ff0d7819 */ /* 0x000fc40000011410 */
[----:B------:R-:W-:-:S04]  /*1530*/  SHF.R.S32.HI R14, RZ, 0x1f, R16 ;  /* 0x0000001fff0e7819 */ /* 0x000fc80000011410 */
[----:B------:R-:W-:-:S04]  /*1540*/  LEA.HI R14, R14, R13, RZ, 0x5 ;  /* 0x0000000d0e0e7211 */ /* 0x000fc800078f28ff */
[----:B------:R-:W-:-:S05]  /*1550*/  LOP3.LUT R14, R14, 0xffffffe0, RZ, 0xc0, !PT ;  /* 0xffffffe00e0e7812 */ /* 0x000fca00078ec0ff */
[----:B------:R-:W-:Y:S02]  /*1560*/  IMAD.IADD R14, R13, 0x1, -R14 ;  /* 0x000000010d0e7824 */ /* 0x000fe400078e0a0e */
[----:B------:R-:W-:-:S03]  /*1570*/  IMAD.MOV.U32 R13, RZ, RZ, R22 ;  /* 0x000000ffff0d7224 */ /* 0x000fc600078e0016 */
        /* <DEDUP_REMOVED lines=11> */
.L_x_231:
[----:B------:R-:W-:Y:S05]  /*1630*/  BSYNC B1 ;  /* 0x0000000000017941 */ /* 0x000fea0003800000 */
.L_x_230:
[----:B0-----:R-:W-:Y:S05]  /*1640*/  BRA `(.L_x_232) ;  /* 0xfffff81000007947 */ /* 0x001fea000383ffff */
.L_x_216:
[----:B------:R-:W-:Y:S05]  /*1650*/  BSYNC B0 ;  /* 0x0000000000007941 */ /* 0x000fea0003800000 */
.L_x_204:
        /* <DEDUP_REMOVED lines=19> */
.L_x_234:
        /* <DEDUP_REMOVED lines=20> */
.L_x_233:
[----:B------:R-:W-:Y:S05]  /*18d0*/  @!P2 EXIT ;  /* 0x000000000000a94d */ /* 0x000fea0003800000 */
[----:B------:R-:W2:Y:S01]  /*18e0*/  S2R R0, SR_TID.Y ;  /* 0x0000000000007919 */ /* 0x000ea20000002200 */
[----:B-1----:R1:W3:Y:S01]  /*18f0*/  MUFU.RCP R9, R16 ;  /* 0x0000001000097308 */ /* 0x0022e20000001000 */
[----:B------:R-:W-:Y:S01]  /*1900*/  IMAD.MOV.U32 R3, RZ, RZ, 0x4 ;  /* 0x00000004ff037424 */ /* 0x000fe200078e00ff */
[----:B--2---:R-:W-:-:S05]  /*1910*/  LEA.HI R11, R11, R0, RZ, 0x1b ;  /* 0x000000000b0b7211 */ /* 0x004fca00078fd8ff */
[----:B------:R-:W-:-:S04]  /*1920*/  IMAD R12, R12, 0x4, R11 ;  /* 0x000000040c0c7824 */ /* 0x000fc800078e020b */
[----:B------:R-:W-:-:S04]  /*1930*/  IMAD R2, R12, c[0x0][0x190], R5 ;  /* 0x000064000c027a24 */ /* 0x000fc800078e0205 */
[----:B------:R-:W-:-:S04]  /*1940*/  IMAD.WIDE R2, R2, R3, c[0x0][0x170] ;  /* 0x00005c0002027625 */ /* 0x000fc800078e0203 */
[----:B------:R-:W-:Y:S02]  /*1950*/  IMAD.MOV.U32 R0, RZ, RZ, R2 ;  /* 0x000000ffff007224 */ /* 0x000fe400078e0002 */
[----:B-1-3--:R-:W-:Y:S02]  /*1960*/  IMAD.MOV.U32 R7, RZ, RZ, R3 ;  /* 0x000000ffff077224 */ /* 0x00afe400078e0003 */
.L_x_235:
        /* <DEDUP_REMOVED lines=11> */
.L_x_206:
[----:B------:R-:W-:Y:S01]  /*1a20*/  IMAD.MOV.U32 R25, RZ, RZ, R20 ;  /* 0x000000ffff197224 */ /* 0x000fe200078e0014 */
[----:B------:R-:W-:Y:S01]  /*1a30*/  MOV R16, 0x1a80 ;  /* 0x00001a8000107802 */ /* 0x000fe20000000f00 */
[----:B------:R-:W-:Y:S02]  /*1a40*/  IMAD.MOV.U32 R24, RZ, RZ, 0x10 ;  /* 0x00000010ff187424 */ /* 0x000fe400078e00ff */
[----:B------:R-:W-:Y:S02]  /*1a50*/  IMAD.MOV.U32 R23, RZ, RZ, 0x1f ;  /* 0x0000001fff177424 */ /* 0x000fe400078e00ff */
[----:B------:R-:W-:Y:S02]  /*1a60*/  IMAD.MOV.U32 R22, RZ, RZ, -0x1 ;  /* 0xffffffffff167424 */ /* 0x000fe400078e00ff */
[----:B------:R-:W-:Y:S05]  /*1a70*/  CALL.REL.NOINC `($__internal_4_$__cuda_sm70_shflsync_bfly_p) ;  /* 0x00000e5000007944 */ /* 0x000fea0003c00000 */
[----:B-1----:R-:W-:Y:S01]  /*1a80*/  IMAD.MOV.U32 R19, RZ, RZ, R23 ;  /* 0x000000ffff137224 */ /* 0x002fe200078e0017 */
[----:B0-----:R-:W-:Y:S05]  /*1a90*/  BRA `(.L_x_236) ;  /* 0xffffed5000007947 */ /* 0x001fea000383ffff */
.L_x_207:
[----:B------:R-:W-:Y:S01]  /*1aa0*/  IMAD.MOV.U32 R25, RZ, RZ, R18 ;  /* 0x000000ffff197224 */ /* 0x000fe200078e0012 */
[----:B------:R-:W-:Y:S01]  /*1ab0*/  MOV R16, 0x1b00 ;  /* 0x00001b0000107802 */ /* 0x000fe20000000f00 */
[----:B------:R-:W-:Y:S02]  /*1ac0*/  IMAD.MOV.U32 R24, RZ, RZ, 0x10 ;  /* 0x00000010ff187424 */ /* 0x000fe400078e00ff */
[----:B------:R-:W-:-:S02]  /*1ad0*/  IMAD.MOV.U32 R23, RZ, RZ, 0x1f ;  /* 0x0000001fff177424 */ /* 0x000fc400078e00ff */
[----:B------:R-:W-:Y:S02]  /*1ae0*/  IMAD.MOV.U32 R22, RZ, RZ, -0x1 ;  /* 0xffffffffff167424 */ /* 0x000fe400078e00ff */
[----:B01----:R-:W-:Y:S05]  /*1af0*/  CALL.REL.NOINC `($__internal_4_$__cuda_sm70_shflsync_bfly_p) ;  /* 0x00000dd000007944 */ /* 0x003fea0003c00000 */
[----:B-1----:R-:W-:Y:S01]  /*1b00*/  IMAD.MOV.U32 R15, RZ, RZ, R23 ;  /* 0x000000ffff0f7224 */ /* 0x002fe200078e0017 */
[----:B------:R-:W-:Y:S01]  /*1b10*/  MOV R16, 0x1b70 ;  /* 0x00001b7000107802 */ /* 0x000fe20000000f00 */
[----:B0-----:R-:W-:Y:S02]  /*1b20*/  IMAD.MOV.U32 R25, RZ, RZ, R14 ;  /* 0x000000ffff197224 */ /* 0x001fe400078e000e */
[----:B------:R-:W-:Y:S02]  /*1b30*/  IMAD.MOV.U32 R24, RZ, RZ, 0x10 ;  /* 0x00000010ff187424 */ /* 0x000fe400078e00ff */
[----:B------:R-:W-:Y:S02]  /*1b40*/  IMAD.MOV.U32 R23, RZ, RZ, 0x1f ;  /* 0x0000001fff177424 */ /* 0x000fe400078e00ff */
[----:B------:R-:W-:Y:S02]  /*1b50*/  IMAD.MOV.U32 R22, RZ, RZ, -0x1 ;  /* 0xffffffffff167424 */ /* 0x000fe400078e00ff */
[----:B------:R-:W-:Y:S05]  /*1b60*/  CALL.REL.NOINC `($__internal_4_$__cuda_sm70_shflsync_bfly_p) ;  /* 0x00000d6000007944 */ /* 0x000fea0003c00000 */
[----:B-1----:R-:W-:Y:S01]  /*1b70*/  IMAD.MOV.U32 R13, RZ, RZ, R23 ;  /* 0x000000ffff0d7224 */ /* 0x002fe200078e0017 */
[----:B0-----:R-:W-:Y:S05]  /*1b80*/  BRA `(.L_x_237) ;  /* 0xffffec9000007947 */ /* 0x001fea000383ffff */
.L_x_208:
[----:B------:R-:W-:Y:S01]  /*1b90*/  IMAD.MOV.U32 R25, RZ, RZ, R19 ;  /* 0x000000ffff197224 */ /* 0x000fe200078e0013 */
[----:B------:R-:W-:Y:S01]  /*1ba0*/  MOV R16, 0x1bf0 ;  /* 0x00001bf000107802 */ /* 0x000fe20000000f00 */
[----:B------:R-:W-:-:S02]  /*1bb0*/  IMAD.MOV.U32 R24, RZ, RZ, 0x8 ;  /* 0x00000008ff187424 */ /* 0x000fc400078e00ff */
[----:B------:R-:W-:Y:S02]  /*1bc0*/  IMAD.MOV.U32 R23, RZ, RZ, 0x1f ;  /* 0x0000001fff177424 */ /* 0x000fe400078e00ff */
[----:B------:R-:W-:Y:S02]  /*1bd0*/  IMAD.MOV.U32 R22, RZ, RZ, -0x1 ;  /* 0xffffffffff167424 */ /* 0x000fe400078e00ff */
[----:B0-23--:R-:W-:Y:S05]  /*1be0*/  CALL.REL.NOINC `($__internal_4_$__cuda_sm70_shflsync_bfly_p) ;  /* 0x00000ce000007944 */ /* 0x00dfea0003c00000 */
[----:B------:R-:W-:Y:S01]  /*1bf0*/  FSEL R18, R15, R18, P1 ;  /* 0x000000120f127208 */ /* 0x000fe20000800000 */
[----:B-1----:R-:W-:Y:S01]  /*1c00*/  IMAD.MOV.U32 R20, RZ, RZ, R23 ;  /* 0x000000ffff147224 */ /* 0x002fe200078e0017 */
[----:B------:R-:W-:Y:S01]  /*1c10*/  MOV R16, 0x1c70 ;  /* 0x00001c7000107802 */ /* 0x000fe20000000f00 */
[----:B0-----:R-:W-:Y:S02]  /*1c20*/  IMAD.MOV.U32 R24, RZ, RZ, 0x8 ;  /* 0x00000008ff187424 */ /* 0x001fe400078e00ff */
[----:B------:R-:W-:Y:S02]  /*1c30*/  IMAD.MOV.U32 R23, RZ, RZ, 0x1f ;  /* 0x0000001fff177424 */ /* 0x000fe400078e00ff */
[----:B------:R-:W-:Y:S02]  /*1c40*/  IMAD.MOV.U32 R22, RZ, RZ, -0x1 ;  /* 0xffffffffff167424 */ /* 0x000fe400078e00ff */
[----:B------:R-:W-:-:S02]  /*1c50*/  IMAD.MOV.U32 R25, RZ, RZ, R18 ;  /* 0x000000ffff197224 */ /* 0x000fc400078e0012 */
[----:B------:R-:W-:Y:S05]  /*1c60*/  CALL.REL.NOINC `($__internal_4_$__cuda_sm70_shflsync_bfly_p) ;  /* 0x00000c6000007944 */ /* 0x000fea0003c00000 */
[----:B------:R-:W-:Y:S01]  /*1c70*/  SEL R14, R13, R14, P1 ;  /* 0x0000000e0d0e7207 */ /* 0x000fe20000800000 */
[----:B-1----:R-:W-:Y:S01]  /*1c80*/  IMAD.MOV.U32 R13, RZ, RZ, R23 ;  /* 0x000000ffff0d7224 */ /* 0x002fe200078e0017 */
[----:B------:R-:W-:Y:S01]  /*1c90*/  MOV R16, 0x1cf0 ;  /* 0x00001cf000107802 */ /* 0x000fe20000000f00 */
[----:B0-----:R-:W-:-:S02]  /*1ca0*/  IMAD.MOV.U32 R24, RZ, RZ, 0x8 ;  /* 0x00000008ff187424 */ /* 0x001fc400078e00ff */
[----:B------:R-:W-:Y:S02]  /*1cb0*/  IMAD.MOV.U32 R23, RZ, RZ, 0x1f ;  /* 0x0000001fff177424 */ /* 0x000fe400078e00ff */
[----:B------:R-:W-:Y:S02]  /*1cc0*/  IMAD.MOV.U32 R22, RZ, RZ, -0x1 ;  /* 0xffffffffff167424 */ /* 0x000fe400078e00ff */
[----:B------:R-:W-:Y:S02]  /*1cd0*/  IMAD.MOV.U32 R25, RZ, RZ, R14 ;  /* 0x000000ffff197224 */ /* 0x000fe400078e000e */
[----:B------:R-:W-:Y:S05]  /*1ce0*/  CALL.REL.NOINC `($__internal_4_$__cuda_sm70_shflsync_bfly_p) ;  /* 0x00000be000007944 */ /* 0x000fea0003c00000 */
[----:B-1----:R-:W-:Y:S01]  /*1cf0*/  IMAD.MOV.U32 R15, RZ, RZ, R23 ;  /* 0x000000ffff0f7224 */ /* 0x002fe200078e0017 */
[----:B0-----:R-:W-:Y:S05]  /*1d00*/  BRA `(.L_x_238) ;  /* 0xffffebd000007947 */ /* 0x001fea000383ffff */
.L_x_209:
[----:B------:R-:W-:Y:S01]  /*1d10*/  IMAD.MOV.U32 R25, RZ, RZ, R19 ;  /* 0x000000ffff197224 */ /* 0x000fe200078e0013 */
[----:B------:R-:W-:Y:S01]  /*1d20*/  MOV R16, 0x1d70 ;  /* 0x00001d7000107802 */ /* 0x000fe20000000f00 */
[----:B------:R-:W-:Y:S02]  /*1d30*/  IMAD.MOV.U32 R24, RZ, RZ, 0x4 ;  /* 0x00000004ff187424 */ /* 0x000fe400078e00ff */
[----:B------:R-:W-:Y:S02]  /*1d40*/  IMAD.MOV.U32 R23, RZ, RZ, 0x1f ;  /* 0x0000001fff177424 */ /* 0x000fe400078e00ff */
[----:B------:R-:W-:-:S02]  /*1d50*/  IMAD.MOV.U32 R22, RZ, RZ, -0x1 ;  /* 0xffffffffff167424 */ /* 0x000fc400078e00ff */
[----:B--2---:R-:W-:Y:S05]  /*1d60*/  CALL.REL.NOINC `($__internal_4_$__cuda_sm70_shflsync_bfly_p) ;  /* 0x00000b6000007944 */ /* 0x004fea0003c00000 */
[----:B-1----:R-:W-:Y:S01]  /*1d70*/  IMAD.MOV.U32 R20, RZ, RZ, R23 ;  /* 0x000000ffff147224 */ /* 0x002fe200078e0017 */
[----:B0-----:R-:W-:Y:S05]  /*1d80*/  BRA `(.L_x_239) ;  /* 0xffffebb000007947 */ /* 0x001fea000383ffff */
.L_x_210:
[----:B------:R-:W-:Y:S01]  /*1d90*/  IMAD.MOV.U32 R25, RZ, RZ, R13 ;  /* 0x000000ffff197224 */ /* 0x000fe200078e000d */
[----:B------:R-:W-:Y:S01]  /*1da0*/  MOV R16, 0x1df0 ;  /* 0x00001df000107802 */ /* 0x000fe20000000f00 */
[----:B------:R-:W-:-:S02]  /*1db0*/  IMAD.MOV.U32 R24, RZ, RZ, 0x4 ;  /* 0x00000004ff187424 */ /* 0x000fc400078e00ff */
[----:B------:R-:W-:Y:S02]  /*1dc0*/  IMAD.MOV.U32 R23, RZ, RZ, 0x1f ;  /* 0x0000001fff177424 */ /* 0x000fe400078e00ff */
[----:B------:R-:W-:Y:S02]  /*1dd0*/  IMAD.MOV.U32 R22, RZ, RZ, -0x1 ;  /* 0xffffffffff167424 */ /* 0x000fe400078e00ff */
[----:B01----:R-:W-:Y:S05]  /*1de0*/  CALL.REL.NOINC `($__internal_4_$__cuda_sm70_shflsync_bfly_p) ;  /* 0x00000ae000007944 */ /* 0x003fea0003c00000 */
[----:B------:R-:W-:Y:S01]  /*1df0*/  SEL R14, R15, R14, P0 ;  /* 0x0000000e0f0e7207 */ /* 0x000fe20000000000 */
[----:B-1----:R-:W-:Y:S01]  /*1e00*/  IMAD.MOV.U32 R18, RZ, RZ, R23 ;  /* 0x000000ffff127224 */ /* 0x002fe200078e0017 */
[----:B------:R-:W-:Y:S01]  /*1e10*/  MOV R16, 0x1e70 ;  /* 0x00001e7000107802 */ /* 0x000fe20000000f00 */
[----:B0-----:R-:W-:Y:S02]  /*1e20*/  IMAD.MOV.U32 R24, RZ, RZ, 0x4 ;  /* 0x00000004ff187424 */ /* 0x001fe400078e00ff */
[----:B------:R-:W-:Y:S02]  /*1e30*/  IMAD.MOV.U32 R23, RZ, RZ, 0x1f ;  /* 0x0000001fff177424 */ /* 0x000fe400078e00ff */
[----:B------:R-:W-:Y:S02]  /*1e40*/  IMAD.MOV.U32 R22, RZ, RZ, -0x1 ;  /* 0xffffffffff167424 */ /* 0x000fe400078e00ff */
[----:B------:R-:W-:-:S02]  /*1e50*/  IMAD.MOV.U32 R25, RZ, RZ, R14 ;  /* 0x000000ffff197224 */ /* 0x000fc400078e000e */
[----:B------:R-:W-:Y:S05]  /*1e60*/  CALL.REL.NOINC `($__internal_4_$__cuda_sm70_shflsync_bfly_p) ;  /* 0x00000a6000007944 */ /* 0x000fea0003c00000 */
[----:B-1----:R-:W-:Y:S01]  /*1e70*/  IMAD.MOV.U32 R15, RZ, RZ, R23 ;  /* 0x000000ffff0f7224 */ /* 0x002fe200078e0017 */
[----:B0-----:R-:W-:Y:S05]  /*1e80*/  BRA `(.L_x_240) ;  /* 0xffffeb0000007947 */ /* 0x001fea000383ffff */
.L_x_211:
[----:B------:R-:W-:Y:S01]  /*1e90*/  IMAD.MOV.U32 R25, RZ, RZ, R19 ;  /* 0x000000ffff197224 */ /* 0x000fe200078e0013 */
[----:B------:R-:W-:Y:S01]  /*1ea0*/  MOV R16, 0x1ef0 ;  /* 0x00001ef000107802 */ /* 0x000fe20000000f00 */
[----:B------:R-:W-:-:S02]  /*1eb0*/  IMAD.MOV.U32 R24, RZ, RZ, 0x2 ;  /* 0x00000002ff187424 */ /* 0x000fc400078e00ff */
[----:B------:R-:W-:Y:S02]  /*1ec0*/  IMAD.MOV.U32 R23, RZ, RZ, 0x1f ;  /* 0x0000001fff177424 */ /* 0x000fe400078e00ff */
[----:B------:R-:W-:Y:S02]  /*1ed0*/  IMAD.MOV.U32 R22, RZ, RZ, -0x1 ;  /* 0xffffffffff167424 */ /* 0x000fe400078e00ff */
[----:B--23--:R-:W-:Y:S05]  /*1ee0*/  CALL.REL.NOINC `($__internal_4_$__cuda_sm70_shflsync_bfly_p) ;  /* 0x000009e000007944 */ /* 0x00cfea0003c00000 */
        /* <DEDUP_REMOVED lines=18> */
.L_x_212:
        /* <DEDUP_REMOVED lines=8> */
.L_x_213:
[----:B------:R-:W-:Y:S01]  /*2090*/  IMAD.MOV.U32 R25, RZ, RZ, R18 ;  /* 0x000000ffff197224 */ /* 0x000fe200078e0012 */
[----:B------:R-:W-:Y:S01]  /*20a0*/  MOV R16, 0x20f0 ;  /* 0x000020f000107802 */ /* 0x000fe20000000f00 */
[----:B------:R-:W-:-:S02]  /*20b0*/  IMAD.MOV.U32 R24, RZ, RZ, 0x1 ;  /* 0x00000001ff187424 */ /* 0x000fc400078e00ff */
[----:B------:R-:W-:Y:S02]  /*20c0*/  IMAD.MOV.U32 R23, RZ, RZ, 0x1f ;  /* 0x0000001fff177424 */ /* 0x000fe400078e00ff */
[----:B------:R-:W-:Y:S02]  /*20d0*/  IMAD.MOV.U32 R22, RZ, RZ, -0x1 ;  /* 0xffffffffff167424 */ /* 0x000fe400078e00ff */
[----:B01----:R-:W-:Y:S05]  /*20e0*/  CALL.REL.NOINC `($__internal_4_$__cuda_sm70_shflsync_bfly_p) ;  /* 0x000007e000007944 */ /* 0x003fea0003c00000 */
[----:B-1----:R-:W-:Y:S01]  /*20f0*/  IMAD.MOV.U32 R13, RZ, RZ, R23 ;  /* 0x000000ffff0d7224 */ /* 0x002fe200078e0017 */
[----:B0-----:R-:W-:Y:S01]  /*2100*/  SEL R25, R15, R14, P0 ;  /* 0x0000000e0f197207 */ /* 0x001fe20000000000 */
[----:B------:R-:W-:Y:S01]  /*2110*/  IMAD.MOV.U32 R24, RZ, RZ, 0x1 ;  /* 0x00000001ff187424 */ /* 0x000fe200078e00ff */
[----:B------:R-:W-:Y:S01]  /*2120*/  MOV R16, 0x2160 ;  /* 0x0000216000107802 */ /* 0x000fe20000000f00 */
[----:B------:R-:W-:Y:S02]  /*2130*/  IMAD.MOV.U32 R23, RZ, RZ, 0x1f ;  /* 0x0000001fff177424 */ /* 0x000fe400078e00ff */
[----:B------:R-:W-:Y:S02]  /*2140*/  IMAD.MOV.U32 R22, RZ, RZ, -0x1 ;  /* 0xffffffffff167424 */ /* 0x000fe400078e00ff */
[----:B------:R-:W-:Y:S05]  /*2150*/  CALL.REL.NOINC `($__internal_4_$__cuda_sm70_shflsync_bfly_p) ;  /* 0x0000077000007944 */ /* 0x000fea0003c00000 */
[----:B01----:R-:W-:Y:S05]  /*2160*/  BRA `(.L_x_243) ;  /* 0xffffe99000007947 */ /* 0x003fea000383ffff */
.L_x_220:
[----:B------:R-:W-:Y:S01]  /*2170*/  IMAD.MOV.U32 R25, RZ, RZ, R19 ;  /* 0x000000ffff197224 */ /* 0x000fe200078e0013 */
[----:B------:R-:W-:Y:S01]  /*2180*/  MOV R16, 0x21d0 ;  /* 0x000021d000107802 */ /* 0x000fe20000000f00 */
[----:B------:R-:W-:-:S02]  /*2190*/  IMAD.MOV.U32 R24, RZ, RZ, 0x10 ;  /* 0x00000010ff187424 */ /* 0x000fc400078e00ff */
[----:B------:R-:W-:Y:S02]  /*21a0*/  IMAD.MOV.U32 R23, RZ, RZ, 0x1f ;  /* 0x0000001fff177424 */ /* 0x000fe400078e00ff */
[----:B------:R-:W-:Y:S02]  /*21b0*/  IMAD.MOV.U32 R22, RZ, RZ, -0x1 ;  /* 0xffffffffff167424 */ /* 0x000fe400078e00ff */
[----:B------:R-:W-:Y:S05]  /*21c0*/  CALL.REL.NOINC `($__internal_4_$__cuda_sm70_shflsync_bfly_p) ;  /* 0x0000070000007944 */ /* 0x000fea0003c00000 */
[----:B-1----:R-:W-:Y:S01]  /*21d0*/  IMAD.MOV.U32 R14, RZ, RZ, R23 ;  /* 0x000000ffff0e7224 */ /* 0x002fe200078e0017 */
[----:B0-----:R-:W-:Y:S05]  /*21e0*/  BRA `(.L_x_244) ;  /* 0xffffee1000007947 */ /* 0x001fea000383ffff */
.L_x_221:
[----:B------:R-:W-:Y:S01]  /*21f0*/  IMAD.MOV.U32 R25, RZ, RZ, R20 ;  /* 0x000000ffff197224 */ /* 0x000fe200078e0014 */
[----:B------:R-:W-:Y:S01]  /*2200*/  MOV R16, 0x2250 ;  /* 0x0000225000107802 */ /* 0x000fe20000000f00 */
[----:B------:R-:W-:Y:S02]  /*2210*/  IMAD.MOV.U32 R24, RZ, RZ, 0x10 ;  /* 0x00000010ff187424 */ /* 0x000fe400078e00ff */
[----:B------:R-:W-:Y:S02]  /*2220*/  IMAD.MOV.U32 R23, RZ, RZ, 0x1f ;  /* 0x0000001fff177424 */ /* 0x000fe400078e00ff */
[----:B------:R-:W-:Y:S02]  /*2230*/  IMAD.MOV.U32 R22, RZ, RZ, -0x1 ;  /* 0xffffffffff167424 */ /* 0x000fe400078e00ff */
[----:B01----:R-:W-:Y:S05]  /*2240*/  CALL.REL.NOINC `($__internal_4_$__cuda_sm70_shflsync_bfly_p) ;  /* 0x0000068000007944 */ /* 0x003fea0003c00000 */
[----:B-1----:R-:W-:Y:S01]  /*2250*/  IMAD.MOV.U32 R15, RZ, RZ, R23 ;  /* 0x000000ffff0f7224 */ /* 0x002fe200078e0017 */
[----:B------:R-:W-:Y:S01]  /*2260*/  MOV R16, 0x22c0 ;  /* 0x000022c000107802 */ /* 0x000fe20000000f00 */
[----:B0-----:R-:W-:-:S02]  /*2270*/  IMAD.MOV.U32 R25, RZ, RZ, R21 ;  /* 0x000000ffff197224 */ /* 0x001fc400078e0015 */
[----:B------:R-:W-:Y:S02]  /*2280*/  IMAD.MOV.U32 R24, RZ, RZ, 0x10 ;  /* 0x00000010ff187424 */ /* 0x000fe400078e00ff */
[----:B------:R-:W-:Y:S02]  /*2290*/  IMAD.MOV.U32 R23, RZ, RZ, 0x1f ;  /* 0x0000001fff177424 */ /* 0x000fe400078e00ff */
[----:B------:R-:W-:Y:S02]  /*22a0*/  IMAD.MOV.U32 R22, RZ, RZ, -0x1 ;  /* 0xffffffffff167424 */ /* 0x000fe400078e00ff */
[----:B------:R-:W-:Y:S05]  /*22b0*/  CALL.REL.NOINC `($__internal_4_$__cuda_sm70_shflsync_bfly_p) ;  /* 0x0000061000007944 */ /* 0x000fea0003c00000 */
[----:B-1----:R-:W-:Y:S01]  /*22c0*/  IMAD.MOV.U32 R18, RZ, RZ, R23 ;  /* 0x000000ffff127224 */ /* 0x002fe200078e0017 */
[----:B0-----:R-:W-:Y:S05]  /*22d0*/  BRA `(.L_x_245) ;  /* 0xffffed5000007947 */ /* 0x001fea000383ffff */
.L_x_222:
[----:B------:R-:W-:Y:S01]  /*22e0*/  IMAD.MOV.U32 R25, RZ, RZ, R14 ;  /* 0x000000ffff197224 */ /* 0x000fe200078e000e */
[----:B------:R-:W-:Y:S01]  /*22f0*/  MOV R16, 0x2340 ;  /* 0x0000234000107802 */ /* 0x000fe20000000f00 */
[----:B------:R-:W-:Y:S02]  /*2300*/  IMAD.MOV.U32 R24, RZ, RZ, 0x8 ;  /* 0x00000008ff187424 */ /* 0x000fe400078e00ff */
[----:B------:R-:W-:Y:S02]  /*2310*/  IMAD.MOV.U32 R23, RZ, RZ, 0x1f ;  /* 0x0000001fff177424 */ /* 0x000fe400078e00ff */
[----:B------:R-:W-:-:S02]  /*2320*/  IMAD.MOV.U32 R22, RZ, RZ, -0x1 ;  /* 0xffffffffff167424 */ /* 0x000fc400078e00ff */
[----:B0-23--:R-:W-:Y:S05]  /*2330*/  CALL.REL.NOINC `($__internal_4_$__cuda_sm70_shflsync_bfly_p) ;  /* 0x0000059000007944 */ /* 0x00dfea0003c00000 */
[----:B------:R-:W-:Y:S01]  /*2340*/  FSEL R20, R15, R20, P1 ;  /* 0x000000140f147208 */ /* 0x000fe20000800000 */
[----:B-1----:R-:W-:Y:S01]  /*2350*/  IMAD.MOV.U32 R19, RZ, RZ, R23 ;  /* 0x000000ffff137224 */ /* 0x002fe200078e0017 */
[----:B------:R-:W-:Y:S01]  /*2360*/  MOV R16, 0x23c0 ;  /* 0x000023c000107802 */ /* 0x000fe20000000f00 */
[----:B0-----:R-:W-:-:S02]  /*2370*/  IMAD.MOV.U32 R24, RZ, RZ, 0x8 ;  /* 0x00000008ff187424 */ /* 0x001fc400078e00ff */
[----:B------:R-:W-:Y:S02]  /*2380*/  IMAD.MOV.U32 R23, RZ, RZ, 0x1f ;  /* 0x0000001fff177424 */ /* 0x000fe400078e00ff */
[----:B------:R-:W-:Y:S02]  /*2390*/  IMAD.MOV.U32 R22, RZ, RZ, -0x1 ;  /* 0xffffffffff167424 */ /* 0x000fe400078e00ff */
[----:B------:R-:W-:Y:S02]  /*23a0*/  IMAD.MOV.U32 R25, RZ, RZ, R20 ;  /* 0x000000ffff197224 */ /* 0x000fe400078e0014 */
[----:B------:R-:W-:Y:S05]  /*23b0*/  CALL.REL.NOINC `($__internal_4_$__cuda_sm70_shflsync_bfly_p) ;  /* 0x0000051000007944 */ /* 0x000fea0003c00000 */
[----:B------:R-:W-:Y:S01]  /*23c0*/  SEL R21, R18, R21, P1 ;  /* 0x0000001512157207 */ /* 0x000fe20000800000 */
[----:B-1----:R-:W-:Y:S01]  /*23d0*/  IMAD.MOV.U32 R15, RZ, RZ, R23 ;  /* 0x000000ffff0f7224 */ /* 0x002fe200078e0017 */
[----:B------:R-:W-:Y:S01]  /*23e0*/  MOV R16, 0x2440 ;  /* 0x0000244000107802 */ /* 0x000fe20000000f00 */
[----:B0-----:R-:W-:Y:S02]  /*23f0*/  IMAD.MOV.U32 R24, RZ, RZ, 0x8 ;  /* 0x00000008ff187424 */ /* 0x001fe400078e00ff */
[----:B------:R-:W-:Y:S02]  /*2400*/  IMAD.MOV.U32 R23, RZ, RZ, 0x1f ;  /* 0x0000001fff177424 */ /* 0x000fe400078e00ff */
[----:B------:R-:W-:-:S02]  /*2410*/  IMAD.MOV.U32 R22, RZ, RZ, -0x1 ;  /* 0xffffffffff167424 */ /* 0x000fc400078e00ff */
[----:B------:R-:W-:Y:S02]  /*2420*/  IMAD.MOV.U32 R25, RZ, RZ, R21 ;  /* 0x000000ffff197224 */ /* 0x000fe400078e0015 */
[----:B------:R-:W-:Y:S05]  /*2430*/  CALL.REL.NOINC `($__internal_4_$__cuda_sm70_shflsync_bfly_p) ;  /* 0x0000049000007944 */ /* 0x000fea0003c00000 */
[----:B-1----:R-:W-:Y:S01]  /*2440*/  IMAD.MOV.U32 R18, RZ, RZ, R23 ;  /* 0x000000ffff127224 */ /* 0x002fe200078e0017 */
[----:B0-----:R-:W-:Y:S05]  /*2450*/  BRA `(.L_x_246) ;  /* 0xffffec9000007947 */ /* 0x001fea000383ffff */
.L_x_223:
[----:B------:R-:W-:Y:S01]  /*2460*/  IMAD.MOV.U32 R25, RZ, RZ, R14 ;  /* 0x000000ffff197224 */ /* 0x000fe200078e000e */
[----:B------:R-:W-:Y:S01]  /*2470*/  MOV R16, 0x24c0 ;  /* 0x000024c000107802 */ /* 0x000fe20000000f00 */
[----:B------:R-:W-:Y:S02]  /*2480*/  IMAD.MOV.U32 R24, RZ, RZ, 0x4 ;  /* 0x00000004ff187424 */ /* 0x000fe400078e00ff */
[----:B------:R-:W-:Y:S02]  /*2490*/  IMAD.MOV.U32 R23, RZ, RZ, 0x1f ;  /* 0x0000001fff177424 */ /* 0x000fe400078e00ff */
[----:B------:R-:W-:Y:S02]  /*24a0*/  IMAD.MOV.U32 R22, RZ, RZ, -0x1 ;  /* 0xffffffffff167424 */ /* 0x000fe400078e00ff */
[----:B--2---:R-:W-:Y:S05]  /*24b0*/  CALL.REL.NOINC `($__internal_4_$__cuda_sm70_shflsync_bfly_p) ;  /* 0x0000041000007944 */ /* 0x004fea0003c00000 */
[----:B-1----:R-:W-:Y:S01]  /*24c0*/  IMAD.MOV.U32 R19, RZ, RZ, R23 ;  /* 0x000000ffff137224 */ /* 0x002fe200078e0017 */
[----:B0-----:R-:W-:Y:S05]  /*24d0*/  BRA `(.L_x_247) ;  /* 0xffffec7000007947 */ /* 0x001fea000383ffff */
.L_x_224:
        /* <DEDUP_REMOVED lines=16> */
.L_x_225:
        /* <DEDUP_REMOVED lines=24> */
.L_x_226:
        /* <DEDUP_REMOVED lines=8> */
.L_x_227:
        /* <DEDUP_REMOVED lines=13> */
[----:B-1----:R-:W-:Y:S01]  /*28b0*/  IMAD.MOV.U32 R16, RZ, RZ, R23 ;  /* 0x000000ffff107224 */ /* 0x002fe200078e0017 */
[----:B0-----:R-:W-:Y:S05]  /*28c0*/  BRA `(.L_x_251) ;  /* 0xffffea4000007947 */ /* 0x001fea000383ffff */
        .weak           $__internal_4_$__cuda_sm70_shflsync_bfly_p
        .type           $__internal_4_$__cuda_sm70_shflsync_bfly_p,@function
        .size           $__internal_4_$__cuda_sm70_shflsync_bfly_p,(.L_x_10948 - $__internal_4_$__cuda_sm70_shflsync_bfly_p)
$__internal_4_$__cuda_sm70_shflsync_bfly_p:
[----:B------:R-:W-:Y:S01]  /*28d0*/  IMAD.MOV.U32 R17, RZ, RZ, 0x0 ;  /* 0x00000000ff117424 */ /* 0x000fe200078e00ff */
[----:B------:R-:W-:Y:S04]  /*28e0*/  WARPSYNC R22 ;  /* 0x0000001600007348 */ /* 0x000fe80003800000 */
[----:B------:R0:W1:Y:S01]  /*28f0*/  SHFL.BFLY PT, R23, R25, R24, R23 ;  /* 0x0c00001819177389 */ /* 0x00006200000e0017 */
[----:B------:R-:W-:Y:S05]  /*2900*/  RET.REL.NODEC R16 `(_ZN4vllm3moe10topkGatingILi6ELi192ELi4ELi4ELi32El13__nv_bfloat16LNS0_11ScoringFuncE1EEEvPKT5_PKbPfiPT4_PiiiibPKf) ;  /* 0xffffd6f010007950 */ /* 0x000fea0003c3ffff */
.L_x_252:
        /* <DEDUP_REMOVED lines=15> */
.L_x_10948:


//--------------------- .text._ZN4vllm3moe10topkGatingILi16ELi512ELi4ELi16ELi32El13__nv_bfloat16LNS0_11ScoringFuncE1EEEvPKT5_PKbPfiPT4_PiiiibPKf --------------------------
	.section	.text._ZN4vllm3moe10topkGatingILi16ELi512ELi4ELi16ELi32El13__nv_bfloat16LNS0_11ScoringFuncE1EEEvPKT5_PKbPfiPT4_PiiiibPKf,"ax",@progbits
	.sectioninfo	@"SHI_REGISTERS=40"
	.align	128
        .global         _ZN4vllm3moe10topkGatingILi16ELi512ELi4ELi16ELi32El13__nv_bfloat16LNS0_11ScoringFuncE1EEEvPKT5_PKbPfiPT4_PiiiibPKf
        .type           _ZN4vllm3moe10topkGatingILi16ELi512ELi4ELi16ELi32El13__nv_bfloat16LNS0_11ScoringFuncE1EEEvPKT5_PKbPfiPT4_PiiiibPKf,@function
        .size           _ZN4vllm3moe10topkGatingILi16ELi512ELi4ELi16ELi32El13__nv_bfloat16LNS0_11ScoringFuncE1EEEvPKT5_PKbPfiPT4_PiiiibPKf,(.L_x_10949 - _ZN4vllm3moe10topkGatingILi16ELi512ELi4ELi16ELi32El13__nv_bfloat16LNS0_11ScoringFuncE1EEEvPKT5_PKbPfiPT4_PiiiibPKf)
        .other          _ZN4vllm3moe10topkGatingILi16ELi512ELi4ELi16ELi32El13__nv_bfloat16LNS0_11ScoringFuncE1EEEvPKT5_PKbPfiPT4_PiiiibPKf,@"STO_CUDA_ENTRY STV_DEFAULT"
_ZN4vllm3moe10topkGatingILi16ELi512ELi4ELi16ELi32El13__nv_bfloat16LNS0_11ScoringFuncE1EEEvPKT5_PKbPfiPT4_PiiiibPKf:
.text._ZN4vllm3moe10topkGatingILi16ELi512ELi4ELi16ELi32El13__nv_bfloat16LNS0_11ScoringFuncE1EEEvPKT5_PKbPfiPT4_PiiiibPKf:
        /* <DEDUP_REMOVED lines=15> */
[----:B------:R-:W2:Y:S04]  /*00f0*/  LDG.E.128 R4, [R14.64+0x200] ;  /* 0x000200060e047981 */ /* 0x000ea8000c1e1d00 */
[----:B------:R-:W3:Y:S01]  /*0100*/  LDG.E.128 R8, [R14.64] ;  /* 0x000000060e087981 */ /* 0x000ee2000c1e1d00 */
[----:B------:R-:W-:-:S04]  /*0110*/  ISETP.NE.U32.AND P0, PT, RZ, c[0x0][0x168], PT ;  /* 0x00005a00ff007a0c */ /* 0x000fc80003f05070 */
[----:B------:R-:W-:-:S13]  /*0120*/  ISETP.NE.AND.EX P0, PT, RZ, c[0x0][0x16c], PT, P0 ;  /* 0x00005b00ff007a0c */ /* 0x000fda0003f05300 */
[----:B------:R-:W-:-:S04]  /*0130*/  @P0 IADD3 R16, P1, R33, c[0x0][0x168], RZ ;  /* 0x00005a0021100a10 */ /* 0x000fc80007f3e0ff */
[----:B------:R-:W-:-:S05]  /*0140*/  @P0 LEA.HI.X.SX32 R17, R33, c[0x0][0x16c], 0x1, P1 ;  /* 0x00005b0021110a11 */ /* 0x000fca00008f0eff */
[----:B------:R2:W4:Y:S01]  /*0150*/  @P0 LDG.E.U8 R3, [R16.64] ;  /* 0x0000000610030981 */ /* 0x000522000c1e1100 */
[----:B------:R-:W-:Y:S01]  /*0160*/  IMAD.MOV.U32 R32, RZ, RZ, 0x1 ;  /* 0x00000001ff207424 */ /* 0x000fe200078e00ff */
[--C-:B--2---:R-:W-:Y:S02]  /*0170*/  PRMT R16, RZ, 0x5410, R4.reuse ;  /* 0x00005410ff107816 */ /* 0x104fe40000000004 */
[----:B------:R-:W-:-:S05]  /*0180*/  PRMT R4, RZ, 0x7610, R4 ;  /* 0x00007610ff047816 */ /* 0x000fca0000000004 */
[----:B------:R-:W-:Y:S01]  /*0190*/  FMUL.FTZ R4, R4, -1.4426950216293334961 ;  /* 0xbfb8aa3b04047820 */ /* 0x000fe20000410000 */
[----:B---3--:R-:W-:-:S03]  /*01a0*/  PRMT R12, RZ, 0x5410, R8 ;  /* 0x00005410ff0c7816 */ /* 0x008fc60000000008 */
[----:B------:R0:W-:Y:S01]  /*01b0*/  MUFU.EX2 R17, R4 ;  /* 0x0000000400117308 */ /* 0x0001e20000000800 */
[--C-:B------:R-:W-:Y:S02]  /*01c0*/  PRMT R13, RZ, 0x5410, R9.reuse ;  /* 0x00005410ff0d7816 */ /* 0x100fe40000000009 */
[----:B------:R-:W-:Y:S02]  /*01d0*/  PRMT R8, RZ, 0x7610, R8 ;  /* 0x00007610ff087816 */ /* 0x000fe40000000008 */
[----:B------:R-:W-:Y:S02]  /*01e0*/  PRMT R9, RZ, 0x7610, R9 ;  /* 0x00007610ff097816 */ /* 0x000fe40000000009 */
[----:B0-----:R-:W-:Y:S02]  /*01f0*/  PRMT R4, RZ, 0x5410, R5 ;  /* 0x00005410ff047816 */ /* 0x001fe40000000005 */
[----:B------:R-:W-:-:S03]  /*0200*/  PRMT R14, RZ, 0x5410, R10 ;  /* 0x00005410ff0e7816 */ /* 0x000fc6000000000a */
[----:B------:R-:W-:Y:S01]  /*0210*/  FMUL.FTZ R18, R4, -1.4426950216293334961 ;  /* 0xbfb8aa3b04127820 */ /* 0x000fe20000410000 */
[----:B------:R-:W-:Y:S01]  /*0220*/  PRMT R4, RZ, 0x5410, R6 ;  /* 0x00005410ff047816 */ /* 0x000fe20000000006 */
[----:B------:R-:W-:Y:S01]  /*0230*/  FMUL.FTZ R12, R12, -1.4426950216293334961 ;  /* 0xbfb8aa3b0c0c7820 */ /* 0x000fe20000410000 */
[----:B------:R-:W-:Y:S01]  /*0240*/  PRMT R10, RZ, 0x7610, R10 ;  /* 0x00007610ff0a7816 */ /* 0x000fe2000000000a */
[----:B------:R-:W-:Y:S01]  /*0250*/  FMUL.FTZ R8, R8, -1.4426950216293334961 ;  /* 0xbfb8aa3b08087820 */ /* 0x000fe20000410000 */
[--C-:B------:R-:W-:Y:S01]  /*0260*/  PRMT R15, RZ, 0x5410, R11.reuse ;  /* 0x00005410ff0f7816 */ /* 0x100fe2000000000b */
[----:B------:R-:W-:Y:S01]  /*0270*/  FMUL.FTZ R13, R13, -1.4426950216293334961 ;  /* 0xbfb8aa3b0d0d7820 */ /* 0x000fe20000410000 */
[----:B------:R-:W-:Y:S01]  /*0280*/  PRMT R11, RZ, 0x7610, R11 ;  /* 0x00007610ff0b7816 */ /* 0x000fe2000000000b */
[----:B------:R-:W-:Y:S02]  /*0290*/  FMUL.FTZ R9, R9, -1.4426950216293334961 ;  /* 0xbfb8aa3b09097820 */ /* 0x000fe40000410000 */
[----:B------:R-:W-:-:S02]  /*02a0*/  FMUL.FTZ R14, R14, -1.4426950216293334961 ;  /* 0xbfb8aa3b0e0e7820 */ /* 0x000fc40000410000 */
[----:B------:R-:W-:Y:S01]  /*02b0*/  FMUL.FTZ R22, R4, -1.4426950216293334961 ;  /* 0xbfb8aa3b04167820 */ /* 0x000fe20000410000 */
[--C-:B------:R-:W-:Y:S01]  /*02c0*/  PRMT R4, RZ, 0x5410, R7.reuse ;  /* 0x00005410ff047816 */ /* 0x100fe20000000007 */
[----:B------:R-:W-:Y:S01]  /*02d0*/  FMUL.FTZ R10, R10, -1.4426950216293334961 ;  /* 0xbfb8aa3b0a0a7820 */ /* 0x000fe20000410000 */
[----:B------:R-:W-:Y:S01]  /*02e0*/  PRMT R7, RZ, 0x7610, R7 ;  /* 0x00007610ff077816 */ /* 0x000fe20000000007 */
[----:B------:R-:W-:Y:S01]  /*02f0*/  FMUL.FTZ R15, R15, -1.4426950216293334961 ;  /* 0xbfb8aa3b0f0f7820 */ /* 0x000fe20000410000 */
[----:B------:R-:W0:Y:S01]  /*0300*/  MUFU.EX2 R12, R12 ;  /* 0x0000000c000c7308 */ /* 0x000e220000000800 */
[----:B------:R-:W-:Y:S02]  /*0310*/  FMUL.FTZ R11, R11, -1.4426950216293334961 ;  /* 0xbfb8aa3b0b0b7820 */ /* 0x000fe40000410000 */
[----:B------:R-:W-:Y:S01]  /*0320*/  FMUL.FTZ R16, R16, -1.4426950216293334961 ;  /* 0xbfb8aa3b10107820 */ /* 0x000fe20000410000 */
[----:B------:R-:W-:Y:S02]  /*0330*/  PRMT R5, RZ, 0x7610, R5 ;  /* 0x00007610ff057816 */ /* 0x000fe40000000005 */
[----:B------:R-:W-:-:S02]  /*0340*/  PRMT R6, RZ, 0x7610, R6 ;  /* 0x00007610ff067816 */ /* 0x000fc40000000006 */
[----:B------:R-:W-:Y:S01]  /*0350*/  MUFU.EX2 R8, R8 ;  /* 0x0000000800087308 */ /* 0x000fe20000000800 */
[----:B------:R-:W-:Y:S02]  /*0360*/  FMUL.FTZ R19, R4, -1.4426950216293334961 ;  /* 0xbfb8aa3b04137820 */ /* 0x000fe40000410000 */
[----:B------:R-:W-:-:S05]  /*0370*/  FMUL.FTZ R20, R7, -1.4426950216293334961 ;  /* 0xbfb8aa3b07147820 */ /* 0x000fca0000410000 */
[----:B------:R-:W-:Y:S01]  /*0380*/  MUFU.EX2 R13, R13 ;  /* 0x0000000d000d7308 */ /* 0x000fe20000000800 */
[----:B------:R-:W-:-:S07]  /*0390*/  FMUL.FTZ R5, R5, -1.4426950216293334961 ;  /* 0xbfb8aa3b05057820 */ /* 0x000fce0000410000 */
[----:B------:R-:W1:Y:S01]  /*03a0*/  MUFU.EX2 R9, R9 ;  /* 0x0000000900097308 */ /* 0x000e620000000800 */
[----:B------:R-:W-:-:S07]  /*03b0*/  FMUL.FTZ R6, R6, -1.4426950216293334961 ;  /* 0xbfb8aa3b06067820 */ /* 0x000fce0000410000 */
[----:B------:R-:W2:Y:S08]  /*03c0*/  MUFU.EX2 R14, R14 ;  /* 0x0000000e000e7308 */ /* 0x000eb00000000800 */
[----:B------:R-:W3:Y:S08]  /*03d0*/  MUFU.EX2 R18, R18 ;  /* 0x0000001200127308 */ /* 0x000ef00000000800 */
[----:B------:R-:W5:Y:S08]  /*03e0*/  MUFU.EX2 R10, R10 ;  /* 0x0000000a000a7308 */ /* 0x000f700000000800 */
[----:B------:R-:W0:Y:S08]  /*03f0*/  MUFU.EX2 R15, R15 ;  /* 0x0000000f000f7308 */ /* 0x000e300000000800 */
[----:B------:R-:W1:Y:S08]  /*0400*/  MUFU.EX2 R11, R11 ;  /* 0x0000000b000b7308 */ /* 0x000e700000000800 */
[----:B------:R-:W2:Y:S01]  /*0410*/  MUFU.EX2 R16, R16 ;  /* 0x0000001000107308 */ /* 0x000ea20000000800 */
[----:B0-----:R-:W-:-:S07]  /*0420*/  FADD.FTZ R4, R12, 1 ;  /* 0x3f8000000c047421 */ /* 0x001fce0000010000 */
[----:B------:R0:W2:Y:S01]  /*0430*/  MUFU.EX2 R21, R5 ;  /* 0x0000000500157308 */ /* 0x0000a20000000800 */
[----:B-1----:R-:W-:-:S07]  /*0440*/  FADD.FTZ R7, R9, 1 ;  /* 0x3f80000009077421 */ /* 0x002fce0000010000 */
[----:B------:R-:W1:Y:S01]  /*0450*/  MUFU.EX2 R22, R22 ;  /* 0x0000001600167308 */ /* 0x000e620000000800 */
[----:B0-----:R-:W-:-:S07]  /*0460*/  FADD.FTZ R5, R8, 1 ;  /* 0x3f80000008057421 */ /* 0x001fce0000010000 */
[----:B------:R0:W1:Y:S08]  /*0470*/  MUFU.EX2 R23, R6 ;  /* 0x0000000600177308 */ /* 0x0000700000000800 */
[----:B------:R-:W1:Y:S01]  /*0480*/  MUFU.EX2 R19, R19 ;  /* 0x0000001300137308 */ /* 0x000e620000000800 */
[----:B0-----:R-:W-:-:S07]  /*0490*/  FADD.FTZ R6, R13, 1 ;  /* 0x3f8000000d067421 */ /* 0x001fce0000010000 */
[----:B------:R-:W0:Y:S01]  /*04a0*/  MUFU.EX2 R20, R20 ;  /* 0x0000001400147308 */ /* 0x000e220000000800 */
[----:B--2---:R-:W-:Y:S02]  /*04b0*/  FADD.FTZ R8, R14, 1 ;  /* 0x3f8000000e087421 */ /* 0x004fe40000010000 */
[----:B---3--:R-:W-:Y:S02]  /*04c0*/  FADD.FTZ R14, R18, 1 ;  /* 0x3f800000120e7421 */ /* 0x008fe40000010000 */
[----:B-----5:R-:W-:Y:S02]  /*04d0*/  FADD.FTZ R9, R10, 1 ;  /* 0x3f8000000a097421 */ /* 0x020fe40000010000 */
[----:B------:R-:W-:Y:S01]  /*04e0*/  IMAD.MOV.U32 R18, RZ, RZ, 0x1 ;  /* 0x00000001ff127424 */ /* 0x000fe200078e00ff */
[----:B------:R-:W2:Y:S01]  /*04f0*/  MUFU.RCP R4, R4 ;  /* 0x0000000400047308 */ /* 0x000ea20000001000 */
[----:B------:R-:W-:Y:S02]  /*0500*/  FADD.FTZ R10, R15, 1 ;  /* 0x3f8000000f0a7421 */ /* 0x000fe40000010000 */
[----:B------:R-:W-:-:S02]  /*0510*/  FADD.FTZ R11, R11, 1 ;  /* 0x3f8000000b0b7421 */ /* 0x000fc40000010000 */
[----:B------:R-:W-:Y:S02]  /*0520*/  FADD.FTZ R12, R16, 1 ;  /* 0x3f800000100c7421 */ /* 0x000fe40000010000 */
[----:B------:R-:W-:Y:S01]  /*0530*/  FADD.FTZ R13, R17, 1 ;  /* 0x3f800000110d7421 */ /* 0x000fe20000010000 */
[----:B------:R-:W3:Y:S01]  /*0540*/  MUFU.RCP R5, R5 ;  /* 0x0000000500057308 */ /* 0x000ee20000001000 */
[----:B----4-:R-:W-:Y:S01]  /*0550*/  @P0 ISETP.NE.AND P1, PT, R3, RZ, PT ;  /* 0x000000ff0300020c */ /* 0x010fe20003f25270 */
[----:B------:R-:W-:Y:S01]  /*0560*/  FADD.FTZ R15, R21, 1 ;  /* 0x3f800000150f7421 */ /* 0x000fe20000010000 */
[----:B------:R-:W-:Y:S01]  /*0570*/  PRMT R3, R18, 0x7610, R3 ;  /* 0x0000761012037816 */ /* 0x000fe20000000003 */
[----:B-1----:R-:W-:-:S04]  /*0580*/  FADD.FTZ R16, R22, 1 ;  /* 0x3f80000016107421 */ /* 0x002fc80000010000 */
[----:B------:R-:W1:Y:S01]  /*0590*/  MUFU.RCP R6, R6 ;  /* 0x0000000600067308 */ /* 0x000e620000001000 */
[----:B------:R-:W-:Y:S02]  /*05a0*/  FADD.FTZ R17, R23, 1 ;  /* 0x3f80000017117421 */ /* 0x000fe40000010000 */
[----:B------:R-:W-:-:S05]  /*05b0*/  FADD.FTZ R18, R19, 1 ;  /* 0x3f80000013127421 */ /* 0x000fca0000010000 */
[----:B------:R-:W4:Y:S01]  /*05c0*/  MUFU.RCP R7, R7 ;  /* 0x0000000700077308 */ /* 0x000f220000001000 */
[----:B0-----:R-:W-:Y:S01]  /*05d0*/  FADD.FTZ R20, R20, 1 ;  /* 0x3f80000014147421 */ /* 0x001fe20000010000 */
[----:B------:R-:W-:-:S06]  /*05e0*/  @P0 SEL R19, RZ, 0x1, P1 ;  /* 0x00000001ff130807 */ /* 0x000fcc0000800000 */
[----:B------:R-:W0:Y:S01]  /*05f0*/  MUFU.RCP R8, R8 ;  /* 0x0000000800087308 */ /* 0x000e220000001000 */
[----:B------:R-:W-:-:S07]  /*0600*/  @P0 PRMT R3, R19, 0x7610, R3 ;  /* 0x0000761013030816 */ /* 0x000fce0000000003 */
[----:B------:R-:W5:Y:S01]  /*0610*/  MUFU.RCP R9, R9 ;  /* 0x0000000900097308 */ /* 0x000f620000001000 */
[----:B------:R-:W-:-:S07]  /*0620*/  ISETP.NE.U32.AND P0, PT, RZ, c[0x0][0x1a0], PT ;  /* 0x00006800ff007a0c */ /* 0x000fce0003f05070 */
[----:B------:R-:W0:Y:S08]  /*0630*/  MUFU.RCP R10, R10 ;  /* 0x0000000a000a7308 */ /* 0x000e300000001000 */
[----:B------:R-:W0:Y:S08]  /*0640*/  MUFU.RCP R11, R11 ;  /* 0x0000000b000b7308 */ /* 0x000e300000001000 */
[----:B------:R-:W0:Y:S08]  /*0650*/  MUFU.RCP R12, R12 ;  /* 0x0000000c000c7308 */ /* 0x000e300000001000 */
[----:B------:R-:W0:Y:S01]  /*0660*/  MUFU.RCP R13, R13 ;  /* 0x0000000d000d7308 */ /* 0x000e220000001000 */
[----:B------:R-:W-:-:S07]  /*0670*/  ISETP.NE.AND.EX P0, PT, RZ, c[0x0][0x1a4], PT, P0 ;  /* 0x00006900ff007a0c */ /* 0x000fce0003f05300 */
[----:B------:R-:W0:Y:S01]  /*0680*/  MUFU.RCP R14, R14 ;  /* 0x0000000e000e7308 */ /* 0x000e220000001000 */
[----:B--2---:R-:W-:-:S07]  /*0690*/  FSETP.GEU.FTZ.AND P2, PT, |R4|, +INF , PT ;  /* 0x7f8000000400780b */ /* 0x004fce0003f5e200 */
[----:B------:R-:W2:Y:S01]  /*06a0*/  MUFU.RCP R15, R15 ;  /* 0x0000000f000f7308 */ /* 0x000ea20000001000 */
[----:B---3--:R-:W-:-:S07]  /*06b0*/  FSETP.GEU.FTZ.AND P3, PT, |R5|, +INF , PT ;  /* 0x7f8000000500780b */ /* 0x008fce0003f7e200 */
[----:B------:R-:W3:Y:S01]  /*06c0*/  MUFU.RCP R16, R16 ;  /* 0x0000001000107308 */ /* 0x000ee20000001000 */
[----:B-1----:R-:W-:-:S07]  /*06d0*/  FSETP.GEU.FTZ.AND P4, PT, |R6|, +INF , PT ;  /* 0x7f8000000600780b */ /* 0x002fce0003f9e200 */
[----:B------:R-:W1:Y:S01]  /*06e0*/  MUFU.RCP R17, R17 ;  /* 0x0000001100117308 */ /* 0x000e620000001000 */
[----:B----4-:R-:W-:-:S07]  /*06f0*/  FSETP.GEU.FTZ.AND P5, PT, |R7|, +INF , PT ;  /* 0x7f8000000700780b */ /* 0x010fce0003fbe200 */
[----:B------:R-:W4:Y:S08]  /*0700*/  MUFU.RCP R18, R18 ;  /* 0x0000001200127308 */ /* 0x000f300000001000 */
[----:B------:R-:W1:Y:S01]  /*0710*/  MUFU.RCP R20, R20 ;  /* 0x0000001400147308 */ /* 0x000e620000001000 */
[----:B------:R-:W-:Y:S02]  /*0720*/  FSEL R4, R4, RZ, !P2 ;  /* 0x000000ff04047208 */ /* 0x000fe40005000000 */
[----:B------:R-:W-:-:S02]  /*0730*/  FSEL R5, R5, RZ, !P3 ;  /* 0x000000ff05057208 */ /* 0x000fc40005800000 */
[----:B------:R-:W-:Y:S02]  /*0740*/  FSEL R6, R6, RZ, !P4 ;  /* 0x000000ff06067208 */ /* 0x000fe40006000000 */
[----:B------:R-:W-:Y:S02]  /*0750*/  FSEL R7, R7, RZ, !P5 ;  /* 0x000000ff07077208 */ /* 0x000fe40006800000 */
[----:B0-----:R-:W-:Y:S02]  /*0760*/  FSETP.GEU.FTZ.AND P6, PT, |R8|, +INF , PT ;  /* 0x7f8000000800780b */ /* 0x001fe40003fde200 */
[----:B-----5:R-:W-:Y:S02]  /*0770*/  FSETP.GEU.FTZ.AND P1, PT, |R9|, +INF , PT ;  /* 0x7f8000000900780b */ /* 0x020fe40003f3e200 */
[----:B------:R-:W-:Y:S02]  /*0780*/  FSETP.GEU.FTZ.AND P2, PT, |R10|, +INF , PT ;  /* 0x7f8000000a00780b */ /* 0x000fe40003f5e200 */
[----:B------:R-:W-:-:S02]  /*0790*/  FSETP.GEU.FTZ.AND P3, PT, |R11|, +INF , PT ;  /* 0x7f8000000b00780b */ /* 0x000fc40003f7e200 */
[----:B------:R-:W-:Y:S02]  /*07a0*/  FSETP.GEU.FTZ.AND P4, PT, |R12|, +INF , PT ;  /* 0x7f8000000c00780b */ /* 0x000fe40003f9e200 */
[----:B------:R-:W-:Y:S02]  /*07b0*/  FSETP.GEU.FTZ.AND P5, PT, |R13|, +INF , PT ;  /* 0x7f8000000d00780b */ /* 0x000fe40003fbe200 */
[----:B------:R-:W-:Y:S02]  /*07c0*/  FSEL R8, R8, RZ, !P6 ;  /* 0x000000ff08087208 */ /* 0x000fe40007000000 */
[----:B------:R-:W-:Y:S02]  /*07d0*/  FSEL R9, R9, RZ, !P1 ;  /* 0x000000ff09097208 */ /* 0x000fe40004800000 */
[----:B------:R-:W-:Y:S02]  /*07e0*/  FSEL R10, R10, RZ, !P2 ;  /* 0x000000ff0a0a7208 */ /* 0x000fe40005000000 */
[----:B------:R-:W-:-:S02]  /*07f0*/  FSEL R11, R11, RZ, !P3 ;  /* 0x000000ff0b0b7208 */ /* 0x000fc40005800000 */
[----:B------:R-:W-:Y:S02]  /*0800*/  FSEL R12, R12, RZ, !P4 ;  /* 0x000000ff0c0c7208 */ /* 0x000fe40006000000 */
[----:B------:R-:W-:Y:S02]  /*0810*/  FSEL R13, R13, RZ, !P5 ;  /* 0x000000ff0d0d7208 */ /* 0x000fe40006800000 */
[----:B------:R-:W-:Y:S02]  /*0820*/  FSETP.GEU.FTZ.AND P6, PT, |R14|, +INF , PT ;  /* 0x7f8000000e00780b */ /* 0x000fe40003fde200 */
[----:B--2---:R-:W-:Y:S02]  /*0830*/  FSETP.GEU.FTZ.AND P1, PT, |R15|, +INF , PT ;  /* 0x7f8000000f00780b */ /* 0x004fe40003f3e200 */
[----:B---3--:R-:W-:Y:S02]  /*0840*/  FSETP.GEU.FTZ.AND P2, PT, |R16|, +INF , PT ;  /* 0x7f8000001000780b */ /* 0x008fe40003f5e200 */
[----:B-1----:R-:W-:-:S02]  /*0850*/  FSETP.GEU.FTZ.AND P3, PT, |R17|, +INF , PT ;  /* 0x7f8000001100780b */ /* 0x002fc40003f7e200 */
[----:B----4-:R-:W-:Y:S02]  /*0860*/  FSETP.GEU.FTZ.AND P4, PT, |R18|, +INF , PT ;  /* 0x7f8000001200780b */ /* 0x010fe40003f9e200 */
[----:B------:R-:W-:Y:S02]  /*0870*/  FSETP.GEU.FTZ.AND P5, PT, |R20|, +INF , PT ;  /* 0x7f8000001400780b */ /* 0x000fe40003fbe200 */
[----:B------:R-:W-:Y:S02]  /*0880*/  FSEL R14, R14, RZ, !P6 ;  /* 0x000000ff0e0e7208 */ /* 0x000fe40007000000 */
[----:B------:R-:W-:Y:S02]  /*0890*/  FSEL R15, R15, RZ, !P1 ;  /* 0x000000ff0f0f7208 */ /* 0x000fe40004800000 */
[----:B------:R-:W-:Y:S02]  /*08a0*/  FSEL R16, R16, RZ, !P2 ;  /* 0x000000ff10107208 */ /* 0x000fe40005000000 */
[----:B------:R-:W-:-:S02]  /*08b0*/  FSEL R17, R17, RZ, !P3 ;  /* 0x000000ff11117208 */ /* 0x000fc40005800000 */
        /* <DEDUP_REMOVED lines=12> */
[----:B------:R-:W5:Y:S04]  /*0980*/  LDG.E R29, [R34.64+0x10] ;  /* 0x00001006221d7981 */ /* 0x000f68000c1e1900 */
        /* <DEDUP_REMOVED lines=8> */
[----:B------:R-:W-:Y:S02]  /*0a10*/  FADD.FTZ R27, R11, R26 ;  /* 0x0000001a0b1b7221 */ /* 0x000fe40000010000 */
[----:B------:R-:W-:Y:S01]  /*0a20*/  FADD.FTZ R25, R9, R24 ;  /* 0x0000001809197221 */ /* 0x000fe20000010000 */
[----:B------:R0:W-:Y:S01]  /*0a30*/  STL.128 [R1], R20 ;  /* 0x0000001401007387 */ /* 0x0001e20000100c00 */
[----:B------:R-:W-:-:S02]  /*0a40*/  FADD.FTZ R26, R10, R31 ;  /* 0x0000001f0a1a7221 */ /* 0x000fc40000010000 */
[----:B------:R-:W-:Y:S02]  /*0a50*/  FADD.FTZ R24, R8, R29 ;  /* 0x0000001d08187221 */ /* 0x000fe40000010000 */
[----:B------:R-:W2:Y:S04]  /*0a60*/  LDG.E R29, [R34.64+0x408] ;  /* 0x00040806221d7981 */ /* 0x000ea8000c1e1900 */
[----:B------:R1:W-:Y:S04]  /*0a70*/  STL.128 [R1+0x10], R24 ;  /* 0x0000101801007387 */ /* 0x0003e80000100c00 */
[----:B0-----:R-:W3:Y:S04]  /*0a80*/  LDG.E R21, [R34.64+0x410] ;  /* 0x0004100622157981 */ /* 0x001ee8000c1e1900 */
[----:B------:R-:W4:Y:S04]  /*0a90*/  LDG.E R22, [R34.64+0x414] ;  /* 0x0004140622167981 */ /* 0x000f28000c1e1900 */
[----:B-1----:R-:W5:Y:S01]  /*0aa0*/  LDG.E R24, [R34.64+0x41c] ;  /* 0x00041c0622187981 */ /* 0x002f62000c1e1900 */
[----:B------:R-:W-:-:S02]  /*0ab0*/  FADD.FTZ R31, R15, R30 ;  /* 0x0000001e0f1f7221 */ /* 0x000fc40000010000 */
[----:B------:R-:W-:Y:S02]  /*0ac0*/  FADD.FTZ R28, R12, R28 ;  /* 0x0000001c0c1c7221 */ /* 0x000fe40000010000 */
[----:B--2---:R-:W-:Y:S02]  /*0ad0*/  FADD.FTZ R30, R14, R29 ;  /* 0x0000001d0e1e7221 */ /* 0x004fe40000010000 */
[----:B------:R-:W-:Y:S02]  /*0ae0*/  FADD.FTZ R29, R13, R36 ;  /* 0x000000240d1d7221 */ /* 0x000fe40000010000 */
[----:B---3--:R-:W-:Y:S02]  /*0af0*/  FADD.FTZ R20, R16, R21 ;  /* 0x0000001510147221 */ /* 0x008fe40000010000 */
[----:B----4-:R-:W-:Y:S02]  /*0b00*/  FADD.FTZ R21, R17, R22 ;  /* 0x0000001611157221 */ /* 0x010fe40000010000 */
[----:B------:R-:W-:Y:S01]  /*0b10*/  FADD.FTZ R22, R18, R37 ;  /* 0x0000002512167221 */ /* 0x000fe20000010000 */
[----:B------:R0:W-:Y:S01]  /*0b20*/  STL.128 [R1+0x20], R28 ;  /* 0x0000201c01007387 */ /* 0x0001e20000100c00 */
[----:B-----5:R-:W-:-:S05]  /*0b30*/  FADD.FTZ R23, R19, R24 ;  /* 0x0000001813177221 */ /* 0x020fca0000010000 */
[----:B------:R0:W-:Y:S01]  /*0b40*/  STL.128 [R1+0x30], R20 ;  /* 0x0000301401007387 */ /* 0x0001e20000100c00 */
[----:B------:R-:W-:Y:S05]  /*0b50*/  BRA `(.L_x_254) ;  /* 0x0000004000007947 */ /* 0x000fea0003800000 */
.L_x_253:
[----:B------:R0:W-:Y:S04]  /*0b60*/  STL.128 [R1], R4 ;  /* 0x0000000401007387 */ /* 0x0001e80000100c00 */
[----:B------:R0:W-:Y:S04]  /*0b70*/  STL.128 [R1+0x10], R8 ;  /* 0x0000100801007387 */ /* 0x0001e80000100c00 */
[----:B------:R0:W-:Y:S04]  /*0b80*/  STL.128 [R1+0x20], R12 ;  /* 0x0000200c01007387 */ /* 0x0001e80000100c00 */
[----:B------:R0:W-:Y:S02]  /*0b90*/  STL.128 [R1+0x30], R16 ;  /* 0x0000301001007387 */ /* 0x0001e40000100c00 */
.L_x_254:
        /* <DEDUP_REMOVED lines=9> */
.L_x_270:
[----:B0-----:R-:W2:Y:S04]  /*0c30*/  LDL.128 R28, [R1] ;  /* 0x00000000011c7983 */ /* 0x001ea80000100c00 */
[----:B------:R-:W3:Y:S04]  /*0c40*/  LDL.128 R24, [R1+0x10] ;  /* 0x0000100001187983 */ /* 0x000ee80000100c00 */
[----:B------:R-:W4:Y:S01]  /*0c50*/  LDL.128 R20, [R1+0x20] ;  /* 0x0000200001147983 */ /* 0x000f220000100c00 */
        /* <DEDUP_REMOVED lines=11> */
[----:B------:R-:W-:-:S04]  /*0d10*/  FSETP.GT.FTZ.AND P1, PT, R26, R25, PT ;  /* 0x000000191a00720b */ /* 0x000fc80003f34000 */
[----:B------:R-:W-:-:S04]  /*0d20*/  FSEL R26, R26, R25, P1 ;  /* 0x000000191a1a7208 */ /* 0x000fc80000800000 */
[----:B------:R-:W-:-:S04]  /*0d30*/  FSETP.GT.FTZ.AND P3, PT, R27, R26, PT ;  /* 0x0000001a1b00720b */ /* 0x000fc80003f74000 */
[----:B------:R-:W-:Y:S02]  /*0d40*/  FSEL R27, R27, R26, P3 ;  /* 0x0000001a1b1b7208 */ /* 0x000fe40001800000 */
[----:B------:R-:W-:Y:S02]  /*0d50*/  FSEL R25, R5, R4, P0 ;  /* 0x0000000405197208 */ /* 0x000fe40000000000 */
[----:B------:R-:W-:Y:S02]  /*0d60*/  SEL R24, RZ, 0x1, !P0 ;  /* 0x00000001ff187807 */ /* 0x000fe40004000000 */
[----:B----4-:R-:W-:-:S04]  /*0d70*/  FSETP.GT.FTZ.AND P0, PT, R20, R27, PT ;  /* 0x0000001b1400720b */ /* 0x010fc80003f14000 */
[----:B------:R-:W-:Y:S02]  /*0d80*/  FSEL R26, R20, R27, P0 ;  /* 0x0000001b141a7208 */ /* 0x000fe40000000000 */
[----:B------:R-:W-:Y:S02]  /*0d90*/  FSEL R20, R6, R25, P2 ;  /* 0x0000001906147208 */ /* 0x000fe40001000000 */
[----:B------:R-:W-:Y:S02]  /*0da0*/  SEL R24, R24, 0x2, !P2 ;  /* 0x0000000218187807 */ /* 0x000fe40005000000 */
[CC--:B------:R-:W-:Y:S02]  /*0db0*/  FSETP.GT.FTZ.AND P2, PT, R21.reuse, R26.reuse, PT ;  /* 0x0000001a1500720b */ /* 0x0c0fe40003f54000 */
[----:B------:R-:W-:Y:S02]  /*0dc0*/  SEL R24, R24, 0x3, !P6 ;  /* 0x0000000318187807 */ /* 0x000fe40007000000 */
[----:B------:R-:W-:-:S02]  /*0dd0*/  FSEL R25, R21, R26, P2 ;  /* 0x0000001a15197208 */ /* 0x000fc40001000000 */
[----:B------:R-:W-:Y:S02]  /*0de0*/  FSEL R21, R7, R20, P6 ;  /* 0x0000001407157208 */ /* 0x000fe40003000000 */
[----:B------:R-:W-:Y:S02]  /*0df0*/  FSETP.GT.FTZ.AND P6, PT, R22, R25, PT ;  /* 0x000000191600720b */ /* 0x000fe40003fd4000 */
        /* <DEDUP_REMOVED lines=15> */
[----:B------:R-:W-:-:S02]  /*0ef0*/  SEL R24, R24, 0x102, !P6 ;  /* 0x0000010218187807 */ /* 0x000fc40007000000 */
[----:B------:R-:W-:Y:S02]  /*0f00*/  FSEL R20, R14, R21, P6 ;  /* 0x000000150e147208 */ /* 0x000fe40003000000 */
[----:B------:R-:W-:Y:S02]  /*0f10*/  SEL R24, R24, 0x103, !P4 ;  /* 0x0000010318187807 */ /* 0x000fe40006000000 */
[----:B------:R-:W-:Y:S02]  /*0f20*/  FSEL R21, R15, R20, P4 ;  /* 0x000000140f157208 */ /* 0x000fe40002000000 */
        /* <DEDUP_REMOVED lines=19> */
.L_x_287:
[----:B------:R-:W-:Y:S05]  /*1060*/  BRA.DIV ~URZ, `(.L_x_258) ;  /* 0x000015427f007947 */ /* 0x000fea000b800000 */
[----:B------:R2:W3:Y:S04]  /*1070*/  SHFL.BFLY PT, R26, R25, 0x10, 0x1f ;  /* 0x0e001f00191a7f89 */ /* 0x0004e800000e0000 */
[----:B------:R2:W4:Y:S02]  /*1080*/  SHFL.BFLY PT, R20, R21, 0x10, 0x1f ;  /* 0x0e001f0015147f89 */ /* 0x00052400000e0000 */
.L_x_288:
        /* <DEDUP_REMOVED lines=12> */
.L_x_289:
[----:B--2---:R-:W-:-:S13]  /*1150*/  FSETP.GEU.FTZ.AND P1, PT, R24, R25, PT ;  /* 0x000000191800720b */ /* 0x004fda0003f3e000 */
[----:B------:R-:W-:-:S04]  /*1160*/  @P1 FSETP.NEU.FTZ.AND P2, PT, R24, R25, PT ;  /* 0x000000191800120b */ /* 0x000fc80003f5d000 */
[----:B---3--:R-:W-:-:S13]  /*1170*/  @P1 ISETP.LT.AND P0, PT, R21, R20, !P2 ;  /* 0x000000141500120c */ /* 0x008fda0005701270 */
[----:B-1----:R-:W-:Y:S01]  /*1180*/  FSEL R24, R25, R24, P0 ;  /* 0x0000001819187208 */ /* 0x002fe20000000000 */
[----:B------:R-:W-:Y:S05]  /*1190*/  BRA.DIV ~URZ, `(.L_x_260) ;  /* 0x000016827f007947 */ /* 0x000fea000b800000 */
[----:B------:R1:W2:Y:S02]  /*11a0*/  SHFL.BFLY PT, R25, R24, 0x4, 0x1f ;  /* 0x0c801f0018197f89 */ /* 0x0002a400000e0000 */
.L_x_290:
[----:B0-----:R-:W-:Y:S01]  /*11b0*/  FSEL R27, R27, R26, P0 ;  /* 0x0000001a1b1b7208 */ /* 0x001fe20000000000 */
[----:B------:R-:W-:Y:S05]  /*11c0*/  BRA.DIV ~URZ, `(.L_x_261) ;  /* 0x000016d27f007947 */ /* 0x000fea000b800000 */
[----:B------:R-:W-:Y:S01]  /*11d0*/  SEL R21, R21, R20, P0 ;  /* 0x0000001415157207 */ /* 0x000fe20000000000 */
[----:B------:R0:W3:Y:S04]  /*11e0*/  SHFL.BFLY PT, R26, R27, 0x4, 0x1f ;  /* 0x0c801f001b1a7f89 */ /* 0x0000e800000e0000 */
[----:B------:R0:W4:Y:S02]  /*11f0*/  SHFL.BFLY PT, R20, R21, 0x4, 0x1f ;  /* 0x0c801f0015147f89 */ /* 0x00012400000e0000 */
.L_x_291:
        /* <DEDUP_REMOVED lines=12> */
.L_x_292:
[----:B-1----:R-:W-:-:S13]  /*12c0*/  FSETP.GEU.FTZ.AND P1, PT, R24, R25, PT ;  /* 0x000000191800720b */ /* 0x002fda0003f3e000 */
[----:B------:R-:W-:-:S04]  /*12d0*/  @P1 FSETP.NEU.FTZ.AND P2, PT, R24, R25, PT ;  /* 0x000000191800120b */ /* 0x000fc80003f5d000 */
[----:B---3--:R-:W-:-:S13]  /*12e0*/  @P1 ISETP.LT.AND P0, PT, R21, R20, !P2 ;  /* 0x000000141500120c */ /* 0x008fda0005701270 */
[----:B0-----:R-:W-:Y:S01]  /*12f0*/  FSEL R24, R25, R24, P0 ;  /* 0x0000001819187208 */ /* 0x001fe20000000000 */
[----:B------:R-:W-:Y:S05]  /*1300*/  BRA.DIV ~URZ, `(.L_x_263) ;  /* 0x000018127f007947 */ /* 0x000fea000b800000 */
[----:B------:R0:W1:Y:S02]  /*1310*/  SHFL.BFLY PT, R25, R24, 0x1, 0x1f ;  /* 0x0c201f0018197f89 */ /* 0x00006400000e0000 */
.L_x_293:
[----:B--2---:R-:W-:Y:S01]  /*1320*/  FSEL R26, R26, R27, P0 ;  /* 0x0000001b1a1a7208 */ /* 0x004fe20000000000 */
[----:B------:R-:W-:Y:S05]  /*1330*/  BRA.DIV ~URZ, `(.L_x_264) ;  /* 0x000018627f007947 */ /* 0x000fea000b800000 */
[----:B------:R-:W-:Y:S02]  /*1340*/  SEL R31, R21, R20, P0 ;  /* 0x00000014151f7207 */ /* 0x000fe40000000000 */
[----:B------:R2:W3:Y:S04]  /*1350*/  SHFL.BFLY PT, R21, R26, 0x1, 0x1f ;  /* 0x0c201f001a157f89 */ /* 0x0004e800000e0000 */
[----:B------:R2:W4:Y:S02]  /*1360*/  SHFL.BFLY PT, R20, R31, 0x1, 0x1f ;  /* 0x0c201f001f147f89 */ /* 0x00052400000e0000 */
.L_x_294:
[----:B-1----:R-:W-:Y:S01]  /*1370*/  FSETP.GEU.FTZ.AND P1, PT, R24, R25, PT ;  /* 0x000000191800720b */ /* 0x002fe20003f3e000 */
[----:B------:R-:W-:Y:S01]  /*1380*/  BSSY B1, `(.L_x_265) ;  /* 0x000001d000017945 */ /* 0x000fe20003800000 */
[----:B------:R-:W-:-:S02]  /*1390*/  PLOP3.LUT P0, PT, PT, PT, PT, 0x80, 0x0 ;  /* 0x000000000000781c */ /* 0x000fc40003f0f070 */
        /* <DEDUP_REMOVED lines=8> */
[----:B------:R-:W-:Y:S01]  /*1420*/  ISETP.GE.AND P0, PT, R31, c[0x0][0x194], PT ;  /* 0x000065001f007a0c */ /* 0x000fe20003f06270 */
[----:B0-----:R-:W-:Y:S01]  /*1430*/  IMAD.MOV.U32 R24, RZ, RZ, 0x4 ;  /* 0x00000004ff187424 */ /* 0x001fe200078e00ff */
        /* <DEDUP_REMOVED lines=17> */
.L_x_266:
[----:B------:R-:W-:Y:S05]  /*1550*/  BSYNC B1 ;  /* 0x0000000000017941 */ /* 0x000fea0003800000 */
.L_x_265:
[----:B------:R-:W-:Y:S05]  /*1560*/  @P2 BRA `(.L_x_267) ;  /* 0x00000be000002947 */ /* 0x000fea0003800000 */
[----:B0-----:R-:W-:Y:S01]  /*1570*/  SHF.R.S32.HI R24, RZ, 0x1f, R31 ;  /* 0x0000001fff187819 */ /* 0x001fe2000001141f */
[----:B------:R-:W-:Y:S01]  /*1580*/  BSSY B1, `(.L_x_268) ;  /* 0x0000012000017945 */ /* 0x000fe20003800000 */
[----:B------:R-:W-:Y:S02]  /*1590*/  IMAD.MOV.U32 R34, RZ, RZ, R29 ;  /* 0x000000ffff227224 */ /* 0x000fe400078e001d */
[----:B------:R-:W-:-:S04]  /*15a0*/  LEA.HI R22, R24, R31, RZ, 0x3 ;  /* 0x0000001f18167211 */ /* 0x000fc800078f18ff */
[--C-:B------:R-:W-:Y:S02]  /*15b0*/  SHF.R.S32.HI R20, RZ, 0x3, R22.reuse ;  /* 0x00000003ff147819 */ /* 0x100fe40000011416 */
[----:B------:R-:W-:-:S04]  /*15c0*/  SHF.R.S32.HI R21, RZ, 0x1f, R22 ;  /* 0x0000001fff157819 */ /* 0x000fc80000011416 */
[----:B------:R-:W-:-:S04]  /*15d0*/  LEA.HI R21, R21, R20, RZ, 0x5 ;  /* 0x0000001415157211 */ /* 0x000fc800078f28ff */
[----:B------:R-:W-:-:S05]  /*15e0*/  LOP3.LUT R21, R21, 0xffffffe0, RZ, 0xc0, !PT ;  /* 0xffffffe015157812 */ /* 0x000fca00078ec0ff */
[----:B------:R-:W-:-:S05]  /*15f0*/  IMAD.IADD R21, R20, 0x1, -R21 ;  /* 0x0000000114157824 */ /* 0x000fca00078e0a15 */
[----:B------:R-:W-:-:S13]  /*1600*/  ISETP.NE.AND P0, PT, R28, R21, PT ;  /* 0x000000151c00720c */ /* 0x000fda0003f05270 */
[----:B------:R-:W-:Y:S05]  /*1610*/  @P0 BRA `(.L_x_269) ;  /* 0x0000008000000947 */ /* 0x000fea0003800000 */
[----:B------:R-:W-:Y:S01]  /*1620*/  LOP3.LUT R22, R22, 0xfffffff8, RZ, 0xc0, !PT ;  /* 0xfffffff816167812 */ /* 0x000fe200078ec0ff */
[----:B------:R-:W-:Y:S01]  /*1630*/  IMAD.MOV.U32 R21, RZ, RZ, -0x39e3c000 ;  /* 0xc61c4000ff157424 */ /* 0x000fe200078e00ff */
[----:B------:R-:W-:-:S03]  /*1640*/  LEA.HI R20, R24, R31, RZ, 0x8 ;  /* 0x0000001f18147211 */ /* 0x000fc600078f40ff */
[----:B------:R-:W-:Y:S01]  /*1650*/  IMAD.IADD R31, R31, 0x1, -R22 ;  /* 0x000000011f1f7824 */ /* 0x000fe200078e0a16 */
[----:B------:R-:W-:-:S05]  /*1660*/  SHF.R.S32.HI R20, RZ, 0x8, R20 ;  /* 0x00000008ff147819 */ /* 0x000fca0000011414 */
[----:B------:R-:W-:-:S04]  /*1670*/  IMAD R20, R20, 0x8, R31 ;  /* 0x0000000814147824 */ /* 0x000fc800078e021f */
[----:B------:R-:W-:-:S05]  /*1680*/  IMAD R20, R20, 0x4, R1 ;  /* 0x0000000414147824 */ /* 0x000fca00078e0201 */
[----:B------:R0:W-:Y:S02]  /*1690*/  STL [R20], R21 ;  /* 0x0000001514007387 */ /* 0x0001e40000100800 */
.L_x_269:
[----:B------:R-:W-:Y:S05]  /*16a0*/  BSYNC B1 ;  /* 0x0000000000017941 */ /* 0x000fea0003800000 */
.L_x_268:
[----:B0-----:R-:W-:Y:S05]  /*16b0*/  BRA `(.L_x_270) ;  /* 0xfffff57000007947 */ /* 0x001fea000383ffff */
.L_x_256:
[----:B------:R-:W-:Y:S02]  /*16c0*/  IMAD.MOV.U32 R34, RZ, RZ, RZ ;  /* 0x000000ffff227224 */ /* 0x000fe400078e00ff */
.L_x_283:
        /* <DEDUP_REMOVED lines=67> */
.L_x_295:
[----:B------:R-:W-:Y:S05]  /*1b00*/  BRA.DIV ~URZ, `(.L_x_272) ;  /* 0x000012027f007947 */ /* 0x000fea000b800000 */
[----:B------:R2:W3:Y:S04]  /*1b10*/  SHFL.BFLY PT, R24, R21, 0x10, 0x1f ;  /* 0x0e001f0015187f89 */ /* 0x0004e800000e0000 */
[----:B------:R2:W4:Y:S02]  /*1b20*/  SHFL.BFLY PT, R26, R25, 0x10, 0x1f ;  /* 0x0e001f00191a7f89 */ /* 0x00052400000e0000 */
.L_x_296:
        /* <DEDUP_REMOVED lines=12> */
.L_x_297:
[----:B--2---:R-:W-:-:S13]  /*1bf0*/  FSETP.GEU.FTZ.AND P1, PT, R20, R21, PT ;  /* 0x000000151400720b */ /* 0x004fda0003f3e000 */
[----:B------:R-:W-:-:S04]  /*1c00*/  @P1 FSETP.NEU.FTZ.AND P2, PT, R20, R21, PT ;  /* 0x000000151400120b */ /* 0x000fc80003f5d000 */
[----:B---3--:R-:W-:-:S13]  /*1c10*/  @P1 ISETP.LT.AND P0, PT, R25, R26, !P2 ;  /* 0x0000001a1900120c */ /* 0x008fda0005701270 */
[----:B-1----:R-:W-:Y:S01]  /*1c20*/  FSEL R20, R21, R20, P0 ;  /* 0x0000001415147208 */ /* 0x002fe20000000000 */
[----:B------:R-:W-:Y:S05]  /*1c30*/  BRA.DIV ~URZ, `(.L_x_274) ;  /* 0x000013427f007947 */ /* 0x000fea000b800000 */
[----:B------:R1:W2:Y:S02]  /*1c40*/  SHFL.BFLY PT, R21, R20, 0x4, 0x1f ;  /* 0x0c801f0014157f89 */ /* 0x0002a400000e0000 */
.L_x_298:
[----:B0-----:R-:W-:Y:S01]  /*1c50*/  FSEL R24, R27, R24, P0 ;  /* 0x000000181b187208 */ /* 0x001fe20000000000 */
[----:B------:R-:W-:Y:S05]  /*1c60*/  BRA.DIV ~URZ, `(.L_x_275) ;  /* 0x000013927f007947 */ /* 0x000fea000b800000 */
[----:B------:R-:W-:Y:S01]  /*1c70*/  SEL R26, R25, R26, P0 ;  /* 0x0000001a191a7207 */ /* 0x000fe20000000000 */
[----:B------:R0:W3:Y:S04]  /*1c80*/  SHFL.BFLY PT, R27, R24, 0x4, 0x1f ;  /* 0x0c801f00181b7f89 */ /* 0x0000e800000e0000 */
[----:B------:R0:W4:Y:S02]  /*1c90*/  SHFL.BFLY PT, R25, R26, 0x4, 0x1f ;  /* 0x0c801f001a197f89 */ /* 0x00012400000e0000 */
.L_x_299:
        /* <DEDUP_REMOVED lines=12> */
.L_x_300:
[----:B-1----:R-:W-:-:S13]  /*1d60*/  FSETP.GEU.FTZ.AND P1, PT, R20, R21, PT ;  /* 0x000000151400720b */ /* 0x002fda0003f3e000 */
[----:B------:R-:W-:-:S04]  /*1d70*/  @P1 FSETP.NEU.FTZ.AND P2, PT, R20, R21, PT ;  /* 0x000000151400120b */ /* 0x000fc80003f5d000 */
[----:B---3--:R-:W-:-:S13]  /*1d80*/  @P1 ISETP.LT.AND P0, PT, R25, R26, !P2 ;  /* 0x0000001a1900120c */ /* 0x008fda0005701270 */
[----:B0-----:R-:W-:Y:S01]  /*1d90*/  FSEL R20, R21, R20, P0 ;  /* 0x0000001415147208 */ /* 0x001fe20000000000 */
[----:B------:R-:W-:Y:S05]  /*1da0*/  BRA.DIV ~URZ, `(.L_x_277) ;  /* 0x000014d27f007947 */ /* 0x000fea000b800000 */
[----:B------:R0:W1:Y:S02]  /*1db0*/  SHFL.BFLY PT, R21, R20, 0x1, 0x1f ;  /* 0x0c201f0014157f89 */ /* 0x00006400000e0000 */
.L_x_301:
[----:B--2---:R-:W-:Y:S01]  /*1dc0*/  FSEL R27, R27, R24, P0 ;  /* 0x000000181b1b7208 */ /* 0x004fe20000000000 */
[----:B------:R-:W-:Y:S05]  /*1dd0*/  BRA.DIV ~URZ, `(.L_x_278) ;  /* 0x000015227f007947 */ /* 0x000fea000b800000 */
[----:B------:R-:W-:Y:S01]  /*1de0*/  SEL R31, R25, R26, P0 ;  /* 0x0000001a191f7207 */ /* 0x000fe20000000000 */
[----:B------:R2:W3:Y:S04]  /*1df0*/  SHFL.BFLY PT, R24, R27, 0x1, 0x1f ;  /* 0x0c201f001b187f89 */ /* 0x0004e800000e0000 */
[----:B------:R2:W4:Y:S02]  /*1e00*/  SHFL.BFLY PT, R29, R31, 0x1, 0x1f ;  /* 0x0c201f001f1d7f89 */ /* 0x00052400000e0000 */
.L_x_302:
        /* <DEDUP_REMOVED lines=22> */
[----:B------:R0:W-:Y:S01]  /*1f70*/  STG.E [R24.64], R35 ;  /* 0x0000002318007986 */ /* 0x0001e2000c101906 */
[----:B------:R-:W-:Y:S02]  /*1f80*/  SEL R20, R20, 0x200, P0 ;  /* 0x0000020014147807 */ /* 0x000fe40000000000 */
[----:B------:R-:W-:Y:S01]  /*1f90*/  SEL R21, R21, RZ, P0 ;  /* 0x000000ff15157207 */ /* 0x000fe20000000000 */
[----:B------:R-:W-:-:S04]  /*1fa0*/  IMAD R29, R34, c[0x0][0x178], R33 ;  /* 0x00005e00221d7a24 */ /* 0x000fc800078e0221 */
[----:B------:R1:W-:Y:S01]  /*1fb0*/  STG.E.64 [R22.64], R20 ;  /* 0x0000001416007986 */ /* 0x0003e2000c101b06 */
[----:B0-----:R-:W-:-:S05]  /*1fc0*/  IMAD.WIDE R24, R30, R27, c[0x0][0x188] ;  /* 0x000062001e187625 */ /* 0x001fca00078e021b */
[----:B------:R1:W-:Y:S02]  /*1fd0*/  STG.E [R24.64], R29 ;  /* 0x0000001d18007986 */ /* 0x0003e4000c101906 */
.L_x_280:
[----:B------:R-:W-:Y:S05]  /*1fe0*/  BSYNC B1 ;  /* 0x0000000000017941 */ /* 0x000fea0003800000 */
.L_x_279:
[----:B------:R-:W-:Y:S05]  /*1ff0*/  @P1 BRA `(.L_x_267) ;  /* 0x0000015000001947 */ /* 0x000fea0003800000 */
[----:B-1----:R-:W-:Y:S01]  /*2000*/  SHF.R.S32.HI R24, RZ, 0x1f, R31 ;  /* 0x0000001fff187819 */ /* 0x002fe2000001141f */
[----:B------:R-:W-:Y:S01]  /*2010*/  BSSY B1, `(.L_x_281) ;  /* 0x0000012000017945 */ /* 0x000fe20003800000 */
[----:B------:R-:W-:Y:S02]  /*2020*/  IMAD.MOV.U32 R34, RZ, RZ, R26 ;  /* 0x000000ffff227224 */ /* 0x000fe400078e001a */
[----:B------:R-:W-:-:S04]  /*2030*/  LEA.HI R22, R24, R31, RZ, 0x3 ;  /* 0x0000001f18167211 */ /* 0x000fc800078f18ff */
[--C-:B0-----:R-:W-:Y:S02]  /*2040*/  SHF.R.S32.HI R20, RZ, 0x3, R22.reuse ;  /* 0x00000003ff147819 */ /* 0x101fe40000011416 */
        /* <DEDUP_REMOVED lines=14> */
.L_x_282:
[----:B------:R-:W-:Y:S05]  /*2130*/  BSYNC B1 ;  /* 0x0000000000017941 */ /* 0x000fea0003800000 */
.L_x_281:
[----:B0-----:R-:W-:Y:S05]  /*2140*/  BRA `(.L_x_283) ;  /* 0xfffff58000007947 */ /* 0x001fea000383ffff */
.L_x_267:
[----:B------:R-:W-:Y:S05]  /*2150*/  BSYNC B0 ;  /* 0x0000000000007941 */ /* 0x000fea0003800000 */
.L_x_255:
        /* <DEDUP_REMOVED lines=15> */
[----:B------:R0:W2:Y:S01]  /*2250*/  MUFU.RCP R15, R32 ;  /* 0x00000020000f7308 */ /* 0x0000a20000001000 */
[----:B------:R-:W-:Y:S01]  /*2260*/  BSSY B0, `(.L_x_284) ;  /* 0x0000016000007945 */ /* 0x000fe20003800000 */
[----:B------:R-:W-:Y:S01]  /*2270*/  IADD3 R5, -R4, c[0x0][0x190], RZ ;  /* 0x0000640004057a10 */ /* 0x000fe20007ffe1ff */
[----:B------:R-:W-:-:S05]  /*2280*/  IMAD.MOV.U32 R6, RZ, RZ, RZ ;  /* 0x000000ffff067224 */ /* 0x000fca00078e00ff */
.L_x_285:
[----:B---3--:R-:W-:Y:S02]  /*2290*/  IMAD.MOV.U32 R3, RZ, RZ, 0x4 ;  /* 0x00000004ff037424 */ /* 0x008fe400078e00ff */
[----:B------:R-:W-:-:S04]  /*22a0*/  IMAD R2, R33, c[0x0][0x190], R6 ;  /* 0x0000640021027a24 */ /* 0x000fc800078e0206 */
[----:B------:R-:W-:-:S05]  /*22b0*/  IMAD.WIDE R2, R2, R3, c[0x0][0x170] ;  /* 0x00005c0002027625 */ /* 0x000fca00078e0203 */
[----:B------:R-:W3:Y:S04]  /*22c0*/  LDG.E R7, [R2.64] ;  /* 0x0000000602077981 */ /* 0x000ee8000c1e1900 */
[----:B------:R-:W4:Y:S04]  /*22d0*/  LDG.E R8, [R2.64+0x4] ;  /* 0x0000040602087981 */ /* 0x000f28000c1e1900 */
[----:B------:R-:W5:Y:S04]  /*22e0*/  LDG.E R10, [R2.64+0x8] ;  /* 0x00000806020a7981 */ /* 0x000f68000c1e1900 */
[----:B--2---:R-:W2:Y:S01]  /*22f0*/  LDG.E R12, [R2.64+0xc] ;  /* 0x00000c06020c7981 */ /* 0x004ea2000c1e1900 */
[----:B------:R-:W-:-:S02]  /*2300*/  IADD3 R5, R5, -0x4, RZ ;  /* 0xfffffffc05057810 */ /* 0x000fc40007ffe0ff */
[----:B------:R-:W-:Y:S02]  /*2310*/  IADD3 R6, R6, 0x4, RZ ;  /* 0x0000000406067810 */ /* 0x000fe40007ffe0ff */
[----:B------:R-:W-:Y:S01]  /*2320*/  ISETP.NE.AND P0, PT, R5, RZ, PT ;  /* 0x000000ff0500720c */ /* 0x000fe20003f05270 */
[-C--:B---3--:R-:W-:Y:S02]  /*2330*/  FMUL.FTZ R7, R7, R15.reuse ;  /* 0x0000000f07077220 */ /* 0x088fe40000410000 */
[----:B----4-:R-:W-:-:S03]  /*2340*/  FMUL.FTZ R9, R8, R15 ;  /* 0x0000000f08097220 */ /* 0x010fc60000410000 */
[----:B------:R3:W-:Y:S01]  /*2350*/  STG.E [R2.64], R7 ;  /* 0x0000000702007986 */ /* 0x0007e2000c101906 */
[----:B-----5:R-:W-:-:S03]  /*2360*/  FMUL.FTZ R11, R10, R15 ;  /* 0x0000000f0a0b7220 */ /* 0x020fc60000410000 */
[----:B------:R3:W-:Y:S01]  /*2370*/  STG.E [R2.64+0x4], R9 ;  /* 0x0000040902007986 */ /* 0x0007e2000c101906 */
[----:B--2---:R-:W-:-:S03]  /*2380*/  FMUL.FTZ R13, R12, R15 ;  /* 0x0000000f0c0d7220 */ /* 0x004fc60000410000 */
[----:B------:R3:W-:Y:S04]  /*2390*/  STG.E [R2.64+0x8], R11 ;  /* 0x0000080b02007986 */ /* 0x0007e8000c101906 */
[----:B------:R3:W-:Y:S01]  /*23a0*/  STG.E [R2.64+0xc], R13 ;  /* 0x00000c0d02007986 */ /* 0x0007e2000c101906 */
[----:B------:R-:W-:Y:S05]  /*23b0*/  @P0 BRA `(.L_x_285) ;  /* 0xfffffed000000947 */ /* 0x000fea000383ffff */
[----:B------:R-:W-:Y:S05]  /*23c0*/  BSYNC B0 ;  /* 0x0000000000007941 */ /* 0x000fea0003800000 */
.L_x_284:
[----:B------:R-:W-:Y:S05]  /*23d0*/  @!P2 EXIT ;  /* 0x000000000000a94d */ /* 0x000fea0003800000 */
[----:B------:R-:W2:Y:S01]  /*23e0*/  S2R R5, SR_TID.Y ;  /* 0x0000000000057919 */ /* 0x000ea20000002200 */
[----:B---3--:R3:W4:Y:S01]  /*23f0*/  MUFU.RCP R9, R32 ;  /* 0x0000002000097308 */ /* 0x0087220000001000 */
[----:B------:R-:W-:Y:S02]  /*2400*/  IMAD.MOV.U32 R2, RZ, RZ, 0x4 ;  /* 0x00000004ff027424 */ /* 0x000fe400078e00ff */
[----:B------:R-:W5:Y:S01]  /*2410*/  S2R R3, SR_CTAID.X ;  /* 0x0000000000037919 */ /* 0x000f620000002500 */
[----:B--2---:R-:W-:-:S05]  /*2420*/  LEA.HI R0, R0, R5, RZ, 0x1b ;  /* 0x0000000500007211 */ /* 0x004fca00078fd8ff */
[----:B-----5:R-:W-:-:S04]  /*2430*/  IMAD R3, R3, 0x4, R0 ;  /* 0x0000000403037824 */ /* 0x020fc800078e0200 */
[----:B------:R-:W-:-:S04]  /*2440*/  IMAD R3, R3, c[0x0][0x190], R6 ;  /* 0x0000640003037a24 */ /* 0x000fc800078e0206 */
[----:B------:R-:W-:-:S04]  /*2450*/  IMAD.WIDE R2, R3, R2, c[0x0][0x170] ;  /* 0x00005c0003027625 */ /* 0x000fc800078e0202 */
[----:B------:R-:W-:Y:S02]  /*2460*/  IMAD.MOV.U32 R0, RZ, RZ, R2 ;  /* 0x000000ffff007224 */ /* 0x000fe400078e0002 */
[----:B---34-:R-:W-:Y:S02]  /*2470*/  IMAD.MOV.U32 R7, RZ, RZ, R3 ;  /* 0x000000ffff077224 */ /* 0x018fe400078e0003 */
.L_x_286:
[----:B--2---:R-:W-:Y:S02]  /*2480*/  IMAD.MOV.U32 R2, RZ, RZ, R0 ;  /* 0x000000ffff027224 */ /* 0x004fe400078e0000 */
        /* <DEDUP_REMOVED lines=10> */
.L_x_257:
[----:B------:R-:W-:Y:S01]  /*2530*/  IMAD.MOV.U32 R31, RZ, RZ, R27 ;  /* 0x000000ffff1f7224 */ /* 0x000fe200078e001b */
[----:B------:R-:W-:Y:S01]  /*2540*/  MOV R22, 0x2590 ;  /* 0x0000259000167802 */ /* 0x000fe20000000f00 */
[----:B------:R-:W-:Y:S02]  /*2550*/  IMAD.MOV.U32 R30, RZ, RZ, 0x10 ;  /* 0x00000010ff1e7424 */ /* 0x000fe400078e00ff */
[----:B------:R-:W-:Y:S02]  /*2560*/  IMAD.MOV.U32 R29, RZ, RZ, 0x1f ;  /* 0x0000001fff1d7424 */ /* 0x000fe400078e00ff */
[----:B------:R-:W-:Y:S02]  /*2570*/  IMAD.MOV.U32 R28, RZ, RZ, -0x1 ;  /* 0xffffffffff1c7424 */ /* 0x000fe400078e00ff */
[----:B------:R-:W-:Y:S05]  /*2580*/  CALL.REL.NOINC `($__internal_5_$__cuda_sm70_shflsync_bfly_p) ;  /* 0x00000e5000007944 */ /* 0x000fea0003c00000 */
[----:B-1----:R-:W-:Y:S01]  /*2590*/  IMAD.MOV.U32 R24, RZ, RZ, R29 ;  /* 0x000000ffff187224 */ /* 0x002fe200078e001d */
[----:B0-----:R-:W-:Y:S05]  /*25a0*/  BRA `(.L_x_287) ;  /* 0xffffeab000007947 */ /* 0x001fea000383ffff */
.L_x_258:
[----:B------:R-:W-:Y:S01]  /*25b0*/  IMAD.MOV.U32 R31, RZ, RZ, R25 ;  /* 0x000000ffff1f7224 */ /* 0x000fe200078e0019 */
[----:B------:R-:W-:Y:S01]  /*25c0*/  MOV R22, 0x2610 ;  /* 0x0000261000167802 */ /* 0x000fe20000000f00 */
[----:B------:R-:W-:Y:S02]  /*25d0*/  IMAD.MOV.U32 R30, RZ, RZ, 0x10 ;  /* 0x00000010ff1e7424 */ /* 0x000fe400078e00ff */
[----:B------:R-:W-:-:S02]  /*25e0*/  IMAD.MOV.U32 R29, RZ, RZ, 0x1f ;  /* 0x0000001fff1d7424 */ /* 0x000fc400078e00ff */
[----:B------:R-:W-:Y:S02]  /*25f0*/  IMAD.MOV.U32 R28, RZ, RZ, -0x1 ;  /* 0xffffffffff1c7424 */ /* 0x000fe400078e00ff */
[----:B01----:R-:W-:Y:S05]  /*2600*/  CALL.REL.NOINC `($__internal_5_$__cuda_sm70_shflsync_bfly_p) ;  /* 0x00000dd000007944 */ /* 0x003fea0003c00000 */
[----:B-1----:R-:W-:Y:S01]  /*2610*/  IMAD.MOV.U32 R26, RZ, RZ, R29 ;  /* 0x000000ffff1a7224 */ /* 0x002fe200078e001d */
[----:B------:R-:W-:Y:S01]  /*2620*/  MOV R22, 0x2680 ;  /* 0x0000268000167802 */ /* 0x000fe20000000f00 */
[----:B0-----:R-:W-:Y:S02]  /*2630*/  IMAD.MOV.U32 R31, RZ, RZ, R21 ;  /* 0x000000ffff1f7224 */ /* 0x001fe400078e0015 */
[----:B------:R-:W-:Y:S02]  /*2640*/  IMAD.MOV.U32 R30, RZ, RZ, 0x10 ;  /* 0x00000010ff1e7424 */ /* 0x000fe400078e00ff */
[----:B------:R-:W-:Y:S02]  /*2650*/  IMAD.MOV.U32 R29, RZ, RZ, 0x1f ;  /* 0x0000001fff1d7424 */ /* 0x000fe400078e00ff */
[----:B------:R-:W-:Y:S02]  /*2660*/  IMAD.MOV.U32 R28, RZ, RZ, -0x1 ;  /* 0xffffffffff1c7424 */ /* 0x000fe400078e00ff */
[----:B------:R-:W-:Y:S05]  /*2670*/  CALL.REL.NOINC `($__internal_5_$__cuda_sm70_shflsync_bfly_p) ;  /* 0x00000d6000007944 */ /* 0x000fea0003c00000 */
[----:B-1----:R-:W-:Y:S01]  /*2680*/  IMAD.MOV.U32 R20, RZ, RZ, R29 ;  /* 0x000000ffff147224 */ /* 0x002fe200078e001d */
[----:B0-----:R-:W-:Y:S05]  /*2690*/  BRA `(.L_x_288) ;  /* 0xffffe9f000007947 */ /* 0x001fea000383ffff */
.L_x_259:
[----:B------:R-:W-:Y:S01]  /*26a0*/  IMAD.MOV.U32 R31, RZ, RZ, R24 ;  /* 0x000000ffff1f7224 */ /* 0x000fe200078e0018 */
[----:B------:R-:W-:Y:S01]  /*26b0*/  MOV R22, 0x2700 ;  /* 0x0000270000167802 */ /* 0x000fe20000000f00 */
[----:B------:R-:W-:-:S02]  /*26c0*/  IMAD.MOV.U32 R30, RZ, RZ, 0x8 ;  /* 0x00000008ff1e7424 */ /* 0x000fc400078e00ff */
[----:B------:R-:W-:Y:S02]  /*26d0*/  IMAD.MOV.U32 R29, RZ, RZ, 0x1f ;  /* 0x0000001fff1d7424 */ /* 0x000fe400078e00ff */
[----:B------:R-:W-:Y:S02]  /*26e0*/  IMAD.MOV.U32 R28, RZ, RZ, -0x1 ;  /* 0xffffffffff1c7424 */ /* 0x000fe400078e00ff */
[----:B0-23--:R-:W-:Y:S05]  /*26f0*/  CALL.REL.NOINC `($__internal_5_$__cuda_sm70_shflsync_bfly_p) ;  /* 0x00000ce000007944 */ /* 0x00dfea0003c00000 */
[----:B------:R-:W-:Y:S01]  /*2700*/  FSEL R26, R26, R25, P1 ;  /* 0x000000191a1a7208 */ /* 0x000fe20000800000 */
[----:B-1----:R-:W-:Y:S01]  /*2710*/  IMAD.MOV.U32 R25, RZ, RZ, R29 ;  /* 0x000000ffff197224 */ /* 0x002fe200078e001d */
[----:B------:R-:W-:Y:S01]  /*2720*/  MOV R22, 0x2780 ;  /* 0x0000278000167802 */ /* 0x000fe20000000f00 */
[----:B0-----:R-:W-:Y:S02]  /*2730*/  IMAD.MOV.U32 R30, RZ, RZ, 0x8 ;  /* 0x00000008ff1e7424 */ /* 0x001fe400078e00ff */
[----:B------:R-:W-:Y:S02]  /*2740*/  IMAD.MOV.U32 R29, RZ, RZ, 0x1f ;  /* 0x0000001fff1d7424 */ /* 0x000fe400078e00ff */
[----:B------:R-:W-:Y:S02]  /*2750*/  IMAD.MOV.U32 R28, RZ, RZ, -0x1 ;  /* 0xffffffffff1c7424 */ /* 0x000fe400078e00ff */
[----:B------:R-:W-:-:S02]  /*2760*/  IMAD.MOV.U32 R31, RZ, RZ, R26 ;  /* 0x000000ffff1f7224 */ /* 0x000fc400078e001a */
[----:B------:R-:W-:Y:S05]  /*2770*/  CALL.REL.NOINC `($__internal_5_$__cuda_sm70_shflsync_bfly_p) ;  /* 0x00000c6000007944 */ /* 0x000fea0003c00000 */
[----:B------:R-:W-:Y:S01]  /*2780*/  SEL R20, R20, R21, P1 ;  /* 0x0000001514147207 */ /* 0x000fe20000800000 */
[----:B-1----:R-:W-:Y:S01]  /*2790*/  IMAD.MOV.U32 R27, RZ, RZ, R29 ;  /* 0x000000ffff1b7224 */ /* 0x002fe200078e001d */
[----:B------:R-:W-:Y:S01]  /*27a0*/  MOV R22, 0x2800 ;  /* 0x0000280000167802 */ /* 0x000fe20000000f00 */
[----:B0-----:R-:W-:-:S02]  /*27b0*/  IMAD.MOV.U32 R30, RZ, RZ, 0x8 ;  /* 0x00000008ff1e7424 */ /* 0x001fc400078e00ff */
[----:B------:R-:W-:Y:S02]  /*27c0*/  IMAD.MOV.U32 R29, RZ, RZ, 0x1f ;  /* 0x0000001fff1d7424 */ /* 0x000fe400078e00ff */
[----:B------:R-:W-:Y:S02]  /*27d0*/  IMAD.MOV.U32 R28, RZ, RZ, -0x1 ;  /* 0xffffffffff1c7424 */ /* 0x000fe400078e00ff */
[----:B------:R-:W-:Y:S02]  /*27e0*/  IMAD.MOV.U32 R31, RZ, RZ, R20 ;  /* 0x000000ffff1f7224 */ /* 0x000fe400078e0014 */
[----:B------:R-:W-:Y:S05]  /*27f0*/  CALL.REL.NOINC `($__internal_5_$__cuda_sm70_shflsync_bfly_p) ;  /* 0x00000be000007944 */ /* 0x000fea0003c00000 */
[----:B-1----:R-:W-:Y:S01]  /*2800*/  IMAD.MOV.U32 R21, RZ, RZ, R29 ;  /* 0x000000ffff157224 */ /* 0x002fe200078e001d */
[----:B0-----:R-:W-:Y:S05]  /*2810*/  BRA `(.L_x_289) ;  /* 0xffffe93000007947 */ /* 0x001fea000383ffff */
.L_x_260:
[----:B------:R-:W-:Y:S01]  /*2820*/  IMAD.MOV.U32 R31, RZ, RZ, R24 ;  /* 0x000000ffff1f7224 */ /* 0x000fe200078e0018 */
[----:B------:R-:W-:Y:S01]  /*2830*/  MOV R22, 0x2880 ;  /* 0x0000288000167802 */ /* 0x000fe20000000f00 */
[----:B------:R-:W-:Y:S02]  /*2840*/  IMAD.MOV.U32 R30, RZ, RZ, 0x4 ;  /* 0x00000004ff1e7424 */ /* 0x000fe400078e00ff */
[----:B------:R-:W-:Y:S02]  /*2850*/  IMAD.MOV.U32 R29, RZ, RZ, 0x1f ;  /* 0x0000001fff1d7424 */ /* 0x000fe400078e00ff */
[----:B------:R-:W-:-:S02]  /*2860*/  IMAD.MOV.U32 R28, RZ, RZ, -0x1 ;  /* 0xffffffffff1c7424 */ /* 0x000fc400078e00ff */
[----:B0-----:R-:W-:Y:S05]  /*2870*/  CALL.REL.NOINC `($__internal_5_$__cuda_sm70_shflsync_bfly_p) ;  /* 0x00000b6000007944 */ /* 0x001fea0003c00000 */
[----:B-1----:R-:W-:Y:S01]  /*2880*/  IMAD.MOV.U32 R25, RZ, RZ, R29 ;  /* 0x000000ffff197224 */ /* 0x002fe200078e001d */
[----:B0-----:R-:W-:Y:S05]  /*2890*/  BRA `(.L_x_290) ;  /* 0xffffe91000007947 */ /* 0x001fea000383ffff */
.L_x_261:
[----:B------:R-:W-:Y:S01]  /*28a0*/  IMAD.MOV.U32 R31, RZ, RZ, R27 ;  /* 0x000000ffff1f7224 */ /* 0x000fe200078e001b */
[----:B------:R-:W-:Y:S01]  /*28b0*/  MOV R22, 0x2900 ;  /* 0x0000290000167802 */ /* 0x000fe20000000f00 */
[----:B------:R-:W-:-:S02]  /*28c0*/  IMAD.MOV.U32 R30, RZ, RZ, 0x4 ;  /* 0x00000004ff1e7424 */ /* 0x000fc400078e00ff */
[----:B------:R-:W-:Y:S02]  /*28d0*/  IMAD.MOV.U32 R29, RZ, RZ, 0x1f ;  /* 0x0000001fff1d7424 */ /* 0x000fe400078e00ff */
[----:B------:R-:W-:Y:S02]  /*28e0*/  IMAD.MOV.U32 R28, RZ, RZ, -0x1 ;  /* 0xffffffffff1c7424 */ /* 0x000fe400078e00ff */
[----:B-12---:R-:W-:Y:S05]  /*28f0*/  CALL.REL.NOINC `($__internal_5_$__cuda_sm70_shflsync_bfly_p) ;  /* 0x00000ae000007944 */ /* 0x006fea0003c00000 */
[----:B------:R-:W-:Y:S01]  /*2900*/  SEL R21, R21, R20, P0 ;  /* 0x0000001415157207 */ /* 0x000fe20000000000 */
[----:B-1----:R-:W-:Y:S01]  /*2910*/  IMAD.MOV.U32 R26, RZ, RZ, R29 ;  /* 0x000000ffff1a7224 */ /* 0x002fe200078e001d */
[----:B------:R-:W-:Y:S01]  /*2920*/  MOV R22, 0x2980 ;  /* 0x0000298000167802 */ /* 0x000fe20000000f00 */
[----:B0-----:R-:W-:Y:S02]  /*2930*/  IMAD.MOV.U32 R30, RZ, RZ, 0x4 ;  /* 0x00000004ff1e7424 */ /* 0x001fe400078e00ff */
[----:B------:R-:W-:Y:S02]  /*2940*/  IMAD.MOV.U32 R29, RZ, RZ, 0x1f ;  /* 0x0000001fff1d7424 */ /* 0x000fe400078e00ff */
[----:B------:R-:W-:Y:S02]  /*2950*/  IMAD.MOV.U32 R28, RZ, RZ, -0x1 ;  /* 0xffffffffff1c7424 */ /* 0x000fe400078e00ff */
[----:B------:R-:W-:-:S02]  /*2960*/  IMAD.MOV.U32 R31, RZ, RZ, R21 ;  /* 0x000000ffff1f7224 */ /* 0x000fc400078e0015 */
[----:B------:R-:W-:Y:S05]  /*2970*/  CALL.REL.NOINC `($__internal_5_$__cuda_sm70_shflsync_bfly_p) ;  /* 0x00000a6000007944 */ /* 0x000fea0003c00000 */
[----:B-1----:R-:W-:Y:S01]  /*2980*/  IMAD.MOV.U32 R20, RZ, RZ, R29 ;  /* 0x000000ffff147224 */ /* 0x002fe200078e001d */
[----:B0-----:R-:W-:Y:S05]  /*2990*/  BRA `(.L_x_291) ;  /* 0xffffe86000007947 */ /* 0x001fea000383ffff */
.L_x_262:
[----:B------:R-:W-:Y:S01]  /*29a0*/  IMAD.MOV.U32 R31, RZ, RZ, R24 ;  /* 0x000000ffff1f7224 */ /* 0x000fe200078e0018 */
[----:B------:R-:W-:Y:S01]  /*29b0*/  MOV R22, 0x2a00 ;  /* 0x00002a0000167802 */ /* 0x000fe20000000f00 */
[----:B------:R-:W-:-:S02]  /*29c0*/  IMAD.MOV.U32 R30, RZ, RZ, 0x2 ;  /* 0x00000002ff1e7424 */ /* 0x000fc400078e00ff */
[----:B------:R-:W-:Y:S02]  /*29d0*/  IMAD.MOV.U32 R29, RZ, RZ, 0x1f ;  /* 0x0000001fff1d7424 */ /* 0x000fe400078e00ff */
[----:B------:R-:W-:Y:S02]  /*29e0*/  IMAD.MOV.U32 R28, RZ, RZ, -0x1 ;  /* 0xffffffffff1c7424 */ /* 0x000fe400078e00ff */
[----:B0--3--:R-:W-:Y:S05]  /*29f0*/  CALL.REL.NOINC `($__internal_5_$__cuda_sm70_shflsync_bfly_p) ;  /* 0x000009e000007944 */ /* 0x009fea0003c00000 */
        /* <DEDUP_REMOVED lines=18> */
.L_x_263:
[----:B------:R-:W-:Y:S01]  /*2b20*/  IMAD.MOV.U32 R31, RZ, RZ, R24 ;  /* 0x000000ffff1f7224 */ /* 0x000fe200078e0018 */
[----:B------:R-:W-:Y:S01]  /*2b30*/  MOV R22, 0x2b80 ;  /* 0x00002b8000167802 */ /* 0x000fe20000000f00 */
[----:B------:R-:W-:Y:S02]  /*2b40*/  IMAD.MOV.U32 R30, RZ, RZ, 0x1 ;  /* 0x00000001ff1e7424 */ /* 0x000fe400078e00ff */
[----:B------:R-:W-:Y:S02]  /*2b50*/  IMAD.MOV.U32 R29, RZ, RZ, 0x1f ;  /* 0x0000001fff1d7424 */ /* 0x000fe400078e00ff */
[----:B------:R-:W-:-:S02]  /*2b60*/  IMAD.MOV.U32 R28, RZ, RZ, -0x1 ;  /* 0xffffffffff1c7424 */ /* 0x000fc400078e00ff */
[----:B--2---:R-:W-:Y:S05]  /*2b70*/  CALL.REL.NOINC `($__internal_5_$__cuda_sm70_shflsync_bfly_p) ;  /* 0x0000086000007944 */ /* 0x004fea0003c00000 */
[----:B-1----:R-:W-:Y:S01]  /*2b80*/  IMAD.MOV.U32 R25, RZ, RZ, R29 ;  /* 0x000000ffff197224 */ /* 0x002fe200078e001d */
[----:B0-----:R-:W-:Y:S05]  /*2b90*/  BRA `(.L_x_293) ;  /* 0xffffe78000007947 */ /* 0x001fea000383ffff */
.L_x_264:
[----:B------:R-:W-:Y:S01]  /*2ba0*/  IMAD.MOV.U32 R31, RZ, RZ, R26 ;  /* 0x000000ffff1f7224 */ /* 0x000fe200078e001a */
[----:B------:R-:W-:Y:S01]  /*2bb0*/  MOV R22, 0x2c00 ;  /* 0x00002c0000167802 */ /* 0x000fe20000000f00 */
[----:B------:R-:W-:-:S02]  /*2bc0*/  IMAD.MOV.U32 R30, RZ, RZ, 0x1 ;  /* 0x00000001ff1e7424 */ /* 0x000fc400078e00ff */
[----:B------:R-:W-:Y:S02]  /*2bd0*/  IMAD.MOV.U32 R29, RZ, RZ, 0x1f ;  /* 0x0000001fff1d7424 */ /* 0x000fe400078e00ff */
[----:B------:R-:W-:Y:S02]  /*2be0*/  IMAD.MOV.U32 R28, RZ, RZ, -0x1 ;  /* 0xffffffffff1c7424 */ /* 0x000fe400078e00ff */
[----:B01----:R-:W-:Y:S05]  /*2bf0*/  CALL.REL.NOINC `($__internal_5_$__cuda_sm70_shflsync_bfly_p) ;  /* 0x000007e000007944 */ /* 0x003fea0003c00000 */
[----:B0-----:R-:W-:Y:S01]  /*2c00*/  SEL R31, R21, R20, P0 ;  /* 0x00000014151f7207 */ /* 0x001fe20000000000 */
[----:B-1----:R-:W-:Y:S01]  /*2c10*/  IMAD.MOV.U32 R21, RZ, RZ, R29 ;  /* 0x000000ffff157224 */ /* 0x002fe200078e001d */
[----:B------:R-:W-:Y:S01]  /*2c20*/  MOV R22, 0x2c70 ;  /* 0x00002c7000167802 */ /* 0x000fe20000000f00 */
[----:B------:R-:W-:Y:S02]  /*2c30*/  IMAD.MOV.U32 R30, RZ, RZ, 0x1 ;  /* 0x00000001ff1e7424 */ /* 0x000fe400078e00ff */
[----:B------:R-:W-:Y:S02]  /*2c40*/  IMAD.MOV.U32 R29, RZ, RZ, 0x1f ;  /* 0x0000001fff1d7424 */ /* 0x000fe400078e00ff */
[----:B------:R-:W-:Y:S02]  /*2c50*/  IMAD.MOV.U32 R28, RZ, RZ, -0x1 ;  /* 0xffffffffff1c7424 */ /* 0x000fe400078e00ff */
[----:B------:R-:W-:Y:S05]  /*2c60*/  CALL.REL.NOINC `($__internal_5_$__cuda_sm70_shflsync_bfly_p) ;  /* 0x0000077000007944 */ /* 0x000fea0003c00000 */
[----:B-1----:R-:W-:Y:S01]  /*2c70*/  IMAD.MOV.U32 R20, RZ, RZ, R29 ;  /* 0x000000ffff147224 */ /* 0x002fe200078e001d */
[----:B0-----:R-:W-:Y:S05]  /*2c80*/  BRA `(.L_x_294) ;  /* 0xffffe6e000007947 */ /* 0x001fea000383ffff */
.L_x_271:
[----:B------:R-:W-:Y:S01]  /*2c90*/  IMAD.MOV.U32 R31, RZ, RZ, R27 ;  /* 0x000000ffff1f7224 */ /* 0x000fe200078e001b */
[----:B------:R-:W-:Y:S01]  /*2ca0*/  MOV R22, 0x2cf0 ;  /* 0x00002cf000167802 */ /* 0x000fe20000000f00 */
[----:B------:R-:W-:-:S02]  /*2cb0*/  IMAD.MOV.U32 R30, RZ, RZ, 0x10 ;  /* 0x00000010ff1e7424 */ /* 0x000fc400078e00ff */
[----:B------:R-:W-:Y:S02]  /*2cc0*/  IMAD.MOV.U32 R29, RZ, RZ, 0x1f ;  /* 0x0000001fff1d7424 */ /* 0x000fe400078e00ff */
[----:B------:R-:W-:Y:S02]  /*2cd0*/  IMAD.MOV.U32 R28, RZ, RZ, -0x1 ;  /* 0xffffffffff1c7424 */ /* 0x000fe400078e00ff */
[----:B------:R-:W-:Y:S05]  /*2ce0*/  CALL.REL.NOINC `($__internal_5_$__cuda_sm70_shflsync_bfly_p) ;  /* 0x000006f000007944 */ /* 0x000fea0003c00000 */
[----:B-1----:R-:W-:Y:S01]  /*2cf0*/  IMAD.MOV.U32 R20, RZ, RZ, R29 ;  /* 0x000000ffff147224 */ /* 0x002fe200078e001d */
[----:B0-----:R-:W-:Y:S05]  /*2d00*/  BRA `(.L_x_295) ;  /* 0xffffedf000007947 */ /* 0x001fea000383ffff */
.L_x_272:
[----:B------:R-:W-:Y:S01]  /*2d10*/  IMAD.MOV.U32 R31, RZ, RZ, R21 ;  /* 0x000000ffff1f7224 */ /* 0x000fe200078e0015 */
[----:B------:R-:W-:Y:S01]  /*2d20*/  MOV R22, 0x2d70 ;  /* 0x00002d7000167802 */ /* 0x000fe20000000f00 */
[----:B------:R-:W-:Y:S02]  /*2d30*/  IMAD.MOV.U32 R30, RZ, RZ, 0x10 ;  /* 0x00000010ff1e7424 */ /* 0x000fe400078e00ff */
[----:B------:R-:W-:Y:S02]  /*2d40*/  IMAD.MOV.U32 R29, RZ, RZ, 0x1f ;  /* 0x0000001fff1d7424 */ /* 0x000fe400078e00ff */
[----:B------:R-:W-:Y:S02]  /*2d50*/  IMAD.MOV.U32 R28, RZ, RZ, -0x1 ;  /* 0xffffffffff1c7424 */ /* 0x000fe400078e00ff */
[----:B01----:R-:W-:Y:S05]  /*2d60*/  CALL.REL.NOINC `($__internal_5_$__cuda_sm70_shflsync_bfly_p) ;  /* 0x0000067000007944 */ /* 0x003fea0003c00000 */
[----:B-1----:R-:W-:Y:S01]  /*2d70*/  IMAD.MOV.U32 R24, RZ, RZ, R29 ;  /* 0x000000ffff187224 */ /* 0x002fe200078e001d */
[----:B------:R-:W-:Y:S01]  /*2d80*/  MOV R22, 0x2de0 ;  /* 0x00002de000167802 */ /* 0x000fe20000000f00 */
[----:B0-----:R-:W-:-:S02]  /*2d90*/  IMAD.MOV.U32 R31, RZ, RZ, R25 ;  /* 0x000000ffff1f7224 */ /* 0x001fc400078e0019 */
[----:B------:R-:W-:Y:S02]  /*2da0*/  IMAD.MOV.U32 R30, RZ, RZ, 0x10 ;  /* 0x00000010ff1e7424 */ /* 0x000fe400078e00ff */
[----:B------:R-:W-:Y:S02]  /*2db0*/  IMAD.MOV.U32 R29, RZ, RZ, 0x1f ;  /* 0x0000001fff1d7424 */ /* 0x000fe400078e00ff */
[----:B------:R-:W-:Y:S02]  /*2dc0*/  IMAD.MOV.U32 R28, RZ, RZ, -0x1 ;  /* 0xffffffffff1c7424 */ /* 0x000fe400078e00ff */
[----:B------:R-:W-:Y:S05]  /*2dd0*/  CALL.REL.NOINC `($__internal_5_$__cuda_sm70_shflsync_bfly_p) ;  /* 0x0000060000007944 */ /* 0x000fea0003c00000 */
[----:B-1----:R-:W-:Y:S01]  /*2de0*/  IMAD.MOV.U32 R26, RZ, RZ, R29 ;  /* 0x000000ffff1a7224 */ /* 0x002fe200078e001d */
[----:B0-----:R-:W-:Y:S05]  /*2df0*/  BRA `(.L_x_296) ;  /* 0xffffed3000007947 */ /* 0x001fea000383ffff */
.L_x_273:
[----:B------:R-:W-:Y:S01]  /*2e00*/  IMAD.MOV.U32 R31, RZ, RZ, R20 ;  /* 0x000000ffff1f7224 */ /* 0x000fe200078e0014 */
[----:B------:R-:W-:Y:S01]  /*2e10*/  MOV R22, 0x2e60 ;  /* 0x00002e6000167802 */ /* 0x000fe20000000f00 */
[----:B------:R-:W-:Y:S02]  /*2e20*/  IMAD.MOV.U32 R30, RZ, RZ, 0x8 ;  /* 0x00000008ff1e7424 */ /* 0x000fe400078e00ff */
[----:B------:R-:W-:Y:S02]  /*2e30*/  IMAD.MOV.U32 R29, RZ, RZ, 0x1f ;  /* 0x0000001fff1d7424 */ /* 0x000fe400078e00ff */
[----:B------:R-:W-:-:S02]  /*2e40*/  IMAD.MOV.U32 R28, RZ, RZ, -0x1 ;  /* 0xffffffffff1c7424 */ /* 0x000fc400078e00ff */
[----:B0-23--:R-:W-:Y:S05]  /*2e50*/  CALL.REL.NOINC `($__internal_5_$__cuda_sm70_shflsync_bfly_p) ;  /* 0x0000058000007944 */ /* 0x00dfea0003c00000 */
[----:B------:R-:W-:Y:S01]  /*2e60*/  FSEL R24, R24, R21, P1 ;  /* 0x0000001518187208 */ /* 0x000fe20000800000 */
[----:B-1----:R-:W-:Y:S01]  /*2e70*/  IMAD.MOV.U32 R21, RZ, RZ, R29 ;  /* 0x000000ffff157224 */ /* 0x002fe200078e001d */
[----:B------:R-:W-:Y:S01]  /*2e80*/  MOV R22, 0x2ee0 ;  /* 0x00002ee000167802 */ /* 0x000fe20000000f00 */
[----:B0-----:R-:W-:-:S02]  /*2e90*/  IMAD.MOV.U32 R30, RZ, RZ, 0x8 ;  /* 0x00000008ff1e7424 */ /* 0x001fc400078e00ff */
[----:B------:R-:W-:Y:S02]  /*2ea0*/  IMAD.MOV.U32 R29, RZ, RZ, 0x1f ;  /* 0x0000001fff1d7424 */ /* 0x000fe400078e00ff */
[----:B------:R-:W-:Y:S02]  /*2eb0*/  IMAD.MOV.U32 R28, RZ, RZ, -0x1 ;  /* 0xffffffffff1c7424 */ /* 0x000fe400078e00ff */
[----:B------:R-:W-:Y:S02]  /*2ec0*/  IMAD.MOV.U32 R31, RZ, RZ, R24 ;  /* 0x000000ffff1f7224 */ /* 0x000fe400078e0018 */
[----:B------:R-:W-:Y:S05]  /*2ed0*/  CALL.REL.NOINC `($__internal_5_$__cuda_sm70_shflsync_bfly_p) ;  /* 0x0000050000007944 */ /* 0x000fea0003c00000 */
[----:B------:R-:W-:Y:S01]  /*2ee0*/  SEL R26, R26, R25, P1 ;  /* 0x000000191a1a7207 */ /* 0x000fe20000800000 */
[----:B-1----:R-:W-:Y:S01]  /*2ef0*/  IMAD.MOV.U32 R27, RZ, RZ, R29 ;  /* 0x000000ffff1b7224 */ /* 0x002fe200078e001d */
[----:B------:R-:W-:Y:S01]  /*2f00*/  MOV R22, 0x2f60 ;  /* 0x00002f6000167802 */ /* 0x000fe20000000f00 */
[----:B0-----:R-:W-:Y:S02]  /*2f10*/  IMAD.MOV.U32 R30, RZ, RZ, 0x8 ;  /* 0x00000008ff1e7424 */ /* 0x001fe400078e00ff */
[----:B------:R-:W-:Y:S02]  /*2f20*/  IMAD.MOV.U32 R29, RZ, RZ, 0x1f ;  /* 0x0000001fff1d7424 */ /* 0x000fe400078e00ff */
[----:B------:R-:W-:-:S02]  /*2f30*/  IMAD.MOV.U32 R28, RZ, RZ, -0x1 ;  /* 0xffffffffff1c7424 */ /* 0x000fc400078e00ff */
[----:B------:R-:W-:Y:S02]  /*2f40*/  IMAD.MOV.U32 R31, RZ, RZ, R26 ;  /* 0x000000ffff1f7224 */ /* 0x000fe400078e001a */
[----:B------:R-:W-:Y:S05]  /*2f50*/  CALL.REL.NOINC `($__internal_5_$__cuda_sm70_shflsync_bfly_p) ;  /* 0x0000048000007944 */ /* 0x000fea0003c00000 */
[----:B-1----:R-:W-:Y:S01]  /*2f60*/  IMAD.MOV.U32 R25, RZ, RZ, R29 ;  /* 0x000000ffff197224 */ /* 0x002fe200078e001d */
[----:B0-----:R-:W-:Y:S05]  /*2f70*/  BRA `(.L_x_297) ;  /* 0xffffec7000007947 */ /* 0x001fea000383ffff */
.L_x_274:
[----:B------:R-:W-:Y:S01]  /*2f80*/  IMAD.MOV.U32 R31, RZ, RZ, R20 ;  /* 0x000000ffff1f7224 */ /* 0x000fe200078e0014 */
[----:B------:R-:W-:Y:S01]  /*2f90*/  MOV R22, 0x2fe0 ;  /* 0x00002fe000167802 */ /* 0x000fe20000000f00 */
[----:B------:R-:W-:Y:S02]  /*2fa0*/  IMAD.MOV.U32 R30, RZ, RZ, 0x4 ;  /* 0x00000004ff1e7424 */ /* 0x000fe400078e00ff */
[----:B------:R-:W-:Y:S02]  /*2fb0*/  IMAD.MOV.U32 R29, RZ, RZ, 0x1f ;  /* 0x0000001fff1d7424 */ /* 0x000fe400078e00ff */
[----:B------:R-:W-:Y:S02]  /*2fc0*/  IMAD.MOV.U32 R28, RZ, RZ, -0x1 ;  /* 0xffffffffff1c7424 */ /* 0x000fe400078e00ff */
[----:B0-----:R-:W-:Y:S05]  /*2fd0*/  CALL.REL.NOINC `($__internal_5_$__cuda_sm70_shflsync_bfly_p) ;  /* 0x0000040000007944 */ /* 0x001fea0003c00000 */
[----:B-1----:R-:W-:Y:S01]  /*2fe0*/  IMAD.MOV.U32 R21, RZ, RZ, R29 ;  /* 0x000000ffff157224 */ /* 0x002fe200078e001d */
[----:B0-----:R-:W-:Y:S05]  /*2ff0*/  BRA `(.L_x_298) ;  /* 0xffffec5000007947 */ /* 0x001fea000383ffff */
.L_x_275:
        /* <DEDUP_REMOVED lines=16> */
.L_x_276:
        /* <DEDUP_REMOVED lines=24> */
.L_x_277:
        /* <DEDUP_REMOVED lines=8> */
.L_x_278:
[----:B------:R-:W-:Y:S01]  /*3300*/  IMAD.MOV.U32 R31, RZ, RZ, R27 ;  /* 0x000000ffff1f7224 */ /* 0x000fe200078e001b */
[----:B------:R-:W-:Y:S01]  /*3310*/  MOV R22, 0x3360 ;  /* 0x0000336000167802 */ /* 0x000fe20000000f00 */
[----:B------:R-:W-:-:S02]  /*3320*/  IMAD.MOV.U32 R30, RZ, RZ, 0x1 ;  /* 0x00000001ff1e7424 */ /* 0x000fc400078e00ff */
[----:B------:R-:W-:Y:S02]  /*3330*/  IMAD.MOV.U32 R29, RZ, RZ, 0x1f ;  /* 0x0000001fff1d7424 */ /* 0x000fe400078e00ff */
[----:B------:R-:W-:Y:S02]  /*3340*/  IMAD.MOV.U32 R28, RZ, RZ, -0x1 ;  /* 0xffffffffff1c7424 */ /* 0x000fe400078e00ff */
[----:B01----:R-:W-:Y:S05]  /*3350*/  CALL.REL.NOINC `($__internal_5_$__cuda_sm70_shflsync_bfly_p) ;  /* 0x0000008000007944 */ /* 0x003fea0003c00000 */
[----:B-1----:R-:W-:Y:S01]  /*3360*/  IMAD.MOV.U32 R24, RZ, RZ, R29 ;  /* 0x000000ffff187224 */ /* 0x002fe200078e001d */
[----:B0-----:R-:W-:Y:S01]  /*3370*/  SEL R31, R25, R26, P0 ;  /* 0x0000001a191f7207 */ /* 0x001fe20000000000 */
[----:B------:R-:W-:Y:S01]  /*3380*/  IMAD.MOV.U32 R30, RZ, RZ, 0x1 ;  /* 0x00000001ff1e7424 */ /* 0x000fe200078e00ff */
[----:B------:R-:W-:Y:S01]  /*3390*/  MOV R22, 0x33d0 ;  /* 0x000033d000167802 */ /* 0x000fe20000000f00 */
[----:B------:R-:W-:Y:S02]  /*33a0*/  IMAD.MOV.U32 R29, RZ, RZ, 0x1f ;  /* 0x0000001fff1d7424 */ /* 0x000fe400078e00ff */
[----:B------:R-:W-:Y:S02]  /*33b0*/  IMAD.MOV.U32 R28, RZ, RZ, -0x1 ;  /* 0xffffffffff1c7424 */ /* 0x000fe400078e00ff */
[----:B------:R-:W-:Y:S05]  /*33c0*/  CALL.REL.NOINC `($__internal_5_$__cuda_sm70_shflsync_bfly_p) ;  /* 0x0000001000007944 */ /* 0x000fea0003c00000 */
[----:B01----:R-:W-:Y:S05]  /*33d0*/  BRA `(.L_x_302) ;  /* 0xffffea3000007947 */ /* 0x003fea000383ffff */
        .weak           $__internal_5_$__cuda_sm70_shflsync_bfly_p
        .type           $__internal_5_$__cuda_sm70_shflsync_bfly_p,@function
        .size           $__internal_5_$__cuda_sm70_shflsync_bfly_p,(.L_x_10949 - $__internal_5_$__cuda_sm70_shflsync_bfly_p)
$__internal_5_$__cuda_sm70_shflsync_bfly_p:
[----:B------:R-:W-:Y:S01]  /*33e0*/  IMAD.MOV.U32 R23, RZ, RZ, 0x0 ;  /* 0x00000000ff177424 */ /* 0x000fe200078e00ff */
[----:B------:R-:W-:Y:S04]  /*33f0*/  WARPSYNC R28 ;  /* 0x0000001c00007348 */ /* 0x000fe80003800000 */
[----:B------:R0:W1:Y:S01]  /*3400*/  SHFL.BFLY PT, R29, R31, R30, R29 ;  /* 0x0c00001e1f1d7389 */ /* 0x00006200000e001d */
[----:B------:R-:W-:Y:S05]  /*3410*/  RET.REL.NODEC R22 `(_ZN4vllm3moe10topkGatingILi16ELi512ELi4ELi16ELi32El13__nv_bfloat16LNS0_11ScoringFuncE1EEEvPKT5_PKbPfiPT4_PiiiibPKf) ;  /* 0xffffcbe016007950 */ /* 0x000fea0003c3ffff */
.L_x_303:
        /* <DEDUP_REMOVED lines=14> */
.L_x_10949:


//--------------------- .text._ZN4vllm3moe10topkGatingILi8ELi256ELi4ELi16ELi32El13__nv_bfloat16LNS0_11ScoringFuncE1EEEvPKT5_PKbPfiPT4_PiiiibPKf --------------------------
	.section	.text._ZN4vllm3moe10topkGatingILi8ELi256ELi4ELi16ELi32El13__nv_bfloat16LNS0_11ScoringFuncE1EEEvPKT5_PKbPfiPT4_PiiiibPKf,"ax",@progbits
	.sectioninfo	@"SHI_REGISTERS=30"
	.align	128
        .global         _ZN4vllm3moe10topkGatingILi8ELi256ELi4ELi16ELi32El13__nv_bfloat16LNS0_11ScoringFuncE1EEEvPKT5_PKbPfiPT4_PiiiibPKf
        .type           _ZN4vllm3moe10topkGatingILi8ELi256ELi4ELi16ELi32El13__nv_bfloat16LNS0_11ScoringFuncE1EEEvPKT5_PKbPfiPT4_PiiiibPKf,@function
        .size           _ZN4vllm3moe10topkGatingILi8ELi256ELi4ELi16ELi32El13__nv_bfloat16LNS0_11ScoringFuncE1EEEvPKT5_PKbPfiPT4_PiiiibPKf,(.L_x_10950 - _ZN4vllm3moe10topkGatingILi8ELi256ELi4ELi16ELi32El13__nv_bfloat16LNS0_11ScoringFuncE1EEEvPKT5_PKbPfiPT4_PiiiibPKf)
        .other          _ZN4vllm3moe10topkGatingILi8ELi256ELi4ELi16ELi32El13__nv_bfloat16LNS0_11ScoringFuncE1EEEvPKT5_PKbPfiPT4_PiiiibPKf,@"STO_CUDA_ENTRY STV_DEFAULT"
_ZN4vllm3moe10topkGatingILi8ELi256ELi4ELi16ELi32El13__nv_bfloat16LNS0_11ScoringFuncE1EEEvPKT5_PKbPfiPT4_PiiiibPKf:
.text._ZN4vllm3moe10topkGatingILi8ELi256ELi4ELi16ELi32El13__nv_bfloat16LNS0_11ScoringFuncE1EEEvPKT5_PKbPfiPT4_PiiiibPKf:
        /* <DEDUP_REMOVED lines=14> */
[----:B------:R-:W-:-:S06]  /*00e0*/  IMAD.WIDE R4, R4, R5, c[0x0][0x160] ;  /* 0x0000580004047625 */ /* 0x000fcc00078e0205 */
[----:B------:R-:W2:Y:S01]  /*00f0*/  LDG.E.128 R4, [R4.64] ;  /* 0x0000000604047981 */ /* 0x000ea2000c1e1d00 */
[----:B------:R-:W-:-:S04]  /*0100*/  ISETP.NE.U32.AND P0, PT, RZ, c[0x0][0x168], PT ;  /* 0x00005a00ff007a0c */ /* 0x000fc80003f05070 */
[----:B------:R-:W-:-:S13]  /*0110*/  ISETP.NE.AND.EX P0, PT, RZ, c[0x0][0x16c], PT, P0 ;  /* 0x00005b00ff007a0c */ /* 0x000fda0003f05300 */
[----:B------:R-:W-:-:S04]  /*0120*/  @P0 IADD3 R10, P1, R21, c[0x0][0x168], RZ ;  /* 0x00005a00150a0a10 */ /* 0x000fc80007f3e0ff */
[----:B------:R-:W-:-:S05]  /*0130*/  @P0 LEA.HI.X.SX32 R11, R21, c[0x0][0x16c], 0x1, P1 ;  /* 0x00005b00150b0a11 */ /* 0x000fca00008f0eff */
[----:B------:R-:W3:Y:S01]  /*0140*/  @P0 LDG.E.U8 R3, [R10.64] ;  /* 0x000000060a030981 */ /* 0x000ee2000c1e1100 */
[----:B------:R-:W-:Y:S01]  /*0150*/  IMAD.MOV.U32 R20, RZ, RZ, 0x1 ;  /* 0x00000001ff147424 */ /* 0x000fe200078e00ff */
[--C-:B--2---:R-:W-:Y:S02]  /*0160*/  PRMT R8, RZ, 0x5410, R4.reuse ;  /* 0x00005410ff087816 */ /* 0x104fe40000000004 */
[----:B------:R-:W-:-:S03]  /*0170*/  PRMT R4, RZ, 0x7610, R4 ;  /* 0x00007610ff047816 */ /* 0x000fc60000000004 */
[----:B------:R-:W-:Y:S02]  /*0180*/  FMUL.FTZ R8, R8, -1.4426950216293334961 ;  /* 0xbfb8aa3b08087820 */ /* 0x000fe40000410000 */
[----:B------:R-:W-:Y:S01]  /*0190*/  FMUL.FTZ R9, R4, -1.4426950216293334961 ;  /* 0xbfb8aa3b04097820 */ /* 0x000fe20000410000 */
[--C-:B------:R-:W-:Y:S02]  /*01a0*/  PRMT R4, RZ, 0x5410, R5.reuse ;  /* 0x00005410ff047816 */ /* 0x100fe40000000005 */
[----:B------:R-:W-:Y:S01]  /*01b0*/  PRMT R5, RZ, 0x7610, R5 ;  /* 0x00007610ff057816 */ /* 0x000fe20000000005 */
[----:B------:R-:W-:Y:S02]  /*01c0*/  MUFU.EX2 R8, R8 ;  /* 0x0000000800087308 */ /* 0x000fe40000000800 */
[----:B------:R-:W-:Y:S02]  /*01d0*/  FMUL.FTZ R4, R4, -1.4426950216293334961 ;  /* 0xbfb8aa3b04047820 */ /* 0x000fe40000410000 */
[----:B------:R-:W-:-:S04]  /*01e0*/  FMUL.FTZ R5, R5, -1.4426950216293334961 ;  /* 0xbfb8aa3b05057820 */ /* 0x000fc80000410000 */
[----:B------:R0:W1:Y:S08]  /*01f0*/  MUFU.EX2 R12, R4 ;  /* 0x00000004000c7308 */ /* 0x0000700000000800 */
[----:B------:R-:W2:Y:S01]  /*0200*/  MUFU.EX2 R9, R9 ;  /* 0x0000000900097308 */ /* 0x000ea20000000800 */
[--C-:B0-----:R-:W-:Y:S02]  /*0210*/  PRMT R4, RZ, 0x5410, R6.reuse ;  /* 0x00005410ff047816 */ /* 0x101fe40000000006 */
[----:B------:R-:W-:-:S02]  /*0220*/  PRMT R6, RZ, 0x7610, R6 ;  /* 0x00007610ff067816 */ /* 0x000fc40000000006 */
[----:B---3--:R-:W-:Y:S01]  /*0230*/  @P0 ISETP.NE.AND P1, PT, R3, RZ, PT ;  /* 0x000000ff0300020c */ /* 0x008fe20003f25270 */
[----:B------:R-:W-:Y:S01]  /*0240*/  FMUL.FTZ R11, R4, -1.4426950216293334961 ;  /* 0xbfb8aa3b040b7820 */ /* 0x000fe20000410000 */
[--C-:B------:R-:W-:Y:S01]  /*0250*/  PRMT R4, RZ, 0x5410, R7.reuse ;  /* 0x00005410ff047816 */ /* 0x100fe20000000007 */
[----:B------:R-:W-:Y:S01]  /*0260*/  FMUL.FTZ R6, R6, -1.4426950216293334961 ;  /* 0xbfb8aa3b06067820 */ /* 0x000fe20000410000 */
[----:B------:R-:W-:Y:S01]  /*0270*/  PRMT R7, RZ, 0x7610, R7 ;  /* 0x00007610ff077816 */ /* 0x000fe20000000007 */
[----:B------:R2:W0:Y:S01]  /*0280*/  MUFU.EX2 R10, R5 ;  /* 0x00000005000a7308 */ /* 0x0004220000000800 */
[----:B-1----:R-:W-:Y:S02]  /*0290*/  FADD.FTZ R12, R12, 1 ;  /* 0x3f8000000c0c7421 */ /* 0x002fe40000010000 */
[----:B------:R-:W-:Y:S02]  /*02a0*/  FMUL.FTZ R13, R4, -1.4426950216293334961 ;  /* 0xbfb8aa3b040d7820 */ /* 0x000fe40000410000 */
[----:B------:R-:W-:-:S02]  /*02b0*/  FMUL.FTZ R7, R7, -1.4426950216293334961 ;  /* 0xbfb8aa3b07077820 */ /* 0x000fc40000410000 */
[----:B------:R-:W-:Y:S01]  /*02c0*/  FADD.FTZ R4, R8, 1 ;  /* 0x3f80000008047421 */ /* 0x000fe20000010000 */
[----:B------:R-:W1:Y:S01]  /*02d0*/  MUFU.EX2 R11, R11 ;  /* 0x0000000b000b7308 */ /* 0x000e620000000800 */
[----:B--2---:R-:W-:-:S07]  /*02e0*/  FADD.FTZ R5, R9, 1 ;  /* 0x3f80000009057421 */ /* 0x004fce0000010000 */
[----:B------:R-:W-:Y:S01]  /*02f0*/  MUFU.EX2 R6, R6 ;  /* 0x0000000600067308 */ /* 0x000fe20000000800 */
[----:B0-----:R-:W-:-:S07]  /*0300*/  FADD.FTZ R10, R10, 1 ;  /* 0x3f8000000a0a7421 */ /* 0x001fce0000010000 */
[----:B------:R-:W0:Y:S01]  /*0310*/  MUFU.EX2 R13, R13 ;  /* 0x0000000d000d7308 */ /* 0x000e220000000800 */
[----:B-1----:R-:W-:-:S07]  /*0320*/  FADD.FTZ R11, R11, 1 ;  /* 0x3f8000000b0b7421 */ /* 0x002fce0000010000 */
[----:B------:R1:W2:Y:S01]  /*0330*/  MUFU.EX2 R14, R7 ;  /* 0x00000007000e7308 */ /* 0x0002a20000000800 */
[----:B0-----:R-:W-:-:S07]  /*0340*/  FADD.FTZ R13, R13, 1 ;  /* 0x3f8000000d0d7421 */ /* 0x001fce0000010000 */
[----:B------:R-:W0:Y:S01]  /*0350*/  MUFU.RCP R4, R4 ;  /* 0x0000000400047308 */ /* 0x000e220000001000 */
[----:B-1----:R-:W-:Y:S02]  /*0360*/  FADD.FTZ R7, R6, 1 ;  /* 0x3f80000006077421 */ /* 0x002fe40000010000 */
[----:B------:R-:W-:Y:S02]  /*0370*/  IMAD.MOV.U32 R6, RZ, RZ, 0x1 ;  /* 0x00000001ff067424 */ /* 0x000fe400078e00ff */
[----:B--2---:R-:W-:-:S03]  /*0380*/  FADD.FTZ R14, R14, 1 ;  /* 0x3f8000000e0e7421 */ /* 0x004fc60000010000 */
[----:B------:R-:W1:Y:S01]  /*0390*/  MUFU.RCP R5, R5 ;  /* 0x0000000500057308 */ /* 0x000e620000001000 */
[----:B------:R-:W-:Y:S02]  /*03a0*/  PRMT R3, R6, 0x7610, R3 ;  /* 0x0000761006037816 */ /* 0x000fe40000000003 */
[----:B------:R-:W-:Y:S02]  /*03b0*/  @P0 SEL R6, RZ, 0x1, P1 ;  /* 0x00000001ff060807 */ /* 0x000fe40000800000 */
[----:B------:R-:W-:Y:S02]  /*03c0*/  ISETP.NE.U32.AND P1, PT, RZ, c[0x0][0x1a0], PT ;  /* 0x00006800ff007a0c */ /* 0x000fe40003f25070 */
[----:B------:R-:W-:Y:S01]  /*03d0*/  @P0 PRMT R3, R6, 0x7610, R3 ;  /* 0x0000761006030816 */ /* 0x000fe20000000003 */
[----:B------:R-:W2:Y:S01]  /*03e0*/  MUFU.RCP R10, R10 ;  /* 0x0000000a000a7308 */ /* 0x000ea20000001000 */
[----:B------:R-:W-:Y:S02]  /*03f0*/  ISETP.NE.AND.EX P0, PT, RZ, c[0x0][0x1a4], PT, P1 ;  /* 0x00006900ff007a0c */ /* 0x000fe40003f05310 */
[----:B0-----:R-:W-:-:S04]  /*0400*/  FSETP.GEU.FTZ.AND P6, PT, |R4|, +INF , PT ;  /* 0x7f8000000400780b */ /* 0x001fc80003fde200 */
[----:B------:R-:W-:Y:S01]  /*0410*/  FSEL R4, R4, RZ, !P6 ;  /* 0x000000ff04047208 */ /* 0x000fe20007000000 */
[----:B------:R-:W0:Y:S01]  /*0420*/  MUFU.RCP R11, R11 ;  /* 0x0000000b000b7308 */ /* 0x000e220000001000 */
[----:B-1----:R-:W-:-:S04]  /*0430*/  FSETP.GEU.FTZ.AND P1, PT, |R5|, +INF , PT ;  /* 0x7f8000000500780b */ /* 0x002fc80003f3e200 */
[----:B------:R-:W-:-:S03]  /*0440*/  FSEL R5, R5, RZ, !P1 ;  /* 0x000000ff05057208 */ /* 0x000fc60004800000 */
[----:B------:R-:W1:Y:S01]  /*0450*/  MUFU.RCP R12, R12 ;  /* 0x0000000c000c7308 */ /* 0x000e620000001000 */
[----:B--2---:R-:W-:-:S07]  /*0460*/  FSETP.GEU.FTZ.AND P3, PT, |R10|, +INF , PT ;  /* 0x7f8000000a00780b */ /* 0x004fce0003f7e200 */
[----:B------:R2:W3:Y:S01]  /*0470*/  MUFU.RCP R9, R7 ;  /* 0x0000000700097308 */ /* 0x0004e20000001000 */
[----:B0-----:R-:W-:-:S04]  /*0480*/  FSETP.GEU.FTZ.AND P4, PT, |R11|, +INF , PT ;  /* 0x7f8000000b00780b */ /* 0x001fc80003f9e200 */
[----:B------:R-:W-:-:S03]  /*0490*/  FSEL R8, R11, RZ, !P4 ;  /* 0x000000ff0b087208 */ /* 0x000fc60006000000 */
[----:B------:R-:W0:Y:S01]  /*04a0*/  MUFU.RCP R13, R13 ;  /* 0x0000000d000d7308 */ /* 0x000e220000001000 */
[----:B-1----:R-:W-:Y:S02]  /*04b0*/  FSETP.GEU.FTZ.AND P2, PT, |R12|, +INF , PT ;  /* 0x7f8000000c00780b */ /* 0x002fe40003f5e200 */
[----:B--2---:R-:W-:Y:S02]  /*04c0*/  FSEL R7, R10, RZ, !P3 ;  /* 0x000000ff0a077208 */ /* 0x004fe40005800000 */
[----:B------:R-:W-:-:S03]  /*04d0*/  FSEL R6, R12, RZ, !P2 ;  /* 0x000000ff0c067208 */ /* 0x000fc60005000000 */
[----:B------:R-:W1:Y:S01]  /*04e0*/  MUFU.RCP R14, R14 ;  /* 0x0000000e000e7308 */ /* 0x000e620000001000 */
[----:B---3--:R-:W-:-:S04]  /*04f0*/  FSETP.GEU.FTZ.AND P5, PT, |R9|, +INF , PT ;  /* 0x7f8000000900780b */ /* 0x008fc80003fbe200 */
[----:B------:R-:W-:Y:S02]  /*0500*/  FSEL R9, R9, RZ, !P5 ;  /* 0x000000ff09097208 */ /* 0x000fe40006800000 */
[----:B0-----:R-:W-:-:S04]  /*0510*/  FSETP.GEU.FTZ.AND P6, PT, |R13|, +INF , PT ;  /* 0x7f8000000d00780b */ /* 0x001fc80003fde200 */
[----:B------:R-:W-:Y:S02]  /*0520*/  FSEL R10, R13, RZ, !P6 ;  /* 0x000000ff0d0a7208 */ /* 0x000fe40007000000 */
[----:B-1----:R-:W-:-:S04]  /*0530*/  FSETP.GEU.FTZ.AND P1, PT, |R14|, +INF , PT ;  /* 0x7f8000000e00780b */ /* 0x002fc80003f3e200 */
        /* <DEDUP_REMOVED lines=17> */
[----:B------:R-:W-:Y:S02]  /*0650*/  FADD.FTZ R18, R10, R19 ;  /* 0x000000130a127221 */ /* 0x000fe40000010000 */
[----:B------:R-:W-:-:S02]  /*0660*/  FADD.FTZ R16, R8, R25 ;  /* 0x0000001908107221 */ /* 0x000fc40000010000 */
[----:B------:R-:W-:Y:S01]  /*0670*/  FADD.FTZ R19, R11, R24 ;  /* 0x000000180b137221 */ /* 0x000fe20000010000 */
[----:B------:R0:W-:Y:S04]  /*0680*/  STL.128 [R1], R12 ;  /* 0x0000000c01007387 */ /* 0x0001e80000100c00 */
[----:B------:R0:W-:Y:S01]  /*0690*/  STL.128 [R1+0x10], R16 ;  /* 0x0000101001007387 */ /* 0x0001e20000100c00 */
[----:B------:R-:W-:Y:S05]  /*06a0*/  BRA `(.L_x_305) ;  /* 0x0000002000007947 */ /* 0x000fea0003800000 */
.L_x_304:
[----:B------:R0:W-:Y:S04]  /*06b0*/  STL.128 [R1], R4 ;  /* 0x0000000401007387 */ /* 0x0001e80000100c00 */
[----:B------:R0:W-:Y:S02]  /*06c0*/  STL.128 [R1+0x10], R8 ;  /* 0x0000100801007387 */ /* 0x0001e40000100c00 */
.L_x_305:
        /* <DEDUP_REMOVED lines=9> */
.L_x_321:
[----:B0-----:R-:W2:Y:S04]  /*0760*/  LDL.128 R16, [R1] ;  /* 0x0000000001107983 */ /* 0x001ea80000100c00 */
[----:B------:R-:W3:Y:S01]  /*0770*/  LDL.128 R12, [R1+0x10] ;  /* 0x00001000010c7983 */ /* 0x000ee20000100c00 */
[----:B--2---:R-:W-:-:S04]  /*0780*/  FSETP.GT.FTZ.AND P0, PT, R17, R16, PT ;  /* 0x000000101100720b */ /* 0x004fc80003f14000 */
[----:B------:R-:W-:Y:S02]  /*0790*/  FSEL R17, R17, R16, P0 ;  /* 0x0000001011117208 */ /* 0x000fe40000000000 */
[----:B------:R-:W-:Y:S02]  /*07a0*/  SEL R16, RZ, 0x1, !P0 ;  /* 0x00000001ff107807 */ /* 0x000fe40004000000 */
[----:B------:R-:W-:-:S04]  /*07b0*/  FSETP.GT.FTZ.AND P1, PT, R18, R17, PT ;  /* 0x000000111200720b */ /* 0x000fc80003f34000 */
[----:B------:R-:W-:Y:S02]  /*07c0*/  FSEL R18, R18, R17, P1 ;  /* 0x0000001112127208 */ /* 0x000fe40000800000 */
[----:B------:R-:W-:Y:S02]  /*07d0*/  FSEL R17, R5, R4, P0 ;  /* 0x0000000405117208 */ /* 0x000fe40000000000 */
[----:B------:R-:W-:-:S04]  /*07e0*/  FSETP.GT.FTZ.AND P2, PT, R19, R18, PT ;  /* 0x000000121300720b */ /* 0x000fc80003f54000 */
[----:B------:R-:W-:Y:S02]  /*07f0*/  FSEL R19, R19, R18, P2 ;  /* 0x0000001213137208 */ /* 0x000fe40001000000 */
[----:B------:R-:W-:Y:S02]  /*0800*/  SEL R18, R16, 0x2, !P1 ;  /* 0x0000000210127807 */ /* 0x000fe40004800000 */
[----:B---3--:R-:W-:Y:S02]  /*0810*/  FSETP.GT.FTZ.AND P3, PT, R12, R19, PT ;  /* 0x000000130c00720b */ /* 0x008fe40003f74000 */
[----:B------:R-:W-:Y:S02]  /*0820*/  FSEL R16, R6, R17, P1 ;  /* 0x0000001106107208 */ /* 0x000fe40000800000 */
[----:B------:R-:W-:Y:S02]  /*0830*/  FSEL R12, R12, R19, P3 ;  /* 0x000000130c0c7208 */ /* 0x000fe40001800000 */
[----:B------:R-:W-:-:S02]  /*0840*/  SEL R18, R18, 0x3, !P2 ;  /* 0x0000000312127807 */ /* 0x000fc40005000000 */
[CC--:B------:R-:W-:Y:S02]  /*0850*/  FSETP.GT.FTZ.AND P0, PT, R13.reuse, R12.reuse, PT ;  /* 0x0000000c0d00720b */ /* 0x0c0fe40003f14000 */
[----:B------:R-:W-:Y:S02]  /*0860*/  SEL R18, R18, 0x4, !P3 ;  /* 0x0000000412127807 */ /* 0x000fe40005800000 */
[----:B------:R-:W-:Y:S02]  /*0870*/  FSEL R17, R13, R12, P0 ;  /* 0x0000000c0d117208 */ /* 0x000fe40000000000 */
[----:B------:R-:W-:Y:S02]  /*0880*/  FSEL R13, R7, R16, P2 ;  /* 0x00000010070d7208 */ /* 0x000fe40001000000 */
[----:B------:R-:W-:Y:S02]  /*0890*/  FSETP.GT.FTZ.AND P1, PT, R14, R17, PT ;  /* 0x000000110e00720b */ /* 0x000fe40003f34000 */
[----:B------:R-:W-:-:S02]  /*08a0*/  FSEL R12, R8, R13, P3 ;  /* 0x0000000d080c7208 */ /* 0x000fc40001800000 */
[----:B------:R-:W-:Y:S02]  /*08b0*/  SEL R18, R18, 0x5, !P0 ;  /* 0x0000000512127807 */ /* 0x000fe40004000000 */
[----:B------:R-:W-:Y:S02]  /*08c0*/  FSEL R14, R14, R17, P1 ;  /* 0x000000110e0e7208 */ /* 0x000fe40000800000 */
[----:B------:R-:W-:Y:S02]  /*08d0*/  FSEL R13, R9, R12, P0 ;  /* 0x0000000c090d7208 */ /* 0x000fe40000000000 */
[----:B------:R-:W-:Y:S02]  /*08e0*/  SEL R18, R18, 0x6, !P1 ;  /* 0x0000000612127807 */ /* 0x000fe40004800000 */
[----:B------:R-:W-:Y:S02]  /*08f0*/  FSETP.GT.FTZ.AND P0, PT, R15, R14, PT ;  /* 0x0000000e0f00720b */ /* 0x000fe40003f14000 */
[----:B------:R-:W-:-:S02]  /*0900*/  FSEL R12, R10, R13, P1 ;  /* 0x0000000d0a0c7208 */ /* 0x000fc40000800000 */
[----:B------:R-:W-:Y:S02]  /*0910*/  SEL R13, R18, 0x7, !P0 ;  /* 0x00000007120d7807 */ /* 0x000fe40004000000 */
[----:B------:R-:W-:Y:S02]  /*0920*/  FSEL R19, R15, R14, P0 ;  /* 0x0000000e0f137208 */ /* 0x000fe40000000000 */
[----:B------:R-:W-:Y:S01]  /*0930*/  FSEL R17, R11, R12, P0 ;  /* 0x0000000c0b117208 */ /* 0x000fe20000000000 */
[----:B------:R-:W-:Y:S01]  /*0940*/  IMAD.IADD R13, R2, 0x1, R13 ;  /* 0x00000001020d7824 */ /* 0x000fe200078e020d */
[----:B------:R-:W-:Y:S05]  /*0950*/  BRA.DIV ~URZ, `(.L_x_308) ;  /* 0x000012c27f007947 */ /* 0x000fea000b800000 */
[----:B------:R0:W1:Y:S02]  /*0960*/  SHFL.BFLY PT, R16, R19, 0x10, 0x1f ;  /* 0x0e001f0013107f89 */ /* 0x00006400000e0000 */
.L_x_338:
[----:B------:R-:W-:Y:S05]  /*0970*/  BRA.DIV ~URZ, `(.L_x_309) ;  /* 0x000013227f007947 */ /* 0x000fea000b800000 */
[----:B------:R2:W3:Y:S04]  /*0980*/  SHFL.BFLY PT, R18, R17, 0x10, 0x1f ;  /* 0x0e001f0011127f89 */ /* 0x0004e800000e0000 */
[----:B------:R2:W4:Y:S02]  /*0990*/  SHFL.BFLY PT, R12, R13, 0x10, 0x1f ;  /* 0x0e001f000d0c7f89 */ /* 0x00052400000e0000 */
.L_x_339:
        /* <DEDUP_REMOVED lines=12> */
.L_x_340:
[----:B--2---:R-:W-:-:S13]  /*0a60*/  FSETP.GEU.FTZ.AND P1, PT, R16, R17, PT ;  /* 0x000000111000720b */ /* 0x004fda0003f3e000 */
[----:B------:R-:W-:-:S04]  /*0a70*/  @P1 FSETP.NEU.FTZ.AND P2, PT, R16, R17, PT ;  /* 0x000000111000120b */ /* 0x000fc80003f5d000 */
[----:B---3--:R-:W-:-:S13]  /*0a80*/  @P1 ISETP.LT.AND P0, PT, R13, R12, !P2 ;  /* 0x0000000c0d00120c */ /* 0x008fda0005701270 */
[----:B-1----:R-:W-:Y:S01]  /*0a90*/  FSEL R16, R17, R16, P0 ;  /* 0x0000001011107208 */ /* 0x002fe20000000000 */
[----:B------:R-:W-:Y:S05]  /*0aa0*/  BRA.DIV ~URZ, `(.L_x_311) ;  /* 0x000014627f007947 */ /* 0x000fea000b800000 */
[----:B------:R1:W2:Y:S02]  /*0ab0*/  SHFL.BFLY PT, R17, R16, 0x4, 0x1f ;  /* 0x0c801f0010117f89 */ /* 0x0002a400000e0000 */
.L_x_341:
[----:B0-----:R-:W-:Y:S01]  /*0ac0*/  FSEL R19, R19, R18, P0 ;  /* 0x0000001213137208 */ /* 0x001fe20000000000 */
[----:B------:R-:W-:Y:S05]  /*0ad0*/  BRA.DIV ~URZ, `(.L_x_312) ;  /* 0x000014b27f007947 */ /* 0x000fea000b800000 */
[----:B------:R-:W-:Y:S01]  /*0ae0*/  SEL R13, R13, R12, P0 ;  /* 0x0000000c0d0d7207 */ /* 0x000fe20000000000 */
[----:B------:R0:W3:Y:S04]  /*0af0*/  SHFL.BFLY PT, R18, R19, 0x4, 0x1f ;  /* 0x0c801f0013127f89 */ /* 0x0000e800000e0000 */
[----:B------:R0:W4:Y:S02]  /*0b00*/  SHFL.BFLY PT, R12, R13, 0x4, 0x1f ;  /* 0x0c801f000d0c7f89 */ /* 0x00012400000e0000 */
.L_x_342:
        /* <DEDUP_REMOVED lines=12> */
.L_x_343:
[----:B-1----:R-:W-:-:S13]  /*0bd0*/  FSETP.GEU.FTZ.AND P1, PT, R16, R17, PT ;  /* 0x000000111000720b */ /* 0x002fda0003f3e000 */
[----:B------:R-:W-:-:S04]  /*0be0*/  @P1 FSETP.NEU.FTZ.AND P2, PT, R16, R17, PT ;  /* 0x000000111000120b */ /* 0x000fc80003f5d000 */
[----:B---3--:R-:W-:-:S13]  /*0bf0*/  @P1 ISETP.LT.AND P0, PT, R13, R12, !P2 ;  /* 0x0000000c0d00120c */ /* 0x008fda0005701270 */
[----:B0-----:R-:W-:Y:S01]  /*0c00*/  FSEL R16, R17, R16, P0 ;  /* 0x0000001011107208 */ /* 0x001fe20000000000 */
[----:B------:R-:W-:Y:S05]  /*0c10*/  BRA.DIV ~URZ, `(.L_x_314) ;  /* 0x000015f27f007947 */ /* 0x000fea000b800000 */
[----:B------:R0:W1:Y:S02]  /*0c20*/  SHFL.BFLY PT, R17, R16, 0x1, 0x1f ;  /* 0x0c201f0010117f89 */ /* 0x00006400000e0000 */
.L_x_344:
[----:B--2---:R-:W-:Y:S01]  /*0c30*/  FSEL R18, R18, R19, P0 ;  /* 0x0000001312127208 */ /* 0x004fe20000000000 */
[----:B------:R-:W-:Y:S05]  /*0c40*/  BRA.DIV ~URZ, `(.L_x_315) ;  /* 0x000016427f007947 */ /* 0x000fea000b800000 */
[----:B------:R-:W-:Y:S02]  /*0c50*/  SEL R26, R13, R12, P0 ;  /* 0x0000000c0d1a7207 */ /* 0x000fe40000000000 */
[----:B------:R2:W3:Y:S04]  /*0c60*/  SHFL.BFLY PT, R13, R18, 0x1, 0x1f ;  /* 0x0c201f00120d7f89 */ /* 0x0004e800000e0000 */
[----:B------:R2:W4:Y:S02]  /*0c70*/  SHFL.BFLY PT, R15, R26, 0x1, 0x1f ;  /* 0x0c201f001a0f7f89 */ /* 0x00052400000e0000 */
.L_x_345:
        /* <DEDUP_REMOVED lines=30> */
.L_x_317:
[----:B------:R-:W-:Y:S05]  /*0e60*/  BSYNC B1 ;  /* 0x0000000000017941 */ /* 0x000fea0003800000 */
.L_x_316:
        /* <DEDUP_REMOVED lines=20> */
.L_x_320:
[----:B------:R-:W-:Y:S05]  /*0fb0*/  BSYNC B1 ;  /* 0x0000000000017941 */ /* 0x000fea0003800000 */
.L_x_319:
[----:B0-----:R-:W-:Y:S05]  /*0fc0*/  BRA `(.L_x_321) ;  /* 0xfffff79000007947 */ /* 0x001fea000383ffff */
.L_x_307:
[----:B------:R-:W-:Y:S02]  /*0fd0*/  IMAD.MOV.U32 R22, RZ, RZ, RZ ;  /* 0x000000ffff167224 */ /* 0x000fe400078e00ff */
.L_x_334:
        /* <DEDUP_REMOVED lines=33> */
.L_x_346:
[----:B------:R-:W-:Y:S05]  /*11f0*/  BRA.DIV ~URZ, `(.L_x_323) ;  /* 0x000012027f007947 */ /* 0x000fea000b800000 */
[----:B------:R2:W3:Y:S04]  /*1200*/  SHFL.BFLY PT, R18, R13, 0x10, 0x1f ;  /* 0x0e001f000d127f89 */ /* 0x0004e800000e0000 */
[----:B------:R2:W4:Y:S02]  /*1210*/  SHFL.BFLY PT, R19, R16, 0x10, 0x1f ;  /* 0x0e001f0010137f89 */ /* 0x00052400000e0000 */
.L_x_347:
        /* <DEDUP_REMOVED lines=12> */
.L_x_348:
[----:B-1----:R-:W-:-:S13]  /*12e0*/  FSETP.GEU.FTZ.AND P1, PT, R12, R17, PT ;  /* 0x000000110c00720b */ /* 0x002fda0003f3e000 */
[----:B------:R-:W-:-:S04]  /*12f0*/  @P1 FSETP.NEU.FTZ.AND P2, PT, R12, R17, PT ;  /* 0x000000110c00120b */ /* 0x000fc80003f5d000 */
[----:B---3--:R-:W-:-:S13]  /*1300*/  @P1 ISETP.LT.AND P0, PT, R16, R19, !P2 ;  /* 0x000000131000120c */ /* 0x008fda0005701270 */
[----:B0-----:R-:W-:Y:S01]  /*1310*/  FSEL R12, R17, R12, P0 ;  /* 0x0000000c110c7208 */ /* 0x001fe20000000000 */
[----:B------:R-:W-:Y:S05]  /*1320*/  BRA.DIV ~URZ, `(.L_x_325) ;  /* 0x000013427f007947 */ /* 0x000fea000b800000 */
[----:B------:R0:W1:Y:S02]  /*1330*/  SHFL.BFLY PT, R17, R12, 0x4, 0x1f ;  /* 0x0c801f000c117f89 */ /* 0x00006400000e0000 */
.L_x_349:
[----:B--2---:R-:W-:Y:S01]  /*1340*/  FSEL R13, R13, R18, P0 ;  /* 0x000000120d0d7208 */ /* 0x004fe20000000000 */
[----:B------:R-:W-:Y:S05]  /*1350*/  BRA.DIV ~URZ, `(.L_x_326) ;  /* 0x000013927f007947 */ /* 0x000fea000b800000 */
[----:B------:R-:W-:Y:S01]  /*1360*/  SEL R19, R16, R19, P0 ;  /* 0x0000001310137207 */ /* 0x000fe20000000000 */
[----:B------:R2:W3:Y:S04]  /*1370*/  SHFL.BFLY PT, R18, R13, 0x4, 0x1f ;  /* 0x0c801f000d127f89 */ /* 0x0004e800000e0000 */
[----:B------:R2:W4:Y:S02]  /*1380*/  SHFL.BFLY PT, R16, R19, 0x4, 0x1f ;  /* 0x0c801f0013107f89 */ /* 0x00052400000e0000 */
.L_x_350:
        /* <DEDUP_REMOVED lines=12> */
.L_x_351:
[----:B-1----:R-:W-:-:S13]  /*1450*/  FSETP.GEU.FTZ.AND P1, PT, R12, R17, PT ;  /* 0x000000110c00720b */ /* 0x002fda0003f3e000 */
[----:B------:R-:W-:-:S04]  /*1460*/  @P1 FSETP.NEU.FTZ.AND P2, PT, R12, R17, PT ;  /* 0x000000110c00120b */ /* 0x000fc80003f5d000 */
[----:B---3--:R-:W-:-:S13]  /*1470*/  @P1 ISETP.LT.AND P0, PT, R16, R19, !P2 ;  /* 0x000000131000120c */ /* 0x008fda0005701270 */
[----:B0-----:R-:W-:Y:S01]  /*1480*/  FSEL R12, R17, R12, P0 ;  /* 0x0000000c110c7208 */ /* 0x001fe20000000000 */
[----:B------:R-:W-:Y:S05]  /*1490*/  BRA.DIV ~URZ, `(.L_x_328) ;  /* 0x000014d27f007947 */ /* 0x000fea000b800000 */
[----:B------:R0:W1:Y:S02]  /*14a0*/  SHFL.BFLY PT, R17, R12, 0x1, 0x1f ;  /* 0x0c201f000c117f89 */ /* 0x00006400000e0000 */
.L_x_352:
[----:B--2---:R-:W-:Y:S01]  /*14b0*/  FSEL R18, R18, R13, P0 ;  /* 0x0000000d12127208 */ /* 0x004fe20000000000 */
[----:B------:R-:W-:Y:S05]  /*14c0*/  BRA.DIV ~URZ, `(.L_x_329) ;  /* 0x000015227f007947 */ /* 0x000fea000b800000 */
[----:B------:R-:W-:Y:S01]  /*14d0*/  SEL R26, R16, R19, P0 ;  /* 0x00000013101a7207 */ /* 0x000fe20000000000 */
[----:B------:R2:W3:Y:S04]  /*14e0*/  SHFL.BFLY PT, R13, R18, 0x1, 0x1f ;  /* 0x0c201f00120d7f89 */ /* 0x0004e800000e0000 */
[----:B------:R2:W4:Y:S02]  /*14f0*/  SHFL.BFLY PT, R15, R26, 0x1, 0x1f ;  /* 0x0c201f001a0f7f89 */ /* 0x00052400000e0000 */
.L_x_353:
        /* <DEDUP_REMOVED lines=29> */
.L_x_331:
[----:B------:R-:W-:Y:S05]  /*16d0*/  BSYNC B1 ;  /* 0x0000000000017941 */ /* 0x000fea0003800000 */
.L_x_330:
[----:B------:R-:W-:Y:S05]  /*16e0*/  @P1 BRA `(.L_x_318) ;  /* 0x0000015000001947 */ /* 0x000fea0003800000 */
[----:B0-----:R-:W-:Y:S01]  /*16f0*/  SHF.R.S32.HI R15, RZ, 0x1f, R26 ;  /* 0x0000001fff0f7819 */ /* 0x001fe2000001141a */
[----:B------:R-:W-:Y:S01]  /*1700*/  BSSY B1, `(.L_x_332) ;  /* 0x0000012000017945 */ /* 0x000fe20003800000 */
[----:B------:R-:W-:-:S02]  /*1710*/  IMAD.MOV.U32 R22, RZ, RZ, R23 ;  /* 0x000000ffff167224 */ /* 0x000fc400078e0017 */
        /* <DEDUP_REMOVED lines=16> */
.L_x_333:
[----:B------:R-:W-:Y:S05]  /*1820*/  BSYNC B1 ;  /* 0x0000000000017941 */ /* 0x000fea0003800000 */
.L_x_332:
[----:B0-----:R-:W-:Y:S05]  /*1830*/  BRA `(.L_x_334) ;  /* 0xfffff7a000007947 */ /* 0x001fea000383ffff */
.L_x_318:
[----:B------:R-:W-:Y:S05]  /*1840*/  BSYNC B0 ;  /* 0x0000000000007941 */ /* 0x000fea0003800000 */
.L_x_306:
        /* <DEDUP_REMOVED lines=19> */
.L_x_336:
        /* <DEDUP_REMOVED lines=20> */
.L_x_335:
        /* <DEDUP_REMOVED lines=11> */
.L_x_337:
        /* <DEDUP_REMOVED lines=11> */
.L_x_308:
[----:B------:R-:W-:Y:S01]  /*1c20*/  IMAD.MOV.U32 R26, RZ, RZ, R19 ;  /* 0x000000ffff1a7224 */ /* 0x000fe200078e0013 */
[----:B------:R-:W-:Y:S01]  /*1c30*/  MOV R14, 0x1c80 ;  /* 0x00001c80000e7802 */ /* 0x000fe20000000f00 */
[----:B------:R-:W-:Y:S02]  /*1c40*/  IMAD.MOV.U32 R25, RZ, RZ, 0x10 ;  /* 0x00000010ff197424 */ /* 0x000fe400078e00ff */
[----:B------:R-:W-:Y:S02]  /*1c50*/  IMAD.MOV.U32 R24, RZ, RZ, 0x1f ;  /* 0x0000001fff187424 */ /* 0x000fe400078e00ff */
[----:B------:R-:W-:Y:S02]  /*1c60*/  IMAD.MOV.U32 R23, RZ, RZ, -0x1 ;  /* 0xffffffffff177424 */ /* 0x000fe400078e00ff */
[----:B------:R-:W-:Y:S05]  /*1c70*/  CALL.REL.NOINC `($__internal_6_$__cuda_sm70_shflsync_bfly_p) ;  /* 0x00000e6000007944 */ /* 0x000fea0003c00000 */
[----:B-1----:R-:W-:Y:S01]  /*1c80*/  IMAD.MOV.U32 R16, RZ, RZ, R24 ;  /* 0x000000ffff107224 */ /* 0x002fe200078e0018 */
[----:B0-----:R-:W-:Y:S05]  /*1c90*/  BRA `(.L_x_338) ;  /* 0xffffecd000007947 */ /* 0x001fea000383ffff */
.L_x_309:
[----:B------:R-:W-:Y:S01]  /*1ca0*/  IMAD.MOV.U32 R26, RZ, RZ, R17 ;  /* 0x000000ffff1a7224 */ /* 0x000fe200078e0011 */
[----:B------:R-:W-:Y:S01]  /*1cb0*/  MOV R14, 0x1d00 ;  /* 0x00001d00000e7802 */ /* 0x000fe20000000f00 */
[----:B------:R-:W-:Y:S02]  /*1cc0*/  IMAD.MOV.U32 R25, RZ, RZ, 0x10 ;  /* 0x00000010ff197424 */ /* 0x000fe400078e00ff */
[----:B------:R-:W-:-:S02]  /*1cd0*/  IMAD.MOV.U32 R24, RZ, RZ, 0x1f ;  /* 0x0000001fff187424 */ /* 0x000fc400078e00ff */
[----:B------:R-:W-:Y:S02]  /*1ce0*/  IMAD.MOV.U32 R23, RZ, RZ, -0x1 ;  /* 0xffffffffff177424 */ /* 0x000fe400078e00ff */
[----:B01----:R-:W-:Y:S05]  /*1cf0*/  CALL.REL.NOINC `($__internal_6_$__cuda_sm70_shflsync_bfly_p) ;  /* 0x00000de000007944 */ /* 0x003fea0003c00000 */
[----:B-1----:R-:W-:Y:S01]  /*1d00*/  IMAD.MOV.U32 R18, RZ, RZ, R24 ;  /* 0x000000ffff127224 */ /* 0x002fe200078e0018 */
[----:B------:R-:W-:Y:S01]  /*1d10*/  MOV R14, 0x1d70 ;  /* 0x00001d70000e7802 */ /* 0x000fe20000000f00 */
[----:B0-----:R-:W-:Y:S02]  /*1d20*/  IMAD.MOV.U32 R26, RZ, RZ, R13 ;  /* 0x000000ffff1a7224 */ /* 0x001fe400078e000d */
[----:B------:R-:W-:Y:S02]  /*1d30*/  IMAD.MOV.U32 R25, RZ, RZ, 0x10 ;  /* 0x00000010ff197424 */ /* 0x000fe400078e00ff */
[----:B------:R-:W-:Y:S02]  /*1d40*/  IMAD.MOV.U32 R24, RZ, RZ, 0x1f ;  /* 0x0000001fff187424 */ /* 0x000fe400078e00ff */
[----:B------:R-:W-:Y:S02]  /*1d50*/  IMAD.MOV.U32 R23, RZ, RZ, -0x1 ;  /* 0xffffffffff177424 */ /* 0x000fe400078e00ff */
[----:B------:R-:W-:Y:S05]  /*1d60*/  CALL.REL.NOINC `($__internal_6_$__cuda_sm70_shflsync_bfly_p) ;  /* 0x00000d7000007944 */ /* 0x000fea0003c00000 */
[----:B-1----:R-:W-:Y:S01]  /*1d70*/  IMAD.MOV.U32 R12, RZ, RZ, R24 ;  /* 0x000000ffff0c7224 */ /* 0x002fe200078e0018 */
[----:B0-----:R-:W-:Y:S05]  /*1d80*/  BRA `(.L_x_339) ;  /* 0xffffec1000007947 */ /* 0x001fea000383ffff */
.L_x_310:
[----:B------:R-:W-:Y:S01]  /*1d90*/  IMAD.MOV.U32 R26, RZ, RZ, R16 ;  /* 0x000000ffff1a7224 */ /* 0x000fe200078e0010 */
[----:B------:R-:W-:Y:S01]  /*1da0*/  MOV R14, 0x1df0 ;  /* 0x00001df0000e7802 */ /* 0x000fe20000000f00 */
[----:B------:R-:W-:-:S02]  /*1db0*/  IMAD.MOV.U32 R25, RZ, RZ, 0x8 ;  /* 0x00000008ff197424 */ /* 0x000fc400078e00ff */
[----:B------:R-:W-:Y:S02]  /*1dc0*/  IMAD.MOV.U32 R24, RZ, RZ, 0x1f ;  /* 0x0000001fff187424 */ /* 0x000fe400078e00ff */
[----:B------:R-:W-:Y:S02]  /*1dd0*/  IMAD.MOV.U32 R23, RZ, RZ, -0x1 ;  /* 0xffffffffff177424 */ /* 0x000fe400078e00ff */
[----:B0-23--:R-:W-:Y:S05]  /*1de0*/  CALL.REL.NOINC `($__internal_6_$__cuda_sm70_shflsync_bfly_p) ;  /* 0x00000cf000007944 */ /* 0x00dfea0003c00000 */
[----:B------:R-:W-:Y:S01]  /*1df0*/  FSEL R18, R18, R17, P1 ;  /* 0x0000001112127208 */ /* 0x000fe20000800000 */
[----:B-1----:R-:W-:Y:S01]  /*1e00*/  IMAD.MOV.U32 R17, RZ, RZ, R24 ;  /* 0x000000ffff117224 */ /* 0x002fe200078e0018 */
[----:B------:R-:W-:Y:S01]  /*1e10*/  MOV R14, 0x1e70 ;  /* 0x00001e70000e7802 */ /* 0x000fe20000000f00 */
[----:B0-----:R-:W-:Y:S02]  /*1e20*/  IMAD.MOV.U32 R25, RZ, RZ, 0x8 ;  /* 0x00000008ff197424 */ /* 0x001fe400078e00ff */
[----:B------:R-:W-:Y:S02]  /*1e30*/  IMAD.MOV.U32 R24, RZ, RZ, 0x1f ;  /* 0x0000001fff187424 */ /* 0x000fe400078e00ff */
[----:B------:R-:W-:Y:S02]  /*1e40*/  IMAD.MOV.U32 R23, RZ, RZ, -0x1 ;  /* 0xffffffffff177424 */ /* 0x000fe400078e00ff */
[----:B------:R-:W-:-:S02]  /*1e50*/  IMAD.MOV.U32 R26, RZ, RZ, R18 ;  /* 0x000000ffff1a7224 */ /* 0x000fc400078e0012 */
[----:B------:R-:W-:Y:S05]  /*1e60*/  CALL.REL.NOINC `($__internal_6_$__cuda_sm70_shflsync_bfly_p) ;  /* 0x00000c7000007944 */ /* 0x000fea0003c00000 */
[----:B------:R-:W-:Y:S01]  /*1e70*/  SEL R12, R12, R13, P1 ;  /* 0x0000000d0c0c7207 */ /* 0x000fe20000800000 */
[----:B-1----:R-:W-:Y:S01]  /*1e80*/  IMAD.MOV.U32 R19, RZ, RZ, R24 ;  /* 0x000000ffff137224 */ /* 0x002fe200078e0018 */
[----:B------:R-:W-:Y:S01]  /*1e90*/  MOV R14, 0x1ef0 ;  /* 0x00001ef0000e7802 */ /* 0x000fe20000000f00 */
[----:B0-----:R-:W-:-:S02]  /*1ea0*/  IMAD.MOV.U32 R25, RZ, RZ, 0x8 ;  /* 0x00000008ff197424 */ /* 0x001fc400078e00ff */
[----:B------:R-:W-:Y:S02]  /*1eb0*/  IMAD.MOV.U32 R24, RZ, RZ, 0x1f ;  /* 0x0000001fff187424 */ /* 0x000fe400078e00ff */
[----:B------:R-:W-:Y:S02]  /*1ec0*/  IMAD.MOV.U32 R23, RZ, RZ, -0x1 ;  /* 0xffffffffff177424 */ /* 0x000fe400078e00ff */
[----:B------:R-:W-:Y:S02]  /*1ed0*/  IMAD.MOV.U32 R26, RZ, RZ, R12 ;  /* 0x000000ffff1a7224 */ /* 0x000fe400078e000c */
[----:B------:R-:W-:Y:S05]  /*1ee0*/  CALL.REL.NOINC `($__internal_6_$__cuda_sm70_shflsync_bfly_p) ;  /* 0x00000bf000007944 */ /* 0x000fea0003c00000 */
[----:B-1----:R-:W-:Y:S01]  /*1ef0*/  IMAD.MOV.U32 R13, RZ, RZ, R24 ;  /* 0x000000ffff0d7224 */ /* 0x002fe200078e0018 */
[----:B0-----:R-:W-:Y:S05]  /*1f00*/  BRA `(.L_x_340) ;  /* 0xffffeb5000007947 */ /* 0x001fea000383ffff */
.L_x_311:
[----:B------:R-:W-:Y:S01]  /*1f10*/  IMAD.MOV.U32 R26, RZ, RZ, R16 ;  /* 0x000000ffff1a7224 */ /* 0x000fe200078e0010 */
[----:B------:R-:W-:Y:S01]  /*1f20*/  MOV R14, 0x1f70 ;  /* 0x00001f70000e7802 */ /* 0x000fe20000000f00 */
[----:B------:R-:W-:Y:S02]  /*1f30*/  IMAD.MOV.U32 R25, RZ, RZ, 0x4 ;  /* 0x00000004ff197424 */ /* 0x000fe400078e00ff */
[----:B------:R-:W-:Y:S02]  /*1f40*/  IMAD.MOV.U32 R24, RZ, RZ, 0x1f ;  /* 0x0000001fff187424 */ /* 0x000fe400078e00ff */
[----:B------:R-:W-:-:S02]  /*1f50*/  IMAD.MOV.U32 R23, RZ, RZ, -0x1 ;  /* 0xffffffffff177424 */ /* 0x000fc400078e00ff */
[----:B0-----:R-:W-:Y:S05]  /*1f60*/  CALL.REL.NOINC `($__internal_6_$__cuda_sm70_shflsync_bfly_p) ;  /* 0x00000b7000007944 */ /* 0x001fea0003c00000 */
[----:B-1----:R-:W-:Y:S01]  /*1f70*/  IMAD.MOV.U32 R17, RZ, RZ, R24 ;  /* 0x000000ffff117224 */ /* 0x002fe200078e0018 */
[----:B0-----:R-:W-:Y:S05]  /*1f80*/  BRA `(.L_x_341) ;  /* 0xffffeb3000007947 */ /* 0x001fea000383ffff */
.L_x_312:
[----:B------:R-:W-:Y:S01]  /*1f90*/  IMAD.MOV.U32 R26, RZ, RZ, R19 ;  /* 0x000000ffff1a7224 */ /* 0x000fe200078e0013 */
[----:B------:R-:W-:Y:S01]  /*1fa0*/  MOV R14, 0x1ff0 ;  /* 0x00001ff0000e7802 */ /* 0x000fe20000000f00 */
[----:B------:R-:W-:-:S02]  /*1fb0*/  IMAD.MOV.U32 R25, RZ, RZ, 0x4 ;  /* 0x00000004ff197424 */ /* 0x000fc400078e00ff */
[----:B------:R-:W-:Y:S02]  /*1fc0*/  IMAD.MOV.U32 R24, RZ, RZ, 0x1f ;  /* 0x0000001fff187424 */ /* 0x000fe400078e00ff */
[----:B------:R-:W-:Y:S02]  /*1fd0*/  IMAD.MOV.U32 R23, RZ, RZ, -0x1 ;  /* 0xffffffffff177424 */ /* 0x000fe400078e00ff */
[----:B-12---:R-:W-:Y:S05]  /*1fe0*/  CALL.REL.NOINC `($__internal_6_$__cuda_sm70_shflsync_bfly_p) ;  /* 0x00000af000007944 */ /* 0x006fea0003c00000 */
[----:B------:R-:W-:Y:S01]  /*1ff0*/  SEL R13, R13, R12, P0 ;  /* 0x0000000c0d0d7207 */ /* 0x000fe20000000000 */
[----:B-1----:R-:W-:Y:S01]  /*2000*/  IMAD.MOV.U32 R18, RZ, RZ, R24 ;  /* 0x000000ffff127224 */ /* 0x002fe200078e0018 */
[----:B------:R-:W-:Y:S01]  /*2010*/  MOV R14, 0x2070 ;  /* 0x00002070000e7802 */ /* 0x000fe20000000f00 */
[----:B0-----:R-:W-:Y:S02]  /*2020*/  IMAD.MOV.U32 R25, RZ, RZ, 0x4 ;  /* 0x00000004ff197424 */ /* 0x001fe400078e00ff */
[----:B------:R-:W-:Y:S02]  /*2030*/  IMAD.MOV.U32 R24, RZ, RZ, 0x1f ;  /* 0x0000001fff187424 */ /* 0x000fe400078e00ff */
[----:B------:R-:W-:Y:S02]  /*2040*/  IMAD.MOV.U32 R23, RZ, RZ, -0x1 ;  /* 0xffffffffff177424 */ /* 0x000fe400078e00ff */
[----:B------:R-:W-:-:S02]  /*2050*/  IMAD.MOV.U32 R26, RZ, RZ, R13 ;  /* 0x000000ffff1a7224 */ /* 0x000fc400078e000d */
[----:B------:R-:W-:Y:S05]  /*2060*/  CALL.REL.NOINC `($__internal_6_$__cuda_sm70_shflsync_bfly_p) ;  /* 0x00000a7000007944 */ /* 0x000fea0003c00000 */
[----:B-1----:R-:W-:Y:S01]  /*2070*/  IMAD.MOV.U32 R12, RZ, RZ, R24 ;  /* 0x000000ffff0c7224 */ /* 0x002fe200078e0018 */
[----:B0-----:R-:W-:Y:S05]  /*2080*/  BRA `(.L_x_342) ;  /* 0xffffea8000007947 */ /* 0x001fea000383ffff */
.L_x_313:
[----:B------:R-:W-:Y:S01]  /*2090*/  IMAD.MOV.U32 R26, RZ, RZ, R16 ;  /* 0x000000ffff1a7224 */ /* 0x000fe200078e0010 */
[----:B------:R-:W-:Y:S01]  /*20a0*/  MOV R14, 0x20f0 ;  /* 0x000020f0000e7802 */ /* 0x000fe20000000f00 */
[----:B------:R-:W-:-:S02]  /*20b0*/  IMAD.MOV.U32 R25, RZ, RZ, 0x2 ;  /* 0x00000002ff197424 */ /* 0x000fc400078e00ff */
[----:B------:R-:W-:Y:S02]  /*20c0*/  IMAD.MOV.U32 R24, RZ, RZ, 0x1f ;  /* 0x0000001fff187424 */ /* 0x000fe400078e00ff */
[----:B------:R-:W-:Y:S02]  /*20d0*/  IMAD.MOV.U32 R23, RZ, RZ, -0x1 ;  /* 0xffffffffff177424 */ /* 0x000fe400078e00ff */
[----:B0--3--:R-:W-:Y:S05]  /*20e0*/  CALL.REL.NOINC `($__internal_6_$__cuda_sm70_shflsync_bfly_p) ;  /* 0x000009f000007944 */ /* 0x009fea0003c00000 */
        /* <DEDUP_REMOVED lines=18> */
.L_x_314:
[----:B------:R-:W-:Y:S01]  /*2210*/  IMAD.MOV.U32 R26, RZ, RZ, R16 ;  /* 0x000000ffff1a7224 */ /* 0x000fe200078e0010 */
[----:B------:R-:W-:Y:S01]  /*2220*/  MOV R14, 0x2270 ;  /* 0x00002270000e7802 */ /* 0x000fe20000000f00 */
[----:B------:R-:W-:Y:S02]  /*2230*/  IMAD.MOV.U32 R25, RZ, RZ, 0x1 ;  /* 0x00000001ff197424 */ /* 0x000fe400078e00ff */
[----:B------:R-:W-:Y:S02]  /*2240*/  IMAD.MOV.U32 R24, RZ, RZ, 0x1f ;  /* 0x0000001fff187424 */ /* 0x000fe400078e00ff */
[----:B------:R-:W-:-:S02]  /*2250*/  IMAD.MOV.U32 R23, RZ, RZ, -0x1 ;  /* 0xffffffffff177424 */ /* 0x000fc400078e00ff */
[----:B--2---:R-:W-:Y:S05]  /*2260*/  CALL.REL.NOINC `($__internal_6_$__cuda_sm70_shflsync_bfly_p) ;  /* 0x0000087000007944 */ /* 0x004fea0003c00000 */
[----:B-1----:R-:W-:Y:S01]  /*2270*/  IMAD.MOV.U32 R17, RZ, RZ, R24 ;  /* 0x000000ffff117224 */ /* 0x002fe200078e0018 */
[----:B0-----:R-:W-:Y:S05]  /*2280*/  BRA `(.L_x_344) ;  /* 0xffffe9a000007947 */ /* 0x001fea000383ffff */
.L_x_315:
[----:B------:R-:W-:Y:S01]  /*2290*/  IMAD.MOV.U32 R26, RZ, RZ, R18 ;  /* 0x000000ffff1a7224 */ /* 0x000fe200078e0012 */
[----:B------:R-:W-:Y:S01]  /*22a0*/  MOV R14, 0x22f0 ;  /* 0x000022f0000e7802 */ /* 0x000fe20000000f00 */
[----:B------:R-:W-:-:S02]  /*22b0*/  IMAD.MOV.U32 R25, RZ, RZ, 0x1 ;  /* 0x00000001ff197424 */ /* 0x000fc400078e00ff */
[----:B------:R-:W-:Y:S02]  /*22c0*/  IMAD.MOV.U32 R24, RZ, RZ, 0x1f ;  /* 0x0000001fff187424 */ /* 0x000fe400078e00ff */
[----:B------:R-:W-:Y:S02]  /*22d0*/  IMAD.MOV.U32 R23, RZ, RZ, -0x1 ;  /* 0xffffffffff177424 */ /* 0x000fe400078e00ff */
[----:B01----:R-:W-:Y:S05]  /*22e0*/  CALL.REL.NOINC `($__internal_6_$__cuda_sm70_shflsync_bfly_p) ;  /* 0x000007f000007944 */ /* 0x003fea0003c00000 */
[----:B0-----:R-:W-:Y:S01]  /*22f0*/  SEL R26, R13, R12, P0 ;  /* 0x0000000c0d1a7207 */ /* 0x001fe20000000000 */
[----:B-1----:R-:W-:Y:S01]  /*2300*/  IMAD.MOV.U32 R13, RZ, RZ, R24 ;  /* 0x000000ffff0d7224 */ /* 0x002fe200078e0018 */
[----:B------:R-:W-:Y:S01]  /*2310*/  MOV R14, 0x2360 ;  /* 0x00002360000e7802 */ /* 0x000fe20000000f00 */
[----:B------:R-:W-:Y:S02]  /*2320*/  IMAD.MOV.U32 R25, RZ, RZ, 0x1 ;  /* 0x00000001ff197424 */ /* 0x000fe400078e00ff */
[----:B------:R-:W-:Y:S02]  /*2330*/  IMAD.MOV.U32 R24, RZ, RZ, 0x1f ;  /* 0x0000001fff187424 */ /* 0x000fe400078e00ff */
[----:B------:R-:W-:Y:S02]  /*2340*/  IMAD.MOV.U32 R23, RZ, RZ, -0x1 ;  /* 0xffffffffff177424 */ /* 0x000fe400078e00ff */
[----:B------:R-:W-:Y:S05]  /*2350*/  CALL.REL.NOINC `($__internal_6_$__cuda_sm70_shflsync_bfly_p) ;  /* 0x0000078000007944 */ /* 0x000fea0003c00000 */
[----:B-1----:R-:W-:Y:S01]  /*2360*/  IMAD.MOV.U32 R15, RZ, RZ, R24 ;  /* 0x000000ffff0f7224 */ /* 0x002fe200078e0018 */
[----:B0-----:R-:W-:Y:S05]  /*2370*/  BRA `(.L_x_345) ;  /* 0xffffe90000007947 */ /* 0x001fea000383ffff */
.L_x_322:
[----:B------:R-:W-:Y:S01]  /*2380*/  IMAD.MOV.U32 R26, RZ, RZ, R17 ;  /* 0x000000ffff1a7224 */ /* 0x000fe200078e0011 */
[----:B------:R-:W-:Y:S01]  /*2390*/  MOV R14, 0x23e0 ;  /* 0x000023e0000e7802 */ /* 0x000fe20000000f00 */
[----:B------:R-:W-:-:S02]  /*23a0*/  IMAD.MOV.U32 R25, RZ, RZ, 0x10 ;  /* 0x00000010ff197424 */ /* 0x000fc400078e00ff */
[----:B------:R-:W-:Y:S02]  /*23b0*/  IMAD.MOV.U32 R24, RZ, RZ, 0x1f ;  /* 0x0000001fff187424 */ /* 0x000fe400078e00ff */
[----:B------:R-:W-:Y:S02]  /*23c0*/  IMAD.MOV.U32 R23, RZ, RZ, -0x1 ;  /* 0xffffffffff177424 */ /* 0x000fe400078e00ff */
[----:B------:R-:W-:Y:S05]  /*23d0*/  CALL.REL.NOINC `($__internal_6_$__cuda_sm70_shflsync_bfly_p) ;  /* 0x0000070000007944 */ /* 0x000fea0003c00000 */
[----:B-1----:R-:W-:Y:S01]  /*23e0*/  IMAD.MOV.U32 R12, RZ, RZ, R24 ;  /* 0x000000ffff0c7224 */ /* 0x002fe200078e0018 */
[----:B0-----:R-:W-:Y:S05]  /*23f0*/  BRA `(.L_x_346) ;  /* 0xffffedf000007947 */ /* 0x001fea000383ffff */
.L_x_323:
[----:B------:R-:W-:Y:S01]  /*2400*/  IMAD.MOV.U32 R26, RZ, RZ, R13 ;  /* 0x000000ffff1a7224 */ /* 0x000fe200078e000d */
[----:B------:R-:W-:Y:S01]  /*2410*/  MOV R14, 0x2460 ;  /* 0x00002460000e7802 */ /* 0x000fe20000000f00 */
[----:B------:R-:W-:Y:S02]  /*2420*/  IMAD.MOV.U32 R25, RZ, RZ, 0x10 ;  /* 0x00000010ff197424 */ /* 0x000fe400078e00ff */
[----:B------:R-:W-:Y:S02]  /*2430*/  IMAD.MOV.U32 R24, RZ, RZ, 0x1f ;  /* 0x0000001fff187424 */ /* 0x000fe400078e00ff */
[----:B------:R-:W-:Y:S02]  /*2440*/  IMAD.MOV.U32 R23, RZ, RZ, -0x1 ;  /* 0xffffffffff177424 */ /* 0x000fe400078e00ff */
[----:B01----:R-:W-:Y:S05]  /*2450*/  CALL.REL.NOINC `($__internal_6_$__cuda_sm70_shflsync_bfly_p) ;  /* 0x0000068000007944 */ /* 0x003fea0003c00000 */
[----:B-1----:R-:W-:Y:S01]  /*2460*/  IMAD.MOV.U32 R18, RZ, RZ, R24 ;  /* 0x000000ffff127224 */ /* 0x002fe200078e0018 */
[----:B------:R-:W-:Y:S01]  /*2470*/  MOV R14, 0x24d0 ;  /* 0x000024d0000e7802 */ /* 0x000fe20000000f00 */
[----:B0-----:R-:W-:-:S02]  /*2480*/  IMAD.MOV.U32 R26, RZ, RZ, R16 ;  /* 0x000000ffff1a7224 */ /* 0x001fc400078e0010 */
[----:B------:R-:W-:Y:S02]  /*2490*/  IMAD.MOV.U32 R25, RZ, RZ, 0x10 ;  /* 0x00000010ff197424 */ /* 0x000fe400078e00ff */
[----:B------:R-:W-:Y:S02]  /*24a0*/  IMAD.MOV.U32 R24, RZ, RZ, 0x1f ;  /* 0x0000001fff187424 */ /* 0x000fe400078e00ff */
[----:B------:R-:W-:Y:S02]  /*24b0*/  IMAD.MOV.U32 R23, RZ, RZ, -0x1 ;  /* 0xffffffffff177424 */ /* 0x000fe400078e00ff */
[----:B------:R-:W-:Y:S05]  /*24c0*/  CALL.REL.NOINC `($__internal_6_$__cuda_sm70_shflsync_bfly_p) ;  /* 0x0000061000007944 */ /* 0x000fea0003c00000 */
[----:B-1----:R-:W-:Y:S01]  /*24d0*/  IMAD.MOV.U32 R19, RZ, RZ, R24 ;  /* 0x000000ffff137224 */ /* 0x002fe200078e0018 */
[----:B0-----:R-:W-:Y:S05]  /*24e0*/  BRA `(.L_x_347) ;  /* 0xffffed3000007947 */ /* 0x001fea000383ffff */
.L_x_324:
[----:B------:R-:W-:Y:S01]  /*24f0*/  IMAD.MOV.U32 R26, RZ, RZ, R12 ;  /* 0x000000ffff1a7224 */ /* 0x000fe200078e000c */
[----:B------:R-:W-:Y:S01]  /*2500*/  MOV R14, 0x2550 ;  /* 0x00002550000e7802 */ /* 0x000fe20000000f00 */
[----:B------:R-:W-:Y:S02]  /*2510*/  IMAD.MOV.U32 R25, RZ, RZ, 0x8 ;  /* 0x00000008ff197424 */ /* 0x000fe400078e00ff */
[----:B------:R-:W-:Y:S02]  /*2520*/  IMAD.MOV.U32 R24, RZ, RZ, 0x1f ;  /* 0x0000001fff187424 */ /* 0x000fe400078e00ff */
[----:B------:R-:W-:-:S02]  /*2530*/  IMAD.MOV.U32 R23, RZ, RZ, -0x1 ;  /* 0xffffffffff177424 */ /* 0x000fc400078e00ff */
[----:B0-23--:R-:W-:Y:S05]  /*2540*/  CALL.REL.NOINC `($__internal_6_$__cuda_sm70_shflsync_bfly_p) ;  /* 0x0000059000007944 */ /* 0x00dfea0003c00000 */
[----:B------:R-:W-:Y:S01]  /*2550*/  FSEL R18, R18, R13, P1 ;  /* 0x0000000d12127208 */ /* 0x000fe20000800000 */
[----:B-1----:R-:W-:Y:S01]  /*2560*/  IMAD.MOV.U32 R17, RZ, RZ, R24 ;  /* 0x000000ffff117224 */ /* 0x002fe200078e0018 */
[----:B------:R-:W-:Y:S01]  /*2570*/  MOV R14, 0x25d0 ;  /* 0x000025d0000e7802 */ /* 0x000fe20000000f00 */
[----:B0-----:R-:W-:-:S02]  /*2580*/  IMAD.MOV.U32 R25, RZ, RZ, 0x8 ;  /* 0x00000008ff197424 */ /* 0x001fc400078e00ff */
[----:B------:R-:W-:Y:S02]  /*2590*/  IMAD.MOV.U32 R24, RZ, RZ, 0x1f ;  /* 0x0000001fff187424 */ /* 0x000fe400078e00ff */
[----:B------:R-:W-:Y:S02]  /*25a0*/  IMAD.MOV.U32 R23, RZ, RZ, -0x1 ;  /* 0xffffffffff177424 */ /* 0x000fe400078e00ff */
[----:B------:R-:W-:Y:S02]  /*25b0*/  IMAD.MOV.U32 R26, RZ, RZ, R18 ;  /* 0x000000ffff1a7224 */ /* 0x000fe400078e0012 */
[----:B------:R-:W-:Y:S05]  /*25c0*/  CALL.REL.NOINC `($__internal_6_$__cuda_sm70_shflsync_bfly_p) ;  /* 0x0000051000007944 */ /* 0x000fea0003c00000 */
[----:B------:R-:W-:Y:S01]  /*25d0*/  SEL R19, R19, R16, P1 ;  /* 0x0000001013137207 */ /* 0x000fe20000800000 */
[----:B-1----:R-:W-:Y:S01]  /*25e0*/  IMAD.MOV.U32 R13, RZ, RZ, R24 ;  /* 0x000000ffff0d7224 */ /* 0x002fe200078e0018 */
[----:B------:R-:W-:Y:S01]  /*25f0*/  MOV R14, 0x2650 ;  /* 0x00002650000e7802 */ /* 0x000fe20000000f00 */
[----:B0-----:R-:W-:Y:S02]  /*2600*/  IMAD.MOV.U32 R25, RZ, RZ, 0x8 ;  /* 0x00000008ff197424 */ /* 0x001fe400078e00ff */
[----:B------:R-:W-:Y:S02]  /*2610*/  IMAD.MOV.U32 R24, RZ, RZ, 0x1f ;  /* 0x0000001fff187424 */ /* 0x000fe400078e00ff */
[----:B------:R-:W-:-:S02]  /*2620*/  IMAD.MOV.U32 R23, RZ, RZ, -0x1 ;  /* 0xffffffffff177424 */ /* 0x000fc400078e00ff */
[----:B------:R-:W-:Y:S02]  /*2630*/  IMAD.MOV.U32 R26, RZ, RZ, R19 ;  /* 0x000000ffff1a7224 */ /* 0x000fe400078e0013 */
[----:B------:R-:W-:Y:S05]  /*2640*/  CALL.REL.NOINC `($__internal_6_$__cuda_sm70_shflsync_bfly_p) ;  /* 0x0000049000007944 */ /* 0x000fea0003c00000 */
[----:B-1----:R-:W-:Y:S01]  /*2650*/  IMAD.MOV.U32 R16, RZ, RZ, R24 ;  /* 0x000000ffff107224 */ /* 0x002fe200078e0018 */
[----:B0-----:R-:W-:Y:S05]  /*2660*/  BRA `(.L_x_348) ;  /* 0xffffec7000007947 */ /* 0x001fea000383ffff */
.L_x_325:
[----:B------:R-:W-:Y:S01]  /*2670*/  IMAD.MOV.U32 R26, RZ, RZ, R12 ;  /* 0x000000ffff1a7224 */ /* 0x000fe200078e000c */
[----:B------:R-:W-:Y:S01]  /*2680*/  MOV R14, 0x26d0 ;  /* 0x000026d0000e7802 */ /* 0x000fe20000000f00 */
[----:B------:R-:W-:Y:S02]  /*2690*/  IMAD.MOV.U32 R25, RZ, RZ, 0x4 ;  /* 0x00000004ff197424 */ /* 0x000fe400078e00ff */
[----:B------:R-:W-:Y:S02]  /*26a0*/  IMAD.MOV.U32 R24, RZ, RZ, 0x1f ;  /* 0x0000001fff187424 */ /* 0x000fe400078e00ff */
[----:B------:R-:W-:Y:S02]  /*26b0*/  IMAD.MOV.U32 R23, RZ, RZ, -0x1 ;  /* 0xffffffffff177424 */ /* 0x000fe400078e00ff */
[----:B--2---:R-:W-:Y:S05]  /*26c0*/  CALL.REL.NOINC `($__internal_6_$__cuda_sm70_shflsync_bfly_p) ;  /* 0x0000041000007944 */ /* 0x004fea0003c00000 */
[----:B-1----:R-:W-:Y:S01]  /*26d0*/  IMAD.MOV.U32 R17, RZ, RZ, R24 ;  /* 0x000000ffff117224 */ /* 0x002fe200078e0018 */
[----:B0-----:R-:W-:Y:S05]  /*26e0*/  BRA `(.L_x_349) ;  /* 0xffffec5000007947 */ /* 0x001fea000383ffff */
.L_x_326:
[----:B------:R-:W-:Y:S01]  /*26f0*/  IMAD.MOV.U32 R26, RZ, RZ, R13 ;  /* 0x000000ffff1a7224 */ /* 0x000fe200078e000d */
[----:B------:R-:W-:Y:S01]  /*2700*/  MOV R14, 0x2750 ;  /* 0x00002750000e7802 */ /* 0x000fe20000000f00 */
[----:B------:R-:W-:-:S02]  /*2710*/  IMAD.MOV.U32 R25, RZ, RZ, 0x4 ;  /* 0x00000004ff197424 */ /* 0x000fc400078e00ff */
[----:B------:R-:W-:Y:S02]  /*2720*/  IMAD.MOV.U32 R24, RZ, RZ, 0x1f ;  /* 0x0000001fff187424 */ /* 0x000fe400078e00ff */
[----:B------:R-:W-:Y:S02]  /*2730*/  IMAD.MOV.U32 R23, RZ, RZ, -0x1 ;  /* 0xffffffffff177424 */ /* 0x000fe400078e00ff */
[----:B01----:R-:W-:Y:S05]  /*2740*/  CALL.REL.NOINC `($__internal_6_$__cuda_sm70_shflsync_bfly_p) ;  /* 0x0000039000007944 */ /* 0x003fea0003c00000 */
        /* <DEDUP_REMOVED lines=10> */
.L_x_327:
[----:B------:R-:W-:Y:S01]  /*27f0*/  IMAD.MOV.U32 R26, RZ, RZ, R12 ;  /* 0x000000ffff1a7224 */ /* 0x000fe200078e000c */
[----:B------:R-:W-:Y:S01]  /*2800*/  MOV R14, 0x2850 ;  /* 0x00002850000e7802 */ /* 0x000fe20000000f00 */
[----:B------:R-:W-:-:S02]  /*2810*/  IMAD.MOV.U32 R25, RZ, RZ, 0x2 ;  /* 0x00000002ff197424 */ /* 0x000fc400078e00ff */
[----:B------:R-:W-:Y:S02]  /*2820*/  IMAD.MOV.U32 R24, RZ, RZ, 0x1f ;  /* 0x0000001fff187424 */ /* 0x000fe400078e00ff */
[----:B------:R-:W-:Y:S02]  /*2830*/  IMAD.MOV.U32 R23, RZ, RZ, -0x1 ;  /* 0xffffffffff177424 */ /* 0x000fe400078e00ff */
[----:B--23--:R-:W-:Y:S05]  /*2840*/  CALL.REL.NOINC `($__internal_6_$__cuda_sm70_shflsync_bfly_p) ;  /* 0x0000029000007944 */ /* 0x00cfea0003c00000 */
        /* <DEDUP_REMOVED lines=18> */
.L_x_328:
        /* <DEDUP_REMOVED lines=8> */
.L_x_329:
[----:B------:R-:W-:Y:S01]  /*29f0*/  IMAD.MOV.U32 R26, RZ, RZ, R18 ;  /* 0x000000ffff1a7224 */ /* 0x000fe200078e0012 */
[----:B------:R-:W-:Y:S01]  /*2a00*/  MOV R14, 0x2a50 ;  /* 0x00002a50000e7802 */ /* 0x000fe20000000f00 */
[----:B------:R-:W-:-:S02]  /*2a10*/  IMAD.MOV.U32 R25, RZ, RZ, 0x1 ;  /* 0x00000001ff197424 */ /* 0x000fc400078e00ff */
[----:B------:R-:W-:Y:S02]  /*2a20*/  IMAD.MOV.U32 R24, RZ, RZ, 0x1f ;  /* 0x0000001fff187424 */ /* 0x000fe400078e00ff */
[----:B------:R-:W-:Y:S02]  /*2a30*/  IMAD.MOV.U32 R23, RZ, RZ, -0x1 ;  /* 0xffffffffff177424 */ /* 0x000fe400078e00ff */
[----:B01----:R-:W-:Y:S05]  /*2a40*/  CALL.REL.NOINC `($__internal_6_$__cuda_sm70_shflsync_bfly_p) ;  /* 0x0000009000007944 */ /* 0x003fea0003c00000 */
[----:B-1----:R-:W-:Y:S01]  /*2a50*/  IMAD.MOV.U32 R13, RZ, RZ, R24 ;  /* 0x000000ffff0d7224 */ /* 0x002fe200078e0018 */
[----:B0-----:R-:W-:Y:S01]  /*2a60*/  SEL R26, R16, R19, P0 ;  /* 0x00000013101a7207 */ /* 0x001fe20000000000 */
[----:B------:R-:W-:Y:S01]  /*2a70*/  IMAD.MOV.U32 R25, RZ, RZ, 0x1 ;  /* 0x00000001ff197424 */ /* 0x000fe200078e00ff */
[----:B------:R-:W-:Y:S01]  /*2a80*/  MOV R14, 0x2ac0 ;  /* 0x00002ac0000e7802 */ /* 0x000fe20000000f00 */
[----:B------:R-:W-:Y:S02]  /*2a90*/  IMAD.MOV.U32 R24, RZ, RZ, 0x1f ;  /* 0x0000001fff187424 */ /* 0x000fe400078e00ff */
[----:B------:R-:W-:Y:S02]  /*2aa0*/  IMAD.MOV.U32 R23, RZ, RZ, -0x1 ;  /* 0xffffffffff177424 */ /* 0x000fe400078e00ff */
[----:B------:R-:W-:Y:S05]  /*2ab0*/  CALL.REL.NOINC `($__internal_6_$__cuda_sm70_shflsync_bfly_p) ;  /* 0x0000002000007944 */ /* 0x000fea0003c00000 */
[----:B-1----:R-:W-:Y:S01]  /*2ac0*/  IMAD.MOV.U32 R15, RZ, RZ, R24 ;  /* 0x000000ffff0f7224 */ /* 0x002fe200078e0018 */
[----:B0-----:R-:W-:Y:S05]  /*2ad0*/  BRA `(.L_x_353) ;  /* 0xffffea2000007947 */ /* 0x001fea000383ffff */
        .weak           $__internal_6_$__cuda_sm70_shflsync_bfly_p
        .type           $__internal_6_$__cuda_sm70_shflsync_bfly_p,@function
        .size           $__internal_6_$__cuda_sm70_shflsync_bfly_p,(.L_x_10950 - $__internal_6_$__cuda_sm70_shflsync_bfly_p)
$__internal_6_$__cuda_sm70_shflsync_bfly_p:
[----:B------:R-:W-:Y:S01]  /*2ae0*/  IMAD.MOV.U32 R15, RZ, RZ, 0x0 ;  /* 0x00000000ff0f7424 */ /* 0x000fe200078e00ff */
[----:B------:R-:W-:Y:S04]  /*2af0*/  WARPSYNC R23 ;  /* 0x0000001700007348 */ /* 0x000fe80003800000 */
[----:B------:R0:W1:Y:S01]  /*2b00*/  SHFL.BFLY PT, R24, R26, R25, R24 ;  /* 0x0c0000191a187389 */ /* 0x00006200000e0018 */
[----:B------:R-:W-:Y:S05]  /*2b10*/  RET.REL.NODEC R14 `(_ZN4vllm3moe10topkGatingILi8ELi256ELi4ELi16ELi32El13__nv_bfloat16LNS0_11ScoringFuncE1EEEvPKT5_PKbPfiPT4_PiiiibPKf) ;  /* 0xffffd4e00e007950 */ /* 0x000fea0003c3ffff */
.L_x_354:
        /* <DEDUP_REMOVED lines=14> */
.L_x_10950:


//--------------------- .text._ZN4vllm3moe10topkGatingILi8ELi128ELi4ELi16ELi32El13__nv_bfloat16LNS0_11ScoringFuncE1EEEvPKT5_PKbPfiPT4_PiiiibPKf --------------------------
	.section	.text._ZN4vllm3moe10topkGatingILi8ELi128ELi4ELi16ELi32El13__nv_bfloat16LNS0_11ScoringFuncE1EEEvPKT5_PKbPfiPT4_PiiiibPKf,"ax",@progbits
	.sectioninfo	@"SHI_REGISTERS=30"
	.align	128
        .global         _ZN4vllm3moe10topkGatingILi8ELi128ELi4ELi16ELi32El13__nv_bfloat16LNS0_11ScoringFuncE1EEEvPKT5_PKbPfiPT4_PiiiibPKf
        .type           _ZN4vllm3moe10topkGatingILi8ELi128ELi4ELi16ELi32El13__nv_bfloat16LNS0_11ScoringFuncE1EEEvPKT5_PKbPfiPT4_PiiiibPKf,@function
        .size           _ZN4vllm3moe10topkGatingILi8ELi128ELi4ELi16ELi32El13__nv_bfloat16LNS0_11ScoringFuncE1EEEvPKT5_PKbPfiPT4_PiiiibPKf,(.L_x_10951 - _ZN4vllm3moe10topkGatingILi8ELi128ELi4ELi16ELi32El13__nv_bfloat16LNS0_11ScoringFuncE1EEEvPKT5_PKbPfiPT4_PiiiibPKf)
        .other          _ZN4vllm3moe10topkGatingILi8ELi128ELi4ELi16ELi32El13__nv_bfloat16LNS0_11ScoringFuncE1EEEvPKT5_PKbPfiPT4_PiiiibPKf,@"STO_CUDA_ENTRY STV_DEFAULT"
_ZN4vllm3moe10topkGatingILi8ELi128ELi4ELi16ELi32El13__nv_bfloat16LNS0_11ScoringFuncE1EEEvPKT5_PKbPfiPT4_PiiiibPKf:
.text._ZN4vllm3moe10topkGatingILi8ELi128ELi4ELi16ELi32El13__nv_bfloat16LNS0_11ScoringFuncE1EEEvPKT5_PKbPfiPT4_PiiiibPKf:
[----:B------:R-:W-:-:S04]  /*0000*/  IMAD.MOV.U32 R1, RZ, RZ, c[0x0][0x28] ;  /* 0x00000a00ff017624 */ /* 0x000fc800078e00ff */
[----:B------:R-:W0:Y:S01]  /*0010*/  S2R R2, SR_CTAID.X ;  /* 0x0000000000027919 */ /* 0x000e220000002500 */
[----:B------:R-:W-:-:S03]  /*0020*/  IADD3 R1, R1, -0x20, RZ ;  /* 0xffffffe001017810 */ /* 0x000fc60007ffe0ff */
[----:B------:R-:W0:Y:S04]  /*0030*/  S2R R3, SR_TID.Y ;  /* 0x0000000000037919 */ /* 0x000e280000002200 */
[----:B------:R-:W1:Y:S01]  /*0040*/  S2R R0, SR_TID.X ;  /* 0x0000000000007919 */ /* 0x000e620000002100 */
[----:B0-----:R-:W-:-:S04]  /*0050*/  IMAD R2, R2, 0x4, R3 ;  /* 0x0000000402027824 */ /* 0x001fc800078e0203 */
[----:B------:R-:W-:-:S05]  /*0060*/  IMAD.SHL.U32 R21, R2, 0x2, RZ ;  /* 0x0000000202157824 */ /* 0x000fca00078e00ff */
        /* <DEDUP_REMOVED lines=101> */
.L_x_355:
[----:B------:R0:W-:Y:S04]  /*06c0*/  STL.128 [R1], R4 ;  /* 0x0000000401007387 */ /* 0x0001e80000100c00 */
[----:B------:R0:W-:Y:S02]  /*06d0*/  STL.128 [R1+0x10], R8 ;  /* 0x0000100801007387 */ /* 0x0001e40000100c00 */
.L_x_356:
        /* <DEDUP_REMOVED lines=9> */
.L_x_370:
        /* <DEDUP_REMOVED lines=33> */
.L_x_385:
[----:B------:R-:W-:Y:S05]  /*0980*/  BRA.DIV ~URZ, `(.L_x_360) ;  /* 0x000011b27f007947 */ /* 0x000fea000b800000 */
[----:B------:R2:W3:Y:S04]  /*0990*/  SHFL.BFLY PT, R18, R13, 0x8, 0x101f ;  /* 0x0d101f000d127f89 */ /* 0x0004e800000e0000 */
[----:B------:R2:W4:Y:S02]  /*09a0*/  SHFL.BFLY PT, R17, R12, 0x8, 0x101f ;  /* 0x0d101f000c117f89 */ /* 0x00052400000e0000 */
.L_x_386:
        /* <DEDUP_REMOVED lines=12> */
.L_x_387:
[----:B-1----:R-:W-:-:S13]  /*0a70*/  FSETP.GEU.FTZ.AND P1, PT, R16, R19, PT ;  /* 0x000000131000720b */ /* 0x002fda0003f3e000 */
[----:B------:R-:W-:-:S04]  /*0a80*/  @P1 FSETP.NEU.FTZ.AND P2, PT, R16, R19, PT ;  /* 0x000000131000120b */ /* 0x000fc80003f5d000 */
[----:B---3--:R-:W-:-:S13]  /*0a90*/  @P1 ISETP.LT.AND P0, PT, R12, R17, !P2 ;  /* 0x000000110c00120c */ /* 0x008fda0005701270 */
[----:B0-----:R-:W-:Y:S01]  /*0aa0*/  FSEL R16, R19, R16, P0 ;  /* 0x0000001013107208 */ /* 0x001fe20000000000 */
[----:B------:R-:W-:Y:S05]  /*0ab0*/  BRA.DIV ~URZ, `(.L_x_362) ;  /* 0x000012f27f007947 */ /* 0x000fea000b800000 */
[----:B------:R0:W1:Y:S02]  /*0ac0*/  SHFL.BFLY PT, R19, R16, 0x2, 0x101f ;  /* 0x0c501f0010137f89 */ /* 0x00006400000e0000 */
.L_x_388:
[----:B--2---:R-:W-:Y:S01]  /*0ad0*/  FSEL R13, R13, R18, P0 ;  /* 0x000000120d0d7208 */ /* 0x004fe20000000000 */
[----:B------:R-:W-:Y:S05]  /*0ae0*/  BRA.DIV ~URZ, `(.L_x_363) ;  /* 0x000013427f007947 */ /* 0x000fea000b800000 */
[----:B------:R-:W-:Y:S01]  /*0af0*/  SEL R12, R12, R17, P0 ;  /* 0x000000110c0c7207 */ /* 0x000fe20000000000 */
[----:B------:R2:W3:Y:S04]  /*0b00*/  SHFL.BFLY PT, R18, R13, 0x2, 0x101f ;  /* 0x0c501f000d127f89 */ /* 0x0004e800000e0000 */
[----:B------:R2:W4:Y:S02]  /*0b10*/  SHFL.BFLY PT, R17, R12, 0x2, 0x101f ;  /* 0x0c501f000c117f89 */ /* 0x00052400000e0000 */
.L_x_389:
        /* <DEDUP_REMOVED lines=12> */
.L_x_390:
[----:B-1----:R-:W-:Y:S01]  /*0be0*/  FSETP.GEU.FTZ.AND P1, PT, R16, R19, PT ;  /* 0x000000131000720b */ /* 0x002fe20003f3e000 */
[----:B------:R-:W-:Y:S01]  /*0bf0*/  BSSY B1, `(.L_x_365) ;  /* 0x000001c000017945 */ /* 0x000fe20003800000 */
[----:B------:R-:W-:-:S11]  /*0c00*/  IADD3 R24, R22, 0x1, RZ ;  /* 0x0000000116187810 */ /* 0x000fd60007ffe0ff */
[----:B------:R-:W-:-:S04]  /*0c10*/  @P1 FSETP.NEU.FTZ.AND P2, PT, R16, R19, PT ;  /* 0x000000131000120b */ /* 0x000fc80003f5d000 */
[----:B---3--:R-:W-:Y:S02]  /*0c20*/  @P1 ISETP.LT.AND P0, PT, R15, R26, !P2 ;  /* 0x0000001a0f00120c */ /* 0x008fe40005701270 */
[----:B------:R-:W-:Y:S02]  /*0c30*/  LOP3.LUT P1, R23, R0, 0xf, RZ, 0xc0, !PT ;  /* 0x0000000f00177812 */ /* 0x000fe4000782c0ff */
[----:B------:R-:W-:-:S09]  /*0c40*/  ISETP.GE.AND P2, PT, R24, c[0x0][0x190], PT ;  /* 0x0000640018007a0c */ /* 0x000fd20003f46270 */
[----:B--2---:R-:W-:Y:S02]  /*0c50*/  FSEL R25, R12, R13, P0 ;  /* 0x0000000d0c197208 */ /* 0x004fe40000000000 */
[----:B0-----:R-:W-:Y:S01]  /*0c60*/  SEL R26, R15, R26, P0 ;  /* 0x0000001a0f1a7207 */ /* 0x001fe20000000000 */
        /* <DEDUP_REMOVED lines=20> */
.L_x_366:
[----:B------:R-:W-:Y:S05]  /*0db0*/  BSYNC B1 ;  /* 0x0000000000017941 */ /* 0x000fea0003800000 */
.L_x_365:
        /* <DEDUP_REMOVED lines=20> */
.L_x_369:
[----:B------:R-:W-:Y:S05]  /*0f00*/  BSYNC B1 ;  /* 0x0000000000017941 */ /* 0x000fea0003800000 */
.L_x_368:
[----:B0-----:R-:W-:Y:S05]  /*0f10*/  BRA `(.L_x_370) ;  /* 0xfffff85000007947 */ /* 0x001fea000383ffff */
.L_x_358:
[----:B------:R-:W-:Y:S02]  /*0f20*/  IMAD.MOV.U32 R22, RZ, RZ, RZ ;  /* 0x000000ffff167224 */ /* 0x000fe400078e00ff */
.L_x_381:
        /* <DEDUP_REMOVED lines=33> */
.L_x_391:
[----:B------:R-:W-:Y:S05]  /*1140*/  BRA.DIV ~URZ, `(.L_x_372) ;  /* 0x00000fd27f007947 */ /* 0x000fea000b800000 */
[----:B------:R2:W3:Y:S04]  /*1150*/  SHFL.BFLY PT, R17, R12, 0x8, 0x101f ;  /* 0x0d101f000c117f89 */ /* 0x0004e800000e0000 */
[----:B------:R2:W4:Y:S02]  /*1160*/  SHFL.BFLY PT, R16, R13, 0x8, 0x101f ;  /* 0x0d101f000d107f89 */ /* 0x00052400000e0000 */
.L_x_392:
        /* <DEDUP_REMOVED lines=12> */
.L_x_393:
[----:B-1----:R-:W-:-:S13]  /*1230*/  FSETP.GEU.FTZ.AND P1, PT, R19, R18, PT ;  /* 0x000000121300720b */ /* 0x002fda0003f3e000 */
[----:B------:R-:W-:-:S04]  /*1240*/  @P1 FSETP.NEU.FTZ.AND P2, PT, R19, R18, PT ;  /* 0x000000121300120b */ /* 0x000fc80003f5d000 */
[----:B---3--:R-:W-:-:S13]  /*1250*/  @P1 ISETP.LT.AND P0, PT, R16, R13, !P2 ;  /* 0x0000000d1000120c */ /* 0x008fda0005701270 */
[----:B0-----:R-:W-:Y:S01]  /*1260*/  FSEL R19, R18, R19, P0 ;  /* 0x0000001312137208 */ /* 0x001fe20000000000 */
[----:B------:R-:W-:Y:S05]  /*1270*/  BRA.DIV ~URZ, `(.L_x_374) ;  /* 0x000011127f007947 */ /* 0x000fea000b800000 */
[----:B------:R0:W1:Y:S02]  /*1280*/  SHFL.BFLY PT, R18, R19, 0x2, 0x101f ;  /* 0x0c501f0013127f89 */ /* 0x00006400000e0000 */
.L_x_394:
[----:B--2---:R-:W-:Y:S01]  /*1290*/  FSEL R17, R17, R12, P0 ;  /* 0x0000000c11117208 */ /* 0x004fe20000000000 */
[----:B------:R-:W-:Y:S05]  /*12a0*/  BRA.DIV ~URZ, `(.L_x_375) ;  /* 0x000011627f007947 */ /* 0x000fea000b800000 */
[----:B------:R-:W-:Y:S01]  /*12b0*/  SEL R13, R16, R13, P0 ;  /* 0x0000000d100d7207 */ /* 0x000fe20000000000 */
[----:B------:R2:W3:Y:S04]  /*12c0*/  SHFL.BFLY PT, R12, R17, 0x2, 0x101f ;  /* 0x0c501f00110c7f89 */ /* 0x0004e800000e0000 */
[----:B------:R2:W4:Y:S02]  /*12d0*/  SHFL.BFLY PT, R16, R13, 0x2, 0x101f ;  /* 0x0c501f000d107f89 */ /* 0x00052400000e0000 */
.L_x_395:
        /* <DEDUP_REMOVED lines=12> */
.L_x_396:
        /* <DEDUP_REMOVED lines=28> */
.L_x_378:
[----:B------:R-:W-:Y:S05]  /*1560*/  BSYNC B1 ;  /* 0x0000000000017941 */ /* 0x000fea0003800000 */
.L_x_377:
        /* <DEDUP_REMOVED lines=20> */
.L_x_380:
[----:B------:R-:W-:Y:S05]  /*16b0*/  BSYNC B1 ;  /* 0x0000000000017941 */ /* 0x000fea0003800000 */
.L_x_379:
[----:B0-----:R-:W-:Y:S05]  /*16c0*/  BRA `(.L_x_381) ;  /* 0xfffff86000007947 */ /* 0x001fea000383ffff */
.L_x_367:
[----:B------:R-:W-:Y:S05]  /*16d0*/  BSYNC B0 ;  /* 0x0000000000007941 */ /* 0x000fea0003800000 */
.L_x_357:
        /* <DEDUP_REMOVED lines=19> */
.L_x_383:
        /* <DEDUP_REMOVED lines=20> */
.L_x_382:
[----:B------:R-:W-:Y:S05]  /*1950*/  @!P2 EXIT ;  /* 0x000000000000a94d */ /* 0x000fea0003800000 */
[----:B------:R-:W2:Y:S01]  /*1960*/  S2UR UR4, SR_CTAID.X ;  /* 0x00000000000479c3 */ /* 0x000ea20000002500 */
[----:B-1----:R-:W1:Y:S01]  /*1970*/  S2R R3, SR_TID.Y ;  /* 0x0000000000037919 */ /* 0x002e620000002200 */
[----:B------:R3:W4:Y:S01]  /*1980*/  MUFU.RCP R9, R20 ;  /* 0x0000001400097308 */ /* 0x0007220000001000 */
[----:B------:R-:W-:Y:S01]  /*1990*/  IMAD.MOV.U32 R2, RZ, RZ, 0x4 ;  /* 0x00000004ff027424 */ /* 0x000fe200078e00ff */
[----:B--2---:R-:W-:-:S06]  /*19a0*/  USHF.L.U32 UR4, UR4, 0x3, URZ ;  /* 0x0000000304047899 */ /* 0x004fcc000800063f */
[----:B------:R-:W-:-:S05]  /*19b0*/  LEA.HI R0, R0, UR4, RZ, 0x1c ;  /* 0x0000000400007c11 */ /* 0x000fca000f8fe0ff */
[----:B-1----:R-:W-:-:S04]  /*19c0*/  IMAD R3, R3, 0x2, R0 ;  /* 0x0000000203037824 */ /* 0x002fc800078e0200 */
[----:B------:R-:W-:-:S04]  /*19d0*/  IMAD R3, R3, c[0x0][0x190], R6 ;  /* 0x0000640003037a24 */ /* 0x000fc800078e0206 */
[----:B------:R-:W-:-:S04]  /*19e0*/  IMAD.WIDE R2, R3, R2, c[0x0][0x170] ;  /* 0x00005c0003027625 */ /* 0x000fc800078e0202 */
[----:B------:R-:W-:Y:S02]  /*19f0*/  IMAD.MOV.U32 R0, RZ, RZ, R2 ;  /* 0x000000ffff007224 */ /* 0x000fe400078e0002 */
[----:B---34-:R-:W-:Y:S02]  /*1a00*/  IMAD.MOV.U32 R7, RZ, RZ, R3 ;  /* 0x000000ffff077224 */ /* 0x018fe400078e0003 */
.L_x_384:
        /* <DEDUP_REMOVED lines=11> */
.L_x_359:
[----:B------:R-:W-:Y:S01]  /*1ac0*/  IMAD.MOV.U32 R26, RZ, RZ, R19 ;  /* 0x000000ffff1a7224 */ /* 0x000fe200078e0013 */
[----:B------:R-:W-:Y:S01]  /*1ad0*/  MOV R14, 0x1b20 ;  /* 0x00001b20000e7802 */ /* 0x000fe20000000f00 */
[----:B------:R-:W-:Y:S02]  /*1ae0*/  IMAD.MOV.U32 R25, RZ, RZ, 0x8 ;  /* 0x00000008ff197424 */ /* 0x000fe400078e00ff */
[----:B------:R-:W-:Y:S02]  /*1af0*/  IMAD.MOV.U32 R24, RZ, RZ, 0x101f ;  /* 0x0000101fff187424 */ /* 0x000fe400078e00ff */
[----:B------:R-:W-:Y:S02]  /*1b00*/  IMAD.MOV.U32 R23, RZ, RZ, -0x1 ;  /* 0xffffffffff177424 */ /* 0x000fe400078e00ff */
[----:B------:R-:W-:Y:S05]  /*1b10*/  CALL.REL.NOINC `($__internal_7_$__cuda_sm70_shflsync_bfly_p) ;  /* 0x00000b6000007944 */ /* 0x000fea0003c00000 */
[----:B-1----:R-:W-:Y:S01]  /*1b20*/  IMAD.MOV.U32 R16, RZ, RZ, R24 ;  /* 0x000000ffff107224 */ /* 0x002fe200078e0018 */
[----:B0-----:R-:W-:Y:S05]  /*1b30*/  BRA `(.L_x_385) ;  /* 0xffffee4000007947 */ /* 0x001fea000383ffff */
.L_x_360:
[----:B------:R-:W-:Y:S01]  /*1b40*/  IMAD.MOV.U32 R26, RZ, RZ, R13 ;  /* 0x000000ffff1a7224 */ /* 0x000fe200078e000d */
[----:B------:R-:W-:Y:S01]  /*1b50*/  MOV R14, 0x1ba0 ;  /* 0x00001ba0000e7802 */ /* 0x000fe20000000f00 */
[----:B------:R-:W-:Y:S02]  /*1b60*/  IMAD.MOV.U32 R25, RZ, RZ, 0x8 ;  /* 0x00000008ff197424 */ /* 0x000fe400078e00ff */
[----:B------:R-:W-:-:S02]  /*1b70*/  IMAD.MOV.U32 R24, RZ, RZ, 0x101f ;  /* 0x0000101fff187424 */ /* 0x000fc400078e00ff */
[----:B------:R-:W-:Y:S02]  /*1b80*/  IMAD.MOV.U32 R23, RZ, RZ, -0x1 ;  /* 0xffffffffff177424 */ /* 0x000fe400078e00ff */
[----:B01----:R-:W-:Y:S05]  /*1b90*/  CALL.REL.NOINC `($__internal_7_$__cuda_sm70_shflsync_bfly_p) ;  /* 0x00000ae000007944 */ /* 0x003fea0003c00000 */
[----:B-1----:R-:W-:Y:S01]  /*1ba0*/  IMAD.MOV.U32 R18, RZ, RZ, R24 ;  /* 0x000000ffff127224 */ /* 0x002fe200078e0018 */
[----:B------:R-:W-:Y:S01]  /*1bb0*/  MOV R14, 0x1c10 ;  /* 0x00001c10000e7802 */ /* 0x000fe20000000f00 */
[----:B0-----:R-:W-:Y:S02]  /*1bc0*/  IMAD.MOV.U32 R26, RZ, RZ, R12 ;  /* 0x000000ffff1a7224 */ /* 0x001fe400078e000c */
[----:B------:R-:W-:Y:S02]  /*1bd0*/  IMAD.MOV.U32 R25, RZ, RZ, 0x8 ;  /* 0x00000008ff197424 */ /* 0x000fe400078e00ff */
[----:B------:R-:W-:Y:S02]  /*1be0*/  IMAD.MOV.U32 R24, RZ, RZ, 0x101f ;  /* 0x0000101fff187424 */ /* 0x000fe400078e00ff */
[----:B------:R-:W-:Y:S02]  /*1bf0*/  IMAD.MOV.U32 R23, RZ, RZ, -0x1 ;  /* 0xffffffffff177424 */ /* 0x000fe400078e00ff */
[----:B------:R-:W-:Y:S05]  /*1c00*/  CALL.REL.NOINC `($__internal_7_$__cuda_sm70_shflsync_bfly_p) ;  /* 0x00000a7000007944 */ /* 0x000fea0003c00000 */
[----:B-1----:R-:W-:Y:S01]  /*1c10*/  IMAD.MOV.U32 R17, RZ, RZ, R24 ;  /* 0x000000ffff117224 */ /* 0x002fe200078e0018 */
[----:B0-----:R-:W-:Y:S05]  /*1c20*/  BRA `(.L_x_386) ;  /* 0xffffed8000007947 */ /* 0x001fea000383ffff */
.L_x_361:
[----:B------:R-:W-:Y:S01]  /*1c30*/  IMAD.MOV.U32 R26, RZ, RZ, R16 ;  /* 0x000000ffff1a7224 */ /* 0x000fe200078e0010 */
[----:B------:R-:W-:Y:S01]  /*1c40*/  MOV R14, 0x1c90 ;  /* 0x00001c90000e7802 */ /* 0x000fe20000000f00 */
[----:B------:R-:W-:-:S02]  /*1c50*/  IMAD.MOV.U32 R25, RZ, RZ, 0x4 ;  /* 0x00000004ff197424 */ /* 0x000fc400078e00ff */
[----:B------:R-:W-:Y:S02]  /*1c60*/  IMAD.MOV.U32 R24, RZ, RZ, 0x101f ;  /* 0x0000101fff187424 */ /* 0x000fe400078e00ff */
[----:B------:R-:W-:Y:S02]  /*1c70*/  IMAD.MOV.U32 R23, RZ, RZ, -0x1 ;  /* 0xffffffffff177424 */ /* 0x000fe400078e00ff */
[----:B0-23--:R-:W-:Y:S05]  /*1c80*/  CALL.REL.NOINC `($__internal_7_$__cuda_sm70_shflsync_bfly_p) ;  /* 0x000009f000007944 */ /* 0x00dfea0003c00000 */
[----:B------:R-:W-:Y:S01]  /*1c90*/  FSEL R18, R18, R13, P1 ;  /* 0x0000000d12127208 */ /* 0x000fe20000800000 */
[----:B-1----:R-:W-:Y:S01]  /*1ca0*/  IMAD.MOV.U32 R19, RZ, RZ, R24 ;  /* 0x000000ffff137224 */ /* 0x002fe200078e0018 */
[----:B------:R-:W-:Y:S01]  /*1cb0*/  MOV R14, 0x1d10 ;  /* 0x00001d10000e7802 */ /* 0x000fe20000000f00 */
[----:B0-----:R-:W-:Y:S02]  /*1cc0*/  IMAD.MOV.U32 R25, RZ, RZ, 0x4 ;  /* 0x00000004ff197424 */ /* 0x001fe400078e00ff */
[----:B------:R-:W-:Y:S02]  /*1cd0*/  IMAD.MOV.U32 R24, RZ, RZ, 0x101f ;  /* 0x0000101fff187424 */ /* 0x000fe400078e00ff */
[----:B------:R-:W-:Y:S02]  /*1ce0*/  IMAD.MOV.U32 R23, RZ, RZ, -0x1 ;  /* 0xffffffffff177424 */ /* 0x000fe400078e00ff */
[----:B------:R-:W-:-:S02]  /*1cf0*/  IMAD.MOV.U32 R26, RZ, RZ, R18 ;  /* 0x000000ffff1a7224 */ /* 0x000fc400078e0012 */
[----:B------:R-:W-:Y:S05]  /*1d00*/  CALL.REL.NOINC `($__internal_7_$__cuda_sm70_shflsync_bfly_p) ;  /* 0x0000097000007944 */ /* 0x000fea0003c00000 */
[----:B------:R-:W-:Y:S01]  /*1d10*/  SEL R17, R17, R12, P1 ;  /* 0x0000000c11117207 */ /* 0x000fe20000800000 */
[----:B-1----:R-:W-:Y:S01]  /*1d20*/  IMAD.MOV.U32 R13, RZ, RZ, R24 ;  /* 0x000000ffff0d7224 */ /* 0x002fe200078e0018 */
[----:B------:R-:W-:Y:S01]  /*1d30*/  MOV R14, 0x1d90 ;  /* 0x00001d90000e7802 */ /* 0x000fe20000000f00 */
[----:B0-----:R-:W-:-:S02]  /*1d40*/  IMAD.MOV.U32 R25, RZ, RZ, 0x4 ;  /* 0x00000004ff197424 */ /* 0x001fc400078e00ff */
[----:B------:R-:W-:Y:S02]  /*1d50*/  IMAD.MOV.U32 R24, RZ, RZ, 0x101f ;  /* 0x0000101fff187424 */ /* 0x000fe400078e00ff */
[----:B------:R-:W-:Y:S02]  /*1d60*/  IMAD.MOV.U32 R23, RZ, RZ, -0x1 ;  /* 0xffffffffff177424 */ /* 0x000fe400078e00ff */
[----:B------:R-:W-:Y:S02]  /*1d70*/  IMAD.MOV.U32 R26, RZ, RZ, R17 ;  /* 0x000000ffff1a7224 */ /* 0x000fe400078e0011 */
[----:B------:R-:W-:Y:S05]  /*1d80*/  CALL.REL.NOINC `($__internal_7_$__cuda_sm70_shflsync_bfly_p) ;  /* 0x000008f000007944 */ /* 0x000fea0003c00000 */
[----:B-1----:R-:W-:Y:S01]  /*1d90*/  IMAD.MOV.U32 R12, RZ, RZ, R24 ;  /* 0x000000ffff0c7224 */ /* 0x002fe200078e0018 */
[----:B0-----:R-:W-:Y:S05]  /*1da0*/  BRA `(.L_x_387) ;  /* 0xffffecc000007947 */ /* 0x001fea000383ffff */
.L_x_362:
[----:B------:R-:W-:Y:S01]  /*1db0*/  IMAD.MOV.U32 R26, RZ, RZ, R16 ;  /* 0x000000ffff1a7224 */ /* 0x000fe200078e0010 */
[----:B------:R-:W-:Y:S01]  /*1dc0*/  MOV R14, 0x1e10 ;  /* 0x00001e10000e7802 */ /* 0x000fe20000000f00 */
[----:B------:R-:W-:Y:S02]  /*1dd0*/  IMAD.MOV.U32 R25, RZ, RZ, 0x2 ;  /* 0x00000002ff197424 */ /* 0x000fe400078e00ff */
[----:B------:R-:W-:Y:S02]  /*1de0*/  IMAD.MOV.U32 R24, RZ, RZ, 0x101f ;  /* 0x0000101fff187424 */ /* 0x000fe400078e00ff */
[----:B------:R-:W-:-:S02]  /*1df0*/  IMAD.MOV.U32 R23, RZ, RZ, -0x1 ;  /* 0xffffffffff177424 */ /* 0x000fc400078e00ff */
[----:B--2---:R-:W-:Y:S05]  /*1e00*/  CALL.REL.NOINC `($__internal_7_$__cuda_sm70_shflsync_bfly_p) ;  /* 0x0000087000007944 */ /* 0x004fea0003c00000 */
[----:B-1----:R-:W-:Y:S01]  /*1e10*/  IMAD.MOV.U32 R19, RZ, RZ, R24 ;  /* 0x000000ffff137224 */ /* 0x002fe200078e0018 */
[----:B0-----:R-:W-:Y:S05]  /*1e20*/  BRA `(.L_x_388) ;  /* 0xffffeca000007947 */ /* 0x001fea000383ffff */
.L_x_363:
[----:B------:R-:W-:Y:S01]  /*1e30*/  IMAD.MOV.U32 R26, RZ, RZ, R13 ;  /* 0x000000ffff1a7224 */ /* 0x000fe200078e000d */
[----:B------:R-:W-:Y:S01]  /*1e40*/  MOV R14, 0x1e90 ;  /* 0x00001e90000e7802 */ /* 0x000fe20000000f00 */
[----:B------:R-:W-:-:S02]  /*1e50*/  IMAD.MOV.U32 R25, RZ, RZ, 0x2 ;  /* 0x00000002ff197424 */ /* 0x000fc400078e00ff */
[----:B------:R-:W-:Y:S02]  /*1e60*/  IMAD.MOV.U32 R24, RZ, RZ, 0x101f ;  /* 0x0000101fff187424 */ /* 0x000fe400078e00ff */
[----:B------:R-:W-:Y:S02]  /*1e70*/  IMAD.MOV.U32 R23, RZ, RZ, -0x1 ;  /* 0xffffffffff177424 */ /* 0x000fe400078e00ff */
[----:B01----:R-:W-:Y:S05]  /*1e80*/  CALL.REL.NOINC `($__internal_7_$__cuda_sm70_shflsync_bfly_p) ;  /* 0x000007f000007944 */ /* 0x003fea0003c00000 */
[----:B------:R-:W-:Y:S01]  /*1e90*/  SEL R12, R12, R17, P0 ;  /* 0x000000110c0c7207 */ /* 0x000fe20000000000 */
[----:B-1----:R-:W-:Y:S01]  /*1ea0*/  IMAD.MOV.U32 R18, RZ, RZ, R24 ;  /* 0x000000ffff127224 */ /* 0x002fe200078e0018 */
[----:B------:R-:W-:Y:S01]  /*1eb0*/  MOV R14, 0x1f10 ;  /* 0x00001f10000e7802 */ /* 0x000fe20000000f00 */
[----:B0-----:R-:W-:Y:S02]  /*1ec0*/  IMAD.MOV.U32 R25, RZ, RZ, 0x2 ;  /* 0x00000002ff197424 */ /* 0x001fe400078e00ff */
[----:B------:R-:W-:Y:S02]  /*1ed0*/  IMAD.MOV.U32 R24, RZ, RZ, 0x101f ;  /* 0x0000101fff187424 */ /* 0x000fe400078e00ff */
[----:B------:R-:W-:Y:S02]  /*1ee0*/  IMAD.MOV.U32 R23, RZ, RZ, -0x1 ;  /* 0xffffffffff177424 */ /* 0x000fe400078e00ff */
[----:B------:R-:W-:-:S02]  /*1ef0*/  IMAD.MOV.U32 R26, RZ, RZ, R12 ;  /* 0x000000ffff1a7224 */ /* 0x000fc400078e000c */
[----:B------:R-:W-:Y:S05]  /*1f00*/  CALL.REL.NOINC `($__internal_7_$__cuda_sm70_shflsync_bfly_p) ;  /* 0x0000077000007944 */ /* 0x000fea0003c00000 */
[----:B-1----:R-:W-:Y:S01]  /*1f10*/  IMAD.MOV.U32 R17, RZ, RZ, R24 ;  /* 0x000000ffff117224 */ /* 0x002fe200078e0018 */
[----:B0-----:R-:W-:Y:S05]  /*1f20*/  BRA `(.L_x_389) ;  /* 0xffffebf000007947 */ /* 0x001fea000383ffff */
.L_x_364:
[----:B------:R-:W-:Y:S01]  /*1f30*/  IMAD.MOV.U32 R26, RZ, RZ, R16 ;  /* 0x000000ffff1a7224 */ /* 0x000fe200078e0010 */
[----:B------:R-:W-:Y:S01]  /*1f40*/  MOV R14, 0x1f90 ;  /* 0x00001f90000e7802 */ /* 0x000fe20000000f00 */
[----:B------:R-:W-:-:S02]  /*1f50*/  IMAD.MOV.U32 R25, RZ, RZ, 0x1 ;  /* 0x00000001ff197424 */ /* 0x000fc400078e00ff */
[----:B------:R-:W-:Y:S02]  /*1f60*/  IMAD.MOV.U32 R24, RZ, RZ, 0x101f ;  /* 0x0000101fff187424 */ /* 0x000fe400078e00ff */
[----:B------:R-:W-:Y:S02]  /*1f70*/  IMAD.MOV.U32 R23, RZ, RZ, -0x1 ;  /* 0xffffffffff177424 */ /* 0x000fe400078e00ff */
[----:B--23--:R-:W-:Y:S05]  /*1f80*/  CALL.REL.NOINC `($__internal_7_$__cuda_sm70_shflsync_bfly_p) ;  /* 0x000006f000007944 */ /* 0x00cfea0003c00000 */
        /* <DEDUP_REMOVED lines=8> */
[----:B0-----:R-:W-:Y:S01]  /*2010*/  SEL R26, R17, R12, P1 ;  /* 0x0000000c111a7207 */ /* 0x001fe20000800000 */
[----:B-1----:R-:W-:Y:S01]  /*2020*/  IMAD.MOV.U32 R12, RZ, RZ, R24 ;  /* 0x000000ffff0c7224 */ /* 0x002fe200078e0018 */
[----:B------:R-:W-:Y:S01]  /*2030*/  MOV R14, 0x2080 ;  /* 0x00002080000e7802 */ /* 0x000fe20000000f00 */
[----:B------:R-:W-:-:S02]  /*2040*/  IMAD.MOV.U32 R25, RZ, RZ, 0x1 ;  /* 0x00000001ff197424 */ /* 0x000fc400078e00ff */
[----:B------:R-:W-:Y:S02]  /*2050*/  IMAD.MOV.U32 R24, RZ, RZ, 0x101f ;  /* 0x0000101fff187424 */ /* 0x000fe400078e00ff */
[----:B------:R-:W-:Y:S02]  /*2060*/  IMAD.MOV.U32 R23, RZ, RZ, -0x1 ;  /* 0xffffffffff177424 */ /* 0x000fe400078e00ff */
[----:B------:R-:W-:Y:S05]  /*2070*/  CALL.REL.NOINC `($__internal_7_$__cuda_sm70_shflsync_bfly_p) ;  /* 0x0000060000007944 */ /* 0x000fea0003c00000 */
[----:B-1----:R-:W-:Y:S01]  /*2080*/  IMAD.MOV.U32 R15, RZ, RZ, R24 ;  /* 0x000000ffff0f7224 */ /* 0x002fe200078e0018 */
[----:B0-----:R-:W-:Y:S05]  /*2090*/  BRA `(.L_x_390) ;  /* 0xffffeb4000007947 */ /* 0x001fea000383ffff */
.L_x_371:
        /* <DEDUP_REMOVED lines=8> */
.L_x_372:
[----:B------:R-:W-:Y:S01]  /*2120*/  IMAD.MOV.U32 R26, RZ, RZ, R12 ;  /* 0x000000ffff1a7224 */ /* 0x000fe200078e000c */
[----:B------:R-:W-:Y:S01]  /*2130*/  MOV R14, 0x2180 ;  /* 0x00002180000e7802 */ /* 0x000fe20000000f00 */
[----:B------:R-:W-:-:S02]  /*2140*/  IMAD.MOV.U32 R25, RZ, RZ, 0x8 ;  /* 0x00000008ff197424 */ /* 0x000fc400078e00ff */
[----:B------:R-:W-:Y:S02]  /*2150*/  IMAD.MOV.U32 R24, RZ, RZ, 0x101f ;  /* 0x0000101fff187424 */ /* 0x000fe400078e00ff */
[----:B------:R-:W-:Y:S02]  /*2160*/  IMAD.MOV.U32 R23, RZ, RZ, -0x1 ;  /* 0xffffffffff177424 */ /* 0x000fe400078e00ff */
[----:B01----:R-:W-:Y:S05]  /*2170*/  CALL.REL.NOINC `($__internal_7_$__cuda_sm70_shflsync_bfly_p) ;  /* 0x0000050000007944 */ /* 0x003fea0003c00000 */
[----:B-1----:R-:W-:Y:S01]  /*2180*/  IMAD.MOV.U32 R17, RZ, RZ, R24 ;  /* 0x000000ffff117224 */ /* 0x002fe200078e0018 */
[----:B------:R-:W-:Y:S01]  /*2190*/  MOV R14, 0x21f0 ;  /* 0x000021f0000e7802 */ /* 0x000fe20000000f00 */
[----:B0-----:R-:W-:Y:S02]  /*21a0*/  IMAD.MOV.U32 R26, RZ, RZ, R13 ;  /* 0x000000ffff1a7224 */ /* 0x001fe400078e000d */
[----:B------:R-:W-:Y:S02]  /*21b0*/  IMAD.MOV.U32 R25, RZ, RZ, 0x8 ;  /* 0x00000008ff197424 */ /* 0x000fe400078e00ff */
[----:B------:R-:W-:Y:S02]  /*21c0*/  IMAD.MOV.U32 R24, RZ, RZ, 0x101f ;  /* 0x0000101fff187424 */ /* 0x000fe400078e00ff */
[----:B------:R-:W-:-:S02]  /*21d0*/  IMAD.MOV.U32 R23, RZ, RZ, -0x1 ;  /* 0xffffffffff177424 */ /* 0x000fc400078e00ff */
[----:B------:R-:W-:Y:S05]  /*21e0*/  CALL.REL.NOINC `($__internal_7_$__cuda_sm70_shflsync_bfly_p) ;  /* 0x0000049000007944 */ /* 0x000fea0003c00000 */
[----:B-1----:R-:W-:Y:S01]  /*21f0*/  IMAD.MOV.U32 R16, RZ, RZ, R24 ;  /* 0x000000ffff107224 */ /* 0x002fe200078e0018 */
[----:B0-----:R-:W-:Y:S05]  /*2200*/  BRA `(.L_x_392) ;  /* 0xffffef6000007947 */ /* 0x001fea000383ffff */
.L_x_373:
        /* <DEDUP_REMOVED lines=24> */
.L_x_374:
        /* <DEDUP_REMOVED lines=8> */
.L_x_375:
        /* <DEDUP_REMOVED lines=16> */
.L_x_376:
        /* <DEDUP_REMOVED lines=15> */
[----:B0-----:R-:W-:Y:S01]  /*2600*/  SEL R26, R16, R13, P1 ;  /* 0x0000000d101a7207 */ /* 0x001fe20000800000 */
[----:B------:R-:W-:Y:S01]  /*2610*/  IMAD.MOV.U32 R25, RZ, RZ, 0x1 ;  /* 0x00000001ff197424 */ /* 0x000fe200078e00ff */
[----:B------:R-:W-:Y:S01]  /*2620*/  MOV R14, 0x2660 ;  /* 0x00002660000e7802 */ /* 0x000fe20000000f00 */
[----:B------:R-:W-:-:S02]  /*2630*/  IMAD.MOV.U32 R24, RZ, RZ, 0x101f ;  /* 0x0000101fff187424 */ /* 0x000fc400078e00ff */
[----:B------:R-:W-:Y:S02]  /*2640*/  IMAD.MOV.U32 R23, RZ, RZ, -0x1 ;  /* 0xffffffffff177424 */ /* 0x000fe400078e00ff */
[----:B------:R-:W-:Y:S05]  /*2650*/  CALL.REL.NOINC `($__internal_7_$__cuda_sm70_shflsync_bfly_p) ;  /* 0x0000002000007944 */ /* 0x000fea0003c00000 */
[----:B-1----:R-:W-:Y:S01]  /*2660*/  IMAD.MOV.U32 R13, RZ, RZ, R24 ;  /* 0x000000ffff0d7224 */ /* 0x002fe200078e0018 */
[----:B0-----:R-:W-:Y:S05]  /*2670*/  BRA `(.L_x_396) ;  /* 0xffffed2000007947 */ /* 0x001fea000383ffff */
        .weak           $__internal_7_$__cuda_sm70_shflsync_bfly_p
        .type           $__internal_7_$__cuda_sm70_shflsync_bfly_p,@function
        .size           $__internal_7_$__cuda_sm70_shflsync_bfly_p,(.L_x_10951 - $__internal_7_$__cuda_sm70_shflsync_bfly_p)
$__internal_7_$__cuda_sm70_shflsync_bfly_p:
[----:B------:R-:W-:Y:S01]  /*2680*/  IMAD.MOV.U32 R15, RZ, RZ, 0x0 ;  /* 0x00000000ff0f7424 */ /* 0x000fe200078e00ff */
[----:B------:R-:W-:Y:S04]  /*2690*/  WARPSYNC R23 ;  /* 0x0000001700007348 */ /* 0x000fe80003800000 */
[----:B------:R0:W1:Y:S01]  /*26a0*/  SHFL.BFLY PT, R24, R26, R25, R24 ;  /* 0x0c0000191a187389 */ /* 0x00006200000e0018 */
[----:B------:R-:W-:Y:S05]  /*26b0*/  RET.REL.NODEC R14 `(_ZN4vllm3moe10topkGatingILi8ELi128ELi4ELi16ELi32El13__nv_bfloat16LNS0_11ScoringFuncE1EEEvPKT5_PKbPfiPT4_PiiiibPKf) ;  /* 0xffffd9400e007950 */ /* 0x000fea0003c3ffff */
.L_x_397:
        /* <DEDUP_REMOVED lines=12> */
.L_x_10951:


//--------------------- .text._ZN4vllm3moe10topkGatingILi8ELi64ELi4ELi16ELi32El13__nv_bfloat16LNS0_11ScoringFuncE1EEEvPKT5_PKbPfiPT4_PiiiibPKf --------------------------
	.section	.text._ZN4vllm3moe10topkGatingILi8ELi64ELi4ELi16ELi32El13__nv_bfloat16LNS0_11ScoringFuncE1EEEvPKT5_PKbPfiPT4_PiiiibPKf,"ax",@progbits
	.sectioninfo	@"SHI_REGISTERS=30"
	.align	128
        .global         _ZN4vllm3moe10topkGatingILi8ELi64ELi4ELi16ELi32El13__nv_bfloat16LNS0_11ScoringFuncE1EEEvPKT5_PKbPfiPT4_PiiiibPKf
        .type           _ZN4vllm3moe10topkGatingILi8ELi64ELi4ELi16ELi32El13__nv_bfloat16LNS0_11ScoringFuncE1EEEvPKT5_PKbPfiPT4_PiiiibPKf,@function
        .size           _ZN4vllm3moe10topkGatingILi8ELi64ELi4ELi16ELi32El13__nv_bfloat16LNS0_11ScoringFuncE1EEEvPKT5_PKbPfiPT4_PiiiibPKf,(.L_x_10952 - _ZN4vllm3moe10topkGatingILi8ELi64ELi4ELi16ELi32El13__nv_bfloat16LNS0_11ScoringFuncE1EEEvPKT5_PKbPfiPT4_PiiiibPKf)
        .other          _ZN4vllm3moe10topkGatingILi8ELi64ELi4ELi16ELi32El13__nv_bfloat16LNS0_11ScoringFuncE1EEEvPKT5_PKbPfiPT4_PiiiibPKf,@"STO_CUDA_ENTRY STV_DEFAULT"
_ZN4vllm3moe10topkGatingILi8ELi64ELi4ELi16ELi32El13__nv_bfloat16LNS0_11ScoringFuncE1EEEvPKT5_PKbPfiPT4_PiiiibPKf:
.text._ZN4vllm3moe10topkGatingILi8ELi64ELi4ELi16ELi32El13__nv_bfloat16LNS0_11ScoringFuncE1EEEvPKT5_PKbPfiPT4_PiiiibPKf:
        /* <DEDUP_REMOVED lines=108> */
.L_x_398:
[----:B------:R0:W-:Y:S04]  /*06c0*/  STL.128 [R1], R4 ;  /* 0x0000000401007387 */ /* 0x0001e80000100c00 */
[----:B------:R0:W-:Y:S02]  /*06d0*/  STL.128 [R1+0x10], R8 ;  /* 0x0000100801007387 */ /* 0x0001e40000100c00 */
.L_x_399:
        /* <DEDUP_REMOVED lines=9> */
.L_x_412:
        /* <DEDUP_REMOVED lines=33> */
.L_x_426:
[----:B------:R-:W-:Y:S05]  /*0980*/  BRA.DIV ~URZ, `(.L_x_403) ;  /* 0x000010527f007947 */ /* 0x000fea000b800000 */
[----:B------:R2:W3:Y:S04]  /*0990*/  SHFL.BFLY PT, R19, R18, 0x4, 0x181f ;  /* 0x0c981f0012137f89 */ /* 0x0004e800000e0000 */
[----:B------:R2:W4:Y:S02]  /*09a0*/  SHFL.BFLY PT, R12, R13, 0x4, 0x181f ;  /* 0x0c981f000d0c7f89 */ /* 0x00052400000e0000 */
.L_x_427:
        /* <DEDUP_REMOVED lines=12> */
.L_x_428:
[----:B-1----:R-:W-:-:S13]  /*0a70*/  FSETP.GEU.FTZ.AND P1, PT, R16, R17, PT ;  /* 0x000000111000720b */ /* 0x002fda0003f3e000 */
[----:B------:R-:W-:-:S04]  /*0a80*/  @P1 FSETP.NEU.FTZ.AND P2, PT, R16, R17, PT ;  /* 0x000000111000120b */ /* 0x000fc80003f5d000 */
[----:B---3--:R-:W-:-:S13]  /*0a90*/  @P1 ISETP.LT.AND P0, PT, R13, R12, !P2 ;  /* 0x0000000c0d00120c */ /* 0x008fda0005701270 */
[----:B0-----:R-:W-:Y:S01]  /*0aa0*/  FSEL R16, R17, R16, P0 ;  /* 0x0000001011107208 */ /* 0x001fe20000000000 */
[----:B------:R-:W-:Y:S05]  /*0ab0*/  BRA.DIV ~URZ, `(.L_x_405) ;  /* 0x000011927f007947 */ /* 0x000fea000b800000 */
[----:B------:R0:W1:Y:S02]  /*0ac0*/  SHFL.BFLY PT, R17, R16, 0x1, 0x181f ;  /* 0x0c381f0010117f89 */ /* 0x00006400000e0000 */
.L_x_429:
[----:B--2---:R-:W-:Y:S01]  /*0ad0*/  FSEL R18, R18, R19, P0 ;  /* 0x0000001312127208 */ /* 0x004fe20000000000 */
[----:B------:R-:W-:Y:S05]  /*0ae0*/  BRA.DIV ~URZ, `(.L_x_406) ;  /* 0x000011e27f007947 */ /* 0x000fea000b800000 */
[----:B------:R-:W-:Y:S02]  /*0af0*/  SEL R26, R13, R12, P0 ;  /* 0x0000000c0d1a7207 */ /* 0x000fe40000000000 */
[----:B------:R2:W3:Y:S04]  /*0b00*/  SHFL.BFLY PT, R13, R18, 0x1, 0x181f ;  /* 0x0c381f00120d7f89 */ /* 0x0004e800000e0000 */
[----:B------:R2:W4:Y:S02]  /*0b10*/  SHFL.BFLY PT, R15, R26, 0x1, 0x181f ;  /* 0x0c381f001a0f7f89 */ /* 0x00052400000e0000 */
.L_x_430:
        /* <DEDUP_REMOVED lines=30> */
.L_x_408:
[----:B------:R-:W-:Y:S05]  /*0d00*/  BSYNC B1 ;  /* 0x0000000000017941 */ /* 0x000fea0003800000 */
.L_x_407:
        /* <DEDUP_REMOVED lines=20> */
.L_x_411:
[----:B------:R-:W-:Y:S05]  /*0e50*/  BSYNC B1 ;  /* 0x0000000000017941 */ /* 0x000fea0003800000 */
.L_x_410:
[----:B0-----:R-:W-:Y:S05]  /*0e60*/  BRA `(.L_x_412) ;  /* 0xfffff90000007947 */ /* 0x001fea000383ffff */
.L_x_401:
[----:B------:R-:W-:Y:S02]  /*0e70*/  IMAD.MOV.U32 R22, RZ, RZ, RZ ;  /* 0x000000ffff167224 */ /* 0x000fe400078e00ff */
.L_x_422:
        /* <DEDUP_REMOVED lines=33> */
.L_x_431:
[----:B------:R-:W-:Y:S05]  /*1090*/  BRA.DIV ~URZ, `(.L_x_414) ;  /* 0x00000da27f007947 */ /* 0x000fea000b800000 */
[----:B------:R2:W3:Y:S04]  /*10a0*/  SHFL.BFLY PT, R18, R13, 0x4, 0x181f ;  /* 0x0c981f000d127f89 */ /* 0x0004e800000e0000 */
[----:B------:R2:W4:Y:S02]  /*10b0*/  SHFL.BFLY PT, R16, R19, 0x4, 0x181f ;  /* 0x0c981f0013107f89 */ /* 0x00052400000e0000 */
.L_x_432:
        /* <DEDUP_REMOVED lines=12> */
.L_x_433:
[----:B-1----:R-:W-:-:S13]  /*1180*/  FSETP.GEU.FTZ.AND P1, PT, R12, R17, PT ;  /* 0x000000110c00720b */ /* 0x002fda0003f3e000 */
[----:B------:R-:W-:-:S04]  /*1190*/  @P1 FSETP.NEU.FTZ.AND P2, PT, R12, R17, PT ;  /* 0x000000110c00120b */ /* 0x000fc80003f5d000 */
[----:B---3--:R-:W-:-:S13]  /*11a0*/  @P1 ISETP.LT.AND P0, PT, R16, R19, !P2 ;  /* 0x000000131000120c */ /* 0x008fda0005701270 */
[----:B0-----:R-:W-:Y:S01]  /*11b0*/  FSEL R12, R17, R12, P0 ;  /* 0x0000000c110c7208 */ /* 0x001fe20000000000 */
[----:B------:R-:W-:Y:S05]  /*11c0*/  BRA.DIV ~URZ, `(.L_x_416) ;  /* 0x00000ee27f007947 */ /* 0x000fea000b800000 */
[----:B------:R0:W1:Y:S02]  /*11d0*/  SHFL.BFLY PT, R17, R12, 0x1, 0x181f ;  /* 0x0c381f000c117f89 */ /* 0x00006400000e0000 */
.L_x_434:
[----:B--2---:R-:W-:Y:S01]  /*11e0*/  FSEL R18, R18, R13, P0 ;  /* 0x0000000d12127208 */ /* 0x004fe20000000000 */
[----:B------:R-:W-:Y:S05]  /*11f0*/  BRA.DIV ~URZ, `(.L_x_417) ;  /* 0x00000f327f007947 */ /* 0x000fea000b800000 */
[----:B------:R-:W-:Y:S01]  /*1200*/  SEL R26, R16, R19, P0 ;  /* 0x00000013101a7207 */ /* 0x000fe20000000000 */
[----:B------:R2:W3:Y:S04]  /*1210*/  SHFL.BFLY PT, R13, R18, 0x1, 0x181f ;  /* 0x0c381f00120d7f89 */ /* 0x0004e800000e0000 */
[----:B------:R2:W4:Y:S02]  /*1220*/  SHFL.BFLY PT, R15, R26, 0x1, 0x181f ;  /* 0x0c381f001a0f7f89 */ /* 0x00052400000e0000 */
.L_x_435:
        /* <DEDUP_REMOVED lines=29> */
.L_x_419:
[----:B------:R-:W-:Y:S05]  /*1400*/  BSYNC B1 ;  /* 0x0000000000017941 */ /* 0x000fea0003800000 */
.L_x_418:
        /* <DEDUP_REMOVED lines=20> */
.L_x_421:
[----:B------:R-:W-:Y:S05]  /*1550*/  BSYNC B1 ;  /* 0x0000000000017941 */ /* 0x000fea0003800000 */
.L_x_420:
[----:B0-----:R-:W-:Y:S05]  /*1560*/  BRA `(.L_x_422) ;  /* 0xfffff91000007947 */ /* 0x001fea000383ffff */
.L_x_409:
[----:B------:R-:W-:Y:S05]  /*1570*/  BSYNC B0 ;  /* 0x0000000000007941 */ /* 0x000fea0003800000 */
.L_x_400:
        /* <DEDUP_REMOVED lines=19> */
.L_x_424:
        /* <DEDUP_REMOVED lines=20> */
.L_x_423:
        /* <DEDUP_REMOVED lines=12> */
.L_x_425:
        /* <DEDUP_REMOVED lines=11> */
.L_x_402:
[----:B------:R-:W-:Y:S01]  /*1960*/  IMAD.MOV.U32 R26, RZ, RZ, R17 ;  /* 0x000000ffff1a7224 */ /* 0x000fe200078e0011 */
[----:B------:R-:W-:Y:S01]  /*1970*/  MOV R14, 0x19c0 ;  /* 0x000019c0000e7802 */ /* 0x000fe20000000f00 */
[----:B------:R-:W-:Y:S02]  /*1980*/  IMAD.MOV.U32 R25, RZ, RZ, 0x4 ;  /* 0x00000004ff197424 */ /* 0x000fe400078e00ff */
[----:B------:R-:W-:Y:S02]  /*1990*/  IMAD.MOV.U32 R24, RZ, RZ, 0x181f ;  /* 0x0000181fff187424 */ /* 0x000fe400078e00ff */
[----:B------:R-:W-:Y:S02]  /*19a0*/  IMAD.MOV.U32 R23, RZ, RZ, -0x1 ;  /* 0xffffffffff177424 */ /* 0x000fe400078e00ff */
[----:B------:R-:W-:Y:S05]  /*19b0*/  CALL.REL.NOINC `($__internal_8_$__cuda_sm70_shflsync_bfly_p) ;  /* 0x0000086000007944 */ /* 0x000fea0003c00000 */
[----:B-1----:R-:W-:Y:S01]  /*19c0*/  IMAD.MOV.U32 R16, RZ, RZ, R24 ;  /* 0x000000ffff107224 */ /* 0x002fe200078e0018 */
[----:B0-----:R-:W-:Y:S05]  /*19d0*/  BRA `(.L_x_426) ;  /* 0xffffefa000007947 */ /* 0x001fea000383ffff */
.L_x_403:
[----:B------:R-:W-:Y:S01]  /*19e0*/  IMAD.MOV.U32 R26, RZ, RZ, R18 ;  /* 0x000000ffff1a7224 */ /* 0x000fe200078e0012 */
[----:B------:R-:W-:Y:S01]  /*19f0*/  MOV R14, 0x1a40 ;  /* 0x00001a40000e7802 */ /* 0x000fe20000000f00 */
[----:B------:R-:W-:Y:S02]  /*1a00*/  IMAD.MOV.U32 R25, RZ, RZ, 0x4 ;  /* 0x00000004ff197424 */ /* 0x000fe400078e00ff */
[----:B------:R-:W-:-:S02]  /*1a10*/  IMAD.MOV.U32 R24, RZ, RZ, 0x181f ;  /* 0x0000181fff187424 */ /* 0x000fc400078e00ff */
[----:B------:R-:W-:Y:S02]  /*1a20*/  IMAD.MOV.U32 R23, RZ, RZ, -0x1 ;  /* 0xffffffffff177424 */ /* 0x000fe400078e00ff */
[----:B01----:R-:W-:Y:S05]  /*1a30*/  CALL.REL.NOINC `($__internal_8_$__cuda_sm70_shflsync_bfly_p) ;  /* 0x000007e000007944 */ /* 0x003fea0003c00000 */
[----:B-1----:R-:W-:Y:S01]  /*1a40*/  IMAD.MOV.U32 R19, RZ, RZ, R24 ;  /* 0x000000ffff137224 */ /* 0x002fe200078e0018 */
[----:B------:R-:W-:Y:S01]  /*1a50*/  MOV R14, 0x1ab0 ;  /* 0x00001ab0000e7802 */ /* 0x000fe20000000f00 */
[----:B0-----:R-:W-:Y:S02]  /*1a60*/  IMAD.MOV.U32 R26, RZ, RZ, R13 ;  /* 0x000000ffff1a7224 */ /* 0x001fe400078e000d */
[----:B------:R-:W-:Y:S02]  /*1a70*/  IMAD.MOV.U32 R25, RZ, RZ, 0x4 ;  /* 0x00000004ff197424 */ /* 0x000fe400078e00ff */
[----:B------:R-:W-:Y:S02]  /*1a80*/  IMAD.MOV.U32 R24, RZ, RZ, 0x181f ;  /* 0x0000181fff187424 */ /* 0x000fe400078e00ff */
[----:B------:R-:W-:Y:S02]  /*1a90*/  IMAD.MOV.U32 R23, RZ, RZ, -0x1 ;  /* 0xffffffffff177424 */ /* 0x000fe400078e00ff */
[----:B------:R-:W-:Y:S05]  /*1aa0*/  CALL.REL.NOINC `($__internal_8_$__cuda_sm70_shflsync_bfly_p) ;  /* 0x0000077000007944 */ /* 0x000fea0003c00000 */
[----:B-1----:R-:W-:Y:S01]  /*1ab0*/  IMAD.MOV.U32 R12, RZ, RZ, R24 ;  /* 0x000000ffff0c7224 */ /* 0x002fe200078e0018 */
[----:B0-----:R-:W-:Y:S05]  /*1ac0*/  BRA `(.L_x_427) ;  /* 0xffffeee000007947 */ /* 0x001fea000383ffff */
.L_x_404:
[----:B------:R-:W-:Y:S01]  /*1ad0*/  IMAD.MOV.U32 R26, RZ, RZ, R16 ;  /* 0x000000ffff1a7224 */ /* 0x000fe200078e0010 */
[----:B------:R-:W-:Y:S01]  /*1ae0*/  MOV R14, 0x1b30 ;  /* 0x00001b30000e7802 */ /* 0x000fe20000000f00 */
[----:B------:R-:W-:-:S02]  /*1af0*/  IMAD.MOV.U32 R25, RZ, RZ, 0x2 ;  /* 0x00000002ff197424 */ /* 0x000fc400078e00ff */
[----:B------:R-:W-:Y:S02]  /*1b00*/  IMAD.MOV.U32 R24, RZ, RZ, 0x181f ;  /* 0x0000181fff187424 */ /* 0x000fe400078e00ff */
[----:B------:R-:W-:Y:S02]  /*1b10*/  IMAD.MOV.U32 R23, RZ, RZ, -0x1 ;  /* 0xffffffffff177424 */ /* 0x000fe400078e00ff */
[----:B0-23--:R-:W-:Y:S05]  /*1b20*/  CALL.REL.NOINC `($__internal_8_$__cuda_sm70_shflsync_bfly_p) ;  /* 0x000006f000007944 */ /* 0x00dfea0003c00000 */
[----:B------:R-:W-:Y:S01]  /*1b30*/  FSEL R19, R19, R18, P1 ;  /* 0x0000001213137208 */ /* 0x000fe20000800000 */
[----:B-1----:R-:W-:Y:S01]  /*1b40*/  IMAD.MOV.U32 R17, RZ, RZ, R24 ;  /* 0x000000ffff117224 */ /* 0x002fe200078e0018 */
[----:B------:R-:W-:Y:S01]  /*1b50*/  MOV R14, 0x1bb0 ;  /* 0x00001bb0000e7802 */ /* 0x000fe20000000f00 */
[----:B0-----:R-:W-:Y:S02]  /*1b60*/  IMAD.MOV.U32 R25, RZ, RZ, 0x2 ;  /* 0x00000002ff197424 */ /* 0x001fe400078e00ff */
[----:B------:R-:W-:Y:S02]  /*1b70*/  IMAD.MOV.U32 R24, RZ, RZ, 0x181f ;  /* 0x0000181fff187424 */ /* 0x000fe400078e00ff */
[----:B------:R-:W-:Y:S02]  /*1b80*/  IMAD.MOV.U32 R23, RZ, RZ, -0x1 ;  /* 0xffffffffff177424 */ /* 0x000fe400078e00ff */
[----:B------:R-:W-:-:S02]  /*1b90*/  IMAD.MOV.U32 R26, RZ, RZ, R19 ;  /* 0x000000ffff1a7224 */ /* 0x000fc400078e0013 */
[----:B------:R-:W-:Y:S05]  /*1ba0*/  CALL.REL.NOINC `($__internal_8_$__cuda_sm70_shflsync_bfly_p) ;  /* 0x0000067000007944 */ /* 0x000fea0003c00000 */
[----:B------:R-:W-:Y:S01]  /*1bb0*/  SEL R12, R12, R13, P1 ;  /* 0x0000000d0c0c7207 */ /* 0x000fe20000800000 */
[----:B-1----:R-:W-:Y:S01]  /*1bc0*/  IMAD.MOV.U32 R18, RZ, RZ, R24 ;  /* 0x000000ffff127224 */ /* 0x002fe200078e0018 */
[----:B------:R-:W-:Y:S01]  /*1bd0*/  MOV R14, 0x1c30 ;  /* 0x00001c30000e7802 */ /* 0x000fe20000000f00 */
[----:B0-----:R-:W-:-:S02]  /*1be0*/  IMAD.MOV.U32 R25, RZ, RZ, 0x2 ;  /* 0x00000002ff197424 */ /* 0x001fc400078e00ff */
[----:B------:R-:W-:Y:S02]  /*1bf0*/  IMAD.MOV.U32 R24, RZ, RZ, 0x181f ;  /* 0x0000181fff187424 */ /* 0x000fe400078e00ff */
[----:B------:R-:W-:Y:S02]  /*1c00*/  IMAD.MOV.U32 R23, RZ, RZ, -0x1 ;  /* 0xffffffffff177424 */ /* 0x000fe400078e00ff */
[----:B------:R-:W-:Y:S02]  /*1c10*/  IMAD.MOV.U32 R26, RZ, RZ, R12 ;  /* 0x000000ffff1a7224 */ /* 0x000fe400078e000c */
[----:B------:R-:W-:Y:S05]  /*1c20*/  CALL.REL.NOINC `($__internal_8_$__cuda_sm70_shflsync_bfly_p) ;  /* 0x000005f000007944 */ /* 0x000fea0003c00000 */
[----:B-1----:R-:W-:Y:S01]  /*1c30*/  IMAD.MOV.U32 R13, RZ, RZ, R24 ;  /* 0x000000ffff0d7224 */ /* 0x002fe200078e0018 */
[----:B0-----:R-:W-:Y:S05]  /*1c40*/  BRA `(.L_x_428) ;  /* 0xffffee2000007947 */ /* 0x001fea000383ffff */
.L_x_405:
[----:B------:R-:W-:Y:S01]  /*1c50*/  IMAD.MOV.U32 R26, RZ, RZ, R16 ;  /* 0x000000ffff1a7224 */ /* 0x000fe200078e0010 */
[----:B------:R-:W-:Y:S01]  /*1c60*/  MOV R14, 0x1cb0 ;  /* 0x00001cb0000e7802 */ /* 0x000fe20000000f00 */
[----:B------:R-:W-:Y:S02]  /*1c70*/  IMAD.MOV.U32 R25, RZ, RZ, 0x1 ;  /* 0x00000001ff197424 */ /* 0x000fe400078e00ff */
[----:B------:R-:W-:Y:S02]  /*1c80*/  IMAD.MOV.U32 R24, RZ, RZ, 0x181f ;  /* 0x0000181fff187424 */ /* 0x000fe400078e00ff */
[----:B------:R-:W-:-:S02]  /*1c90*/  IMAD.MOV.U32 R23, RZ, RZ, -0x1 ;  /* 0xffffffffff177424 */ /* 0x000fc400078e00ff */
[----:B--2---:R-:W-:Y:S05]  /*1ca0*/  CALL.REL.NOINC `($__internal_8_$__cuda_sm70_shflsync_bfly_p) ;  /* 0x0000057000007944 */ /* 0x004fea0003c00000 */
[----:B-1----:R-:W-:Y:S01]  /*1cb0*/  IMAD.MOV.U32 R17, RZ, RZ, R24 ;  /* 0x000000ffff117224 */ /* 0x002fe200078e0018 */
[----:B0-----:R-:W-:Y:S05]  /*1cc0*/  BRA `(.L_x_429) ;  /* 0xffffee0000007947 */ /* 0x001fea000383ffff */
.L_x_406:
[----:B------:R-:W-:Y:S01]  /*1cd0*/  IMAD.MOV.U32 R26, RZ, RZ, R18 ;  /* 0x000000ffff1a7224 */ /* 0x000fe200078e0012 */
[----:B------:R-:W-:Y:S01]  /*1ce0*/  MOV R14, 0x1d30 ;  /* 0x00001d30000e7802 */ /* 0x000fe20000000f00 */
[----:B------:R-:W-:-:S02]  /*1cf0*/  IMAD.MOV.U32 R25, RZ, RZ, 0x1 ;  /* 0x00000001ff197424 */ /* 0x000fc400078e00ff */
[----:B------:R-:W-:Y:S02]  /*1d00*/  IMAD.MOV.U32 R24, RZ, RZ, 0x181f ;  /* 0x0000181fff187424 */ /* 0x000fe400078e00ff */
[----:B------:R-:W-:Y:S02]  /*1d10*/  IMAD.MOV.U32 R23, RZ, RZ, -0x1 ;  /* 0xffffffffff177424 */ /* 0x000fe400078e00ff */
[----:B01----:R-:W-:Y:S05]  /*1d20*/  CALL.REL.NOINC `($__internal_8_$__cuda_sm70_shflsync_bfly_p) ;  /* 0x000004f000007944 */ /* 0x003fea0003c00000 */
[----:B0-----:R-:W-:Y:S01]  /*1d30*/  SEL R26, R13, R12, P0 ;  /* 0x0000000c0d1a7207 */ /* 0x001fe20000000000 */
[----:B-1----:R-:W-:Y:S01]  /*1d40*/  IMAD.MOV.U32 R13, RZ, RZ, R24 ;  /* 0x000000ffff0d7224 */ /* 0x002fe200078e0018 */
[----:B------:R-:W-:Y:S01]  /*1d50*/  MOV R14, 0x1da0 ;  /* 0x00001da0000e7802 */ /* 0x000fe20000000f00 */
[----:B------:R-:W-:Y:S02]  /*1d60*/  IMAD.MOV.U32 R25, RZ, RZ, 0x1 ;  /* 0x00000001ff197424 */ /* 0x000fe400078e00ff */
[----:B------:R-:W-:Y:S02]  /*1d70*/  IMAD.MOV.U32 R24, RZ, RZ, 0x181f ;  /* 0x0000181fff187424 */ /* 0x000fe400078e00ff */
[----:B------:R-:W-:Y:S02]  /*1d80*/  IMAD.MOV.U32 R23, RZ, RZ, -0x1 ;  /* 0xffffffffff177424 */ /* 0x000fe400078e00ff */
[----:B------:R-:W-:Y:S05]  /*1d90*/  CALL.REL.NOINC `($__internal_8_$__cuda_sm70_shflsync_bfly_p) ;  /* 0x0000048000007944 */ /* 0x000fea0003c00000 */
[----:B-1----:R-:W-:Y:S01]  /*1da0*/  IMAD.MOV.U32 R15, RZ, RZ, R24 ;  /* 0x000000ffff0f7224 */ /* 0x002fe200078e0018 */
[----:B0-----:R-:W-:Y:S05]  /*1db0*/  BRA `(.L_x_430) ;  /* 0xffffed6000007947 */ /* 0x001fea000383ffff */
.L_x_413:
[----:B------:R-:W-:Y:S01]  /*1dc0*/  IMAD.MOV.U32 R26, RZ, RZ, R12 ;  /* 0x000000ffff1a7224 */ /* 0x000fe200078e000c */
[----:B------:R-:W-:Y:S01]  /*1dd0*/  MOV R14, 0x1e20 ;  /* 0x00001e20000e7802 */ /* 0x000fe20000000f00 */
[----:B------:R-:W-:-:S02]  /*1de0*/  IMAD.MOV.U32 R25, RZ, RZ, 0x4 ;  /* 0x00000004ff197424 */ /* 0x000fc400078e00ff */
[----:B------:R-:W-:Y:S02]  /*1df0*/  IMAD.MOV.U32 R24, RZ, RZ, 0x181f ;  /* 0x0000181fff187424 */ /* 0x000fe400078e00ff */
[----:B------:R-:W-:Y:S02]  /*1e00*/  IMAD.MOV.U32 R23, RZ, RZ, -0x1 ;  /* 0xffffffffff177424 */ /* 0x000fe400078e00ff */
[----:B------:R-:W-:Y:S05]  /*1e10*/  CALL.REL.NOINC `($__internal_8_$__cuda_sm70_shflsync_bfly_p) ;  /* 0x0000040000007944 */ /* 0x000fea0003c00000 */
[----:B-1----:R-:W-:Y:S01]  /*1e20*/  IMAD.MOV.U32 R17, RZ, RZ, R24 ;  /* 0x000000ffff117224 */ /* 0x002fe200078e0018 */
[----:B0-----:R-:W-:Y:S05]  /*1e30*/  BRA `(.L_x_431) ;  /* 0xfffff25000007947 */ /* 0x001fea000383ffff */
.L_x_414:
[----:B------:R-:W-:Y:S01]  /*1e40*/  IMAD.MOV.U32 R26, RZ, RZ, R13 ;  /* 0x000000ffff1a7224 */ /* 0x000fe200078e000d */
[----:B------:R-:W-:Y:S01]  /*1e50*/  MOV R14, 0x1ea0 ;  /* 0x00001ea0000e7802 */ /* 0x000fe20000000f00 */
[----:B------:R-:W-:Y:S02]  /*1e60*/  IMAD.MOV.U32 R25, RZ, RZ, 0x4 ;  /* 0x00000004ff197424 */ /* 0x000fe400078e00ff */
[----:B------:R-:W-:Y:S02]  /*1e70*/  IMAD.MOV.U32 R24, RZ, RZ, 0x181f ;  /* 0x0000181fff187424 */ /* 0x000fe400078e00ff */
[----:B------:R-:W-:Y:S02]  /*1e80*/  IMAD.MOV.U32 R23, RZ, RZ, -0x1 ;  /* 0xffffffffff177424 */ /* 0x000fe400078e00ff */
[----:B01----:R-:W-:Y:S05]  /*1e90*/  CALL.REL.NOINC `($__internal_8_$__cuda_sm70_shflsync_bfly_p) ;  /* 0x0000038000007944 */ /* 0x003fea0003c00000 */
[----:B-1----:R-:W-:Y:S01]  /*1ea0*/  IMAD.MOV.U32 R18, RZ, RZ, R24 ;  /* 0x000000ffff127224 */ /* 0x002fe200078e0018 */
[----:B------:R-:W-:Y:S01]  /*1eb0*/  MOV R14, 0x1f10 ;  /* 0x00001f10000e7802 */ /* 0x000fe20000000f00 */
[----:B0-----:R-:W-:-:S02]  /*1ec0*/  IMAD.MOV.U32 R26, RZ, RZ, R19 ;  /* 0x000000ffff1a7224 */ /* 0x001fc400078e0013 */
[----:B------:R-:W-:Y:S02]  /*1ed0*/  IMAD.MOV.U32 R25, RZ, RZ, 0x4 ;  /* 0x00000004ff197424 */ /* 0x000fe400078e00ff */
[----:B------:R-:W-:Y:S02]  /*1ee0*/  IMAD.MOV.U32 R24, RZ, RZ, 0x181f ;  /* 0x0000181fff187424 */ /* 0x000fe400078e00ff */
[----:B------:R-:W-:Y:S02]  /*1ef0*/  IMAD.MOV.U32 R23, RZ, RZ, -0x1 ;  /* 0xffffffffff177424 */ /* 0x000fe400078e00ff */
[----:B------:R-:W-:Y:S05]  /*1f00*/  CALL.REL.NOINC `($__internal_8_$__cuda_sm70_shflsync_bfly_p) ;  /* 0x0000031000007944 */ /* 0x000fea0003c00000 */
[----:B-1----:R-:W-:Y:S01]  /*1f10*/  IMAD.MOV.U32 R16, RZ, RZ, R24 ;  /* 0x000000ffff107224 */ /* 0x002fe200078e0018 */
[----:B0-----:R-:W-:Y:S05]  /*1f20*/  BRA `(.L_x_432) ;  /* 0xfffff19000007947 */ /* 0x001fea000383ffff */
.L_x_415:
[----:B------:R-:W-:Y:S01]  /*1f30*/  IMAD.MOV.U32 R26, RZ, RZ, R12 ;  /* 0x000000ffff1a7224 */ /* 0x000fe200078e000c */
[----:B------:R-:W-:Y:S01]  /*1f40*/  MOV R14, 0x1f90 ;  /* 0x00001f90000e7802 */ /* 0x000fe20000000f00 */
[----:B------:R-:W-:Y:S02]  /*1f50*/  IMAD.MOV.U32 R25, RZ, RZ, 0x2 ;  /* 0x00000002ff197424 */ /* 0x000fe400078e00ff */
[----:B------:R-:W-:Y:S02]  /*1f60*/  IMAD.MOV.U32 R24, RZ, RZ, 0x181f ;  /* 0x0000181fff187424 */ /* 0x000fe400078e00ff */
[----:B------:R-:W-:-:S02]  /*1f70*/  IMAD.MOV.U32 R23, RZ, RZ, -0x1 ;  /* 0xffffffffff177424 */ /* 0x000fc400078e00ff */
[----:B--23--:R-:W-:Y:S05]  /*1f80*/  CALL.REL.NOINC `($__internal_8_$__cuda_sm70_shflsync_bfly_p) ;  /* 0x0000029000007944 */ /* 0x00cfea0003c00000 */
[----:B------:R-:W-:Y:S01]  /*1f90*/  FSEL R13, R18, R13, P1 ;  /* 0x0000000d120d7208 */ /* 0x000fe20000800000 */
[----:B-1----:R-:W-:Y:S01]  /*1fa0*/  IMAD.MOV.U32 R17, RZ, RZ, R24 ;  /* 0x000000ffff117224 */ /* 0x002fe200078e0018 */
[----:B------:R-:W-:Y:S01]  /*1fb0*/  MOV R14, 0x2010 ;  /* 0x00002010000e7802 */ /* 0x000fe20000000f00 */
[----:B0-----:R-:W-:-:S02]  /*1fc0*/  IMAD.MOV.U32 R25, RZ, RZ, 0x2 ;  /* 0x00000002ff197424 */ /* 0x001fc400078e00ff */
[----:B------:R-:W-:Y:S02]  /*1fd0*/  IMAD.MOV.U32 R24, RZ, RZ, 0x181f ;  /* 0x0000181fff187424 */ /* 0x000fe400078e00ff */
[----:B------:R-:W-:Y:S02]  /*1fe0*/  IMAD.MOV.U32 R23, RZ, RZ, -0x1 ;  /* 0xffffffffff177424 */ /* 0x000fe400078e00ff */
[----:B------:R-:W-:Y:S02]  /*1ff0*/  IMAD.MOV.U32 R26, RZ, RZ, R13 ;  /* 0x000000ffff1a7224 */ /* 0x000fe400078e000d */
[----:B------:R-:W-:Y:S05]  /*2000*/  CALL.REL.NOINC `($__internal_8_$__cuda_sm70_shflsync_bfly_p) ;  /* 0x0000021000007944 */ /* 0x000fea0003c00000 */
[----:B------:R-:W-:Y:S01]  /*2010*/  SEL R19, R16, R19, P1 ;  /* 0x0000001310137207 */ /* 0x000fe20000800000 */
[----:B-1----:R-:W-:Y:S01]  /*2020*/  IMAD.MOV.U32 R18, RZ, RZ, R24 ;  /* 0x000000ffff127224 */ /* 0x002fe200078e0018 */
[----:B------:R-:W-:Y:S01]  /*2030*/  MOV R14, 0x2090 ;  /* 0x00002090000e7802 */ /* 0x000fe20000000f00 */
[----:B0-----:R-:W-:Y:S02]  /*2040*/  IMAD.MOV.U32 R25, RZ, RZ, 0x2 ;  /* 0x00000002ff197424 */ /* 0x001fe400078e00ff */
[----:B------:R-:W-:Y:S02]  /*2050*/  IMAD.MOV.U32 R24, RZ, RZ, 0x181f ;  /* 0x0000181fff187424 */ /* 0x000fe400078e00ff */
[----:B------:R-:W-:-:S02]  /*2060*/  IMAD.MOV.U32 R23, RZ, RZ, -0x1 ;  /* 0xffffffffff177424 */ /* 0x000fc400078e00ff */
[----:B------:R-:W-:Y:S02]  /*2070*/  IMAD.MOV.U32 R26, RZ, RZ, R19 ;  /* 0x000000ffff1a7224 */ /* 0x000fe400078e0013 */
[----:B------:R-:W-:Y:S05]  /*2080*/  CALL.REL.NOINC `($__internal_8_$__cuda_sm70_shflsync_bfly_p) ;  /* 0x0000019000007944 */ /* 0x000fea0003c00000 */
[----:B-1----:R-:W-:Y:S01]  /*2090*/  IMAD.MOV.U32 R16, RZ, RZ, R24 ;  /* 0x000000ffff107224 */ /* 0x002fe200078e0018 */
[----:B0-----:R-:W-:Y:S05]  /*20a0*/  BRA `(.L_x_433) ;  /* 0xfffff0d000007947 */ /* 0x001fea000383ffff */
.L_x_416:
[----:B------:R-:W-:Y:S01]  /*20b0*/  IMAD.MOV.U32 R26, RZ, RZ, R12 ;  /* 0x000000ffff1a7224 */ /* 0x000fe200078e000c */
[----:B------:R-:W-:Y:S01]  /*20c0*/  MOV R14, 0x2110 ;  /* 0x00002110000e7802 */ /* 0x000fe20000000f00 */
[----:B------:R-:W-:Y:S02]  /*20d0*/  IMAD.MOV.U32 R25, RZ, RZ, 0x1 ;  /* 0x00000001ff197424 */ /* 0x000fe400078e00ff */
[----:B------:R-:W-:Y:S02]  /*20e0*/  IMAD.MOV.U32 R24, RZ, RZ, 0x181f ;  /* 0x0000181fff187424 */ /* 0x000fe400078e00ff */
[----:B------:R-:W-:Y:S02]  /*20f0*/  IMAD.MOV.U32 R23, RZ, RZ, -0x1 ;  /* 0xffffffffff177424 */ /* 0x000fe400078e00ff */
[----:B--2---:R-:W-:Y:S05]  /*2100*/  CALL.REL.NOINC `($__internal_8_$__cuda_sm70_shflsync_bfly_p) ;  /* 0x0000011000007944 */ /* 0x004fea0003c00000 */
[----:B-1----:R-:W-:Y:S01]  /*2110*/  IMAD.MOV.U32 R17, RZ, RZ, R24 ;  /* 0x000000ffff117224 */ /* 0x002fe200078e0018 */
[----:B0-----:R-:W-:Y:S05]  /*2120*/  BRA `(.L_x_434) ;  /* 0xfffff0b000007947 */ /* 0x001fea000383ffff */
.L_x_417:
[----:B------:R-:W-:Y:S01]  /*2130*/  IMAD.MOV.U32 R26, RZ, RZ, R18 ;  /* 0x000000ffff1a7224 */ /* 0x000fe200078e0012 */
[----:B------:R-:W-:Y:S01]  /*2140*/  MOV R14, 0x2190 ;  /* 0x00002190000e7802 */ /* 0x000fe20000000f00 */
[----:B------:R-:W-:-:S02]  /*2150*/  IMAD.MOV.U32 R25, RZ, RZ, 0x1 ;  /* 0x00000001ff197424 */ /* 0x000fc400078e00ff */
[----:B------:R-:W-:Y:S02]  /*2160*/  IMAD.MOV.U32 R24, RZ, RZ, 0x181f ;  /* 0x0000181fff187424 */ /* 0x000fe400078e00ff */
[----:B------:R-:W-:Y:S02]  /*2170*/  IMAD.MOV.U32 R23, RZ, RZ, -0x1 ;  /* 0xffffffffff177424 */ /* 0x000fe400078e00ff */
[----:B01----:R-:W-:Y:S05]  /*2180*/  CALL.REL.NOINC `($__internal_8_$__cuda_sm70_shflsync_bfly_p) ;  /* 0x0000009000007944 */ /* 0x003fea0003c00000 */
[----:B-1----:R-:W-:Y:S01]  /*2190*/  IMAD.MOV.U32 R13, RZ, RZ, R24 ;  /* 0x000000ffff0d7224 */ /* 0x002fe200078e0018 */
[----:B0-----:R-:W-:Y:S01]  /*21a0*/  SEL R26, R16, R19, P0 ;  /* 0x00000013101a7207 */ /* 0x001fe20000000000 */
[----:B------:R-:W-:Y:S01]  /*21b0*/  IMAD.MOV.U32 R25, RZ, RZ, 0x1 ;  /* 0x00000001ff197424 */ /* 0x000fe200078e00ff */
[----:B------:R-:W-:Y:S01]  /*21c0*/  MOV R14, 0x2200 ;  /* 0x00002200000e7802 */ /* 0x000fe20000000f00 */
[----:B------:R-:W-:Y:S02]  /*21d0*/  IMAD.MOV.U32 R24, RZ, RZ, 0x181f ;  /* 0x0000181fff187424 */ /* 0x000fe400078e00ff */
[----:B------:R-:W-:Y:S02]  /*21e0*/  IMAD.MOV.U32 R23, RZ, RZ, -0x1 ;  /* 0xffffffffff177424 */ /* 0x000fe400078e00ff */
[----:B------:R-:W-:Y:S05]  /*21f0*/  CALL.REL.NOINC `($__internal_8_$__cuda_sm70_shflsync_bfly_p) ;  /* 0x0000002000007944 */ /* 0x000fea0003c00000 */
[----:B-1----:R-:W-:Y:S01]  /*2200*/  IMAD.MOV.U32 R15, RZ, RZ, R24 ;  /* 0x000000ffff0f7224 */ /* 0x002fe200078e0018 */
[----:B0-----:R-:W-:Y:S05]  /*2210*/  BRA `(.L_x_435) ;  /* 0xfffff01000007947 */ /* 0x001fea000383ffff */
        .weak           $__internal_8_$__cuda_sm70_shflsync_bfly_p
        .type           $__internal_8_$__cuda_sm70_shflsync_bfly_p,@function
        .size           $__internal_8_$__cuda_sm70_shflsync_bfly_p,(.L_x_10952 - $__internal_8_$__cuda_sm70_shflsync_bfly_p)
$__internal_8_$__cuda_sm70_shflsync_bfly_p:
[----:B------:R-:W-:Y:S01]  /*2220*/  IMAD.MOV.U32 R15, RZ, RZ, 0x0 ;  /* 0x00000000ff0f7424 */ /* 0x000fe200078e00ff */
[----:B------:R-:W-:Y:S04]  /*2230*/  WARPSYNC R23 ;  /* 0x0000001700007348 */ /* 0x000fe80003800000 */
[----:B------:R0:W1:Y:S01]  /*2240*/  SHFL.BFLY PT, R24, R26, R25, R24 ;  /* 0x0c0000191a187389 */ /* 0x00006200000e0018 */
[----:B------:R-:W-:Y:S05]  /*2250*/  RET.REL.NODEC R14 `(_ZN4vllm3moe10topkGatingILi8ELi64ELi4ELi16ELi32El13__nv_bfloat16LNS0_11ScoringFuncE1EEEvPKT5_PKbPfiPT4_PiiiibPKf) ;  /* 0xffffdda00e007950 */ /* 0x000fea0003c3ffff */
.L_x_436:
        /* <DEDUP_REMOVED lines=10> */
.L_x_10952:


//--------------------- .text._ZN4vllm3moe10topkGatingILi8ELi32ELi4ELi16ELi32El13__nv_bfloat16LNS0_11ScoringFuncE1EEEvPKT5_PKbPfiPT4_PiiiibPKf --------------------------
	.section	.text._ZN4vllm3moe10topkGatingILi8ELi32ELi4ELi16ELi32El13__nv_bfloat16LNS0_11ScoringFuncE1EEEvPKT5_PKbPfiPT4_PiiiibPKf,"ax",@progbits
	.sectioninfo	@"SHI_REGISTERS=30"
	.align	128
        .global         _ZN4vllm3moe10topkGatingILi8ELi32ELi4ELi16ELi32El13__nv_bfloat16LNS0_11ScoringFuncE1EEEvPKT5_PKbPfiPT4_PiiiibPKf
        .type           _ZN4vllm3moe10topkGatingILi8ELi32ELi4ELi16ELi32El13__nv_bfloat16LNS0_11ScoringFuncE1EEEvPKT5_PKbPfiPT4_PiiiibPKf,@function
        .size           _ZN4vllm3moe10topkGatingILi8ELi32ELi4ELi16ELi32El13__nv_bfloat16LNS0_11ScoringFuncE1EEEvPKT5_PKbPfiPT4_PiiiibPKf,(.L_x_10953 - _ZN4vllm3moe10topkGatingILi8ELi32ELi4ELi16ELi32El13__nv_bfloat16LNS0_11ScoringFuncE1EEEvPKT5_PKbPfiPT4_PiiiibPKf)
        .other          _ZN4vllm3moe10topkGatingILi8ELi32ELi4ELi16ELi32El13__nv_bfloat16LNS0_11ScoringFuncE1EEEvPKT5_PKbPfiPT4_PiiiibPKf,@"STO_CUDA_ENTRY STV_DEFAULT"
_ZN4vllm3moe10topkGatingILi8ELi32ELi4ELi16ELi32El13__nv_bfloat16LNS0_11ScoringFuncE1EEEvPKT5_PKbPfiPT4_PiiiibPKf:
.text._ZN4vllm3moe10topkGatingILi8ELi32ELi4ELi16ELi32El13__nv_bfloat16LNS0_11ScoringFuncE1EEEvPKT5_PKbPfiPT4_PiiiibPKf:
        /* <DEDUP_REMOVED lines=108> */
.L_x_437:
[----:B------:R0:W-:Y:S04]  /*06c0*/  STL.128 [R1], R4 ;  /* 0x0000000401007387 */ /* 0x0001e80000100c00 */
[----:B------:R0:W-:Y:S02]  /*06d0*/  STL.128 [R1+0x10], R8 ;  /* 0x0000100801007387 */ /* 0x0001e40000100c00 */
.L_x_438:
        /* <DEDUP_REMOVED lines=9> */
.L_x_449:
        /* <DEDUP_REMOVED lines=33> */
.L_x_461:
[----:B------:R-:W-:Y:S05]  /*0980*/  BRA.DIV ~URZ, `(.L_x_442) ;  /* 0x00000ed27f007947 */ /* 0x000fea000b800000 */
[----:B------:R2:W3:Y:S04]  /*0990*/  SHFL.BFLY PT, R13, R16, 0x2, 0x1c1f ;  /* 0x0c5c1f00100d7f89 */ /* 0x0004e800000e0000 */
[----:B------:R2:W4:Y:S02]  /*09a0*/  SHFL.BFLY PT, R12, R17, 0x2, 0x1c1f ;  /* 0x0c5c1f00110c7f89 */ /* 0x00052400000e0000 */
.L_x_462:
        /* <DEDUP_REMOVED lines=12> */
.L_x_463:
        /* <DEDUP_REMOVED lines=29> */
.L_x_445:
[----:B------:R-:W-:Y:S05]  /*0c40*/  BSYNC B1 ;  /* 0x0000000000017941 */ /* 0x000fea0003800000 */
.L_x_444:
        /* <DEDUP_REMOVED lines=20> */
.L_x_448:
[----:B------:R-:W-:Y:S05]  /*0d90*/  BSYNC B1 ;  /* 0x0000000000017941 */ /* 0x000fea0003800000 */
.L_x_447:
[----:B0-----:R-:W-:Y:S05]  /*0da0*/  BRA `(.L_x_449) ;  /* 0xfffff9c000007947 */ /* 0x001fea000383ffff */
.L_x_440:
[----:B------:R-:W-:Y:S02]  /*0db0*/  IMAD.MOV.U32 R22, RZ, RZ, RZ ;  /* 0x000000ffff167224 */ /* 0x000fe400078e00ff */
.L_x_457:
        /* <DEDUP_REMOVED lines=33> */
.L_x_464:
[----:B------:R-:W-:Y:S05]  /*0fd0*/  BRA.DIV ~URZ, `(.L_x_451) ;  /* 0x00000b627f007947 */ /* 0x000fea000b800000 */
[----:B------:R2:W3:Y:S04]  /*0fe0*/  SHFL.BFLY PT, R13, R16, 0x2, 0x1c1f ;  /* 0x0c5c1f00100d7f89 */ /* 0x0004e800000e0000 */
[----:B------:R2:W4:Y:S02]  /*0ff0*/  SHFL.BFLY PT, R12, R17, 0x2, 0x1c1f ;  /* 0x0c5c1f00110c7f89 */ /* 0x00052400000e0000 */
.L_x_465:
        /* <DEDUP_REMOVED lines=12> */
.L_x_466:
        /* <DEDUP_REMOVED lines=28> */
.L_x_454:
[----:B------:R-:W-:Y:S05]  /*1280*/  BSYNC B1 ;  /* 0x0000000000017941 */ /* 0x000fea0003800000 */
.L_x_453:
        /* <DEDUP_REMOVED lines=20> */
.L_x_456:
[----:B------:R-:W-:Y:S05]  /*13d0*/  BSYNC B1 ;  /* 0x0000000000017941 */ /* 0x000fea0003800000 */
.L_x_455:
[----:B0-----:R-:W-:Y:S05]  /*13e0*/  BRA `(.L_x_457) ;  /* 0xfffff9d000007947 */ /* 0x001fea000383ffff */
.L_x_446:
[----:B------:R-:W-:Y:S05]  /*13f0*/  BSYNC B0 ;  /* 0x0000000000007941 */ /* 0x000fea0003800000 */
.L_x_439:
        /* <DEDUP_REMOVED lines=19> */
.L_x_459:
        /* <DEDUP_REMOVED lines=20> */
.L_x_458:
        /* <DEDUP_REMOVED lines=12> */
.L_x_460:
        /* <DEDUP_REMOVED lines=11> */
.L_x_441:
[----:B------:R-:W-:Y:S01]  /*17e0*/  IMAD.MOV.U32 R26, RZ, RZ, R18 ;  /* 0x000000ffff1a7224 */ /* 0x000fe200078e0012 */
[----:B------:R-:W-:Y:S01]  /*17f0*/  MOV R14, 0x1840 ;  /* 0x00001840000e7802 */ /* 0x000fe20000000f00 */
[----:B------:R-:W-:Y:S02]  /*1800*/  IMAD.MOV.U32 R25, RZ, RZ, 0x2 ;  /* 0x00000002ff197424 */ /* 0x000fe400078e00ff */
[----:B------:R-:W-:Y:S02]  /*1810*/  IMAD.MOV.U32 R24, RZ, RZ, 0x1c1f ;  /* 0x00001c1fff187424 */ /* 0x000fe400078e00ff */
[----:B------:R-:W-:Y:S02]  /*1820*/  IMAD.MOV.U32 R23, RZ, RZ, -0x1 ;  /* 0xffffffffff177424 */ /* 0x000fe400078e00ff */
[----:B------:R-:W-:Y:S05]  /*1830*/  CALL.REL.NOINC `($__internal_9_$__cuda_sm70_shflsync_bfly_p) ;  /* 0x0000056000007944 */ /* 0x000fea0003c00000 */
[----:B-1----:R-:W-:Y:S01]  /*1840*/  IMAD.MOV.U32 R19, RZ, RZ, R24 ;  /* 0x000000ffff137224 */ /* 0x002fe200078e0018 */
[----:B0-----:R-:W-:Y:S05]  /*1850*/  BRA `(.L_x_461) ;  /* 0xfffff12000007947 */ /* 0x001fea000383ffff */
.L_x_442:
[----:B------:R-:W-:Y:S01]  /*1860*/  IMAD.MOV.U32 R26, RZ, RZ, R16 ;  /* 0x000000ffff1a7224 */ /* 0x000fe200078e0010 */
[----:B------:R-:W-:Y:S01]  /*1870*/  MOV R14, 0x18c0 ;  /* 0x000018c0000e7802 */ /* 0x000fe20000000f00 */
[----:B------:R-:W-:Y:S02]  /*1880*/  IMAD.MOV.U32 R25, RZ, RZ, 0x2 ;  /* 0x00000002ff197424 */ /* 0x000fe400078e00ff */
[----:B------:R-:W-:-:S02]  /*1890*/  IMAD.MOV.U32 R24, RZ, RZ, 0x1c1f ;  /* 0x00001c1fff187424 */ /* 0x000fc400078e00ff */
[----:B------:R-:W-:Y:S02]  /*18a0*/  IMAD.MOV.U32 R23, RZ, RZ, -0x1 ;  /* 0xffffffffff177424 */ /* 0x000fe400078e00ff */
[----:B01----:R-:W-:Y:S05]  /*18b0*/  CALL.REL.NOINC `($__internal_9_$__cuda_sm70_shflsync_bfly_p) ;  /* 0x000004e000007944 */ /* 0x003fea0003c00000 */
[----:B-1----:R-:W-:Y:S01]  /*18c0*/  IMAD.MOV.U32 R13, RZ, RZ, R24 ;  /* 0x000000ffff0d7224 */ /* 0x002fe200078e0018 */
[----:B------:R-:W-:Y:S01]  /*18d0*/  MOV R14, 0x1930 ;  /* 0x00001930000e7802 */ /* 0x000fe20000000f00 */
[----:B0-----:R-:W-:Y:S02]  /*18e0*/  IMAD.MOV.U32 R26, RZ, RZ, R17 ;  /* 0x000000ffff1a7224 */ /* 0x001fe400078e0011 */
[----:B------:R-:W-:Y:S02]  /*18f0*/  IMAD.MOV.U32 R25, RZ, RZ, 0x2 ;  /* 0x00000002ff197424 */ /* 0x000fe400078e00ff */
[----:B------:R-:W-:Y:S02]  /*1900*/  IMAD.MOV.U32 R24, RZ, RZ, 0x1c1f ;  /* 0x00001c1fff187424 */ /* 0x000fe400078e00ff */
[----:B------:R-:W-:Y:S02]  /*1910*/  IMAD.MOV.U32 R23, RZ, RZ, -0x1 ;  /* 0xffffffffff177424 */ /* 0x000fe400078e00ff */
[----:B------:R-:W-:Y:S05]  /*1920*/  CALL.REL.NOINC `($__internal_9_$__cuda_sm70_shflsync_bfly_p) ;  /* 0x0000047000007944 */ /* 0x000fea0003c00000 */
[----:B-1----:R-:W-:Y:S01]  /*1930*/  IMAD.MOV.U32 R12, RZ, RZ, R24 ;  /* 0x000000ffff0c7224 */ /* 0x002fe200078e0018 */
[----:B0-----:R-:W-:Y:S05]  /*1940*/  BRA `(.L_x_462) ;  /* 0xfffff06000007947 */ /* 0x001fea000383ffff */
.L_x_443:
[----:B------:R-:W-:Y:S01]  /*1950*/  IMAD.MOV.U32 R26, RZ, RZ, R18 ;  /* 0x000000ffff1a7224 */ /* 0x000fe200078e0012 */
[----:B------:R-:W-:Y:S01]  /*1960*/  MOV R14, 0x19b0 ;  /* 0x000019b0000e7802 */ /* 0x000fe20000000f00 */
[----:B------:R-:W-:-:S02]  /*1970*/  IMAD.MOV.U32 R25, RZ, RZ, 0x1 ;  /* 0x00000001ff197424 */ /* 0x000fc400078e00ff */
[----:B------:R-:W-:Y:S02]  /*1980*/  IMAD.MOV.U32 R24, RZ, RZ, 0x1c1f ;  /* 0x00001c1fff187424 */ /* 0x000fe400078e00ff */
[----:B------:R-:W-:Y:S02]  /*1990*/  IMAD.MOV.U32 R23, RZ, RZ, -0x1 ;  /* 0xffffffffff177424 */ /* 0x000fe400078e00ff */
[----:B--23--:R-:W-:Y:S05]  /*19a0*/  CALL.REL.NOINC `($__internal_9_$__cuda_sm70_shflsync_bfly_p) ;  /* 0x000003f000007944 */ /* 0x00cfea0003c00000 */
[----:B------:R-:W-:Y:S01]  /*19b0*/  FSEL R16, R13, R16, P1 ;  /* 0x000000100d107208 */ /* 0x000fe20000800000 */
[----:B-1----:R-:W-:Y:S01]  /*19c0*/  IMAD.MOV.U32 R13, RZ, RZ, R24 ;  /* 0x000000ffff0d7224 */ /* 0x002fe200078e0018 */
[----:B------:R-:W-:Y:S01]  /*19d0*/  MOV R14, 0x1a30 ;  /* 0x00001a30000e7802 */ /* 0x000fe20000000f00 */
[----:B0-----:R-:W-:Y:S02]  /*19e0*/  IMAD.MOV.U32 R25, RZ, RZ, 0x1 ;  /* 0x00000001ff197424 */ /* 0x001fe400078e00ff */
[----:B------:R-:W-:Y:S02]  /*19f0*/  IMAD.MOV.U32 R24, RZ, RZ, 0x1c1f ;  /* 0x00001c1fff187424 */ /* 0x000fe400078e00ff */
[----:B------:R-:W-:Y:S02]  /*1a00*/  IMAD.MOV.U32 R23, RZ, RZ, -0x1 ;  /* 0xffffffffff177424 */ /* 0x000fe400078e00ff */
[----:B------:R-:W-:-:S02]  /*1a10*/  IMAD.MOV.U32 R26, RZ, RZ, R16 ;  /* 0x000000ffff1a7224 */ /* 0x000fc400078e0010 */
[----:B------:R-:W-:Y:S05]  /*1a20*/  CALL.REL.NOINC `($__internal_9_$__cuda_sm70_shflsync_bfly_p) ;  /* 0x0000037000007944 */ /* 0x000fea0003c00000 */
[----:B0-----:R-:W-:Y:S01]  /*1a30*/  SEL R26, R12, R17, P1 ;  /* 0x000000110c1a7207 */ /* 0x001fe20000800000 */
[----:B-1----:R-:W-:Y:S01]  /*1a40*/  IMAD.MOV.U32 R17, RZ, RZ, R24 ;  /* 0x000000ffff117224 */ /* 0x002fe200078e0018 */
[----:B------:R-:W-:Y:S01]  /*1a50*/  MOV R14, 0x1aa0 ;  /* 0x00001aa0000e7802 */ /* 0x000fe20000000f00 */
[----:B------:R-:W-:-:S02]  /*1a60*/  IMAD.MOV.U32 R25, RZ, RZ, 0x1 ;  /* 0x00000001ff197424 */ /* 0x000fc400078e00ff */
[----:B------:R-:W-:Y:S02]  /*1a70*/  IMAD.MOV.U32 R24, RZ, RZ, 0x1c1f ;  /* 0x00001c1fff187424 */ /* 0x000fe400078e00ff */
[----:B------:R-:W-:Y:S02]  /*1a80*/  IMAD.MOV.U32 R23, RZ, RZ, -0x1 ;  /* 0xffffffffff177424 */ /* 0x000fe400078e00ff */
[----:B------:R-:W-:Y:S05]  /*1a90*/  CALL.REL.NOINC `($__internal_9_$__cuda_sm70_shflsync_bfly_p) ;  /* 0x0000030000007944 */ /* 0x000fea0003c00000 */
[----:B-1----:R-:W-:Y:S01]  /*1aa0*/  IMAD.MOV.U32 R15, RZ, RZ, R24 ;  /* 0x000000ffff0f7224 */ /* 0x002fe200078e0018 */
[----:B0-----:R-:W-:Y:S05]  /*1ab0*/  BRA `(.L_x_463) ;  /* 0xffffefb000007947 */ /* 0x001fea000383ffff */
.L_x_450:
        /* <DEDUP_REMOVED lines=8> */
.L_x_451:
[----:B------:R-:W-:Y:S01]  /*1b40*/  IMAD.MOV.U32 R26, RZ, RZ, R16 ;  /* 0x000000ffff1a7224 */ /* 0x000fe200078e0010 */
[----:B------:R-:W-:Y:S01]  /*1b50*/  MOV R14, 0x1ba0 ;  /* 0x00001ba0000e7802 */ /* 0x000fe20000000f00 */
[----:B------:R-:W-:-:S02]  /*1b60*/  IMAD.MOV.U32 R25, RZ, RZ, 0x2 ;  /* 0x00000002ff197424 */ /* 0x000fc400078e00ff */
[----:B------:R-:W-:Y:S02]  /*1b70*/  IMAD.MOV.U32 R24, RZ, RZ, 0x1c1f ;  /* 0x00001c1fff187424 */ /* 0x000fe400078e00ff */
[----:B------:R-:W-:Y:S02]  /*1b80*/  IMAD.MOV.U32 R23, RZ, RZ, -0x1 ;  /* 0xffffffffff177424 */ /* 0x000fe400078e00ff */
[----:B01----:R-:W-:Y:S05]  /*1b90*/  CALL.REL.NOINC `($__internal_9_$__cuda_sm70_shflsync_bfly_p) ;  /* 0x0000020000007944 */ /* 0x003fea0003c00000 */
[----:B-1----:R-:W-:Y:S01]  /*1ba0*/  IMAD.MOV.U32 R13, RZ, RZ, R24 ;  /* 0x000000ffff0d7224 */ /* 0x002fe200078e0018 */
[----:B------:R-:W-:Y:S01]  /*1bb0*/  MOV R14, 0x1c10 ;  /* 0x00001c10000e7802 */ /* 0x000fe20000000f00 */
[----:B0-----:R-:W-:Y:S02]  /*1bc0*/  IMAD.MOV.U32 R26, RZ, RZ, R17 ;  /* 0x000000ffff1a7224 */ /* 0x001fe400078e0011 */
[----:B------:R-:W-:Y:S02]  /*1bd0*/  IMAD.MOV.U32 R25, RZ, RZ, 0x2 ;  /* 0x00000002ff197424 */ /* 0x000fe400078e00ff */
[----:B------:R-:W-:Y:S02]  /*1be0*/  IMAD.MOV.U32 R24, RZ, RZ, 0x1c1f ;  /* 0x00001c1fff187424 */ /* 0x000fe400078e00ff */
[----:B------:R-:W-:-:S02]  /*1bf0*/  IMAD.MOV.U32 R23, RZ, RZ, -0x1 ;  /* 0xffffffffff177424 */ /* 0x000fc400078e00ff */
[----:B------:R-:W-:Y:S05]  /*1c00*/  CALL.REL.NOINC `($__internal_9_$__cuda_sm70_shflsync_bfly_p) ;  /* 0x0000019000007944 */ /* 0x000fea0003c00000 */
[----:B-1----:R-:W-:Y:S01]  /*1c10*/  IMAD.MOV.U32 R12, RZ, RZ, R24 ;  /* 0x000000ffff0c7224 */ /* 0x002fe200078e0018 */
[----:B0-----:R-:W-:Y:S05]  /*1c20*/  BRA `(.L_x_465) ;  /* 0xfffff3d000007947 */ /* 0x001fea000383ffff */
.L_x_452:
        /* <DEDUP_REMOVED lines=23> */
        .weak           $__internal_9_$__cuda_sm70_shflsync_bfly_p
        .type           $__internal_9_$__cuda_sm70_shflsync_bfly_p,@function
        .size           $__internal_9_$__cuda_sm70_shflsync_bfly_p,(.L_x_10953 - $__internal_9_$__cuda_sm70_shflsync_bfly_p)
$__internal_9_$__cuda_sm70_shflsync_bfly_p:
[----:B------:R-:W-:Y:S01]  /*1da0*/  IMAD.MOV.U32 R15, RZ, RZ, 0x0 ;  /* 0x00000000ff0f7424 */ /* 0x000fe200078e00ff */
[----:B------:R-:W-:Y:S04]  /*1db0*/  WARPSYNC R23 ;  /* 0x0000001700007348 */ /* 0x000fe80003800000 */
[----:B------:R0:W1:Y:S01]  /*1dc0*/  SHFL.BFLY PT, R24, R26, R25, R24 ;  /* 0x0c0000191a187389 */ /* 0x00006200000e0018 */
[----:B------:R-:W-:Y:S05]  /*1dd0*/  RET.REL.NODEC R14 `(_ZN4vllm3moe10topkGatingILi8ELi32ELi4ELi16ELi32El13__nv_bfloat16LNS0_11ScoringFuncE1EEEvPKT5_PKbPfiPT4_PiiiibPKf) ;  /* 0xffffe2200e007950 */ /* 0x000fea0003c3ffff */
.L_x_467:
        /* <DEDUP_REMOVED lines=10> */
.L_x_10953:


//--------------------- .text._ZN4vllm3moe10topkGatingILi8ELi16ELi4ELi16ELi32El13__nv_bfloat16LNS0_11ScoringFuncE1EEEvPKT5_PKbPfiPT4_PiiiibPKf --------------------------
	.section	.text._ZN4vllm3moe10topkGatingILi8ELi16ELi4ELi16ELi32El13__nv_bfloat16LNS0_11ScoringFuncE1EEEvPKT5_PKbPfiPT4_PiiiibPKf,"ax",@progbits
	.sectioninfo	@"SHI_REGISTERS=32"
	.align	128
        .global         _ZN4vllm3moe10topkGatingILi8ELi16ELi4ELi16ELi32El13__nv_bfloat16LNS0_11ScoringFuncE1EEEvPKT5_PKbPfiPT4_PiiiibPKf
        .type           _ZN4vllm3moe10topkGatingILi8ELi16ELi4ELi16ELi32El13__nv_bfloat16LNS0_11ScoringFuncE1EEEvPKT5_PKbPfiPT4_PiiiibPKf,@function
        .size           _ZN4vllm3moe10topkGatingILi8ELi16ELi4ELi16ELi32El13__nv_bfloat16LNS0_11ScoringFuncE1EEEvPKT5_PKbPfiPT4_PiiiibPKf,(.L_x_10954 - _ZN4vllm3moe10topkGatingILi8ELi16ELi4ELi16ELi32El13__nv_bfloat16LNS0_11ScoringFuncE1EEEvPKT5_PKbPfiPT4_PiiiibPKf)
        .other          _ZN4vllm3moe10topkGatingILi8ELi16ELi4ELi16ELi32El13__nv_bfloat16LNS0_11ScoringFuncE1EEEvPKT5_PKbPfiPT4_PiiiibPKf,@"STO_CUDA_ENTRY STV_DEFAULT"
_ZN4vllm3moe10topkGatingILi8ELi16ELi4ELi16ELi32El13__nv_bfloat16LNS0_11ScoringFuncE1EEEvPKT5_PKbPfiPT4_PiiiibPKf:
.text._ZN4vllm3moe10topkGatingILi8ELi16ELi4ELi16ELi32El13__nv_bfloat16LNS0_11ScoringFuncE1EEEvPKT5_PKbPfiPT4_PiiiibPKf:
[----:B------:R-:W-:-:S04]  /*0000*/  IMAD.MOV.U32 R1, RZ, RZ, c[0x0][0x28] ;  /* 0x00000a00ff017624 */ /* 0x000fc800078e00ff */
[----:B------:R-:W0:Y:S01]  /*0010*/  S2R R0, SR_TID.X ;  /* 0x0000000000007919 */ /* 0x000e220000002100 */
[----:B------:R-:W-:-:S03]  /*0020*/  IADD3 R1, R1, -0x20, RZ ;  /* 0xffffffe001017810 */ /* 0x000fc60007ffe0ff */
[----:B------:R-:W1:Y:S04]  /*0030*/  S2R R2, SR_CTAID.X ;  /* 0x0000000000027919 */ /* 0x000e680000002500 */
[----:B------:R-:W1:Y:S01]  /*0040*/  S2R R3, SR_TID.Y ;  /* 0x0000000000037919 */ /* 0x000e620000002200 */
[----:B0-----:R-:W-:Y:S01]  /*0050*/  SHF.R.U32.HI R21, RZ, 0x1, R0 ;  /* 0x00000001ff157819 */ /* 0x001fe20000011600 */
[----:B-1----:R-:W-:-:S04]  /*0060*/  IMAD R2, R2, 0x4, R3 ;  /* 0x0000000402027824 */ /* 0x002fc800078e0203 */
[----:B------:R-:W-:-:S05]  /*0070*/  IMAD.U32 R21, R2, 0x10, R21 ;  /* 0x0000001002157824 */ /* 0x000fca00078e0015 */
        /* <DEDUP_REMOVED lines=100> */
.L_x_468:
[----:B------:R0:W-:Y:S04]  /*06c0*/  STL.128 [R1], R4 ;  /* 0x0000000401007387 */ /* 0x0001e80000100c00 */
[----:B------:R0:W-:Y:S02]  /*06d0*/  STL.128 [R1+0x10], R8 ;  /* 0x0000100801007387 */ /* 0x0001e40000100c00 */
.L_x_469:
        /* <DEDUP_REMOVED lines=9> */
.L_x_479:
        /* <DEDUP_REMOVED lines=33> */
.L_x_490:
[----:B------:R-:W-:Y:S05]  /*0980*/  BRA.DIV ~URZ, `(.L_x_473) ;  /* 0x00000d827f007947 */ /* 0x000fea000b800000 */
[----:B------:R2:W3:Y:S04]  /*0990*/  SHFL.BFLY PT, R19, R12, 0x1, 0x1e1f ;  /* 0x0c3e1f000c137f89 */ /* 0x0004e800000e0000 */
[----:B------:R2:W4:Y:S02]  /*09a0*/  SHFL.BFLY PT, R26, R13, 0x1, 0x1e1f ;  /* 0x0c3e1f000d1a7f89 */ /* 0x00052400000e0000 */
.L_x_491:
[----:B-1----:R-:W-:Y:S01]  /*09b0*/  FSETP.GEU.FTZ.AND P1, PT, R15, R14, PT ;  /* 0x0000000e0f00720b */ /* 0x002fe20003f3e000 */
[----:B------:R-:W-:Y:S01]  /*09c0*/  BSSY B1, `(.L_x_474) ;  /* 0x000001e000017945 */ /* 0x000fe20003800000 */
[----:B------:R-:W-:-:S02]  /*09d0*/  LOP3.LUT R24, R0, 0x1, RZ, 0xc0, !PT ;  /* 0x0000000100187812 */ /* 0x000fc400078ec0ff */
[----:B------:R-:W-:Y:S02]  /*09e0*/  PLOP3.LUT P0, PT, PT, PT, PT, 0x80, 0x0 ;  /* 0x000000000000781c */ /* 0x000fe40003f0f070 */
[----:B------:R-:W-:-:S07]  /*09f0*/  IADD3 R23, R22, 0x1, RZ ;  /* 0x0000000116177810 */ /* 0x000fce0007ffe0ff */
[----:B------:R-:W-:-:S04]  /*0a00*/  @P1 FSETP.NEU.FTZ.AND P2, PT, R15, R14, PT ;  /* 0x0000000e0f00120b */ /* 0x000fc80003f5d000 */
[----:B----4-:R-:W-:Y:S02]  /*0a10*/  @P1 ISETP.LT.AND P0, PT, R26, R13, !P2 ;  /* 0x0000000d1a00120c */ /* 0x010fe40005701270 */
[----:B------:R-:W-:Y:S02]  /*0a20*/  ISETP.NE.U32.AND P1, PT, R24, 0x1, PT ;  /* 0x000000011800780c */ /* 0x000fe40003f25070 */
[----:B------:R-:W-:-:S09]  /*0a30*/  ISETP.GE.AND P2, PT, R23, c[0x0][0x190], PT ;  /* 0x0000640017007a0c */ /* 0x000fd20003f46270 */
[----:B---3--:R-:W-:Y:S02]  /*0a40*/  FSEL R25, R19, R12, P0 ;  /* 0x0000000c13197208 */ /* 0x008fe40000000000 */
[----:B------:R-:W-:Y:S01]  /*0a50*/  SEL R26, R26, R13, P0 ;  /* 0x0000000d1a1a7207 */ /* 0x000fe20000000000 */
[----:B------:R-:W-:Y:S05]  /*0a60*/  @!P1 BRA `(.L_x_475) ;  /* 0x0000013000009947 */ /* 0x000fea0003800000 */
[C---:B------:R-:W-:Y:S01]  /*0a70*/  ISETP.GE.AND P0, PT, R26.reuse, c[0x0][0x194], PT ;  /* 0x000065001a007a0c */ /* 0x040fe20003f06270 */
[----:B------:R-:W-:Y:S01]  /*0a80*/  IMAD.MOV.U32 R16, RZ, RZ, 0x4 ;  /* 0x00000004ff107424 */ /* 0x000fe200078e00ff */
[----:B--2---:R-:W-:Y:S01]  /*0a90*/  PRMT R13, R3, 0x9910, RZ ;  /* 0x00009910030d7816 */ /* 0x004fe200000000ff */
[----:B------:R-:W-:Y:S01]  /*0aa0*/  IMAD R17, R21, c[0x0][0x190], R22 ;  /* 0x0000640015117a24 */ /* 0x000fe200078e0216 */
[C---:B------:R-:W-:Y:S01]  /*0ab0*/  ISETP.LT.AND P0, PT, R26.reuse, c[0x0][0x198], P0 ;  /* 0x000066001a007a0c */ /* 0x040fe20000701270 */
[----:B------:R-:W-:Y:S01]  /*0ac0*/  IMAD.MOV.U32 R14, RZ, RZ, 0x8 ;  /* 0x00000008ff0e7424 */ /* 0x000fe200078e00ff */
[----:B------:R-:W-:Y:S01]  /*0ad0*/  IADD3 R12, R26, -c[0x0][0x194], RZ ;  /* 0x800065001a0c7a10 */ /* 0x000fe20007ffe0ff */
[----:B------:R-:W-:Y:S01]  /*0ae0*/  IMAD.WIDE R18, R17, R16, c[0x0][0x170] ;  /* 0x00005c0011127625 */ /* 0x000fe200078e0210 */
[----:B------:R-:W-:-:S02]  /*0af0*/  ISETP.NE.AND P0, PT, R13, RZ, P0 ;  /* 0x000000ff0d00720c */ /* 0x000fc40000705270 */
[----:B------:R-:W-:Y:S01]  /*0b00*/  SHF.R.S32.HI R13, RZ, 0x1f, R12 ;  /* 0x0000001fff0d7819 */ /* 0x000fe2000001140c */
[----:B0-----:R-:W-:Y:S01]  /*0b10*/  IMAD.WIDE R14, R17, R14, c[0x0][0x180] ;  /* 0x00006000110e7625 */ /* 0x001fe200078e020e */
        /* <DEDUP_REMOVED lines=8> */
.L_x_475:
[----:B------:R-:W-:Y:S05]  /*0ba0*/  BSYNC B1 ;  /* 0x0000000000017941 */ /* 0x000fea0003800000 */
.L_x_474:
[----:B------:R-:W-:Y:S05]  /*0bb0*/  @P2 BRA `(.L_x_476) ;  /* 0x000006d000002947 */ /* 0x000fea0003800000 */
[----:B0-----:R-:W-:Y:S01]  /*0bc0*/  SHF.R.S32.HI R15, RZ, 0x1f, R26 ;  /* 0x0000001fff0f7819 */ /* 0x001fe2000001141a */
[----:B------:R-:W-:Y:S01]  /*0bd0*/  BSSY B1, `(.L_x_477) ;  /* 0x0000011000017945 */ /* 0x000fe20003800000 */
[----:B------:R-:W-:Y:S02]  /*0be0*/  IMAD.MOV.U32 R22, RZ, RZ, R23 ;  /* 0x000000ffff167224 */ /* 0x000fe400078e0017 */
[----:B------:R-:W-:-:S04]  /*0bf0*/  LEA.HI R17, R15, R26, RZ, 0x3 ;  /* 0x0000001a0f117211 */ /* 0x000fc800078f18ff */
[----:B--2---:R-:W-:-:S04]  /*0c00*/  SHF.R.S32.HI R12, RZ, 0x3, R17 ;  /* 0x00000003ff0c7819 */ /* 0x004fc80000011411 */
        /* <DEDUP_REMOVED lines=13> */
.L_x_478:
[----:B------:R-:W-:Y:S05]  /*0ce0*/  BSYNC B1 ;  /* 0x0000000000017941 */ /* 0x000fea0003800000 */
.L_x_477:
[----:B0-----:R-:W-:Y:S05]  /*0cf0*/  BRA `(.L_x_479) ;  /* 0xfffffa7000007947 */ /* 0x001fea000383ffff */
.L_x_471:
[----:B------:R-:W-:Y:S02]  /*0d00*/  IMAD.MOV.U32 R22, RZ, RZ, RZ ;  /* 0x000000ffff167224 */ /* 0x000fe400078e00ff */
.L_x_486:
        /* <DEDUP_REMOVED lines=33> */
.L_x_492:
[----:B------:R-:W-:Y:S05]  /*0f20*/  BRA.DIV ~URZ, `(.L_x_481) ;  /* 0x000009527f007947 */ /* 0x000fea000b800000 */
[----:B------:R2:W3:Y:S04]  /*0f30*/  SHFL.BFLY PT, R19, R12, 0x1, 0x1e1f ;  /* 0x0c3e1f000c137f89 */ /* 0x0004e800000e0000 */
[----:B------:R2:W4:Y:S02]  /*0f40*/  SHFL.BFLY PT, R16, R13, 0x1, 0x1e1f ;  /* 0x0c3e1f000d107f89 */ /* 0x00052400000e0000 */
.L_x_493:
        /* <DEDUP_REMOVED lines=12> */
[----:B------:R-:W-:Y:S01]  /*1010*/  ISETP.GE.AND P0, PT, R25, c[0x0][0x194], PT ;  /* 0x0000650019007a0c */ /* 0x000fe20003f06270 */
        /* <DEDUP_REMOVED lines=15> */
[----:B------:R0:W-:Y:S04]  /*1110*/  STG.E.64 [R14.64], R12 ;  /* 0x0000000c0e007986 */ /* 0x0001e8000c101b06 */
[----:B------:R0:W-:Y:S02]  /*1120*/  STG.E [R16.64], R27 ;  /* 0x0000001b10007986 */ /* 0x0001e4000c101906 */
.L_x_483:
[----:B------:R-:W-:Y:S05]  /*1130*/  BSYNC B1 ;  /* 0x0000000000017941 */ /* 0x000fea0003800000 */
.L_x_482:
[----:B------:R-:W-:Y:S05]  /*1140*/  @P1 BRA `(.L_x_476) ;  /* 0x0000014000001947 */ /* 0x000fea0003800000 */
[----:B0-----:R-:W-:Y:S01]  /*1150*/  SHF.R.S32.HI R16, RZ, 0x1f, R25 ;  /* 0x0000001fff107819 */ /* 0x001fe20000011419 */
[----:B------:R-:W-:Y:S01]  /*1160*/  BSSY B1, `(.L_x_484) ;  /* 0x0000011000017945 */ /* 0x000fe20003800000 */
[----:B------:R-:W-:-:S02]  /*1170*/  IMAD.MOV.U32 R22, RZ, RZ, R24 ;  /* 0x000000ffff167224 */ /* 0x000fc400078e0018 */
[----:B------:R-:W-:-:S04]  /*1180*/  LEA.HI R15, R16, R25, RZ, 0x3 ;  /* 0x00000019100f7211 */ /* 0x000fc800078f18ff */
[----:B--2---:R-:W-:-:S04]  /*1190*/  SHF.R.S32.HI R12, RZ, 0x3, R15 ;  /* 0x00000003ff0c7819 */ /* 0x004fc8000001140f */
        /* <DEDUP_REMOVED lines=13> */
.L_x_485:
[----:B------:R-:W-:Y:S05]  /*1270*/  BSYNC B1 ;  /* 0x0000000000017941 */ /* 0x000fea0003800000 */
.L_x_484:
[----:B0-----:R-:W-:Y:S05]  /*1280*/  BRA `(.L_x_486) ;  /* 0xfffffa8000007947 */ /* 0x001fea000383ffff */
.L_x_476:
[----:B------:R-:W-:Y:S05]  /*1290*/  BSYNC B0 ;  /* 0x0000000000007941 */ /* 0x000fea0003800000 */
.L_x_470:
[----:B------:R-:W-:Y:S01]  /*12a0*/  ULDC.S8 UR4, c[0x0][0x19c] ;  /* 0x0000670000047ab9 */ /* 0x000fe20000000200 */
[----:B------:R-:W-:Y:S02]  /*12b0*/  LOP3.LUT R2, R0, 0x1, RZ, 0xc0, !PT ;  /* 0x0000000100027812 */ /* 0x000fe400078ec0ff */
[----:B------:R-:W-:-:S04]  /*12c0*/  ISETP.NE.AND P0, PT, RZ, UR4, PT ;  /* 0x00000004ff007c0c */ /* 0x000fc8000bf05270 */
[----:B------:R-:W-:-:S13]  /*12d0*/  ISETP.EQ.U32.OR P0, PT, R2, 0x1, !P0 ;  /* 0x000000010200780c */ /* 0x000fda0004702470 */
        /* <DEDUP_REMOVED lines=16> */
.L_x_488:
[----:B-1----:R-:W-:Y:S02]  /*13e0*/  IMAD.MOV.U32 R3, RZ, RZ, 0x4 ;  /* 0x00000004ff037424 */ /* 0x002fe400078e00ff */
        /* <DEDUP_REMOVED lines=9> */
[-C--:B-1-3--:R-:W-:Y:S02]  /*1480*/  FMUL.FTZ R7, R7, R15.reuse ;  /* 0x0000000f07077220 */ /* 0x08afe40000410000 */
        /* <DEDUP_REMOVED lines=9> */
.L_x_487:
[----:B------:R-:W-:Y:S05]  /*1520*/  @!P2 EXIT ;  /* 0x000000000000a94d */ /* 0x000fea0003800000 */
[----:B-1----:R-:W1:Y:S01]  /*1530*/  S2R R2, SR_CTAID.X ;  /* 0x0000000000027919 */ /* 0x002e620000002500 */
[----:B------:R-:W-:Y:S01]  /*1540*/  SHF.R.U32.HI R5, RZ, 0x1, R0 ;  /* 0x00000001ff057819 */ /* 0x000fe20000011600 */
[----:B------:R3:W4:Y:S02]  /*1550*/  MUFU.RCP R9, R20 ;  /* 0x0000001400097308 */ /* 0x0007240000001000 */
[----:B------:R-:W5:Y:S02]  /*1560*/  S2R R3, SR_TID.Y ;  /* 0x0000000000037919 */ /* 0x000f640000002200 */
[----:B-1----:R-:W-:-:S02]  /*1570*/  IMAD R0, R2, 0x40, R5 ;  /* 0x0000004002007824 */ /* 0x002fc400078e0205 */
[----:B------:R-:W-:Y:S02]  /*1580*/  IMAD.MOV.U32 R2, RZ, RZ, 0x4 ;  /* 0x00000004ff027424 */ /* 0x000fe400078e00ff */
[----:B-----5:R-:W-:-:S04]  /*1590*/  IMAD R3, R3, 0x10, R0 ;  /* 0x0000001003037824 */ /* 0x020fc800078e0200 */
[----:B------:R-:W-:-:S04]  /*15a0*/  IMAD R3, R3, c[0x0][0x190], R6 ;  /* 0x0000640003037a24 */ /* 0x000fc800078e0206 */
[----:B------:R-:W-:-:S04]  /*15b0*/  IMAD.WIDE R2, R3, R2, c[0x0][0x170] ;  /* 0x00005c0003027625 */ /* 0x000fc800078e0202 */
[----:B------:R-:W-:Y:S02]  /*15c0*/  IMAD.MOV.U32 R0, RZ, RZ, R2 ;  /* 0x000000ffff007224 */ /* 0x000fe400078e0002 */
[----:B---34-:R-:W-:Y:S02]  /*15d0*/  IMAD.MOV.U32 R7, RZ, RZ, R3 ;  /* 0x000000ffff077224 */ /* 0x018fe400078e0003 */
.L_x_489:
[----:B-1----:R-:W-:Y:S02]  /*15e0*/  IMAD.MOV.U32 R2, RZ, RZ, R0 ;  /* 0x000000ffff027224 */ /* 0x002fe400078e0000 */
[----:B------:R-:W-:-:S05]  /*15f0*/  IMAD.MOV.U32 R3, RZ, RZ, R7 ;  /* 0x000000ffff037224 */ /* 0x000fca00078e0007 */
[----:B------:R-:W3:Y:S01]  /*1600*/  LDG.E R0, [R2.64] ;  /* 0x0000000602007981 */ /* 0x000ee2000c1e1900 */
[----:B------:R-:W-:-:S04]  /*1610*/  IADD3 R4, R4, -0x1, RZ ;  /* 0xffffffff04047810 */ /* 0x000fc80007ffe0ff */
[----:B------:R-:W-:Y:S01]  /*1620*/  ISETP.NE.AND P0, PT, R4, RZ, PT ;  /* 0x000000ff0400720c */ /* 0x000fe20003f05270 */
[----:B---3--:R-:W-:Y:S01]  /*1630*/  FMUL.FTZ R5, R0, R9 ;  /* 0x0000000900057220 */ /* 0x008fe20000410000 */
[----:B------:R-:W-:-:S04]  /*1640*/  IADD3 R0, P1, R2, 0x4, RZ ;  /* 0x0000000402007810 */ /* 0x000fc80007f3e0ff */
[----:B------:R1:W-:Y:S01]  /*1650*/  STG.E [R2.64], R5 ;  /* 0x0000000502007986 */ /* 0x0003e2000c101906 */
[----:B------:R-:W-:-:S06]  /*1660*/  IMAD.X R7, RZ, RZ, R3, P1 ;  /* 0x000000ffff077224 */ /* 0x000fcc00008e0603 */
[----:B------:R-:W-:Y:S05]  /*1670*/  @P0 BRA `(.L_x_489) ;  /* 0xffffff6000000947 */ /* 0x000fea000383ffff */
[----:B------:R-:W-:Y:S05]  /*1680*/  EXIT ;  /* 0x000000000000794d */ /* 0x000fea0003800000 */
.L_x_472:
[----:B------:R-:W-:Y:S01]  /*1690*/  IMAD.MOV.U32 R25, RZ, RZ, R15 ;  /* 0x000000ffff197224 */ /* 0x000fe200078e000f */
[----:B------:R-:W-:Y:S01]  /*16a0*/  MOV R16, 0x16f0 ;  /* 0x000016f000107802 */ /* 0x000fe20000000f00 */
[----:B------:R-:W-:Y:S02]  /*16b0*/  IMAD.MOV.U32 R24, RZ, RZ, 0x1 ;  /* 0x00000001ff187424 */ /* 0x000fe400078e00ff */
[----:B------:R-:W-:Y:S02]  /*16c0*/  IMAD.MOV.U32 R23, RZ, RZ, 0x1e1f ;  /* 0x00001e1fff177424 */ /* 0x000fe400078e00ff */
[----:B------:R-:W-:Y:S02]  /*16d0*/  IMAD.MOV.U32 R18, RZ, RZ, -0x1 ;  /* 0xffffffffff127424 */ /* 0x000fe400078e00ff */
[----:B------:R-:W-:Y:S05]  /*16e0*/  CALL.REL.NOINC `($__internal_10_$__cuda_sm70_shflsync_bfly_p) ;  /* 0x0000028000007944 */ /* 0x000fea0003c00000 */
[----:B-1----:R-:W-:Y:S01]  /*16f0*/  IMAD.MOV.U32 R14, RZ, RZ, R23 ;  /* 0x000000ffff0e7224 */ /* 0x002fe200078e0017 */
[----:B0-----:R-:W-:Y:S05]  /*1700*/  BRA `(.L_x_490) ;  /* 0xfffff27000007947 */ /* 0x001fea000383ffff */
.L_x_473:
[----:B------:R-:W-:Y:S01]  /*1710*/  IMAD.MOV.U32 R25, RZ, RZ, R12 ;  /* 0x000000ffff197224 */ /* 0x000fe200078e000c */
[----:B------:R-:W-:Y:S01]  /*1720*/  MOV R16, 0x1770 ;  /* 0x0000177000107802 */ /* 0x000fe20000000f00 */
[----:B------:R-:W-:Y:S02]  /*1730*/  IMAD.MOV.U32 R24, RZ, RZ, 0x1 ;  /* 0x00000001ff187424 */ /* 0x000fe400078e00ff */
[----:B------:R-:W-:-:S02]  /*1740*/  IMAD.MOV.U32 R23, RZ, RZ, 0x1e1f ;  /* 0x00001e1fff177424 */ /* 0x000fc400078e00ff */
[----:B------:R-:W-:Y:S02]  /*1750*/  IMAD.MOV.U32 R18, RZ, RZ, -0x1 ;  /* 0xffffffffff127424 */ /* 0x000fe400078e00ff */
[----:B01----:R-:W-:Y:S05]  /*1760*/  CALL.REL.NOINC `($__internal_10_$__cuda_sm70_shflsync_bfly_p) ;  /* 0x0000020000007944 */ /* 0x003fea0003c00000 */
[----:B-1----:R-:W-:Y:S01]  /*1770*/  IMAD.MOV.U32 R19, RZ, RZ, R23 ;  /* 0x000000ffff137224 */ /* 0x002fe200078e0017 */
[----:B------:R-:W-:Y:S01]  /*1780*/  MOV R16, 0x17e0 ;  /* 0x000017e000107802 */ /* 0x000fe20000000f00 */
[----:B0-----:R-:W-:Y:S02]  /*1790*/  IMAD.MOV.U32 R25, RZ, RZ, R13 ;  /* 0x000000ffff197224 */ /* 0x001fe400078e000d */
[----:B------:R-:W-:Y:S02]  /*17a0*/  IMAD.MOV.U32 R24, RZ, RZ, 0x1 ;  /* 0x00000001ff187424 */ /* 0x000fe400078e00ff */
[----:B------:R-:W-:Y:S02]  /*17b0*/  IMAD.MOV.U32 R23, RZ, RZ, 0x1e1f ;  /* 0x00001e1fff177424 */ /* 0x000fe400078e00ff */
[----:B------:R-:W-:Y:S02]  /*17c0*/  IMAD.MOV.U32 R18, RZ, RZ, -0x1 ;  /* 0xffffffffff127424 */ /* 0x000fe400078e00ff */
[----:B------:R-:W-:Y:S05]  /*17d0*/  CALL.REL.NOINC `($__internal_10_$__cuda_sm70_shflsync_bfly_p) ;  /* 0x0000019000007944 */ /* 0x000fea0003c00000 */
[----:B-1----:R-:W-:Y:S01]  /*17e0*/  IMAD.MOV.U32 R26, RZ, RZ, R23 ;  /* 0x000000ffff1a7224 */ /* 0x002fe200078e0017 */
[----:B0-----:R-:W-:Y:S05]  /*17f0*/  BRA `(.L_x_491) ;  /* 0xfffff1b000007947 */ /* 0x001fea000383ffff */
.L_x_480:
[----:B------:R-:W-:Y:S01]  /*1800*/  IMAD.MOV.U32 R25, RZ, RZ, R15 ;  /* 0x000000ffff197224 */ /* 0x000fe200078e000f */
[----:B------:R-:W-:Y:S01]  /*1810*/  MOV R16, 0x1860 ;  /* 0x0000186000107802 */ /* 0x000fe20000000f00 */
[----:B------:R-:W-:-:S02]  /*1820*/  IMAD.MOV.U32 R24, RZ, RZ, 0x1 ;  /* 0x00000001ff187424 */ /* 0x000fc400078e00ff */
[----:B------:R-:W-:Y:S02]  /*1830*/  IMAD.MOV.U32 R23, RZ, RZ, 0x1e1f ;  /* 0x00001e1fff177424 */ /* 0x000fe400078e00ff */
[----:B------:R-:W-:Y:S02]  /*1840*/  IMAD.MOV.U32 R18, RZ, RZ, -0x1 ;  /* 0xffffffffff127424 */ /* 0x000fe400078e00ff */
[----:B------:R-:W-:Y:S05]  /*1850*/  CALL.REL.NOINC `($__internal_10_$__cuda_sm70_shflsync_bfly_p) ;  /* 0x0000011000007944 */ /* 0x000fea0003c00000 */
[----:B-1----:R-:W-:Y:S01]  /*1860*/  IMAD.MOV.U32 R14, RZ, RZ, R23 ;  /* 0x000000ffff0e7224 */ /* 0x002fe200078e0017 */
[----:B0-----:R-:W-:Y:S05]  /*1870*/  BRA `(.L_x_492) ;  /* 0xfffff6a000007947 */ /* 0x001fea000383ffff */
.L_x_481:
[----:B------:R-:W-:Y:S01]  /*1880*/  IMAD.MOV.U32 R25, RZ, RZ, R12 ;  /* 0x000000ffff197224 */ /* 0x000fe200078e000c */
[----:B------:R-:W-:Y:S01]  /*1890*/  MOV R16, 0x18e0 ;  /* 0x000018e000107802 */ /* 0x000fe20000000f00 */
[----:B------:R-:W-:Y:S02]  /*18a0*/  IMAD.MOV.U32 R24, RZ, RZ, 0x1 ;  /* 0x00000001ff187424 */ /* 0x000fe400078e00ff */
[----:B------:R-:W-:Y:S02]  /*18b0*/  IMAD.MOV.U32 R23, RZ, RZ, 0x1e1f ;  /* 0x00001e1fff177424 */ /* 0x000fe400078e00ff */
[----:B------:R-:W-:Y:S02]  /*18c0*/  IMAD.MOV.U32 R18, RZ, RZ, -0x1 ;  /* 0xffffffffff127424 */ /* 0x000fe400078e00ff */
[----:B01----:R-:W-:Y:S05]  /*18d0*/  CALL.REL.NOINC `($__internal_10_$__cuda_sm70_shflsync_bfly_p) ;  /* 0x0000009000007944 */ /* 0x003fea0003c00000 */
[----:B-1----:R-:W-:Y:S01]  /*18e0*/  IMAD.MOV.U32 R19, RZ, RZ, R23 ;  /* 0x000000ffff137224 */ /* 0x002fe200078e0017 */
[----:B------:R-:W-:Y:S01]  /*18f0*/  MOV R16, 0x1950 ;  /* 0x0000195000107802 */ /* 0x000fe20000000f00 */
[----:B0-----:R-:W-:-:S02]  /*1900*/  IMAD.MOV.U32 R25, RZ, RZ, R13 ;  /* 0x000000ffff197224 */ /* 0x001fc400078e000d */
[----:B------:R-:W-:Y:S02]  /*1910*/  IMAD.MOV.U32 R24, RZ, RZ, 0x1 ;  /* 0x00000001ff187424 */ /* 0x000fe400078e00ff */
[----:B------:R-:W-:Y:S02]  /*1920*/  IMAD.MOV.U32 R23, RZ, RZ, 0x1e1f ;  /* 0x00001e1fff177424 */ /* 0x000fe400078e00ff */
[----:B------:R-:W-:Y:S02]  /*1930*/  IMAD.MOV.U32 R18, RZ, RZ, -0x1 ;  /* 0xffffffffff127424 */ /* 0x000fe400078e00ff */
[----:B------:R-:W-:Y:S05]  /*1940*/  CALL.REL.NOINC `($__internal_10_$__cuda_sm70_shflsync_bfly_p) ;  /* 0x0000002000007944 */ /* 0x000fea0003c00000 */
[----:B-1----:R-:W-:Y:S01]  /*1950*/  IMAD.MOV.U32 R16, RZ, RZ, R23 ;  /* 0x000000ffff107224 */ /* 0x002fe200078e0017 */
[----:B0-----:R-:W-:Y:S05]  /*1960*/  BRA `(.L_x_493) ;  /* 0xfffff5e000007947 */ /* 0x001fea000383ffff */
        .weak           $__internal_10_$__cuda_sm70_shflsync_bfly_p
        .type           $__internal_10_$__cuda_sm70_shflsync_bfly_p,@function
        .size           $__internal_10_$__cuda_sm70_shflsync_bfly_p,(.L_x_10954 - $__internal_10_$__cuda_sm70_shflsync_bfly_p)
$__internal_10_$__cuda_sm70_shflsync_bfly_p:
[----:B------:R-:W-:Y:S01]  /*1970*/  IMAD.MOV.U32 R17, RZ, RZ, 0x0 ;  /* 0x00000000ff117424 */ /* 0x000fe200078e00ff */
[----:B------:R-:W-:Y:S04]  /*1980*/  WARPSYNC R18 ;  /* 0x0000001200007348 */ /* 0x000fe80003800000 */
[----:B------:R0:W1:Y:S01]  /*1990*/  SHFL.BFLY PT, R23, R25, R24, R23 ;  /* 0x0c00001819177389 */ /* 0x00006200000e0017 */
[----:B------:R-:W-:Y:S05]  /*19a0*/  RET.REL.NODEC R16 `(_ZN4vllm3moe10topkGatingILi8ELi16ELi4ELi16ELi32El13__nv_bfloat16LNS0_11ScoringFuncE1EEEvPKT5_PKbPfiPT4_PiiiibPKf) ;  /* 0xffffe65010007950 */ /* 0x000fea0003c3ffff */
.L_x_494:
        /* <DEDUP_REMOVED lines=13> */
.L_x_10954:


//--------------------- .text._ZN4vllm3moe10topkGatingILi8ELi8ELi4ELi16ELi32El13__nv_bfloat16LNS0_11ScoringFuncE1EEEvPKT5_PKbPfiPT4_PiiiibPKf --------------------------
	.section	.text._ZN4vllm3moe10topkGatingILi8ELi8ELi4ELi16ELi32El13__nv_bfloat16LNS0_11ScoringFuncE1EEEvPKT5_PKbPfiPT4_PiiiibPKf,"ax",@progbits
	.sectioninfo	@"SHI_REGISTERS=40"
	.align	128
        .global         _ZN4vllm3moe10topkGatingILi8ELi8ELi4ELi16ELi32El13__nv_bfloat16LNS0_11ScoringFuncE1EEEvPKT5_PKbPfiPT4_PiiiibPKf
        .type           _ZN4vllm3moe10topkGatingILi8ELi8ELi4ELi16ELi32El13__nv_bfloat16LNS0_11ScoringFuncE1EEEvPKT5_PKbPfiPT4_PiiiibPKf,@function
        .size           _ZN4vllm3moe10topkGatingILi8ELi8ELi4ELi16ELi32El13__nv_bfloat16LNS0_11ScoringFuncE1EEEvPKT5_PKbPfiPT4_PiiiibPKf,(.L_x_11153 - _ZN4vllm3moe10topkGatingILi8ELi8ELi4ELi16ELi32El13__nv_bfloat16LNS0_11ScoringFuncE1EEEvPKT5_PKbPfiPT4_PiiiibPKf)
        .other          _ZN4vllm3moe10topkGatingILi8ELi8ELi4ELi16ELi32El13__nv_bfloat16LNS0_11ScoringFuncE1EEEvPKT5_PKbPfiPT4_PiiiibPKf,@"STO_CUDA_ENTRY STV_DEFAULT"
_ZN4vllm3moe10topkGatingILi8ELi8ELi4ELi16ELi32El13__nv_bfloat16LNS0_11ScoringFuncE1EEEvPKT5_PKbPfiPT4_PiiiibPKf:
.text._ZN4vllm3moe10topkGatingILi8ELi8ELi4ELi16ELi32El13__nv_bfloat16LNS0_11ScoringFuncE1EEEvPKT5_PKbPfiPT4_PiiiibPKf:
[----:B------:R-:W-:Y:S02]  /*0000*/  IMAD.MOV.U32 R1, RZ, RZ, c[0x0][0x28] ;  /* 0x00000a00ff017624 */ /* 0x000fe400078e00ff */
[----:B------:R-:W0:Y:S04]  /*0010*/  S2R R0, SR_TID.Y ;  /* 0x0000000000007919 */ /* 0x000e280000002200 */
[----:B------:R-:W0:Y:S04]  /*0020*/  S2R R5, SR_TID.X ;  /* 0x0000000000057919 */ /* 0x000e280000002100 */
[----:B------:R-:W1:Y:S01]  /*0030*/  S2R R3, SR_CTAID.X ;  /* 0x0000000000037919 */ /* 0x000e620000002500 */
[----:B0-----:R-:W-:-:S04]  /*0040*/  IMAD R0, R0, 0x20, R5 ;  /* 0x0000002000007824 */ /* 0x001fc800078e0205 */
[----:B-1----:R-:W-:-:S05]  /*0050*/  IMAD R0, R3, 0x80, R0 ;  /* 0x0000008003007824 */ /* 0x002fca00078e0200 */
[----:B------:R-:W-:-:S13]  /*0060*/  ISETP.GE.AND P0, PT, R0, c[0x0][0x178], PT ;  /* 0x00005e0000007a0c */ /* 0x000fda0003f06270 */
[----:B------:R-:W-:Y:S05]  /*0070*/  @P0 EXIT ;  /* 0x000000000000094d */ /* 0x000fea0003800000 */
[----:B------:R-:W-:Y:S01]  /*0080*/  IMAD.SHL.U32 R4, R0, 0x8, RZ ;  /* 0x0000000800047824 */ /* 0x000fe200078e00ff */
[----:B------:R-:W-:Y:S01]  /*0090*/  ULDC.64 UR6, c[0x0][0x118] ;  /* 0x0000460000067ab9 */ /* 0x000fe20000000a00 */
[----:B------:R-:W-:-:S04]  /*00a0*/  IMAD.MOV.U32 R5, RZ, RZ, 0x2 ;  /* 0x00000002ff057424 */ /* 0x000fc800078e00ff */
[----:B------:R-:W-:-:S06]  /*00b0*/  IMAD.WIDE R4, R4, R5, c[0x0][0x160] ;  /* 0x0000580004047625 */ /* 0x000fcc00078e0205 */
[----:B------:R-:W2:Y:S01]  /*00c0*/  LDG.E.128 R4, [R4.64] ;  /* 0x0000000604047981 */ /* 0x000ea2000c1e1d00 */
[----:B------:R-:W-:-:S04]  /*00d0*/  ISETP.NE.U32.AND P1, PT, RZ, c[0x0][0x168], PT ;  /* 0x00005a00ff007a0c */ /* 0x000fc80003f25070 */
[----:B------:R-:W-:-:S13]  /*00e0*/  ISETP.NE.AND.EX P1, PT, RZ, c[0x0][0x16c], PT, P1 ;  /* 0x00005b00ff007a0c */ /* 0x000fda0003f25310 */
[----:B------:R-:W-:-:S04]  /*00f0*/  @P1 IADD3 R2, P0, R0, c[0x0][0x168], RZ ;  /* 0x00005a0000021a10 */ /* 0x000fc80007f1e0ff */
[----:B------:R-:W-:Y:S02]  /*0100*/  @P1 LEA.HI.X.SX32 R3, R0, c[0x0][0x16c], 0x1, P0 ;  /* 0x00005b0000031a11 */ /* 0x000fe400000f0eff */
[----:B------:R-:W-:-:S03]  /*0110*/  ISETP.NE.U32.AND P0, PT, RZ, c[0x0][0x1a0], PT ;  /* 0x00006800ff007a0c */ /* 0x000fc60003f05070 */
[----:B------:R2:W3:Y:S01]  /*0120*/  @P1 LDG.E.U8 R2, [R2.64] ;  /* 0x0000000602021981 */ /* 0x0004e2000c1e1100 */
[----:B------:R-:W-:-:S13]  /*0130*/  ISETP.NE.AND.EX P0, PT, RZ, c[0x0][0x1a4], PT, P0 ;  /* 0x00006900ff007a0c */ /* 0x000fda0003f05300 */
[----:B------:R-:W-:Y:S02]  /*0140*/  @P0 IMAD.MOV.U32 R8, RZ, RZ, c[0x0][0x1a0] ;  /* 0x00006800ff080624 */ /* 0x000fe400078e00ff */
[----:B------:R-:W-:-:S05]  /*0150*/  @P0 IMAD.MOV.U32 R9, RZ, RZ, c[0x0][0x1a4] ;  /* 0x00006900ff090624 */ /* 0x000fca00078e00ff */
[----:B------:R0:W4:Y:S04]  /*0160*/  @P0 LDG.E R11, [R8.64+0xc] ;  /* 0x00000c06080b0981 */ /* 0x000128000c1e1900 */
[----:B------:R0:W5:Y:S04]  /*0170*/  @P0 LDG.E R12, [R8.64+0x8] ;  /* 0x00000806080c0981 */ /* 0x000168000c1e1900 */
[----:B------:R0:W4:Y:S04]  /*0180*/  @P0 LDG.E R13, [R8.64+0x4] ;  /* 0x00000406080d0981 */ /* 0x000128000c1e1900 */
[----:B------:R0:W4:Y:S04]  /*0190*/  @P0 LDG.E R24, [R8.64] ;  /* 0x0000000608180981 */ /* 0x000128000c1e1900 */
[----:B------:R0:W4:Y:S04]  /*01a0*/  @P0 LDG.E R18, [R8.64+0x10] ;  /* 0x0000100608120981 */ /* 0x000128000c1e1900 */
[----:B------:R0:W4:Y:S04]  /*01b0*/  @P0 LDG.E R15, [R8.64+0x14] ;  /* 0x00001406080f0981 */ /* 0x000128000c1e1900 */
[----:B------:R0:W4:Y:S04]  /*01c0*/  @P0 LDG.E R16, [R8.64+0x18] ;  /* 0x0000180608100981 */ /* 0x000128000c1e1900 */
[----:B------:R0:W4:Y:S01]  /*01d0*/  @P0 LDG.E R17, [R8.64+0x1c] ;  /* 0x00001c0608110981 */ /* 0x000122000c1e1900 */
[----:B------:R-:W-:Y:S01]  /*01e0*/  IMAD.MOV.U32 R31, RZ, RZ, RZ ;  /* 0x000000ffff1f7224 */ /* 0x000fe200078e00ff */
[----:B--2---:R-:W-:-:S02]  /*01f0*/  PRMT R3, RZ, 0x5410, R4 ;  /* 0x00005410ff037816 */ /* 0x004fc40000000004 */
[----:B------:R-:W-:-:S03]  /*0200*/  PRMT R4, RZ, 0x7610, R4 ;  /* 0x00007610ff047816 */ /* 0x000fc60000000004 */
[----:B------:R-:W-:Y:S02]  /*0210*/  FMUL.FTZ R3, R3, -1.4426950216293334961 ;  /* 0xbfb8aa3b03037820 */ /* 0x000fe40000410000 */
[----:B------:R-:W-:Y:S02]  /*0220*/  FMUL.FTZ R4, R4, -1.4426950216293334961 ;  /* 0xbfb8aa3b04047820 */ /* 0x000fe40000410000 */
[----:B------:R1:W2:Y:S08]  /*0230*/  MUFU.EX2 R10, R3 ;  /* 0x00000003000a7308 */ /* 0x0002b00000000800 */
[----:B------:R-:W0:Y:S01]  /*0240*/  MUFU.EX2 R4, R4 ;  /* 0x0000000400047308 */ /* 0x000e220000000800 */
[----:B-1----:R-:W-:-:S02]  /*0250*/  PRMT R3, RZ, 0x5410, R5 ;  /* 0x00005410ff037816 */ /* 0x002fc40000000005 */
[----:B------:R-:W-:-:S03]  /*0260*/  PRMT R5, RZ, 0x7610, R5 ;  /* 0x00007610ff057816 */ /* 0x000fc60000000005 */
[----:B------:R-:W-:Y:S01]  /*0270*/  FMUL.FTZ R14, R3, -1.4426950216293334961 ;  /* 0xbfb8aa3b030e7820 */ /* 0x000fe20000410000 */
[--C-:B------:R-:W-:Y:S01]  /*0280*/  PRMT R3, RZ, 0x5410, R6.reuse ;  /* 0x00005410ff037816 */ /* 0x100fe20000000006 */
[----:B------:R-:W-:Y:S01]  /*0290*/  FMUL.FTZ R5, R5, -1.4426950216293334961 ;  /* 0xbfb8aa3b05057820 */ /* 0x000fe20000410000 */
[----:B------:R-:W-:Y:S01]  /*02a0*/  PRMT R6, RZ, 0x7610, R6 ;  /* 0x00007610ff067816 */ /* 0x000fe20000000006 */
[----:B--2---:R-:W-:Y:S01]  /*02b0*/  FADD.FTZ R10, R10, 1 ;  /* 0x3f8000000a0a7421 */ /* 0x004fe20000010000 */
[----:B---3--:R-:W-:Y:S01]  /*02c0*/  @P1 ISETP.NE.AND P2, PT, R2, RZ, PT ;  /* 0x000000ff0200120c */ /* 0x008fe20003f45270 */
[----:B------:R-:W-:Y:S01]  /*02d0*/  FMUL.FTZ R3, R3, -1.4426950216293334961 ;  /* 0xbfb8aa3b03037820 */ /* 0x000fe20000410000 */
[----:B------:R-:W1:Y:S01]  /*02e0*/  MUFU.EX2 R14, R14 ;  /* 0x0000000e000e7308 */ /* 0x000e620000000800 */
[----:B------:R-:W-:Y:S02]  /*02f0*/  FMUL.FTZ R6, R6, -1.4426950216293334961 ;  /* 0xbfb8aa3b06067820 */ /* 0x000fe40000410000 */
[----:B0-----:R-:W-:-:S05]  /*0300*/  FADD.FTZ R4, R4, 1 ;  /* 0x3f80000004047421 */ /* 0x001fca0000010000 */
[----:B------:R0:W2:Y:S08]  /*0310*/  MUFU.EX2 R9, R3 ;  /* 0x0000000300097308 */ /* 0x0000b00000000800 */
[----:B------:R-:W3:Y:S01]  /*0320*/  MUFU.EX2 R8, R5 ;  /* 0x0000000500087308 */ /* 0x000ee20000000800 */
[--C-:B0-----:R-:W-:Y:S01]  /*0330*/  PRMT R3, RZ, 0x5410, R7.reuse ;  /* 0x00005410ff037816 */ /* 0x101fe20000000007 */
[----:B-1----:R-:W-:Y:S01]  /*0340*/  FADD.FTZ R14, R14, 1 ;  /* 0x3f8000000e0e7421 */ /* 0x002fe20000010000 */
[----:B------:R-:W-:-:S03]  /*0350*/  PRMT R7, RZ, 0x7610, R7 ;  /* 0x00007610ff077816 */ /* 0x000fc60000000007 */
[----:B------:R-:W-:Y:S02]  /*0360*/  FMUL.FTZ R19, R3, -1.4426950216293334961 ;  /* 0xbfb8aa3b03137820 */ /* 0x000fe40000410000 */
[----:B------:R-:W-:Y:S01]  /*0370*/  FMUL.FTZ R7, R7, -1.4426950216293334961 ;  /* 0xbfb8aa3b07077820 */ /* 0x000fe20000410000 */
[----:B------:R-:W0:Y:S01]  /*0380*/  MUFU.EX2 R6, R6 ;  /* 0x0000000600067308 */ /* 0x000e220000000800 */
[----:B--2---:R-:W-:Y:S02]  /*0390*/  FADD.FTZ R9, R9, 1 ;  /* 0x3f80000009097421 */ /* 0x004fe40000010000 */
[----:B------:R-:W-:Y:S02]  /*03a0*/  IMAD.MOV.U32 R3, RZ, RZ, 0x1 ;  /* 0x00000001ff037424 */ /* 0x000fe400078e00ff */
[----:B---3--:R-:W-:-:S03]  /*03b0*/  FADD.FTZ R8, R8, 1 ;  /* 0x3f80000008087421 */ /* 0x008fc60000010000 */
[----:B------:R-:W1:Y:S01]  /*03c0*/  MUFU.EX2 R20, R19 ;  /* 0x0000001300147308 */ /* 0x000e620000000800 */
[----:B------:R-:W-:Y:S02]  /*03d0*/  PRMT R2, R3, 0x7610, R2 ;  /* 0x0000761003027816 */ /* 0x000fe40000000002 */
[----:B------:R-:W-:-:S04]  /*03e0*/  @P1 SEL R3, RZ, 0x1, P2 ;  /* 0x00000001ff031807 */ /* 0x000fc80001000000 */
[----:B------:R-:W-:Y:S01]  /*03f0*/  @P1 PRMT R2, R3, 0x7610, R2 ;  /* 0x0000761003021816 */ /* 0x000fe20000000002 */
[----:B------:R-:W2:Y:S01]  /*0400*/  MUFU.EX2 R7, R7 ;  /* 0x0000000700077308 */ /* 0x000ea20000000800 */
[----:B0-----:R-:W-:Y:S02]  /*0410*/  FADD.FTZ R6, R6, 1 ;  /* 0x3f80000006067421 */ /* 0x001fe40000010000 */
[----:B-1----:R-:W-:-:S05]  /*0420*/  FADD.FTZ R20, R20, 1 ;  /* 0x3f80000014147421 */ /* 0x002fca0000010000 */
[----:B------:R-:W0:Y:S01]  /*0430*/  MUFU.RCP R10, R10 ;  /* 0x0000000a000a7308 */ /* 0x000e220000001000 */
[----:B--2---:R-:W-:-:S07]  /*0440*/  FADD.FTZ R7, R7, 1 ;  /* 0x3f80000007077421 */ /* 0x004fce0000010000 */
[----:B------:R-:W1:Y:S08]  /*0450*/  MUFU.RCP R4, R4 ;  /* 0x0000000400047308 */ /* 0x000e700000001000 */
[----:B------:R2:W3:Y:S01]  /*0460*/  MUFU.RCP R5, R14 ;  /* 0x0000000e00057308 */ /* 0x0004e20000001000 */
[----:B0-----:R-:W-:-:S04]  /*0470*/  FSETP.GEU.FTZ.AND P3, PT, |R10|, +INF , PT ;  /* 0x7f8000000a00780b */ /* 0x001fc80003f7e200 */
[----:B------:R-:W-:-:S03]  /*0480*/  FSEL R3, R10, RZ, !P3 ;  /* 0x000000ff0a037208 */ /* 0x000fc60005800000 */
[----:B------:R-:W0:Y:S01]  /*0490*/  MUFU.RCP R8, R8 ;  /* 0x0000000800087308 */ /* 0x000e220000001000 */
[----:B--2---:R-:W-:Y:S01]  /*04a0*/  IMAD.MOV.U32 R14, RZ, RZ, 0x1 ;  /* 0x00000001ff0e7424 */ /* 0x004fe200078e00ff */
[----:B-1----:R-:W-:Y:S01]  /*04b0*/  FSETP.GEU.FTZ.AND P6, PT, |R4|, +INF , PT ;  /* 0x7f8000000400780b */ /* 0x002fe20003fde200 */
[----:B----4-:R-:W-:Y:S02]  /*04c0*/  @P0 FADD.FTZ R24, R3, R24 ;  /* 0x0000001803180221 */ /* 0x010fe40000010000 */
[----:B------:R-:W-:Y:S01]  /*04d0*/  @!P0 IMAD.MOV.U32 R24, RZ, RZ, R3 ;  /* 0x000000ffff188224 */ /* 0x000fe200078e0003 */
[----:B------:R-:W-:Y:S02]  /*04e0*/  ISETP.LE.AND P1, PT, R14, c[0x0][0x190], PT ;  /* 0x000064000e007a0c */ /* 0x000fe40003f23270 */
[----:B------:R-:W1:Y:S01]  /*04f0*/  MUFU.RCP R9, R9 ;  /* 0x0000000900097308 */ /* 0x000e620000001000 */
[----:B---3--:R-:W-:Y:S02]  /*0500*/  FSETP.GEU.FTZ.AND P5, PT, |R5|, +INF , PT ;  /* 0x7f8000000500780b */ /* 0x008fe40003fbe200 */
[----:B------:R-:W-:-:S02]  /*0510*/  FSEL R4, R4, RZ, !P6 ;  /* 0x000000ff04047208 */ /* 0x000fc40007000000 */
[----:B------:R-:W-:-:S03]  /*0520*/  FSEL R5, R5, RZ, !P5 ;  /* 0x000000ff05057208 */ /* 0x000fc60006800000 */
[----:B------:R2:W3:Y:S01]  /*0530*/  MUFU.RCP R19, R6 ;  /* 0x0000000600137308 */ /* 0x0004e20000001000 */
[----:B0-----:R-:W-:Y:S01]  /*0540*/  FSETP.GEU.FTZ.AND P2, PT, |R8|, +INF , PT ;  /* 0x7f8000000800780b */ /* 0x001fe20003f5e200 */
[----:B-----5:R-:W-:Y:S02]  /*0550*/  @P0 FADD.FTZ R12, R5, R12 ;  /* 0x0000000c050c0221 */ /* 0x020fe40000010000 */
[----:B------:R-:W-:Y:S02]  /*0560*/  @P0 FADD.FTZ R13, R4, R13 ;  /* 0x0000000d040d0221 */ /* 0x000fe40000010000 */
[----:B------:R-:W-:Y:S02]  /*0570*/  @!P0 IMAD.MOV.U32 R12, RZ, RZ, R5 ;  /* 0x000000ffff0c8224 */ /* 0x000fe400078e0005 */
[----:B------:R-:W0:Y:S01]  /*0580*/  MUFU.RCP R20, R20 ;  /* 0x0000001400147308 */ /* 0x000e220000001000 */
[----:B-1----:R-:W-:Y:S01]  /*0590*/  FSETP.GEU.FTZ.AND P4, PT, |R9|, +INF , PT ;  /* 0x7f8000000900780b */ /* 0x002fe20003f9e200 */
[----:B------:R-:W-:Y:S01]  /*05a0*/  @!P0 IMAD.MOV.U32 R13, RZ, RZ, R4 ;  /* 0x000000ffff0d8224 */ /* 0x000fe200078e0004 */
[----:B--2---:R-:W-:-:S05]  /*05b0*/  FSEL R6, R8, RZ, !P2 ;  /* 0x000000ff08067208 */ /* 0x004fca0005000000 */
[----:B------:R1:W2:Y:S01]  /*05c0*/  MUFU.RCP R21, R7 ;  /* 0x0000000700157308 */ /* 0x0002a20000001000 */
[C---:B---3--:R-:W-:Y:S01]  /*05d0*/  FSETP.GEU.FTZ.AND P3, PT, |R19|.reuse, +INF , PT ;  /* 0x7f8000001300780b */ /* 0x048fe20003f7e200 */
[----:B------:R-:W-:Y:S02]  /*05e0*/  @P0 FADD.FTZ R11, R6, R11 ;  /* 0x0000000b060b0221 */ /* 0x000fe40000010000 */
[----:B------:R-:W-:Y:S01]  /*05f0*/  @!P0 IMAD.MOV.U32 R11, RZ, RZ, R6 ;  /* 0x000000ffff0b8224 */ /* 0x000fe200078e0006 */
[----:B------:R-:W-:Y:S02]  /*0600*/  FSEL R8, R19, RZ, !P3 ;  /* 0x000000ff13087208 */ /* 0x000fe40005800000 */
[----:B0-----:R-:W-:Y:S02]  /*0610*/  FSETP.GEU.FTZ.AND P6, PT, |R20|, +INF , PT ;  /* 0x7f8000001400780b */ /* 0x001fe40003fde200 */
[----:B-1----:R-:W-:Y:S01]  /*0620*/  FSEL R7, R9, RZ, !P4 ;  /* 0x000000ff09077208 */ /* 0x002fe20006000000 */
[----:B------:R-:W-:Y:S01]  /*0630*/  @P0 FADD.FTZ R26, R8, R15 ;  /* 0x0000000f081a0221 */ /* 0x000fe20000010000 */
[----:B------:R-:W-:Y:S01]  /*0640*/  FSEL R9, R20, RZ, !P6 ;  /* 0x000000ff14097208 */ /* 0x000fe20007000000 */
[----:B------:R-:W-:-:S02]  /*0650*/  @!P0 IMAD.MOV.U32 R26, RZ, RZ, R8 ;  /* 0x000000ffff1a8224 */ /* 0x000fc400078e0008 */
[----:B------:R-:W-:Y:S01]  /*0660*/  @P0 FADD.FTZ R25, R7, R18 ;  /* 0x0000001207190221 */ /* 0x000fe20000010000 */
[----:B--2---:R-:W-:Y:S01]  /*0670*/  FSETP.GEU.FTZ.AND P5, PT, |R21|, +INF , PT ;  /* 0x7f8000001500780b */ /* 0x004fe20003fbe200 */
[----:B------:R-:W-:Y:S02]  /*0680*/  @P0 FADD.FTZ R27, R9, R16 ;  /* 0x00000010091b0221 */ /* 0x000fe40000010000 */
[----:B------:R-:W-:Y:S01]  /*0690*/  @!P0 IMAD.MOV.U32 R25, RZ, RZ, R7 ;  /* 0x000000ffff198224 */ /* 0x000fe200078e0007 */
[----:B------:R-:W-:Y:S01]  /*06a0*/  FSEL R10, R21, RZ, !P5 ;  /* 0x000000ff150a7208 */ /* 0x000fe20006800000 */
[----:B------:R-:W-:-:S04]  /*06b0*/  @!P0 IMAD.MOV.U32 R27, RZ, RZ, R9 ;  /* 0x000000ffff1b8224 */ /* 0x000fc800078e0009 */
[----:B------:R-:W-:Y:S02]  /*06c0*/  @P0 FADD.FTZ R28, R10, R17 ;  /* 0x000000110a1c0221 */ /* 0x000fe40000010000 */
[----:B------:R-:W-:Y:S01]  /*06d0*/  @!P0 IMAD.MOV.U32 R28, RZ, RZ, R10 ;  /* 0x000000ffff1c8224 */ /* 0x000fe200078e000a */
[----:B------:R-:W-:Y:S05]  /*06e0*/  @!P1 BRA `(.L_x_495) ;  /* 0x0000179000009947 */ /* 0x000fea0003800000 */
[----:B------:R-:W-:Y:S01]  /*06f0*/  ULDC.S8 UR4, c[0x0][0x19c] ;  /* 0x0000670000047ab9 */ /* 0x000fe20000000200 */
[----:B------:R-:W-:Y:S02]  /*0700*/  LOP3.LUT R30, R14, c[0x0][0x190], RZ, 0xc0, !PT ;  /* 0x000064000e1e7a12 */ /* 0x000fe400078ec0ff */
[----:B------:R-:W-:-:S13]  /*0710*/  ISETP.NE.AND P0, PT, RZ, UR4, PT ;  /* 0x00000004ff007c0c */ /* 0x000fda000bf05270 */
[----:B------:R-:W-:Y:S05]  /*0720*/  @!P0 BRA `(.L_x_496) ;  /* 0x00000bc000008947 */ /* 0x000fea0003800000 */
[----:B------:R-:W-:Y:S01]  /*0730*/  ISETP.NE.AND P0, PT, R14, c[0x0][0x190], PT ;  /* 0x000064000e007a0c */ /* 0x000fe20003f05270 */
[----:B------:R-:W-:Y:S02]  /*0740*/  IMAD.MOV.U32 R31, RZ, RZ, RZ ;  /* 0x000000ffff1f7224 */ /* 0x000fe400078e00ff */
[----:B------:R-:W-:-:S10]  /*0750*/  IMAD.MOV.U32 R29, RZ, RZ, RZ ;  /* 0x000000ffff1d7224 */ /* 0x000fd400078e00ff */
[----:B------:R-:W-:Y:S05]  /*0760*/  @!P0 BRA `(.L_x_497) ;  /* 0x0000085000008947 */ /* 0x000fea0003800000 */
[----:B------:R-:W-:Y:S01]  /*0770*/  PRMT R32, R2, 0x9910, RZ ;  /* 0x0000991002207816 */ /* 0x000fe200000000ff */
[----:B------:R-:W-:Y:S01]  /*0780*/  IMAD.MOV.U32 R31, RZ, RZ, RZ ;  /* 0x000000ffff1f7224 */ /* 0x000fe200078e00ff */
[----:B------:R-:W-:Y:S01]  /*0790*/  IADD3 R30, -R30, c[0x0][0x190], RZ ;  /* 0x000064001e1e7a10 */ /* 0x000fe20007ffe1ff */
[----:B------:R-:W-:-:S03]  /*07a0*/  IMAD.MOV.U32 R29, RZ, RZ, RZ ;  /* 0x000000ffff1d7224 */ /* 0x000fc600078e00ff */
.L_x_500:
[-C--:B------:R-:W-:Y:S02]  /*07b0*/  FSETP.GT.FTZ.AND P2, PT, R13, R24.reuse, PT ;  /* 0x000000180d00720b */ /* 0x080fe40003f54000 */
[----:B0-----:R-:W-:Y:S02]  /*07c0*/  IADD3 R18, R29, 0x1, RZ ;  /* 0x000000011d127810 */ /* 0x001fe40007ffe0ff */
[----:B------:R-:W-:Y:S02]  /*07d0*/  FSEL R15, R13, R24, P2 ;  /* 0x000000180d0f7208 */ /* 0x000fe40001000000 */
[----:B------:R-:W-:Y:S02]  /*07e0*/  ISETP.GE.AND P0, PT, R18, c[0x0][0x190], PT ;  /* 0x0000640012007a0c */ /* 0x000fe40003f06270 */
[----:B------:R-:W-:-:S04]  /*07f0*/  FSETP.GT.FTZ.AND P6, PT, R12, R15, PT ;  /* 0x0000000f0c00720b */ /* 0x000fc80003fd4000 */
[----:B------:R-:W-:-:S04]  /*0800*/  FSEL R14, R12, R15, P6 ;  /* 0x0000000f0c0e7208 */ /* 0x000fc80003000000 */
[----:B------:R-:W-:-:S04]  /*0810*/  FSETP.GT.FTZ.AND P5, PT, R11, R14, PT ;  /* 0x0000000e0b00720b */ /* 0x000fc80003fb4000 */
[----:B------:R-:W-:-:S04]  /*0820*/  FSEL R14, R11, R14, P5 ;  /* 0x0000000e0b0e7208 */ /* 0x000fc80002800000 */
[----:B------:R-:W-:-:S04]  /*0830*/  FSETP.GT.FTZ.AND P1, PT, R25, R14, PT ;  /* 0x0000000e1900720b */ /* 0x000fc80003f34000 */
[----:B------:R-:W-:Y:S02]  /*0840*/  FSEL R15, R25, R14, P1 ;  /* 0x0000000e190f7208 */ /* 0x000fe40000800000 */
[----:B------:R-:W-:Y:S02]  /*0850*/  SEL R14, RZ, 0x1, !P2 ;  /* 0x00000001ff0e7807 */ /* 0x000fe40005000000 */
[-C--:B------:R-:W-:Y:S02]  /*0860*/  FSETP.GT.FTZ.AND P4, PT, R26, R15.reuse, PT ;  /* 0x0000000f1a00720b */ /* 0x080fe40003f94000 */
[----:B------:R-:W-:Y:S02]  /*0870*/  SEL R14, R14, 0x2, !P6 ;  /* 0x000000020e0e7807 */ /* 0x000fe40007000000 */
[----:B------:R-:W-:Y:S02]  /*0880*/  FSEL R16, R26, R15, P4 ;  /* 0x0000000f1a107208 */ /* 0x000fe40002000000 */
[----:B------:R-:W-:-:S02]  /*0890*/  SEL R15, R14, 0x3, !P5 ;  /* 0x000000030e0f7807 */ /* 0x000fc40006800000 */
[-C--:B------:R-:W-:Y:S02]  /*08a0*/  FSETP.GT.FTZ.AND P3, PT, R27, R16.reuse, PT ;  /* 0x000000101b00720b */ /* 0x080fe40003f74000 */
[----:B------:R-:W-:Y:S02]  /*08b0*/  SEL R15, R15, 0x4, !P1 ;  /* 0x000000040f0f7807 */ /* 0x000fe40004800000 */
[----:B------:R-:W-:Y:S02]  /*08c0*/  FSEL R17, R27, R16, P3 ;  /* 0x000000101b117208 */ /* 0x000fe40001800000 */
[----:B------:R-:W-:Y:S02]  /*08d0*/  SEL R15, R15, 0x5, !P4 ;  /* 0x000000050f0f7807 */ /* 0x000fe40006000000 */
[----:B------:R-:W-:Y:S02]  /*08e0*/  FSEL R14, R4, R3, P2 ;  /* 0x00000003040e7208 */ /* 0x000fe40001000000 */
[----:B------:R-:W-:-:S02]  /*08f0*/  FSETP.GT.FTZ.AND P2, PT, R28, R17, PT ;  /* 0x000000111c00720b */ /* 0x000fc40003f54000 */
[----:B------:R-:W-:-:S04]  /*0900*/  SEL R15, R15, 0x6, !P3 ;  /* 0x000000060f0f7807 */ /* 0x000fc80005800000 */
[----:B------:R-:W-:Y:S01]  /*0910*/  SEL R20, R15, 0x7, !P2 ;  /* 0x000000070f147807 */ /* 0x000fe20005000000 */
[----:B------:R-:W-:Y:S05]  /*0920*/  @P0 BRA `(.L_x_498) ;  /* 0x0000012000000947 */ /* 0x000fea0003800000 */
[----:B------:R-:W-:-:S05]  /*0930*/  IMAD.SHL.U32 R15, R20, 0x4, RZ ;  /* 0x00000004140f7824 */ /* 0x000fca00078e00ff */
[----:B------:R-:W-:-:S04]  /*0940*/  LOP3.LUT R15, R15, 0x3fc, RZ, 0xe2, !PT ;  /* 0x000003fc0f0f7812 */ /* 0x000fc800078ee2ff */
[----:B------:R-:W-:-:S13]  /*0950*/  ISETP.EQ.AND P0, PT, R15, RZ, PT ;  /* 0x000000ff0f00720c */ /* 0x000fda0003f02270 */
[----:B------:R-:W-:Y:S01]  /*0960*/  @P0 IMAD.MOV.U32 R24, RZ, RZ, -0x39e3c000 ;  /* 0xc61c4000ff180424 */ /* 0x000fe200078e00ff */
[----:B------:R-:W-:-:S13]  /*0970*/  ISETP.EQ.AND P0, PT, R15, 0x4, PT ;  /* 0x000000040f00780c */ /* 0x000fda0003f02270 */
        /* <DEDUP_REMOVED lines=12> */
[----:B------:R-:W-:Y:S02]  /*0a40*/  @P0 IMAD.MOV.U32 R28, RZ, RZ, -0x39e3c000 ;  /* 0xc61c4000ff1c0424 */ /* 0x000fe400078e00ff */
.L_x_498:
[----:B------:R-:W-:Y:S01]  /*0a50*/  FSETP.GT.FTZ.AND P0, PT, R13, R24, PT ;  /* 0x000000180d00720b */ /* 0x000fe20003f14000 */
[----:B------:R-:W-:Y:S01]  /*0a60*/  IMAD R18, R0, c[0x0][0x190], R29 ;  /* 0x0000640000127a24 */ /* 0x000fe200078e021d */
[----:B------:R-:W-:Y:S01]  /*0a70*/  FSEL R15, R5, R14, P6 ;  /* 0x0000000e050f7208 */ /* 0x000fe20003000000 */
[----:B------:R-:W-:Y:S01]  /*0a80*/  IMAD R35, R29, c[0x0][0x178], R0 ;  /* 0x00005e001d237a24 */ /* 0x000fe200078e0200 */
[----:B------:R-:W-:Y:S01]  /*0a90*/  FSEL R17, R13, R24, P0 ;  /* 0x000000180d117208 */ /* 0x000fe20000000000 */
[----:B------:R-:W-:Y:S01]  /*0aa0*/  IMAD.MOV.U32 R19, RZ, RZ, 0x4 ;  /* 0x00000004ff137424 */ /* 0x000fe200078e00ff */
[----:B------:R-:W-:Y:S02]  /*0ab0*/  FSEL R14, R6, R15, P5 ;  /* 0x0000000f060e7208 */ /* 0x000fe40002800000 */
[----:B------:R-:W-:Y:S02]  /*0ac0*/  FSETP.GT.FTZ.AND P6, PT, R12, R17, PT ;  /* 0x000000110c00720b */ /* 0x000fe40003fd4000 */
[----:B------:R-:W-:-:S02]  /*0ad0*/  FSEL R15, R7, R14, P1 ;  /* 0x0000000e070f7208 */ /* 0x000fc40000800000 */
[----:B------:R-:W-:Y:S02]  /*0ae0*/  FSEL R16, R12, R17, P6 ;  /* 0x000000110c107208 */ /* 0x000fe40003000000 */
[----:B------:R-:W-:Y:S02]  /*0af0*/  FSEL R14, R8, R15, P4 ;  /* 0x0000000f080e7208 */ /* 0x000fe40002000000 */
[----:B------:R-:W-:Y:S02]  /*0b00*/  FSETP.GT.FTZ.AND P5, PT, R11, R16, PT ;  /* 0x000000100b00720b */ /* 0x000fe40003fb4000 */
[----:B------:R-:W-:Y:S02]  /*0b10*/  FSEL R33, R9, R14, P3 ;  /* 0x0000000e09217208 */ /* 0x000fe40001800000 */
[----:B------:R-:W-:Y:S02]  /*0b20*/  FSEL R16, R11, R16, P5 ;  /* 0x000000100b107208 */ /* 0x000fe40002800000 */
[----:B------:R-:W-:-:S02]  /*0b30*/  SEL R14, RZ, 0x1, !P0 ;  /* 0x00000001ff0e7807 */ /* 0x000fc40004000000 */
[CC--:B------:R-:W-:Y:S02]  /*0b40*/  FSETP.GT.FTZ.AND P1, PT, R25.reuse, R16.reuse, PT ;  /* 0x000000101900720b */ /* 0x0c0fe40003f34000 */
[----:B------:R-:W-:Y:S02]  /*0b50*/  SEL R14, R14, 0x2, !P6 ;  /* 0x000000020e0e7807 */ /* 0x000fe40007000000 */
[----:B------:R-:W-:Y:S02]  /*0b60*/  FSEL R17, R25, R16, P1 ;  /* 0x0000001019117208 */ /* 0x000fe40000800000 */
[----:B------:R-:W-:Y:S02]  /*0b70*/  SEL R14, R14, 0x3, !P5 ;  /* 0x000000030e0e7807 */ /* 0x000fe40006800000 */
[----:B------:R-:W-:Y:S02]  /*0b80*/  FSETP.GT.FTZ.AND P4, PT, R26, R17, PT ;  /* 0x000000111a00720b */ /* 0x000fe40003f94000 */
[----:B------:R-:W-:-:S02]  /*0b90*/  SEL R21, R14, 0x4, !P1 ;  /* 0x000000040e157807 */ /* 0x000fc40004800000 */
[----:B------:R-:W-:Y:S01]  /*0ba0*/  FSEL R16, R26, R17, P4 ;  /* 0x000000111a107208 */ /* 0x000fe20002000000 */
[----:B------:R-:W-:Y:S01]  /*0bb0*/  IMAD.MOV.U32 R17, RZ, RZ, 0x8 ;  /* 0x00000008ff117424 */ /* 0x000fe200078e00ff */
[----:B------:R-:W-:Y:S02]  /*0bc0*/  FSEL R22, R4, R3, P0 ;  /* 0x0000000304167208 */ /* 0x000fe40000000000 */
[-C--:B------:R-:W-:Y:S02]  /*0bd0*/  FSETP.GT.FTZ.AND P3, PT, R27, R16.reuse, PT ;  /* 0x000000101b00720b */ /* 0x080fe40003f74000 */
[----:B------:R-:W-:Y:S02]  /*0be0*/  SEL R23, R21, 0x5, !P4 ;  /* 0x0000000515177807 */ /* 0x000fe40006000000 */
[----:B------:R-:W-:Y:S02]  /*0bf0*/  FSEL R15, R27, R16, P3 ;  /* 0x000000101b0f7208 */ /* 0x000fe40001800000 */
[----:B------:R-:W-:-:S02]  /*0c00*/  FSEL R33, R10, R33, P2 ;  /* 0x000000210a217208 */ /* 0x000fc40001000000 */
[----:B------:R-:W-:Y:S02]  /*0c10*/  ISETP.GE.AND P0, PT, R20, c[0x0][0x194], PT ;  /* 0x0000650014007a0c */ /* 0x000fe40003f06270 */
[----:B------:R-:W-:Y:S01]  /*0c20*/  FSEL R21, R5, R22, P6 ;  /* 0x0000001605157208 */ /* 0x000fe20003000000 */
[----:B------:R-:W-:Y:S01]  /*0c30*/  FADD.FTZ R31, R33, R31 ;  /* 0x0000001f211f7221 */ /* 0x000fe20000010000 */
[----:B------:R-:W-:Y:S01]  /*0c40*/  FSETP.GT.FTZ.AND P2, PT, R28, R15, PT ;  /* 0x0000000f1c00720b */ /* 0x000fe20003f54000 */
[----:B------:R-:W-:Y:S01]  /*0c50*/  IMAD.WIDE R14, R18, R17, c[0x0][0x180] ;  /* 0x00006000120e7625 */ /* 0x000fe200078e0211 */
[----:B------:R-:W-:Y:S02]  /*0c60*/  SEL R23, R23, 0x6, !P3 ;  /* 0x0000000617177807 */ /* 0x000fe40005800000 */
[----:B------:R-:W-:Y:S01]  /*0c70*/  ISETP.LT.AND P0, PT, R20, c[0x0][0x198], P0 ;  /* 0x0000660014007a0c */ /* 0x000fe20000701270 */
[----:B------:R-:W-:Y:S01]  /*0c80*/  IMAD.WIDE R16, R18, R19, c[0x0][0x170] ;  /* 0x00005c0012107625 */ /* 0x000fe200078e0213 */
[----:B------:R-:W-:-:S02]  /*0c90*/  FSEL R22, R6, R21, P5 ;  /* 0x0000001506167208 */ /* 0x000fc40002800000 */
[----:B------:R-:W-:Y:S01]  /*0ca0*/  SEL R34, R23, 0x7, !P2 ;  /* 0x0000000717227807 */ /* 0x000fe20005000000 */
[----:B------:R-:W-:Y:S01]  /*0cb0*/  IMAD.WIDE R18, R18, R19, c[0x0][0x188] ;  /* 0x0000620012127625 */ /* 0x000fe200078e0213 */
[----:B------:R-:W-:Y:S01]  /*0cc0*/  IADD3 R20, R20, -c[0x0][0x194], RZ ;  /* 0x8000650014147a10 */ /* 0x000fe20007ffe0ff */
[----:B------:R0:W-:Y:S01]  /*0cd0*/  STG.E [R16.64], R33 ;  /* 0x0000002110007986 */ /* 0x0001e2000c101906 */
[----:B------:R-:W-:Y:S02]  /*0ce0*/  ISETP.NE.AND P0, PT, R32, RZ, P0 ;  /* 0x000000ff2000720c */ /* 0x000fe40000705270 */
[----:B------:R-:W-:Y:S02]  /*0cf0*/  FSEL R21, R7, R22, P1 ;  /* 0x0000001607157208 */ /* 0x000fe40000800000 */
[----:B------:R-:W-:Y:S02]  /*0d00*/  ISETP.GE.AND P1, PT, R34, c[0x0][0x194], PT ;  /* 0x0000650022007a0c */ /* 0x000fe40003f26270 */
[----:B------:R-:W-:-:S02]  /*0d10*/  SHF.R.S32.HI R23, RZ, 0x1f, R20 ;  /* 0x0000001fff177819 */ /* 0x000fc40000011414 */
[----:B------:R-:W-:Y:S02]  /*0d20*/  SEL R22, R20, 0x8, P0 ;  /* 0x0000000814167807 */ /* 0x000fe40000000000 */
[C---:B------:R-:W-:Y:S02]  /*0d30*/  ISETP.LT.AND P1, PT, R34.reuse, c[0x0][0x198], P1 ;  /* 0x0000660022007a0c */ /* 0x040fe40000f21270 */
[----:B------:R-:W-:Y:S02]  /*0d40*/  IADD3 R20, R34, -c[0x0][0x194], RZ ;  /* 0x8000650022147a10 */ /* 0x000fe40007ffe0ff */
[----:B------:R-:W-:Y:S02]  /*0d50*/  FSEL R36, R8, R21, P4 ;  /* 0x0000001508247208 */ /* 0x000fe40002000000 */
[----:B------:R-:W-:Y:S02]  /*0d60*/  ISETP.NE.AND P1, PT, R32, RZ, P1 ;  /* 0x000000ff2000720c */ /* 0x000fe40000f25270 */
[----:B------:R-:W-:-:S02]  /*0d70*/  SHF.R.S32.HI R21, RZ, 0x1f, R20 ;  /* 0x0000001fff157819 */ /* 0x000fc40000011414 */
[----:B------:R-:W-:Y:S02]  /*0d80*/  IADD3 R29, R29, 0x2, RZ ;  /* 0x000000021d1d7810 */ /* 0x000fe40007ffe0ff */
[----:B------:R-:W-:Y:S02]  /*0d90*/  SEL R20, R20, 0x8, P1 ;  /* 0x0000000814147807 */ /* 0x000fe40000800000 */
[----:B------:R-:W-:Y:S02]  /*0da0*/  SEL R21, R21, RZ, P1 ;  /* 0x000000ff15157207 */ /* 0x000fe40000800000 */
[----:B------:R-:W-:Y:S02]  /*0db0*/  ISETP.GE.AND P1, PT, R29, c[0x0][0x190], PT ;  /* 0x000064001d007a0c */ /* 0x000fe40003f26270 */
[----:B------:R-:W-:Y:S02]  /*0dc0*/  FSEL R37, R9, R36, P3 ;  /* 0x0000002409257208 */ /* 0x000fe40001800000 */
[----:B------:R-:W-:-:S02]  /*0dd0*/  SEL R23, R23, RZ, P0 ;  /* 0x000000ff17177207 */ /* 0x000fc40000000000 */
[----:B------:R-:W-:Y:S02]  /*0de0*/  FSEL R37, R10, R37, P2 ;  /* 0x000000250a257208 */ /* 0x000fe40001000000 */
[----:B------:R-:W-:Y:S01]  /*0df0*/  IADD3 R36, R35, c[0x0][0x178], RZ ;  /* 0x00005e0023247a10 */ /* 0x000fe20007ffe0ff */
[----:B------:R0:W-:Y:S01]  /*0e00*/  STG.E.64 [R14.64], R22 ;  /* 0x000000160e007986 */ /* 0x0001e2000c101b06 */
[----:B------:R-:W-:Y:S01]  /*0e10*/  IADD3 R30, R30, -0x2, RZ ;  /* 0xfffffffe1e1e7810 */ /* 0x000fe20007ffe0ff */
[----:B------:R-:W-:Y:S02]  /*0e20*/  FADD.FTZ R31, R31, R37 ;  /* 0x000000251f1f7221 */ /* 0x000fe40000010000 */
[----:B------:R0:W-:Y:S01]  /*0e30*/  STG.E [R18.64], R35 ;  /* 0x0000002312007986 */ /* 0x0001e2000c101906 */
[----:B------:R-:W-:-:S03]  /*0e40*/  ISETP.NE.AND P0, PT, R30, RZ, PT ;  /* 0x000000ff1e00720c */ /* 0x000fc60003f05270 */
[----:B------:R0:W-:Y:S04]  /*0e50*/  STG.E [R16.64+0x4], R37 ;  /* 0x0000042510007986 */ /* 0x0001e8000c101906 */
[----:B------:R0:W-:Y:S04]  /*0e60*/  STG.E.64 [R14.64+0x8], R20 ;  /* 0x000008140e007986 */ /* 0x0001e8000c101b06 */
[----:B------:R0:W-:Y:S01]  /*0e70*/  STG.E [R18.64+0x4], R36 ;  /* 0x0000042412007986 */ /* 0x0001e2000c101906 */
[----:B------:R-:W-:Y:S05]  /*0e80*/  @P1 BRA `(.L_x_499) ;  /* 0x0000012000001947 */ /* 0x000fea0003800000 */
[----:B0-----:R-:W-:-:S05]  /*0e90*/  IMAD.SHL.U32 R14, R34, 0x4, RZ ;  /* 0x00000004220e7824 */ /* 0x001fca00078e00ff */
[----:B------:R-:W-:-:S04]  /*0ea0*/  LOP3.LUT R14, R14, 0x3fc, RZ, 0xe2, !PT ;  /* 0x000003fc0e0e7812 */ /* 0x000fc800078ee2ff */
[C---:B------:R-:W-:Y:S02]  /*0eb0*/  ISETP.EQ.AND P6, PT, R14.reuse, RZ, PT ;  /* 0x000000ff0e00720c */ /* 0x040fe40003fc2270 */
[C---:B------:R-:W-:Y:S02]  /*0ec0*/  ISETP.EQ.AND P1, PT, R14.reuse, 0x4, PT ;  /* 0x000000040e00780c */ /* 0x040fe40003f22270 */
[C---:B------:R-:W-:Y:S02]  /*0ed0*/  ISETP.EQ.AND P2, PT, R14.reuse, 0x8, PT ;  /* 0x000000080e00780c */ /* 0x040fe40003f42270 */
[C---:B------:R-:W-:Y:S02]  /*0ee0*/  ISETP.EQ.AND P3, PT, R14.reuse, 0xc, PT ;  /* 0x0000000c0e00780c */ /* 0x040fe40003f62270 */
[C---:B------:R-:W-:Y:S02]  /*0ef0*/  ISETP.EQ.AND P4, PT, R14.reuse, 0x10, PT ;  /* 0x000000100e00780c */ /* 0x040fe40003f82270 */
[----:B------:R-:W-:-:S03]  /*0f00*/  ISETP.EQ.AND P5, PT, R14, 0x14, PT ;  /* 0x000000140e00780c */ /* 0x000fc60003fa2270 */
[----:B------:R-:W-:Y:S01]  /*0f10*/  @P6 IMAD.MOV.U32 R24, RZ, RZ, -0x39e3c000 ;  /* 0xc61c4000ff186424 */ /* 0x000fe200078e00ff */
[C---:B------:R-:W-:Y:S01]  /*0f20*/  ISETP.EQ.AND P6, PT, R14.reuse, 0x18, PT ;  /* 0x000000180e00780c */ /* 0x040fe20003fc2270 */
[----:B------:R-:W-:Y:S01]  /*0f30*/  @P1 IMAD.MOV.U32 R13, RZ, RZ, -0x39e3c000 ;  /* 0xc61c4000ff0d1424 */ /* 0x000fe200078e00ff */
[----:B------:R-:W-:Y:S01]  /*0f40*/  ISETP.EQ.AND P1, PT, R14, 0x1c, PT ;  /* 0x0000001c0e00780c */ /* 0x000fe20003f22270 */
[----:B------:R-:W-:Y:S02]  /*0f50*/  @P2 IMAD.MOV.U32 R12, RZ, RZ, -0x39e3c000 ;  /* 0xc61c4000ff0c2424 */ /* 0x000fe400078e00ff */
[----:B------:R-:W-:Y:S02]  /*0f60*/  @P3 IMAD.MOV.U32 R11, RZ, RZ, -0x39e3c000 ;  /* 0xc61c4000ff0b3424 */ /* 0x000fe400078e00ff */
[----:B------:R-:W-:Y:S02]  /*0f70*/  @P4 IMAD.MOV.U32 R25, RZ, RZ, -0x39e3c000 ;  /* 0xc61c4000ff194424 */ /* 0x000fe400078e00ff */
[----:B------:R-:W-:-:S04]  /*0f80*/  @P5 IMAD.MOV.U32 R26, RZ, RZ, -0x39e3c000 ;  /* 0xc61c4000ff1a5424 */ /* 0x000fc800078e00ff */
[----:B------:R-:W-:Y:S02]  /*0f90*/  @P6 IMAD.MOV.U32 R27, RZ, RZ, -0x39e3c000 ;  /* 0xc61c4000ff1b6424 */ /* 0x000fe400078e00ff */
[----:B------:R-:W-:Y:S02]  /*0fa0*/  @P1 IMAD.MOV.U32 R28, RZ, RZ, -0x39e3c000 ;  /* 0xc61c4000ff1c1424 */ /* 0x000fe400078e00ff */
.L_x_499:
[----:B------:R-:W-:Y:S05]  /*0fb0*/  @P0 BRA `(.L_x_500) ;  /* 0xfffff7f000000947 */ /* 0x000fea000383ffff */
.L_x_497:
[----:B0-----:R-:W-:-:S05]  /*0fc0*/  IMAD.MOV.U32 R14, RZ, RZ, 0x1 ;  /* 0x00000001ff0e7424 */ /* 0x001fca00078e00ff */
[----:B------:R-:W-:-:S04]  /*0fd0*/  LOP3.LUT R15, R14, c[0x0][0x190], RZ, 0xc0, !PT ;  /* 0x000064000e0f7a12 */ /* 0x000fc800078ec0ff */
[----:B------:R-:W-:-:S13]  /*0fe0*/  ISETP.NE.U32.AND P0, PT, R15, 0x1, PT ;  /* 0x000000010f00780c */ /* 0x000fda0003f05070 */
[----:B------:R-:W-:Y:S05]  /*0ff0*/  @P0 BRA `(.L_x_495) ;  /* 0x00000e8000000947 */ /* 0x000fea0003800000 */
[CC--:B------:R-:W-:Y:S02]  /*1000*/  FSETP.GT.FTZ.AND P0, PT, R13.reuse, R24.reuse, PT ;  /* 0x000000180d00720b */ /* 0x0c0fe40003f14000 */
[----:B------:R-:W-:Y:S02]  /*1010*/  PRMT R2, R2, 0x9910, RZ ;  /* 0x0000991002027816 */ /* 0x000fe400000000ff */
[----:B------:R-:W-:Y:S02]  /*1020*/  FSEL R13, R13, R24, P0 ;  /* 0x000000180d0d7208 */ /* 0x000fe40000000000 */
[----:B------:R-:W-:Y:S02]  /*1030*/  FSEL R4, R4, R3, P0 ;  /* 0x0000000304047208 */ /* 0x000fe40000000000 */
[----:B------:R-:W-:-:S04]  /*1040*/  FSETP.GT.FTZ.AND P1, PT, R12, R13, PT ;  /* 0x0000000d0c00720b */ /* 0x000fc80003f34000 */
[----:B------:R-:W-:Y:S02]  /*1050*/  FSEL R12, R12, R13, P1 ;  /* 0x0000000d0c0c7208 */ /* 0x000fe40000800000 */
[----:B------:R-:W-:Y:S02]  /*1060*/  FSEL R5, R5, R4, P1 ;  /* 0x0000000405057208 */ /* 0x000fe40000800000 */
[----:B------:R-:W-:-:S04]  /*1070*/  FSETP.GT.FTZ.AND P2, PT, R11, R12, PT ;  /* 0x0000000c0b00720b */ /* 0x000fc80003f54000 */
[----:B------:R-:W-:Y:S02]  /*1080*/  FSEL R12, R11, R12, P2 ;  /* 0x0000000c0b0c7208 */ /* 0x000fe40001000000 */
[----:B------:R-:W-:Y:S02]  /*1090*/  SEL R11, RZ, 0x1, !P0 ;  /* 0x00000001ff0b7807 */ /* 0x000fe40004000000 */
[-C--:B------:R-:W-:Y:S02]  /*10a0*/  FSETP.GT.FTZ.AND P3, PT, R25, R12.reuse, PT ;  /* 0x0000000c1900720b */ /* 0x080fe40003f74000 */
[----:B------:R-:W-:Y:S02]  /*10b0*/  SEL R11, R11, 0x2, !P1 ;  /* 0x000000020b0b7807 */ /* 0x000fe40004800000 */
[----:B------:R-:W-:Y:S02]  /*10c0*/  FSEL R25, R25, R12, P3 ;  /* 0x0000000c19197208 */ /* 0x000fe40001800000 */
[----:B------:R-:W-:-:S02]  /*10d0*/  SEL R11, R11, 0x3, !P2 ;  /* 0x000000030b0b7807 */ /* 0x000fc40005000000 */
[CC--:B------:R-:W-:Y:S02]  /*10e0*/  FSETP.GT.FTZ.AND P4, PT, R26.reuse, R25.reuse, PT ;  /* 0x000000191a00720b */ /* 0x0c0fe40003f94000 */
[----:B------:R-:W-:Y:S02]  /*10f0*/  SEL R11, R11, 0x4, !P3 ;  /* 0x000000040b0b7807 */ /* 0x000fe40005800000 */
[----:B------:R-:W-:Y:S02]  /*1100*/  FSEL R26, R26, R25, P4 ;  /* 0x000000191a1a7208 */ /* 0x000fe40002000000 */
[----:B------:R-:W-:Y:S02]  /*1110*/  SEL R11, R11, 0x5, !P4 ;  /* 0x000000050b0b7807 */ /* 0x000fe40006000000 */
[CC--:B------:R-:W-:Y:S02]  /*1120*/  FSETP.GT.FTZ.AND P5, PT, R27.reuse, R26.reuse, PT ;  /* 0x0000001a1b00720b */ /* 0x0c0fe40003fb4000 */
[----:B------:R-:W-:Y:S01]  /*1130*/  FSEL R6, R6, R5, P2 ;  /* 0x0000000506067208 */ /* 0x000fe20001000000 */
[----:B------:R-:W-:Y:S01]  /*1140*/  IMAD.MOV.U32 R5, RZ, RZ, 0x8 ;  /* 0x00000008ff057424 */ /* 0x000fe200078e00ff */
[----:B------:R-:W-:-:S02]  /*1150*/  FSEL R27, R27, R26, P5 ;  /* 0x0000001a1b1b7208 */ /* 0x000fc40002800000 */
[----:B------:R-:W-:Y:S02]  /*1160*/  SEL R11, R11, 0x6, !P5 ;  /* 0x000000060b0b7807 */ /* 0x000fe40006800000 */
[----:B------:R-:W-:Y:S02]  /*1170*/  FSETP.GT.FTZ.AND P1, PT, R28, R27, PT ;  /* 0x0000001b1c00720b */ /* 0x000fe40003f34000 */
[----:B------:R-:W-:Y:S01]  /*1180*/  FSEL R7, R7, R6, P3 ;  /* 0x0000000607077208 */ /* 0x000fe20001800000 */
[----:B------:R-:W-:Y:S01]  /*1190*/  IMAD R6, R0, c[0x0][0x190], R29 ;  /* 0x0000640000067a24 */ /* 0x000fe200078e021d */
[----:B------:R-:W-:Y:S01]  /*11a0*/  SEL R11, R11, 0x7, !P1 ;  /* 0x000000070b0b7807 */ /* 0x000fe20004800000 */
[----:B------:R-:W-:Y:S01]  /*11b0*/  IMAD R29, R29, c[0x0][0x178], R0 ;  /* 0x00005e001d1d7a24 */ /* 0x000fe200078e0200 */
[----:B------:R-:W-:Y:S01]  /*11c0*/  FSEL R8, R8, R7, P4 ;  /* 0x0000000708087208 */ /* 0x000fe20002000000 */
[----:B------:R-:W-:Y:S01]  /*11d0*/  IMAD.MOV.U32 R7, RZ, RZ, 0x4 ;  /* 0x00000004ff077424 */ /* 0x000fe200078e00ff */
[----:B------:R-:W-:-:S02]  /*11e0*/  ISETP.GE.AND P0, PT, R11, c[0x0][0x194], PT ;  /* 0x000065000b007a0c */ /* 0x000fc40003f06270 */
[----:B------:R-:W-:Y:S02]  /*11f0*/  FSEL R9, R9, R8, P5 ;  /* 0x0000000809097208 */ /* 0x000fe40002800000 */
[C---:B------:R-:W-:Y:S02]  /*1200*/  ISETP.LT.AND P0, PT, R11.reuse, c[0x0][0x198], P0 ;  /* 0x000066000b007a0c */ /* 0x040fe40000701270 */
[----:B------:R-:W-:Y:S02]  /*1210*/  IADD3 R8, R11, -c[0x0][0x194], RZ ;  /* 0x800065000b087a10 */ /* 0x000fe40007ffe0ff */
[----:B------:R-:W-:Y:S01]  /*1220*/  ISETP.NE.AND P0, PT, R2, RZ, P0 ;  /* 0x000000ff0200720c */ /* 0x000fe20000705270 */
[----:B------:R-:W-:Y:S01]  /*1230*/  IMAD.WIDE R2, R6, R7, c[0x0][0x170] ;  /* 0x00005c0006027625 */ /* 0x000fe200078e0207 */
[----:B------:R-:W-:Y:S02]  /*1240*/  SHF.R.S32.HI R4, RZ, 0x1f, R8 ;  /* 0x0000001fff047819 */ /* 0x000fe40000011408 */
[----:B------:R-:W-:-:S02]  /*1250*/  FSEL R10, R10, R9, P1 ;  /* 0x000000090a0a7208 */ /* 0x000fc40000800000 */
[----:B------:R-:W-:Y:S01]  /*1260*/  SEL R9, R4, RZ, P0 ;  /* 0x000000ff04097207 */ /* 0x000fe20000000000 */
[----:B------:R-:W-:Y:S01]  /*1270*/  IMAD.WIDE R4, R6, R5, c[0x0][0x180] ;  /* 0x0000600006047625 */ /* 0x000fe200078e0205 */
[----:B------:R-:W-:Y:S01]  /*1280*/  SEL R8, R8, 0x8, P0 ;  /* 0x0000000808087807 */ /* 0x000fe20000000000 */
[----:B------:R0:W-:Y:S02]  /*1290*/  STG.E [R2.64], R10 ;  /* 0x0000000a02007986 */ /* 0x0001e4000c101906 */
[----:B------:R-:W-:Y:S02]  /*12a0*/  IMAD.WIDE R6, R6, R7, c[0x0][0x188] ;  /* 0x0000620006067625 */ /* 0x000fe400078e0207 */
[----:B------:R0:W-:Y:S02]  /*12b0*/  STG.E.64 [R4.64], R8 ;  /* 0x0000000804007986 */ /* 0x0001e4000c101b06 */
[----:B------:R-:W-:Y:S02]  /*12c0*/  FADD.FTZ R31, R31, R10 ;  /* 0x0000000a1f1f7221 */ /* 0x000fe40000010000 */
[----:B------:R0:W-:Y:S01]  /*12d0*/  STG.E [R6.64], R29 ;  /* 0x0000001d06007986 */ /* 0x0001e2000c101906 */
[----:B------:R-:W-:Y:S05]  /*12e0*/  BRA `(.L_x_495) ;  /* 0x00000b9000007947 */ /* 0x000fea0003800000 */
.L_x_496:
[----:B------:R-:W-:Y:S01]  /*12f0*/  ISETP.NE.AND P0, PT, R14, c[0x0][0x190], PT ;  /* 0x000064000e007a0c */ /* 0x000fe20003f05270 */
[----:B------:R-:W-:-:S12]  /*1300*/  IMAD.MOV.U32 R29, RZ, RZ, RZ ;  /* 0x000000ffff1d7224 */ /* 0x000fd800078e00ff */
[----:B------:R-:W-:Y:S05]  /*1310*/  @!P0 BRA `(.L_x_501) ;  /* 0x0000083000008947 */ /* 0x000fea0003800000 */
[----:B------:R-:W-:Y:S01]  /*1320*/  PRMT R14, R2, 0x9910, RZ ;  /* 0x00009910020e7816 */ /* 0x000fe200000000ff */
[----:B------:R-:W-:Y:S01]  /*1330*/  IMAD.MOV.U32 R29, RZ, RZ, RZ ;  /* 0x000000ffff1d7224 */ /* 0x000fe200078e00ff */
[----:B------:R-:W-:-:S03]  /*1340*/  IADD3 R31, -R30, c[0x0][0x190], RZ ;  /* 0x000064001e1f7a10 */ /* 0x000fc60007ffe1ff */
[----:B------:R-:W-:Y:S02]  /*1350*/  IMAD.MOV.U32 R30, RZ, RZ, R14 ;  /* 0x000000ffff1e7224 */ /* 0x000fe400078e000e */
.L_x_504:
        /* <DEDUP_REMOVED lines=42> */
.L_x_502:
[----:B------:R-:W-:Y:S01]  /*1600*/  FSETP.GT.FTZ.AND P0, PT, R13, R24, PT ;  /* 0x000000180d00720b */ /* 0x000fe20003f14000 */
[----:B------:R-:W-:Y:S01]  /*1610*/  IMAD.MOV.U32 R21, RZ, RZ, 0x4 ;  /* 0x00000004ff157424 */ /* 0x000fe200078e00ff */
[----:B------:R-:W-:Y:S01]  /*1620*/  FSEL R17, R5, R14, P6 ;  /* 0x0000000e05117208 */ /* 0x000fe20003000000 */
[----:B------:R-:W-:Y:S01]  /*1630*/  IMAD R20, R0, c[0x0][0x190], R29 ;  /* 0x0000640000147a24 */ /* 0x000fe200078e021d */
[----:B------:R-:W-:Y:S01]  /*1640*/  FSEL R15, R13, R24, P0 ;  /* 0x000000180d0f7208 */ /* 0x000fe20000000000 */
[----:B------:R-:W-:Y:S01]  /*1650*/  IMAD R33, R29, c[0x0][0x178], R0 ;  /* 0x00005e001d217a24 */ /* 0x000fe200078e0200 */
[----:B------:R-:W-:Y:S02]  /*1660*/  FSEL R16, R6, R17, P5 ;  /* 0x0000001106107208 */ /* 0x000fe40002800000 */
[----:B------:R-:W-:Y:S02]  /*1670*/  FSETP.GT.FTZ.AND P6, PT, R12, R15, PT ;  /* 0x0000000f0c00720b */ /* 0x000fe40003fd4000 */
[----:B------:R-:W-:-:S02]  /*1680*/  FSEL R17, R7, R16, P1 ;  /* 0x0000001007117208 */ /* 0x000fc40000800000 */
[----:B------:R-:W-:Y:S02]  /*1690*/  FSEL R14, R12, R15, P6 ;  /* 0x0000000f0c0e7208 */ /* 0x000fe40003000000 */
[----:B------:R-:W-:Y:S02]  /*16a0*/  SEL R16, RZ, 0x1, !P0 ;  /* 0x00000001ff107807 */ /* 0x000fe40004000000 */
[CC--:B------:R-:W-:Y:S02]  /*16b0*/  FSETP.GT.FTZ.AND P5, PT, R11.reuse, R14.reuse, PT ;  /* 0x0000000e0b00720b */ /* 0x0c0fe40003fb4000 */
[----:B------:R-:W-:Y:S02]  /*16c0*/  SEL R16, R16, 0x2, !P6 ;  /* 0x0000000210107807 */ /* 0x000fe40007000000 */
[----:B------:R-:W-:Y:S02]  /*16d0*/  FSEL R14, R11, R14, P5 ;  /* 0x0000000e0b0e7208 */ /* 0x000fe40002800000 */
[----:B------:R-:W-:-:S02]  /*16e0*/  SEL R16, R16, 0x3, !P5 ;  /* 0x0000000310107807 */ /* 0x000fc40006800000 */
[-C--:B------:R-:W-:Y:S02]  /*16f0*/  FSETP.GT.FTZ.AND P1, PT, R25, R14.reuse, PT ;  /* 0x0000000e1900720b */ /* 0x080fe40003f34000 */
[----:B------:R-:W-:Y:S02]  /*1700*/  IADD3 R29, R29, 0x2, RZ ;  /* 0x000000021d1d7810 */ /* 0x000fe40007ffe0ff */
[----:B------:R-:W-:Y:S02]  /*1710*/  FSEL R15, R25, R14, P1 ;  /* 0x0000000e190f7208 */ /* 0x000fe40000800000 */
[----:B------:R-:W-:Y:S02]  /*1720*/  FSEL R14, R8, R17, P4 ;  /* 0x00000011080e7208 */ /* 0x000fe40002000000 */
[----:B------:R-:W-:Y:S02]  /*1730*/  FSETP.GT.FTZ.AND P4, PT, R26, R15, PT ;  /* 0x0000000f1a00720b */ /* 0x000fe40003f94000 */
[----:B------:R-:W-:-:S02]  /*1740*/  FSEL R17, R9, R14, P3 ;  /* 0x0000000e09117208 */ /* 0x000fc40001800000 */
[----:B------:R-:W-:Y:S01]  /*1750*/  FSEL R22, R26, R15, P4 ;  /* 0x0000000f1a167208 */ /* 0x000fe20002000000 */
[----:B------:R-:W-:Y:S01]  /*1760*/  IMAD.WIDE R14, R20, R21, c[0x0][0x170] ;  /* 0x00005c00140e7625 */ /* 0x000fe200078e0215 */
[----:B------:R-:W-:Y:S02]  /*1770*/  SEL R16, R16, 0x4, !P1 ;  /* 0x0000000410107807 */ /* 0x000fe40004800000 */
[CC--:B------:R-:W-:Y:S02]  /*1780*/  FSETP.GT.FTZ.AND P3, PT, R27.reuse, R22.reuse, PT ;  /* 0x000000161b00720b */ /* 0x0c0fe40003f74000 */
[----:B------:R-:W-:Y:S02]  /*1790*/  FSEL R35, R10, R17, P2 ;  /* 0x000000110a237208 */ /* 0x000fe40001000000 */
[----:B------:R-:W-:Y:S02]  /*17a0*/  FSEL R17, R27, R22, P3 ;  /* 0x000000161b117208 */ /* 0x000fe40001800000 */
[----:B------:R-:W-:Y:S01]  /*17b0*/  FSEL R22, R4, R3, P0 ;  /* 0x0000000304167208 */ /* 0x000fe20000000000 */
[----:B------:R0:W-:Y:S01]  /*17c0*/  STG.E [R14.64], R35 ;  /* 0x000000230e007986 */ /* 0x0001e2000c101906 */
[----:B------:R-:W-:-:S02]  /*17d0*/  SEL R23, R16, 0x5, !P4 ;  /* 0x0000000510177807 */ /* 0x000fc40006000000 */
[----:B------:R-:W-:Y:S02]  /*17e0*/  FSEL R19, R5, R22, P6 ;  /* 0x0000001605137208 */ /* 0x000fe40003000000 */
[----:B------:R-:W-:Y:S01]  /*17f0*/  FSETP.GT.FTZ.AND P2, PT, R28, R17, PT ;  /* 0x000000111c00720b */ /* 0x000fe20003f54000 */
[----:B------:R-:W-:Y:S01]  /*1800*/  IMAD.MOV.U32 R17, RZ, RZ, 0x8 ;  /* 0x00000008ff117424 */ /* 0x000fe200078e00ff */
[----:B------:R-:W-:Y:S02]  /*1810*/  SEL R23, R23, 0x6, !P3 ;  /* 0x0000000617177807 */ /* 0x000fe40005800000 */
[----:B------:R-:W-:Y:S01]  /*1820*/  FSEL R22, R6, R19, P5 ;  /* 0x0000001306167208 */ /* 0x000fe20002800000 */
[C---:B------:R-:W-:Y:S01]  /*1830*/  IMAD.WIDE R16, R20.reuse, R17, c[0x0][0x180] ;  /* 0x0000600014107625 */ /* 0x040fe200078e0211 */
[----:B------:R-:W-:Y:S02]  /*1840*/  SEL R32, R23, 0x7, !P2 ;  /* 0x0000000717207807 */ /* 0x000fe40005000000 */
[----:B------:R-:W-:Y:S01]  /*1850*/  FSEL R23, R7, R22, P1 ;  /* 0x0000001607177208 */ /* 0x000fe20000800000 */
[----:B------:R-:W-:Y:S01]  /*1860*/  IMAD.WIDE R20, R20, R21, c[0x0][0x188] ;  /* 0x0000620014147625 */ /* 0x000fe200078e0215 */
[----:B------:R-:W-:-:S02]  /*1870*/  ISETP.GE.AND P1, PT, R32, c[0x0][0x194], PT ;  /* 0x0000650020007a0c */ /* 0x000fc40003f26270 */
[----:B------:R-:W-:Y:S02]  /*1880*/  ISETP.GE.AND P0, PT, R18, c[0x0][0x194], PT ;  /* 0x0000650012007a0c */ /* 0x000fe40003f06270 */
[----:B------:R-:W-:Y:S02]  /*1890*/  FSEL R34, R8, R23, P4 ;  /* 0x0000001708227208 */ /* 0x000fe40002000000 */
[C---:B------:R-:W-:Y:S02]  /*18a0*/  ISETP.LT.AND P1, PT, R32.reuse, c[0x0][0x198], P1 ;  /* 0x0000660020007a0c */ /* 0x040fe40000f21270 */
[----:B------:R-:W-:Y:S02]  /*18b0*/  IADD3 R22, R32, -c[0x0][0x194], RZ ;  /* 0x8000650020167a10 */ /* 0x000fe40007ffe0ff */
[----:B------:R-:W-:Y:S02]  /*18c0*/  ISETP.LT.AND P0, PT, R18, c[0x0][0x198], P0 ;  /* 0x0000660012007a0c */ /* 0x000fe40000701270 */
[----:B------:R-:W-:-:S02]  /*18d0*/  FSEL R23, R9, R34, P3 ;  /* 0x0000002209177208 */ /* 0x000fc40001800000 */
[----:B------:R-:W-:Y:S02]  /*18e0*/  IADD3 R18, R18, -c[0x0][0x194], RZ ;  /* 0x8000650012127a10 */ /* 0x000fe40007ffe0ff */
[----:B------:R-:W-:Y:S02]  /*18f0*/  ISETP.NE.AND P1, PT, R30, RZ, P1 ;  /* 0x000000ff1e00720c */ /* 0x000fe40000f25270 */
[----:B------:R-:W-:Y:S02]  /*1900*/  SHF.R.S32.HI R34, RZ, 0x1f, R22 ;  /* 0x0000001fff227819 */ /* 0x000fe40000011416 */
[----:B0-----:R-:W-:Y:S02]  /*1910*/  FSEL R35, R10, R23, P2 ;  /* 0x000000170a237208 */ /* 0x001fe40001000000 */
[----:B------:R-:W-:Y:S02]  /*1920*/  ISETP.NE.AND P0, PT, R30, RZ, P0 ;  /* 0x000000ff1e00720c */ /* 0x000fe40000705270 */
[----:B------:R-:W-:-:S02]  /*1930*/  SHF.R.S32.HI R19, RZ, 0x1f, R18 ;  /* 0x0000001fff137819 */ /* 0x000fc40000011412 */
[----:B------:R-:W-:Y:S02]  /*1940*/  SEL R22, R22, 0x8, P1 ;  /* 0x0000000816167807 */ /* 0x000fe40000800000 */
[----:B------:R-:W-:Y:S02]  /*1950*/  SEL R23, R34, RZ, P1 ;  /* 0x000000ff22177207 */ /* 0x000fe40000800000 */
[----:B------:R-:W-:Y:S02]  /*1960*/  ISETP.GE.AND P1, PT, R29, c[0x0][0x190], PT ;  /* 0x000064001d007a0c */ /* 0x000fe40003f26270 */
[----:B------:R-:W-:Y:S02]  /*1970*/  SEL R18, R18, 0x8, P0 ;  /* 0x0000000812127807 */ /* 0x000fe40000000000 */
[----:B------:R-:W-:Y:S02]  /*1980*/  SEL R19, R19, RZ, P0 ;  /* 0x000000ff13137207 */ /* 0x000fe40000000000 */
[----:B------:R-:W-:-:S02]  /*1990*/  IADD3 R37, R33, c[0x0][0x178], RZ ;  /* 0x00005e0021257a10 */ /* 0x000fc40007ffe0ff */
[----:B------:R-:W-:Y:S01]  /*19a0*/  IADD3 R31, R31, -0x2, RZ ;  /* 0xfffffffe1f1f7810 */ /* 0x000fe20007ffe0ff */
[----:B------:R0:W-:Y:S03]  /*19b0*/  STG.E.64 [R16.64], R18 ;  /* 0x0000001210007986 */ /* 0x0001e6000c101b06 */
[----:B------:R-:W-:Y:S01]  /*19c0*/  ISETP.NE.AND P0, PT, R31, RZ, PT ;  /* 0x000000ff1f00720c */ /* 0x000fe20003f05270 */
[----:B------:R0:W-:Y:S04]  /*19d0*/  STG.E [R20.64], R33 ;  /* 0x0000002114007986 */ /* 0x0001e8000c101906 */
        /* <DEDUP_REMOVED lines=22> */
.L_x_503:
[----:B------:R-:W-:Y:S05]  /*1b40*/  @P0 BRA `(.L_x_504) ;  /* 0xfffff81000000947 */ /* 0x000fea000383ffff */
.L_x_501:
[----:B0-----:R-:W-:Y:S02]  /*1b50*/  IMAD.MOV.U32 R14, RZ, RZ, 0x1 ;  /* 0x00000001ff0e7424 */ /* 0x001fe400078e00ff */
[----:B------:R-:W-:-:S03]  /*1b60*/  IMAD.MOV.U32 R31, RZ, RZ, RZ ;  /* 0x000000ffff1f7224 */ /* 0x000fc600078e00ff */
[----:B------:R-:W-:-:S04]  /*1b70*/  LOP3.LUT R15, R14, c[0x0][0x190], RZ, 0xc0, !PT ;  /* 0x000064000e0f7a12 */ /* 0x000fc800078ec0ff */
[----:B------:R-:W-:-:S13]  /*1b80*/  ISETP.NE.U32.AND P0, PT, R15, 0x1, PT ;  /* 0x000000010f00780c */ /* 0x000fda0003f05070 */
[----:B------:R-:W-:Y:S05]  /*1b90*/  @P0 BRA `(.L_x_495) ;  /* 0x000002e000000947 */ /* 0x000fea0003800000 */
[CC--:B------:R-:W-:Y:S01]  /*1ba0*/  FSETP.GT.FTZ.AND P0, PT, R13.reuse, R24.reuse, PT ;  /* 0x000000180d00720b */ /* 0x0c0fe20003f14000 */
[----:B------:R-:W-:Y:S01]  /*1bb0*/  IMAD.MOV.U32 R31, RZ, RZ, RZ ;  /* 0x000000ffff1f7224 */ /* 0x000fe200078e00ff */
        /* <DEDUP_REMOVED lines=42> */
[----:B------:R0:W-:Y:S04]  /*1e60*/  STG.E.64 [R4.64], R8 ;  /* 0x0000000804007986 */ /* 0x0001e8000c101b06 */
[----:B------:R0:W-:Y:S02]  /*1e70*/  STG.E [R6.64], R29 ;  /* 0x0000001d06007986 */ /* 0x0001e4000c101906 */
.L_x_495:
[----:B------:R-:W-:Y:S02]  /*1e80*/  ULDC.S8 UR4, c[0x0][0x19c] ;  /* 0x0000670000047ab9 */ /* 0x000fe40000000200 */
[----:B------:R-:W-:-:S13]  /*1e90*/  ISETP.NE.AND P0, PT, RZ, UR4, PT ;  /* 0x00000004ff007c0c */ /* 0x000fda000bf05270 */
[----:B------:R-:W-:Y:S05]  /*1ea0*/  @!P0 EXIT ;  /* 0x000000000000894d */ /* 0x000fea0003800000 */
[----:B------:R-:W-:-:S13]  /*1eb0*/  ISETP.LE.AND P0, PT, R14, c[0x0][0x190], PT ;  /* 0x000064000e007a0c */ /* 0x000fda0003f03270 */
[----:B------:R-:W-:Y:S05]  /*1ec0*/  @!P0 EXIT ;  /* 0x000000000000894d */ /* 0x000fea0003800000 */
[----:B0-----:R-:W-:Y:S01]  /*1ed0*/  IMAD.MOV.U32 R2, RZ, RZ, c[0x0][0x190] ;  /* 0x00006400ff027624 */ /* 0x001fe200078e00ff */
[----:B------:R-:W-:-:S04]  /*1ee0*/  FSETP.GT.FTZ.AND P0, PT, R31, RZ, PT ;  /* 0x000000ff1f00720b */ /* 0x000fc80003f14000 */
[C---:B------:R-:W-:Y:S02]  /*1ef0*/  IADD3 R3, R2.reuse, -0x1, RZ ;  /* 0xffffffff02037810 */ /* 0x040fe40007ffe0ff */
[----:B------:R-:W-:Y:S02]  /*1f00*/  FSEL R31, R31, 1, P0 ;  /* 0x3f8000001f1f7808 */ /* 0x000fe40000000000 */
[----:B------:R-:W-:Y:S01]  /*1f10*/  ISETP.GE.U32.AND P1, PT, R3, 0x3, PT ;  /* 0x000000030300780c */ /* 0x000fe20003f26070 */
[----:B------:R-:W-:Y:S01]  /*1f20*/  IMAD.MOV.U32 R3, RZ, RZ, RZ ;  /* 0x000000ffff037224 */ /* 0x000fe200078e00ff */
[----:B------:R-:W-:-:S11]  /*1f30*/  LOP3.LUT R2, R2, 0x3, RZ, 0xc0, !PT ;  /* 0x0000000302027812 */ /* 0x000fd600078ec0ff */
[----:B------:R-:W-:Y:S05]  /*1f40*/  @!P1 BRA `(.L_x_505) ;  /* 0x0000083000009947 */ /* 0x000fea0003800000 */
[----:B------:R-:W-:Y:S01]  /*1f50*/  IADD3 R4, -R2, c[0x0][0x190], RZ ;  /* 0x0000640002047a10 */ /* 0x000fe20007ffe1ff */
[----:B------:R-:W-:-:S03]  /*1f60*/  IMAD.MOV.U32 R3, RZ, RZ, RZ ;  /* 0x000000ffff037224 */ /* 0x000fc600078e00ff */
[----:B------:R-:W-:-:S13]  /*1f70*/  ISETP.GT.AND P0, PT, R4, RZ, PT ;  /* 0x000000ff0400720c */ /* 0x000fda0003f04270 */
[----:B------:R-:W-:Y:S05]  /*1f80*/  @!P0 BRA `(.L_x_506) ;  /* 0x000006b000008947 */ /* 0x000fea0003800000 */
[----:B------:R-:W-:Y:S02]  /*1f90*/  ISETP.GT.AND P1, PT, R4, 0xc, PT ;  /* 0x0000000c0400780c */ /* 0x000fe40003f24270 */
[----:B------:R-:W-:-:S11]  /*1fa0*/  PLOP3.LUT P0, PT, PT, PT, PT, 0x80, 0x0 ;  /* 0x000000000000781c */ /* 0x000fd60003f0f070 */
[----:B------:R-:W-:Y:S05]  /*1fb0*/  @!P1 BRA `(.L_x_507) ;  /* 0x0000042000009947 */ /* 0x000fea0003800000 */
[----:B------:R0:W1:Y:S01]  /*1fc0*/  MUFU.RCP R5, R31 ;  /* 0x0000001f00057308 */ /* 0x0000620000001000 */
[----:B------:R-:W-:-:S07]  /*1fd0*/  PLOP3.LUT P0, PT, PT, PT, PT, 0x8, 0x0 ;  /* 0x000000000000781c */ /* 0x000fce0003f0e170 */
.L_x_508:
[----:B--2---:R-:W-:Y:S02]  /*1fe0*/  IMAD.MOV.U32 R10, RZ, RZ, 0x4 ;  /* 0x00000004ff0a7424 */ /* 0x004fe400078e00ff */
[----:B------:R-:W-:-:S04]  /*1ff0*/  IMAD R7, R0, c[0x0][0x190], R3 ;  /* 0x0000640000077a24 */ /* 0x000fc800078e0203 */
[----:B------:R-:W-:-:S05]  /*2000*/  IMAD.WIDE R6, R7, R10, c[0x0][0x170] ;  /* 0x00005c0007067625 */ /* 0x000fca00078e020a */
[----:B------:R-:W2:Y:S04]  /*2010*/  LDG.E R8, [R6.64] ;  /* 0x0000000606087981 */ /* 0x000ea8000c1e1900 */
[----:B------:R-:W3:Y:S04]  /*2020*/  LDG.E R12, [R6.64+0x4] ;  /* 0x00000406060c7981 */ /* 0x000ee8000c1e1900 */
[----:B------:R-:W4:Y:S04]  /*2030*/  LDG.E R14, [R6.64+0x8] ;  /* 0x00000806060e7981 */ /* 0x000f28000c1e1900 */
[----:B------:R-:W5:Y:S01]  /*2040*/  LDG.E R16, [R6.64+0xc] ;  /* 0x00000c0606107981 */ /* 0x000f62000c1e1900 */
[----:B------:R-:W-:-:S05]  /*2050*/  IADD3 R9, R3, 0x4, RZ ;  /* 0x0000000403097810 */ /* 0x000fca0007ffe0ff */
[----:B------:R-:W-:Y:S02]  /*2060*/  IMAD R9, R0, c[0x0][0x190], R9 ;  /* 0x0000640000097a24 */ /* 0x000fe400078e0209 */
[----:B-12---:R-:W-:Y:S02]  /*2070*/  FMUL.FTZ R11, R8, R5 ;  /* 0x00000005080b7220 */ /* 0x006fe40000410000 */
[----:B------:R-:W-:-:S03]  /*2080*/  IMAD.WIDE R8, R9, R10, c[0x0][0x170] ;  /* 0x00005c0009087625 */ /* 0x000fc600078e020a */
[----:B------:R-:W-:Y:S01]  /*2090*/  STG.E [R6.64], R11 ;  /* 0x0000000b06007986 */ /* 0x000fe2000c101906 */
[-C--:B---3--:R-:W-:Y:S02]  /*20a0*/  FMUL.FTZ R13, R12, R5.reuse ;  /* 0x000000050c0d7220 */ /* 0x088fe40000410000 */
[----:B----4-:R-:W-:-:S03]  /*20b0*/  FMUL.FTZ R15, R14, R5 ;  /* 0x000000050e0f7220 */ /* 0x010fc60000410000 */
[----:B------:R-:W-:Y:S01]  /*20c0*/  STG.E [R6.64+0x4], R13 ;  /* 0x0000040d06007986 */ /* 0x000fe2000c101906 */
[----:B-----5:R-:W-:-:S03]  /*20d0*/  FMUL.FTZ R17, R16, R5 ;  /* 0x0000000510117220 */ /* 0x020fc60000410000 */
[----:B------:R-:W-:Y:S04]  /*20e0*/  STG.E [R6.64+0x8], R15 ;  /* 0x0000080f06007986 */ /* 0x000fe8000c101906 */
[----:B------:R1:W-:Y:S04]  /*20f0*/  STG.E [R6.64+0xc], R17 ;  /* 0x00000c1106007986 */ /* 0x0003e8000c101906 */
[----:B------:R-:W2:Y:S04]  /*2100*/  LDG.E R12, [R8.64] ;  /* 0x00000006080c7981 */ /* 0x000ea8000c1e1900 */
[----:B------:R-:W3:Y:S04]  /*2110*/  LDG.E R14, [R8.64+0x4] ;  /* 0x00000406080e7981 */ /* 0x000ee8000c1e1900 */
[----:B------:R-:W4:Y:S04]  /*2120*/  LDG.E R16, [R8.64+0x8] ;  /* 0x0000080608107981 */ /* 0x000f28000c1e1900 */
[----:B------:R-:W5:Y:S01]  /*2130*/  LDG.E R18, [R8.64+0xc] ;  /* 0x00000c0608127981 */ /* 0x000f62000c1e1900 */
[----:B------:R-:W-:-:S05]  /*2140*/  IADD3 R19, R3, 0x8, RZ ;  /* 0x0000000803137810 */ /* 0x000fca0007ffe0ff */
[----:B------:R-:W-:-:S04]  /*2150*/  IMAD R21, R0, c[0x0][0x190], R19 ;  /* 0x0000640000157a24 */ /* 0x000fc800078e0213 */
[----:B-1----:R-:W-:-:S04]  /*2160*/  IMAD.WIDE R6, R21, R10, c[0x0][0x170] ;  /* 0x00005c0015067625 */ /* 0x002fc800078e020a */
[-C--:B--2---:R-:W-:Y:S02]  /*2170*/  FMUL.FTZ R19, R12, R5.reuse ;  /* 0x000000050c137220 */ /* 0x084fe40000410000 */
[----:B---3--:R-:W-:-:S03]  /*2180*/  FMUL.FTZ R11, R14, R5 ;  /* 0x000000050e0b7220 */ /* 0x008fc60000410000 */
[----:B------:R-:W-:Y:S01]  /*2190*/  STG.E [R8.64], R19 ;  /* 0x0000001308007986 */ /* 0x000fe2000c101906 */
[----:B----4-:R-:W-:-:S03]  /*21a0*/  FMUL.FTZ R13, R16, R5 ;  /* 0x00000005100d7220 */ /* 0x010fc60000410000 */
[----:B------:R1:W-:Y:S01]  /*21b0*/  STG.E [R8.64+0x4], R11 ;  /* 0x0000040b08007986 */ /* 0x0003e2000c101906 */
[----:B-----5:R-:W-:-:S03]  /*21c0*/  FMUL.FTZ R15, R18, R5 ;  /* 0x00000005120f7220 */ /* 0x020fc60000410000 */
[----:B------:R2:W-:Y:S04]  /*21d0*/  STG.E [R8.64+0x8], R13 ;  /* 0x0000080d08007986 */ /* 0x0005e8000c101906 */
[----:B------:R3:W-:Y:S04]  /*21e0*/  STG.E [R8.64+0xc], R15 ;  /* 0x00000c0f08007986 */ /* 0x0007e8000c101906 */
[----:B------:R-:W4:Y:S04]  /*21f0*/  LDG.E R12, [R6.64] ;  /* 0x00000006060c7981 */ /* 0x000f28000c1e1900 */
[----:B------:R-:W5:Y:S04]  /*2200*/  LDG.E R14, [R6.64+0x4] ;  /* 0x00000406060e7981 */ /* 0x000f68000c1e1900 */
[----:B------:R-:W2:Y:S04]  /*2210*/  LDG.E R16, [R6.64+0x8] ;  /* 0x0000080606107981 */ /* 0x000ea8000c1e1900 */
[----:B------:R-:W3:Y:S01]  /*2220*/  LDG.E R18, [R6.64+0xc] ;  /* 0x00000c0606127981 */ /* 0x000ee2000c1e1900 */
[----:B------:R-:W-:-:S05]  /*2230*/  IADD3 R17, R3, 0xc, RZ ;  /* 0x0000000c03117810 */ /* 0x000fca0007ffe0ff */
[----:B------:R-:W-:-:S04]  /*2240*/  IMAD R23, R0, c[0x0][0x190], R17 ;  /* 0x0000640000177a24 */ /* 0x000fc800078e0211 */
[----:B-1----:R-:W-:-:S04]  /*2250*/  IMAD.WIDE R10, R23, R10, c[0x0][0x170] ;  /* 0x00005c00170a7625 */ /* 0x002fc800078e020a */
[-C--:B----4-:R-:W-:Y:S02]  /*2260*/  FMUL.FTZ R17, R12, R5.reuse ;  /* 0x000000050c117220 */ /* 0x090fe40000410000 */
[----:B-----5:R-:W-:-:S03]  /*2270*/  FMUL.FTZ R19, R14, R5 ;  /* 0x000000050e137220 */ /* 0x020fc60000410000 */
[----:B------:R1:W-:Y:S01]  /*2280*/  STG.E [R6.64], R17 ;  /* 0x0000001106007986 */ /* 0x0003e2000c101906 */
[----:B--2---:R-:W-:-:S03]  /*2290*/  FMUL.FTZ R21, R16, R5 ;  /* 0x0000000510157220 */ /* 0x004fc60000410000 */
[----:B------:R2:W-:Y:S01]  /*22a0*/  STG.E [R6.64+0x4], R19 ;  /* 0x0000041306007986 */ /* 0x0005e2000c101906 */
[----:B---3--:R-:W-:-:S03]  /*22b0*/  FMUL.FTZ R13, R18, R5 ;  /* 0x00000005120d7220 */ /* 0x008fc60000410000 */
[----:B------:R2:W-:Y:S04]  /*22c0*/  STG.E [R6.64+0x8], R21 ;  /* 0x0000081506007986 */ /* 0x0005e8000c101906 */
[----:B------:R2:W-:Y:S04]  /*22d0*/  STG.E [R6.64+0xc], R13 ;  /* 0x00000c0d06007986 */ /* 0x0005e8000c101906 */
[----:B------:R-:W3:Y:S04]  /*22e0*/  LDG.E R8, [R10.64] ;  /* 0x000000060a087981 */ /* 0x000ee8000c1e1900 */
[----:B------:R-:W4:Y:S04]  /*22f0*/  LDG.E R12, [R10.64+0x4] ;  /* 0x000004060a0c7981 */ /* 0x000f28000c1e1900 */
[----:B------:R-:W5:Y:S04]  /*2300*/  LDG.E R14, [R10.64+0x8] ;  /* 0x000008060a0e7981 */ /* 0x000f68000c1e1900 */
[----:B------:R-:W1:Y:S01]  /*2310*/  LDG.E R16, [R10.64+0xc] ;  /* 0x00000c060a107981 */ /* 0x000e62000c1e1900 */
[----:B------:R-:W-:-:S02]  /*2320*/  IADD3 R4, R4, -0x10, RZ ;  /* 0xfffffff004047810 */ /* 0x000fc40007ffe0ff */
[----:B------:R-:W-:Y:S02]  /*2330*/  IADD3 R3, R3, 0x10, RZ ;  /* 0x0000001003037810 */ /* 0x000fe40007ffe0ff */
[----:B------:R-:W-:Y:S01]  /*2340*/  ISETP.GT.AND P1, PT, R4, 0xc, PT ;  /* 0x0000000c0400780c */ /* 0x000fe20003f24270 */
[-C--:B---3--:R-:W-:Y:S02]  /*2350*/  FMUL.FTZ R9, R8, R5.reuse ;  /* 0x0000000508097220 */ /* 0x088fe40000410000 */
[----:B----4-:R-:W-:-:S03]  /*2360*/  FMUL.FTZ R15, R12, R5 ;  /* 0x000000050c0f7220 */ /* 0x010fc60000410000 */
[----:B------:R2:W-:Y:S01]  /*2370*/  STG.E [R10.64], R9 ;  /* 0x000000090a007986 */ /* 0x0005e2000c101906 */
[----:B-----5:R-:W-:-:S03]  /*2380*/  FMUL.FTZ R23, R14, R5 ;  /* 0x000000050e177220 */ /* 0x020fc60000410000 */
[----:B------:R2:W-:Y:S01]  /*2390*/  STG.E [R10.64+0x4], R15 ;  /* 0x0000040f0a007986 */ /* 0x0005e2000c101906 */
[----:B-1----:R-:W-:-:S03]  /*23a0*/  FMUL.FTZ R17, R16, R5 ;  /* 0x0000000510117220 */ /* 0x002fc60000410000 */
[----:B------:R2:W-:Y:S04]  /*23b0*/  STG.E [R10.64+0x8], R23 ;  /* 0x000008170a007986 */ /* 0x0005e8000c101906 */
[----:B------:R2:W-:Y:S01]  /*23c0*/  STG.E [R10.64+0xc], R17 ;  /* 0x00000c110a007986 */ /* 0x0005e2000c101906 */
[----:B------:R-:W-:Y:S05]  /*23d0*/  @P1 BRA `(.L_x_508) ;  /* 0xfffffc0000001947 */ /* 0x000fea000383ffff */
.L_x_507:
[----:B------:R-:W-:-:S13]  /*23e0*/  ISETP.GT.AND P1, PT, R4, 0x4, PT ;  /* 0x000000040400780c */ /* 0x000fda0003f24270 */
[----:B------:R-:W-:Y:S05]  /*23f0*/  @!P1 BRA `(.L_x_509) ;  /* 0x0000022000009947 */ /* 0x000fea0003800000 */
[----:B--2---:R-:W-:Y:S02]  /*2400*/  IMAD.MOV.U32 R17, RZ, RZ, 0x4 ;  /* 0x00000004ff117424 */ /* 0x004fe400078e00ff */
[----:B------:R-:W-:-:S04]  /*2410*/  IMAD R8, R0, c[0x0][0x190], R3 ;  /* 0x0000640000087a24 */ /* 0x000fc800078e0203 */
[----:B------:R-:W-:-:S05]  /*2420*/  IMAD.WIDE R8, R8, R17, c[0x0][0x170] ;  /* 0x00005c0008087625 */ /* 0x000fca00078e0211 */
[----:B------:R-:W2:Y:S04]  /*2430*/  LDG.E R5, [R8.64] ;  /* 0x0000000608057981 */ /* 0x000ea8000c1e1900 */
[----:B------:R-:W3:Y:S04]  /*2440*/  LDG.E R6, [R8.64+0x4] ;  /* 0x0000040608067981 */ /* 0x000ee8000c1e1900 */
[----:B------:R-:W4:Y:S04]  /*2450*/  LDG.E R7, [R8.64+0x8] ;  /* 0x0000080608077981 */ /* 0x000f28000c1e1900 */
[----:B------:R-:W5:Y:S01]  /*2460*/  LDG.E R10, [R8.64+0xc] ;  /* 0x00000c06080a7981 */ /* 0x000f62000c1e1900 */
[----:B------:R-:W2:Y:S01]  /*2470*/  MUFU.RCP R23, R31 ;  /* 0x0000001f00177308 */ /* 0x000ea20000001000 */
[----:B------:R-:W-:-:S05]  /*2480*/  IADD3 R11, R3, 0x4, RZ ;  /* 0x00000004030b7810 */ /* 0x000fca0007ffe0ff */
[----:B------:R-:W-:Y:S02]  /*2490*/  IMAD R12, R0, c[0x0][0x190], R11 ;  /* 0x00006400000c7a24 */ /* 0x000fe400078e020b */
[-C--:B--2---:R-:W-:Y:S02]  /*24a0*/  FMUL.FTZ R5, R5, R23.reuse ;  /* 0x0000001705057220 */ /* 0x084fe40000410000 */
[----:B---3--:R-:W-:-:S03]  /*24b0*/  FMUL.FTZ R11, R6, R23 ;  /* 0x00000017060b7220 */ /* 0x008fc60000410000 */
[----:B------:R1:W-:Y:S01]  /*24c0*/  STG.E [R8.64], R5 ;  /* 0x0000000508007986 */ /* 0x0003e2000c101906 */
[----:B----4-:R-:W-:-:S03]  /*24d0*/  FMUL.FTZ R13, R7, R23 ;  /* 0x00000017070d7220 */ /* 0x010fc60000410000 */
[----:B------:R2:W-:Y:S01]  /*24e0*/  STG.E [R8.64+0x4], R11 ;  /* 0x0000040b08007986 */ /* 0x0005e2000c101906 */
[----:B------:R-:W-:-:S03]  /*24f0*/  IMAD.WIDE R6, R12, R17, c[0x0][0x170] ;  /* 0x00005c000c067625 */ /* 0x000fc600078e0211 */
[----:B------:R2:W-:Y:S01]  /*2500*/  STG.E [R8.64+0x8], R13 ;  /* 0x0000080d08007986 */ /* 0x0005e2000c101906 */
[----:B-----5:R-:W-:-:S05]  /*2510*/  FMUL.FTZ R15, R10, R23 ;  /* 0x000000170a0f7220 */ /* 0x020fca0000410000 */
[----:B------:R2:W-:Y:S04]  /*2520*/  STG.E [R8.64+0xc], R15 ;  /* 0x00000c0f08007986 */ /* 0x0005e8000c101906 */
[----:B------:R-:W3:Y:S04]  /*2530*/  LDG.E R10, [R6.64] ;  /* 0x00000006060a7981 */ /* 0x000ee8000c1e1900 */
[----:B------:R-:W4:Y:S04]  /*2540*/  LDG.E R12, [R6.64+0x4] ;  /* 0x00000406060c7981 */ /* 0x000f28000c1e1900 */
[----:B------:R-:W5:Y:S04]  /*2550*/  LDG.E R14, [R6.64+0x8] ;  /* 0x00000806060e7981 */ /* 0x000f68000c1e1900 */
[----:B------:R-:W1:Y:S01]  /*2560*/  LDG.E R16, [R6.64+0xc] ;  /* 0x00000c0606107981 */ /* 0x000e62000c1e1900 */
[----:B------:R-:W-:-:S02]  /*2570*/  PLOP3.LUT P0, PT, PT, PT, PT, 0x8, 0x0 ;  /* 0x000000000000781c */ /* 0x000fc40003f0e170 */
[----:B------:R-:W-:Y:S02]  /*2580*/  IADD3 R4, R4, -0x8, RZ ;  /* 0xfffffff804047810 */ /* 0x000fe40007ffe0ff */
[----:B------:R-:W-:Y:S01]  /*2590*/  IADD3 R3, R3, 0x8, RZ ;  /* 0x0000000803037810 */ /* 0x000fe20007ffe0ff */
[-C--:B---3--:R-:W-:Y:S02]  /*25a0*/  FMUL.FTZ R17, R10, R23.reuse ;  /* 0x000000170a117220 */ /* 0x088fe40000410000 */
[----:B----4-:R-:W-:-:S03]  /*25b0*/  FMUL.FTZ R19, R12, R23 ;  /* 0x000000170c137220 */ /* 0x010fc60000410000 */
[----:B------:R2:W-:Y:S01]  /*25c0*/  STG.E [R6.64], R17 ;  /* 0x0000001106007986 */ /* 0x0005e2000c101906 */
[----:B-----5:R-:W-:-:S03]  /*25d0*/  FMUL.FTZ R21, R14, R23 ;  /* 0x000000170e157220 */ /* 0x020fc60000410000 */
[----:B------:R2:W-:Y:S01]  /*25e0*/  STG.E [R6.64+0x4], R19 ;  /* 0x0000041306007986 */ /* 0x0005e2000c101906 */
[----:B-1----:R-:W-:-:S03]  /*25f0*/  FMUL.FTZ R5, R16, R23 ;  /* 0x0000001710057220 */ /* 0x002fc60000410000 */
[----:B------:R2:W-:Y:S04]  /*2600*/  STG.E [R6.64+0x8], R21 ;  /* 0x0000081506007986 */ /* 0x0005e8000c101906 */
[----:B------:R2:W-:Y:S02]  /*2610*/  STG.E [R6.64+0xc], R5 ;  /* 0x00000c0506007986 */ /* 0x0005e4000c101906 */
.L_x_509:
[----:B------:R-:W-:-:S13]  /*2620*/  ISETP.NE.OR P0, PT, R4, RZ, P0 ;  /* 0x000000ff0400720c */ /* 0x000fda0000705670 */
[----:B------:R-:W-:Y:S05]  /*2630*/  @!P0 BRA `(.L_x_505) ;  /* 0x0000014000008947 */ /* 0x000fea0003800000 */
.L_x_506:
[----:B--2---:R1:W2:Y:S02]  /*2640*/  MUFU.RCP R15, R31 ;  /* 0x0000001f000f7308 */ /* 0x0042a40000001000 */
.L_x_510:
        /* <DEDUP_REMOVED lines=19> */
.L_x_505:
[----:B------:R-:W-:-:S13]  /*2780*/  ISETP.NE.AND P0, PT, R2, RZ, PT ;  /* 0x000000ff0200720c */ /* 0x000fda0003f05270 */
[----:B------:R-:W-:Y:S05]  /*2790*/  @!P0 EXIT ;  /* 0x000000000000894d */ /* 0x000fea0003800000 */
[----:B01----:R-:W0:Y:S01]  /*27a0*/  MUFU.RCP R31, R31 ;  /* 0x0000001f001f7308 */ /* 0x003e220000001000 */
[----:B--23--:R-:W-:Y:S02]  /*27b0*/  IMAD.MOV.U32 R5, RZ, RZ, 0x4 ;  /* 0x00000004ff057424 */ /* 0x00cfe400078e00ff */
[----:B------:R-:W-:-:S04]  /*27c0*/  IMAD R4, R0, c[0x0][0x190], R3 ;  /* 0x0000640000047a24 */ /* 0x000fc800078e0203 */
[----:B------:R-:W-:-:S04]  /*27d0*/  IMAD.WIDE R4, R4, R5, c[0x0][0x170] ;  /* 0x00005c0004047625 */ /* 0x000fc800078e0205 */
[----:B------:R-:W-:Y:S02]  /*27e0*/  IMAD.MOV.U32 R0, RZ, RZ, R4 ;  /* 0x000000ffff007224 */ /* 0x000fe400078e0004 */
[----:B------:R-:W-:Y:S02]  /*27f0*/  IMAD.MOV.U32 R7, RZ, RZ, R5 ;  /* 0x000000ffff077224 */ /* 0x000fe400078e0005 */
.L_x_511:
[----:B0-----:R-:W-:Y:S02]  /*2800*/  IMAD.MOV.U32 R4, RZ, RZ, R0 ;  /* 0x000000ffff047224 */ /* 0x001fe400078e0000 */
[----:B------:R-:W-:-:S05]  /*2810*/  IMAD.MOV.U32 R5, RZ, RZ, R7 ;  /* 0x000000ffff057224 */ /* 0x000fca00078e0007 */
[----:B------:R-:W2:Y:S01]  /*2820*/  LDG.E R0, [R4.64] ;  /* 0x0000000604007981 */ /* 0x000ea2000c1e1900 */
[----:B------:R-:W-:-:S04]  /*2830*/  IADD3 R2, R2, -0x1, RZ ;  /* 0xffffffff02027810 */ /* 0x000fc80007ffe0ff */
[----:B------:R-:W-:Y:S01]  /*2840*/  ISETP.NE.AND P0, PT, R2, RZ, PT ;  /* 0x000000ff0200720c */ /* 0x000fe20003f05270 */
[----:B0-2---:R-:W-:Y:S01]  /*2850*/  FMUL.FTZ R3, R0, R31 ;  /* 0x0000001f00037220 */ /* 0x005fe20000410000 */
[----:B------:R-:W-:-:S04]  /*2860*/  IADD3 R0, P1, R4, 0x4, RZ ;  /* 0x0000000404007810 */ /* 0x000fc80007f3e0ff */
[----:B------:R0:W-:Y:S01]  /*2870*/  STG.E [R4.64], R3 ;  /* 0x0000000304007986 */ /* 0x0001e2000c101906 */
[----:B------:R-:W-:-:S06]  /*2880*/  IMAD.X R7, RZ, RZ, R5, P1 ;  /* 0x000000ffff077224 */ /* 0x000fcc00008e0605 */
[----:B------:R-:W-:Y:S05]  /*2890*/  @P0 BRA `(.L_x_511) ;  /* 0xffffff6000000947 */ /* 0x000fea000383ffff */
[----:B------:R-:W-:Y:S05]  /*28a0*/  EXIT ;  /* 0x000000000000794d */ /* 0x000fea0003800000 */
.L_x_512:
        /* <DEDUP_REMOVED lines=13> */
.L_x_11153:


//--------------------- .text._ZN4vllm3moe10topkGatingILi4ELi4ELi4ELi8ELi32El13__nv_bfloat16LNS0_11ScoringFuncE1EEEvPKT5_PKbPfiPT4_PiiiibPKf --------------------------
	.section	.text._ZN4vllm3moe10topkGatingILi4ELi4ELi4ELi8ELi32El13__nv_bfloat16LNS0_11ScoringFuncE1EEEvPKT5_PKbPfiPT4_PiiiibPKf,"ax",@progbits
	.sectioninfo	@"SHI_REGISTERS=32"
	.align	128
        .global         _ZN4vllm3moe10topkGatingILi4ELi4ELi4ELi8ELi32El13__nv_bfloat16LNS0_11ScoringFuncE1EEEvPKT5_PKbPfiPT4_PiiiibPKf
        .type           _ZN4vllm3moe10topkGatingILi4ELi4ELi4ELi8ELi32El13__nv_bfloat16LNS0_11ScoringFuncE1EEEvPKT5_PKbPfiPT4_PiiiibPKf,@function
        .size           _ZN4vllm3moe10topkGatingILi4ELi4ELi4ELi8ELi32El13__nv_bfloat16LNS0_11ScoringFuncE1EEEvPKT5_PKbPfiPT4_PiiiibPKf,(.L_x_11154 - _ZN4vllm3moe10topkGatingILi4ELi4ELi4ELi8ELi32El13__nv_bfloat16LNS0_11ScoringFuncE1EEEvPKT5_PKbPfiPT4_PiiiibPKf)
        .other          _ZN4vllm3moe10topkGatingILi4ELi4ELi4ELi8ELi32El13__nv_bfloat16LNS0_11ScoringFuncE1EEEvPKT5_PKbPfiPT4_PiiiibPKf,@"STO_CUDA_ENTRY STV_DEFAULT"
_ZN4vllm3moe10topkGatingILi4ELi4ELi4ELi8ELi32El13__nv_bfloat16LNS0_11ScoringFuncE1EEEvPKT5_PKbPfiPT4_PiiiibPKf:
.text._ZN4vllm3moe10topkGatingILi4ELi4ELi4ELi8ELi32El13__nv_bfloat16LNS0_11ScoringFuncE1EEEvPKT5_PKbPfiPT4_PiiiibPKf:
        /* <DEDUP_REMOVED lines=12> */
[----:B------:R-:W2:Y:S01]  /*00c0*/  LDG.E.64 R2, [R2.64] ;  /* 0x0000000602027981 */ /* 0x000ea2000c1e1b00 */
[----:B------:R-:W-:Y:S02]  /*00d0*/  ISETP.NE.U32.AND P0, PT, RZ, c[0x0][0x168], PT ;  /* 0x00005a00ff007a0c */ /* 0x000fe40003f05070 */
[----:B------:R-:W-:Y:S02]  /*00e0*/  ISETP.NE.U32.AND P1, PT, RZ, c[0x0][0x1a0], PT ;  /* 0x00006800ff007a0c */ /* 0x000fe40003f25070 */
[----:B------:R-:W-:Y:S02]  /*00f0*/  ISETP.NE.AND.EX P0, PT, RZ, c[0x0][0x16c], PT, P0 ;  /* 0x00005b00ff007a0c */ /* 0x000fe40003f05300 */
[----:B------:R-:W-:-:S11]  /*0100*/  ISETP.NE.AND.EX P1, PT, RZ, c[0x0][0x1a4], PT, P1 ;  /* 0x00006900ff007a0c */ /* 0x000fd60003f25310 */
[----:B------:R-:W-:-:S04]  /*0110*/  @P0 IADD3 R10, P2, R6, c[0x0][0x168], RZ ;  /* 0x00005a00060a0a10 */ /* 0x000fc80007f5e0ff */
[----:B------:R-:W-:-:S05]  /*0120*/  @P0 LEA.HI.X.SX32 R11, R6, c[0x0][0x16c], 0x1, P2 ;  /* 0x00005b00060b0a11 */ /* 0x000fca00010f0eff */
[----:B------:R0:W3:Y:S01]  /*0130*/  @P0 LDG.E.U8 R0, [R10.64] ;  /* 0x000000060a000981 */ /* 0x0000e2000c1e1100 */
[----:B------:R-:W-:Y:S02]  /*0140*/  @P1 IMAD.MOV.U32 R4, RZ, RZ, c[0x0][0x1a0] ;  /* 0x00006800ff041624 */ /* 0x000fe400078e00ff */
[----:B------:R-:W-:-:S05]  /*0150*/  @P1 IMAD.MOV.U32 R5, RZ, RZ, c[0x0][0x1a4] ;  /* 0x00006900ff051624 */ /* 0x000fca00078e00ff */
[----:B------:R2:W4:Y:S04]  /*0160*/  @P1 LDG.E R25, [R4.64] ;  /* 0x0000000604191981 */ /* 0x000528000c1e1900 */
[----:B------:R2:W5:Y:S04]  /*0170*/  @P1 LDG.E R24, [R4.64+0x4] ;  /* 0x0000040604181981 */ /* 0x000568000c1e1900 */
[----:B------:R2:W4:Y:S04]  /*0180*/  @P1 LDG.E R23, [R4.64+0x8] ;  /* 0x0000080604171981 */ /* 0x000528000c1e1900 */
[----:B------:R2:W4:Y:S02]  /*0190*/  @P1 LDG.E R9, [R4.64+0xc] ;  /* 0x00000c0604091981 */ /* 0x000524000c1e1900 */
[----:B--2---:R-:W-:-:S02]  /*01a0*/  PRMT R4, RZ, 0x5410, R2 ;  /* 0x00005410ff047816 */ /* 0x004fc40000000002 */
[----:B------:R-:W-:-:S03]  /*01b0*/  PRMT R2, RZ, 0x7610, R2 ;  /* 0x00007610ff027816 */ /* 0x000fc60000000002 */
[----:B------:R-:W-:Y:S02]  /*01c0*/  FMUL.FTZ R12, R4, -1.4426950216293334961 ;  /* 0xbfb8aa3b040c7820 */ /* 0x000fe40000410000 */
[----:B------:R-:W-:Y:S01]  /*01d0*/  FMUL.FTZ R13, R2, -1.4426950216293334961 ;  /* 0xbfb8aa3b020d7820 */ /* 0x000fe20000410000 */
[--C-:B------:R-:W-:Y:S02]  /*01e0*/  PRMT R2, RZ, 0x5410, R3.reuse ;  /* 0x00005410ff027816 */ /* 0x100fe40000000003 */
[----:B------:R-:W-:Y:S01]  /*01f0*/  PRMT R3, RZ, 0x7610, R3 ;  /* 0x00007610ff037816 */ /* 0x000fe20000000003 */
[----:B------:R-:W1:Y:S02]  /*0200*/  MUFU.EX2 R12, R12 ;  /* 0x0000000c000c7308 */ /* 0x000e640000000800 */
[----:B0-----:R-:W-:Y:S02]  /*0210*/  FMUL.FTZ R10, R2, -1.4426950216293334961 ;  /* 0xbfb8aa3b020a7820 */ /* 0x001fe40000410000 */
[----:B------:R-:W-:-:S04]  /*0220*/  FMUL.FTZ R5, R3, -1.4426950216293334961 ;  /* 0xbfb8aa3b03057820 */ /* 0x000fc80000410000 */
[----:B------:R-:W0:Y:S08]  /*0230*/  MUFU.EX2 R13, R13 ;  /* 0x0000000d000d7308 */ /* 0x000e300000000800 */
[----:B------:R-:W2:Y:S01]  /*0240*/  MUFU.EX2 R5, R5 ;  /* 0x0000000500057308 */ /* 0x000ea20000000800 */
[----:B-1----:R-:W-:Y:S01]  /*0250*/  FADD.FTZ R2, R12, 1 ;  /* 0x3f8000000c027421 */ /* 0x002fe20000010000 */
[----:B---3--:R-:W-:-:S06]  /*0260*/  @P0 ISETP.NE.AND P3, PT, R0, RZ, PT ;  /* 0x000000ff0000020c */ /* 0x008fcc0003f65270 */
[----:B------:R-:W1:Y:S01]  /*0270*/  MUFU.EX2 R10, R10 ;  /* 0x0000000a000a7308 */ /* 0x000e620000000800 */
[----:B0-----:R-:W-:Y:S02]  /*0280*/  FADD.FTZ R3, R13, 1 ;  /* 0x3f8000000d037421 */ /* 0x001fe40000010000 */
[----:B------:R-:W-:Y:S02]  /*0290*/  IMAD.MOV.U32 R13, RZ, RZ, 0x1 ;  /* 0x00000001ff0d7424 */ /* 0x000fe400078e00ff */
[----:B--2---:R-:W-:-:S03]  /*02a0*/  FADD.FTZ R12, R5, 1 ;  /* 0x3f800000050c7421 */ /* 0x004fc60000010000 */
[----:B------:R-:W0:Y:S01]  /*02b0*/  MUFU.RCP R2, R2 ;  /* 0x0000000200027308 */ /* 0x000e220000001000 */
[----:B------:R-:W-:Y:S01]  /*02c0*/  PRMT R5, R13, 0x7610, R5 ;  /* 0x000076100d057816 */ /* 0x000fe20000000005 */
[----:B-1----:R-:W-:-:S06]  /*02d0*/  FADD.FTZ R4, R10, 1 ;  /* 0x3f8000000a047421 */ /* 0x002fcc0000010000 */
[----:B------:R-:W1:Y:S01]  /*02e0*/  MUFU.RCP R3, R3 ;  /* 0x0000000300037308 */ /* 0x000e620000001000 */
[----:B------:R-:W-:-:S05]  /*02f0*/  IMAD.MOV.U32 R10, RZ, RZ, 0x1 ;  /* 0x00000001ff0a7424 */ /* 0x000fca00078e00ff */
[----:B------:R-:W-:Y:S02]  /*0300*/  ISETP.LE.AND P2, PT, R10, c[0x0][0x190], PT ;  /* 0x000064000a007a0c */ /* 0x000fe40003f43270 */
[----:B------:R2:W3:Y:S01]  /*0310*/  MUFU.RCP R11, R4 ;  /* 0x00000004000b7308 */ /* 0x0004e20000001000 */
[----:B------:R-:W-:Y:S02]  /*0320*/  @P0 SEL R10, RZ, 0x1, P3 ;  /* 0x00000001ff0a0807 */ /* 0x000fe40001800000 */
[----:B0-----:R-:W-:Y:S02]  /*0330*/  FSETP.GEU.FTZ.AND P3, PT, |R2|, +INF , PT ;  /* 0x7f8000000200780b */ /* 0x001fe40003f7e200 */
[----:B------:R-:W-:-:S03]  /*0340*/  @P0 PRMT R5, R10, 0x7610, R5 ;  /* 0x000076100a050816 */ /* 0x000fc60000000005 */
[----:B------:R-:W0:Y:S01]  /*0350*/  MUFU.RCP R12, R12 ;  /* 0x0000000c000c7308 */ /* 0x000e220000001000 */
[C---:B-1----:R-:W-:Y:S02]  /*0360*/  FSETP.GEU.FTZ.AND P4, PT, |R3|.reuse, +INF , PT ;  /* 0x7f8000000300780b */ /* 0x042fe40003f9e200 */
[----:B--2---:R-:W-:Y:S02]  /*0370*/  FSEL R4, R2, RZ, !P3 ;  /* 0x000000ff02047208 */ /* 0x004fe40005800000 */
[----:B------:R-:W-:Y:S02]  /*0380*/  FSEL R3, R3, RZ, !P4 ;  /* 0x000000ff03037208 */ /* 0x000fe40006000000 */
[----:B---3--:R-:W-:Y:S01]  /*0390*/  FSETP.GEU.FTZ.AND P5, PT, |R11|, +INF , PT ;  /* 0x7f8000000b00780b */ /* 0x008fe20003fbe200 */
[----:B----4-:R-:W-:Y:S02]  /*03a0*/  @P1 FADD.FTZ R25, R4, R25 ;  /* 0x0000001904191221 */ /* 0x010fe40000010000 */
[----:B-----5:R-:W-:Y:S01]  /*03b0*/  @P1 FADD.FTZ R24, R3, R24 ;  /* 0x0000001803181221 */ /* 0x020fe20000010000 */
[----:B------:R-:W-:Y:S01]  /*03c0*/  FSEL R2, R11, RZ, !P5 ;  /* 0x000000ff0b027208 */ /* 0x000fe20006800000 */
[----:B------:R-:W-:-:S02]  /*03d0*/  @!P1 IMAD.MOV.U32 R25, RZ, RZ, R4 ;  /* 0x000000ffff199224 */ /* 0x000fc400078e0004 */
[----:B------:R-:W-:Y:S01]  /*03e0*/  @!P1 IMAD.MOV.U32 R24, RZ, RZ, R3 ;  /* 0x000000ffff189224 */ /* 0x000fe200078e0003 */
[----:B0-----:R-:W-:Y:S01]  /*03f0*/  FSETP.GEU.FTZ.AND P6, PT, |R12|, +INF , PT ;  /* 0x7f8000000c00780b */ /* 0x001fe20003fde200 */
[----:B------:R-:W-:Y:S02]  /*0400*/  @P1 FADD.FTZ R23, R2, R23 ;  /* 0x0000001702171221 */ /* 0x000fe40000010000 */
[----:B------:R-:W-:Y:S01]  /*0410*/  @!P1 IMAD.MOV.U32 R23, RZ, RZ, R2 ;  /* 0x000000ffff179224 */ /* 0x000fe200078e0002 */
[----:B------:R-:W-:-:S05]  /*0420*/  FSEL R0, R12, RZ, !P6 ;  /* 0x000000ff0c007208 */ /* 0x000fca0007000000 */
[----:B------:R-:W-:Y:S02]  /*0430*/  @P1 FADD.FTZ R22, R0, R9 ;  /* 0x0000000900161221 */ /* 0x000fe40000010000 */
[----:B------:R-:W-:Y:S02]  /*0440*/  IMAD.MOV.U32 R9, RZ, RZ, RZ ;  /* 0x000000ffff097224 */ /* 0x000fe400078e00ff */
[----:B------:R-:W-:Y:S01]  /*0450*/  @!P1 IMAD.MOV.U32 R22, RZ, RZ, R0 ;  /* 0x000000ffff169224 */ /* 0x000fe200078e0000 */
[----:B------:R-:W-:Y:S05]  /*0460*/  @!P2 BRA `(.L_x_513) ;  /* 0x00001c100000a947 */ /* 0x000fea0003800000 */
[----:B------:R-:W-:Y:S01]  /*0470*/  ULDC.S8 UR4, c[0x0][0x19c] ;  /* 0x0000670000047ab9 */ /* 0x000fe20000000200 */
[----:B------:R-:W-:Y:S01]  /*0480*/  IMAD.MOV.U32 R10, RZ, RZ, 0x1 ;  /* 0x00000001ff0a7424 */ /* 0x000fe200078e00ff */
[----:B------:R-:W-:Y:S01]  /*0490*/  ISETP.NE.AND P0, PT, RZ, UR4, PT ;  /* 0x00000004ff007c0c */ /* 0x000fe2000bf05270 */
[----:B------:R-:W-:Y:S02]  /*04a0*/  ULDC UR5, c[0x0][0x190] ;  /* 0x0000640000057ab9 */ /* 0x000fe40000000800 */
[----:B------:R-:W-:Y:S01]  /*04b0*/  ULOP3.LUT UR4, UR5, 0x3, URZ, 0xc0, !UPT ;  /* 0x0000000305047892 */ /* 0x000fe2000f8ec03f */
[----:B------:R-:W-:-:S09]  /*04c0*/  IADD3 R10, -R10, c[0x0][0x190], RZ ;  /* 0x000064000a0a7a10 */ /* 0x000fd20007ffe1ff */
[----:B------:R-:W-:Y:S05]  /*04d0*/  @!P0 BRA `(.L_x_514) ;  /* 0x00000e0000008947 */ /* 0x000fea0003800000 */
[----:B------:R-:W-:Y:S01]  /*04e0*/  ISETP.GE.U32.AND P0, PT, R10, 0x3, PT ;  /* 0x000000030a00780c */ /* 0x000fe20003f06070 */
[----:B------:R-:W-:Y:S02]  /*04f0*/  IMAD.MOV.U32 R9, RZ, RZ, RZ ;  /* 0x000000ffff097224 */ /* 0x000fe400078e00ff */
[----:B------:R-:W-:-:S10]  /*0500*/  IMAD.MOV.U32 R19, RZ, RZ, RZ ;  /* 0x000000ffff137224 */ /* 0x000fd400078e00ff */
[----:B------:R-:W-:Y:S05]  /*0510*/  @!P0 BRA `(.L_x_515) ;  /* 0x000009a000008947 */ /* 0x000fea0003800000 */
[----:B------:R-:W-:Y:S01]  /*0520*/  PRMT R18, R5, 0x9910, RZ ;  /* 0x0000991005127816 */ /* 0x000fe200000000ff */
[----:B------:R-:W-:Y:S01]  /*0530*/  IMAD.MOV.U32 R9, RZ, RZ, RZ ;  /* 0x000000ffff097224 */ /* 0x000fe200078e00ff */
[----:B------:R-:W-:Y:S01]  /*0540*/  ULDC UR5, c[0x0][0x190] ;  /* 0x0000640000057ab9 */ /* 0x000fe20000000800 */
[----:B------:R-:W-:Y:S01]  /*0550*/  IMAD.MOV.U32 R19, RZ, RZ, RZ ;  /* 0x000000ffff137224 */ /* 0x000fe200078e00ff */
[----:B------:R-:W-:Y:S02]  /*0560*/  UIADD3 UR4, -UR4, UR5, URZ ;  /* 0x0000000504047290 */ /* 0x000fe4000fffe13f */
.L_x_520:
[-C--:B------:R-:W-:Y:S01]  /*0570*/  FSETP.GT.FTZ.AND P1, PT, R24, R25.reuse, PT ;  /* 0x000000191800720b */ /* 0x080fe20003f34000 */
[----:B-1----:R-:W-:Y:S01]  /*0580*/  IMAD R17, R6, c[0x0][0x190], R19 ;  /* 0x0000640006117a24 */ /* 0x002fe200078e0213 */
[----:B------:R-:W-:Y:S01]  /*0590*/  IADD3 R21, R19, 0x1, RZ ;  /* 0x0000000113157810 */ /* 0x000fe20007ffe0ff */
[----:B------:R-:W-:Y:S01]  /*05a0*/  IMAD.MOV.U32 R20, RZ, RZ, 0x4 ;  /* 0x00000004ff147424 */ /* 0x000fe200078e00ff */
[----:B------:R-:W-:Y:S02]  /*05b0*/  FSEL R10, R24, R25, P1 ;  /* 0x00000019180a7208 */ /* 0x000fe40000800000 */
[----:B------:R-:W-:-:S02]  /*05c0*/  SEL R11, RZ, 0x1, !P1 ;  /* 0x00000001ff0b7807 */ /* 0x000fc40004800000 */
[----:B------:R-:W-:-:S04]  /*05d0*/  FSETP.GT.FTZ.AND P3, PT, R23, R10, PT ;  /* 0x0000000a1700720b */ /* 0x000fc80003f74000 */
[----:B------:R-:W-:Y:S01]  /*05e0*/  FSEL R13, R23, R10, P3 ;  /* 0x0000000a170d7208 */ /* 0x000fe20001800000 */
[----:B------:R-:W-:Y:S01]  /*05f0*/  IMAD.MOV.U32 R10, RZ, RZ, 0x8 ;  /* 0x00000008ff0a7424 */ /* 0x000fe200078e00ff */
[----:B------:R-:W-:Y:S02]  /*0600*/  SEL R11, R11, 0x2, !P3 ;  /* 0x000000020b0b7807 */ /* 0x000fe40005800000 */
[----:B------:R-:W-:Y:S01]  /*0610*/  FSETP.GT.FTZ.AND P4, PT, R22, R13, PT ;  /* 0x0000000d1600720b */ /* 0x000fe20003f94000 */
[----:B------:R-:W-:-:S03]  /*0620*/  IMAD.WIDE R12, R17, R20, c[0x0][0x170] ;  /* 0x00005c00110c7625 */ /* 0x000fc600078e0214 */
[----:B------:R-:W-:Y:S02]  /*0630*/  SEL R16, R11, 0x3, !P4 ;  /* 0x000000030b107807 */ /* 0x000fe40006000000 */
[----:B------:R-:W-:Y:S02]  /*0640*/  FSEL R11, R3, R4, P1 ;  /* 0x00000004030b7208 */ /* 0x000fe40000800000 */
[C---:B------:R-:W-:Y:S02]  /*0650*/  ISETP.GE.AND P0, PT, R16.reuse, c[0x0][0x194], PT ;  /* 0x0000650010007a0c */ /* 0x040fe40003f06270 */
[C---:B------:R-:W-:Y:S02]  /*0660*/  IADD3 R14, R16.reuse, -c[0x0][0x194], RZ ;  /* 0x80006500100e7a10 */ /* 0x040fe40007ffe0ff */
[----:B------:R-:W-:Y:S02]  /*0670*/  ISETP.LT.AND P0, PT, R16, c[0x0][0x198], P0 ;  /* 0x0000660010007a0c */ /* 0x000fe40000701270 */
[----:B------:R-:W-:-:S02]  /*0680*/  SHF.R.S32.HI R15, RZ, 0x1f, R14 ;  /* 0x0000001fff0f7819 */ /* 0x000fc4000001140e */
[----:B------:R-:W-:Y:S02]  /*0690*/  ISETP.NE.AND P0, PT, R18, RZ, P0 ;  /* 0x000000ff1200720c */ /* 0x000fe40000705270 */
[----:B------:R-:W-:Y:S02]  /*06a0*/  FSEL R11, R2, R11, P3 ;  /* 0x0000000b020b7208 */ /* 0x000fe40001800000 */
[----:B------:R-:W-:Y:S02]  /*06b0*/  SEL R14, R14, 0x4, P0 ;  /* 0x000000040e0e7807 */ /* 0x000fe40000000000 */
[----:B------:R-:W-:Y:S02]  /*06c0*/  SEL R15, R15, RZ, P0 ;  /* 0x000000ff0f0f7207 */ /* 0x000fe40000000000 */
[----:B------:R-:W-:Y:S02]  /*06d0*/  ISETP.GE.AND P0, PT, R21, c[0x0][0x190], PT ;  /* 0x0000640015007a0c */ /* 0x000fe40003f06270 */
[----:B------:R-:W-:Y:S01]  /*06e0*/  FSEL R26, R0, R11, P4 ;  /* 0x0000000b001a7208 */ /* 0x000fe20002000000 */
[----:B------:R-:W-:-:S04]  /*06f0*/  IMAD.WIDE R10, R17, R10, c[0x0][0x180] ;  /* 0x00006000110a7625 */ /* 0x000fc800078e020a */
[----:B------:R0:W-:Y:S01]  /*0700*/  STG.E [R12.64], R26 ;  /* 0x0000001a0c007986 */ /* 0x0001e2000c101906 */
[----:B------:R-:W-:-:S03]  /*0710*/  FADD.FTZ R21, R26, R9 ;  /* 0x000000091a157221 */ /* 0x000fc60000010000 */
[----:B------:R0:W-:Y:S02]  /*0720*/  STG.E.64 [R10.64], R14 ;  /* 0x0000000e0a007986 */ /* 0x0001e4000c101b06 */
[----:B------:R-:W-:Y:S05]  /*0730*/  @P0 BRA `(.L_x_516) ;  /* 0x0000009000000947 */ /* 0x000fea0003800000 */
[----:B------:R-:W-:-:S05]  /*0740*/  IMAD.SHL.U32 R16, R16, 0x4, RZ ;  /* 0x0000000410107824 */ /* 0x000fca00078e00ff */
[C---:B------:R-:W-:Y:S02]  /*0750*/  ISETP.EQ.AND P0, PT, R16.reuse, RZ, PT ;  /* 0x000000ff1000720c */ /* 0x040fe40003f02270 */
[C---:B------:R-:W-:Y:S02]  /*0760*/  ISETP.EQ.AND P1, PT, R16.reuse, 0x4, PT ;  /* 0x000000041000780c */ /* 0x040fe40003f22270 */
[C---:B------:R-:W-:Y:S02]  /*0770*/  ISETP.EQ.AND P3, PT, R16.reuse, 0x8, PT ;  /* 0x000000081000780c */ /* 0x040fe40003f62270 */
[----:B------:R-:W-:-:S07]  /*0780*/  ISETP.EQ.AND P4, PT, R16, 0xc, PT ;  /* 0x0000000c1000780c */ /* 0x000fce0003f82270 */
[----:B------:R-:W-:Y:S02]  /*0790*/  @P0 IMAD.MOV.U32 R25, RZ, RZ, -0x39e3c000 ;  /* 0xc61c4000ff190424 */ /* 0x000fe400078e00ff */
[----:B------:R-:W-:Y:S02]  /*07a0*/  @P1 IMAD.MOV.U32 R24, RZ, RZ, -0x39e3c000 ;  /* 0xc61c4000ff181424 */ /* 0x000fe400078e00ff */
[----:B------:R-:W-:Y:S02]  /*07b0*/  @P3 IMAD.MOV.U32 R23, RZ, RZ, -0x39e3c000 ;  /* 0xc61c4000ff173424 */ /* 0x000fe400078e00ff */
[----:B------:R-:W-:Y:S02]  /*07c0*/  @P4 IMAD.MOV.U32 R22, RZ, RZ, -0x39e3c000 ;  /* 0xc61c4000ff164424 */ /* 0x000fe400078e00ff */
.L_x_516:
[----:B------:R-:W-:-:S04]  /*07d0*/  FSETP.GT.FTZ.AND P0, PT, R24, R25, PT ;  /* 0x000000191800720b */ /* 0x000fc80003f14000 */
[----:B0-----:R-:W-:Y:S02]  /*07e0*/  FSEL R14, R24, R25, P0 ;  /* 0x00000019180e7208 */ /* 0x001fe40000000000 */
[----:B------:R-:W-:Y:S02]  /*07f0*/  SEL R16, RZ, 0x1, !P0 ;  /* 0x00000001ff107807 */ /* 0x000fe40004000000 */
[----:B------:R-:W-:-:S04]  /*0800*/  FSETP.GT.FTZ.AND P1, PT, R23, R14, PT ;  /* 0x0000000e1700720b */ /* 0x000fc80003f34000 */
[----:B------:R-:W-:Y:S01]  /*0810*/  FSEL R9, R23, R14, P1 ;  /* 0x0000000e17097208 */ /* 0x000fe20000800000 */
[----:B------:R-:W-:Y:S01]  /*0820*/  IMAD.WIDE R14, R17, R20, c[0x0][0x188] ;  /* 0x00006200110e7625 */ /* 0x000fe200078e0214 */
[----:B------:R-:W-:Y:S02]  /*0830*/  SEL R16, R16, 0x2, !P1 ;  /* 0x0000000210107807 */ /* 0x000fe40004800000 */
[----:B------:R-:W-:Y:S02]  /*0840*/  FSETP.GT.FTZ.AND P3, PT, R22, R9, PT ;  /* 0x000000091600720b */ /* 0x000fe40003f74000 */
[----:B------:R-:W-:Y:S02]  /*0850*/  FSEL R9, R3, R4, P0 ;  /* 0x0000000403097208 */ /* 0x000fe40000000000 */
[----:B------:R-:W-:Y:S02]  /*0860*/  SEL R16, R16, 0x3, !P3 ;  /* 0x0000000310107807 */ /* 0x000fe40005800000 */
[----:B------:R-:W-:-:S02]  /*0870*/  FSEL R9, R2, R9, P1 ;  /* 0x0000000902097208 */ /* 0x000fc40000800000 */
[C---:B------:R-:W-:Y:S02]  /*0880*/  ISETP.GE.AND P0, PT, R16.reuse, c[0x0][0x194], PT ;  /* 0x0000650010007a0c */ /* 0x040fe40003f06270 */
[C---:B------:R-:W-:Y:S02]  /*0890*/  IADD3 R26, R16.reuse, -c[0x0][0x194], RZ ;  /* 0x80006500101a7a10 */ /* 0x040fe40007ffe0ff */
[----:B------:R-:W-:Y:S02]  /*08a0*/  ISETP.LT.AND P0, PT, R16, c[0x0][0x198], P0 ;  /* 0x0000660010007a0c */ /* 0x000fe40000701270 */
[----:B------:R-:W-:Y:S02]  /*08b0*/  SHF.R.S32.HI R17, RZ, 0x1f, R26 ;  /* 0x0000001fff117819 */ /* 0x000fe4000001141a */
[----:B------:R-:W-:Y:S02]  /*08c0*/  ISETP.NE.AND P0, PT, R18, RZ, P0 ;  /* 0x000000ff1200720c */ /* 0x000fe40000705270 */
[----:B------:R-:W-:Y:S01]  /*08d0*/  FSEL R28, R0, R9, P3 ;  /* 0x00000009001c7208 */ /* 0x000fe20001800000 */
[----:B------:R-:W-:Y:S01]  /*08e0*/  IMAD R9, R19, c[0x0][0x178], R6 ;  /* 0x00005e0013097a24 */ /* 0x000fe200078e0206 */
[----:B------:R-:W-:-:S02]  /*08f0*/  SEL R27, R17, RZ, P0 ;  /* 0x000000ff111b7207 */ /* 0x000fc40000000000 */
[----:B------:R-:W-:Y:S01]  /*0900*/  IADD3 R17, R19, 0x2, RZ ;  /* 0x0000000213117810 */ /* 0x000fe20007ffe0ff */
[----:B------:R-:W-:Y:S01]  /*0910*/  FADD.FTZ R20, R21, R28 ;  /* 0x0000001c15147221 */ /* 0x000fe20000010000 */
[----:B------:R-:W-:Y:S01]  /*0920*/  SEL R26, R26, 0x4, P0 ;  /* 0x000000041a1a7807 */ /* 0x000fe20000000000 */
[----:B------:R0:W-:Y:S01]  /*0930*/  STG.E [R14.64], R9 ;  /* 0x000000090e007986 */ /* 0x0001e2000c101906 */
[----:B------:R-:W-:-:S03]  /*0940*/  ISETP.GE.AND P0, PT, R17, c[0x0][0x190], PT ;  /* 0x0000640011007a0c */ /* 0x000fc60003f06270 */
[----:B------:R0:W-:Y:S04]  /*0950*/  STG.E [R12.64+0x4], R28 ;  /* 0x0000041c0c007986 */ /* 0x0001e8000c101906 */
[----:B------:R0:W-:Y:S06]  /*0960*/  STG.E.64 [R10.64+0x8], R26 ;  /* 0x0000081a0a007986 */ /* 0x0001ec000c101b06 */
        /* <DEDUP_REMOVED lines=10> */
.L_x_517:
[CC--:B------:R-:W-:Y:S02]  /*0a10*/  FSETP.GT.FTZ.AND P0, PT, R24.reuse, R25.reuse, PT ;  /* 0x000000191800720b */ /* 0x0c0fe40003f14000 */
[----:B0-----:R-:W-:Y:S02]  /*0a20*/  IADD3 R26, R19, 0x3, RZ ;  /* 0x00000003131a7810 */ /* 0x001fe40007ffe0ff */
[----:B------:R-:W-:-:S02]  /*0a30*/  FSEL R16, R24, R25, P0 ;  /* 0x0000001918107208 */ /* 0x000fc40000000000 */
[----:B------:R-:W-:Y:S02]  /*0a40*/  IADD3 R9, R9, c[0x0][0x178], RZ ;  /* 0x00005e0009097a10 */ /* 0x000fe40007ffe0ff */
[----:B------:R-:W-:-:S03]  /*0a50*/  FSETP.GT.FTZ.AND P1, PT, R23, R16, PT ;  /* 0x000000101700720b */ /* 0x000fc60003f34000 */
[----:B------:R0:W-:Y:S01]  /*0a60*/  STG.E [R14.64+0x4], R9 ;  /* 0x000004090e007986 */ /* 0x0001e2000c101906 */
[----:B------:R-:W-:Y:S02]  /*0a70*/  FSEL R17, R23, R16, P1 ;  /* 0x0000001017117208 */ /* 0x000fe40000800000 */
[----:B------:R-:W-:Y:S02]  /*0a80*/  SEL R16, RZ, 0x1, !P0 ;  /* 0x00000001ff107807 */ /* 0x000fe40004000000 */
[----:B------:R-:W-:Y:S02]  /*0a90*/  FSETP.GT.FTZ.AND P3, PT, R22, R17, PT ;  /* 0x000000111600720b */ /* 0x000fe40003f74000 */
[----:B------:R-:W-:Y:S02]  /*0aa0*/  SEL R16, R16, 0x2, !P1 ;  /* 0x0000000210107807 */ /* 0x000fe40004800000 */
[----:B------:R-:W-:Y:S02]  /*0ab0*/  FSEL R17, R3, R4, P0 ;  /* 0x0000000403117208 */ /* 0x000fe40000000000 */
[----:B------:R-:W-:-:S02]  /*0ac0*/  SEL R21, R16, 0x3, !P3 ;  /* 0x0000000310157807 */ /* 0x000fc40005800000 */
[----:B------:R-:W-:Y:S02]  /*0ad0*/  FSEL R17, R2, R17, P1 ;  /* 0x0000001102117208 */ /* 0x000fe40000800000 */
[C---:B------:R-:W-:Y:S02]  /*0ae0*/  ISETP.GE.AND P0, PT, R21.reuse, c[0x0][0x194], PT ;  /* 0x0000650015007a0c */ /* 0x040fe40003f06270 */
[C---:B------:R-:W-:Y:S02]  /*0af0*/  IADD3 R16, R21.reuse, -c[0x0][0x194], RZ ;  /* 0x8000650015107a10 */ /* 0x040fe40007ffe0ff */
[----:B------:R-:W-:Y:S02]  /*0b00*/  ISETP.LT.AND P0, PT, R21, c[0x0][0x198], P0 ;  /* 0x0000660015007a0c */ /* 0x000fe40000701270 */
[----:B------:R-:W-:Y:S02]  /*0b10*/  FSEL R27, R0, R17, P3 ;  /* 0x00000011001b7208 */ /* 0x000fe40001800000 */
[----:B------:R-:W-:-:S02]  /*0b20*/  ISETP.NE.AND P0, PT, R18, RZ, P0 ;  /* 0x000000ff1200720c */ /* 0x000fc40000705270 */
[----:B------:R-:W-:Y:S01]  /*0b30*/  SHF.R.S32.HI R17, RZ, 0x1f, R16 ;  /* 0x0000001fff117819 */ /* 0x000fe20000011410 */
[----:B------:R0:W-:Y:S01]  /*0b40*/  STG.E [R12.64+0x8], R27 ;  /* 0x0000081b0c007986 */ /* 0x0001e2000c101906 */
[----:B------:R-:W-:Y:S01]  /*0b50*/  SEL R16, R16, 0x4, P0 ;  /* 0x0000000410107807 */ /* 0x000fe20000000000 */
[----:B------:R-:W-:Y:S01]  /*0b60*/  FADD.FTZ R20, R27, R20 ;  /* 0x000000141b147221 */ /* 0x000fe20000010000 */
[----:B------:R-:W-:Y:S02]  /*0b70*/  SEL R17, R17, RZ, P0 ;  /* 0x000000ff11117207 */ /* 0x000fe40000000000 */
[----:B------:R-:W-:-:S03]  /*0b80*/  ISETP.GE.AND P0, PT, R26, c[0x0][0x190], PT ;  /* 0x000064001a007a0c */ /* 0x000fc60003f06270 */
[----:B------:R0:W-:Y:S10]  /*0b90*/  STG.E.64 [R10.64+0x10], R16 ;  /* 0x000010100a007986 */ /* 0x0001f4000c101b06 */
        /* <DEDUP_REMOVED lines=10> */
.L_x_518:
[CC--:B------:R-:W-:Y:S01]  /*0c40*/  FSETP.GT.FTZ.AND P0, PT, R24.reuse, R25.reuse, PT ;  /* 0x000000191800720b */ /* 0x0c0fe20003f14000 */
[----:B------:R-:W-:Y:S01]  /*0c50*/  UIADD3 UR4, UR4, -0x4, URZ ;  /* 0xfffffffc04047890 */ /* 0x000fe2000fffe03f */
[----:B------:R-:W-:Y:S02]  /*0c60*/  IADD3 R29, R9, c[0x0][0x178], RZ ;  /* 0x00005e00091d7a10 */ /* 0x000fe40007ffe0ff */
[----:B0-----:R-:W-:-:S02]  /*0c70*/  FSEL R16, R24, R25, P0 ;  /* 0x0000001918107208 */ /* 0x001fc40000000000 */
[----:B------:R-:W-:Y:S01]  /*0c80*/  IADD3 R19, R19, 0x4, RZ ;  /* 0x0000000413137810 */ /* 0x000fe20007ffe0ff */
[----:B------:R-:W-:Y:S01]  /*0c90*/  STG.E [R14.64+0x8], R29 ;  /* 0x0000081d0e007986 */ /* 0x000fe2000c101906 */
[-C--:B------:R-:W-:Y:S02]  /*0ca0*/  FSETP.GT.FTZ.AND P1, PT, R23, R16.reuse, PT ;  /* 0x000000101700720b */ /* 0x080fe40003f34000 */
[----:B------:R-:W-:Y:S02]  /*0cb0*/  IADD3 R27, R29, c[0x0][0x178], RZ ;  /* 0x00005e001d1b7a10 */ /* 0x000fe40007ffe0ff */
[----:B------:R-:W-:Y:S02]  /*0cc0*/  FSEL R17, R23, R16, P1 ;  /* 0x0000001017117208 */ /* 0x000fe40000800000 */
[----:B------:R-:W-:Y:S02]  /*0cd0*/  SEL R16, RZ, 0x1, !P0 ;  /* 0x00000001ff107807 */ /* 0x000fe40004000000 */
[----:B------:R-:W-:-:S02]  /*0ce0*/  FSETP.GT.FTZ.AND P3, PT, R22, R17, PT ;  /* 0x000000111600720b */ /* 0x000fc40003f74000 */
[----:B------:R-:W-:Y:S02]  /*0cf0*/  SEL R16, R16, 0x2, !P1 ;  /* 0x0000000210107807 */ /* 0x000fe40004800000 */
[----:B------:R-:W-:Y:S02]  /*0d00*/  FSEL R17, R3, R4, P0 ;  /* 0x0000000403117208 */ /* 0x000fe40000000000 */
[----:B------:R-:W-:Y:S02]  /*0d10*/  SEL R21, R16, 0x3, !P3 ;  /* 0x0000000310157807 */ /* 0x000fe40005800000 */
[----:B------:R-:W-:Y:S02]  /*0d20*/  FSEL R17, R2, R17, P1 ;  /* 0x0000001102117208 */ /* 0x000fe40000800000 */
[C---:B------:R-:W-:Y:S02]  /*0d30*/  ISETP.GE.AND P0, PT, R21.reuse, c[0x0][0x194], PT ;  /* 0x0000650015007a0c */ /* 0x040fe40003f06270 */
[----:B------:R-:W-:-:S02]  /*0d40*/  IADD3 R16, R21, -c[0x0][0x194], RZ ;  /* 0x8000650015107a10 */ /* 0x000fc40007ffe0ff */
[----:B------:R-:W-:Y:S02]  /*0d50*/  ISETP.LT.AND P0, PT, R21, c[0x0][0x198], P0 ;  /* 0x0000660015007a0c */ /* 0x000fe40000701270 */
[----:B------:R-:W-:Y:S02]  /*0d60*/  FSEL R9, R0, R17, P3 ;  /* 0x0000001100097208 */ /* 0x000fe40001800000 */
[----:B------:R-:W-:Y:S02]  /*0d70*/  ISETP.NE.AND P0, PT, R18, RZ, P0 ;  /* 0x000000ff1200720c */ /* 0x000fe40000705270 */
[----:B------:R-:W-:Y:S01]  /*0d80*/  SHF.R.S32.HI R17, RZ, 0x1f, R16 ;  /* 0x0000001fff117819 */ /* 0x000fe20000011410 */
[----:B------:R0:W-:Y:S01]  /*0d90*/  STG.E [R12.64+0xc], R9 ;  /* 0x00000c090c007986 */ /* 0x0001e2000c101906 */
[----:B------:R-:W-:Y:S02]  /*0da0*/  SEL R16, R16, 0x4, P0 ;  /* 0x0000000410107807 */ /* 0x000fe40000000000 */
[----:B------:R-:W-:-:S02]  /*0db0*/  SEL R17, R17, RZ, P0 ;  /* 0x000000ff11117207 */ /* 0x000fc40000000000 */
[----:B------:R-:W-:Y:S02]  /*0dc0*/  ISETP.GE.AND P0, PT, R19, c[0x0][0x190], PT ;  /* 0x0000640013007a0c */ /* 0x000fe40003f06270 */
[----:B------:R-:W-:Y:S01]  /*0dd0*/  ISETP.NE.AND P5, PT, RZ, UR4, PT ;  /* 0x00000004ff007c0c */ /* 0x000fe2000bfa5270 */
[----:B------:R1:W-:Y:S04]  /*0de0*/  STG.E.64 [R10.64+0x18], R16 ;  /* 0x000018100a007986 */ /* 0x0003e8000c101b06 */
[----:B------:R1:W-:Y:S01]  /*0df0*/  STG.E [R14.64+0xc], R27 ;  /* 0x00000c1b0e007986 */ /* 0x0003e2000c101906 */
[----:B0-----:R-:W-:-:S05]  /*0e00*/  FADD.FTZ R9, R20, R9 ;  /* 0x0000000914097221 */ /* 0x001fca0000010000 */
        /* <DEDUP_REMOVED lines=10> */
.L_x_519:
[----:B------:R-:W-:Y:S05]  /*0eb0*/  @P5 BRA `(.L_x_520) ;  /* 0xfffff6b000005947 */ /* 0x000fea000383ffff */
.L_x_515:
[----:B------:R-:W-:-:S05]  /*0ec0*/  IMAD.MOV.U32 R12, RZ, RZ, c[0x0][0x190] ;  /* 0x00006400ff0c7624 */ /* 0x000fca00078e00ff */
[----:B------:R-:W-:-:S13]  /*0ed0*/  LOP3.LUT P0, R12, R12, 0x3, RZ, 0xc0, !PT ;  /* 0x000000030c0c7812 */ /* 0x000fda000780c0ff */
[----:B------:R-:W-:Y:S05]  /*0ee0*/  @!P0 BRA `(.L_x_513) ;  /* 0x0000119000008947 */ /* 0x000fea0003800000 */
[----:B-1----:R-:W0:Y:S01]  /*0ef0*/  S2R R10, SR_TID.X ;  /* 0x00000000000a7919 */ /* 0x002e220000002100 */
[----:B------:R-:W-:Y:S02]  /*0f00*/  IMAD.MOV.U32 R18, RZ, RZ, 0x4 ;  /* 0x00000004ff127424 */ /* 0x000fe400078e00ff */
[----:B------:R-:W-:Y:S02]  /*0f10*/  IMAD R11, R6, c[0x0][0x190], R19 ;  /* 0x00006400060b7a24 */ /* 0x000fe400078e0213 */
[----:B------:R-:W-:Y:S02]  /*0f20*/  IMAD.MOV.U32 R14, RZ, RZ, 0x8 ;  /* 0x00000008ff0e7424 */ /* 0x000fe400078e00ff */
[----:B------:R-:W-:-:S04]  /*0f30*/  IMAD.WIDE R16, R11, R18, c[0x0][0x188] ;  /* 0x000062000b107625 */ /* 0x000fc800078e0212 */
[----:B------:R-:W-:-:S04]  /*0f40*/  IMAD.WIDE R14, R11, R14, c[0x0][0x180] ;  /* 0x000060000b0e7625 */ /* 0x000fc800078e020e */
[C---:B0-----:R-:W-:Y:S01]  /*0f50*/  IMAD R10, R19.reuse, c[0x0][0x178], R10 ;  /* 0x00005e00130a7a24 */ /* 0x041fe200078e020a */
[----:B------:R-:W-:-:S03]  /*0f60*/  IADD3 R19, R19, 0x1, RZ ;  /* 0x0000000113137810 */ /* 0x000fc60007ffe0ff */
[----:B------:R-:W-:Y:S02]  /*0f70*/  IMAD R13, R7, 0x80, R10 ;  /* 0x00000080070d7824 */ /* 0x000fe400078e020a */
[----:B------:R-:W-:Y:S01]  /*0f80*/  IMAD.WIDE R10, R11, R18, c[0x0][0x170] ;  /* 0x00005c000b0a7625 */ /* 0x000fe200078e0212 */
[----:B------:R-:W-:-:S03]  /*0f90*/  PRMT R18, R5, 0x9910, RZ ;  /* 0x0000991005127816 */ /* 0x000fc600000000ff */
[----:B------:R-:W-:Y:S02]  /*0fa0*/  IMAD.MOV.U32 R7, RZ, RZ, R11 ;  /* 0x000000ffff077224 */ /* 0x000fe400078e000b */
[----:B------:R-:W-:Y:S02]  /*0fb0*/  IMAD R8, R8, 0x20, R13 ;  /* 0x0000002008087824 */ /* 0x000fe400078e020d */
[----:B------:R-:W-:Y:S02]  /*0fc0*/  IMAD.MOV.U32 R5, RZ, RZ, R12 ;  /* 0x000000ffff057224 */ /* 0x000fe400078e000c */
.L_x_522:
[CC--:B------:R-:W-:Y:S02]  /*0fd0*/  FSETP.GT.FTZ.AND P1, PT, R24.reuse, R25.reuse, PT ;  /* 0x000000191800720b */ /* 0x0c0fe40003f34000 */
[----:B------:R-:W-:Y:S02]  /*0fe0*/  ISETP.GE.AND P5, PT, R19, c[0x0][0x190], PT ;  /* 0x0000640013007a0c */ /* 0x000fe40003fa6270 */
[----:B------:R-:W-:Y:S02]  /*0ff0*/  FSEL R12, R24, R25, P1 ;  /* 0x00000019180c7208 */ /* 0x000fe40000800000 */
[----:B------:R-:W-:-:S02]  /*1000*/  SEL R11, RZ, 0x1, !P1 ;  /* 0x00000001ff0b7807 */ /* 0x000fc40004800000 */
[-C--:B------:R-:W-:Y:S02]  /*1010*/  FSETP.GT.FTZ.AND P3, PT, R23, R12.reuse, PT ;  /* 0x0000000c1700720b */ /* 0x080fe40003f74000 */
[----:B------:R-:W-:Y:S02]  /*1020*/  IADD3 R5, R5, -0x1, RZ ;  /* 0xffffffff05057810 */ /* 0x000fe40007ffe0ff */
[----:B------:R-:W-:Y:S02]  /*1030*/  FSEL R13, R23, R12, P3 ;  /* 0x0000000c170d7208 */ /* 0x000fe40001800000 */
[----:B------:R-:W-:Y:S02]  /*1040*/  SEL R11, R11, 0x2, !P3 ;  /* 0x000000020b0b7807 */ /* 0x000fe40005800000 */
[----:B------:R-:W-:-:S04]  /*1050*/  FSETP.GT.FTZ.AND P4, PT, R22, R13, PT ;  /* 0x0000000d1600720b */ /* 0x000fc80003f94000 */
[----:B------:R-:W-:Y:S02]  /*1060*/  SEL R20, R11, 0x3, !P4 ;  /* 0x000000030b147807 */ /* 0x000fe40006000000 */
[----:B------:R-:W-:Y:S02]  /*1070*/  FSEL R11, R3, R4, P1 ;  /* 0x00000004030b7208 */ /* 0x000fe40000800000 */
[C---:B------:R-:W-:Y:S02]  /*1080*/  ISETP.GE.AND P0, PT, R20.reuse, c[0x0][0x194], PT ;  /* 0x0000650014007a0c */ /* 0x040fe40003f06270 */
[C---:B------:R-:W-:Y:S02]  /*1090*/  IADD3 R12, R20.reuse, -c[0x0][0x194], RZ ;  /* 0x80006500140c7a10 */ /* 0x040fe40007ffe0ff */
[----:B------:R-:W-:Y:S02]  /*10a0*/  ISETP.LT.AND P0, PT, R20, c[0x0][0x198], P0 ;  /* 0x0000660014007a0c */ /* 0x000fe40000701270 */
[----:B------:R-:W-:-:S02]  /*10b0*/  FSEL R11, R2, R11, P3 ;  /* 0x0000000b020b7208 */ /* 0x000fc40001800000 */
[----:B------:R-:W-:Y:S02]  /*10c0*/  ISETP.NE.AND P0, PT, R18, RZ, P0 ;  /* 0x000000ff1200720c */ /* 0x000fe40000705270 */
[----:B------:R-:W-:Y:S02]  /*10d0*/  SHF.R.S32.HI R13, RZ, 0x1f, R12 ;  /* 0x0000001fff0d7819 */ /* 0x000fe4000001140c */
[----:B------:R-:W-:Y:S01]  /*10e0*/  FSEL R21, R0, R11, P4 ;  /* 0x0000000b00157208 */ /* 0x000fe20002000000 */
[----:B------:R-:W-:Y:S01]  /*10f0*/  IMAD.MOV.U32 R11, RZ, RZ, R7 ;  /* 0x000000ffff0b7224 */ /* 0x000fe200078e0007 */
[----:B------:R-:W-:Y:S02]  /*1100*/  SEL R12, R12, 0x4, P0 ;  /* 0x000000040c0c7807 */ /* 0x000fe40000000000 */
[----:B------:R-:W-:Y:S01]  /*1110*/  SEL R13, R13, RZ, P0 ;  /* 0x000000ff0d0d7207 */ /* 0x000fe20000000000 */
[----:B------:R-:W-:Y:S01]  /*1120*/  FADD.FTZ R9, R21, R9 ;  /* 0x0000000915097221 */ /* 0x000fe20000010000 */
[----:B------:R0:W-:Y:S01]  /*1130*/  STG.E [R10.64], R21 ;  /* 0x000000150a007986 */ /* 0x0001e2000c101906 */
[----:B------:R-:W-:-:S02]  /*1140*/  IADD3 R28, P4, R16, 0x4, RZ ;  /* 0x00000004101c7810 */ /* 0x000fc40007f9e0ff */
[----:B------:R-:W-:Y:S01]  /*1150*/  IADD3 R27, P3, R14, 0x8, RZ ;  /* 0x000000080e1b7810 */ /* 0x000fe20007f7e0ff */
[----:B------:R0:W-:Y:S01]  /*1160*/  STG.E.64 [R14.64], R12 ;  /* 0x0000000c0e007986 */ /* 0x0001e2000c101b06 */
[----:B------:R-:W-:Y:S02]  /*1170*/  IADD3 R26, P1, R10, 0x4, RZ ;  /* 0x000000040a1a7810 */ /* 0x000fe40007f3e0ff */
[----:B------:R-:W-:Y:S01]  /*1180*/  ISETP.NE.AND P0, PT, R5, RZ, PT ;  /* 0x000000ff0500720c */ /* 0x000fe20003f05270 */
[----:B------:R0:W-:Y:S01]  /*1190*/  STG.E [R16.64], R8 ;  /* 0x0000000810007986 */ /* 0x0001e2000c101906 */
[----:B------:R-:W-:Y:S06]  /*11a0*/  @P5 BRA `(.L_x_521) ;  /* 0x0000009000005947 */ /* 0x000fec0003800000 */
[----:B------:R-:W-:-:S05]  /*11b0*/  IMAD.SHL.U32 R20, R20, 0x4, RZ ;  /* 0x0000000414147824 */ /* 0x000fca00078e00ff */
[C---:B------:R-:W-:Y:S02]  /*11c0*/  ISETP.EQ.AND P6, PT, R20.reuse, RZ, PT ;  /* 0x000000ff1400720c */ /* 0x040fe40003fc2270 */
[----:B------:R-:W-:-:S11]  /*11d0*/  ISETP.EQ.AND P5, PT, R20, 0x4, PT ;  /* 0x000000041400780c */ /* 0x000fd60003fa2270 */
[----:B------:R-:W-:Y:S01]  /*11e0*/  @P6 IMAD.MOV.U32 R25, RZ, RZ, -0x39e3c000 ;  /* 0xc61c4000ff196424 */ /* 0x000fe200078e00ff */
[C---:B------:R-:W-:Y:S01]  /*11f0*/  ISETP.EQ.AND P6, PT, R20.reuse, 0x8, PT ;  /* 0x000000081400780c */ /* 0x040fe20003fc2270 */
[----:B------:R-:W-:Y:S01]  /*1200*/  @P5 IMAD.MOV.U32 R24, RZ, RZ, -0x39e3c000 ;  /* 0xc61c4000ff185424 */ /* 0x000fe200078e00ff */
[----:B------:R-:W-:-:S11]  /*1210*/  ISETP.EQ.AND P5, PT, R20, 0xc, PT ;  /* 0x0000000c1400780c */ /* 0x000fd60003fa2270 */
[----:B------:R-:W-:Y:S02]  /*1220*/  @P6 IMAD.MOV.U32 R23, RZ, RZ, -0x39e3c000 ;  /* 0xc61c4000ff176424 */ /* 0x000fe400078e00ff */
[----:B------:R-:W-:Y:S02]  /*1230*/  @P5 IMAD.MOV.U32 R22, RZ, RZ, -0x39e3c000 ;  /* 0xc61c4000ff165424 */ /* 0x000fe400078e00ff */
.L_x_521:
[----:B0-----:R-:W-:Y:S02]  /*1240*/  IMAD.X R17, RZ, RZ, R17, P4 ;  /* 0x000000ffff117224 */ /* 0x001fe400020e0611 */
[----:B------:R-:W-:Y:S02]  /*1250*/  IMAD.X R15, RZ, RZ, R15, P3 ;  /* 0x000000ffff0f7224 */ /* 0x000fe400018e060f */
[----:B------:R-:W-:Y:S01]  /*1260*/  IMAD.X R7, RZ, RZ, R7, P1 ;  /* 0x000000ffff077224 */ /* 0x000fe200008e0607 */
[----:B------:R-:W-:Y:S05]  /*1270*/  @!P0 BRA `(.L_x_513) ;  /* 0x00000e0000008947 */ /* 0x000fea0003800000 */
[----:B------:R-:W-:Y:S01]  /*1280*/  IADD3 R19, R19, 0x1, RZ ;  /* 0x0000000113137810 */ /* 0x000fe20007ffe0ff */
[----:B------:R-:W-:Y:S01]  /*1290*/  IMAD.MOV.U32 R16, RZ, RZ, R28 ;  /* 0x000000ffff107224 */ /* 0x000fe200078e001c */
[----:B------:R-:W-:Y:S01]  /*12a0*/  IADD3 R8, R8, c[0x0][0x178], RZ ;  /* 0x00005e0008087a10 */ /* 0x000fe20007ffe0ff */
[----:B------:R-:W-:-:S02]  /*12b0*/  IMAD.MOV.U32 R14, RZ, RZ, R27 ;  /* 0x000000ffff0e7224 */ /* 0x000fc400078e001b */
[----:B------:R-:W-:Y:S01]  /*12c0*/  IMAD.MOV.U32 R10, RZ, RZ, R26 ;  /* 0x000000ffff0a7224 */ /* 0x000fe200078e001a */
[----:B------:R-:W-:Y:S05]  /*12d0*/  BRA `(.L_x_522) ;  /* 0xfffffcf000007947 */ /* 0x000fea000383ffff */
.L_x_514:
[----:B------:R-:W-:Y:S01]  /*12e0*/  ISETP.GE.U32.AND P0, PT, R10, 0x3, PT ;  /* 0x000000030a00780c */ /* 0x000fe20003f06070 */
[----:B------:R-:W-:-:S12]  /*12f0*/  IMAD.MOV.U32 R11, RZ, RZ, RZ ;  /* 0x000000ffff0b7224 */ /* 0x000fd800078e00ff */
[----:B------:R-:W-:Y:S05]  /*1300*/  @!P0 BRA `(.L_x_523) ;  /* 0x0000095000008947 */ /* 0x000fea0003800000 */
[----:B------:R-:W-:Y:S01]  /*1310*/  PRMT R10, R5, 0x9910, RZ ;  /* 0x00009910050a7816 */ /* 0x000fe200000000ff */
[----:B------:R-:W-:Y:S01]  /*1320*/  IMAD.MOV.U32 R11, RZ, RZ, RZ ;  /* 0x000000ffff0b7224 */ /* 0x000fe200078e00ff */
[----:B------:R-:W-:Y:S02]  /*1330*/  ULDC UR5, c[0x0][0x190] ;  /* 0x0000640000057ab9 */ /* 0x000fe40000000800 */
[----:B------:R-:W-:Y:S02]  /*1340*/  UIADD3 UR5, -UR4, UR5, URZ ;  /* 0x0000000504057290 */ /* 0x000fe4000fffe13f */
.L_x_528:
[-C--:B------:R-:W-:Y:S01]  /*1350*/  FSETP.GT.FTZ.AND P1, PT, R24, R25.reuse, PT ;  /* 0x000000191800720b */ /* 0x080fe20003f34000 */
[----:B0-----:R-:W-:Y:S01]  /*1360*/  IMAD R19, R6, c[0x0][0x190], R11 ;  /* 0x0000640006137a24 */ /* 0x001fe200078e020b */
[----:B------:R-:W-:Y:S01]  /*1370*/  IADD3 R21, R11, 0x1, RZ ;  /* 0x000000010b157810 */ /* 0x000fe20007ffe0ff */
[----:B------:R-:W-:Y:S01]  /*1380*/  IMAD.MOV.U32 R20, RZ, RZ, 0x4 ;  /* 0x00000004ff147424 */ /* 0x000fe200078e00ff */
[----:B------:R-:W-:Y:S01]  /*1390*/  FSEL R12, R24, R25, P1 ;  /* 0x00000019180c7208 */ /* 0x000fe20000800000 */
[----:B------:R-:W-:Y:S01]  /*13a0*/  IMAD.MOV.U32 R14, RZ, RZ, 0x8 ;  /* 0x00000008ff0e7424 */ /* 0x000fe200078e00ff */
[----:B------:R-:W-:-:S02]  /*13b0*/  SEL R13, RZ, 0x1, !P1 ;  /* 0x00000001ff0d7807 */ /* 0x000fc40004800000 */
[----:B------:R-:W-:-:S04]  /*13c0*/  FSETP.GT.FTZ.AND P3, PT, R23, R12, PT ;  /* 0x0000000c1700720b */ /* 0x000fc80003f74000 */
        /* <DEDUP_REMOVED lines=8> */
[----:B------:R-:W-:-:S02]  /*1450*/  SHF.R.S32.HI R17, RZ, 0x1f, R16 ;  /* 0x0000001fff117819 */ /* 0x000fc40000011410 */
[----:B------:R-:W-:Y:S02]  /*1460*/  ISETP.NE.AND P0, PT, R10, RZ, P0 ;  /* 0x000000ff0a00720c */ /* 0x000fe40000705270 */
[----:B------:R-:W-:Y:S01]  /*1470*/  FSEL R15, R2, R13, P3 ;  /* 0x0000000d020f7208 */ /* 0x000fe20001800000 */
[----:B------:R-:W-:Y:S01]  /*1480*/  IMAD.WIDE R12, R19, R20, c[0x0][0x170] ;  /* 0x00005c00130c7625 */ /* 0x000fe200078e0214 */
[----:B------:R-:W-:Y:S02]  /*1490*/  SEL R16, R16, 0x4, P0 ;  /* 0x0000000410107807 */ /* 0x000fe40000000000 */
[----:B------:R-:W-:Y:S02]  /*14a0*/  SEL R17, R17, RZ, P0 ;  /* 0x000000ff11117207 */ /* 0x000fe40000000000 */
[----:B------:R-:W-:Y:S02]  /*14b0*/  ISETP.GE.AND P0, PT, R21, c[0x0][0x190], PT ;  /* 0x0000640015007a0c */ /* 0x000fe40003f06270 */
[----:B------:R-:W-:Y:S01]  /*14c0*/  FSEL R27, R0, R15, P4 ;  /* 0x0000000f001b7208 */ /* 0x000fe20002000000 */
[----:B------:R-:W-:-:S04]  /*14d0*/  IMAD.WIDE R14, R19, R14, c[0x0][0x180] ;  /* 0x00006000130e7625 */ /* 0x000fc800078e020e */
[----:B------:R0:W-:Y:S04]  /*14e0*/  STG.E [R12.64], R27 ;  /* 0x0000001b0c007986 */ /* 0x0001e8000c101906 */
        /* <DEDUP_REMOVED lines=11> */
.L_x_524:
[----:B------:R-:W-:-:S04]  /*15a0*/  FSETP.GT.FTZ.AND P0, PT, R24, R25, PT ;  /* 0x000000191800720b */ /* 0x000fc80003f14000 */
[----:B0-----:R-:W-:Y:S02]  /*15b0*/  FSEL R16, R24, R25, P0 ;  /* 0x0000001918107208 */ /* 0x001fe40000000000 */
[----:B------:R-:W-:Y:S02]  /*15c0*/  SEL R18, RZ, 0x1, !P0 ;  /* 0x00000001ff127807 */ /* 0x000fe40004000000 */
[----:B------:R-:W-:-:S04]  /*15d0*/  FSETP.GT.FTZ.AND P1, PT, R23, R16, PT ;  /* 0x000000101700720b */ /* 0x000fc80003f34000 */
[----:B------:R-:W-:Y:S02]  /*15e0*/  FSEL R17, R23, R16, P1 ;  /* 0x0000001017117208 */ /* 0x000fe40000800000 */
[----:B------:R-:W-:Y:S02]  /*15f0*/  SEL R18, R18, 0x2, !P1 ;  /* 0x0000000212127807 */ /* 0x000fe40004800000 */
[----:B------:R-:W-:Y:S02]  /*1600*/  FSETP.GT.FTZ.AND P3, PT, R22, R17, PT ;  /* 0x000000111600720b */ /* 0x000fe40003f74000 */
[----:B------:R-:W-:Y:S02]  /*1610*/  FSEL R17, R3, R4, P0 ;  /* 0x0000000403117208 */ /* 0x000fe40000000000 */
[----:B------:R-:W-:Y:S02]  /*1620*/  SEL R18, R18, 0x3, !P3 ;  /* 0x0000000312127807 */ /* 0x000fe40005800000 */
[----:B------:R-:W-:Y:S01]  /*1630*/  FSEL R21, R2, R17, P1 ;  /* 0x0000001102157208 */ /* 0x000fe20000800000 */
[----:B------:R-:W-:Y:S01]  /*1640*/  IMAD.WIDE R16, R19, R20, c[0x0][0x188] ;  /* 0x0000620013107625 */ /* 0x000fe200078e0214 */
[----:B------:R-:W-:-:S02]  /*1650*/  ISETP.GE.AND P0, PT, R18, c[0x0][0x194], PT ;  /* 0x0000650012007a0c */ /* 0x000fc40003f06270 */
[C---:B------:R-:W-:Y:S02]  /*1660*/  IADD3 R26, R18.reuse, -c[0x0][0x194], RZ ;  /* 0x80006500121a7a10 */ /* 0x040fe40007ffe0ff */
[----:B------:R-:W-:Y:S02]  /*1670*/  ISETP.LT.AND P0, PT, R18, c[0x0][0x198], P0 ;  /* 0x0000660012007a0c */ /* 0x000fe40000701270 */
[----:B------:R-:W-:Y:S02]  /*1680*/  SHF.R.S32.HI R19, RZ, 0x1f, R26 ;  /* 0x0000001fff137819 */ /* 0x000fe4000001141a */
[----:B------:R-:W-:Y:S02]  /*1690*/  ISETP.NE.AND P0, PT, R10, RZ, P0 ;  /* 0x000000ff0a00720c */ /* 0x000fe40000705270 */
[----:B------:R-:W-:Y:S01]  /*16a0*/  FSEL R29, R0, R21, P3 ;  /* 0x00000015001d7208 */ /* 0x000fe20001800000 */
[----:B------:R-:W-:Y:S01]  /*16b0*/  IMAD R21, R11, c[0x0][0x178], R6 ;  /* 0x00005e000b157a24 */ /* 0x000fe200078e0206 */
[----:B------:R-:W-:-:S02]  /*16c0*/  SEL R27, R19, RZ, P0 ;  /* 0x000000ff131b7207 */ /* 0x000fc40000000000 */
[----:B------:R-:W-:Y:S02]  /*16d0*/  IADD3 R19, R11, 0x2, RZ ;  /* 0x000000020b137810 */ /* 0x000fe40007ffe0ff */
        /* <DEDUP_REMOVED lines=15> */
.L_x_525:
        /* <DEDUP_REMOVED lines=20> */
[----:B------:R-:W-:Y:S02]  /*1910*/  SEL R18, R18, 0x4, P0 ;  /* 0x0000000412127807 */ /* 0x000fe40000000000 */
        /* <DEDUP_REMOVED lines=13> */
.L_x_526:
[CC--:B------:R-:W-:Y:S01]  /*19f0*/  FSETP.GT.FTZ.AND P0, PT, R24.reuse, R25.reuse, PT ;  /* 0x000000191800720b */ /* 0x0c0fe20003f14000 */
[----:B------:R-:W-:Y:S01]  /*1a00*/  UIADD3 UR5, UR5, -0x4, URZ ;  /* 0xfffffffc05057890 */ /* 0x000fe2000fffe03f */
[----:B------:R-:W-:Y:S02]  /*1a10*/  IADD3 R29, R21, c[0x0][0x178], RZ ;  /* 0x00005e00151d7a10 */ /* 0x000fe40007ffe0ff */
[----:B0-----:R-:W-:-:S02]  /*1a20*/  FSEL R18, R24, R25, P0 ;  /* 0x0000001918127208 */ /* 0x001fc40000000000 */
[----:B------:R-:W-:Y:S01]  /*1a30*/  IADD3 R11, R11, 0x4, RZ ;  /* 0x000000040b0b7810 */ /* 0x000fe20007ffe0ff */
[----:B------:R0:W-:Y:S01]  /*1a40*/  STG.E [R16.64+0x8], R29 ;  /* 0x0000081d10007986 */ /* 0x0001e2000c101906 */
        /* <DEDUP_REMOVED lines=21> */
[----:B------:R0:W-:Y:S06]  /*1ba0*/  STG.E [R16.64+0xc], R27 ;  /* 0x00000c1b10007986 */ /* 0x0001ec000c101906 */
        /* <DEDUP_REMOVED lines=10> */
.L_x_527:
[----:B------:R-:W-:Y:S05]  /*1c50*/  @P5 BRA `(.L_x_528) ;  /* 0xfffff6f000005947 */ /* 0x000fea000383ffff */
.L_x_523:
[----:B------:R-:W-:-:S13]  /*1c60*/  ISETP.NE.AND P0, PT, RZ, UR4, PT ;  /* 0x00000004ff007c0c */ /* 0x000fda000bf05270 */
[----:B------:R-:W-:Y:S05]  /*1c70*/  @!P0 BRA `(.L_x_513) ;  /* 0x0000040000008947 */ /* 0x000fea0003800000 */
[----:B------:R-:W1:Y:S01]  /*1c80*/  S2R R10, SR_TID.X ;  /* 0x00000000000a7919 */ /* 0x000e620000002100 */
[----:B0-----:R-:W-:Y:S02]  /*1c90*/  IMAD R16, R6, c[0x0][0x190], R11 ;  /* 0x0000640006107a24 */ /* 0x001fe400078e020b */
[----:B------:R-:W-:Y:S02]  /*1ca0*/  IMAD.MOV.U32 R13, RZ, RZ, 0x8 ;  /* 0x00000008ff0d7424 */ /* 0x000fe400078e00ff */
[----:B------:R-:W-:Y:S02]  /*1cb0*/  IMAD.MOV.U32 R17, RZ, RZ, 0x4 ;  /* 0x00000004ff117424 */ /* 0x000fe400078e00ff */
[----:B------:R-:W-:-:S04]  /*1cc0*/  IMAD.WIDE R12, R16, R13, c[0x0][0x180] ;  /* 0x00006000100c7625 */ /* 0x000fc800078e020d */
[----:B------:R-:W-:-:S04]  /*1cd0*/  IMAD.WIDE R14, R16, R17, c[0x0][0x188] ;  /* 0x00006200100e7625 */ /* 0x000fc800078e0211 */
[----:B------:R-:W-:-:S04]  /*1ce0*/  IMAD.WIDE R16, R16, R17, c[0x0][0x170] ;  /* 0x00005c0010107625 */ /* 0x000fc800078e0211 */
[----:B------:R-:W-:Y:S02]  /*1cf0*/  IMAD.MOV.U32 R18, RZ, RZ, R13 ;  /* 0x000000ffff127224 */ /* 0x000fe400078e000d */
[----:B-1----:R-:W-:-:S04]  /*1d00*/  IMAD R10, R11, c[0x0][0x178], R10 ;  /* 0x00005e000b0a7a24 */ /* 0x002fc800078e020a */
[----:B------:R-:W-:Y:S01]  /*1d10*/  IMAD R19, R7, 0x80, R10 ;  /* 0x0000008007137824 */ /* 0x000fe200078e020a */
[----:B------:R-:W-:Y:S01]  /*1d20*/  PRMT R10, R5, 0x9910, RZ ;  /* 0x00009910050a7816 */ /* 0x000fe200000000ff */
[----:B------:R-:W-:Y:S02]  /*1d30*/  IMAD.MOV.U32 R7, RZ, RZ, R12 ;  /* 0x000000ffff077224 */ /* 0x000fe400078e000c */
[----:B------:R-:W-:Y:S01]  /*1d40*/  IMAD R5, R8, 0x20, R19 ;  /* 0x0000002008057824 */ /* 0x000fe200078e0213 */
[----:B------:R-:W-:Y:S01]  /*1d50*/  IADD3 R8, R11, 0x1, RZ ;  /* 0x000000010b087810 */ /* 0x000fe20007ffe0ff */
[----:B------:R-:W-:Y:S02]  /*1d60*/  IMAD.MOV.U32 R19, RZ, RZ, R10 ;  /* 0x000000ffff137224 */ /* 0x000fe400078e000a */
.L_x_530:
[-C--:B------:R-:W-:Y:S01]  /*1d70*/  FSETP.GT.FTZ.AND P1, PT, R24, R25.reuse, PT ;  /* 0x000000191800720b */ /* 0x080fe20003f34000 */
[----:B------:R-:W-:Y:S01]  /*1d80*/  UIADD3 UR4, UR4, -0x1, URZ ;  /* 0xffffffff04047890 */ /* 0x000fe2000fffe03f */
[----:B------:R-:W-:Y:S02]  /*1d90*/  ISETP.GE.AND P5, PT, R8, c[0x0][0x190], PT ;  /* 0x0000640008007a0c */ /* 0x000fe40003fa6270 */
[----:B------:R-:W-:-:S02]  /*1da0*/  FSEL R10, R24, R25, P1 ;  /* 0x00000019180a7208 */ /* 0x000fc40000800000 */
[----:B------:R-:W-:Y:S02]  /*1db0*/  SEL R11, RZ, 0x1, !P1 ;  /* 0x00000001ff0b7807 */ /* 0x000fe40004800000 */
[----:B------:R-:W-:-:S04]  /*1dc0*/  FSETP.GT.FTZ.AND P3, PT, R23, R10, PT ;  /* 0x0000000a1700720b */ /* 0x000fc80003f74000 */
[----:B------:R-:W-:Y:S02]  /*1dd0*/  FSEL R13, R23, R10, P3 ;  /* 0x0000000a170d7208 */ /* 0x000fe40001800000 */
[----:B------:R-:W-:Y:S02]  /*1de0*/  SEL R11, R11, 0x2, !P3 ;  /* 0x000000020b0b7807 */ /* 0x000fe40005800000 */
[----:B------:R-:W-:Y:S01]  /*1df0*/  FSETP.GT.FTZ.AND P4, PT, R22, R13, PT ;  /* 0x0000000d1600720b */ /* 0x000fe20003f94000 */
[----:B------:R-:W-:-:S03]  /*1e00*/  IMAD.MOV.U32 R13, RZ, RZ, R17 ;  /* 0x000000ffff0d7224 */ /* 0x000fc600078e0011 */
        /* <DEDUP_REMOVED lines=8> */
[----:B------:R-:W-:Y:S02]  /*1e90*/  FSEL R21, R0, R11, P4 ;  /* 0x0000000b00157208 */ /* 0x000fe40002000000 */
[----:B------:R-:W-:Y:S01]  /*1ea0*/  SEL R11, R12, RZ, P0 ;  /* 0x000000ff0c0b7207 */ /* 0x000fe20000000000 */
[----:B------:R-:W-:Y:S01]  /*1eb0*/  IMAD.MOV.U32 R12, RZ, RZ, R16 ;  /* 0x000000ffff0c7224 */ /* 0x000fe200078e0010 */
[----:B------:R-:W-:Y:S02]  /*1ec0*/  SEL R10, R10, 0x4, P0 ;  /* 0x000000040a0a7807 */ /* 0x000fe40000000000 */
[----:B------:R-:W-:-:S02]  /*1ed0*/  ISETP.NE.AND P0, PT, RZ, UR4, PT ;  /* 0x00000004ff007c0c */ /* 0x000fc4000bf05270 */
[----:B------:R0:W-:Y:S01]  /*1ee0*/  STG.E [R12.64], R21 ;  /* 0x000000150c007986 */ /* 0x0001e2000c101906 */
[----:B------:R-:W-:Y:S01]  /*1ef0*/  IADD3 R16, P1, R16, 0x4, RZ ;  /* 0x0000000410107810 */ /* 0x000fe20007f3e0ff */
[----:B0-----:R-:W-:Y:S01]  /*1f00*/  IMAD.MOV.U32 R12, RZ, RZ, R7 ;  /* 0x000000ffff0c7224 */ /* 0x001fe200078e0007 */
[----:B------:R-:W-:Y:S01]  /*1f10*/  IADD3 R7, P3, R7, 0x8, RZ ;  /* 0x0000000807077810 */ /* 0x000fe20007f7e0ff */
[----:B------:R-:W-:-:S05]  /*1f20*/  IMAD.MOV.U32 R13, RZ, RZ, R18 ;  /* 0x000000ffff0d7224 */ /* 0x000fca00078e0012 */
[----:B------:R0:W-:Y:S02]  /*1f30*/  STG.E.64 [R12.64], R10 ;  /* 0x0000000a0c007986 */ /* 0x0001e4000c101b06 */
[----:B0-----:R-:W-:Y:S01]  /*1f40*/  IMAD.MOV.U32 R10, RZ, RZ, R14 ;  /* 0x000000ffff0a7224 */ /* 0x001fe200078e000e */
[----:B------:R-:W-:Y:S01]  /*1f50*/  IADD3 R14, P4, R14, 0x4, RZ ;  /* 0x000000040e0e7810 */ /* 0x000fe20007f9e0ff */
[----:B------:R-:W-:-:S05]  /*1f60*/  IMAD.MOV.U32 R11, RZ, RZ, R15 ;  /* 0x000000ffff0b7224 */ /* 0x000fca00078e000f */
[----:B------:R0:W-:Y:S01]  /*1f70*/  STG.E [R10.64], R5 ;  /* 0x000000050a007986 */ /* 0x0001e2000c101906 */
[----:B------:R-:W-:Y:S05]  /*1f80*/  @P5 BRA `(.L_x_529) ;  /* 0x0000009000005947 */ /* 0x000fea0003800000 */
        /* <DEDUP_REMOVED lines=9> */
.L_x_529:
[----:B------:R-:W-:Y:S01]  /*2020*/  IADD3 R8, R8, 0x1, RZ ;  /* 0x0000000108087810 */ /* 0x000fe20007ffe0ff */
[----:B------:R-:W-:Y:S01]  /*2030*/  IMAD.X R15, RZ, RZ, R15, P4 ;  /* 0x000000ffff0f7224 */ /* 0x000fe200020e060f */
[----:B0-----:R-:W-:Y:S01]  /*2040*/  IADD3 R5, R5, c[0x0][0x178], RZ ;  /* 0x00005e0005057a10 */ /* 0x001fe20007ffe0ff */
[----:B------:R-:W-:Y:S02]  /*2050*/  IMAD.X R18, RZ, RZ, R18, P3 ;  /* 0x000000ffff127224 */ /* 0x000fe400018e0612 */
[----:B------:R-:W-:Y:S01]  /*2060*/  IMAD.X R17, RZ, RZ, R17, P1 ;  /* 0x000000ffff117224 */ /* 0x000fe200008e0611 */
[----:B------:R-:W-:Y:S05]  /*2070*/  @P0 BRA `(.L_x_530) ;  /* 0xfffffcf000000947 */ /* 0x000fea000383ffff */
.L_x_513:
[----:B------:R-:W-:Y:S02]  /*2080*/  ULDC.S8 UR4, c[0x0][0x19c] ;  /* 0x0000670000047ab9 */ /* 0x000fe40000000200 */
[----:B------:R-:W-:-:S13]  /*2090*/  ISETP.NE.AND P0, PT, RZ, UR4, PT ;  /* 0x00000004ff007c0c */ /* 0x000fda000bf05270 */
[----:B------:R-:W-:Y:S05]  /*20a0*/  @!P0 EXIT ;  /* 0x000000000000894d */ /* 0x000fea0003800000 */
[----:B------:R-:W-:Y:S05]  /*20b0*/  @!P2 EXIT ;  /* 0x000000000000a94d */ /* 0x000fea0003800000 */
[----:B------:R-:W-:Y:S01]  /*20c0*/  IMAD.MOV.U32 R0, RZ, RZ, c[0x0][0x190] ;  /* 0x00006400ff007624 */ /* 0x000fe200078e00ff */
[----:B------:R-:W-:Y:S01]  /*20d0*/  FSETP.GT.FTZ.AND P0, PT, R9, RZ, PT ;  /* 0x000000ff0900720b */ /* 0x000fe20003f14000 */
[----:B------:R-:W-:-:S03]  /*20e0*/  IMAD.MOV.U32 R3, RZ, RZ, RZ ;  /* 0x000000ffff037224 */ /* 0x000fc600078e00ff */
[----:B------:R-:W-:Y:S02]  /*20f0*/  IADD3 R2, R0, -0x1, RZ ;  /* 0xffffffff00027810 */ /* 0x000fe40007ffe0ff */
[----:B------:R-:W-:Y:S02]  /*2100*/  FSEL R9, R9, 1, P0 ;  /* 0x3f80000009097808 */ /* 0x000fe40000000000 */
[----:B------:R-:W-:Y:S02]  /*2110*/  ISETP.GE.U32.AND P1, PT, R2, 0x3, PT ;  /* 0x000000030200780c */ /* 0x000fe40003f26070 */
        /* <DEDUP_REMOVED lines=9> */
[----:B------:R2:W3:Y:S01]  /*21b0*/  MUFU.RCP R7, R9 ;  /* 0x0000000900077308 */ /* 0x0004e20000001000 */
[----:B------:R-:W-:-:S07]  /*21c0*/  PLOP3.LUT P0, PT, PT, PT, PT, 0x8, 0x0 ;  /* 0x000000000000781c */ /* 0x000fce0003f0e170 */
.L_x_534:
[----:B------:R-:W-:Y:S02]  /*21d0*/  IMAD.MOV.U32 R8, RZ, RZ, 0x4 ;  /* 0x00000004ff087424 */ /* 0x000fe400078e00ff */
[----:B-1----:R-:W-:-:S04]  /*21e0*/  IMAD R5, R6, c[0x0][0x190], R3 ;  /* 0x0000640006057a24 */ /* 0x002fc800078e0203 */
[----:B------:R-:W-:-:S05]  /*21f0*/  IMAD.WIDE R4, R5, R8, c[0x0][0x170] ;  /* 0x00005c0005047625 */ /* 0x000fca00078e0208 */
[----:B-1----:R-:W4:Y:S04]  /*2200*/  LDG.E R10, [R4.64] ;  /* 0x00000006040a7981 */ /* 0x002f28000c1e1900 */
[----:B0-----:R-:W5:Y:S04]  /*2210*/  LDG.E R12, [R4.64+0x4] ;  /* 0x00000406040c7981 */ /* 0x001f68000c1e1900 */
[----:B--2---:R-:W2:Y:S04]  /*2220*/  LDG.E R14, [R4.64+0x8] ;  /* 0x00000806040e7981 */ /* 0x004ea8000c1e1900 */
[----:B---3--:R-:W3:Y:S01]  /*2230*/  LDG.E R16, [R4.64+0xc] ;  /* 0x00000c0604107981 */ /* 0x008ee2000c1e1900 */
[----:B------:R-:W-:-:S05]  /*2240*/  IADD3 R11, R3, 0x4, RZ ;  /* 0x00000004030b7810 */ /* 0x000fca0007ffe0ff */
[----:B------:R-:W-:Y:S02]  /*2250*/  IMAD R11, R6, c[0x0][0x190], R11 ;  /* 0x00006400060b7a24 */ /* 0x000fe400078e020b */
[----:B----4-:R-:W-:Y:S02]  /*2260*/  FMUL.FTZ R13, R10, R7 ;  /* 0x000000070a0d7220 */ /* 0x010fe40000410000 */
[----:B------:R-:W-:-:S03]  /*2270*/  IMAD.WIDE R10, R11, R8, c[0x0][0x170] ;  /* 0x00005c000b0a7625 */ /* 0x000fc600078e0208 */
[----:B------:R-:W-:Y:S01]  /*2280*/  STG.E [R4.64], R13 ;  /* 0x0000000d04007986 */ /* 0x000fe2000c101906 */
[-C--:B-----5:R-:W-:Y:S02]  /*2290*/  FMUL.FTZ R15, R12, R7.reuse ;  /* 0x000000070c0f7220 */ /* 0x0a0fe40000410000 */
[----:B--2---:R-:W-:-:S03]  /*22a0*/  FMUL.FTZ R17, R14, R7 ;  /* 0x000000070e117220 */ /* 0x004fc60000410000 */
[----:B------:R-:W-:Y:S01]  /*22b0*/  STG.E [R4.64+0x4], R15 ;  /* 0x0000040f04007986 */ /* 0x000fe2000c101906 */
[----:B---3--:R-:W-:-:S03]  /*22c0*/  FMUL.FTZ R19, R16, R7 ;  /* 0x0000000710137220 */ /* 0x008fc60000410000 */
        /* <DEDUP_REMOVED lines=8> */
[----:B0-----:R-:W-:-:S04]  /*2350*/  IMAD.WIDE R4, R23, R8, c[0x0][0x170] ;  /* 0x00005c0017047625 */ /* 0x001fc800078e0208 */
[-C--:B--2---:R-:W-:Y:S02]  /*2360*/  FMUL.FTZ R21, R12, R7.reuse ;  /* 0x000000070c157220 */ /* 0x084fe40000410000 */
[----:B---3--:R-:W-:-:S03]  /*2370*/  FMUL.FTZ R13, R14, R7 ;  /* 0x000000070e0d7220 */ /* 0x008fc60000410000 */
[----:B------:R-:W-:Y:S01]  /*2380*/  STG.E [R10.64], R21 ;  /* 0x000000150a007986 */ /* 0x000fe2000c101906 */
        /* <DEDUP_REMOVED lines=14> */
[----:B------:R0:W-:Y:S01]  /*2470*/  STG.E [R4.64], R19 ;  /* 0x0000001304007986 */ /* 0x0001e2000c101906 */
[----:B----4-:R-:W-:-:S03]  /*2480*/  FMUL.FTZ R13, R16, R7 ;  /* 0x00000007100d7220 */ /* 0x010fc60000410000 */
[----:B------:R1:W-:Y:S01]  /*2490*/  STG.E [R4.64+0x4], R21 ;  /* 0x0000041504007986 */ /* 0x0003e2000c101906 */
[----:B-----5:R-:W-:-:S03]  /*24a0*/  FMUL.FTZ R15, R18, R7 ;  /* 0x00000007120f7220 */ /* 0x020fc60000410000 */
[----:B------:R1:W-:Y:S04]  /*24b0*/  STG.E [R4.64+0x8], R13 ;  /* 0x0000080d04007986 */ /* 0x0003e8000c101906 */
[----:B------:R1:W-:Y:S04]  /*24c0*/  STG.E [R4.64+0xc], R15 ;  /* 0x00000c0f04007986 */ /* 0x0003e8000c101906 */
[----:B------:R-:W2:Y:S04]  /*24d0*/  LDG.E R8, [R10.64] ;  /* 0x000000060a087981 */ /* 0x000ea8000c1e1900 */
[----:B------:R-:W3:Y:S04]  /*24e0*/  LDG.E R12, [R10.64+0x4] ;  /* 0x000004060a0c7981 */ /* 0x000ee8000c1e1900 */
[----:B------:R-:W4:Y:S04]  /*24f0*/  LDG.E R14, [R10.64+0x8] ;  /* 0x000008060a0e7981 */ /* 0x000f28000c1e1900 */
[----:B------:R-:W0:Y:S01]  /*2500*/  LDG.E R16, [R10.64+0xc] ;  /* 0x00000c060a107981 */ /* 0x000e22000c1e1900 */
[----:B------:R-:W-:-:S02]  /*2510*/  IADD3 R2, R2, -0x10, RZ ;  /* 0xfffffff002027810 */ /* 0x000fc40007ffe0ff */
[----:B------:R-:W-:Y:S02]  /*2520*/  IADD3 R3, R3, 0x10, RZ ;  /* 0x0000001003037810 */ /* 0x000fe40007ffe0ff */
[----:B------:R-:W-:Y:S01]  /*2530*/  ISETP.GT.AND P1, PT, R2, 0xc, PT ;  /* 0x0000000c0200780c */ /* 0x000fe20003f24270 */
[-C--:B--2---:R-:W-:Y:S02]  /*2540*/  FMUL.FTZ R17, R8, R7.reuse ;  /* 0x0000000708117220 */ /* 0x084fe40000410000 */
[----:B---3--:R-:W-:-:S03]  /*2550*/  FMUL.FTZ R23, R12, R7 ;  /* 0x000000070c177220 */ /* 0x008fc60000410000 */
[----:B------:R1:W-:Y:S01]  /*2560*/  STG.E [R10.64], R17 ;  /* 0x000000110a007986 */ /* 0x0003e2000c101906 */
[----:B----4-:R-:W-:-:S03]  /*2570*/  FMUL.FTZ R25, R14, R7 ;  /* 0x000000070e197220 */ /* 0x010fc60000410000 */
[----:B------:R1:W-:Y:S01]  /*2580*/  STG.E [R10.64+0x4], R23 ;  /* 0x000004170a007986 */ /* 0x0003e2000c101906 */
[----:B0-----:R-:W-:-:S03]  /*2590*/  FMUL.FTZ R19, R16, R7 ;  /* 0x0000000710137220 */ /* 0x001fc60000410000 */
[----:B------:R1:W-:Y:S04]  /*25a0*/  STG.E [R10.64+0x8], R25 ;  /* 0x000008190a007986 */ /* 0x0003e8000c101906 */
[----:B------:R1:W-:Y:S01]  /*25b0*/  STG.E [R10.64+0xc], R19 ;  /* 0x00000c130a007986 */ /* 0x0003e2000c101906 */
[----:B------:R-:W-:Y:S05]  /*25c0*/  @P1 BRA `(.L_x_534) ;  /* 0xfffffc0000001947 */ /* 0x000fea000383ffff */
.L_x_533:
[----:B------:R-:W-:-:S13]  /*25d0*/  ISETP.GT.AND P1, PT, R2, 0x4, PT ;  /* 0x000000040200780c */ /* 0x000fda0003f24270 */
[----:B------:R-:W-:Y:S05]  /*25e0*/  @!P1 BRA `(.L_x_535) ;  /* 0x0000022000009947 */ /* 0x000fea0003800000 */
[----:B01----:R-:W-:Y:S02]  /*25f0*/  IMAD.MOV.U32 R19, RZ, RZ, 0x4 ;  /* 0x00000004ff137424 */ /* 0x003fe400078e00ff */
        /* <DEDUP_REMOVED lines=14> */
[----:B-----5:R-:W-:-:S03]  /*26e0*/  FMUL.FTZ R17, R11, R25 ;  /* 0x000000190b117220 */ /* 0x020fc60000410000 */
[----:B------:R1:W-:Y:S01]  /*26f0*/  STG.E [R4.64+0x8], R15 ;  /* 0x0000080f04007986 */ /* 0x0003e2000c101906 */
[----:B------:R-:W-:-:S03]  /*2700*/  IMAD.WIDE R10, R12, R19, c[0x0][0x170] ;  /* 0x00005c000c0a7625 */ /* 0x000fc600078e0213 */
[----:B------:R1:W-:Y:S04]  /*2710*/  STG.E [R4.64+0xc], R17 ;  /* 0x00000c1104007986 */ /* 0x0003e8000c101906 */
[----:B------:R-:W2:Y:S04]  /*2720*/  LDG.E R8, [R10.64] ;  /* 0x000000060a087981 */ /* 0x000ea8000c1e1900 */
[----:B------:R-:W3:Y:S04]  /*2730*/  LDG.E R12, [R10.64+0x4] ;  /* 0x000004060a0c7981 */ /* 0x000ee8000c1e1900 */
[----:B------:R-:W4:Y:S04]  /*2740*/  LDG.E R14, [R10.64+0x8] ;  /* 0x000008060a0e7981 */ /* 0x000f28000c1e1900 */
[----:B------:R-:W0:Y:S01]  /*2750*/  LDG.E R16, [R10.64+0xc] ;  /* 0x00000c060a107981 */ /* 0x000e22000c1e1900 */
[----:B------:R-:W-:-:S02]  /*2760*/  PLOP3.LUT P0, PT, PT, PT, PT, 0x8, 0x0 ;  /* 0x000000000000781c */ /* 0x000fc40003f0e170 */
[----:B------:R-:W-:Y:S02]  /*2770*/  IADD3 R2, R2, -0x8, RZ ;  /* 0xfffffff802027810 */ /* 0x000fe40007ffe0ff */
[----:B------:R-:W-:Y:S01]  /*2780*/  IADD3 R3, R3, 0x8, RZ ;  /* 0x0000000803037810 */ /* 0x000fe20007ffe0ff */
[-C--:B--2---:R-:W-:Y:S02]  /*2790*/  FMUL.FTZ R19, R8, R25.reuse ;  /* 0x0000001908137220 */ /* 0x084fe40000410000 */
[----:B---3--:R-:W-:-:S03]  /*27a0*/  FMUL.FTZ R21, R12, R25 ;  /* 0x000000190c157220 */ /* 0x008fc60000410000 */
[----:B------:R1:W-:Y:S01]  /*27b0*/  STG.E [R10.64], R19 ;  /* 0x000000130a007986 */ /* 0x0003e2000c101906 */
[----:B----4-:R-:W-:-:S03]  /*27c0*/  FMUL.FTZ R23, R14, R25 ;  /* 0x000000190e177220 */ /* 0x010fc60000410000 */
[----:B------:R1:W-:Y:S01]  /*27d0*/  STG.E [R10.64+0x4], R21 ;  /* 0x000004150a007986 */ /* 0x0003e2000c101906 */
[----:B0-----:R-:W-:-:S03]  /*27e0*/  FMUL.FTZ R7, R16, R25 ;  /* 0x0000001910077220 */ /* 0x001fc60000410000 */
[----:B------:R1:W-:Y:S04]  /*27f0*/  STG.E [R10.64+0x8], R23 ;  /* 0x000008170a007986 */ /* 0x0003e8000c101906 */
[----:B------:R1:W-:Y:S02]  /*2800*/  STG.E [R10.64+0xc], R7 ;  /* 0x00000c070a007986 */ /* 0x0003e4000c101906 */
.L_x_535:
[----:B------:R-:W-:-:S13]  /*2810*/  ISETP.NE.OR P0, PT, R2, RZ, P0 ;  /* 0x000000ff0200720c */ /* 0x000fda0000705670 */
[----:B------:R-:W-:Y:S05]  /*2820*/  @!P0 BRA `(.L_x_531) ;  /* 0x0000014000008947 */ /* 0x000fea0003800000 */
.L_x_532:
[----:B01----:R0:W1:Y:S02]  /*2830*/  MUFU.RCP R17, R9 ;  /* 0x0000000900117308 */ /* 0x0030640000001000 */
.L_x_536:
        /* <DEDUP_REMOVED lines=19> */
.L_x_531:
[----:B------:R-:W-:-:S13]  /*2970*/  ISETP.NE.AND P0, PT, R0, RZ, PT ;  /* 0x000000ff0000720c */ /* 0x000fda0003f05270 */
[----:B------:R-:W-:Y:S05]  /*2980*/  @!P0 EXIT ;  /* 0x000000000000894d */ /* 0x000fea0003800000 */
[----:B0-----:R-:W0:Y:S01]  /*2990*/  MUFU.RCP R9, R9 ;  /* 0x0000000900097308 */ /* 0x001e220000001000 */
[----:B------:R-:W-:Y:S02]  /*29a0*/  IMAD.MOV.U32 R2, RZ, RZ, 0x4 ;  /* 0x00000004ff027424 */ /* 0x000fe400078e00ff */
[----:B------:R-:W-:-:S04]  /*29b0*/  IMAD R3, R6, c[0x0][0x190], R3 ;  /* 0x0000640006037a24 */ /* 0x000fc800078e0203 */
[----:B------:R-:W-:-:S04]  /*29c0*/  IMAD.WIDE R2, R3, R2, c[0x0][0x170] ;  /* 0x00005c0003027625 */ /* 0x000fc800078e0202 */
[----:B-1----:R-:W-:Y:S02]  /*29d0*/  IMAD.MOV.U32 R4, RZ, RZ, R2 ;  /* 0x000000ffff047224 */ /* 0x002fe400078e0002 */
[----:B------:R-:W-:Y:S02]  /*29e0*/  IMAD.MOV.U32 R7, RZ, RZ, R3 ;  /* 0x000000ffff077224 */ /* 0x000fe400078e0003 */
.L_x_537:
        /* <DEDUP_REMOVED lines=11> */
.L_x_538:
        /* <DEDUP_REMOVED lines=14> */
.L_x_11154:


//--------------------- .text._ZN4vllm3moe10topkGatingILi2ELi2ELi4ELi4ELi32El13__nv_bfloat16LNS0_11ScoringFuncE1EEEvPKT5_PKbPfiPT4_PiiiibPKf --------------------------
	.section	.text._ZN4vllm3moe10topkGatingILi2ELi2ELi4ELi4ELi32El13__nv_bfloat16LNS0_11ScoringFuncE1EEEvPKT5_PKbPfiPT4_PiiiibPKf,"ax",@progbits
	.sectioninfo	@"SHI_REGISTERS=32"
	.align	128
        .global         _ZN4vllm3moe10topkGatingILi2ELi2ELi4ELi4ELi32El13__nv_bfloat16LNS0_11ScoringFuncE1EEEvPKT5_PKbPfiPT4_PiiiibPKf
        .type           _ZN4vllm3moe10topkGatingILi2ELi2ELi4ELi4ELi32El13__nv_bfloat16LNS0_11ScoringFuncE1EEEvPKT5_PKbPfiPT4_PiiiibPKf,@function
        .size           _ZN4vllm3moe10topkGatingILi2ELi2ELi4ELi4ELi32El13__nv_bfloat16LNS0_11ScoringFuncE1EEEvPKT5_PKbPfiPT4_PiiiibPKf,(.L_x_11155 - _ZN4vllm3moe10topkGatingILi2ELi2ELi4ELi4ELi32El13__nv_bfloat16LNS0_11ScoringFuncE1EEEvPKT5_PKbPfiPT4_PiiiibPKf)
        .other          _ZN4vllm3moe10topkGatingILi2ELi2ELi4ELi4ELi32El13__nv_bfloat16LNS0_11ScoringFuncE1EEEvPKT5_PKbPfiPT4_PiiiibPKf,@"STO_CUDA_ENTRY STV_DEFAULT"
_ZN4vllm3moe10topkGatingILi2ELi2ELi4ELi4ELi32El13__nv_bfloat16LNS0_11ScoringFuncE1EEEvPKT5_PKbPfiPT4_PiiiibPKf:
.text._ZN4vllm3moe10topkGatingILi2ELi2ELi4ELi4ELi32El13__nv_bfloat16LNS0_11ScoringFuncE1EEEvPKT5_PKbPfiPT4_PiiiibPKf:
        /* <DEDUP_REMOVED lines=12> */
[----:B------:R-:W2:Y:S01]  /*00c0*/  LDG.E R7, [R6.64] ;  /* 0x0000000606077981 */ /* 0x000ea2000c1e1900 */
[----:B------:R-:W-:Y:S02]  /*00d0*/  ISETP.NE.U32.AND P0, PT, RZ, c[0x0][0x168], PT ;  /* 0x00005a00ff007a0c */ /* 0x000fe40003f05070 */
[----:B------:R-:W-:Y:S02]  /*00e0*/  ISETP.NE.U32.AND P2, PT, RZ, c[0x0][0x1a0], PT ;  /* 0x00006800ff007a0c */ /* 0x000fe40003f45070 */
[----:B------:R-:W-:Y:S02]  /*00f0*/  ISETP.NE.AND.EX P0, PT, RZ, c[0x0][0x16c], PT, P0 ;  /* 0x00005b00ff007a0c */ /* 0x000fe40003f05300 */
[----:B------:R-:W-:-:S11]  /*0100*/  ISETP.NE.AND.EX P2, PT, RZ, c[0x0][0x1a4], PT, P2 ;  /* 0x00006900ff007a0c */ /* 0x000fd60003f45320 */
[----:B------:R-:W-:-:S04]  /*0110*/  @P0 IADD3 R10, P1, R25, c[0x0][0x168], RZ ;  /* 0x00005a00190a0a10 */ /* 0x000fc80007f3e0ff */
[----:B------:R-:W-:Y:S01]  /*0120*/  @P0 LEA.HI.X.SX32 R11, R25, c[0x0][0x16c], 0x1, P1 ;  /* 0x00005b00190b0a11 */ /* 0x000fe200008f0eff */
[----:B------:R-:W-:-:S04]  /*0130*/  @P2 IMAD.MOV.U32 R8, RZ, RZ, c[0x0][0x1a0] ;  /* 0x00006800ff082624 */ /* 0x000fc800078e00ff */
[----:B------:R-:W3:Y:S01]  /*0140*/  @P0 LDG.E.U8 R10, [R10.64] ;  /* 0x000000060a0a0981 */ /* 0x000ee2000c1e1100 */
[----:B------:R-:W-:-:S05]  /*0150*/  @P2 IMAD.MOV.U32 R9, RZ, RZ, c[0x0][0x1a4] ;  /* 0x00006900ff092624 */ /* 0x000fca00078e00ff */
[----:B------:R0:W4:Y:S04]  /*0160*/  @P2 LDG.E R13, [R8.64] ;  /* 0x00000006080d2981 */ /* 0x000128000c1e1900 */
[----:B------:R0:W5:Y:S02]  /*0170*/  @P2 LDG.E R12, [R8.64+0x4] ;  /* 0x00000406080c2981 */ /* 0x000164000c1e1900 */
[----:B0-----:R-:W-:Y:S02]  /*0180*/  IMAD.MOV.U32 R8, RZ, RZ, 0x1 ;  /* 0x00000001ff087424 */ /* 0x001fe400078e00ff */
[----:B------:R-:W-:Y:S01]  /*0190*/  IMAD.MOV.U32 R9, RZ, RZ, 0x1 ;  /* 0x00000001ff097424 */ /* 0x000fe200078e00ff */
[----:B--2---:R-:W-:-:S05]  /*01a0*/  PRMT R4, RZ, 0x5410, R7 ;  /* 0x00005410ff047816 */ /* 0x004fca0000000007 */
[----:B------:R-:W-:-:S04]  /*01b0*/  FMUL.FTZ R4, R4, -1.4426950216293334961 ;  /* 0xbfb8aa3b04047820 */ /* 0x000fc80000410000 */
[----:B------:R0:W1:Y:S02]  /*01c0*/  MUFU.EX2 R6, R4 ;  /* 0x0000000400067308 */ /* 0x0000640000000800 */
[----:B0-----:R-:W-:-:S05]  /*01d0*/  PRMT R4, RZ, 0x7610, R7 ;  /* 0x00007610ff047816 */ /* 0x001fca0000000007 */
[----:B------:R-:W-:Y:S02]  /*01e0*/  FMUL.FTZ R7, R4, -1.4426950216293334961 ;  /* 0xbfb8aa3b04077820 */ /* 0x000fe40000410000 */
[----:B-1----:R-:W-:Y:S01]  /*01f0*/  FADD.FTZ R6, R6, 1 ;  /* 0x3f80000006067421 */ /* 0x002fe20000010000 */
[----:B---3--:R-:W-:-:S03]  /*0200*/  @P0 ISETP.NE.AND P3, PT, R10, RZ, PT ;  /* 0x000000ff0a00020c */ /* 0x008fc60003f65270 */
[----:B------:R-:W0:Y:S01]  /*0210*/  MUFU.EX2 R7, R7 ;  /* 0x0000000700077308 */ /* 0x000e220000000800 */
[----:B------:R-:W-:-:S07]  /*0220*/  @P0 SEL R10, RZ, 0x1, P3 ;  /* 0x00000001ff0a0807 */ /* 0x000fce0001800000 */
[----:B------:R-:W1:Y:S01]  /*0230*/  MUFU.RCP R6, R6 ;  /* 0x0000000600067308 */ /* 0x000e620000001000 */
[----:B0-----:R-:W-:-:S07]  /*0240*/  FADD.FTZ R11, R7, 1 ;  /* 0x3f800000070b7421 */ /* 0x001fce0000010000 */
[----:B------:R-:W0:Y:S01]  /*0250*/  MUFU.RCP R11, R11 ;  /* 0x0000000b000b7308 */ /* 0x000e220000001000 */
[----:B-1----:R-:W-:-:S04]  /*0260*/  FSETP.GEU.FTZ.AND P1, PT, |R6|, +INF , PT ;  /* 0x7f8000000600780b */ /* 0x002fc80003f3e200 */
[----:B------:R-:W-:Y:S02]  /*0270*/  FSEL R4, R6, RZ, !P1 ;  /* 0x000000ff06047208 */ /* 0x000fe40004800000 */
[----:B------:R-:W-:Y:S02]  /*0280*/  ISETP.LE.AND P1, PT, R8, c[0x0][0x190], PT ;  /* 0x0000640008007a0c */ /* 0x000fe40003f23270 */
[----:B------:R-:W-:Y:S01]  /*0290*/  PRMT R6, R9, 0x7610, R6 ;  /* 0x0000761009067816 */ /* 0x000fe20000000006 */
[----:B----4-:R-:W-:Y:S02]  /*02a0*/  @P2 FADD.FTZ R8, R4, R13 ;  /* 0x0000000d04082221 */ /* 0x010fe40000010000 */
[----:B------:R-:W-:Y:S01]  /*02b0*/  @!P2 IMAD.MOV.U32 R8, RZ, RZ, R4 ;  /* 0x000000ffff08a224 */ /* 0x000fe200078e0004 */
[----:B------:R-:W-:Y:S01]  /*02c0*/  @P0 PRMT R6, R10, 0x7610, R6 ;  /* 0x000076100a060816 */ /* 0x000fe20000000006 */
[----:B------:R-:W-:Y:S01]  /*02d0*/  IMAD.MOV.U32 R10, RZ, RZ, RZ ;  /* 0x000000ffff0a7224 */ /* 0x000fe200078e00ff */
[----:B0-----:R-:W-:-:S04]  /*02e0*/  FSETP.GEU.FTZ.AND P4, PT, |R11|, +INF , PT ;  /* 0x7f8000000b00780b */ /* 0x001fc80003f9e200 */
[----:B------:R-:W-:-:S05]  /*02f0*/  FSEL R7, R11, RZ, !P4 ;  /* 0x000000ff0b077208 */ /* 0x000fca0006000000 */
[----:B-----5:R-:W-:Y:S02]  /*0300*/  @P2 FADD.FTZ R9, R7, R12 ;  /* 0x0000000c07092221 */ /* 0x020fe40000010000 */
[----:B------:R-:W-:Y:S01]  /*0310*/  @!P2 IMAD.MOV.U32 R9, RZ, RZ, R7 ;  /* 0x000000ffff09a224 */ /* 0x000fe200078e0007 */
[----:B------:R-:W-:Y:S05]  /*0320*/  @!P1 BRA `(.L_x_539) ;  /* 0x0000184000009947 */ /* 0x000fea0003800000 */
[----:B------:R-:W-:Y:S01]  /*0330*/  ULDC.S8 UR4, c[0x0][0x19c] ;  /* 0x0000670000047ab9 */ /* 0x000fe20000000200 */
[----:B------:R-:W-:Y:S01]  /*0340*/  IMAD.MOV.U32 R11, RZ, RZ, 0x1 ;  /* 0x00000001ff0b7424 */ /* 0x000fe200078e00ff */
[----:B------:R-:W-:-:S04]  /*0350*/  ISETP.NE.AND P0, PT, RZ, UR4, PT ;  /* 0x00000004ff007c0c */ /* 0x000fc8000bf05270 */
[----:B------:R-:W-:-:S09]  /*0360*/  IADD3 R11, -R11, c[0x0][0x190], RZ ;  /* 0x000064000b0b7a10 */ /* 0x000fd20007ffe1ff */
[----:B------:R-:W-:Y:S05]  /*0370*/  @!P0 BRA `(.L_x_540) ;  /* 0x00000c3000008947 */ /* 0x000fea0003800000 */
[----:B------:R-:W-:Y:S01]  /*0380*/  ISETP.GE.U32.AND P0, PT, R11, 0x3, PT ;  /* 0x000000030b00780c */ /* 0x000fe20003f06070 */
[----:B------:R-:W-:Y:S02]  /*0390*/  IMAD.MOV.U32 R10, RZ, RZ, RZ ;  /* 0x000000ffff0a7224 */ /* 0x000fe400078e00ff */
[----:B------:R-:W-:-:S10]  /*03a0*/  IMAD.MOV.U32 R26, RZ, RZ, RZ ;  /* 0x000000ffff1a7224 */ /* 0x000fd400078e00ff */
[----:B------:R-:W-:Y:S05]  /*03b0*/  @!P0 BRA `(.L_x_541) ;  /* 0x0000086000008947 */ /* 0x000fea0003800000 */
[----:B------:R-:W-:Y:S01]  /*03c0*/  IMAD R11, R2, 0x80, R3 ;  /* 0x00000080020b7824 */ /* 0x000fe200078e0203 */
[----:B------:R-:W-:Y:S01]  /*03d0*/  IADD3 R13, R3, c[0x0][0x178], RZ ;  /* 0x00005e00030d7a10 */ /* 0x000fe20007ffe0ff */
[----:B------:R-:W-:Y:S01]  /*03e0*/  IMAD.MOV.U32 R21, RZ, RZ, c[0x0][0x178] ;  /* 0x00005e00ff157624 */ /* 0x000fe200078e00ff */
[----:B------:R-:W-:Y:S01]  /*03f0*/  ULDC UR5, c[0x0][0x190] ;  /* 0x0000640000057ab9 */ /* 0x000fe20000000800 */
[----:B------:R-:W-:Y:S01]  /*0400*/  IMAD R10, R0, 0x20, R11 ;  /* 0x00000020000a7824 */ /* 0x000fe200078e020b */
[----:B------:R-:W-:Y:S01]  /*0410*/  ULOP3.LUT UR4, UR5, 0x3, URZ, 0xc0, !UPT ;  /* 0x0000000305047892 */ /* 0x000fe2000f8ec03f */
[----:B------:R-:W-:Y:S01]  /*0420*/  IMAD R13, R2, 0x80, R13 ;  /* 0x00000080020d7824 */ /* 0x000fe200078e020d */
[----:B------:R-:W-:Y:S01]  /*0430*/  PRMT R22, R6, 0x9910, RZ ;  /* 0x0000991006167816 */ /* 0x000fe200000000ff */
[--C-:B------:R-:W-:Y:S01]  /*0440*/  IMAD R23, R23, c[0x0][0x178], R10.reuse ;  /* 0x00005e0017177a24 */ /* 0x100fe200078e020a */
[----:B------:R-:W-:Y:S01]  /*0450*/  ULDC.64 UR12, c[0x0][0x170] ;  /* 0x00005c00000c7ab9 */ /* 0x000fe20000000a00 */
[----:B------:R-:W-:Y:S01]  /*0460*/  IMAD R21, R21, 0x3, R10 ;  /* 0x0000000315157824 */ /* 0x000fe200078e020a */
[----:B------:R-:W-:Y:S01]  /*0470*/  UIADD3 UR4, UR4, -UR5, URZ ;  /* 0x8000000504047290 */ /* 0x000fe2000fffe03f */
[----:B------:R-:W-:Y:S01]  /*0480*/  IMAD.MOV.U32 R11, RZ, RZ, R25 ;  /* 0x000000ffff0b7224 */ /* 0x000fe200078e0019 */
[----:B------:R-:W-:Y:S01]  /*0490*/  ULDC.64 UR10, c[0x0][0x188] ;  /* 0x00006200000a7ab9 */ /* 0x000fe20000000a00 */
[----:B------:R-:W-:Y:S01]  /*04a0*/  IMAD R20, R25, c[0x0][0x190], RZ ;  /* 0x0000640019147a24 */ /* 0x000fe200078e02ff */
[----:B------:R-:W-:Y:S01]  /*04b0*/  ULDC.64 UR8, c[0x0][0x180] ;  /* 0x0000600000087ab9 */ /* 0x000fe20000000a00 */
[----:B------:R-:W-:-:S02]  /*04c0*/  IMAD.MOV.U32 R10, RZ, RZ, RZ ;  /* 0x000000ffff0a7224 */ /* 0x000fc400078e00ff */
[----:B------:R-:W-:Y:S02]  /*04d0*/  IMAD.MOV.U32 R26, RZ, RZ, RZ ;  /* 0x000000ffff1a7224 */ /* 0x000fe400078e00ff */
[----:B------:R-:W-:-:S03]  /*04e0*/  IMAD R25, R0, 0x20, R13 ;  /* 0x0000002000197824 */ /* 0x000fc600078e020d */
.L_x_542:
[----:B------:R-:W-:Y:S01]  /*04f0*/  IADD3 R12, R26, 0x1, RZ ;  /* 0x000000011a0c7810 */ /* 0x000fe20007ffe0ff */
[----:B------:R-:W-:Y:S01]  /*0500*/  IMAD.MOV.U32 R24, RZ, RZ, R8 ;  /* 0x000000ffff187224 */ /* 0x000fe200078e0008 */
[----:B------:R-:W-:Y:S01]  /*0510*/  FSETP.GT.FTZ.AND P5, PT, R9, R8, PT ;  /* 0x000000080900720b */ /* 0x000fe20003fb4000 */
[----:B------:R-:W-:Y:S01]  /*0520*/  IMAD.MOV.U32 R27, RZ, RZ, R9 ;  /* 0x000000ffff1b7224 */ /* 0x000fe200078e0009 */
[----:B------:R-:W-:Y:S01]  /*0530*/  ISETP.GE.AND P2, PT, R12, c[0x0][0x190], PT ;  /* 0x000064000c007a0c */ /* 0x000fe20003f46270 */
[----:B------:R-:W-:Y:S01]  /*0540*/  IMAD.U32 R14, RZ, RZ, UR12 ;  /* 0x0000000cff0e7e24 */ /* 0x000fe2000f8e00ff */
[----:B------:R-:W-:Y:S01]  /*0550*/  SEL R18, RZ, 0x1, !P5 ;  /* 0x00000001ff127807 */ /* 0x000fe20006800000 */
[----:B------:R-:W-:Y:S01]  /*0560*/  IMAD.U32 R15, RZ, RZ, UR13 ;  /* 0x0000000dff0f7e24 */ /* 0x000fe2000f8e00ff */
[----:B------:R-:W-:Y:S01]  /*0570*/  MOV R12, UR8 ;  /* 0x00000008000c7c02 */ /* 0x000fe20008000f00 */
[----:B------:R-:W-:Y:S01]  /*0580*/  IMAD.U32 R13, RZ, RZ, UR9 ;  /* 0x00000009ff0d7e24 */ /* 0x000fe2000f8e00ff */
[----:B------:R-:W-:Y:S01]  /*0590*/  ISETP.GE.AND P0, PT, R18, c[0x0][0x194], PT ;  /* 0x0000650012007a0c */ /* 0x000fe20003f06270 */
[----:B------:R-:W-:Y:S01]  /*05a0*/  IMAD.WIDE R14, R20, 0x4, R14 ;  /* 0x00000004140e7825 */ /* 0x000fe200078e020e */
[----:B------:R-:W-:Y:S01]  /*05b0*/  FSEL R29, R7, R4, P5 ;  /* 0x00000004071d7208 */ /* 0x000fe20002800000 */
[----:B------:R-:W-:Y:S01]  /*05c0*/  UIADD3 UR8, UP1, UR8, 0x20, URZ ;  /* 0x0000002008087890 */ /* 0x000fe2000ff3e03f */
[----:B------:R-:W-:Y:S01]  /*05d0*/  ISETP.LT.AND P0, PT, R18, c[0x0][0x198], P0 ;  /* 0x0000660012007a0c */ /* 0x000fe20000701270 */
[----:B------:R-:W-:Y:S01]  /*05e0*/  IMAD.WIDE R12, R20, 0x8, R12 ;  /* 0x00000008140c7825 */ /* 0x000fe200078e020c */
[----:B------:R-:W-:Y:S01]  /*05f0*/  UIADD3 UR12, UP2, UR12, 0x10, URZ ;  /* 0x000000100c0c7890 */ /* 0x000fe2000ff5e03f */
[----:B------:R0:W-:Y:S01]  /*0600*/  STG.E [R14.64], R29 ;  /* 0x0000001d0e007986 */ /* 0x0001e2000c101906 */
[----:B------:R-:W-:Y:S01]  /*0610*/  ISETP.NE.AND P0, PT, R22, RZ, P0 ;  /* 0x000000ff1600720c */ /* 0x000fe20000705270 */
[C---:B------:R-:W-:Y:S01]  /*0620*/  @!P2 IMAD.SHL.U32 R16, R18.reuse, 0x4, RZ ;  /* 0x000000041210a824 */ /* 0x040fe200078e00ff */
[----:B------:R-:W-:Y:S01]  /*0630*/  IADD3 R18, R18, -c[0x0][0x194], RZ ;  /* 0x8000650012127a10 */ /* 0x000fe20007ffe0ff */
[----:B------:R-:W-:Y:S01]  /*0640*/  FADD.FTZ R10, R29, R10 ;  /* 0x0000000a1d0a7221 */ /* 0x000fe20000010000 */
[----:B------:R-:W-:Y:S01]  /*0650*/  UIADD3.X UR9, URZ, UR9, URZ, UP1, !UPT ;  /* 0x000000093f097290 */ /* 0x000fe20008ffe43f */
[----:B------:R-:W-:Y:S01]  /*0660*/  IMAD.U32 R17, RZ, RZ, UR11 ;  /* 0x0000000bff117e24 */ /* 0x000fe2000f8e00ff */
[C---:B------:R-:W-:Y:S01]  /*0670*/  ISETP.EQ.AND P4, PT, R16.reuse, RZ, !P2 ;  /* 0x000000ff1000720c */ /* 0x040fe20005782270 */
[----:B------:R-:W-:Y:S01]  /*0680*/  UIADD3.X UR13, URZ, UR13, URZ, UP2, !UPT ;  /* 0x0000000d3f0d7290 */ /* 0x000fe200097fe43f */
[----:B------:R-:W-:-:S02]  /*0690*/  ISETP.EQ.AND P3, PT, R16, 0x4, !P2 ;  /* 0x000000041000780c */ /* 0x000fc40005762270 */
[----:B------:R-:W-:Y:S02]  /*06a0*/  SHF.R.S32.HI R16, RZ, 0x1f, R18 ;  /* 0x0000001fff107819 */ /* 0x000fe40000011412 */
[----:B------:R-:W-:Y:S02]  /*06b0*/  SEL R18, R18, 0x2, P0 ;  /* 0x0000000212127807 */ /* 0x000fe40000000000 */
[----:B------:R-:W-:Y:S01]  /*06c0*/  SEL R19, R16, RZ, P0 ;  /* 0x000000ff10137207 */ /* 0x000fe20000000000 */
[----:B------:R-:W-:Y:S01]  /*06d0*/  IMAD.U32 R16, RZ, RZ, UR10 ;  /* 0x0000000aff107e24 */ /* 0x000fe2000f8e00ff */
[----:B------:R-:W-:-:S03]  /*06e0*/  UIADD3 UR10, UP0, UR10, 0x10, URZ ;  /* 0x000000100a0a7890 */ /* 0x000fc6000ff1e03f */
[----:B------:R-:W-:Y:S01]  /*06f0*/  @P4 IMAD.MOV.U32 R8, RZ, RZ, -0x39e3c000 ;  /* 0xc61c4000ff084424 */ /* 0x000fe200078e00ff */
[----:B------:R1:W-:Y:S01]  /*0700*/  STG.E.64 [R12.64], R18 ;  /* 0x000000120c007986 */ /* 0x0003e2000c101b06 */
[----:B------:R-:W-:Y:S01]  /*0710*/  @P3 IMAD.MOV.U32 R9, RZ, RZ, -0x39e3c000 ;  /* 0xc61c4000ff093424 */ /* 0x000fe200078e00ff */
[----:B------:R-:W-:Y:S01]  /*0720*/  UIADD3.X UR11, URZ, UR11, URZ, UP0, !UPT ;  /* 0x0000000b3f0b7290 */ /* 0x000fe200087fe43f */
[----:B------:R-:W-:Y:S02]  /*0730*/  @!P2 IMAD.MOV.U32 R24, RZ, RZ, R8 ;  /* 0x000000ffff18a224 */ /* 0x000fe400078e0008 */
[----:B------:R-:W-:Y:S02]  /*0740*/  @!P2 IMAD.MOV.U32 R27, RZ, RZ, R9 ;  /* 0x000000ffff1ba224 */ /* 0x000fe400078e0009 */
[----:B------:R-:W-:-:S03]  /*0750*/  IMAD.WIDE R16, R20, 0x4, R16 ;  /* 0x0000000414107825 */ /* 0x000fc600078e0210 */
[----:B------:R-:W-:Y:S02]  /*0760*/  FSETP.GT.FTZ.AND P0, PT, R27, R24, PT ;  /* 0x000000181b00720b */ /* 0x000fe40003f14000 */
[----:B------:R-:W-:Y:S02]  /*0770*/  STG.E [R16.64], R11 ;  /* 0x0000000b10007986 */ /* 0x000fe4000c101906 */
[----:B------:R-:W-:Y:S02]  /*0780*/  SEL R28, RZ, 0x1, !P0 ;  /* 0x00000001ff1c7807 */ /* 0x000fe40004000000 */
[----:B0-----:R-:W-:Y:S02]  /*0790*/  FSEL R29, R7, R4, P0 ;  /* 0x00000004071d7208 */ /* 0x001fe40000000000 */
[C---:B------:R-:W-:Y:S02]  /*07a0*/  ISETP.GE.AND P0, PT, R28.reuse, c[0x0][0x194], PT ;  /* 0x000065001c007a0c */ /* 0x040fe40003f06270 */
[C---:B-1----:R-:W-:Y:S01]  /*07b0*/  IADD3 R18, R28.reuse, -c[0x0][0x194], RZ ;  /* 0x800065001c127a10 */ /* 0x042fe20007ffe0ff */
[----:B------:R-:W-:Y:S01]  /*07c0*/  STG.E [R14.64+0x4], R29 ;  /* 0x0000041d0e007986 */ /* 0x000fe2000c101906 */
[----:B------:R-:W-:Y:S01]  /*07d0*/  ISETP.LT.AND P0, PT, R28, c[0x0][0x198], P0 ;  /* 0x000066001c007a0c */ /* 0x000fe20000701270 */
[----:B------:R-:W-:Y:S01]  /*07e0*/  FADD.FTZ R10, R10, R29 ;  /* 0x0000001d0a0a7221 */ /* 0x000fe20000010000 */
[----:B------:R-:W-:-:S02]  /*07f0*/  SHF.R.S32.HI R19, RZ, 0x1f, R18 ;  /* 0x0000001fff137819 */ /* 0x000fc40000011412 */
[----:B------:R-:W-:-:S04]  /*0800*/  ISETP.NE.AND P0, PT, R22, RZ, P0 ;  /* 0x000000ff1600720c */ /* 0x000fc80000705270 */
[----:B------:R-:W-:Y:S02]  /*0810*/  SEL R18, R18, 0x2, P0 ;  /* 0x0000000212127807 */ /* 0x000fe40000000000 */
[----:B------:R-:W-:-:S05]  /*0820*/  SEL R19, R19, RZ, P0 ;  /* 0x000000ff13137207 */ /* 0x000fca0000000000 */
[----:B------:R0:W-:Y:S04]  /*0830*/  STG.E.64 [R12.64+0x8], R18 ;  /* 0x000008120c007986 */ /* 0x0001e8000c101b06 */
[----:B------:R-:W-:Y:S01]  /*0840*/  STG.E [R16.64+0x4], R25 ;  /* 0x0000041910007986 */ /* 0x000fe2000c101906 */
[----:B0-----:R-:W-:-:S04]  /*0850*/  IADD3 R18, R26, 0x2, RZ ;  /* 0x000000021a127810 */ /* 0x001fc80007ffe0ff */
[----:B------:R-:W-:-:S13]  /*0860*/  ISETP.GE.AND P0, PT, R18, c[0x0][0x190], PT ;  /* 0x0000640012007a0c */ /* 0x000fda0003f06270 */
[----:B------:R-:W-:-:S05]  /*0870*/  @!P0 IMAD.SHL.U32 R28, R28, 0x4, RZ ;  /* 0x000000041c1c8824 */ /* 0x000fca00078e00ff */
[C---:B------:R-:W-:Y:S02]  /*0880*/  ISETP.EQ.AND P2, PT, R28.reuse, RZ, !P0 ;  /* 0x000000ff1c00720c */ /* 0x040fe40004742270 */
[----:B------:R-:W-:-:S11]  /*0890*/  ISETP.EQ.AND P3, PT, R28, 0x4, !P0 ;  /* 0x000000041c00780c */ /* 0x000fd60004762270 */
[----:B------:R-:W-:Y:S02]  /*08a0*/  @P2 IMAD.MOV.U32 R8, RZ, RZ, -0x39e3c000 ;  /* 0xc61c4000ff082424 */ /* 0x000fe400078e00ff */
[----:B------:R-:W-:Y:S02]  /*08b0*/  @P3 IMAD.MOV.U32 R9, RZ, RZ, -0x39e3c000 ;  /* 0xc61c4000ff093424 */ /* 0x000fe400078e00ff */
[----:B------:R-:W-:Y:S02]  /*08c0*/  @!P0 IMAD.MOV.U32 R24, RZ, RZ, R8 ;  /* 0x000000ffff188224 */ /* 0x000fe400078e0008 */
[----:B------:R-:W-:-:S05]  /*08d0*/  @!P0 IMAD.MOV.U32 R27, RZ, RZ, R9 ;  /* 0x000000ffff1b8224 */ /* 0x000fca00078e0009 */
[----:B------:R-:W-:-:S04]  /*08e0*/  FSETP.GT.FTZ.AND P0, PT, R27, R24, PT ;  /* 0x000000181b00720b */ /* 0x000fc80003f14000 */
[----:B------:R-:W-:Y:S02]  /*08f0*/  SEL R28, RZ, 0x1, !P0 ;  /* 0x00000001ff1c7807 */ /* 0x000fe40004000000 */
[----:B------:R-:W-:Y:S02]  /*0900*/  FSEL R29, R7, R4, P0 ;  /* 0x00000004071d7208 */ /* 0x000fe40000000000 */
[C---:B------:R-:W-:Y:S02]  /*0910*/  ISETP.GE.AND P0, PT, R28.reuse, c[0x0][0x194], PT ;  /* 0x000065001c007a0c */ /* 0x040fe40003f06270 */
[C---:B------:R-:W-:Y:S01]  /*0920*/  IADD3 R18, R28.reuse, -c[0x0][0x194], RZ ;  /* 0x800065001c127a10 */ /* 0x040fe20007ffe0ff */
[----:B------:R-:W-:Y:S01]  /*0930*/  FADD.FTZ R10, R29, R10 ;  /* 0x0000000a1d0a7221 */ /* 0x000fe20000010000 */
[----:B------:R-:W-:Y:S01]  /*0940*/  ISETP.LT.AND P0, PT, R28, c[0x0][0x198], P0 ;  /* 0x000066001c007a0c */ /* 0x000fe20000701270 */
[----:B------:R0:W-:Y:S01]  /*0950*/  STG.E [R14.64+0x8], R29 ;  /* 0x0000081d0e007986 */ /* 0x0001e2000c101906 */
[----:B------:R-:W-:-:S02]  /*0960*/  SHF.R.S32.HI R19, RZ, 0x1f, R18 ;  /* 0x0000001fff137819 */ /* 0x000fc40000011412 */
[----:B------:R-:W-:-:S04]  /*0970*/  ISETP.NE.AND P0, PT, R22, RZ, P0 ;  /* 0x000000ff1600720c */ /* 0x000fc80000705270 */
[----:B------:R-:W-:Y:S02]  /*0980*/  SEL R18, R18, 0x2, P0 ;  /* 0x0000000212127807 */ /* 0x000fe40000000000 */
[----:B------:R-:W-:Y:S02]  /*0990*/  SEL R19, R19, RZ, P0 ;  /* 0x000000ff13137207 */ /* 0x000fe40000000000 */
[C---:B0-----:R-:W-:Y:S02]  /*09a0*/  IADD3 R29, R26.reuse, 0x3, RZ ;  /* 0x000000031a1d7810 */ /* 0x041fe40007ffe0ff */
[----:B------:R-:W-:Y:S01]  /*09b0*/  IADD3 R26, R26, 0x4, RZ ;  /* 0x000000041a1a7810 */ /* 0x000fe20007ffe0ff */
[----:B------:R0:W-:Y:S01]  /*09c0*/  STG.E.64 [R12.64+0x10], R18 ;  /* 0x000010120c007986 */ /* 0x0001e2000c101b06 */
[----:B------:R-:W-:-:S03]  /*09d0*/  ISETP.GE.AND P0, PT, R29, c[0x0][0x190], PT ;  /* 0x000064001d007a0c */ /* 0x000fc60003f06270 */
[----:B------:R-:W-:Y:S10]  /*09e0*/  STG.E [R16.64+0x8], R23 ;  /* 0x0000081710007986 */ /* 0x000ff4000c101906 */
[----:B------:R-:W-:-:S05]  /*09f0*/  @!P0 IMAD.SHL.U32 R28, R28, 0x4, RZ ;  /* 0x000000041c1c8824 */ /* 0x000fca00078e00ff */
[C---:B------:R-:W-:Y:S02]  /*0a00*/  ISETP.EQ.AND P2, PT, R28.reuse, RZ, !P0 ;  /* 0x000000ff1c00720c */ /* 0x040fe40004742270 */
[----:B------:R-:W-:-:S11]  /*0a10*/  ISETP.EQ.AND P3, PT, R28, 0x4, !P0 ;  /* 0x000000041c00780c */ /* 0x000fd60004762270 */
[----:B------:R-:W-:Y:S01]  /*0a20*/  @P2 IMAD.MOV.U32 R8, RZ, RZ, -0x39e3c000 ;  /* 0xc61c4000ff082424 */ /* 0x000fe200078e00ff */
[----:B------:R-:W-:Y:S01]  /*0a30*/  ISETP.GE.AND P2, PT, R26, c[0x0][0x190], PT ;  /* 0x000064001a007a0c */ /* 0x000fe20003f46270 */
[----:B------:R-:W-:Y:S02]  /*0a40*/  @P3 IMAD.MOV.U32 R9, RZ, RZ, -0x39e3c000 ;  /* 0xc61c4000ff093424 */ /* 0x000fe400078e00ff */
[----:B------:R-:W-:Y:S02]  /*0a50*/  @!P0 IMAD.MOV.U32 R24, RZ, RZ, R8 ;  /* 0x000000ffff188224 */ /* 0x000fe400078e0008 */
[----:B------:R-:W-:-:S05]  /*0a60*/  @!P0 IMAD.MOV.U32 R27, RZ, RZ, R9 ;  /* 0x000000ffff1b8224 */ /* 0x000fca00078e0009 */
[----:B------:R-:W-:-:S04]  /*0a70*/  FSETP.GT.FTZ.AND P0, PT, R27, R24, PT ;  /* 0x000000181b00720b */ /* 0x000fc80003f14000 */
[----:B------:R-:W-:Y:S02]  /*0a80*/  SEL R24, RZ, 0x1, !P0 ;  /* 0x00000001ff187807 */ /* 0x000fe40004000000 */
[----:B------:R-:W-:Y:S02]  /*0a90*/  FSEL R27, R7, R4, P0 ;  /* 0x00000004071b7208 */ /* 0x000fe40000000000 */
[C---:B------:R-:W-:Y:S02]  /*0aa0*/  ISETP.GE.AND P0, PT, R24.reuse, c[0x0][0x194], PT ;  /* 0x0000650018007a0c */ /* 0x040fe40003f06270 */
[C---:B0-----:R-:W-:Y:S01]  /*0ab0*/  IADD3 R18, R24.reuse, -c[0x0][0x194], RZ ;  /* 0x8000650018127a10 */ /* 0x041fe20007ffe0ff */
[----:B------:R0:W-:Y:S01]  /*0ac0*/  STG.E [R14.64+0xc], R27 ;  /* 0x00000c1b0e007986 */ /* 0x0001e2000c101906 */
[----:B------:R-:W-:Y:S01]  /*0ad0*/  ISETP.LT.AND P0, PT, R24, c[0x0][0x198], P0 ;  /* 0x0000660018007a0c */ /* 0x000fe20000701270 */
[----:B------:R-:W-:Y:S01]  /*0ae0*/  FADD.FTZ R10, R10, R27 ;  /* 0x0000001b0a0a7221 */ /* 0x000fe20000010000 */
[----:B------:R-:W-:-:S02]  /*0af0*/  SHF.R.S32.HI R19, RZ, 0x1f, R18 ;  /* 0x0000001fff137819 */ /* 0x000fc40000011412 */
[----:B------:R-:W-:-:S04]  /*0b00*/  ISETP.NE.AND P0, PT, R22, RZ, P0 ;  /* 0x000000ff1600720c */ /* 0x000fc80000705270 */
[----:B------:R-:W-:Y:S02]  /*0b10*/  SEL R18, R18, 0x2, P0 ;  /* 0x0000000212127807 */ /* 0x000fe40000000000 */
[----:B------:R-:W-:Y:S01]  /*0b20*/  SEL R19, R19, RZ, P0 ;  /* 0x000000ff13137207 */ /* 0x000fe20000000000 */
[----:B0-----:R-:W-:Y:S01]  /*0b30*/  @!P2 IMAD.SHL.U32 R14, R24, 0x4, RZ ;  /* 0x00000004180ea824 */ /* 0x001fe200078e00ff */
[----:B------:R-:W-:-:S03]  /*0b40*/  IADD3 R15, R26, UR4, RZ ;  /* 0x000000041a0f7c10 */ /* 0x000fc6000fffe0ff */
[----:B------:R0:W-:Y:S01]  /*0b50*/  STG.E.64 [R12.64+0x18], R18 ;  /* 0x000018120c007986 */ /* 0x0001e2000c101b06 */
[----:B------:R-:W-:Y:S02]  /*0b60*/  ISETP.NE.AND P0, PT, R15, RZ, PT ;  /* 0x000000ff0f00720c */ /* 0x000fe40003f05270 */
[C---:B------:R-:W-:Y:S01]  /*0b70*/  ISETP.EQ.AND P3, PT, R14.reuse, RZ, !P2 ;  /* 0x000000ff0e00720c */ /* 0x040fe20005762270 */
[----:B------:R1:W-:Y:S01]  /*0b80*/  STG.E [R16.64+0xc], R21 ;  /* 0x00000c1510007986 */ /* 0x0003e2000c101906 */
[----:B------:R-:W-:Y:S01]  /*0b90*/  ISETP.EQ.AND P2, PT, R14, 0x4, !P2 ;  /* 0x000000040e00780c */ /* 0x000fe20005742270 */
[----:B0-----:R-:W-:-:S10]  /*0ba0*/  IMAD.MOV.U32 R12, RZ, RZ, c[0x0][0x178] ;  /* 0x00005e00ff0c7624 */ /* 0x001fd400078e00ff */
[----:B------:R-:W-:Y:S02]  /*0bb0*/  @P3 IMAD.MOV.U32 R8, RZ, RZ, -0x39e3c000 ;  /* 0xc61c4000ff083424 */ /* 0x000fe400078e00ff */
[C---:B------:R-:W-:Y:S01]  /*0bc0*/  IMAD R11, R12.reuse, 0x4, R11 ;  /* 0x000000040c0b7824 */ /* 0x040fe200078e020b */
[C---:B------:R-:W-:Y:S01]  /*0bd0*/  LEA R25, R12.reuse, R25, 0x2 ;  /* 0x000000190c197211 */ /* 0x040fe200078e10ff */
[C---:B------:R-:W-:Y:S02]  /*0be0*/  IMAD R23, R12.reuse, 0x4, R23 ;  /* 0x000000040c177824 */ /* 0x040fe400078e0217 */
[----:B-1----:R-:W-:Y:S02]  /*0bf0*/  IMAD R21, R12, 0x4, R21 ;  /* 0x000000040c157824 */ /* 0x002fe400078e0215 */
[----:B------:R-:W-:Y:S01]  /*0c00*/  @P2 IMAD.MOV.U32 R9, RZ, RZ, -0x39e3c000 ;  /* 0xc61c4000ff092424 */ /* 0x000fe200078e00ff */
[----:B------:R-:W-:Y:S05]  /*0c10*/  @P0 BRA `(.L_x_542) ;  /* 0xfffff8d000000947 */ /* 0x000fea000383ffff */
.L_x_541:
[----:B------:R-:W-:-:S05]  /*0c20*/  IMAD.MOV.U32 R20, RZ, RZ, c[0x0][0x190] ;  /* 0x00006400ff147624 */ /* 0x000fca00078e00ff */
[----:B------:R-:W-:-:S13]  /*0c30*/  LOP3.LUT P0, R20, R20, 0x3, RZ, 0xc0, !PT ;  /* 0x0000000314147812 */ /* 0x000fda000780c0ff */
[----:B------:R-:W-:Y:S05]  /*0c40*/  @!P0 BRA `(.L_x_539) ;  /* 0x00000f2000008947 */ /* 0x000fea0003800000 */
[----:B------:R-:W-:Y:S01]  /*0c50*/  IMAD R11, R2, 0x80, R5 ;  /* 0x00000080020b7824 */ /* 0x000fe200078e0205 */
[----:B------:R-:W-:Y:S01]  /*0c60*/  PRMT R6, R6, 0x9910, RZ ;  /* 0x0000991006067816 */ /* 0x000fe200000000ff */
[C---:B------:R-:W-:Y:S02]  /*0c70*/  IMAD R3, R26.reuse, c[0x0][0x178], R3 ;  /* 0x00005e001a037a24 */ /* 0x040fe400078e0203 */
[----:B------:R-:W-:Y:S02]  /*0c80*/  IMAD.MOV.U32 R17, RZ, RZ, 0x4 ;  /* 0x00000004ff117424 */ /* 0x000fe400078e00ff */
[----:B------:R-:W-:Y:S01]  /*0c90*/  IMAD R16, R11, c[0x0][0x190], R26 ;  /* 0x000064000b107a24 */ /* 0x000fe200078e021a */
[----:B------:R-:W-:Y:S01]  /*0ca0*/  IADD3 R26, R26, 0x1, RZ ;  /* 0x000000011a1a7810 */ /* 0x000fe20007ffe0ff */
[----:B------:R-:W-:Y:S02]  /*0cb0*/  IMAD.MOV.U32 R15, RZ, RZ, 0x8 ;  /* 0x00000008ff0f7424 */ /* 0x000fe400078e00ff */
[----:B------:R-:W-:-:S02]  /*0cc0*/  IMAD R3, R2, 0x80, R3 ;  /* 0x0000008002037824 */ /* 0x000fc400078e0203 */
[----:B------:R-:W-:-:S04]  /*0cd0*/  IMAD.WIDE R12, R16, R17, c[0x0][0x188] ;  /* 0x00006200100c7625 */ /* 0x000fc800078e0211 */
[----:B------:R-:W-:-:S04]  /*0ce0*/  IMAD.WIDE R14, R16, R15, c[0x0][0x180] ;  /* 0x00006000100e7625 */ /* 0x000fc800078e020f */
[----:B------:R-:W-:Y:S02]  /*0cf0*/  IMAD R3, R0, 0x20, R3 ;  /* 0x0000002000037824 */ /* 0x000fe400078e0203 */
[----:B------:R-:W-:-:S04]  /*0d00*/  IMAD.WIDE R16, R16, R17, c[0x0][0x170] ;  /* 0x00005c0010107625 */ /* 0x000fc800078e0211 */
[----:B------:R-:W-:Y:S02]  /*0d10*/  IMAD.MOV.U32 R0, RZ, RZ, R12 ;  /* 0x000000ffff007224 */ /* 0x000fe400078e000c */
[----:B------:R-:W-:Y:S02]  /*0d20*/  IMAD.MOV.U32 R19, RZ, RZ, R13 ;  /* 0x000000ffff137224 */ /* 0x000fe400078e000d */
[----:B------:R-:W-:Y:S02]  /*0d30*/  IMAD.MOV.U32 R11, RZ, RZ, R14 ;  /* 0x000000ffff0b7224 */ /* 0x000fe400078e000e */
[----:B------:R-:W-:Y:S02]  /*0d40*/  IMAD.MOV.U32 R18, RZ, RZ, R15 ;  /* 0x000000ffff127224 */ /* 0x000fe400078e000f */
.L_x_543:
[----:B------:R-:W-:Y:S01]  /*0d50*/  FSETP.GT.FTZ.AND P3, PT, R9, R8, PT ;  /* 0x000000080900720b */ /* 0x000fe20003f74000 */
[----:B------:R-:W-:Y:S01]  /*0d60*/  IMAD.MOV.U32 R14, RZ, RZ, R16 ;  /* 0x000000ffff0e7224 */ /* 0x000fe200078e0010 */
[----:B------:R-:W-:Y:S01]  /*0d70*/  ISETP.GE.AND P2, PT, R26, c[0x0][0x190], PT ;  /* 0x000064001a007a0c */ /* 0x000fe20003f46270 */
[----:B------:R-:W-:Y:S01]  /*0d80*/  IMAD.MOV.U32 R15, RZ, RZ, R17 ;  /* 0x000000ffff0f7224 */ /* 0x000fe200078e0011 */
[----:B------:R-:W-:-:S02]  /*0d90*/  SEL R22, RZ, 0x1, !P3 ;  /* 0x00000001ff167807 */ /* 0x000fc40005800000 */
[----:B------:R-:W-:Y:S02]  /*0da0*/  FSEL R21, R7, R4, P3 ;  /* 0x0000000407157208 */ /* 0x000fe40001800000 */
[C---:B------:R-:W-:Y:S02]  /*0db0*/  ISETP.GE.AND P0, PT, R22.reuse, c[0x0][0x194], PT ;  /* 0x0000650016007a0c */ /* 0x040fe40003f06270 */
[C---:B------:R-:W-:Y:S01]  /*0dc0*/  IADD3 R12, R22.reuse, -c[0x0][0x194], RZ ;  /* 0x80006500160c7a10 */ /* 0x040fe20007ffe0ff */
[----:B------:R0:W-:Y:S01]  /*0dd0*/  STG.E [R14.64], R21 ;  /* 0x000000150e007986 */ /* 0x0001e2000c101906 */
[C---:B------:R-:W-:Y:S01]  /*0de0*/  ISETP.LT.AND P0, PT, R22.reuse, c[0x0][0x198], P0 ;  /* 0x0000660016007a0c */ /* 0x040fe20000701270 */
[----:B------:R-:W-:Y:S01]  /*0df0*/  FADD.FTZ R10, R21, R10 ;  /* 0x0000000a150a7221 */ /* 0x000fe20000010000 */
[----:B------:R-:W-:Y:S01]  /*0e00*/  SHF.R.S32.HI R13, RZ, 0x1f, R12 ;  /* 0x0000001fff0d7819 */ /* 0x000fe2000001140c */
[----:B------:R-:W-:Y:S01]  /*0e10*/  @!P2 IMAD.SHL.U32 R22, R22, 0x4, RZ ;  /* 0x000000041616a824 */ /* 0x000fe200078e00ff */
[----:B------:R-:W-:-:S02]  /*0e20*/  ISETP.NE.AND P0, PT, R6, RZ, P0 ;  /* 0x000000ff0600720c */ /* 0x000fc40000705270 */
[----:B------:R-:W-:Y:S02]  /*0e30*/  IADD3 R20, R20, -0x1, RZ ;  /* 0xffffffff14147810 */ /* 0x000fe40007ffe0ff */
[----:B------:R-:W-:Y:S02]  /*0e40*/  SEL R12, R12, 0x2, P0 ;  /* 0x000000020c0c7807 */ /* 0x000fe40000000000 */
[----:B------:R-:W-:Y:S01]  /*0e50*/  SEL R13, R13, RZ, P0 ;  /* 0x000000ff0d0d7207 */ /* 0x000fe20000000000 */
[----:B0-----:R-:W-:Y:S01]  /*0e60*/  IMAD.MOV.U32 R14, RZ, RZ, R11 ;  /* 0x000000ffff0e7224 */ /* 0x001fe200078e000b */
[----:B------:R-:W-:Y:S01]  /*0e70*/  ISETP.NE.AND P3, PT, R20, RZ, PT ;  /* 0x000000ff1400720c */ /* 0x000fe20003f65270 */
[----:B------:R-:W-:Y:S01]  /*0e80*/  IMAD.MOV.U32 R15, RZ, RZ, R18 ;  /* 0x000000ffff0f7224 */ /* 0x000fe200078e0012 */
[C---:B------:R-:W-:Y:S02]  /*0e90*/  ISETP.EQ.AND P0, PT, R22.reuse, RZ, !P2 ;  /* 0x000000ff1600720c */ /* 0x040fe40005702270 */
[----:B------:R-:W-:-:S02]  /*0ea0*/  ISETP.EQ.AND P2, PT, R22, 0x4, !P2 ;  /* 0x000000041600780c */ /* 0x000fc40005742270 */
[----:B------:R0:W-:Y:S01]  /*0eb0*/  STG.E.64 [R14.64], R12 ;  /* 0x0000000c0e007986 */ /* 0x0001e2000c101b06 */
[----:B------:R-:W-:Y:S02]  /*0ec0*/  IADD3 R16, P6, R16, 0x4, RZ ;  /* 0x0000000410107810 */ /* 0x000fe40007fde0ff */
[----:B------:R-:W-:-:S03]  /*0ed0*/  IADD3 R11, P5, R11, 0x8, RZ ;  /* 0x000000080b0b7810 */ /* 0x000fc60007fbe0ff */
[----:B------:R-:W-:Y:S01]  /*0ee0*/  IMAD.X R17, RZ, RZ, R17, P6 ;  /* 0x000000ffff117224 */ /* 0x000fe200030e0611 */
[----:B------:R-:W-:Y:S02]  /*0ef0*/  IADD3.X R18, RZ, R18, RZ, P5, !PT ;  /* 0x00000012ff127210 */ /* 0x000fe40002ffe4ff */
[----:B------:R-:W-:Y:S02]  /*0f00*/  @P0 IMAD.MOV.U32 R8, RZ, RZ, -0x39e3c000 ;  /* 0xc61c4000ff080424 */ /* 0x000fe400078e00ff */
[----:B------:R-:W-:Y:S02]  /*0f10*/  @P2 IMAD.MOV.U32 R9, RZ, RZ, -0x39e3c000 ;  /* 0xc61c4000ff092424 */ /* 0x000fe400078e00ff */
[----:B0-----:R-:W-:Y:S01]  /*0f20*/  IMAD.MOV.U32 R12, RZ, RZ, R0 ;  /* 0x000000ffff0c7224 */ /* 0x001fe200078e0000 */
[----:B------:R-:W-:Y:S01]  /*0f30*/  IADD3 R0, P4, R0, 0x4, RZ ;  /* 0x0000000400007810 */ /* 0x000fe20007f9e0ff */
[----:B------:R-:W-:-:S04]  /*0f40*/  IMAD.MOV.U32 R13, RZ, RZ, R19 ;  /* 0x000000ffff0d7224 */ /* 0x000fc800078e0013 */
[----:B------:R-:W-:Y:S01]  /*0f50*/  IMAD.X R19, RZ, RZ, R19, P4 ;  /* 0x000000ffff137224 */ /* 0x000fe200020e0613 */
[----:B------:R0:W-:Y:S01]  /*0f60*/  STG.E [R12.64], R3 ;  /* 0x000000030c007986 */ /* 0x0001e2000c101906 */
[----:B------:R-:W-:Y:S05]  /*0f70*/  @!P3 BRA `(.L_x_539) ;  /* 0x00000bf00000b947 */ /* 0x000fea0003800000 */
[----:B------:R-:W-:Y:S02]  /*0f80*/  IADD3 R26, R26, 0x1, RZ ;  /* 0x000000011a1a7810 */ /* 0x000fe40007ffe0ff */
[----:B0-----:R-:W-:Y:S01]  /*0f90*/  IADD3 R3, R3, c[0x0][0x178], RZ ;  /* 0x00005e0003037a10 */ /* 0x001fe20007ffe0ff */
[----:B------:R-:W-:Y:S05]  /*0fa0*/  BRA `(.L_x_543) ;  /* 0xfffffda000007947 */ /* 0x000fea000383ffff */
.L_x_540:
[----:B------:R-:W-:Y:S01]  /*0fb0*/  ISETP.GE.U32.AND P0, PT, R11, 0x3, PT ;  /* 0x000000030b00780c */ /* 0x000fe20003f06070 */
[----:B------:R-:W-:-:S12]  /*0fc0*/  IMAD.MOV.U32 R26, RZ, RZ, RZ ;  /* 0x000000ffff1a7224 */ /* 0x000fd800078e00ff */
        /* <DEDUP_REMOVED lines=9> */
[C-C-:B------:R-:W-:Y:S01]  /*1060*/  IMAD R21, R12.reuse, 0x2, R11.reuse ;  /* 0x000000020c157824 */ /* 0x140fe200078e020b */
[----:B------:R-:W-:Y:S01]  /*1070*/  ULDC.64 UR12, c[0x0][0x170] ;  /* 0x00005c00000c7ab9 */ /* 0x000fe20000000a00 */
[----:B------:R-:W-:Y:S01]  /*1080*/  IMAD R11, R12, 0x3, R11 ;  /* 0x000000030c0b7824 */ /* 0x000fe200078e020b */
[----:B------:R-:W-:Y:S01]  /*1090*/  UIADD3 UR5, UR5, -UR4, URZ ;  /* 0x8000000405057290 */ /* 0x000fe2000fffe03f */
[----:B------:R-:W-:Y:S01]  /*10a0*/  IMAD R20, R25, c[0x0][0x190], RZ ;  /* 0x0000640019147a24 */ /* 0x000fe200078e02ff */
[----:B------:R-:W-:Y:S01]  /*10b0*/  ULDC.64 UR10, c[0x0][0x188] ;  /* 0x00006200000a7ab9 */ /* 0x000fe20000000a00 */
[----:B------:R-:W-:Y:S01]  /*10c0*/  IMAD.MOV.U32 R26, RZ, RZ, RZ ;  /* 0x000000ffff1a7224 */ /* 0x000fe200078e00ff */
[----:B------:R-:W-:Y:S01]  /*10d0*/  ULDC.64 UR8, c[0x0][0x180] ;  /* 0x0000600000087ab9 */ /* 0x000fe20000000a00 */
[----:B------:R-:W-:-:S03]  /*10e0*/  IMAD R23, R0, 0x20, R13 ;  /* 0x0000002000177824 */ /* 0x000fc600078e020d */
.L_x_545:
        /* <DEDUP_REMOVED lines=8> */
[----:B------:R-:W-:Y:S01]  /*1170*/  FSEL R29, R7, R4, P5 ;  /* 0x00000004071d7208 */ /* 0x000fe20002800000 */
[----:B------:R-:W-:Y:S01]  /*1180*/  IMAD.U32 R14, RZ, RZ, UR8 ;  /* 0x00000008ff0e7e24 */ /* 0x000fe2000f8e00ff */
[----:B------:R-:W-:Y:S01]  /*1190*/  ISETP.GE.AND P0, PT, R18, c[0x0][0x194], PT ;  /* 0x0000650012007a0c */ /* 0x000fe20003f06270 */
[----:B------:R-:W-:Y:S01]  /*11a0*/  IMAD.WIDE R12, R20, 0x4, R12 ;  /* 0x00000004140c7825 */ /* 0x000fe200078e020c */
[----:B------:R-:W-:-:S02]  /*11b0*/  UIADD3 UR8, UP1, UR8, 0x20, URZ ;  /* 0x0000002008087890 */ /* 0x000fc4000ff3e03f */
[C---:B------:R-:W-:Y:S01]  /*11c0*/  ISETP.LT.AND P0, PT, R18.reuse, c[0x0][0x198], P0 ;  /* 0x0000660012007a0c */ /* 0x040fe20000701270 */
[----:B------:R-:W-:Y:S01]  /*11d0*/  IMAD.U32 R15, RZ, RZ, UR9 ;  /* 0x00000009ff0f7e24 */ /* 0x000fe2000f8e00ff */
[----:B------:R0:W-:Y:S01]  /*11e0*/  STG.E [R12.64], R29 ;  /* 0x0000001d0c007986 */ /* 0x0001e2000c101906 */
[C---:B------:R-:W-:Y:S01]  /*11f0*/  @!P2 IMAD.SHL.U32 R16, R18.reuse, 0x4, RZ ;  /* 0x000000041210a824 */ /* 0x040fe200078e00ff */
[----:B------:R-:W-:Y:S01]  /*1200*/  IADD3 R18, R18, -c[0x0][0x194], RZ ;  /* 0x8000650012127a10 */ /* 0x000fe20007ffe0ff */
[----:B------:R-:W-:Y:S01]  /*1210*/  IMAD.WIDE R14, R20, 0x8, R14 ;  /* 0x00000008140e7825 */ /* 0x000fe200078e020e */
[----:B------:R-:W-:Y:S01]  /*1220*/  ISETP.NE.AND P0, PT, R22, RZ, P0 ;  /* 0x000000ff1600720c */ /* 0x000fe20000705270 */
[----:B------:R-:W-:Y:S01]  /*1230*/  UIADD3 UR12, UP2, UR12, 0x10, URZ ;  /* 0x000000100c0c7890 */ /* 0x000fe2000ff5e03f */
[C---:B------:R-:W-:Y:S01]  /*1240*/  ISETP.EQ.AND P4, PT, R16.reuse, RZ, !P2 ;  /* 0x000000ff1000720c */ /* 0x040fe20005782270 */
[----:B------:R-:W-:Y:S01]  /*1250*/  IMAD.U32 R17, RZ, RZ, UR11 ;  /* 0x0000000bff117e24 */ /* 0x000fe2000f8e00ff */
[----:B------:R-:W-:Y:S01]  /*1260*/  ISETP.EQ.AND P3, PT, R16, 0x4, !P2 ;  /* 0x000000041000780c */ /* 0x000fe20005762270 */
[----:B------:R-:W-:Y:S01]  /*1270*/  UIADD3.X UR9, URZ, UR9, URZ, UP1, !UPT ;  /* 0x000000093f097290 */ /* 0x000fe20008ffe43f */
[----:B------:R-:W-:Y:S01]  /*1280*/  SHF.R.S32.HI R16, RZ, 0x1f, R18 ;  /* 0x0000001fff107819 */ /* 0x000fe20000011412 */
[----:B------:R-:W-:Y:S01]  /*1290*/  UIADD3.X UR13, URZ, UR13, URZ, UP2, !UPT ;  /* 0x0000000d3f0d7290 */ /* 0x000fe200097fe43f */
[----:B------:R-:W-:-:S02]  /*12a0*/  SEL R18, R18, 0x2, P0 ;  /* 0x0000000212127807 */ /* 0x000fc40000000000 */
        /* <DEDUP_REMOVED lines=8> */
[----:B------:R-:W-:Y:S01]  /*1330*/  IMAD.WIDE R16, R20, 0x4, R16 ;  /* 0x0000000414107825 */ /* 0x000fe200078e0210 */
[----:B------:R-:W-:-:S04]  /*1340*/  @!P2 MOV R27, R9 ;  /* 0x00000009001ba202 */ /* 0x000fc80000000f00 */
[----:B------:R-:W-:Y:S01]  /*1350*/  FSETP.GT.FTZ.AND P0, PT, R27, R24, PT ;  /* 0x000000181b00720b */ /* 0x000fe20003f14000 */
[----:B------:R-:W-:Y:S03]  /*1360*/  STG.E [R16.64], R25 ;  /* 0x0000001910007986 */ /* 0x000fe6000c101906 */
[----:B------:R-:W-:Y:S02]  /*1370*/  SEL R28, RZ, 0x1, !P0 ;  /* 0x00000001ff1c7807 */ /* 0x000fe40004000000 */
[----:B0-----:R-:W-:Y:S02]  /*1380*/  FSEL R29, R7, R4, P0 ;  /* 0x00000004071d7208 */ /* 0x001fe40000000000 */
[C---:B------:R-:W-:Y:S02]  /*1390*/  ISETP.GE.AND P0, PT, R28.reuse, c[0x0][0x194], PT ;  /* 0x000065001c007a0c */ /* 0x040fe40003f06270 */
[C---:B-1----:R-:W-:Y:S01]  /*13a0*/  IADD3 R18, R28.reuse, -c[0x0][0x194], RZ ;  /* 0x800065001c127a10 */ /* 0x042fe20007ffe0ff */
[----:B------:R-:W-:Y:S01]  /*13b0*/  STG.E [R12.64+0x4], R29 ;  /* 0x0000041d0c007986 */ /* 0x000fe2000c101906 */
[----:B------:R-:W-:-:S02]  /*13c0*/  ISETP.LT.AND P0, PT, R28, c[0x0][0x198], P0 ;  /* 0x000066001c007a0c */ /* 0x000fc40000701270 */
[----:B------:R-:W-:Y:S02]  /*13d0*/  SHF.R.S32.HI R19, RZ, 0x1f, R18 ;  /* 0x0000001fff137819 */ /* 0x000fe40000011412 */
        /* <DEDUP_REMOVED lines=19> */
[----:B------:R0:W-:Y:S01]  /*1510*/  STG.E [R12.64+0x8], R29 ;  /* 0x0000081d0c007986 */ /* 0x0001e2000c101906 */
[----:B------:R-:W-:Y:S02]  /*1520*/  ISETP.LT.AND P0, PT, R28, c[0x0][0x198], P0 ;  /* 0x000066001c007a0c */ /* 0x000fe40000701270 */
        /* <DEDUP_REMOVED lines=23> */
[C---:B------:R-:W-:Y:S01]  /*16a0*/  ISETP.LT.AND P0, PT, R24.reuse, c[0x0][0x198], P0 ;  /* 0x0000660018007a0c */ /* 0x040fe20000701270 */
[----:B------:R-:W-:Y:S01]  /*16b0*/  @!P2 IMAD.SHL.U32 R24, R24, 0x4, RZ ;  /* 0x000000041818a824 */ /* 0x000fe200078e00ff */
[----:B------:R-:W-:-:S02]  /*16c0*/  SHF.R.S32.HI R19, RZ, 0x1f, R18 ;  /* 0x0000001fff137819 */ /* 0x000fc40000011412 */
[----:B------:R-:W-:Y:S02]  /*16d0*/  ISETP.NE.AND P0, PT, R22, RZ, P0 ;  /* 0x000000ff1600720c */ /* 0x000fe40000705270 */
[----:B------:R-:W-:Y:S02]  /*16e0*/  ISETP.EQ.AND P3, PT, R24, RZ, !P2 ;  /* 0x000000ff1800720c */ /* 0x000fe40005762270 */
[----:B------:R-:W-:Y:S02]  /*16f0*/  SEL R18, R18, 0x2, P0 ;  /* 0x0000000212127807 */ /* 0x000fe40000000000 */
[----:B------:R-:W-:Y:S02]  /*1700*/  SEL R19, R19, RZ, P0 ;  /* 0x000000ff13137207 */ /* 0x000fe40000000000 */
[----:B0-----:R-:W-:Y:S02]  /*1710*/  IADD3 R12, R26, UR5, RZ ;  /* 0x000000051a0c7c10 */ /* 0x001fe4000fffe0ff */
[----:B------:R-:W-:Y:S01]  /*1720*/  ISETP.EQ.AND P2, PT, R24, 0x4, !P2 ;  /* 0x000000041800780c */ /* 0x000fe20005742270 */
[----:B------:R-:W-:Y:S01]  /*1730*/  STG.E.64 [R14.64+0x18], R18 ;  /* 0x000018120e007986 */ /* 0x000fe2000c101b06 */
[----:B------:R-:W-:Y:S01]  /*1740*/  ISETP.NE.AND P0, PT, R12, RZ, PT ;  /* 0x000000ff0c00720c */ /* 0x000fe20003f05270 */
[----:B------:R-:W-:-:S02]  /*1750*/  IMAD.MOV.U32 R24, RZ, RZ, c[0x0][0x178] ;  /* 0x00005e00ff187624 */ /* 0x000fc400078e00ff */
[----:B------:R0:W-:Y:S01]  /*1760*/  STG.E [R16.64+0xc], R11 ;  /* 0x00000c0b10007986 */ /* 0x0001e2000c101906 */
[----:B------:R-:W-:Y:S02]  /*1770*/  @P3 IMAD.MOV.U32 R8, RZ, RZ, -0x39e3c000 ;  /* 0xc61c4000ff083424 */ /* 0x000fe400078e00ff */
[C---:B------:R-:W-:Y:S02]  /*1780*/  IMAD R25, R24.reuse, 0x4, R25 ;  /* 0x0000000418197824 */ /* 0x040fe400078e0219 */
[C---:B------:R-:W-:Y:S02]  /*1790*/  IMAD R23, R24.reuse, 0x4, R23 ;  /* 0x0000000418177824 */ /* 0x040fe400078e0217 */
[C---:B------:R-:W-:Y:S02]  /*17a0*/  IMAD R21, R24.reuse, 0x4, R21 ;  /* 0x0000000418157824 */ /* 0x040fe400078e0215 */
[----:B------:R-:W-:Y:S02]  /*17b0*/  @P2 IMAD.MOV.U32 R9, RZ, RZ, -0x39e3c000 ;  /* 0xc61c4000ff092424 */ /* 0x000fe400078e00ff */
[----:B0-----:R-:W-:Y:S01]  /*17c0*/  IMAD R11, R24, 0x4, R11 ;  /* 0x00000004180b7824 */ /* 0x001fe200078e020b */
[----:B------:R-:W-:Y:S05]  /*17d0*/  @P0 BRA `(.L_x_545) ;  /* 0xfffff91000000947 */ /* 0x000fea000383ffff */
.L_x_544:
[----:B------:R-:W-:-:S05]  /*17e0*/  IMAD.MOV.U32 R20, RZ, RZ, c[0x0][0x190] ;  /* 0x00006400ff147624 */ /* 0x000fca00078e00ff */
[----:B------:R-:W-:-:S13]  /*17f0*/  LOP3.LUT P0, R20, R20, 0x3, RZ, 0xc0, !PT ;  /* 0x0000000314147812 */ /* 0x000fda000780c0ff */
[----:B------:R-:W-:Y:S05]  /*1800*/  @!P0 BRA `(.L_x_539) ;  /* 0x0000036000008947 */ /* 0x000fea0003800000 */
[----:B------:R-:W-:Y:S01]  /*1810*/  HFMA2.MMA R17, -RZ, RZ, 0, 2.384185791015625e-07 ;  /* 0x00000004ff117435 */ /* 0x000fe200000001ff */
[----:B------:R-:W-:Y:S01]  /*1820*/  IMAD R11, R2, 0x80, R5 ;  /* 0x00000080020b7824 */ /* 0x000fe200078e0205 */
[----:B------:R-:W-:Y:S01]  /*1830*/  PRMT R22, R6, 0x9910, RZ ;  /* 0x0000991006167816 */ /* 0x000fe200000000ff */
[C---:B------:R-:W-:Y:S02]  /*1840*/  IMAD R3, R26.reuse, c[0x0][0x178], R3 ;  /* 0x00005e001a037a24 */ /* 0x040fe400078e0203 */
[----:B------:R-:W-:Y:S01]  /*1850*/  IMAD R16, R11, c[0x0][0x190], R26 ;  /* 0x000064000b107a24 */ /* 0x000fe200078e021a */
[----:B------:R-:W-:Y:S01]  /*1860*/  IADD3 R26, R26, 0x1, RZ ;  /* 0x000000011a1a7810 */ /* 0x000fe20007ffe0ff */
[----:B------:R-:W-:Y:S02]  /*1870*/  IMAD.MOV.U32 R15, RZ, RZ, 0x8 ;  /* 0x00000008ff0f7424 */ /* 0x000fe400078e00ff */
[----:B------:R-:W-:Y:S02]  /*1880*/  IMAD R3, R2, 0x80, R3 ;  /* 0x0000008002037824 */ /* 0x000fe400078e0203 */
[----:B------:R-:W-:-:S04]  /*1890*/  IMAD.WIDE R12, R16, R17, c[0x0][0x188] ;  /* 0x00006200100c7625 */ /* 0x000fc800078e0211 */
[----:B------:R-:W-:-:S04]  /*18a0*/  IMAD.WIDE R14, R16, R15, c[0x0][0x180] ;  /* 0x00006000100e7625 */ /* 0x000fc800078e020f */
[----:B------:R-:W-:-:S04]  /*18b0*/  IMAD.WIDE R16, R16, R17, c[0x0][0x170] ;  /* 0x00005c0010107625 */ /* 0x000fc800078e0211 */
[----:B------:R-:W-:Y:S02]  /*18c0*/  IMAD R3, R0, 0x20, R3 ;  /* 0x0000002000037824 */ /* 0x000fe400078e0203 */
[----:B------:R-:W-:Y:S02]  /*18d0*/  IMAD.MOV.U32 R0, RZ, RZ, R12 ;  /* 0x000000ffff007224 */ /* 0x000fe400078e000c */
[----:B------:R-:W-:Y:S02]  /*18e0*/  IMAD.MOV.U32 R19, RZ, RZ, R13 ;  /* 0x000000ffff137224 */ /* 0x000fe400078e000d */
[----:B------:R-:W-:Y:S02]  /*18f0*/  IMAD.MOV.U32 R11, RZ, RZ, R14 ;  /* 0x000000ffff0b7224 */ /* 0x000fe400078e000e */
[----:B------:R-:W-:Y:S02]  /*1900*/  IMAD.MOV.U32 R18, RZ, RZ, R15 ;  /* 0x000000ffff127224 */ /* 0x000fe400078e000f */
[----:B------:R-:W-:-:S02]  /*1910*/  IMAD.MOV.U32 R6, RZ, RZ, R16 ;  /* 0x000000ffff067224 */ /* 0x000fc400078e0010 */
[----:B------:R-:W-:Y:S02]  /*1920*/  IMAD.MOV.U32 R21, RZ, RZ, R17 ;  /* 0x000000ffff157224 */ /* 0x000fe400078e0011 */
.L_x_546:
[----:B------:R-:W-:Y:S01]  /*1930*/  FSETP.GT.FTZ.AND P3, PT, R9, R8, PT ;  /* 0x000000080900720b */ /* 0x000fe20003f74000 */
[----:B------:R-:W-:Y:S01]  /*1940*/  IMAD.MOV.U32 R14, RZ, RZ, R6 ;  /* 0x000000ffff0e7224 */ /* 0x000fe200078e0006 */
[----:B------:R-:W-:Y:S01]  /*1950*/  ISETP.GE.AND P2, PT, R26, c[0x0][0x190], PT ;  /* 0x000064001a007a0c */ /* 0x000fe20003f46270 */
[----:B------:R-:W-:Y:S01]  /*1960*/  IMAD.MOV.U32 R15, RZ, RZ, R21 ;  /* 0x000000ffff0f7224 */ /* 0x000fe200078e0015 */
[----:B------:R-:W-:Y:S01]  /*1970*/  SEL R23, RZ, 0x1, !P3 ;  /* 0x00000001ff177807 */ /* 0x000fe20005800000 */
[----:B------:R-:W-:Y:S01]  /*1980*/  IMAD.MOV.U32 R16, RZ, RZ, R0 ;  /* 0x000000ffff107224 */ /* 0x000fe200078e0000 */
[----:B------:R-:W-:Y:S02]  /*1990*/  IADD3 R20, R20, -0x1, RZ ;  /* 0xffffffff14147810 */ /* 0x000fe40007ffe0ff */
[C---:B------:R-:W-:Y:S02]  /*19a0*/  ISETP.GE.AND P0, PT, R23.reuse, c[0x0][0x194], PT ;  /* 0x0000650017007a0c */ /* 0x040fe40003f06270 */
[----:B------:R-:W-:-:S02]  /*19b0*/  IADD3 R12, R23, -c[0x0][0x194], RZ ;  /* 0x80006500170c7a10 */ /* 0x000fc40007ffe0ff */
[C---:B------:R-:W-:Y:S02]  /*19c0*/  ISETP.LT.AND P0, PT, R23.reuse, c[0x0][0x198], P0 ;  /* 0x0000660017007a0c */ /* 0x040fe40000701270 */
[----:B------:R-:W-:Y:S01]  /*19d0*/  SHF.R.S32.HI R13, RZ, 0x1f, R12 ;  /* 0x0000001fff0d7819 */ /* 0x000fe2000001140c */
[----:B------:R-:W-:Y:S01]  /*19e0*/  @!P2 IMAD.SHL.U32 R23, R23, 0x4, RZ ;  /* 0x000000041717a824 */ /* 0x000fe200078e00ff */
[----:B------:R-:W-:Y:S02]  /*19f0*/  ISETP.NE.AND P0, PT, R22, RZ, P0 ;  /* 0x000000ff1600720c */ /* 0x000fe40000705270 */
[----:B------:R-:W-:Y:S02]  /*1a00*/  FSEL R17, R7, R4, P3 ;  /* 0x0000000407117208 */ /* 0x000fe40001800000 */
[----:B------:R-:W-:Y:S02]  /*1a10*/  SEL R12, R12, 0x2, P0 ;  /* 0x000000020c0c7807 */ /* 0x000fe40000000000 */
[----:B------:R-:W-:Y:S01]  /*1a20*/  SEL R13, R13, RZ, P0 ;  /* 0x000000ff0d0d7207 */ /* 0x000fe20000000000 */
[----:B------:R0:W-:Y:S01]  /*1a30*/  STG.E [R14.64], R17 ;  /* 0x000000110e007986 */ /* 0x0001e2000c101906 */
[----:B------:R-:W-:-:S02]  /*1a40*/  ISETP.NE.AND P3, PT, R20, RZ, PT ;  /* 0x000000ff1400720c */ /* 0x000fc40003f65270 */
[C---:B------:R-:W-:Y:S02]  /*1a50*/  ISETP.EQ.AND P0, PT, R23.reuse, RZ, !P2 ;  /* 0x000000ff1700720c */ /* 0x040fe40005702270 */
[----:B------:R-:W-:Y:S02]  /*1a60*/  ISETP.EQ.AND P2, PT, R23, 0x4, !P2 ;  /* 0x000000041700780c */ /* 0x000fe40005742270 */
[----:B------:R-:W-:Y:S02]  /*1a70*/  IADD3 R0, P4, R0, 0x4, RZ ;  /* 0x0000000400007810 */ /* 0x000fe40007f9e0ff */
[----:B------:R-:W-:Y:S02]  /*1a80*/  IADD3 R6, P6, R6, 0x4, RZ ;  /* 0x0000000406067810 */ /* 0x000fe40007fde0ff */
[----:B------:R-:W-:Y:S01]  /*1a90*/  IADD3 R26, R26, 0x1, RZ ;  /* 0x000000011a1a7810 */ /* 0x000fe20007ffe0ff */
[----:B0-----:R-:W-:Y:S01]  /*1aa0*/  IMAD.MOV.U32 R14, RZ, RZ, R11 ;  /* 0x000000ffff0e7224 */ /* 0x001fe200078e000b */
[----:B------:R-:W-:Y:S01]  /*1ab0*/  IADD3 R11, P5, R11, 0x8, RZ ;  /* 0x000000080b0b7810 */ /* 0x000fe20007fbe0ff */
[----:B------:R-:W-:-:S02]  /*1ac0*/  IMAD.MOV.U32 R15, RZ, RZ, R18 ;  /* 0x000000ffff0f7224 */ /* 0x000fc400078e0012 */
[--C-:B------:R-:W-:Y:S02]  /*1ad0*/  IMAD.MOV.U32 R17, RZ, RZ, R19.reuse ;  /* 0x000000ffff117224 */ /* 0x100fe400078e0013 */
[----:B------:R-:W-:Y:S01]  /*1ae0*/  IMAD.X R19, RZ, RZ, R19, P4 ;  /* 0x000000ffff137224 */ /* 0x000fe200020e0613 */
[----:B------:R-:W-:Y:S01]  /*1af0*/  STG.E.64 [R14.64], R12 ;  /* 0x0000000c0e007986 */ /* 0x000fe2000c101b06 */
[----:B------:R-:W-:Y:S02]  /*1b00*/  IMAD.X R18, RZ, RZ, R18, P5 ;  /* 0x000000ffff127224 */ /* 0x000fe400028e0612 */
[----:B------:R-:W-:Y:S01]  /*1b10*/  IMAD.X R21, RZ, RZ, R21, P6 ;  /* 0x000000ffff157224 */ /* 0x000fe200030e0615 */
[----:B------:R0:W-:Y:S01]  /*1b20*/  STG.E [R16.64], R3 ;  /* 0x0000000310007986 */ /* 0x0001e2000c101906 */
[----:B------:R-:W-:Y:S02]  /*1b30*/  @P0 IMAD.MOV.U32 R8, RZ, RZ, -0x39e3c000 ;  /* 0xc61c4000ff080424 */ /* 0x000fe400078e00ff */
[----:B------:R-:W-:Y:S01]  /*1b40*/  @P2 IMAD.MOV.U32 R9, RZ, RZ, -0x39e3c000 ;  /* 0xc61c4000ff092424 */ /* 0x000fe200078e00ff */
[----:B0-----:R-:W-:Y:S01]  /*1b50*/  IADD3 R3, R3, c[0x0][0x178], RZ ;  /* 0x00005e0003037a10 */ /* 0x001fe20007ffe0ff */
[----:B------:R-:W-:Y:S05]  /*1b60*/  @P3 BRA `(.L_x_546) ;  /* 0xfffffdc000003947 */ /* 0x000fea000383ffff */
.L_x_539:
[----:B------:R-:W-:Y:S02]  /*1b70*/  ULDC.S8 UR4, c[0x0][0x19c] ;  /* 0x0000670000047ab9 */ /* 0x000fe40000000200 */
[----:B------:R-:W-:-:S13]  /*1b80*/  ISETP.NE.AND P0, PT, RZ, UR4, PT ;  /* 0x00000004ff007c0c */ /* 0x000fda000bf05270 */
[----:B------:R-:W-:Y:S05]  /*1b90*/  @!P0 EXIT ;  /* 0x000000000000894d */ /* 0x000fea0003800000 */
[----:B------:R-:W-:Y:S05]  /*1ba0*/  @!P1 EXIT ;  /* 0x000000000000994d */ /* 0x000fea0003800000 */
[----:B------:R-:W-:Y:S02]  /*1bb0*/  MOV R0, c[0x0][0x190] ;  /* 0x0000640000007a02 */ /* 0x000fe40000000f00 */
[----:B------:R-:W-:Y:S02]  /*1bc0*/  FSETP.GT.FTZ.AND P0, PT, R10, RZ, PT ;  /* 0x000000ff0a00720b */ /* 0x000fe40003f14000 */
[----:B0-----:R-:W-:Y:S02]  /*1bd0*/  IADD3 R3, R0, -0x1, RZ ;  /* 0xffffffff00037810 */ /* 0x001fe40007ffe0ff */
[----:B------:R-:W-:Y:S02]  /*1be0*/  FSEL R10, R10, 1, P0 ;  /* 0x3f8000000a0a7808 */ /* 0x000fe40000000000 */
[----:B------:R-:W-:Y:S01]  /*1bf0*/  ISETP.GE.U32.AND P1, PT, R3, 0x3, PT ;  /* 0x000000030300780c */ /* 0x000fe20003f26070 */
[----:B------:R-:W-:Y:S01]  /*1c00*/  IMAD.MOV.U32 R3, RZ, RZ, RZ ;  /* 0x000000ffff037224 */ /* 0x000fe200078e00ff */
[----:B------:R-:W-:-:S11]  /*1c10*/  LOP3.LUT R0, R0, 0x3, RZ, 0xc0, !PT ;  /* 0x0000000300007812 */ /* 0x000fd600078ec0ff */
[----:B------:R-:W-:Y:S05]  /*1c20*/  @!P1 BRA `(.L_x_547) ;  /* 0x000007e000009947 */ /* 0x000fea0003800000 */
[----:B------:R-:W-:Y:S01]  /*1c30*/  IADD3 R4, -R0, c[0x0][0x190], RZ ;  /* 0x0000640000047a10 */ /* 0x000fe20007ffe1ff */
[----:B------:R-:W-:Y:S02]  /*1c40*/  IMAD R3, R2, 0x80, R5 ;  /* 0x0000008002037824 */ /* 0x000fe400078e0205 */
[----:B------:R-:W-:Y:S01]  /*1c50*/  IMAD.MOV.U32 R7, RZ, RZ, 0x4 ;  /* 0x00000004ff077424 */ /* 0x000fe200078e00ff */
[----:B------:R-:W-:Y:S01]  /*1c60*/  ISETP.GT.AND P0, PT, R4, RZ, PT ;  /* 0x000000ff0400720c */ /* 0x000fe20003f04270 */
[----:B------:R-:W-:Y:S02]  /*1c70*/  IMAD R6, R3, c[0x0][0x190], RZ ;  /* 0x0000640003067a24 */ /* 0x000fe400078e02ff */
[----:B------:R-:W-:Y:S02]  /*1c80*/  IMAD.MOV.U32 R3, RZ, RZ, RZ ;  /* 0x000000ffff037224 */ /* 0x000fe400078e00ff */
[----:B------:R-:W-:-:S08]  /*1c90*/  IMAD.WIDE R6, R6, R7, c[0x0][0x170] ;  /* 0x00005c0006067625 */ /* 0x000fd000078e0207 */
[----:B------:R-:W-:Y:S05]  /*1ca0*/  @!P0 BRA `(.L_x_548) ;  /* 0x0000061000008947 */ /* 0x000fea0003800000 */
[----:B------:R-:W-:Y:S02]  /*1cb0*/  ISETP.GT.AND P1, PT, R4, 0xc, PT ;  /* 0x0000000c0400780c */ /* 0x000fe40003f24270 */
[----:B------:R-:W-:-:S11]  /*1cc0*/  PLOP3.LUT P0, PT, PT, PT, PT, 0x80, 0x0 ;  /* 0x000000000000781c */ /* 0x000fd60003f0f070 */
[----:B------:R-:W-:Y:S05]  /*1cd0*/  @!P1 BRA `(.L_x_549) ;  /* 0x000003a000009947 */ /* 0x000fea0003800000 */
[----:B------:R0:W1:Y:S01]  /*1ce0*/  MUFU.RCP R8, R10 ;  /* 0x0000000a00087308 */ /* 0x0000620000001000 */
[----:B------:R-:W-:-:S07]  /*1cf0*/  PLOP3.LUT P0, PT, PT, PT, PT, 0x8, 0x0 ;  /* 0x000000000000781c */ /* 0x000fce0003f0e170 */
.L_x_550:
[----:B------:R-:W2:Y:S04]  /*1d00*/  LDG.E R12, [R6.64] ;  /* 0x00000006060c7981 */ /* 0x000ea8000c1e1900 */
[----:B------:R-:W3:Y:S04]  /*1d10*/  LDG.E R19, [R6.64+0x1c] ;  /* 0x00001c0606137981 */ /* 0x000ee8000c1e1900 */
[----:B------:R-:W4:Y:S04]  /*1d20*/  LDG.E R14, [R6.64+0x4] ;  /* 0x00000406060e7981 */ /* 0x000f28000c1e1900 */
[----:B------:R-:W5:Y:S04]  /*1d30*/  LDG.E R16, [R6.64+0x8] ;  /* 0x0000080606107981 */ /* 0x000f68000c1e1900 */
        /* <DEDUP_REMOVED lines=12> */
[----:B------:R-:W-:-:S04]  /*1e00*/  IADD3 R4, R4, -0x10, RZ ;  /* 0xfffffff004047810 */ /* 0x000fc80007ffe0ff */
[----:B------:R-:W-:Y:S02]  /*1e10*/  ISETP.GT.AND P1, PT, R4, 0xc, PT ;  /* 0x0000000c0400780c */ /* 0x000fe40003f24270 */
[----:B------:R-:W-:Y:S01]  /*1e20*/  IADD3 R3, R3, 0x10, RZ ;  /* 0x0000001003037810 */ /* 0x000fe20007ffe0ff */
[-C--:B-12---:R-:W-:Y:S02]  /*1e30*/  FMUL.FTZ R12, R12, R8.reuse ;  /* 0x000000080c0c7220 */ /* 0x086fe40000410000 */
[----:B---3--:R-:W-:-:S03]  /*1e40*/  FMUL.FTZ R19, R19, R8 ;  /* 0x0000000813137220 */ /* 0x008fc60000410000 */
[----:B------:R1:W-:Y:S01]  /*1e50*/  STG.E [R6.64], R12 ;  /* 0x0000000c06007986 */ /* 0x0003e2000c101906 */
[----:B----4-:R-:W-:-:S03]  /*1e60*/  FMUL.FTZ R14, R14, R8 ;  /* 0x000000080e0e7220 */ /* 0x010fc60000410000 */
[----:B------:R2:W-:Y:S01]  /*1e70*/  STG.E [R6.64+0x1c], R19 ;  /* 0x00001c1306007986 */ /* 0x0005e2000c101906 */
[-C--:B-----5:R-:W-:Y:S02]  /*1e80*/  FMUL.FTZ R16, R16, R8.reuse ;  /* 0x0000000810107220 */ /* 0x0a0fe40000410000 */
[-C--:B------:R-:W-:Y:S01]  /*1e90*/  FMUL.FTZ R18, R18, R8.reuse ;  /* 0x0000000812127220 */ /* 0x080fe20000410000 */
[----:B-1----:R-:W-:Y:S01]  /*1ea0*/  IADD3 R12, P2, R6, 0x40, RZ ;  /* 0x00000040060c7810 */ /* 0x002fe20007f5e0ff */
[-C--:B------:R-:W-:Y:S02]  /*1eb0*/  FMUL.FTZ R20, R20, R8.reuse ;  /* 0x0000000814147220 */ /* 0x080fe40000410000 */
[-C--:B------:R-:W-:Y:S02]  /*1ec0*/  FMUL.FTZ R29, R29, R8.reuse ;  /* 0x000000081d1d7220 */ /* 0x080fe40000410000 */
[-C--:B------:R-:W-:Y:S02]  /*1ed0*/  FMUL.FTZ R27, R27, R8.reuse ;  /* 0x000000081b1b7220 */ /* 0x080fe40000410000 */
[----:B------:R-:W-:-:S02]  /*1ee0*/  FMUL.FTZ R25, R25, R8 ;  /* 0x0000000819197220 */ /* 0x000fc40000410000 */
[-C--:B------:R-:W-:Y:S02]  /*1ef0*/  FMUL.FTZ R23, R23, R8.reuse ;  /* 0x0000000817177220 */ /* 0x080fe40000410000 */
[-C--:B------:R-:W-:Y:S02]  /*1f00*/  FMUL.FTZ R21, R21, R8.reuse ;  /* 0x0000000815157220 */ /* 0x080fe40000410000 */
[-C--:B------:R-:W-:Y:S02]  /*1f10*/  FMUL.FTZ R17, R17, R8.reuse ;  /* 0x0000000811117220 */ /* 0x080fe40000410000 */
[-C--:B------:R-:W-:Y:S02]  /*1f20*/  FMUL.FTZ R9, R9, R8.reuse ;  /* 0x0000000809097220 */ /* 0x080fe40000410000 */
[-C--:B------:R-:W-:Y:S02]  /*1f30*/  FMUL.FTZ R15, R15, R8.reuse ;  /* 0x000000080f0f7220 */ /* 0x080fe40000410000 */
[----:B------:R-:W-:-:S02]  /*1f40*/  FMUL.FTZ R13, R13, R8 ;  /* 0x000000080d0d7220 */ /* 0x000fc40000410000 */
[----:B------:R-:W-:Y:S01]  /*1f50*/  FMUL.FTZ R11, R11, R8 ;  /* 0x000000080b0b7220 */ /* 0x000fe20000410000 */
[----:B------:R-:W-:Y:S01]  /*1f60*/  STG.E [R6.64+0x4], R14 ;  /* 0x0000040e06007986 */ /* 0x000fe2000c101906 */
[----:B--2---:R-:W-:-:S03]  /*1f70*/  IMAD.X R19, RZ, RZ, R7, P2 ;  /* 0x000000ffff137224 */ /* 0x004fc600010e0607 */
[----:B------:R-:W-:Y:S04]  /*1f80*/  STG.E [R6.64+0x8], R16 ;  /* 0x0000081006007986 */ /* 0x000fe8000c101906 */
        /* <DEDUP_REMOVED lines=11> */
[----:B------:R1:W-:Y:S02]  /*2040*/  STG.E [R6.64+0x3c], R11 ;  /* 0x00003c0b06007986 */ /* 0x0003e4000c101906 */
[----:B-1----:R-:W-:-:S02]  /*2050*/  IMAD.MOV.U32 R6, RZ, RZ, R12 ;  /* 0x000000ffff067224 */ /* 0x002fc400078e000c */
[----:B------:R-:W-:Y:S01]  /*2060*/  IMAD.MOV.U32 R7, RZ, RZ, R19 ;  /* 0x000000ffff077224 */ /* 0x000fe200078e0013 */
[----:B------:R-:W-:Y:S05]  /*2070*/  @P1 BRA `(.L_x_550) ;  /* 0xfffffc8000001947 */ /* 0x000fea000383ffff */
.L_x_549:
[----:B------:R-:W-:-:S13]  /*2080*/  ISETP.GT.AND P1, PT, R4, 0x4, PT ;  /* 0x000000040400780c */ /* 0x000fda0003f24270 */
[----:B------:R-:W-:Y:S05]  /*2090*/  @!P1 BRA `(.L_x_551) ;  /* 0x0000020000009947 */ /* 0x000fea0003800000 */
[----:B------:R-:W2:Y:S04]  /*20a0*/  LDG.E R8, [R6.64] ;  /* 0x0000000606087981 */ /* 0x000ea8000c1e1900 */
[----:B------:R-:W3:Y:S04]  /*20b0*/  LDG.E R11, [R6.64+0x4] ;  /* 0x00000406060b7981 */ /* 0x000ee8000c1e1900 */
[----:B------:R-:W4:Y:S04]  /*20c0*/  LDG.E R12, [R6.64+0x8] ;  /* 0x00000806060c7981 */ /* 0x000f28000c1e1900 */
[----:B------:R-:W5:Y:S04]  /*20d0*/  LDG.E R14, [R6.64+0xc] ;  /* 0x00000c06060e7981 */ /* 0x000f68000c1e1900 */
[----:B------:R-:W5:Y:S04]  /*20e0*/  LDG.E R16, [R6.64+0x10] ;  /* 0x0000100606107981 */ /* 0x000f68000c1e1900 */
[----:B------:R-:W5:Y:S04]  /*20f0*/  LDG.E R18, [R6.64+0x14] ;  /* 0x0000140606127981 */ /* 0x000f68000c1e1900 */
[----:B------:R-:W5:Y:S04]  /*2100*/  LDG.E R20, [R6.64+0x18] ;  /* 0x0000180606147981 */ /* 0x000f68000c1e1900 */
[----:B------:R-:W5:Y:S01]  /*2110*/  LDG.E R22, [R6.64+0x1c] ;  /* 0x00001c0606167981 */ /* 0x000f62000c1e1900 */
[----:B------:R-:W2:Y:S01]  /*2120*/  MUFU.RCP R23, R10 ;  /* 0x0000000a00177308 */ /* 0x000ea20000001000 */
[----:B------:R-:W-:-:S02]  /*2130*/  PLOP3.LUT P0, PT, PT, PT, PT, 0x8, 0x0 ;  /* 0x000000000000781c */ /* 0x000fc40003f0e170 */
[----:B------:R-:W-:Y:S02]  /*2140*/  IADD3 R3, R3, 0x8, RZ ;  /* 0x0000000803037810 */ /* 0x000fe40007ffe0ff */
[----:B------:R-:W-:Y:S01]  /*2150*/  IADD3 R4, R4, -0x8, RZ ;  /* 0xfffffff804047810 */ /* 0x000fe20007ffe0ff */
[-C--:B--2---:R-:W-:Y:S01]  /*2160*/  FMUL.FTZ R9, R8, R23.reuse ;  /* 0x0000001708097220 */ /* 0x084fe20000410000 */
[----:B------:R-:W-:Y:S01]  /*2170*/  IADD3 R8, P1, R6, 0x20, RZ ;  /* 0x0000002006087810 */ /* 0x000fe20007f3e0ff */
[----:B---3--:R-:W-:-:S03]  /*2180*/  FMUL.FTZ R11, R11, R23 ;  /* 0x000000170b0b7220 */ /* 0x008fc60000410000 */
[----:B------:R1:W-:Y:S01]  /*2190*/  STG.E [R6.64], R9 ;  /* 0x0000000906007986 */ /* 0x0003e2000c101906 */
[----:B----4-:R-:W-:-:S03]  /*21a0*/  FMUL.FTZ R13, R12, R23 ;  /* 0x000000170c0d7220 */ /* 0x010fc60000410000 */
[----:B------:R-:W-:Y:S01]  /*21b0*/  STG.E [R6.64+0x4], R11 ;  /* 0x0000040b06007986 */ /* 0x000fe2000c101906 */
[----:B-----5:R-:W-:-:S03]  /*21c0*/  FMUL.FTZ R15, R14, R23 ;  /* 0x000000170e0f7220 */ /* 0x020fc60000410000 */
[----:B------:R-:W-:Y:S01]  /*21d0*/  STG.E [R6.64+0x8], R13 ;  /* 0x0000080d06007986 */ /* 0x000fe2000c101906 */
[----:B------:R-:W-:-:S03]  /*21e0*/  FMUL.FTZ R17, R16, R23 ;  /* 0x0000001710117220 */ /* 0x000fc60000410000 */
[----:B------:R-:W-:Y:S01]  /*21f0*/  STG.E [R6.64+0xc], R15 ;  /* 0x00000c0f06007986 */ /* 0x000fe2000c101906 */
[----:B-1----:R-:W-:Y:S02]  /*2200*/  IMAD.X R9, RZ, RZ, R7, P1 ;  /* 0x000000ffff097224 */ /* 0x002fe400008e0607 */
[-C--:B------:R-:W-:Y:S01]  /*2210*/  FMUL.FTZ R19, R18, R23.reuse ;  /* 0x0000001712137220 */ /* 0x080fe20000410000 */
[----:B------:R-:W-:Y:S01]  /*2220*/  STG.E [R6.64+0x10], R17 ;  /* 0x0000101106007986 */ /* 0x000fe2000c101906 */
[----:B------:R-:W-:-:S03]  /*2230*/  FMUL.FTZ R21, R20, R23 ;  /* 0x0000001714157220 */ /* 0x000fc60000410000 */
[----:B------:R-:W-:Y:S01]  /*2240*/  STG.E [R6.64+0x14], R19 ;  /* 0x0000141306007986 */ /* 0x000fe2000c101906 */
[----:B------:R-:W-:-:S03]  /*2250*/  FMUL.FTZ R23, R22, R23 ;  /* 0x0000001716177220 */ /* 0x000fc60000410000 */
[----:B------:R-:W-:Y:S04]  /*2260*/  STG.E [R6.64+0x18], R21 ;  /* 0x0000181506007986 */ /* 0x000fe8000c101906 */
[----:B------:R1:W-:Y:S02]  /*2270*/  STG.E [R6.64+0x1c], R23 ;  /* 0x00001c1706007986 */ /* 0x0003e4000c101906 */
[----:B-1----:R-:W-:Y:S02]  /*2280*/  IMAD.MOV.U32 R6, RZ, RZ, R8 ;  /* 0x000000ffff067224 */ /* 0x002fe400078e0008 */
[----:B------:R-:W-:Y:S02]  /*2290*/  IMAD.MOV.U32 R7, RZ, RZ, R9 ;  /* 0x000000ffff077224 */ /* 0x000fe400078e0009 */
.L_x_551:
[----:B------:R-:W-:-:S13]  /*22a0*/  ISETP.NE.OR P0, PT, R4, RZ, P0 ;  /* 0x000000ff0400720c */ /* 0x000fda0000705670 */
[----:B------:R-:W-:Y:S05]  /*22b0*/  @!P0 BRA `(.L_x_547) ;  /* 0x0000015000008947 */ /* 0x000fea0003800000 */
.L_x_548:
[----:B------:R1:W2:Y:S02]  /*22c0*/  MUFU.RCP R19, R10 ;  /* 0x0000000a00137308 */ /* 0x0002a40000001000 */
.L_x_552:
[----:B------:R-:W3:Y:S04]  /*22d0*/  LDG.E R8, [R6.64] ;  /* 0x0000000606087981 */ /* 0x000ee8000c1e1900 */
[----:B------:R-:W4:Y:S04]  /*22e0*/  LDG.E R11, [R6.64+0x4] ;  /* 0x00000406060b7981 */ /* 0x000f28000c1e1900 */
[----:B------:R-:W5:Y:S04]  /*22f0*/  LDG.E R12, [R6.64+0x8] ;  /* 0x00000806060c7981 */ /* 0x000f68000c1e1900 */
[----:B--2---:R-:W2:Y:S01]  /*2300*/  LDG.E R14, [R6.64+0xc] ;  /* 0x00000c06060e7981 */ /* 0x004ea2000c1e1900 */
[----:B------:R-:W-:-:S02]  /*2310*/  IADD3 R4, R4, -0x4, RZ ;  /* 0xfffffffc04047810 */ /* 0x000fc40007ffe0ff */
[----:B------:R-:W-:Y:S02]  /*2320*/  IADD3 R3, R3, 0x4, RZ ;  /* 0x0000000403037810 */ /* 0x000fe40007ffe0ff */
[----:B------:R-:W-:Y:S01]  /*2330*/  ISETP.NE.AND P0, PT, R4, RZ, PT ;  /* 0x000000ff0400720c */ /* 0x000fe20003f05270 */
[-C--:B---3--:R-:W-:Y:S01]  /*2340*/  FMUL.FTZ R9, R8, R19.reuse ;  /* 0x0000001308097220 */ /* 0x088fe20000410000 */
[----:B------:R-:W-:Y:S01]  /*2350*/  IADD3 R8, P1, R6, 0x10, RZ ;  /* 0x0000001006087810 */ /* 0x000fe20007f3e0ff */
[----:B----4-:R-:W-:-:S03]  /*2360*/  FMUL.FTZ R11, R11, R19 ;  /* 0x000000130b0b7220 */ /* 0x010fc60000410000 */
[----:B------:R-:W-:Y:S01]  /*2370*/  STG.E [R6.64], R9 ;  /* 0x0000000906007986 */ /* 0x000fe2000c101906 */
[----:B------:R-:W-:Y:S02]  /*2380*/  IMAD.X R17, RZ, RZ, R7, P1 ;  /* 0x000000ffff117224 */ /* 0x000fe400008e0607 */
[-C--:B-----5:R-:W-:Y:S01]  /*2390*/  FMUL.FTZ R13, R12, R19.reuse ;  /* 0x000000130c0d7220 */ /* 0x0a0fe20000410000 */
[----:B------:R-:W-:Y:S01]  /*23a0*/  STG.E [R6.64+0x4], R11 ;  /* 0x0000040b06007986 */ /* 0x000fe2000c101906 */
[----:B--2---:R-:W-:-:S03]  /*23b0*/  FMUL.FTZ R15, R14, R19 ;  /* 0x000000130e0f7220 */ /* 0x004fc60000410000 */
[----:B------:R-:W-:Y:S04]  /*23c0*/  STG.E [R6.64+0x8], R13 ;  /* 0x0000080d06007986 */ /* 0x000fe8000c101906 */
[----:B------:R2:W-:Y:S02]  /*23d0*/  STG.E [R6.64+0xc], R15 ;  /* 0x00000c0f06007986 */ /* 0x0005e4000c101906 */
[----:B--2---:R-:W-:Y:S02]  /*23e0*/  IMAD.MOV.U32 R6, RZ, RZ, R8 ;  /* 0x000000ffff067224 */ /* 0x004fe400078e0008 */
[----:B------:R-:W-:Y:S01]  /*23f0*/  IMAD.MOV.U32 R7, RZ, RZ, R17 ;  /* 0x000000ffff077224 */ /* 0x000fe200078e0011 */
[----:B------:R-:W-:Y:S05]  /*2400*/  @P0 BRA `(.L_x_552) ;  /* 0xfffffec000000947 */ /* 0x000fea000383ffff */
.L_x_547:
[----:B------:R-:W-:-:S13]  /*2410*/  ISETP.NE.AND P0, PT, R0, RZ, PT ;  /* 0x000000ff0000720c */ /* 0x000fda0003f05270 */
[----:B------:R-:W-:Y:S05]  /*2420*/  @!P0 EXIT ;  /* 0x000000000000894d */ /* 0x000fea0003800000 */
[----:B------:R-:W-:Y:S01]  /*2430*/  IMAD R2, R2, 0x80, R5 ;  /* 0x0000008002027824 */ /* 0x000fe200078e0205 */
[----:B------:R2:W3:Y:S01]  /*2440*/  MUFU.RCP R9, R10 ;  /* 0x0000000a00097308 */ /* 0x0004e20000001000 */
[----:B------:R-:W-:Y:S02]  /*2450*/  IMAD.MOV.U32 R4, RZ, RZ, 0x4 ;  /* 0x00000004ff047424 */ /* 0x000fe400078e00ff */
[----:B------:R-:W-:-:S04]  /*2460*/  IMAD R3, R2, c[0x0][0x190], R3 ;  /* 0x0000640002037a24 */ /* 0x000fc800078e0203 */
[----:B------:R-:W-:-:S04]  /*2470*/  IMAD.WIDE R2, R3, R4, c[0x0][0x170] ;  /* 0x00005c0003027625 */ /* 0x000fc800078e0204 */
[----:B------:R-:W-:Y:S02]  /*2480*/  IMAD.MOV.U32 R4, RZ, RZ, R2 ;  /* 0x000000ffff047224 */ /* 0x000fe400078e0002 */
[----:B--2---:R-:W-:Y:S02]  /*2490*/  IMAD.MOV.U32 R7, RZ, RZ, R3 ;  /* 0x000000ffff077224 */ /* 0x004fe400078e0003 */
.L_x_553:
[----:B--2---:R-:W-:Y:S02]  /*24a0*/  IMAD.MOV.U32 R2, RZ, RZ, R4 ;  /* 0x000000ffff027224 */ /* 0x004fe400078e0004 */
[----:B------:R-:W-:-:S05]  /*24b0*/  IMAD.MOV.U32 R3, RZ, RZ, R7 ;  /* 0x000000ffff037224 */ /* 0x000fca00078e0007 */
[----:B------:R-:W2:Y:S01]  /*24c0*/  LDG.E R4, [R2.64] ;  /* 0x0000000602047981 */ /* 0x000ea2000c1e1900 */
[----:B------:R-:W-:-:S04]  /*24d0*/  IADD3 R0, R0, -0x1, RZ ;  /* 0xffffffff00007810 */ /* 0x000fc80007ffe0ff */
[----:B------:R-:W-:Y:S01]  /*24e0*/  ISETP.NE.AND P0, PT, R0, RZ, PT ;  /* 0x000000ff0000720c */ /* 0x000fe20003f05270 */
[----:B--23--:R-:W-:Y:S01]  /*24f0*/  FMUL.FTZ R5, R4, R9 ;  /* 0x0000000904057220 */ /* 0x00cfe20000410000 */
[----:B------:R-:W-:-:S04]  /*2500*/  IADD3 R4, P1, R2, 0x4, RZ ;  /* 0x0000000402047810 */ /* 0x000fc80007f3e0ff */
[----:B------:R2:W-:Y:S01]  /*2510*/  STG.E [R2.64], R5 ;  /* 0x0000000502007986 */ /* 0x0005e2000c101906 */
[----:B------:R-:W-:-:S06]  /*2520*/  IMAD.X R7, RZ, RZ, R3, P1 ;  /* 0x000000ffff077224 */ /* 0x000fcc00008e0603 */
[----:B------:R-:W-:Y:S05]  /*2530*/  @P0 BRA `(.L_x_553) ;  /* 0xffffff6000000947 */ /* 0x000fea000383ffff */
[----:B------:R-:W-:Y:S05]  /*2540*/  EXIT ;  /* 0x000000000000794d */ /* 0x000fea0003800000 */
.L_x_554:
        /* <DEDUP_REMOVED lines=11> */
.L_x_11155:


//--------------------- .text._ZN4vllm3moe10topkGatingILi1ELi1ELi4ELi2ELi32El13__nv_bfloat16LNS0_11ScoringFuncE1EEEvPKT5_PKbPfiPT4_PiiiibPKf --------------------------
	.section	.text._ZN4vllm3moe10topkGatingILi1ELi1ELi4ELi2ELi32El13__nv_bfloat16LNS0_11ScoringFuncE1EEEvPKT5_PKbPfiPT4_PiiiibPKf,"ax",@progbits
	.sectioninfo	@"SHI_REGISTERS=32"
	.align	128
        .global         _ZN4vllm3moe10topkGatingILi1ELi1ELi4ELi2ELi32El13__nv_bfloat16LNS0_11ScoringFuncE1EEEvPKT5_PKbPfiPT4_PiiiibPKf
        .type           _ZN4vllm3moe10topkGatingILi1ELi1ELi4ELi2ELi32El13__nv_bfloat16LNS0_11ScoringFuncE1EEEvPKT5_PKbPfiPT4_PiiiibPKf,@function
        .size           _ZN4vllm3moe10topkGatingILi1ELi1ELi4ELi2ELi32El13__nv_bfloat16LNS0_11ScoringFuncE1EEEvPKT5_PKbPfiPT4_PiiiibPKf,(.L_x_11156 - _ZN4vllm3moe10topkGatingILi1ELi1ELi4ELi2ELi32El13__nv_bfloat16LNS0_11ScoringFuncE1EEEvPKT5_PKbPfiPT4_PiiiibPKf)
        .other          _ZN4vllm3moe10topkGatingILi1ELi1ELi4ELi2ELi32El13__nv_bfloat16LNS0_11ScoringFuncE1EEEvPKT5_PKbPfiPT4_PiiiibPKf,@"STO_CUDA_ENTRY STV_DEFAULT"
_ZN4vllm3moe10topkGatingILi1ELi1ELi4ELi2ELi32El13__nv_bfloat16LNS0_11ScoringFuncE1EEEvPKT5_PKbPfiPT4_PiiiibPKf:
.text._ZN4vllm3moe10topkGatingILi1ELi1ELi4ELi2ELi32El13__nv_bfloat16LNS0_11ScoringFuncE1EEEvPKT5_PKbPfiPT4_PiiiibPKf:
[----:B------:R-:W-:Y:S02]  /*0000*/  IMAD.MOV.U32 R1, RZ, RZ, c[0x0][0x28] ;  /* 0x00000a00ff017624 */ /* 0x000fe400078e00ff */
[----:B------:R-:W0:Y:S01]  /*0010*/  S2R R10, SR_TID.Y ;  /* 0x00000000000a7919 */ /* 0x000e220000002200 */
[----:B------:R-:W-:Y:S02]  /*0020*/  ULDC.64 UR10, c[0x0][0x188] ;  /* 0x00006200000a7ab9 */ /* 0x000fe40000000a00 */
[----:B------:R-:W-:Y:S01]  /*0030*/  ULDC.64 UR8, c[0x0][0x180] ;  /* 0x0000600000087ab9 */ /* 0x000fe20000000a00 */
[----:B------:R-:W0:Y:S04]  /*0040*/  S2R R11, SR_TID.X ;  /* 0x00000000000b7919 */ /* 0x000e280000002100 */
[----:B------:R-:W1:Y:S01]  /*0050*/  S2R R12, SR_CTAID.X ;  /* 0x00000000000c7919 */ /* 0x000e620000002500 */
[----:B0-----:R-:W-:-:S05]  /*0060*/  IMAD R3, R10, 0x20, R11 ;  /* 0x000000200a037824 */ /* 0x001fca00078e020b */
[----:B-1----:R-:W-:-:S04]  /*0070*/  LEA R0, R12, R3, 0x7 ;  /* 0x000000030c007211 */ /* 0x002fc800078e38ff */
[----:B------:R-:W-:-:S13]  /*0080*/  ISETP.GE.AND P0, PT, R0, c[0x0][0x178], PT ;  /* 0x00005e0000007a0c */ /* 0x000fda0003f06270 */
[----:B------:R-:W-:Y:S05]  /*0090*/  @P0 EXIT ;  /* 0x000000000000094d */ /* 0x000fea0003800000 */
[----:B------:R-:W-:Y:S01]  /*00a0*/  IMAD.MOV.U32 R5, RZ, RZ, 0x2 ;  /* 0x00000002ff057424 */ /* 0x000fe200078e00ff */
[----:B------:R-:W-:-:S03]  /*00b0*/  ULDC.64 UR6, c[0x0][0x118] ;  /* 0x0000460000067ab9 */ /* 0x000fc60000000a00 */
[----:B------:R-:W-:-:S06]  /*00c0*/  IMAD.WIDE R2, R0, R5, c[0x0][0x160] ;  /* 0x0000580000027625 */ /* 0x000fcc00078e0205 */
[----:B------:R0:W2:Y:S01]  /*00d0*/  LDG.E.U16 R2, [R2.64] ;  /* 0x0000000602027981 */ /* 0x0000a2000c1e1500 */
[----:B------:R-:W-:-:S04]  /*00e0*/  ISETP.NE.U32.AND P0, PT, RZ, c[0x0][0x168], PT ;  /* 0x00005a00ff007a0c */ /* 0x000fc80003f05070 */
[----:B------:R-:W-:-:S13]  /*00f0*/  ISETP.NE.AND.EX P0, PT, RZ, c[0x0][0x16c], PT, P0 ;  /* 0x00005b00ff007a0c */ /* 0x000fda0003f05300 */
[----:B------:R-:W-:-:S04]  /*0100*/  @P0 IADD3 R6, P1, R0, c[0x0][0x168], RZ ;  /* 0x00005a0000060a10 */ /* 0x000fc80007f3e0ff */
[----:B------:R-:W-:-:S05]  /*0110*/  @P0 LEA.HI.X.SX32 R7, R0, c[0x0][0x16c], 0x1, P1 ;  /* 0x00005b0000070a11 */ /* 0x000fca00008f0eff */
[----:B------:R-:W3:Y:S01]  /*0120*/  @P0 LDG.E.U8 R6, [R6.64] ;  /* 0x0000000606060981 */ /* 0x000ee2000c1e1100 */
[----:B0-----:R-:W-:Y:S01]  /*0130*/  IMAD.MOV.U32 R3, RZ, RZ, 0x1 ;  /* 0x00000001ff037424 */ /* 0x001fe200078e00ff */
[----:B------:R-:W-:Y:S01]  /*0140*/  HFMA2.MMA R9, -RZ, RZ, 0, 5.9604644775390625e-08 ;  /* 0x00000001ff097435 */ /* 0x000fe200000001ff */
[----:B------:R-:W-:Y:S01]  /*0150*/  IMAD.MOV.U32 R13, RZ, RZ, RZ ;  /* 0x000000ffff0d7224 */ /* 0x000fe200078e00ff */
[----:B--2---:R-:W-:-:S05]  /*0160*/  PRMT R2, RZ, 0x5410, R2 ;  /* 0x00005410ff027816 */ /* 0x004fca0000000002 */
[----:B------:R-:W-:-:S06]  /*0170*/  FMUL.FTZ R4, R2, -1.4426950216293334961 ;  /* 0xbfb8aa3b02047820 */ /* 0x000fcc0000410000 */
[----:B------:R-:W0:Y:S02]  /*0180*/  MUFU.EX2 R4, R4 ;  /* 0x0000000400047308 */ /* 0x000e240000000800 */
[----:B0-----:R-:W-:Y:S01]  /*0190*/  FADD.FTZ R8, R4, 1 ;  /* 0x3f80000004087421 */ /* 0x001fe20000010000 */
[----:B---3--:R-:W-:-:S04]  /*01a0*/  @P0 ISETP.NE.AND P1, PT, R6, RZ, PT ;  /* 0x000000ff0600020c */ /* 0x008fc80003f25270 */
[----:B------:R-:W-:Y:S01]  /*01b0*/  @P0 SEL R2, RZ, 0x1, P1 ;  /* 0x00000001ff020807 */ /* 0x000fe20000800000 */
[----:B------:R-:W0:Y:S01]  /*01c0*/  MUFU.RCP R8, R8 ;  /* 0x0000000800087308 */ /* 0x000e220000001000 */
[----:B------:R-:W-:Y:S02]  /*01d0*/  ISETP.LE.AND P1, PT, R3, c[0x0][0x190], PT ;  /* 0x0000640003007a0c */ /* 0x000fe40003f23270 */
[----:B------:R-:W-:Y:S02]  /*01e0*/  @!P0 PRMT R2, R9, 0x7610, R2 ;  /* 0x0000761009028816 */ /* 0x000fe40000000002 */
[----:B0-----:R-:W-:-:S04]  /*01f0*/  FSETP.GEU.FTZ.AND P2, PT, |R8|, +INF , PT ;  /* 0x7f8000000800780b */ /* 0x001fc80003f5e200 */
[----:B------:R-:W-:-:S05]  /*0200*/  FSEL R15, R8, RZ, !P2 ;  /* 0x000000ff080f7208 */ /* 0x000fca0005000000 */
[----:B------:R-:W-:Y:S05]  /*0210*/  @!P1 BRA `(.L_x_555) ;  /* 0x00000d8000009947 */ /* 0x000fea0003800000 */
[----:B------:R-:W-:Y:S01]  /*0220*/  ULDC.S8 UR4, c[0x0][0x19c] ;  /* 0x0000670000047ab9 */ /* 0x000fe20000000200 */
[----:B------:R-:W-:Y:S02]  /*0230*/  ISETP.LE.AND P0, PT, R3, c[0x0][0x194], PT ;  /* 0x0000650003007a0c */ /* 0x000fe40003f03270 */
[----:B------:R-:W-:Y:S02]  /*0240*/  ISETP.NE.AND P2, PT, RZ, UR4, PT ;  /* 0x00000004ff007c0c */ /* 0x000fe4000bf45270 */
[----:B------:R-:W-:Y:S02]  /*0250*/  PRMT R2, R2, 0x9910, RZ ;  /* 0x0000991002027816 */ /* 0x000fe400000000ff */
[----:B------:R-:W-:-:S04]  /*0260*/  ISETP.LT.AND P0, PT, RZ, c[0x0][0x198], !P0 ;  /* 0x00006600ff007a0c */ /* 0x000fc80004701270 */
[----:B------:R-:W-:Y:S01]  /*0270*/  ISETP.NE.AND P0, PT, R2, RZ, P0 ;  /* 0x000000ff0200720c */ /* 0x000fe20000705270 */
[----:B------:R-:W-:-:S05]  /*0280*/  IMAD.MOV.U32 R2, RZ, RZ, c[0x0][0x190] ;  /* 0x00006400ff027624 */ /* 0x000fca00078e00ff */
[C---:B------:R-:W-:Y:S02]  /*0290*/  LOP3.LUT R14, R2.reuse, 0x3, RZ, 0xc0, !PT ;  /* 0x00000003020e7812 */ /* 0x040fe400078ec0ff */
[----:B------:R-:W-:Y:S01]  /*02a0*/  IADD3 R2, R2, -0x1, RZ ;  /* 0xffffffff02027810 */ /* 0x000fe20007ffe0ff */
[----:B------:R-:W-:Y:S05]  /*02b0*/  @!P2 BRA `(.L_x_556) ;  /* 0x000006f00000a947 */ /* 0x000fea0003800000 */
[----:B------:R-:W-:Y:S01]  /*02c0*/  ISETP.GE.U32.AND P2, PT, R2, 0x3, PT ;  /* 0x000000030200780c */ /* 0x000fe20003f46070 */
[----:B------:R-:W-:Y:S01]  /*02d0*/  IMAD.MOV.U32 R20, RZ, RZ, RZ ;  /* 0x000000ffff147224 */ /* 0x000fe200078e00ff */
[----:B------:R-:W-:Y:S02]  /*02e0*/  ISETP.NE.AND P3, PT, R14, RZ, PT ;  /* 0x000000ff0e00720c */ /* 0x000fe40003f65270 */
[----:B------:R-:W-:-:S09]  /*02f0*/  MOV R13, RZ ;  /* 0x000000ff000d7202 */ /* 0x000fd20000000f00 */
[----:B------:R-:W-:Y:S05]  /*0300*/  @!P2 BRA `(.L_x_557) ;  /* 0x000003900000a947 */ /* 0x000fea0003800000 */
[----:B------:R-:W-:Y:S01]  /*0310*/  IADD3 R3, R11, c[0x0][0x178], RZ ;  /* 0x00005e000b037a10 */ /* 0x000fe20007ffe0ff */
[----:B------:R-:W-:Y:S01]  /*0320*/  IMAD.MOV R2, RZ, RZ, -c[0x0][0x194] ;  /* 0x80006500ff027624 */ /* 0x000fe200078e02ff */
[C---:B------:R-:W-:Y:S01]  /*0330*/  LEA R7, R12.reuse, R11, 0x7 ;  /* 0x0000000b0c077211 */ /* 0x040fe200078e38ff */
[----:B------:R-:W-:Y:S01]  /*0340*/  IMAD.MOV.U32 R18, RZ, RZ, c[0x0][0x178] ;  /* 0x00005e00ff127624 */ /* 0x000fe200078e00ff */
[----:B------:R-:W-:Y:S01]  /*0350*/  HFMA2.MMA R13, -RZ, RZ, 0, 0 ;  /* 0x00000000ff0d7435 */ /* 0x000fe200000001ff */
[----:B------:R-:W-:Y:S01]  /*0360*/  IMAD R17, R12, 0x80, R3 ;  /* 0x000000800c117824 */ /* 0x000fe200078e0203 */
[----:B------:R-:W-:Y:S01]  /*0370*/  SHF.R.S32.HI R3, RZ, 0x1f, R2 ;  /* 0x0000001fff037819 */ /* 0x000fe20000011402 */
[----:B------:R-:W-:Y:S01]  /*0380*/  IMAD R7, R10, 0x20, R7 ;  /* 0x000000200a077824 */ /* 0x000fe200078e0207 */
[----:B------:R-:W-:Y:S01]  /*0390*/  IADD3 R16, R14, -c[0x0][0x190], RZ ;  /* 0x800064000e107a10 */ /* 0x000fe20007ffe0ff */
[----:B------:R-:W-:Y:S01]  /*03a0*/  IMAD R21, R0, c[0x0][0x190], RZ ;  /* 0x0000640000157a24 */ /* 0x000fe200078e02ff */
[----:B------:R-:W-:Y:S01]  /*03b0*/  MOV R19, R0 ;  /* 0x0000000000137202 */ /* 0x000fe20000000f00 */
[----:B------:R-:W-:Y:S01]  /*03c0*/  IMAD.MOV.U32 R20, RZ, RZ, RZ ;  /* 0x000000ffff147224 */ /* 0x000fe200078e00ff */
[----:B------:R-:W-:Y:S01]  /*03d0*/  SEL R2, R2, 0x1, P0 ;  /* 0x0000000102027807 */ /* 0x000fe20000000000 */
[----:B------:R-:W-:Y:S01]  /*03e0*/  IMAD R17, R10, 0x20, R17 ;  /* 0x000000200a117824 */ /* 0x000fe200078e0211 */
[----:B------:R-:W-:Y:S01]  /*03f0*/  SEL R3, R3, RZ, P0 ;  /* 0x000000ff03037207 */ /* 0x000fe20000000000 */
[--C-:B------:R-:W-:Y:S01]  /*0400*/  IMAD R23, R5, c[0x0][0x178], R7.reuse ;  /* 0x00005e0005177a24 */ /* 0x100fe200078e0207 */
[----:B------:R-:W-:Y:S01]  /*0410*/  ULDC.64 UR4, c[0x0][0x170] ;  /* 0x00005c0000047ab9 */ /* 0x000fe20000000a00 */
[----:B------:R-:W-:-:S02]  /*0420*/  IMAD R25, R18, 0x3, R7 ;  /* 0x0000000312197824 */ /* 0x000fc400078e0207 */
.L_x_558:
[----:B------:R-:W-:Y:S01]  /*0430*/  MOV R7, UR5 ;  /* 0x0000000500077c02 */ /* 0x000fe20008000f00 */
[----:B------:R-:W-:Y:S01]  /*0440*/  IMAD.U32 R6, RZ, RZ, UR4 ;  /* 0x00000004ff067e24 */ /* 0x000fe2000f8e00ff */
[----:B------:R-:W-:Y:S01]  /*0450*/  MOV R4, UR10 ;  /* 0x0000000a00047c02 */ /* 0x000fe20008000f00 */
[----:B------:R-:W-:Y:S01]  /*0460*/  IMAD.U32 R8, RZ, RZ, UR8 ;  /* 0x00000008ff087e24 */ /* 0x000fe2000f8e00ff */
[----:B------:R-:W-:Y:S01]  /*0470*/  IADD3 R16, R16, 0x4, RZ ;  /* 0x0000000410107810 */ /* 0x000fe20007ffe0ff */
[----:B------:R-:W-:Y:S01]  /*0480*/  IMAD.U32 R9, RZ, RZ, UR9 ;  /* 0x00000009ff097e24 */ /* 0x000fe2000f8e00ff */
[----:B------:R-:W-:Y:S01]  /*0490*/  UIADD3 UR10, UP0, UR10, 0x10, URZ ;  /* 0x000000100a0a7890 */ /* 0x000fe2000ff1e03f */
[----:B------:R-:W-:Y:S01]  /*04a0*/  IMAD.U32 R5, RZ, RZ, UR11 ;  /* 0x0000000bff057e24 */ /* 0x000fe2000f8e00ff */
[----:B------:R-:W-:Y:S01]  /*04b0*/  ISETP.NE.AND P2, PT, R16, RZ, PT ;  /* 0x000000ff1000720c */ /* 0x000fe20003f45270 */
[C---:B------:R-:W-:Y:S01]  /*04c0*/  IMAD.WIDE R6, R21.reuse, 0x4, R6 ;  /* 0x0000000415067825 */ /* 0x040fe200078e0206 */
[----:B------:R-:W-:Y:S01]  /*04d0*/  UIADD3 UR8, UP1, UR8, 0x20, URZ ;  /* 0x0000002008087890 */ /* 0x000fe2000ff3e03f */
[----:B------:R-:W-:Y:S01]  /*04e0*/  IADD3 R20, R20, 0x4, RZ ;  /* 0x0000000414147810 */ /* 0x000fe20007ffe0ff */
[----:B------:R-:W-:Y:S01]  /*04f0*/  UIADD3 UR4, UP2, UR4, 0x10, URZ ;  /* 0x0000001004047890 */ /* 0x000fe2000ff5e03f */
[----:B------:R-:W-:Y:S01]  /*0500*/  IMAD.WIDE R8, R21, 0x8, R8 ;  /* 0x0000000815087825 */ /* 0x000fe200078e0208 */
[----:B------:R-:W-:Y:S01]  /*0510*/  STG.E [R6.64], R15 ;  /* 0x0000000f06007986 */ /* 0x000fe2000c101906 */
[----:B------:R-:W-:-:S02]  /*0520*/  UIADD3.X UR11, URZ, UR11, URZ, UP0, !UPT ;  /* 0x0000000b3f0b7290 */ /* 0x000fc400087fe43f */
[----:B------:R-:W-:Y:S01]  /*0530*/  IMAD.WIDE R4, R21, 0x4, R4 ;  /* 0x0000000415047825 */ /* 0x000fe200078e0204 */
[----:B------:R-:W-:Y:S01]  /*0540*/  STG.E.64 [R8.64], R2 ;  /* 0x0000000208007986 */ /* 0x000fe2000c101b06 */
[----:B------:R-:W-:Y:S02]  /*0550*/  UIADD3.X UR9, URZ, UR9, URZ, UP1, !UPT ;  /* 0x000000093f097290 */ /* 0x000fe40008ffe43f */
[C---:B------:R-:W-:Y:S01]  /*0560*/  FADD.FTZ R22, R15.reuse, R13 ;  /* 0x0000000d0f167221 */ /* 0x040fe20000010000 */
[----:B------:R0:W-:Y:S01]  /*0570*/  STG.E [R4.64], R19 ;  /* 0x0000001304007986 */ /* 0x0001e2000c101906 */
[----:B------:R-:W-:Y:S02]  /*0580*/  UIADD3.X UR5, URZ, UR5, URZ, UP2, !UPT ;  /* 0x000000053f057290 */ /* 0x000fe400097fe43f */
[C---:B------:R-:W-:Y:S01]  /*0590*/  FADD.FTZ R22, R15.reuse, R22 ;  /* 0x000000160f167221 */ /* 0x040fe20000010000 */
[----:B------:R-:W-:Y:S03]  /*05a0*/  STG.E [R6.64+0x4], R15 ;  /* 0x0000040f06007986 */ /* 0x000fe6000c101906 */
[C---:B------:R-:W-:Y:S01]  /*05b0*/  FADD.FTZ R22, R15.reuse, R22 ;  /* 0x000000160f167221 */ /* 0x040fe20000010000 */
[----:B------:R-:W-:Y:S03]  /*05c0*/  STG.E.64 [R8.64+0x8], R2 ;  /* 0x0000080208007986 */ /* 0x000fe6000c101b06 */
[----:B------:R-:W-:Y:S01]  /*05d0*/  FADD.FTZ R13, R15, R22 ;  /* 0x000000160f0d7221 */ /* 0x000fe20000010000 */
[----:B------:R1:W-:Y:S01]  /*05e0*/  STG.E [R4.64+0x4], R17 ;  /* 0x0000041104007986 */ /* 0x0003e2000c101906 */
[----:B0-----:R-:W-:-:S03]  /*05f0*/  IMAD R19, R18, 0x4, R19 ;  /* 0x0000000412137824 */ /* 0x001fc600078e0213 */
[----:B------:R-:W-:Y:S04]  /*0600*/  STG.E [R6.64+0x8], R15 ;  /* 0x0000080f06007986 */ /* 0x000fe8000c101906 */
[----:B------:R-:W-:Y:S04]  /*0610*/  STG.E.64 [R8.64+0x10], R2 ;  /* 0x0000100208007986 */ /* 0x000fe8000c101b06 */
[----:B------:R0:W-:Y:S01]  /*0620*/  STG.E [R4.64+0x8], R23 ;  /* 0x0000081704007986 */ /* 0x0001e2000c101906 */
[----:B-1----:R-:W-:-:S03]  /*0630*/  LEA R17, R18, R17, 0x2 ;  /* 0x0000001112117211 */ /* 0x002fc600078e10ff */
[----:B------:R-:W-:Y:S04]  /*0640*/  STG.E [R6.64+0xc], R15 ;  /* 0x00000c0f06007986 */ /* 0x000fe8000c101906 */
[----:B------:R-:W-:Y:S04]  /*0650*/  STG.E.64 [R8.64+0x18], R2 ;  /* 0x0000180208007986 */ /* 0x000fe8000c101b06 */
[----:B------:R1:W-:Y:S01]  /*0660*/  STG.E [R4.64+0xc], R25 ;  /* 0x00000c1904007986 */ /* 0x0003e2000c101906 */
[C---:B0-----:R-:W-:Y:S02]  /*0670*/  IMAD R23, R18.reuse, 0x4, R23 ;  /* 0x0000000412177824 */ /* 0x041fe400078e0217 */
[----:B-1----:R-:W-:Y:S01]  /*0680*/  IMAD R25, R18, 0x4, R25 ;  /* 0x0000000412197824 */ /* 0x002fe200078e0219 */
[----:B------:R-:W-:Y:S05]  /*0690*/  @P2 BRA `(.L_x_558) ;  /* 0xfffffd9000002947 */ /* 0x000fea000383ffff */
.L_x_557:
[----:B------:R-:W-:Y:S05]  /*06a0*/  @!P3 BRA `(.L_x_555) ;  /* 0x000008f00000b947 */ /* 0x000fea0003800000 */
[----:B------:R-:W-:Y:S01]  /*06b0*/  IADD3 R2, RZ, -c[0x0][0x194], RZ ;  /* 0x80006500ff027a10 */ /* 0x000fe20007ffe0ff */
[----:B------:R-:W-:Y:S01]  /*06c0*/  HFMA2.MMA R7, -RZ, RZ, 0, 4.76837158203125e-07 ;  /* 0x00000008ff077435 */ /* 0x000fe200000001ff */
[----:B------:R-:W-:Y:S01]  /*06d0*/  IADD3 R14, R14, -0x1, RZ ;  /* 0xffffffff0e0e7810 */ /* 0x000fe20007ffe0ff */
[----:B------:R-:W-:Y:S01]  /*06e0*/  IMAD R11, R20, c[0x0][0x178], R11 ;  /* 0x00005e00140b7a24 */ /* 0x000fe200078e020b */
[----:B------:R-:W-:Y:S01]  /*06f0*/  SHF.R.S32.HI R3, RZ, 0x1f, R2 ;  /* 0x0000001fff037819 */ /* 0x000fe20000011402 */
[----:B------:R-:W-:Y:S01]  /*0700*/  IMAD R8, R0, c[0x0][0x190], R20 ;  /* 0x0000640000087a24 */ /* 0x000fe200078e0214 */
[----:B------:R-:W-:Y:S01]  /*0710*/  SEL R2, R2, 0x1, P0 ;  /* 0x0000000102027807 */ /* 0x000fe20000000000 */
[----:B------:R-:W-:Y:S01]  /*0720*/  IMAD.MOV.U32 R9, RZ, RZ, 0x4 ;  /* 0x00000004ff097424 */ /* 0x000fe200078e00ff */
[----:B------:R-:W-:Y:S01]  /*0730*/  SEL R3, R3, RZ, P0 ;  /* 0x000000ff03037207 */ /* 0x000fe20000000000 */
[----:B------:R-:W-:Y:S01]  /*0740*/  IMAD R11, R12, 0x80, R11 ;  /* 0x000000800c0b7824 */ /* 0x000fe200078e020b */
[----:B------:R-:W-:Y:S01]  /*0750*/  ISETP.NE.AND P0, PT, R14, RZ, PT ;  /* 0x000000ff0e00720c */ /* 0x000fe20003f05270 */
[----:B------:R-:W-:-:S04]  /*0760*/  IMAD.WIDE R4, R8, R9, c[0x0][0x170] ;  /* 0x00005c0008047625 */ /* 0x000fc800078e0209 */
[C---:B------:R-:W-:Y:S01]  /*0770*/  IMAD.WIDE R6, R8.reuse, R7, c[0x0][0x180] ;  /* 0x0000600008067625 */ /* 0x040fe200078e0207 */
[----:B------:R0:W-:Y:S03]  /*0780*/  STG.E [R4.64], R15 ;  /* 0x0000000f04007986 */ /* 0x0001e6000c101906 */
[----:B------:R-:W-:Y:S01]  /*0790*/  IMAD.WIDE R8, R8, R9, c[0x0][0x188] ;  /* 0x0000620008087625 */ /* 0x000fe200078e0209 */
[----:B------:R0:W-:Y:S01]  /*07a0*/  STG.E.64 [R6.64], R2 ;  /* 0x0000000206007986 */ /* 0x0001e2000c101b06 */
[----:B------:R-:W-:Y:S02]  /*07b0*/  IADD3 R16, P3, R6, 0x8, RZ ;  /* 0x0000000806107810 */ /* 0x000fe40007f7e0ff */
[----:B------:R-:W-:Y:S01]  /*07c0*/  IMAD R11, R10, 0x20, R11 ;  /* 0x000000200a0b7824 */ /* 0x000fe200078e020b */
[----:B------:R-:W-:Y:S01]  /*07d0*/  IADD3 R18, P2, R8, 0x4, RZ ;  /* 0x0000000408127810 */ /* 0x000fe20007f5e0ff */
[----:B------:R-:W-:Y:S01]  /*07e0*/  FADD.FTZ R13, R15, R13 ;  /* 0x0000000d0f0d7221 */ /* 0x000fe20000010000 */
[----:B------:R-:W-:-:S02]  /*07f0*/  IADD3 R10, P4, R4, 0x4, RZ ;  /* 0x00000004040a7810 */ /* 0x000fc40007f9e0ff */
[----:B------:R0:W-:Y:S01]  /*0800*/  STG.E [R8.64], R11 ;  /* 0x0000000b08007986 */ /* 0x0001e2000c101906 */
[----:B------:R-:W-:Y:S01]  /*0810*/  IMAD.X R19, RZ, RZ, R9, P2 ;  /* 0x000000ffff137224 */ /* 0x000fe200010e0609 */
[----:B------:R-:W-:Y:S01]  /*0820*/  IADD3.X R17, RZ, R7, RZ, P3, !PT ;  /* 0x00000007ff117210 */ /* 0x000fe20001ffe4ff */
[----:B------:R-:W-:Y:S01]  /*0830*/  IMAD.X R12, RZ, RZ, R5, P4 ;  /* 0x000000ffff0c7224 */ /* 0x000fe200020e0605 */
[----:B------:R-:W-:Y:S05]  /*0840*/  @!P0 BRA `(.L_x_555) ;  /* 0x0000075000008947 */ /* 0x000fea0003800000 */
[----:B0-----:R-:W-:Y:S02]  /*0850*/  IADD3 R11, R11, c[0x0][0x178], RZ ;  /* 0x00005e000b0b7a10 */ /* 0x001fe40007ffe0ff */
.L_x_559:
[----:B------:R-:W-:Y:S01]  /*0860*/  IADD3 R14, R14, -0x1, RZ ;  /* 0xffffffff0e0e7810 */ /* 0x000fe20007ffe0ff */
[----:B------:R-:W-:Y:S01]  /*0870*/  IMAD.MOV.U32 R4, RZ, RZ, R10 ;  /* 0x000000ffff047224 */ /* 0x000fe200078e000a */
[----:B------:R-:W-:Y:S01]  /*0880*/  MOV R5, R12 ;  /* 0x0000000c00057202 */ /* 0x000fe20000000f00 */
[----:B------:R-:W-:Y:S01]  /*0890*/  IMAD.MOV.U32 R6, RZ, RZ, R16 ;  /* 0x000000ffff067224 */ /* 0x000fe200078e0010 */
[----:B------:R-:W-:Y:S01]  /*08a0*/  ISETP.NE.AND P0, PT, R14, RZ, PT ;  /* 0x000000ff0e00720c */ /* 0x000fe20003f05270 */
[----:B------:R-:W-:Y:S01]  /*08b0*/  IMAD.MOV.U32 R7, RZ, RZ, R17 ;  /* 0x000000ffff077224 */ /* 0x000fe200078e0011 */
[----:B------:R-:W-:Y:S01]  /*08c0*/  MOV R8, R18 ;  /* 0x0000001200087202 */ /* 0x000fe20000000f00 */
[----:B------:R-:W-:Y:S01]  /*08d0*/  IMAD.MOV.U32 R9, RZ, RZ, R19 ;  /* 0x000000ffff097224 */ /* 0x000fe200078e0013 */
[----:B------:R-:W-:Y:S01]  /*08e0*/  STG.E [R4.64], R15 ;  /* 0x0000000f04007986 */ /* 0x000fe2000c101906 */
[----:B------:R-:W-:Y:S01]  /*08f0*/  IADD3 R10, P4, R10, 0x4, RZ ;  /* 0x000000040a0a7810 */ /* 0x000fe20007f9e0ff */
[----:B------:R-:W-:Y:S01]  /*0900*/  FADD.FTZ R13, R15, R13 ;  /* 0x0000000d0f0d7221 */ /* 0x000fe20000010000 */
[----:B------:R-:W-:Y:S01]  /*0910*/  IADD3 R18, P2, R18, 0x4, RZ ;  /* 0x0000000412127810 */ /* 0x000fe20007f5e0ff */
[----:B------:R-:W-:Y:S01]  /*0920*/  STG.E.64 [R6.64], R2 ;  /* 0x0000000206007986 */ /* 0x000fe2000c101b06 */
[----:B------:R-:W-:Y:S01]  /*0930*/  IADD3 R16, P3, R16, 0x8, RZ ;  /* 0x0000000810107810 */ /* 0x000fe20007f7e0ff */
[----:B------:R-:W-:-:S02]  /*0940*/  IMAD.X R12, RZ, RZ, R12, P4 ;  /* 0x000000ffff0c7224 */ /* 0x000fc400020e060c */
[----:B------:R0:W-:Y:S01]  /*0950*/  STG.E [R8.64], R11 ;  /* 0x0000000b08007986 */ /* 0x0001e2000c101906 */
[----:B------:R-:W-:Y:S01]  /*0960*/  IADD3.X R17, RZ, R17, RZ, P3, !PT ;  /* 0x00000011ff117210 */ /* 0x000fe20001ffe4ff */
[----:B------:R-:W-:Y:S01]  /*0970*/  IMAD.X R19, RZ, RZ, R19, P2 ;  /* 0x000000ffff137224 */ /* 0x000fe200010e0613 */
[----:B0-----:R-:W-:Y:S01]  /*0980*/  IADD3 R11, R11, c[0x0][0x178], RZ ;  /* 0x00005e000b0b7a10 */ /* 0x001fe20007ffe0ff */
[----:B------:R-:W-:Y:S05]  /*0990*/  @P0 BRA `(.L_x_559) ;  /* 0xfffffec000000947 */ /* 0x000fea000383ffff */
[----:B------:R-:W-:Y:S05]  /*09a0*/  BRA `(.L_x_555) ;  /* 0x000005f000007947 */ /* 0x000fea0003800000 */
.L_x_556:
[----:B------:R-:W-:Y:S01]  /*09b0*/  ISETP.GE.U32.AND P2, PT, R2, 0x3, PT ;  /* 0x000000030200780c */ /* 0x000fe20003f46070 */
[----:B------:R-:W-:Y:S01]  /*09c0*/  IMAD.MOV.U32 R16, RZ, RZ, RZ ;  /* 0x000000ffff107224 */ /* 0x000fe200078e00ff */
[----:B------:R-:W-:-:S11]  /*09d0*/  ISETP.NE.AND P3, PT, R14, RZ, PT ;  /* 0x000000ff0e00720c */ /* 0x000fd60003f65270 */
[----:B------:R-:W-:Y:S05]  /*09e0*/  @!P2 BRA `(.L_x_560) ;  /* 0x000003400000a947 */ /* 0x000fea0003800000 */
[----:B------:R-:W-:Y:S01]  /*09f0*/  IMAD R5, R12, 0x80, R11 ;  /* 0x000000800c057824 */ /* 0x000fe200078e020b */
[----:B------:R-:W-:Y:S01]  /*0a00*/  IADD3 R3, R11, c[0x0][0x178], RZ ;  /* 0x00005e000b037a10 */ /* 0x000fe20007ffe0ff */
[----:B------:R-:W-:Y:S01]  /*0a10*/  IMAD.MOV.U32 R20, RZ, RZ, c[0x0][0x178] ;  /* 0x00005e00ff147624 */ /* 0x000fe200078e00ff */
[----:B------:R-:W-:Y:S01]  /*0a20*/  IADD3 R2, RZ, -c[0x0][0x194], RZ ;  /* 0x80006500ff027a10 */ /* 0x000fe20007ffe0ff */
[----:B------:R-:W-:Y:S01]  /*0a30*/  HFMA2.MMA R16, -RZ, RZ, 0, 0 ;  /* 0x00000000ff107435 */ /* 0x000fe200000001ff */
[----:B------:R-:W-:Y:S01]  /*0a40*/  LEA R5, R10, R5, 0x5 ;  /* 0x000000050a057211 */ /* 0x000fe200078e28ff */
[----:B------:R-:W-:Y:S01]  /*0a50*/  IMAD R23, R12, 0x80, R3 ;  /* 0x000000800c177824 */ /* 0x000fe200078e0203 */
[----:B------:R-:W-:Y:S01]  /*0a60*/  SHF.R.S32.HI R4, RZ, 0x1f, R2 ;  /* 0x0000001fff047819 */ /* 0x000fe20000011402 */
[----:B------:R-:W-:Y:S01]  /*0a70*/  IMAD R19, R0, c[0x0][0x190], RZ ;  /* 0x0000640000137a24 */ /* 0x000fe200078e02ff */
[----:B------:R-:W-:Y:S01]  /*0a80*/  IADD3 R18, R14, -c[0x0][0x190], RZ ;  /* 0x800064000e127a10 */ /* 0x000fe20007ffe0ff */
[----:B------:R-:W-:Y:S01]  /*0a90*/  IMAD.MOV.U32 R17, RZ, RZ, R0 ;  /* 0x000000ffff117224 */ /* 0x000fe200078e0000 */
[----:B------:R-:W-:Y:S01]  /*0aa0*/  SEL R2, R2, 0x1, P0 ;  /* 0x0000000102027807 */ /* 0x000fe20000000000 */
[----:B------:R-:W-:Y:S01]  /*0ab0*/  IMAD R23, R10, 0x20, R23 ;  /* 0x000000200a177824 */ /* 0x000fe200078e0217 */
[----:B------:R-:W-:Y:S01]  /*0ac0*/  SEL R3, R4, RZ, P0 ;  /* 0x000000ff04037207 */ /* 0x000fe20000000000 */
[C-C-:B------:R-:W-:Y:S01]  /*0ad0*/  IMAD R21, R20.reuse, 0x2, R5.reuse ;  /* 0x0000000214157824 */ /* 0x140fe200078e0205 */
[----:B------:R-:W-:Y:S01]  /*0ae0*/  ULDC.64 UR4, c[0x0][0x170] ;  /* 0x00005c0000047ab9 */ /* 0x000fe20000000a00 */
[----:B------:R-:W-:-:S02]  /*0af0*/  IMAD R25, R20, 0x3, R5 ;  /* 0x0000000314197824 */ /* 0x000fc400078e0205 */
.L_x_561:
        /* <DEDUP_REMOVED lines=19> */
[----:B------:R-:W-:Y:S01]  /*0c30*/  UIADD3.X UR5, URZ, UR5, URZ, UP0, !UPT ;  /* 0x000000053f057290 */ /* 0x000fe200087fe43f */
[----:B------:R0:W-:Y:S04]  /*0c40*/  STG.E [R4.64], R17 ;  /* 0x0000001104007986 */ /* 0x0001e8000c101906 */
[----:B------:R-:W-:Y:S04]  /*0c50*/  STG.E [R6.64+0x4], R15 ;  /* 0x0000040f06007986 */ /* 0x000fe8000c101906 */
[----:B------:R-:W-:Y:S04]  /*0c60*/  STG.E.64 [R8.64+0x8], R2 ;  /* 0x0000080208007986 */ /* 0x000fe8000c101b06 */
[----:B------:R1:W-:Y:S01]  /*0c70*/  STG.E [R4.64+0x4], R23 ;  /* 0x0000041704007986 */ /* 0x0003e2000c101906 */
[----:B0-----:R-:W-:-:S03]  /*0c80*/  LEA R17, R20, R17, 0x2 ;  /* 0x0000001114117211 */ /* 0x001fc600078e10ff */
[----:B------:R-:W-:Y:S04]  /*0c90*/  STG.E [R6.64+0x8], R15 ;  /* 0x0000080f06007986 */ /* 0x000fe8000c101906 */
[----:B------:R-:W-:Y:S04]  /*0ca0*/  STG.E.64 [R8.64+0x10], R2 ;  /* 0x0000100208007986 */ /* 0x000fe8000c101b06 */
[----:B------:R0:W-:Y:S01]  /*0cb0*/  STG.E [R4.64+0x8], R21 ;  /* 0x0000081504007986 */ /* 0x0001e2000c101906 */
[----:B-1----:R-:W-:-:S03]  /*0cc0*/  IMAD R23, R20, 0x4, R23 ;  /* 0x0000000414177824 */ /* 0x002fc600078e0217 */
[----:B------:R-:W-:Y:S04]  /*0cd0*/  STG.E [R6.64+0xc], R15 ;  /* 0x00000c0f06007986 */ /* 0x000fe8000c101906 */
[----:B------:R-:W-:Y:S04]  /*0ce0*/  STG.E.64 [R8.64+0x18], R2 ;  /* 0x0000180208007986 */ /* 0x000fe8000c101b06 */
[----:B------:R1:W-:Y:S01]  /*0cf0*/  STG.E [R4.64+0xc], R25 ;  /* 0x00000c1904007986 */ /* 0x0003e2000c101906 */
[C---:B0-----:R-:W-:Y:S01]  /*0d00*/  IMAD R21, R20.reuse, 0x4, R21 ;  /* 0x0000000414157824 */ /* 0x041fe200078e0215 */
[----:B-1----:R-:W-:Y:S01]  /*0d10*/  LEA R25, R20, R25, 0x2 ;  /* 0x0000001914197211 */ /* 0x002fe200078e10ff */
[----:B------:R-:W-:Y:S05]  /*0d20*/  @P2 BRA `(.L_x_561) ;  /* 0xfffffdd000002947 */ /* 0x000fea000383ffff */
.L_x_560:
[----:B------:R-:W-:Y:S05]  /*0d30*/  @!P3 BRA `(.L_x_555) ;  /* 0x000002600000b947 */ /* 0x000fea0003800000 */
[----:B------:R-:W-:Y:S02]  /*0d40*/  IMAD R6, R0, c[0x0][0x190], R16 ;  /* 0x0000640000067a24 */ /* 0x000fe400078e0210 */
[----:B------:R-:W-:-:S02]  /*0d50*/  IMAD.MOV.U32 R3, RZ, RZ, 0x8 ;  /* 0x00000008ff037424 */ /* 0x000fc400078e00ff */
[----:B------:R-:W-:Y:S02]  /*0d60*/  IMAD R11, R16, c[0x0][0x178], R11 ;  /* 0x00005e00100b7a24 */ /* 0x000fe400078e020b */
[----:B------:R-:W-:-:S03]  /*0d70*/  IMAD.WIDE R2, R6, R3, c[0x0][0x180] ;  /* 0x0000600006027625 */ /* 0x000fc600078e0203 */
[----:B------:R-:W-:Y:S01]  /*0d80*/  LEA R11, R12, R11, 0x7 ;  /* 0x0000000b0c0b7211 */ /* 0x000fe200078e38ff */
[----:B------:R-:W-:Y:S01]  /*0d90*/  IMAD.MOV.U32 R7, RZ, RZ, 0x4 ;  /* 0x00000004ff077424 */ /* 0x000fe200078e00ff */
[----:B------:R-:W-:Y:S01]  /*0da0*/  MOV R17, R3 ;  /* 0x0000000300117202 */ /* 0x000fe20000000f00 */
[----:B------:R-:W-:Y:S02]  /*0db0*/  IMAD.MOV R16, RZ, RZ, -c[0x0][0x194] ;  /* 0x80006500ff107624 */ /* 0x000fe400078e02ff */
[----:B------:R-:W-:-:S03]  /*0dc0*/  IMAD.WIDE R4, R6, R7, c[0x0][0x188] ;  /* 0x0000620006047625 */ /* 0x000fc600078e0207 */
[----:B------:R-:W-:Y:S01]  /*0dd0*/  SHF.R.S32.HI R3, RZ, 0x1f, R16 ;  /* 0x0000001fff037819 */ /* 0x000fe20000011410 */
[----:B------:R-:W-:Y:S01]  /*0de0*/  IMAD.WIDE R6, R6, R7, c[0x0][0x170] ;  /* 0x00005c0006067625 */ /* 0x000fe200078e0207 */
[----:B------:R-:W-:Y:S02]  /*0df0*/  MOV R12, R4 ;  /* 0x00000004000c7202 */ /* 0x000fe40000000f00 */
[----:B------:R-:W-:Y:S01]  /*0e00*/  SEL R3, R3, RZ, P0 ;  /* 0x000000ff03037207 */ /* 0x000fe20000000000 */
[----:B------:R-:W-:Y:S02]  /*0e10*/  IMAD R11, R10, 0x20, R11 ;  /* 0x000000200a0b7824 */ /* 0x000fe400078e020b */
[----:B------:R-:W-:Y:S01]  /*0e20*/  IMAD.MOV.U32 R10, RZ, RZ, R2 ;  /* 0x000000ffff0a7224 */ /* 0x000fe200078e0002 */
[----:B------:R-:W-:Y:S01]  /*0e30*/  SEL R2, R16, 0x1, P0 ;  /* 0x0000000110027807 */ /* 0x000fe20000000000 */
[----:B------:R-:W-:Y:S02]  /*0e40*/  IMAD.MOV.U32 R19, RZ, RZ, R5 ;  /* 0x000000ffff137224 */ /* 0x000fe400078e0005 */
[----:B------:R-:W-:-:S02]  /*0e50*/  IMAD.MOV.U32 R8, RZ, RZ, R6 ;  /* 0x000000ffff087224 */ /* 0x000fc400078e0006 */
[----:B------:R-:W-:-:S03]  /*0e60*/  IMAD.MOV.U32 R9, RZ, RZ, R7 ;  /* 0x000000ffff097224 */ /* 0x000fc600078e0007 */
.L_x_562:
[----:B------:R-:W-:Y:S01]  /*0e70*/  IADD3 R14, R14, -0x1, RZ ;  /* 0xffffffff0e0e7810 */ /* 0x000fe20007ffe0ff */
[----:B------:R-:W-:Y:S01]  /*0e80*/  IMAD.MOV.U32 R7, RZ, RZ, R9 ;  /* 0x000000ffff077224 */ /* 0x000fe200078e0009 */
[----:B------:R-:W-:Y:S01]  /*0e90*/  MOV R6, R8 ;  /* 0x0000000800067202 */ /* 0x000fe20000000f00 */
[----:B------:R-:W-:Y:S01]  /*0ea0*/  IMAD.MOV.U32 R4, RZ, RZ, R10 ;  /* 0x000000ffff047224 */ /* 0x000fe200078e000a */
[----:B------:R-:W-:Y:S02]  /*0eb0*/  ISETP.NE.AND P0, PT, R14, RZ, PT ;  /* 0x000000ff0e00720c */ /* 0x000fe40003f05270 */
[----:B------:R-:W-:Y:S01]  /*0ec0*/  MOV R5, R17 ;  /* 0x0000001100057202 */ /* 0x000fe20000000f00 */
[----:B------:R0:W-:Y:S01]  /*0ed0*/  STG.E [R6.64], R15 ;  /* 0x0000000f06007986 */ /* 0x0001e2000c101906 */
[----:B------:R-:W-:Y:S02]  /*0ee0*/  IADD3 R10, P3, R10, 0x8, RZ ;  /* 0x000000080a0a7810 */ /* 0x000fe40007f7e0ff */
[----:B------:R-:W-:Y:S01]  /*0ef0*/  IADD3 R8, P4, R8, 0x4, RZ ;  /* 0x0000000408087810 */ /* 0x000fe20007f9e0ff */
[----:B------:R-:W-:Y:S02]  /*0f00*/  STG.E.64 [R4.64], R2 ;  /* 0x0000000204007986 */ /* 0x000fe4000c101b06 */
[----:B------:R-:W-:Y:S01]  /*0f10*/  IMAD.X R17, RZ, RZ, R17, P3 ;  /* 0x000000ffff117224 */ /* 0x000fe200018e0611 */
[----:B------:R-:W-:Y:S01]  /*0f20*/  IADD3.X R9, RZ, R9, RZ, P4, !PT ;  /* 0x00000009ff097210 */ /* 0x000fe200027fe4ff */
[----:B0-----:R-:W-:Y:S01]  /*0f30*/  IMAD.MOV.U32 R6, RZ, RZ, R12 ;  /* 0x000000ffff067224 */ /* 0x001fe200078e000c */
[----:B------:R-:W-:-:S02]  /*0f40*/  MOV R7, R19 ;  /* 0x0000001300077202 */ /* 0x000fc40000000f00 */
[----:B------:R-:W-:-:S03]  /*0f50*/  IADD3 R12, P2, R12, 0x4, RZ ;  /* 0x000000040c0c7810 */ /* 0x000fc60007f5e0ff */
[----:B------:R0:W-:Y:S02]  /*0f60*/  STG.E [R6.64], R11 ;  /* 0x0000000b06007986 */ /* 0x0001e4000c101906 */
[----:B------:R-:W-:Y:S01]  /*0f70*/  IMAD.X R19, RZ, RZ, R19, P2 ;  /* 0x000000ffff137224 */ /* 0x000fe200010e0613 */
[----:B0-----:R-:W-:Y:S01]  /*0f80*/  IADD3 R11, R11, c[0x0][0x178], RZ ;  /* 0x00005e000b0b7a10 */ /* 0x001fe20007ffe0ff */
[----:B------:R-:W-:Y:S05]  /*0f90*/  @P0 BRA `(.L_x_562) ;  /* 0xfffffed000000947 */ /* 0x000fea000383ffff */
.L_x_555:
[----:B------:R-:W-:Y:S02]  /*0fa0*/  ULDC.S8 UR4, c[0x0][0x19c] ;  /* 0x0000670000047ab9 */ /* 0x000fe40000000200 */
[----:B------:R-:W-:-:S13]  /*0fb0*/  ISETP.NE.AND P0, PT, RZ, UR4, PT ;  /* 0x00000004ff007c0c */ /* 0x000fda000bf05270 */
[----:B------:R-:W-:Y:S05]  /*0fc0*/  @!P0 EXIT ;  /* 0x000000000000894d */ /* 0x000fea0003800000 */
[----:B------:R-:W-:Y:S05]  /*0fd0*/  @!P1 EXIT ;  /* 0x000000000000994d */ /* 0x000fea0003800000 */
[----:B0-----:R-:W-:Y:S01]  /*0fe0*/  MOV R4, c[0x0][0x190] ;  /* 0x0000640000047a02 */ /* 0x001fe20000000f00 */
[----:B------:R-:W-:Y:S01]  /*0ff0*/  IMAD.MOV.U32 R5, RZ, RZ, RZ ;  /* 0x000000ffff057224 */ /* 0x000fe200078e00ff */
[C---:B------:R-:W-:Y:S02]  /*1000*/  FSETP.GT.FTZ.AND P0, PT, R13.reuse, RZ, PT ;  /* 0x000000ff0d00720b */ /* 0x040fe40003f14000 */
[----:B------:R-:W-:Y:S02]  /*1010*/  IADD3 R2, R4, -0x1, RZ ;  /* 0xffffffff04027810 */ /* 0x000fe40007ffe0ff */
[----:B------:R-:W-:Y:S02]  /*1020*/  FSEL R13, R13, 1, P0 ;  /* 0x3f8000000d0d7808 */ /* 0x000fe40000000000 */
[----:B------:R-:W-:Y:S02]  /*1030*/  ISETP.GE.U32.AND P1, PT, R2, 0x3, PT ;  /* 0x000000030200780c */ /* 0x000fe40003f26070 */
[----:B------:R-:W-:-:S11]  /*1040*/  LOP3.LUT R4, R4, 0x3, RZ, 0xc0, !PT ;  /* 0x0000000304047812 */ /* 0x000fd600078ec0ff */
[----:B------:R-:W-:Y:S05]  /*1050*/  @!P1 BRA `(.L_x_563) ;  /* 0x000007d000009947 */ /* 0x000fea0003800000 */
[----:B------:R-:W-:Y:S01]  /*1060*/  IADD3 R6, -R4, c[0x0][0x190], RZ ;  /* 0x0000640004067a10 */ /* 0x000fe20007ffe1ff */
[----:B------:R-:W-:Y:S01]  /*1070*/  HFMA2.MMA R3, -RZ, RZ, 0, 2.384185791015625e-07 ;  /* 0x00000004ff037435 */ /* 0x000fe200000001ff */
[----:B------:R-:W-:Y:S02]  /*1080*/  IMAD R2, R0, c[0x0][0x190], RZ ;  /* 0x0000640000027a24 */ /* 0x000fe400078e02ff */
[----:B------:R-:W-:Y:S01]  /*1090*/  ISETP.GT.AND P0, PT, R6, RZ, PT ;  /* 0x000000ff0600720c */ /* 0x000fe20003f04270 */
[----:B------:R-:W-:-:S06]  /*10a0*/  IMAD.MOV.U32 R5, RZ, RZ, RZ ;  /* 0x000000ffff057224 */ /* 0x000fcc00078e00ff */
[----:B------:R-:W-:-:S06]  /*10b0*/  IMAD.WIDE R2, R2, R3, c[0x0][0x170] ;  /* 0x00005c0002027625 */ /* 0x000fcc00078e0203 */
[----:B------:R-:W-:Y:S05]  /*10c0*/  @!P0 BRA `(.L_x_564) ;  /* 0x0000061000008947 */ /* 0x000fea0003800000 */
[----:B------:R-:W-:Y:S02]  /*10d0*/  ISETP.GT.AND P1, PT, R6, 0xc, PT ;  /* 0x0000000c0600780c */ /* 0x000fe40003f24270 */
[----:B------:R-:W-:-:S11]  /*10e0*/  PLOP3.LUT P0, PT, PT, PT, PT, 0x80, 0x0 ;  /* 0x000000000000781c */ /* 0x000fd60003f0f070 */
[----:B------:R-:W-:Y:S05]  /*10f0*/  @!P1 BRA `(.L_x_565) ;  /* 0x000003a000009947 */ /* 0x000fea0003800000 */
[----:B------:R0:W1:Y:S01]  /*1100*/  MUFU.RCP R7, R13 ;  /* 0x0000000d00077308 */ /* 0x0000620000001000 */
[----:B------:R-:W-:-:S07]  /*1110*/  PLOP3.LUT P0, PT, PT, PT, PT, 0x8, 0x0 ;  /* 0x000000000000781c */ /* 0x000fce0003f0e170 */
.L_x_566:
        /* <DEDUP_REMOVED lines=22> */
[-C--:B----4-:R-:W-:Y:S02]  /*1280*/  FMUL.FTZ R11, R11, R7.reuse ;  /* 0x000000070b0b7220 */ /* 0x090fe40000410000 */
[-C--:B-----5:R-:W-:Y:S02]  /*1290*/  FMUL.FTZ R17, R17, R7.reuse ;  /* 0x0000000711117220 */ /* 0x0a0fe40000410000 */
[-C--:B------:R-:W-:Y:S02]  /*12a0*/  FMUL.FTZ R19, R19, R7.reuse ;  /* 0x0000000713137220 */ /* 0x080fe40000410000 */
[-C--:B------:R-:W-:Y:S01]  /*12b0*/  FMUL.FTZ R21, R21, R7.reuse ;  /* 0x0000000715157220 */ /* 0x080fe20000410000 */
[----:B------:R2:W-:Y:S01]  /*12c0*/  STG.E [R2.64+0x8], R15 ;  /* 0x0000080f02007986 */ /* 0x0005e2000c101906 */
[----:B-1----:R-:W-:-:S03]  /*12d0*/  FMUL.FTZ R9, R26, R7 ;  /* 0x000000071a097220 */ /* 0x002fc60000410000 */
[----:B------:R1:W-:Y:S04]  /*12e0*/  STG.E [R2.64+0x4], R11 ;  /* 0x0000040b02007986 */ /* 0x0003e8000c101906 */
[----:B------:R3:W-:Y:S01]  /*12f0*/  STG.E [R2.64+0xc], R17 ;  /* 0x00000c1102007986 */ /* 0x0007e2000c101906 */
[----:B------:R-:W-:-:S03]  /*1300*/  FMUL.FTZ R23, R18, R7 ;  /* 0x0000000712177220 */ /* 0x000fc60000410000 */
[----:B------:R4:W-:Y:S01]  /*1310*/  STG.E [R2.64+0x10], R19 ;  /* 0x0000101302007986 */ /* 0x0009e2000c101906 */
[-C--:B--2---:R-:W-:Y:S01]  /*1320*/  FMUL.FTZ R15, R8, R7.reuse ;  /* 0x00000007080f7220 */ /* 0x084fe20000410000 */
[----:B------:R-:W-:Y:S01]  /*1330*/  IADD3 R8, P2, R2, 0x40, RZ ;  /* 0x0000004002087810 */ /* 0x000fe20007f5e0ff */
[-C--:B------:R-:W-:Y:S01]  /*1340*/  FMUL.FTZ R25, R24, R7.reuse ;  /* 0x0000000718197220 */ /* 0x080fe20000410000 */
[----:B------:R2:W-:Y:S01]  /*1350*/  STG.E [R2.64+0x14], R21 ;  /* 0x0000141502007986 */ /* 0x0005e2000c101906 */
[----:B------:R-:W-:-:S03]  /*1360*/  FMUL.FTZ R27, R22, R7 ;  /* 0x00000007161b7220 */ /* 0x000fc60000410000 */
[----:B------:R5:W-:Y:S01]  /*1370*/  STG.E [R2.64+0x18], R9 ;  /* 0x0000180902007986 */ /* 0x000be2000c101906 */
[-C--:B------:R-:W-:Y:S02]  /*1380*/  FMUL.FTZ R29, R20, R7.reuse ;  /* 0x00000007141d7220 */ /* 0x080fe40000410000 */
[-C--:B-1----:R-:W-:Y:S02]  /*1390*/  FMUL.FTZ R11, R16, R7.reuse ;  /* 0x00000007100b7220 */ /* 0x082fe40000410000 */
[-C--:B---3--:R-:W-:Y:S02]  /*13a0*/  FMUL.FTZ R17, R14, R7.reuse ;  /* 0x000000070e117220 */ /* 0x088fe40000410000 */
[-C--:B----4-:R-:W-:Y:S02]  /*13b0*/  FMUL.FTZ R19, R12, R7.reuse ;  /* 0x000000070c137220 */ /* 0x090fe40000410000 */
[----:B--2---:R-:W-:Y:S01]  /*13c0*/  FMUL.FTZ R21, R10, R7 ;  /* 0x000000070a157220 */ /* 0x004fe20000410000 */
[----:B-----5:R-:W-:Y:S01]  /*13d0*/  IADD3.X R9, RZ, R3, RZ, P2, !PT ;  /* 0x00000003ff097210 */ /* 0x020fe200017fe4ff */
        /* <DEDUP_REMOVED lines=9> */
[----:B-1----:R-:W-:Y:S01]  /*1470*/  IMAD.MOV.U32 R2, RZ, RZ, R8 ;  /* 0x000000ffff027224 */ /* 0x002fe200078e0008 */
[----:B------:R-:W-:Y:S01]  /*1480*/  MOV R3, R9 ;  /* 0x0000000900037202 */ /* 0x000fe20000000f00 */
[----:B------:R-:W-:Y:S05]  /*1490*/  @P1 BRA `(.L_x_566) ;  /* 0xfffffc8000001947 */ /* 0x000fea000383ffff */
.L_x_565:
        /* <DEDUP_REMOVED lines=14> */
[-C--:B--2---:R-:W-:Y:S02]  /*1580*/  FMUL.FTZ R7, R7, R23.reuse ;  /* 0x0000001707077220 */ /* 0x084fe40000410000 */
[----:B---3--:R-:W-:-:S03]  /*1590*/  FMUL.FTZ R9, R8, R23 ;  /* 0x0000001708097220 */ /* 0x008fc60000410000 */
[----:B------:R1:W-:Y:S01]  /*15a0*/  STG.E [R2.64], R7 ;  /* 0x0000000702007986 */ /* 0x0003e2000c101906 */
[----:B----4-:R-:W-:-:S03]  /*15b0*/  FMUL.FTZ R11, R10, R23 ;  /* 0x000000170a0b7220 */ /* 0x010fc60000410000 */
[----:B------:R-:W-:Y:S01]  /*15c0*/  STG.E [R2.64+0x4], R9 ;  /* 0x0000040902007986 */ /* 0x000fe2000c101906 */
[----:B-----5:R-:W-:-:S03]  /*15d0*/  FMUL.FTZ R15, R12, R23 ;  /* 0x000000170c0f7220 */ /* 0x020fc60000410000 */
[----:B------:R-:W-:Y:S01]  /*15e0*/  STG.E [R2.64+0x8], R11 ;  /* 0x0000080b02007986 */ /* 0x000fe2000c101906 */
[-C--:B------:R-:W-:Y:S01]  /*15f0*/  FMUL.FTZ R17, R14, R23.reuse ;  /* 0x000000170e117220 */ /* 0x080fe20000410000 */
[----:B-1----:R-:W-:Y:S02]  /*1600*/  IADD3 R7, P1, R2, 0x20, RZ ;  /* 0x0000002002077810 */ /* 0x002fe40007f3e0ff */
[----:B------:R-:W-:Y:S01]  /*1610*/  STG.E [R2.64+0xc], R15 ;  /* 0x00000c0f02007986 */ /* 0x000fe2000c101906 */
[-C--:B------:R-:W-:Y:S02]  /*1620*/  FMUL.FTZ R19, R16, R23.reuse ;  /* 0x0000001710137220 */ /* 0x080fe40000410000 */
[----:B------:R-:W-:Y:S01]  /*1630*/  IMAD.X R8, RZ, RZ, R3, P1 ;  /* 0x000000ffff087224 */ /* 0x000fe200008e0603 */
[----:B------:R-:W-:Y:S01]  /*1640*/  STG.E [R2.64+0x10], R17 ;  /* 0x0000101102007986 */ /* 0x000fe2000c101906 */
[----:B------:R-:W-:-:S03]  /*1650*/  FMUL.FTZ R21, R18, R23 ;  /* 0x0000001712157220 */ /* 0x000fc60000410000 */
[----:B------:R-:W-:Y:S01]  /*1660*/  STG.E [R2.64+0x14], R19 ;  /* 0x0000141302007986 */ /* 0x000fe2000c101906 */
[----:B------:R-:W-:-:S03]  /*1670*/  FMUL.FTZ R23, R20, R23 ;  /* 0x0000001714177220 */ /* 0x000fc60000410000 */
[----:B------:R-:W-:Y:S04]  /*1680*/  STG.E [R2.64+0x18], R21 ;  /* 0x0000181502007986 */ /* 0x000fe8000c101906 */
[----:B------:R1:W-:Y:S02]  /*1690*/  STG.E [R2.64+0x1c], R23 ;  /* 0x00001c1702007986 */ /* 0x0003e4000c101906 */
[----:B-1----:R-:W-:Y:S01]  /*16a0*/  MOV R2, R7 ;  /* 0x0000000700027202 */ /* 0x002fe20000000f00 */
[----:B------:R-:W-:Y:S02]  /*16b0*/  IMAD.MOV.U32 R3, RZ, RZ, R8 ;  /* 0x000000ffff037224 */ /* 0x000fe400078e0008 */
.L_x_567:
[----:B------:R-:W-:-:S13]  /*16c0*/  ISETP.NE.OR P0, PT, R6, RZ, P0 ;  /* 0x000000ff0600720c */ /* 0x000fda0000705670 */
[----:B------:R-:W-:Y:S05]  /*16d0*/  @!P0 BRA `(.L_x_563) ;  /* 0x0000015000008947 */ /* 0x000fea0003800000 */
.L_x_564:
[----:B------:R1:W2:Y:S02]  /*16e0*/  MUFU.RCP R19, R13 ;  /* 0x0000000d00137308 */ /* 0x0002a40000001000 */
.L_x_568:
[----:B------:R-:W3:Y:S04]  /*16f0*/  LDG.E R8, [R2.64+0x4] ;  /* 0x0000040602087981 */ /* 0x000ee8000c1e1900 */
[----:B------:R-:W4:Y:S04]  /*1700*/  LDG.E R7, [R2.64] ;  /* 0x0000000602077981 */ /* 0x000f28000c1e1900 */
[----:B------:R-:W5:Y:S04]  /*1710*/  LDG.E R10, [R2.64+0x8] ;  /* 0x00000806020a7981 */ /* 0x000f68000c1e1900 */
[----:B--2---:R-:W2:Y:S01]  /*1720*/  LDG.E R12, [R2.64+0xc] ;  /* 0x00000c06020c7981 */ /* 0x004ea2000c1e1900 */
[----:B------:R-:W-:-:S04]  /*1730*/  IADD3 R6, R6, -0x4, RZ ;  /* 0xfffffffc06067810 */ /* 0x000fc80007ffe0ff */
[----:B------:R-:W-:Y:S02]  /*1740*/  ISETP.NE.AND P0, PT, R6, RZ, PT ;  /* 0x000000ff0600720c */ /* 0x000fe40003f05270 */
[----:B------:R-:W-:Y:S01]  /*1750*/  IADD3 R5, R5, 0x4, RZ ;  /* 0x0000000405057810 */ /* 0x000fe20007ffe0ff */
[-C--:B---3--:R-:W-:Y:S01]  /*1760*/  FMUL.FTZ R9, R8, R19.reuse ;  /* 0x0000001308097220 */ /* 0x088fe20000410000 */
[----:B------:R-:W-:Y:S01]  /*1770*/  IADD3 R8, P1, R2, 0x10, RZ ;  /* 0x0000001002087810 */ /* 0x000fe20007f3e0ff */
[-C--:B----4-:R-:W-:Y:S02]  /*1780*/  FMUL.FTZ R7, R7, R19.reuse ;  /* 0x0000001307077220 */ /* 0x090fe40000410000 */
[-C--:B-----5:R-:W-:Y:S02]  /*1790*/  FMUL.FTZ R11, R10, R19.reuse ;  /* 0x000000130a0b7220 */ /* 0x0a0fe40000410000 */
[----:B--2---:R-:W-:Y:S01]  /*17a0*/  FMUL.FTZ R15, R12, R19 ;  /* 0x000000130c0f7220 */ /* 0x004fe20000410000 */
[----:B------:R-:W-:Y:S01]  /*17b0*/  IADD3.X R17, RZ, R3, RZ, P1, !PT ;  /* 0x00000003ff117210 */ /* 0x000fe20000ffe4ff */
[----:B------:R-:W-:Y:S04]  /*17c0*/  STG.E [R2.64], R7 ;  /* 0x0000000702007986 */ /* 0x000fe8000c101906 */
[----:B------:R-:W-:Y:S04]  /*17d0*/  STG.E [R2.64+0x4], R9 ;  /* 0x0000040902007986 */ /* 0x000fe8000c101906 */
[----:B------:R-:W-:Y:S04]  /*17e0*/  STG.E [R2.64+0x8], R11 ;  /* 0x0000080b02007986 */ /* 0x000fe8000c101906 */
[----:B------:R2:W-:Y:S02]  /*17f0*/  STG.E [R2.64+0xc], R15 ;  /* 0x00000c0f02007986 */ /* 0x0005e4000c101906 */
[----:B--2---:R-:W-:Y:S01]  /*1800*/  IMAD.MOV.U32 R2, RZ, RZ, R8 ;  /* 0x000000ffff027224 */ /* 0x004fe200078e0008 */
[----:B------:R-:W-:Y:S01]  /*1810*/  MOV R3, R17 ;  /* 0x0000001100037202 */ /* 0x000fe20000000f00 */
[----:B------:R-:W-:Y:S05]  /*1820*/  @P0 BRA `(.L_x_568) ;  /* 0xfffffec000000947 */ /* 0x000fea000383ffff */
.L_x_563:
[----:B------:R-:W-:-:S13]  /*1830*/  ISETP.NE.AND P0, PT, R4, RZ, PT ;  /* 0x000000ff0400720c */ /* 0x000fda0003f05270 */
[----:B------:R-:W-:Y:S05]  /*1840*/  @!P0 EXIT ;  /* 0x000000000000894d */ /* 0x000fea0003800000 */
[----:B01----:R-:W0:Y:S01]  /*1850*/  MUFU.RCP R13, R13 ;  /* 0x0000000d000d7308 */ /* 0x003e220000001000 */
[----:B------:R-:W-:Y:S02]  /*1860*/  IMAD.MOV.U32 R3, RZ, RZ, 0x4 ;  /* 0x00000004ff037424 */ /* 0x000fe400078e00ff */
[----:B------:R-:W-:-:S04]  /*1870*/  IMAD R2, R0, c[0x0][0x190], R5 ;  /* 0x0000640000027a24 */ /* 0x000fc800078e0205 */
[----:B------:R-:W-:-:S04]  /*1880*/  IMAD.WIDE R2, R2, R3, c[0x0][0x170] ;  /* 0x00005c0002027625 */ /* 0x000fc800078e0203 */
[----:B------:R-:W-:Y:S01]  /*1890*/  IMAD.MOV.U32 R7, RZ, RZ, R3 ;  /* 0x000000ffff077224 */ /* 0x000fe200078e0003 */
[----:B------:R-:W-:-:S04]  /*18a0*/  MOV R0, R2 ;  /* 0x0000000200007202 */ /* 0x000fc80000000f00 */
.L_x_569:
[----:B0-----:R-:W-:Y:S01]  /*18b0*/  MOV R2, R0 ;  /* 0x0000000000027202 */ /* 0x001fe20000000f00 */
[----:B------:R-:W-:-:S05]  /*18c0*/  IMAD.MOV.U32 R3, RZ, RZ, R7 ;  /* 0x000000ffff037224 */ /* 0x000fca00078e0007 */
[----:B------:R-:W2:Y:S01]  /*18d0*/  LDG.E R0, [R2.64] ;  /* 0x0000000602007981 */ /* 0x000ea2000c1e1900 */
[----:B------:R-:W-:-:S04]  /*18e0*/  IADD3 R4, R4, -0x1, RZ ;  /* 0xffffffff04047810 */ /* 0x000fc80007ffe0ff */
[----:B------:R-:W-:Y:S01]  /*18f0*/  ISETP.NE.AND P0, PT, R4, RZ, PT ;  /* 0x000000ff0400720c */ /* 0x000fe20003f05270 */
[----:B0-2---:R-:W-:Y:S01]  /*1900*/  FMUL.FTZ R5, R0, R13 ;  /* 0x0000000d00057220 */ /* 0x005fe20000410000 */
[----:B------:R-:W-:-:S04]  /*1910*/  IADD3 R0, P1, R2, 0x4, RZ ;  /* 0x0000000402007810 */ /* 0x000fc80007f3e0ff */
[----:B------:R0:W-:Y:S01]  /*1920*/  STG.E [R2.64], R5 ;  /* 0x0000000502007986 */ /* 0x0001e2000c101906 */
[----:B------:R-:W-:-:S06]  /*1930*/  IADD3.X R7, RZ, R3, RZ, P1, !PT ;  /* 0x00000003ff077210 */ /* 0x000fcc0000ffe4ff */
[----:B------:R-:W-:Y:S05]  /*1940*/  @P0 BRA `(.L_x_569) ;  /* 0xffffff6000000947 */ /* 0x000fea000383ffff */
[----:B------:R-:W-:Y:S05]  /*1950*/  EXIT ;  /* 0x000000000000794d */ /* 0x000fea0003800000 */
.L_x_570:
        /* <DEDUP_REMOVED lines=10> */
.L_x_11156:


//--------------------- .text._ZN4vllm3moe10topkGatingILi18ELi576ELi4ELi4ELi32Ej13__nv_bfloat16LNS0_11ScoringFuncE1EEEvPKT5_PKbPfiPT4_PiiiibPKf --------------------------
	.section	.text._ZN4vllm3moe10topkGatingILi18ELi576ELi4ELi4ELi32Ej13__nv_bfloat16LNS0_11ScoringFuncE1EEEvPKT5_PKbPfiPT4_PiiiibPKf,"ax",@progbits
	.sectioninfo	@"SHI_REGISTERS=40"
	.align	128
        .global         _ZN4vllm3moe10topkGatingILi18ELi576ELi4ELi4ELi32Ej13__nv_bfloat16LNS0_11ScoringFuncE1EEEvPKT5_PKbPfiPT4_PiiiibPKf
        .type           _ZN4vllm3moe10topkGatingILi18ELi576ELi4ELi4ELi32Ej13__nv_bfloat16LNS0_11ScoringFuncE1EEEvPKT5_PKbPfiPT4_PiiiibPKf,@function
        .size           _ZN4vllm3moe10topkGatingILi18ELi576ELi4ELi4ELi32Ej13__nv_bfloat16LNS0_11ScoringFuncE1EEEvPKT5_PKbPfiPT4_PiiiibPKf,(.L_x_10955 - _ZN4vllm3moe10topkGatingILi18ELi576ELi4ELi4ELi32Ej13__nv_bfloat16LNS0_11ScoringFuncE1EEEvPKT5_PKbPfiPT4_PiiiibPKf)
        .other          _ZN4vllm3moe10topkGatingILi18ELi576ELi4ELi4ELi32Ej13__nv_bfloat16LNS0_11ScoringFuncE1EEEvPKT5_PKbPfiPT4_PiiiibPKf,@"STO_CUDA_ENTRY STV_DEFAULT"
_ZN4vllm3moe10topkGatingILi18ELi576ELi4ELi4ELi32Ej13__nv_bfloat16LNS0_11ScoringFuncE1EEEvPKT5_PKbPfiPT4_PiiiibPKf:
.text._ZN4vllm3moe10topkGatingILi18ELi576ELi4ELi4ELi32Ej13__nv_bfloat16LNS0_11ScoringFuncE1EEEvPKT5_PKbPfiPT4_PiiiibPKf:
        /* <DEDUP_REMOVED lines=211> */
.L_x_571:
        /* <DEDUP_REMOVED lines=9> */
.L_x_572:
        /* <DEDUP_REMOVED lines=9> */
.L_x_588:
        /* <DEDUP_REMOVED lines=80> */
.L_x_605:
[----:B------:R-:W-:Y:S05]  /*1350*/  BRA.DIV ~URZ, `(.L_x_576) ;  /* 0x000015b27f007947 */ /* 0x000fea000b800000 */
[----:B------:R2:W3:Y:S04]  /*1360*/  SHFL.BFLY PT, R32, R35, 0x10, 0x1f ;  /* 0x0e001f0023207f89 */ /* 0x0004e800000e0000 */
[----:B------:R2:W4:Y:S02]  /*1370*/  SHFL.BFLY PT, R26, R27, 0x10, 0x1f ;  /* 0x0e001f001b1a7f89 */ /* 0x00052400000e0000 */
.L_x_606:
        /* <DEDUP_REMOVED lines=12> */
.L_x_607:
[----:B-1----:R-:W-:-:S13]  /*1440*/  FSETP.GEU.FTZ.AND P1, PT, R25, R34, PT ;  /* 0x000000221900720b */ /* 0x002fda0003f3e000 */
[----:B------:R-:W-:-:S04]  /*1450*/  @P1 FSETP.NEU.FTZ.AND P2, PT, R25, R34, PT ;  /* 0x000000221900120b */ /* 0x000fc80003f5d000 */
[----:B---3--:R-:W-:-:S13]  /*1460*/  @P1 ISETP.LT.AND P0, PT, R27, R26, !P2 ;  /* 0x0000001a1b00120c */ /* 0x008fda0005701270 */
[----:B0-----:R-:W-:Y:S01]  /*1470*/  FSEL R25, R34, R25, P0 ;  /* 0x0000001922197208 */ /* 0x001fe20000000000 */
[----:B------:R-:W-:Y:S05]  /*1480*/  BRA.DIV ~URZ, `(.L_x_578) ;  /* 0x000016f27f007947 */ /* 0x000fea000b800000 */
[----:B------:R0:W1:Y:S02]  /*1490*/  SHFL.BFLY PT, R34, R25, 0x4, 0x1f ;  /* 0x0c801f0019227f89 */ /* 0x00006400000e0000 */
.L_x_608:
[----:B--2---:R-:W-:Y:S01]  /*14a0*/  FSEL R35, R35, R32, P0 ;  /* 0x0000002023237208 */ /* 0x004fe20000000000 */
[----:B------:R-:W-:Y:S05]  /*14b0*/  BRA.DIV ~URZ, `(.L_x_579) ;  /* 0x000017427f007947 */ /* 0x000fea000b800000 */
[----:B------:R-:W-:Y:S02]  /*14c0*/  SEL R27, R27, R26, P0 ;  /* 0x0000001a1b1b7207 */ /* 0x000fe40000000000 */
[----:B------:R2:W3:Y:S04]  /*14d0*/  SHFL.BFLY PT, R26, R35, 0x4, 0x1f ;  /* 0x0c801f00231a7f89 */ /* 0x0004e800000e0000 */
[----:B------:R2:W4:Y:S02]  /*14e0*/  SHFL.BFLY PT, R32, R27, 0x4, 0x1f ;  /* 0x0c801f001b207f89 */ /* 0x00052400000e0000 */
.L_x_609:
        /* <DEDUP_REMOVED lines=12> */
.L_x_610:
[----:B-1----:R-:W-:-:S13]  /*15b0*/  FSETP.GEU.FTZ.AND P1, PT, R25, R26, PT ;  /* 0x0000001a1900720b */ /* 0x002fda0003f3e000 */
[----:B------:R-:W-:-:S04]  /*15c0*/  @P1 FSETP.NEU.FTZ.AND P2, PT, R25, R26, PT ;  /* 0x0000001a1900120b */ /* 0x000fc80003f5d000 */
[----:B---3--:R-:W-:-:S13]  /*15d0*/  @P1 ISETP.LT.AND P0, PT, R27, R32, !P2 ;  /* 0x000000201b00120c */ /* 0x008fda0005701270 */
[----:B0-----:R-:W-:Y:S01]  /*15e0*/  FSEL R25, R26, R25, P0 ;  /* 0x000000191a197208 */ /* 0x001fe20000000000 */
[----:B------:R-:W-:Y:S05]  /*15f0*/  BRA.DIV ~URZ, `(.L_x_581) ;  /* 0x000018827f007947 */ /* 0x000fea000b800000 */
[----:B------:R0:W1:Y:S02]  /*1600*/  SHFL.BFLY PT, R26, R25, 0x1, 0x1f ;  /* 0x0c201f00191a7f89 */ /* 0x00006400000e0000 */
.L_x_611:
[----:B--2---:R-:W-:Y:S01]  /*1610*/  FSEL R34, R34, R35, P0 ;  /* 0x0000002322227208 */ /* 0x004fe20000000000 */
[----:B------:R-:W-:Y:S05]  /*1620*/  BRA.DIV ~URZ, `(.L_x_582) ;  /* 0x000018d27f007947 */ /* 0x000fea000b800000 */
[----:B------:R-:W-:Y:S02]  /*1630*/  SEL R32, R27, R32, P0 ;  /* 0x000000201b207207 */ /* 0x000fe40000000000 */
[----:B------:R2:W3:Y:S04]  /*1640*/  SHFL.BFLY PT, R27, R34, 0x1, 0x1f ;  /* 0x0c201f00221b7f89 */ /* 0x0004e800000e0000 */
[----:B------:R2:W4:Y:S02]  /*1650*/  SHFL.BFLY PT, R21, R32, 0x1, 0x1f ;  /* 0x0c201f0020157f89 */ /* 0x00052400000e0000 */
.L_x_612:
        /* <DEDUP_REMOVED lines=15> */
[----:B------:R-:W-:Y:S01]  /*1750*/  ISETP.LT.AND P0, PT, R32, c[0x0][0x198], P0 ;  /* 0x0000660020007a0c */ /* 0x000fe20000701270 */
[----:B------:R-:W-:Y:S02]  /*1760*/  IMAD R33, R33, c[0x0][0x178], R28 ;  /* 0x00005e0021217a24 */ /* 0x000fe400078e021c */
[----:B------:R-:W-:Y:S01]  /*1770*/  IMAD.WIDE R20, R26, R35, c[0x0][0x170] ;  /* 0x00005c001a147625 */ /* 0x000fe200078e0223 */
[----:B------:R-:W-:-:S02]  /*1780*/  ISETP.NE.AND P0, PT, R22, RZ, P0 ;  /* 0x000000ff1600720c */ /* 0x000fc40000705270 */
[----:B------:R-:W-:Y:S01]  /*1790*/  IADD3 R22, R32, -c[0x0][0x194], RZ ;  /* 0x8000650020167a10 */ /* 0x000fe20007ffe0ff */
[----:B------:R-:W-:Y:S01]  /*17a0*/  FADD.FTZ R31, R31, R27 ;  /* 0x0000001b1f1f7221 */ /* 0x000fe20000010000 */
[----:B------:R0:W-:Y:S02]  /*17b0*/  STG.E [R20.64], R27 ;  /* 0x0000001b14007986 */ /* 0x0001e4000c101906 */
[----:B------:R-:W-:Y:S01]  /*17c0*/  SEL R37, R22, 0x240, P0 ;  /* 0x0000024016257807 */ /* 0x000fe20000000000 */
[----:B------:R-:W-:-:S05]  /*17d0*/  IMAD.WIDE R22, R26, R35, c[0x0][0x180] ;  /* 0x000060001a167625 */ /* 0x000fca00078e0223 */
[----:B------:R1:W-:Y:S01]  /*17e0*/  STG.E [R22.64], R37 ;  /* 0x0000002516007986 */ /* 0x0003e2000c101906 */
[----:B0-----:R-:W-:-:S05]  /*17f0*/  IMAD.WIDE R20, R26, R35, c[0x0][0x188] ;  /* 0x000062001a147625 */ /* 0x001fca00078e0223 */
[----:B------:R1:W-:Y:S02]  /*1800*/  STG.E [R20.64], R33 ;  /* 0x0000002114007986 */ /* 0x0003e4000c101906 */
.L_x_584:
[----:B------:R-:W-:Y:S05]  /*1810*/  BSYNC B1 ;  /* 0x0000000000017941 */ /* 0x000fea0003800000 */
.L_x_583:
[----:B------:R-:W-:Y:S05]  /*1820*/  @P2 BRA `(.L_x_585) ;  /* 0x00000c8000002947 */ /* 0x000fea0003800000 */
[----:B-1----:R-:W-:Y:S01]  /*1830*/  LEA.HI R23, R32, R32, RZ, 0x1 ;  /* 0x0000002020177211 */ /* 0x002fe200078f08ff */
        /* <DEDUP_REMOVED lines=18> */
.L_x_587:
[----:B------:R-:W-:Y:S05]  /*1960*/  BSYNC B1 ;  /* 0x0000000000017941 */ /* 0x000fea0003800000 */
.L_x_586:
[----:B0-----:R-:W-:Y:S05]  /*1970*/  BRA `(.L_x_588) ;  /* 0xfffff4d000007947 */ /* 0x001fea000383ffff */
.L_x_574:
[----:B------:R-:W-:Y:S02]  /*1980*/  IMAD.MOV.U32 R33, RZ, RZ, RZ ;  /* 0x000000ffff217224 */ /* 0x000fe400078e00ff */
.L_x_601:
        /* <DEDUP_REMOVED lines=80> */
.L_x_613:
[----:B------:R-:W-:Y:S05]  /*1e90*/  BRA.DIV ~URZ, `(.L_x_590) ;  /* 0x000011d27f007947 */ /* 0x000fea000b800000 */
[----:B------:R2:W3:Y:S04]  /*1ea0*/  SHFL.BFLY PT, R25, R32, 0x10, 0x1f ;  /* 0x0e001f0020197f89 */ /* 0x0004e800000e0000 */
[----:B------:R2:W4:Y:S02]  /*1eb0*/  SHFL.BFLY PT, R26, R27, 0x10, 0x1f ;  /* 0x0e001f001b1a7f89 */ /* 0x00052400000e0000 */
.L_x_614:
        /* <DEDUP_REMOVED lines=12> */
.L_x_615:
[----:B-1----:R-:W-:-:S13]  /*1f80*/  FSETP.GEU.FTZ.AND P1, PT, R34, R35, PT ;  /* 0x000000232200720b */ /* 0x002fda0003f3e000 */
[----:B------:R-:W-:-:S04]  /*1f90*/  @P1 FSETP.NEU.FTZ.AND P2, PT, R34, R35, PT ;  /* 0x000000232200120b */ /* 0x000fc80003f5d000 */
[----:B---3--:R-:W-:-:S13]  /*1fa0*/  @P1 ISETP.LT.AND P0, PT, R27, R26, !P2 ;  /* 0x0000001a1b00120c */ /* 0x008fda0005701270 */
[----:B0-----:R-:W-:Y:S01]  /*1fb0*/  FSEL R34, R35, R34, P0 ;  /* 0x0000002223227208 */ /* 0x001fe20000000000 */
[----:B------:R-:W-:Y:S05]  /*1fc0*/  BRA.DIV ~URZ, `(.L_x_592) ;  /* 0x000013127f007947 */ /* 0x000fea000b800000 */
[----:B------:R0:W1:Y:S02]  /*1fd0*/  SHFL.BFLY PT, R35, R34, 0x4, 0x1f ;  /* 0x0c801f0022237f89 */ /* 0x00006400000e0000 */
.L_x_616:
[----:B--2---:R-:W-:Y:S01]  /*1fe0*/  FSEL R25, R32, R25, P0 ;  /* 0x0000001920197208 */ /* 0x004fe20000000000 */
[----:B------:R-:W-:Y:S05]  /*1ff0*/  BRA.DIV ~URZ, `(.L_x_593) ;  /* 0x000013627f007947 */ /* 0x000fea000b800000 */
[----:B------:R-:W-:Y:S01]  /*2000*/  SEL R26, R27, R26, P0 ;  /* 0x0000001a1b1a7207 */ /* 0x000fe20000000000 */
[----:B------:R2:W3:Y:S04]  /*2010*/  SHFL.BFLY PT, R32, R25, 0x4, 0x1f ;  /* 0x0c801f0019207f89 */ /* 0x0004e800000e0000 */
[----:B------:R2:W4:Y:S02]  /*2020*/  SHFL.BFLY PT, R27, R26, 0x4, 0x1f ;  /* 0x0c801f001a1b7f89 */ /* 0x00052400000e0000 */
.L_x_617:
        /* <DEDUP_REMOVED lines=12> */
.L_x_618:
[----:B-1----:R-:W-:-:S13]  /*20f0*/  FSETP.GEU.FTZ.AND P1, PT, R34, R25, PT ;  /* 0x000000192200720b */ /* 0x002fda0003f3e000 */
[----:B------:R-:W-:-:S04]  /*2100*/  @P1 FSETP.NEU.FTZ.AND P2, PT, R34, R25, PT ;  /* 0x000000192200120b */ /* 0x000fc80003f5d000 */
[----:B---3--:R-:W-:-:S13]  /*2110*/  @P1 ISETP.LT.AND P0, PT, R26, R35, !P2 ;  /* 0x000000231a00120c */ /* 0x008fda0005701270 */
[----:B------:R-:W-:Y:S01]  /*2120*/  FSEL R25, R25, R34, P0 ;  /* 0x0000002219197208 */ /* 0x000fe20000000000 */
[----:B------:R-:W-:Y:S05]  /*2130*/  BRA.DIV ~URZ, `(.L_x_595) ;  /* 0x000014a27f007947 */ /* 0x000fea000b800000 */
[----:B0-----:R0:W1:Y:S02]  /*2140*/  SHFL.BFLY PT, R34, R25, 0x1, 0x1f ;  /* 0x0c201f0019227f89 */ /* 0x00106400000e0000 */
.L_x_619:
[----:B--2---:R-:W-:Y:S01]  /*2150*/  FSEL R27, R27, R32, P0 ;  /* 0x000000201b1b7208 */ /* 0x004fe20000000000 */
[----:B------:R-:W-:Y:S05]  /*2160*/  BRA.DIV ~URZ, `(.L_x_596) ;  /* 0x000014f27f007947 */ /* 0x000fea000b800000 */
[----:B------:R-:W-:Y:S02]  /*2170*/  SEL R35, R26, R35, P0 ;  /* 0x000000231a237207 */ /* 0x000fe40000000000 */
[----:B------:R2:W3:Y:S04]  /*2180*/  SHFL.BFLY PT, R26, R27, 0x1, 0x1f ;  /* 0x0c201f001b1a7f89 */ /* 0x0004e800000e0000 */
[----:B------:R2:W4:Y:S02]  /*2190*/  SHFL.BFLY PT, R21, R35, 0x1, 0x1f ;  /* 0x0c201f0023157f89 */ /* 0x00052400000e0000 */
.L_x_620:
        /* <DEDUP_REMOVED lines=15> */
[----:B------:R-:W-:Y:S01]  /*2290*/  ISETP.LT.AND P0, PT, R35, c[0x0][0x198], P0 ;  /* 0x0000660023007a0c */ /* 0x000fe20000701270 */
[----:B------:R-:W-:Y:S02]  /*22a0*/  IMAD R33, R33, c[0x0][0x178], R28 ;  /* 0x00005e0021217a24 */ /* 0x000fe400078e021c */
[----:B------:R-:W-:Y:S01]  /*22b0*/  IMAD.WIDE R20, R25, R24, c[0x0][0x170] ;  /* 0x00005c0019147625 */ /* 0x000fe200078e0218 */
[----:B------:R-:W-:-:S02]  /*22c0*/  ISETP.NE.AND P0, PT, R22, RZ, P0 ;  /* 0x000000ff1600720c */ /* 0x000fc40000705270 */
[----:B------:R-:W-:Y:S02]  /*22d0*/  IADD3 R22, R35, -c[0x0][0x194], RZ ;  /* 0x8000650023167a10 */ /* 0x000fe40007ffe0ff */
[----:B------:R0:W-:Y:S02]  /*22e0*/  STG.E [R20.64], R37 ;  /* 0x0000002514007986 */ /* 0x0001e4000c101906 */
[----:B------:R-:W-:Y:S01]  /*22f0*/  SEL R27, R22, 0x240, P0 ;  /* 0x00000240161b7807 */ /* 0x000fe20000000000 */
[----:B------:R-:W-:-:S04]  /*2300*/  IMAD.WIDE R22, R25, R24, c[0x0][0x180] ;  /* 0x0000600019167625 */ /* 0x000fc800078e0218 */
[----:B------:R-:W-:Y:S01]  /*2310*/  IMAD.WIDE R24, R25, R24, c[0x0][0x188] ;  /* 0x0000620019187625 */ /* 0x000fe200078e0218 */
[----:B------:R0:W-:Y:S04]  /*2320*/  STG.E [R22.64], R27 ;  /* 0x0000001b16007986 */ /* 0x0001e8000c101906 */
[----:B------:R0:W-:Y:S02]  /*2330*/  STG.E [R24.64], R33 ;  /* 0x0000002118007986 */ /* 0x0001e4000c101906 */
.L_x_598:
[----:B------:R-:W-:Y:S05]  /*2340*/  BSYNC B1 ;  /* 0x0000000000017941 */ /* 0x000fea0003800000 */
.L_x_597:
        /* <DEDUP_REMOVED lines=20> */
.L_x_600:
[----:B------:R-:W-:Y:S05]  /*2490*/  BSYNC B1 ;  /* 0x0000000000017941 */ /* 0x000fea0003800000 */
.L_x_599:
[----:B0-----:R-:W-:Y:S05]  /*24a0*/  BRA `(.L_x_601) ;  /* 0xfffff4e000007947 */ /* 0x001fea000383ffff */
.L_x_585:
[----:B------:R-:W-:Y:S05]  /*24b0*/  BSYNC B0 ;  /* 0x0000000000007941 */ /* 0x000fea0003800000 */
.L_x_573:
        /* <DEDUP_REMOVED lines=15> */
[----:B------:R0:W2:Y:S01]  /*25b0*/  MUFU.RCP R15, R31 ;  /* 0x0000001f000f7308 */ /* 0x0000a20000001000 */
[----:B------:R-:W-:Y:S01]  /*25c0*/  BSSY B0, `(.L_x_602) ;  /* 0x0000016000007945 */ /* 0x000fe20003800000 */
[----:B------:R-:W-:Y:S01]  /*25d0*/  IADD3 R6, -R4, c[0x0][0x190], RZ ;  /* 0x0000640004067a10 */ /* 0x000fe20007ffe1ff */
[----:B------:R-:W-:-:S05]  /*25e0*/  IMAD.MOV.U32 R5, RZ, RZ, RZ ;  /* 0x000000ffff057224 */ /* 0x000fca00078e00ff */
.L_x_603:
        /* <DEDUP_REMOVED lines=20> */
.L_x_602:
[----:B------:R-:W-:Y:S05]  /*2730*/  @!P2 EXIT ;  /* 0x000000000000a94d */ /* 0x000fea0003800000 */
[----:B---3--:R-:W2:Y:S01]  /*2740*/  S2R R7, SR_TID.Y ;  /* 0x0000000000077919 */ /* 0x008ea20000002200 */
[----:B0-----:R-:W0:Y:S03]  /*2750*/  MUFU.RCP R31, R31 ;  /* 0x0000001f001f7308 */ /* 0x001e260000001000 */
[----:B------:R-:W3:Y:S01]  /*2760*/  S2R R3, SR_CTAID.X ;  /* 0x0000000000037919 */ /* 0x000ee20000002500 */
[----:B--2---:R-:W-:-:S05]  /*2770*/  LEA.HI R0, R0, R7, RZ, 0x1b ;  /* 0x0000000700007211 */ /* 0x004fca00078fd8ff */
[----:B---3--:R-:W-:Y:S02]  /*2780*/  IMAD R0, R3, 0x4, R0 ;  /* 0x0000000403007824 */ /* 0x008fe400078e0200 */
[----:B------:R-:W-:Y:S02]  /*2790*/  IMAD.MOV.U32 R3, RZ, RZ, 0x4 ;  /* 0x00000004ff037424 */ /* 0x000fe400078e00ff */
[----:B------:R-:W-:-:S04]  /*27a0*/  IMAD R0, R0, c[0x0][0x190], R5 ;  /* 0x0000640000007a24 */ /* 0x000fc800078e0205 */
[----:B------:R-:W-:-:S04]  /*27b0*/  IMAD.WIDE R2, R0, R3, c[0x0][0x170] ;  /* 0x00005c0000027625 */ /* 0x000fc800078e0203 */
[----:B------:R-:W-:Y:S02]  /*27c0*/  IMAD.MOV.U32 R0, RZ, RZ, R2 ;  /* 0x000000ffff007224 */ /* 0x000fe400078e0002 */
[----:B0-----:R-:W-:Y:S02]  /*27d0*/  IMAD.MOV.U32 R7, RZ, RZ, R3 ;  /* 0x000000ffff077224 */ /* 0x001fe400078e0003 */
.L_x_604:
        /* <DEDUP_REMOVED lines=11> */
.L_x_575:
[----:B------:R-:W-:Y:S01]  /*2890*/  IMAD.MOV.U32 R23, RZ, RZ, R34 ;  /* 0x000000ffff177224 */ /* 0x000fe200078e0022 */
[----:B------:R-:W-:Y:S01]  /*28a0*/  MOV R24, 0x28f0 ;  /* 0x000028f000187802 */ /* 0x000fe20000000f00 */
[----:B------:R-:W-:Y:S02]  /*28b0*/  IMAD.MOV.U32 R22, RZ, RZ, 0x10 ;  /* 0x00000010ff167424 */ /* 0x000fe400078e00ff */
[----:B------:R-:W-:Y:S02]  /*28c0*/  IMAD.MOV.U32 R21, RZ, RZ, 0x1f ;  /* 0x0000001fff157424 */ /* 0x000fe400078e00ff */
[----:B------:R-:W-:Y:S02]  /*28d0*/  IMAD.MOV.U32 R20, RZ, RZ, -0x1 ;  /* 0xffffffffff147424 */ /* 0x000fe400078e00ff */
[----:B------:R-:W-:Y:S05]  /*28e0*/  CALL.REL.NOINC `($__internal_11_$__cuda_sm70_shflsync_bfly_p) ;  /* 0x00000e6000007944 */ /* 0x000fea0003c00000 */
[----:B-1----:R-:W-:Y:S01]  /*28f0*/  IMAD.MOV.U32 R25, RZ, RZ, R21 ;  /* 0x000000ffff197224 */ /* 0x002fe200078e0015 */
[----:B0-----:R-:W-:Y:S05]  /*2900*/  BRA `(.L_x_605) ;  /* 0xffffea4000007947 */ /* 0x001fea000383ffff */
.L_x_576:
[----:B------:R-:W-:Y:S01]  /*2910*/  IMAD.MOV.U32 R23, RZ, RZ, R35 ;  /* 0x000000ffff177224 */ /* 0x000fe200078e0023 */
[----:B------:R-:W-:Y:S01]  /*2920*/  MOV R24, 0x2970 ;  /* 0x0000297000187802 */ /* 0x000fe20000000f00 */
[----:B------:R-:W-:Y:S02]  /*2930*/  IMAD.MOV.U32 R22, RZ, RZ, 0x10 ;  /* 0x00000010ff167424 */ /* 0x000fe400078e00ff */
[----:B------:R-:W-:-:S02]  /*2940*/  IMAD.MOV.U32 R21, RZ, RZ, 0x1f ;  /* 0x0000001fff157424 */ /* 0x000fc400078e00ff */
[----:B------:R-:W-:Y:S02]  /*2950*/  IMAD.MOV.U32 R20, RZ, RZ, -0x1 ;  /* 0xffffffffff147424 */ /* 0x000fe400078e00ff */
[----:B01----:R-:W-:Y:S05]  /*2960*/  CALL.REL.NOINC `($__internal_11_$__cuda_sm70_shflsync_bfly_p) ;  /* 0x00000de000007944 */ /* 0x003fea0003c00000 */
[----:B-1----:R-:W-:Y:S01]  /*2970*/  IMAD.MOV.U32 R32, RZ, RZ, R21 ;  /* 0x000000ffff207224 */ /* 0x002fe200078e0015 */
[----:B------:R-:W-:Y:S01]  /*2980*/  MOV R24, 0x29e0 ;  /* 0x000029e000187802 */ /* 0x000fe20000000f00 */
[----:B0-----:R-:W-:Y:S02]  /*2990*/  IMAD.MOV.U32 R23, RZ, RZ, R27 ;  /* 0x000000ffff177224 */ /* 0x001fe400078e001b */
[----:B------:R-:W-:Y:S02]  /*29a0*/  IMAD.MOV.U32 R22, RZ, RZ, 0x10 ;  /* 0x00000010ff167424 */ /* 0x000fe400078e00ff */
[----:B------:R-:W-:Y:S02]  /*29b0*/  IMAD.MOV.U32 R21, RZ, RZ, 0x1f ;  /* 0x0000001fff157424 */ /* 0x000fe400078e00ff */
[----:B------:R-:W-:Y:S02]  /*29c0*/  IMAD.MOV.U32 R20, RZ, RZ, -0x1 ;  /* 0xffffffffff147424 */ /* 0x000fe400078e00ff */
[----:B------:R-:W-:Y:S05]  /*29d0*/  CALL.REL.NOINC `($__internal_11_$__cuda_sm70_shflsync_bfly_p) ;  /* 0x00000d7000007944 */ /* 0x000fea0003c00000 */
[----:B-1----:R-:W-:Y:S01]  /*29e0*/  IMAD.MOV.U32 R26, RZ, RZ, R21 ;  /* 0x000000ffff1a7224 */ /* 0x002fe200078e0015 */
[----:B0-----:R-:W-:Y:S05]  /*29f0*/  BRA `(.L_x_606) ;  /* 0xffffe98000007947 */ /* 0x001fea000383ffff */
.L_x_577:
[----:B------:R-:W-:Y:S01]  /*2a00*/  IMAD.MOV.U32 R23, RZ, RZ, R25 ;  /* 0x000000ffff177224 */ /* 0x000fe200078e0019 */
[----:B------:R-:W-:Y:S01]  /*2a10*/  MOV R24, 0x2a60 ;  /* 0x00002a6000187802 */ /* 0x000fe20000000f00 */
[----:B------:R-:W-:-:S02]  /*2a20*/  IMAD.MOV.U32 R22, RZ, RZ, 0x8 ;  /* 0x00000008ff167424 */ /* 0x000fc400078e00ff */
[----:B------:R-:W-:Y:S02]  /*2a30*/  IMAD.MOV.U32 R21, RZ, RZ, 0x1f ;  /* 0x0000001fff157424 */ /* 0x000fe400078e00ff */
[----:B------:R-:W-:Y:S02]  /*2a40*/  IMAD.MOV.U32 R20, RZ, RZ, -0x1 ;  /* 0xffffffffff147424 */ /* 0x000fe400078e00ff */
[----:B0-23--:R-:W-:Y:S05]  /*2a50*/  CALL.REL.NOINC `($__internal_11_$__cuda_sm70_shflsync_bfly_p) ;  /* 0x00000cf000007944 */ /* 0x00dfea0003c00000 */
[----:B------:R-:W-:Y:S01]  /*2a60*/  FSEL R32, R32, R35, P1 ;  /* 0x0000002320207208 */ /* 0x000fe20000800000 */
[----:B-1----:R-:W-:Y:S01]  /*2a70*/  IMAD.MOV.U32 R34, RZ, RZ, R21 ;  /* 0x000000ffff227224 */ /* 0x002fe200078e0015 */
[----:B------:R-:W-:Y:S01]  /*2a80*/  MOV R24, 0x2ae0 ;  /* 0x00002ae000187802 */ /* 0x000fe20000000f00 */
[----:B0-----:R-:W-:Y:S02]  /*2a90*/  IMAD.MOV.U32 R22, RZ, RZ, 0x8 ;  /* 0x00000008ff167424 */ /* 0x001fe400078e00ff */
[----:B------:R-:W-:Y:S02]  /*2aa0*/  IMAD.MOV.U32 R21, RZ, RZ, 0x1f ;  /* 0x0000001fff157424 */ /* 0x000fe400078e00ff */
[----:B------:R-:W-:Y:S02]  /*2ab0*/  IMAD.MOV.U32 R20, RZ, RZ, -0x1 ;  /* 0xffffffffff147424 */ /* 0x000fe400078e00ff */
[----:B------:R-:W-:-:S02]  /*2ac0*/  IMAD.MOV.U32 R23, RZ, RZ, R32 ;  /* 0x000000ffff177224 */ /* 0x000fc400078e0020 */
[----:B------:R-:W-:Y:S05]  /*2ad0*/  CALL.REL.NOINC `($__internal_11_$__cuda_sm70_shflsync_bfly_p) ;  /* 0x00000c7000007944 */ /* 0x000fea0003c00000 */
[----:B------:R-:W-:Y:S01]  /*2ae0*/  SEL R26, R26, R27, P1 ;  /* 0x0000001b1a1a7207 */ /* 0x000fe20000800000 */
[----:B-1----:R-:W-:Y:S01]  /*2af0*/  IMAD.MOV.U32 R35, RZ, RZ, R21 ;  /* 0x000000ffff237224 */ /* 0x002fe200078e0015 */
[----:B------:R-:W-:Y:S01]  /*2b00*/  MOV R24, 0x2b60 ;  /* 0x00002b6000187802 */ /* 0x000fe20000000f00 */
[----:B0-----:R-:W-:-:S02]  /*2b10*/  IMAD.MOV.U32 R22, RZ, RZ, 0x8 ;  /* 0x00000008ff167424 */ /* 0x001fc400078e00ff */
[----:B------:R-:W-:Y:S02]  /*2b20*/  IMAD.MOV.U32 R21, RZ, RZ, 0x1f ;  /* 0x0000001fff157424 */ /* 0x000fe400078e00ff */
[----:B------:R-:W-:Y:S02]  /*2b30*/  IMAD.MOV.U32 R20, RZ, RZ, -0x1 ;  /* 0xffffffffff147424 */ /* 0x000fe400078e00ff */
[----:B------:R-:W-:Y:S02]  /*2b40*/  IMAD.MOV.U32 R23, RZ, RZ, R26 ;  /* 0x000000ffff177224 */ /* 0x000fe400078e001a */
[----:B------:R-:W-:Y:S05]  /*2b50*/  CALL.REL.NOINC `($__internal_11_$__cuda_sm70_shflsync_bfly_p) ;  /* 0x00000bf000007944 */ /* 0x000fea0003c00000 */
[----:B-1----:R-:W-:Y:S01]  /*2b60*/  IMAD.MOV.U32 R27, RZ, RZ, R21 ;  /* 0x000000ffff1b7224 */ /* 0x002fe200078e0015 */
[----:B0-----:R-:W-:Y:S05]  /*2b70*/  BRA `(.L_x_607) ;  /* 0xffffe8c000007947 */ /* 0x001fea000383ffff */
.L_x_578:
[----:B------:R-:W-:Y:S01]  /*2b80*/  IMAD.MOV.U32 R23, RZ, RZ, R25 ;  /* 0x000000ffff177224 */ /* 0x000fe200078e0019 */
[----:B------:R-:W-:Y:S01]  /*2b90*/  MOV R24, 0x2be0 ;  /* 0x00002be000187802 */ /* 0x000fe20000000f00 */
[----:B------:R-:W-:Y:S02]  /*2ba0*/  IMAD.MOV.U32 R22, RZ, RZ, 0x4 ;  /* 0x00000004ff167424 */ /* 0x000fe400078e00ff */
[----:B------:R-:W-:Y:S02]  /*2bb0*/  IMAD.MOV.U32 R21, RZ, RZ, 0x1f ;  /* 0x0000001fff157424 */ /* 0x000fe400078e00ff */
[----:B------:R-:W-:-:S02]  /*2bc0*/  IMAD.MOV.U32 R20, RZ, RZ, -0x1 ;  /* 0xffffffffff147424 */ /* 0x000fc400078e00ff */
[----:B--2---:R-:W-:Y:S05]  /*2bd0*/  CALL.REL.NOINC `($__internal_11_$__cuda_sm70_shflsync_bfly_p) ;  /* 0x00000b7000007944 */ /* 0x004fea0003c00000 */
[----:B-1----:R-:W-:Y:S01]  /*2be0*/  IMAD.MOV.U32 R34, RZ, RZ, R21 ;  /* 0x000000ffff227224 */ /* 0x002fe200078e0015 */
[----:B0-----:R-:W-:Y:S05]  /*2bf0*/  BRA `(.L_x_608) ;  /* 0xffffe8a000007947 */ /* 0x001fea000383ffff */
.L_x_579:
[----:B------:R-:W-:Y:S01]  /*2c00*/  IMAD.MOV.U32 R23, RZ, RZ, R35 ;  /* 0x000000ffff177224 */ /* 0x000fe200078e0023 */
[----:B------:R-:W-:Y:S01]  /*2c10*/  MOV R24, 0x2c60 ;  /* 0x00002c6000187802 */ /* 0x000fe20000000f00 */
[----:B------:R-:W-:-:S02]  /*2c20*/  IMAD.MOV.U32 R22, RZ, RZ, 0x4 ;  /* 0x00000004ff167424 */ /* 0x000fc400078e00ff */
[----:B------:R-:W-:Y:S02]  /*2c30*/  IMAD.MOV.U32 R21, RZ, RZ, 0x1f ;  /* 0x0000001fff157424 */ /* 0x000fe400078e00ff */
[----:B------:R-:W-:Y:S02]  /*2c40*/  IMAD.MOV.U32 R20, RZ, RZ, -0x1 ;  /* 0xffffffffff147424 */ /* 0x000fe400078e00ff */
[----:B01----:R-:W-:Y:S05]  /*2c50*/  CALL.REL.NOINC `($__internal_11_$__cuda_sm70_shflsync_bfly_p) ;  /* 0x00000af000007944 */ /* 0x003fea0003c00000 */
[----:B------:R-:W-:Y:S01]  /*2c60*/  SEL R27, R27, R26, P0 ;  /* 0x0000001a1b1b7207 */ /* 0x000fe20000000000 */
[----:B-1----:R-:W-:Y:S01]  /*2c70*/  IMAD.MOV.U32 R26, RZ, RZ, R21 ;  /* 0x000000ffff1a7224 */ /* 0x002fe200078e0015 */
[----:B------:R-:W-:Y:S01]  /*2c80*/  MOV R24, 0x2ce0 ;  /* 0x00002ce000187802 */ /* 0x000fe20000000f00 */
[----:B0-----:R-:W-:Y:S02]  /*2c90*/  IMAD.MOV.U32 R22, RZ, RZ, 0x4 ;  /* 0x00000004ff167424 */ /* 0x001fe400078e00ff */
[----:B------:R-:W-:Y:S02]  /*2ca0*/  IMAD.MOV.U32 R21, RZ, RZ, 0x1f ;  /* 0x0000001fff157424 */ /* 0x000fe400078e00ff */
[----:B------:R-:W-:Y:S02]  /*2cb0*/  IMAD.MOV.U32 R20, RZ, RZ, -0x1 ;  /* 0xffffffffff147424 */ /* 0x000fe400078e00ff */
[----:B------:R-:W-:-:S02]  /*2cc0*/  IMAD.MOV.U32 R23, RZ, RZ, R27 ;  /* 0x000000ffff177224 */ /* 0x000fc400078e001b */
[----:B------:R-:W-:Y:S05]  /*2cd0*/  CALL.REL.NOINC `($__internal_11_$__cuda_sm70_shflsync_bfly_p) ;  /* 0x00000a7000007944 */ /* 0x000fea0003c00000 */
[----:B-1----:R-:W-:Y:S01]  /*2ce0*/  IMAD.MOV.U32 R32, RZ, RZ, R21 ;  /* 0x000000ffff207224 */ /* 0x002fe200078e0015 */
[----:B0-----:R-:W-:Y:S05]  /*2cf0*/  BRA `(.L_x_609) ;  /* 0xffffe7f000007947 */ /* 0x001fea000383ffff */
.L_x_580:
[----:B------:R-:W-:Y:S01]  /*2d00*/  IMAD.MOV.U32 R23, RZ, RZ, R25 ;  /* 0x000000ffff177224 */ /* 0x000fe200078e0019 */
[----:B------:R-:W-:Y:S01]  /*2d10*/  MOV R24, 0x2d60 ;  /* 0x00002d6000187802 */ /* 0x000fe20000000f00 */
[----:B------:R-:W-:-:S02]  /*2d20*/  IMAD.MOV.U32 R22, RZ, RZ, 0x2 ;  /* 0x00000002ff167424 */ /* 0x000fc400078e00ff */
[----:B------:R-:W-:Y:S02]  /*2d30*/  IMAD.MOV.U32 R21, RZ, RZ, 0x1f ;  /* 0x0000001fff157424 */ /* 0x000fe400078e00ff */
[----:B------:R-:W-:Y:S02]  /*2d40*/  IMAD.MOV.U32 R20, RZ, RZ, -0x1 ;  /* 0xffffffffff147424 */ /* 0x000fe400078e00ff */
[----:B--23--:R-:W-:Y:S05]  /*2d50*/  CALL.REL.NOINC `($__internal_11_$__cuda_sm70_shflsync_bfly_p) ;  /* 0x000009f000007944 */ /* 0x00cfea0003c00000 */
        /* <DEDUP_REMOVED lines=18> */
.L_x_581:
        /* <DEDUP_REMOVED lines=8> */
.L_x_582:
        /* <DEDUP_REMOVED lines=14> */
[----:B01----:R-:W-:Y:S05]  /*2fe0*/  BRA `(.L_x_612) ;  /* 0xffffe67000007947 */ /* 0x003fea000383ffff */
.L_x_589:
[----:B------:R-:W-:Y:S01]  /*2ff0*/  IMAD.MOV.U32 R23, RZ, RZ, R35 ;  /* 0x000000ffff177224 */ /* 0x000fe200078e0023 */
[----:B------:R-:W-:Y:S01]  /*3000*/  MOV R24, 0x3050 ;  /* 0x0000305000187802 */ /* 0x000fe20000000f00 */
[----:B------:R-:W-:-:S02]  /*3010*/  IMAD.MOV.U32 R22, RZ, RZ, 0x10 ;  /* 0x00000010ff167424 */ /* 0x000fc400078e00ff */
[----:B------:R-:W-:Y:S02]  /*3020*/  IMAD.MOV.U32 R21, RZ, RZ, 0x1f ;  /* 0x0000001fff157424 */ /* 0x000fe400078e00ff */
[----:B------:R-:W-:Y:S02]  /*3030*/  IMAD.MOV.U32 R20, RZ, RZ, -0x1 ;  /* 0xffffffffff147424 */ /* 0x000fe400078e00ff */
[----:B------:R-:W-:Y:S05]  /*3040*/  CALL.REL.NOINC `($__internal_11_$__cuda_sm70_shflsync_bfly_p) ;  /* 0x0000070000007944 */ /* 0x000fea0003c00000 */
[----:B-1----:R-:W-:Y:S01]  /*3050*/  IMAD.MOV.U32 R34, RZ, RZ, R21 ;  /* 0x000000ffff227224 */ /* 0x002fe200078e0015 */
[----:B0-----:R-:W-:Y:S05]  /*3060*/  BRA `(.L_x_613) ;  /* 0xffffee2000007947 */ /* 0x001fea000383ffff */
.L_x_590:
[----:B------:R-:W-:Y:S01]  /*3070*/  IMAD.MOV.U32 R23, RZ, RZ, R32 ;  /* 0x000000ffff177224 */ /* 0x000fe200078e0020 */
[----:B------:R-:W-:Y:S01]  /*3080*/  MOV R24, 0x30d0 ;  /* 0x000030d000187802 */ /* 0x000fe20000000f00 */
[----:B------:R-:W-:Y:S02]  /*3090*/  IMAD.MOV.U32 R22, RZ, RZ, 0x10 ;  /* 0x00000010ff167424 */ /* 0x000fe400078e00ff */
[----:B------:R-:W-:Y:S02]  /*30a0*/  IMAD.MOV.U32 R21, RZ, RZ, 0x1f ;  /* 0x0000001fff157424 */ /* 0x000fe400078e00ff */
[----:B------:R-:W-:Y:S02]  /*30b0*/  IMAD.MOV.U32 R20, RZ, RZ, -0x1 ;  /* 0xffffffffff147424 */ /* 0x000fe400078e00ff */
[----:B01----:R-:W-:Y:S05]  /*30c0*/  CALL.REL.NOINC `($__internal_11_$__cuda_sm70_shflsync_bfly_p) ;  /* 0x0000068000007944 */ /* 0x003fea0003c00000 */
[----:B-1----:R-:W-:Y:S01]  /*30d0*/  IMAD.MOV.U32 R25, RZ, RZ, R21 ;  /* 0x000000ffff197224 */ /* 0x002fe200078e0015 */
[----:B------:R-:W-:Y:S01]  /*30e0*/  MOV R24, 0x3140 ;  /* 0x0000314000187802 */ /* 0x000fe20000000f00 */
[----:B0-----:R-:W-:-:S02]  /*30f0*/  IMAD.MOV.U32 R23, RZ, RZ, R27 ;  /* 0x000000ffff177224 */ /* 0x001fc400078e001b */
[----:B------:R-:W-:Y:S02]  /*3100*/  IMAD.MOV.U32 R22, RZ, RZ, 0x10 ;  /* 0x00000010ff167424 */ /* 0x000fe400078e00ff */
[----:B------:R-:W-:Y:S02]  /*3110*/  IMAD.MOV.U32 R21, RZ, RZ, 0x1f ;  /* 0x0000001fff157424 */ /* 0x000fe400078e00ff */
[----:B------:R-:W-:Y:S02]  /*3120*/  IMAD.MOV.U32 R20, RZ, RZ, -0x1 ;  /* 0xffffffffff147424 */ /* 0x000fe400078e00ff */
[----:B------:R-:W-:Y:S05]  /*3130*/  CALL.REL.NOINC `($__internal_11_$__cuda_sm70_shflsync_bfly_p) ;  /* 0x0000061000007944 */ /* 0x000fea0003c00000 */
[----:B-1----:R-:W-:Y:S01]  /*3140*/  IMAD.MOV.U32 R26, RZ, RZ, R21 ;  /* 0x000000ffff1a7224 */ /* 0x002fe200078e0015 */
[----:B0-----:R-:W-:Y:S05]  /*3150*/  BRA `(.L_x_614) ;  /* 0xffffed6000007947 */ /* 0x001fea000383ffff */
.L_x_591:
[----:B------:R-:W-:Y:S01]  /*3160*/  IMAD.MOV.U32 R23, RZ, RZ, R34 ;  /* 0x000000ffff177224 */ /* 0x000fe200078e0022 */
[----:B------:R-:W-:Y:S01]  /*3170*/  MOV R24, 0x31c0 ;  /* 0x000031c000187802 */ /* 0x000fe20000000f00 */
[----:B------:R-:W-:Y:S02]  /*3180*/  IMAD.MOV.U32 R22, RZ, RZ, 0x8 ;  /* 0x00000008ff167424 */ /* 0x000fe400078e00ff */
[----:B------:R-:W-:Y:S02]  /*3190*/  IMAD.MOV.U32 R21, RZ, RZ, 0x1f ;  /* 0x0000001fff157424 */ /* 0x000fe400078e00ff */
[----:B------:R-:W-:-:S02]  /*31a0*/  IMAD.MOV.U32 R20, RZ, RZ, -0x1 ;  /* 0xffffffffff147424 */ /* 0x000fc400078e00ff */
[----:B0-23--:R-:W-:Y:S05]  /*31b0*/  CALL.REL.NOINC `($__internal_11_$__cuda_sm70_shflsync_bfly_p) ;  /* 0x0000059000007944 */ /* 0x00dfea0003c00000 */
[----:B------:R-:W-:Y:S01]  /*31c0*/  FSEL R25, R25, R32, P1 ;  /* 0x0000002019197208 */ /* 0x000fe20000800000 */
[----:B-1----:R-:W-:Y:S01]  /*31d0*/  IMAD.MOV.U32 R35, RZ, RZ, R21 ;  /* 0x000000ffff237224 */ /* 0x002fe200078e0015 */
[----:B------:R-:W-:Y:S01]  /*31e0*/  MOV R24, 0x3240 ;  /* 0x0000324000187802 */ /* 0x000fe20000000f00 */
[----:B0-----:R-:W-:-:S02]  /*31f0*/  IMAD.MOV.U32 R22, RZ, RZ, 0x8 ;  /* 0x00000008ff167424 */ /* 0x001fc400078e00ff */
[----:B------:R-:W-:Y:S02]  /*3200*/  IMAD.MOV.U32 R21, RZ, RZ, 0x1f ;  /* 0x0000001fff157424 */ /* 0x000fe400078e00ff */
[----:B------:R-:W-:Y:S02]  /*3210*/  IMAD.MOV.U32 R20, RZ, RZ, -0x1 ;  /* 0xffffffffff147424 */ /* 0x000fe400078e00ff */
[----:B------:R-:W-:Y:S02]  /*3220*/  IMAD.MOV.U32 R23, RZ, RZ, R25 ;  /* 0x000000ffff177224 */ /* 0x000fe400078e0019 */
[----:B------:R-:W-:Y:S05]  /*3230*/  CALL.REL.NOINC `($__internal_11_$__cuda_sm70_shflsync_bfly_p) ;  /* 0x0000051000007944 */ /* 0x000fea0003c00000 */
[----:B------:R-:W-:Y:S01]  /*3240*/  SEL R26, R26, R27, P1 ;  /* 0x0000001b1a1a7207 */ /* 0x000fe20000800000 */
[----:B-1----:R-:W-:Y:S01]  /*3250*/  IMAD.MOV.U32 R32, RZ, RZ, R21 ;  /* 0x000000ffff207224 */ /* 0x002fe200078e0015 */
[----:B------:R-:W-:Y:S01]  /*3260*/  MOV R24, 0x32c0 ;  /* 0x000032c000187802 */ /* 0x000fe20000000f00 */
[----:B0-----:R-:W-:Y:S02]  /*3270*/  IMAD.MOV.U32 R22, RZ, RZ, 0x8 ;  /* 0x00000008ff167424 */ /* 0x001fe400078e00ff */
[----:B------:R-:W-:Y:S02]  /*3280*/  IMAD.MOV.U32 R21, RZ, RZ, 0x1f ;  /* 0x0000001fff157424 */ /* 0x000fe400078e00ff */
[----:B------:R-:W-:-:S02]  /*3290*/  IMAD.MOV.U32 R20, RZ, RZ, -0x1 ;  /* 0xffffffffff147424 */ /* 0x000fc400078e00ff */
[----:B------:R-:W-:Y:S02]  /*32a0*/  IMAD.MOV.U32 R23, RZ, RZ, R26 ;  /* 0x000000ffff177224 */ /* 0x000fe400078e001a */
[----:B------:R-:W-:Y:S05]  /*32b0*/  CALL.REL.NOINC `($__internal_11_$__cuda_sm70_shflsync_bfly_p) ;  /* 0x0000049000007944 */ /* 0x000fea0003c00000 */
[----:B-1----:R-:W-:Y:S01]  /*32c0*/  IMAD.MOV.U32 R27, RZ, RZ, R21 ;  /* 0x000000ffff1b7224 */ /* 0x002fe200078e0015 */
[----:B0-----:R-:W-:Y:S05]  /*32d0*/  BRA `(.L_x_615) ;  /* 0xffffeca000007947 */ /* 0x001fea000383ffff */
.L_x_592:
[----:B------:R-:W-:Y:S01]  /*32e0*/  IMAD.MOV.U32 R23, RZ, RZ, R34 ;  /* 0x000000ffff177224 */ /* 0x000fe200078e0022 */
[----:B------:R-:W-:Y:S01]  /*32f0*/  MOV R24, 0x3340 ;  /* 0x0000334000187802 */ /* 0x000fe20000000f00 */
[----:B------:R-:W-:Y:S02]  /*3300*/  IMAD.MOV.U32 R22, RZ, RZ, 0x4 ;  /* 0x00000004ff167424 */ /* 0x000fe400078e00ff */
[----:B------:R-:W-:Y:S02]  /*3310*/  IMAD.MOV.U32 R21, RZ, RZ, 0x1f ;  /* 0x0000001fff157424 */ /* 0x000fe400078e00ff */
[----:B------:R-:W-:Y:S02]  /*3320*/  IMAD.MOV.U32 R20, RZ, RZ, -0x1 ;  /* 0xffffffffff147424 */ /* 0x000fe400078e00ff */
[----:B--2---:R-:W-:Y:S05]  /*3330*/  CALL.REL.NOINC `($__internal_11_$__cuda_sm70_shflsync_bfly_p) ;  /* 0x0000041000007944 */ /* 0x004fea0003c00000 */
[----:B-1----:R-:W-:Y:S01]  /*3340*/  IMAD.MOV.U32 R35, RZ, RZ, R21 ;  /* 0x000000ffff237224 */ /* 0x002fe200078e0015 */
[----:B0-----:R-:W-:Y:S05]  /*3350*/  BRA `(.L_x_616) ;  /* 0xffffec8000007947 */ /* 0x001fea000383ffff */
.L_x_593:
        /* <DEDUP_REMOVED lines=16> */
.L_x_594:
        /* <DEDUP_REMOVED lines=24> */
.L_x_595:
[----:B------:R-:W-:Y:S01]  /*35e0*/  IMAD.MOV.U32 R23, RZ, RZ, R25 ;  /* 0x000000ffff177224 */ /* 0x000fe200078e0019 */
[----:B------:R-:W-:Y:S01]  /*35f0*/  MOV R24, 0x3640 ;  /* 0x0000364000187802 */ /* 0x000fe20000000f00 */
[----:B------:R-:W-:Y:S02]  /*3600*/  IMAD.MOV.U32 R22, RZ, RZ, 0x1 ;  /* 0x00000001ff167424 */ /* 0x000fe400078e00ff */
[----:B------:R-:W-:Y:S02]  /*3610*/  IMAD.MOV.U32 R21, RZ, RZ, 0x1f ;  /* 0x0000001fff157424 */ /* 0x000fe400078e00ff */
[----:B------:R-:W-:-:S02]  /*3620*/  IMAD.MOV.U32 R20, RZ, RZ, -0x1 ;  /* 0xffffffffff147424 */ /* 0x000fc400078e00ff */
[----:B0-2---:R-:W-:Y:S05]  /*3630*/  CALL.REL.NOINC `($__internal_11_$__cuda_sm70_shflsync_bfly_p) ;  /* 0x0000011000007944 */ /* 0x005fea0003c00000 */
[----:B-1----:R-:W-:Y:S01]  /*3640*/  IMAD.MOV.U32 R34, RZ, RZ, R21 ;  /* 0x000000ffff227224 */ /* 0x002fe200078e0015 */
[----:B0-----:R-:W-:Y:S05]  /*3650*/  BRA `(.L_x_619) ;  /* 0xffffeaf000007947 */ /* 0x001fea000383ffff */
.L_x_596:
        /* <DEDUP_REMOVED lines=15> */
        .weak           $__internal_11_$__cuda_sm70_shflsync_bfly_p
        .type           $__internal_11_$__cuda_sm70_shflsync_bfly_p,@function
        .size           $__internal_11_$__cuda_sm70_shflsync_bfly_p,(.L_x_10955 - $__internal_11_$__cuda_sm70_shflsync_bfly_p)
$__internal_11_$__cuda_sm70_shflsync_bfly_p:
[----:B------:R-:W-:Y:S01]  /*3750*/  IMAD.MOV.U32 R36, RZ, RZ, R24 ;  /* 0x000000ffff247224 */ /* 0x000fe200078e0018 */
[----:B------:R-:W-:Y:S04]  /*3760*/  WARPSYNC R20 ;  /* 0x0000001400007348 */ /* 0x000fe80003800000 */
[----:B------:R-:W-:Y:S01]  /*3770*/  IMAD.MOV.U32 R37, RZ, RZ, 0x0 ;  /* 0x00000000ff257424 */ /* 0x000fe200078e00ff */
[----:B------:R0:W1:Y:S03]  /*3780*/  SHFL.BFLY PT, R21, R23, R22, R21 ;  /* 0x0c00001617157389 */ /* 0x00006600000e0015 */
[----:B------:R-:W-:Y:S05]  /*3790*/  RET.REL.NODEC R36 `(_ZN4vllm3moe10topkGatingILi18ELi576ELi4ELi4ELi32Ej13__nv_bfloat16LNS0_11ScoringFuncE1EEEvPKT5_PKbPfiPT4_PiiiibPKf) ;  /* 0xffffc86024007950 */ /* 0x000fea0003c3ffff */
.L_x_621:
        /* <DEDUP_REMOVED lines=14> */
.L_x_10955:


//--------------------- .text._ZN4vllm3moe10topkGatingILi14ELi448ELi4ELi4ELi32Ej13__nv_bfloat16LNS0_11ScoringFuncE1EEEvPKT5_PKbPfiPT4_PiiiibPKf --------------------------
	.section	.text._ZN4vllm3moe10topkGatingILi14ELi448ELi4ELi4ELi32Ej13__nv_bfloat16LNS0_11ScoringFuncE1EEEvPKT5_PKbPfiPT4_PiiiibPKf,"ax",@progbits
	.sectioninfo	@"SHI_REGISTERS=40"
	.align	128
        .global         _ZN4vllm3moe10topkGatingILi14ELi448ELi4ELi4ELi32Ej13__nv_bfloat16LNS0_11ScoringFuncE1EEEvPKT5_PKbPfiPT4_PiiiibPKf
        .type           _ZN4vllm3moe10topkGatingILi14ELi448ELi4ELi4ELi32Ej13__nv_bfloat16LNS0_11ScoringFuncE1EEEvPKT5_PKbPfiPT4_PiiiibPKf,@function
        .size           _ZN4vllm3moe10topkGatingILi14ELi448ELi4ELi4ELi32Ej13__nv_bfloat16LNS0_11ScoringFuncE1EEEvPKT5_PKbPfiPT4_PiiiibPKf,(.L_x_10956 - _ZN4vllm3moe10topkGatingILi14ELi448ELi4ELi4ELi32Ej13__nv_bfloat16LNS0_11ScoringFuncE1EEEvPKT5_PKbPfiPT4_PiiiibPKf)
        .other          _ZN4vllm3moe10topkGatingILi14ELi448ELi4ELi4ELi32Ej13__nv_bfloat16LNS0_11ScoringFuncE1EEEvPKT5_PKbPfiPT4_PiiiibPKf,@"STO_CUDA_ENTRY STV_DEFAULT"
_ZN4vllm3moe10topkGatingILi14ELi448ELi4ELi4ELi32Ej13__nv_bfloat16LNS0_11ScoringFuncE1EEEvPKT5_PKbPfiPT4_PiiiibPKf:
.text._ZN4vllm3moe10topkGatingILi14ELi448ELi4ELi4ELi32Ej13__nv_bfloat16LNS0_11ScoringFuncE1EEEvPKT5_PKbPfiPT4_PiiiibPKf:
        /* <DEDUP_REMOVED lines=171> */
.L_x_622:
[----:B------:R0:W-:Y:S04]  /*0ab0*/  STL.64 [R1], R2 ;  /* 0x0000000201007387 */ /* 0x0001e80000100a00 */
[----:B------:R0:W-:Y:S04]  /*0ac0*/  STL.64 [R1+0x8], R4 ;  /* 0x0000080401007387 */ /* 0x0001e80000100a00 */
[----:B------:R0:W-:Y:S04]  /*0ad0*/  STL.64 [R1+0x10], R6 ;  /* 0x0000100601007387 */ /* 0x0001e80000100a00 */
[----:B------:R0:W-:Y:S04]  /*0ae0*/  STL.64 [R1+0x18], R8 ;  /* 0x0000180801007387 */ /* 0x0001e80000100a00 */
[----:B------:R0:W-:Y:S04]  /*0af0*/  STL.64 [R1+0x20], R10 ;  /* 0x0000200a01007387 */ /* 0x0001e80000100a00 */
[----:B------:R0:W-:Y:S04]  /*0b00*/  STL.64 [R1+0x28], R12 ;  /* 0x0000280c01007387 */ /* 0x0001e80000100a00 */
[----:B------:R0:W-:Y:S02]  /*0b10*/  STL.64 [R1+0x30], R14 ;  /* 0x0000300e01007387 */ /* 0x0001e40000100a00 */
.L_x_623:
        /* <DEDUP_REMOVED lines=9> */
.L_x_639:
        /* <DEDUP_REMOVED lines=62> */
.L_x_656:
[----:B------:R-:W-:Y:S05]  /*0f90*/  BRA.DIV ~URZ, `(.L_x_627) ;  /* 0x000014927f007947 */ /* 0x000fea000b800000 */
[----:B------:R2:W3:Y:S04]  /*0fa0*/  SHFL.BFLY PT, R25, R22, 0x10, 0x1f ;  /* 0x0e001f0016197f89 */ /* 0x0004e800000e0000 */
[----:B------:R2:W4:Y:S02]  /*0fb0*/  SHFL.BFLY PT, R24, R23, 0x10, 0x1f ;  /* 0x0e001f0017187f89 */ /* 0x00052400000e0000 */
.L_x_657:
        /* <DEDUP_REMOVED lines=12> */
.L_x_658:
[----:B-1----:R-:W-:-:S13]  /*1080*/  FSETP.GEU.FTZ.AND P1, PT, R30, R31, PT ;  /* 0x0000001f1e00720b */ /* 0x002fda0003f3e000 */
[----:B------:R-:W-:-:S04]  /*1090*/  @P1 FSETP.NEU.FTZ.AND P2, PT, R30, R31, PT ;  /* 0x0000001f1e00120b */ /* 0x000fc80003f5d000 */
[----:B---3--:R-:W-:-:S13]  /*10a0*/  @P1 ISETP.LT.AND P0, PT, R24, R23, !P2 ;  /* 0x000000171800120c */ /* 0x008fda0005701270 */
[----:B0-----:R-:W-:Y:S01]  /*10b0*/  FSEL R30, R31, R30, P0 ;  /* 0x0000001e1f1e7208 */ /* 0x001fe20000000000 */
[----:B------:R-:W-:Y:S05]  /*10c0*/  BRA.DIV ~URZ, `(.L_x_629) ;  /* 0x000015d27f007947 */ /* 0x000fea000b800000 */
[----:B------:R0:W1:Y:S02]  /*10d0*/  SHFL.BFLY PT, R31, R30, 0x4, 0x1f ;  /* 0x0c801f001e1f7f89 */ /* 0x00006400000e0000 */
.L_x_659:
[----:B--2---:R-:W-:Y:S01]  /*10e0*/  FSEL R22, R25, R22, P0 ;  /* 0x0000001619167208 */ /* 0x004fe20000000000 */
[----:B------:R-:W-:Y:S05]  /*10f0*/  BRA.DIV ~URZ, `(.L_x_630) ;  /* 0x000016227f007947 */ /* 0x000fea000b800000 */
[----:B------:R-:W-:Y:S01]  /*1100*/  SEL R23, R24, R23, P0 ;  /* 0x0000001718177207 */ /* 0x000fe20000000000 */
[----:B------:R2:W3:Y:S04]  /*1110*/  SHFL.BFLY PT, R25, R22, 0x4, 0x1f ;  /* 0x0c801f0016197f89 */ /* 0x0004e800000e0000 */
[----:B------:R2:W4:Y:S02]  /*1120*/  SHFL.BFLY PT, R24, R23, 0x4, 0x1f ;  /* 0x0c801f0017187f89 */ /* 0x00052400000e0000 */
.L_x_660:
        /* <DEDUP_REMOVED lines=12> */
.L_x_661:
[----:B-1----:R-:W-:-:S13]  /*11f0*/  FSETP.GEU.FTZ.AND P1, PT, R30, R25, PT ;  /* 0x000000191e00720b */ /* 0x002fda0003f3e000 */
[----:B------:R-:W-:-:S04]  /*1200*/  @P1 FSETP.NEU.FTZ.AND P2, PT, R30, R25, PT ;  /* 0x000000191e00120b */ /* 0x000fc80003f5d000 */
[----:B---3--:R-:W-:-:S13]  /*1210*/  @P1 ISETP.LT.AND P0, PT, R23, R24, !P2 ;  /* 0x000000181700120c */ /* 0x008fda0005701270 */
[----:B0-----:R-:W-:Y:S01]  /*1220*/  FSEL R30, R25, R30, P0 ;  /* 0x0000001e191e7208 */ /* 0x001fe20000000000 */
[----:B------:R-:W-:Y:S05]  /*1230*/  BRA.DIV ~URZ, `(.L_x_632) ;  /* 0x000017627f007947 */ /* 0x000fea000b800000 */
[----:B------:R0:W1:Y:S02]  /*1240*/  SHFL.BFLY PT, R25, R30, 0x1, 0x1f ;  /* 0x0c201f001e197f89 */ /* 0x00006400000e0000 */
.L_x_662:
[----:B--2---:R-:W-:Y:S01]  /*1250*/  FSEL R31, R31, R22, P0 ;  /* 0x000000161f1f7208 */ /* 0x004fe20000000000 */
[----:B------:R-:W-:Y:S05]  /*1260*/  BRA.DIV ~URZ, `(.L_x_633) ;  /* 0x000017b27f007947 */ /* 0x000fea000b800000 */
[----:B------:R-:W-:Y:S01]  /*1270*/  SEL R21, R23, R24, P0 ;  /* 0x0000001817157207 */ /* 0x000fe20000000000 */
[----:B------:R2:W3:Y:S04]  /*1280*/  SHFL.BFLY PT, R22, R31, 0x1, 0x1f ;  /* 0x0c201f001f167f89 */ /* 0x0004e800000e0000 */
[----:B------:R2:W4:Y:S02]  /*1290*/  SHFL.BFLY PT, R18, R21, 0x1, 0x1f ;  /* 0x0c201f0015127f89 */ /* 0x00052400000e0000 */
.L_x_663:
        /* <DEDUP_REMOVED lines=12> */
[----:B------:R-:W-:Y:S01]  /*1360*/  IMAD R20, R26, c[0x0][0x190], R35 ;  /* 0x000064001a147a24 */ /* 0x000fe200078e0223 */
[----:B------:R-:W-:Y:S01]  /*1370*/  PRMT R16, R28, 0x9910, RZ ;  /* 0x000099101c107816 */ /* 0x000fe200000000ff */
[----:B------:R-:W-:Y:S01]  /*1380*/  IMAD.MOV.U32 R21, RZ, RZ, 0x4 ;  /* 0x00000004ff157424 */ /* 0x000fe200078e00ff */
[C---:B------:R-:W-:Y:S01]  /*1390*/  ISETP.LT.AND P0, PT, R22.reuse, c[0x0][0x198], P0 ;  /* 0x0000660016007a0c */ /* 0x040fe20000701270 */
[----:B------:R-:W-:Y:S01]  /*13a0*/  IMAD R33, R35, c[0x0][0x178], R26 ;  /* 0x00005e0023217a24 */ /* 0x000fe200078e021a */
[----:B------:R-:W-:Y:S01]  /*13b0*/  IADD3 R18, R22, -c[0x0][0x194], RZ ;  /* 0x8000650016127a10 */ /* 0x000fe20007ffe0ff */
[----:B------:R-:W-:Y:S01]  /*13c0*/  FADD.FTZ R29, R29, R31 ;  /* 0x0000001f1d1d7221 */ /* 0x000fe20000010000 */
[----:B------:R-:W-:Y:S01]  /*13d0*/  ISETP.NE.AND P0, PT, R16, RZ, P0 ;  /* 0x000000ff1000720c */ /* 0x000fe20000705270 */
[----:B------:R-:W-:-:S03]  /*13e0*/  IMAD.WIDE R16, R20, R21, c[0x0][0x170] ;  /* 0x00005c0014107625 */ /* 0x000fc600078e0215 */
[----:B------:R-:W-:Y:S01]  /*13f0*/  SEL R25, R18, 0x1c0, P0 ;  /* 0x000001c012197807 */ /* 0x000fe20000000000 */
[CC--:B------:R-:W-:Y:S01]  /*1400*/  IMAD.WIDE R18, R20.reuse, R21.reuse, c[0x0][0x180] ;  /* 0x0000600014127625 */ /* 0x0c0fe200078e0215 */
[----:B------:R1:W-:Y:S03]  /*1410*/  STG.E [R16.64], R31 ;  /* 0x0000001f10007986 */ /* 0x0003e6000c101906 */
[----:B------:R-:W-:Y:S01]  /*1420*/  IMAD.WIDE R20, R20, R21, c[0x0][0x188] ;  /* 0x0000620014147625 */ /* 0x000fe200078e0215 */
[----:B------:R1:W-:Y:S04]  /*1430*/  STG.E [R18.64], R25 ;  /* 0x0000001912007986 */ /* 0x0003e8000c101906 */
[----:B------:R1:W-:Y:S02]  /*1440*/  STG.E [R20.64], R33 ;  /* 0x0000002114007986 */ /* 0x0003e4000c101906 */
.L_x_635:
[----:B------:R-:W-:Y:S05]  /*1450*/  BSYNC B1 ;  /* 0x0000000000017941 */ /* 0x000fea0003800000 */
.L_x_634:
[----:B------:R-:W-:Y:S05]  /*1460*/  @P2 BRA `(.L_x_636) ;  /* 0x00000b6000002947 */ /* 0x000fea0003800000 */
[----:B-1----:R-:W-:Y:S01]  /*1470*/  LEA.HI R19, R22, R22, RZ, 0x1 ;  /* 0x0000001616137211 */ /* 0x002fe200078f08ff */
        /* <DEDUP_REMOVED lines=18> */
.L_x_638:
[----:B------:R-:W-:Y:S05]  /*15a0*/  BSYNC B1 ;  /* 0x0000000000017941 */ /* 0x000fea0003800000 */
.L_x_637:
[----:B01----:R-:W-:Y:S05]  /*15b0*/  BRA `(.L_x_639) ;  /* 0xfffff5f000007947 */ /* 0x003fea000383ffff */
.L_x_625:
[----:B------:R-:W-:Y:S02]  /*15c0*/  IMAD.MOV.U32 R35, RZ, RZ, RZ ;  /* 0x000000ffff237224 */ /* 0x000fe400078e00ff */
.L_x_652:
        /* <DEDUP_REMOVED lines=62> */
.L_x_664:
[----:B------:R-:W-:Y:S05]  /*19b0*/  BRA.DIV ~URZ, `(.L_x_641) ;  /* 0x000011c27f007947 */ /* 0x000fea000b800000 */
[----:B------:R2:W3:Y:S04]  /*19c0*/  SHFL.BFLY PT, R25, R22, 0x10, 0x1f ;  /* 0x0e001f0016197f89 */ /* 0x0004e800000e0000 */
[----:B------:R2:W4:Y:S02]  /*19d0*/  SHFL.BFLY PT, R24, R23, 0x10, 0x1f ;  /* 0x0e001f0017187f89 */ /* 0x00052400000e0000 */
.L_x_665:
        /* <DEDUP_REMOVED lines=12> */
.L_x_666:
[----:B-1----:R-:W-:-:S13]  /*1aa0*/  FSETP.GEU.FTZ.AND P1, PT, R30, R31, PT ;  /* 0x0000001f1e00720b */ /* 0x002fda0003f3e000 */
[----:B------:R-:W-:-:S04]  /*1ab0*/  @P1 FSETP.NEU.FTZ.AND P2, PT, R30, R31, PT ;  /* 0x0000001f1e00120b */ /* 0x000fc80003f5d000 */
[----:B---3--:R-:W-:-:S13]  /*1ac0*/  @P1 ISETP.LT.AND P0, PT, R24, R23, !P2 ;  /* 0x000000171800120c */ /* 0x008fda0005701270 */
[----:B0-----:R-:W-:Y:S01]  /*1ad0*/  FSEL R30, R31, R30, P0 ;  /* 0x0000001e1f1e7208 */ /* 0x001fe20000000000 */
[----:B------:R-:W-:Y:S05]  /*1ae0*/  BRA.DIV ~URZ, `(.L_x_643) ;  /* 0x000013027f007947 */ /* 0x000fea000b800000 */
[----:B------:R0:W1:Y:S02]  /*1af0*/  SHFL.BFLY PT, R31, R30, 0x4, 0x1f ;  /* 0x0c801f001e1f7f89 */ /* 0x00006400000e0000 */
.L_x_667:
[----:B--2---:R-:W-:Y:S01]  /*1b00*/  FSEL R22, R25, R22, P0 ;  /* 0x0000001619167208 */ /* 0x004fe20000000000 */
[----:B------:R-:W-:Y:S05]  /*1b10*/  BRA.DIV ~URZ, `(.L_x_644) ;  /* 0x000013527f007947 */ /* 0x000fea000b800000 */
[----:B------:R-:W-:Y:S01]  /*1b20*/  SEL R23, R24, R23, P0 ;  /* 0x0000001718177207 */ /* 0x000fe20000000000 */
[----:B------:R2:W3:Y:S04]  /*1b30*/  SHFL.BFLY PT, R25, R22, 0x4, 0x1f ;  /* 0x0c801f0016197f89 */ /* 0x0004e800000e0000 */
[----:B------:R2:W4:Y:S02]  /*1b40*/  SHFL.BFLY PT, R24, R23, 0x4, 0x1f ;  /* 0x0c801f0017187f89 */ /* 0x00052400000e0000 */
.L_x_668:
        /* <DEDUP_REMOVED lines=12> */
.L_x_669:
[----:B-1----:R-:W-:-:S13]  /*1c10*/  FSETP.GEU.FTZ.AND P1, PT, R30, R25, PT ;  /* 0x000000191e00720b */ /* 0x002fda0003f3e000 */
[----:B------:R-:W-:-:S04]  /*1c20*/  @P1 FSETP.NEU.FTZ.AND P2, PT, R30, R25, PT ;  /* 0x000000191e00120b */ /* 0x000fc80003f5d000 */
[----:B---3--:R-:W-:-:S13]  /*1c30*/  @P1 ISETP.LT.AND P0, PT, R23, R24, !P2 ;  /* 0x000000181700120c */ /* 0x008fda0005701270 */
[----:B0-----:R-:W-:Y:S01]  /*1c40*/  FSEL R30, R25, R30, P0 ;  /* 0x0000001e191e7208 */ /* 0x001fe20000000000 */
[----:B------:R-:W-:Y:S05]  /*1c50*/  BRA.DIV ~URZ, `(.L_x_646) ;  /* 0x000014927f007947 */ /* 0x000fea000b800000 */
[----:B------:R0:W1:Y:S02]  /*1c60*/  SHFL.BFLY PT, R25, R30, 0x1, 0x1f ;  /* 0x0c201f001e197f89 */ /* 0x00006400000e0000 */
.L_x_670:
[----:B--2---:R-:W-:Y:S01]  /*1c70*/  FSEL R31, R31, R22, P0 ;  /* 0x000000161f1f7208 */ /* 0x004fe20000000000 */
[----:B------:R-:W-:Y:S05]  /*1c80*/  BRA.DIV ~URZ, `(.L_x_647) ;  /* 0x000014e27f007947 */ /* 0x000fea000b800000 */
[----:B------:R-:W-:Y:S01]  /*1c90*/  SEL R21, R23, R24, P0 ;  /* 0x0000001817157207 */ /* 0x000fe20000000000 */
[----:B------:R2:W3:Y:S04]  /*1ca0*/  SHFL.BFLY PT, R22, R31, 0x1, 0x1f ;  /* 0x0c201f001f167f89 */ /* 0x0004e800000e0000 */
[----:B------:R2:W4:Y:S02]  /*1cb0*/  SHFL.BFLY PT, R18, R21, 0x1, 0x1f ;  /* 0x0c201f0015127f89 */ /* 0x00052400000e0000 */
.L_x_671:
        /* <DEDUP_REMOVED lines=17> */
[----:B------:R-:W-:Y:S02]  /*1dd0*/  IADD3 R18, R22, -c[0x0][0x194], RZ ;  /* 0x8000650016127a10 */ /* 0x000fe40007ffe0ff */
        /* <DEDUP_REMOVED lines=8> */
.L_x_649:
[----:B------:R-:W-:Y:S05]  /*1e60*/  BSYNC B1 ;  /* 0x0000000000017941 */ /* 0x000fea0003800000 */
.L_x_648:
        /* <DEDUP_REMOVED lines=20> */
.L_x_651:
[----:B------:R-:W-:Y:S05]  /*1fb0*/  BSYNC B1 ;  /* 0x0000000000017941 */ /* 0x000fea0003800000 */
.L_x_650:
[----:B01----:R-:W-:Y:S05]  /*1fc0*/  BRA `(.L_x_652) ;  /* 0xfffff60000007947 */ /* 0x003fea000383ffff */
.L_x_636:
[----:B------:R-:W-:Y:S05]  /*1fd0*/  BSYNC B0 ;  /* 0x0000000000007941 */ /* 0x000fea0003800000 */
.L_x_624:
        /* <DEDUP_REMOVED lines=19> */
.L_x_654:
        /* <DEDUP_REMOVED lines=20> */
.L_x_653:
        /* <DEDUP_REMOVED lines=11> */
.L_x_655:
        /* <DEDUP_REMOVED lines=11> */
.L_x_626:
[----:B------:R-:W-:Y:S01]  /*23b0*/  IMAD.MOV.U32 R21, RZ, RZ, R30 ;  /* 0x000000ffff157224 */ /* 0x000fe200078e001e */
[----:B------:R-:W-:Y:S01]  /*23c0*/  MOV R16, 0x2410 ;  /* 0x0000241000107802 */ /* 0x000fe20000000f00 */
[----:B------:R-:W-:Y:S02]  /*23d0*/  IMAD.MOV.U32 R20, RZ, RZ, 0x10 ;  /* 0x00000010ff147424 */ /* 0x000fe400078e00ff */
[----:B------:R-:W-:Y:S02]  /*23e0*/  IMAD.MOV.U32 R19, RZ, RZ, 0x1f ;  /* 0x0000001fff137424 */ /* 0x000fe400078e00ff */
[----:B------:R-:W-:Y:S02]  /*23f0*/  IMAD.MOV.U32 R18, RZ, RZ, -0x1 ;  /* 0xffffffffff127424 */ /* 0x000fe400078e00ff */
[----:B------:R-:W-:Y:S05]  /*2400*/  CALL.REL.NOINC `($__internal_12_$__cuda_sm70_shflsync_bfly_p) ;  /* 0x00000e4000007944 */ /* 0x000fea0003c00000 */
[----:B-1----:R-:W-:Y:S01]  /*2410*/  IMAD.MOV.U32 R31, RZ, RZ, R18 ;  /* 0x000000ffff1f7224 */ /* 0x002fe200078e0012 */
[----:B0-----:R-:W-:Y:S05]  /*2420*/  BRA `(.L_x_656) ;  /* 0xffffeb6000007947 */ /* 0x001fea000383ffff */
.L_x_627:
[----:B------:R-:W-:Y:S01]  /*2430*/  IMAD.MOV.U32 R21, RZ, RZ, R22 ;  /* 0x000000ffff157224 */ /* 0x000fe200078e0016 */
[----:B------:R-:W-:Y:S01]  /*2440*/  MOV R16, 0x2490 ;  /* 0x0000249000107802 */ /* 0x000fe20000000f00 */
[----:B------:R-:W-:Y:S02]  /*2450*/  IMAD.MOV.U32 R20, RZ, RZ, 0x10 ;  /* 0x00000010ff147424 */ /* 0x000fe400078e00ff */
[----:B------:R-:W-:-:S02]  /*2460*/  IMAD.MOV.U32 R19, RZ, RZ, 0x1f ;  /* 0x0000001fff137424 */ /* 0x000fc400078e00ff */
[----:B------:R-:W-:Y:S02]  /*2470*/  IMAD.MOV.U32 R18, RZ, RZ, -0x1 ;  /* 0xffffffffff127424 */ /* 0x000fe400078e00ff */
[----:B01----:R-:W-:Y:S05]  /*2480*/  CALL.REL.NOINC `($__internal_12_$__cuda_sm70_shflsync_bfly_p) ;  /* 0x00000dc000007944 */ /* 0x003fea0003c00000 */
[----:B-1----:R-:W-:Y:S01]  /*2490*/  IMAD.MOV.U32 R25, RZ, RZ, R18 ;  /* 0x000000ffff197224 */ /* 0x002fe200078e0012 */
[----:B------:R-:W-:Y:S01]  /*24a0*/  MOV R16, 0x2500 ;  /* 0x0000250000107802 */ /* 0x000fe20000000f00 */
[----:B0-----:R-:W-:Y:S02]  /*24b0*/  IMAD.MOV.U32 R21, RZ, RZ, R23 ;  /* 0x000000ffff157224 */ /* 0x001fe400078e0017 */
[----:B------:R-:W-:Y:S02]  /*24c0*/  IMAD.MOV.U32 R20, RZ, RZ, 0x10 ;  /* 0x00000010ff147424 */ /* 0x000fe400078e00ff */
[----:B------:R-:W-:Y:S02]  /*24d0*/  IMAD.MOV.U32 R19, RZ, RZ, 0x1f ;  /* 0x0000001fff137424 */ /* 0x000fe400078e00ff */
[----:B------:R-:W-:Y:S02]  /*24e0*/  IMAD.MOV.U32 R18, RZ, RZ, -0x1 ;  /* 0xffffffffff127424 */ /* 0x000fe400078e00ff */
[----:B------:R-:W-:Y:S05]  /*24f0*/  CALL.REL.NOINC `($__internal_12_$__cuda_sm70_shflsync_bfly_p) ;  /* 0x00000d5000007944 */ /* 0x000fea0003c00000 */
[----:B-1----:R-:W-:Y:S01]  /*2500*/  IMAD.MOV.U32 R24, RZ, RZ, R18 ;  /* 0x000000ffff187224 */ /* 0x002fe200078e0012 */
[----:B0-----:R-:W-:Y:S05]  /*2510*/  BRA `(.L_x_657) ;  /* 0xffffeaa000007947 */ /* 0x001fea000383ffff */
.L_x_628:
[----:B------:R-:W-:Y:S01]  /*2520*/  IMAD.MOV.U32 R21, RZ, RZ, R30 ;  /* 0x000000ffff157224 */ /* 0x000fe200078e001e */
[----:B------:R-:W-:Y:S01]  /*2530*/  MOV R16, 0x2580 ;  /* 0x0000258000107802 */ /* 0x000fe20000000f00 */
[----:B------:R-:W-:-:S02]  /*2540*/  IMAD.MOV.U32 R20, RZ, RZ, 0x8 ;  /* 0x00000008ff147424 */ /* 0x000fc400078e00ff */
[----:B------:R-:W-:Y:S02]  /*2550*/  IMAD.MOV.U32 R19, RZ, RZ, 0x1f ;  /* 0x0000001fff137424 */ /* 0x000fe400078e00ff */
[----:B------:R-:W-:Y:S02]  /*2560*/  IMAD.MOV.U32 R18, RZ, RZ, -0x1 ;  /* 0xffffffffff127424 */ /* 0x000fe400078e00ff */
[----:B--23--:R-:W-:Y:S05]  /*2570*/  CALL.REL.NOINC `($__internal_12_$__cuda_sm70_shflsync_bfly_p) ;  /* 0x00000cd000007944 */ /* 0x00cfea0003c00000 */
[----:B------:R-:W-:Y:S01]  /*2580*/  FSEL R22, R25, R22, P1 ;  /* 0x0000001619167208 */ /* 0x000fe20000800000 */
[----:B-1----:R-:W-:Y:S01]  /*2590*/  IMAD.MOV.U32 R31, RZ, RZ, R18 ;  /* 0x000000ffff1f7224 */ /* 0x002fe200078e0012 */
[----:B------:R-:W-:Y:S01]  /*25a0*/  MOV R16, 0x2600 ;  /* 0x0000260000107802 */ /* 0x000fe20000000f00 */
[----:B0-----:R-:W-:Y:S02]  /*25b0*/  IMAD.MOV.U32 R20, RZ, RZ, 0x8 ;  /* 0x00000008ff147424 */ /* 0x001fe400078e00ff */
[----:B------:R-:W-:Y:S02]  /*25c0*/  IMAD.MOV.U32 R19, RZ, RZ, 0x1f ;  /* 0x0000001fff137424 */ /* 0x000fe400078e00ff */
[----:B------:R-:W-:Y:S02]  /*25d0*/  IMAD.MOV.U32 R18, RZ, RZ, -0x1 ;  /* 0xffffffffff127424 */ /* 0x000fe400078e00ff */
[----:B------:R-:W-:-:S02]  /*25e0*/  IMAD.MOV.U32 R21, RZ, RZ, R22 ;  /* 0x000000ffff157224 */ /* 0x000fc400078e0016 */
[----:B------:R-:W-:Y:S05]  /*25f0*/  CALL.REL.NOINC `($__internal_12_$__cuda_sm70_shflsync_bfly_p) ;  /* 0x00000c5000007944 */ /* 0x000fea0003c00000 */
[----:B------:R-:W-:Y:S01]  /*2600*/  SEL R23, R24, R23, P1 ;  /* 0x0000001718177207 */ /* 0x000fe20000800000 */
[----:B-1----:R-:W-:Y:S01]  /*2610*/  IMAD.MOV.U32 R25, RZ, RZ, R18 ;  /* 0x000000ffff197224 */ /* 0x002fe200078e0012 */
[----:B------:R-:W-:Y:S01]  /*2620*/  MOV R16, 0x2680 ;  /* 0x0000268000107802 */ /* 0x000fe20000000f00 */
[----:B0-----:R-:W-:-:S02]  /*2630*/  IMAD.MOV.U32 R20, RZ, RZ, 0x8 ;  /* 0x00000008ff147424 */ /* 0x001fc400078e00ff */
[----:B------:R-:W-:Y:S02]  /*2640*/  IMAD.MOV.U32 R19, RZ, RZ, 0x1f ;  /* 0x0000001fff137424 */ /* 0x000fe400078e00ff */
[----:B------:R-:W-:Y:S02]  /*2650*/  IMAD.MOV.U32 R18, RZ, RZ, -0x1 ;  /* 0xffffffffff127424 */ /* 0x000fe400078e00ff */
[----:B------:R-:W-:Y:S02]  /*2660*/  IMAD.MOV.U32 R21, RZ, RZ, R23 ;  /* 0x000000ffff157224 */ /* 0x000fe400078e0017 */
[----:B------:R-:W-:Y:S05]  /*2670*/  CALL.REL.NOINC `($__internal_12_$__cuda_sm70_shflsync_bfly_p) ;  /* 0x00000bd000007944 */ /* 0x000fea0003c00000 */
[----:B-1----:R-:W-:Y:S01]  /*2680*/  IMAD.MOV.U32 R24, RZ, RZ, R18 ;  /* 0x000000ffff187224 */ /* 0x002fe200078e0012 */
[----:B0-----:R-:W-:Y:S05]  /*2690*/  BRA `(.L_x_658) ;  /* 0xffffe9e000007947 */ /* 0x001fea000383ffff */
.L_x_629:
[----:B------:R-:W-:Y:S01]  /*26a0*/  IMAD.MOV.U32 R21, RZ, RZ, R30 ;  /* 0x000000ffff157224 */ /* 0x000fe200078e001e */
[----:B------:R-:W-:Y:S01]  /*26b0*/  MOV R16, 0x2700 ;  /* 0x0000270000107802 */ /* 0x000fe20000000f00 */
[----:B------:R-:W-:Y:S02]  /*26c0*/  IMAD.MOV.U32 R20, RZ, RZ, 0x4 ;  /* 0x00000004ff147424 */ /* 0x000fe400078e00ff */
[----:B------:R-:W-:Y:S02]  /*26d0*/  IMAD.MOV.U32 R19, RZ, RZ, 0x1f ;  /* 0x0000001fff137424 */ /* 0x000fe400078e00ff */
[----:B------:R-:W-:-:S02]  /*26e0*/  IMAD.MOV.U32 R18, RZ, RZ, -0x1 ;  /* 0xffffffffff127424 */ /* 0x000fc400078e00ff */
[----:B--2---:R-:W-:Y:S05]  /*26f0*/  CALL.REL.NOINC `($__internal_12_$__cuda_sm70_shflsync_bfly_p) ;  /* 0x00000b5000007944 */ /* 0x004fea0003c00000 */
[----:B-1----:R-:W-:Y:S01]  /*2700*/  IMAD.MOV.U32 R31, RZ, RZ, R18 ;  /* 0x000000ffff1f7224 */ /* 0x002fe200078e0012 */
[----:B0-----:R-:W-:Y:S05]  /*2710*/  BRA `(.L_x_659) ;  /* 0xffffe9c000007947 */ /* 0x001fea000383ffff */
.L_x_630:
[----:B------:R-:W-:Y:S01]  /*2720*/  IMAD.MOV.U32 R21, RZ, RZ, R22 ;  /* 0x000000ffff157224 */ /* 0x000fe200078e0016 */
[----:B------:R-:W-:Y:S01]  /*2730*/  MOV R16, 0x2780 ;  /* 0x0000278000107802 */ /* 0x000fe20000000f00 */
[----:B------:R-:W-:-:S02]  /*2740*/  IMAD.MOV.U32 R20, RZ, RZ, 0x4 ;  /* 0x00000004ff147424 */ /* 0x000fc400078e00ff */
[----:B------:R-:W-:Y:S02]  /*2750*/  IMAD.MOV.U32 R19, RZ, RZ, 0x1f ;  /* 0x0000001fff137424 */ /* 0x000fe400078e00ff */
[----:B------:R-:W-:Y:S02]  /*2760*/  IMAD.MOV.U32 R18, RZ, RZ, -0x1 ;  /* 0xffffffffff127424 */ /* 0x000fe400078e00ff */
[----:B01----:R-:W-:Y:S05]  /*2770*/  CALL.REL.NOINC `($__internal_12_$__cuda_sm70_shflsync_bfly_p) ;  /* 0x00000ad000007944 */ /* 0x003fea0003c00000 */
[----:B------:R-:W-:Y:S01]  /*2780*/  SEL R23, R24, R23, P0 ;  /* 0x0000001718177207 */ /* 0x000fe20000000000 */
[----:B-1----:R-:W-:Y:S01]  /*2790*/  IMAD.MOV.U32 R25, RZ, RZ, R18 ;  /* 0x000000ffff197224 */ /* 0x002fe200078e0012 */
[----:B------:R-:W-:Y:S01]  /*27a0*/  MOV R16, 0x2800 ;  /* 0x0000280000107802 */ /* 0x000fe20000000f00 */
[----:B0-----:R-:W-:Y:S02]  /*27b0*/  IMAD.MOV.U32 R20, RZ, RZ, 0x4 ;  /* 0x00000004ff147424 */ /* 0x001fe400078e00ff */
[----:B------:R-:W-:Y:S02]  /*27c0*/  IMAD.MOV.U32 R19, RZ, RZ, 0x1f ;  /* 0x0000001fff137424 */ /* 0x000fe400078e00ff */
[----:B------:R-:W-:Y:S02]  /*27d0*/  IMAD.MOV.U32 R18, RZ, RZ, -0x1 ;  /* 0xffffffffff127424 */ /* 0x000fe400078e00ff */
[----:B------:R-:W-:-:S02]  /*27e0*/  IMAD.MOV.U32 R21, RZ, RZ, R23 ;  /* 0x000000ffff157224 */ /* 0x000fc400078e0017 */
[----:B------:R-:W-:Y:S05]  /*27f0*/  CALL.REL.NOINC `($__internal_12_$__cuda_sm70_shflsync_bfly_p) ;  /* 0x00000a5000007944 */ /* 0x000fea0003c00000 */
[----:B-1----:R-:W-:Y:S01]  /*2800*/  IMAD.MOV.U32 R24, RZ, RZ, R18 ;  /* 0x000000ffff187224 */ /* 0x002fe200078e0012 */
[----:B0-----:R-:W-:Y:S05]  /*2810*/  BRA `(.L_x_660) ;  /* 0xffffe91000007947 */ /* 0x001fea000383ffff */
.L_x_631:
        /* <DEDUP_REMOVED lines=24> */
.L_x_632:
        /* <DEDUP_REMOVED lines=8> */
.L_x_633:
[----:B------:R-:W-:Y:S01]  /*2a20*/  IMAD.MOV.U32 R21, RZ, RZ, R31 ;  /* 0x000000ffff157224 */ /* 0x000fe200078e001f */
[----:B------:R-:W-:Y:S01]  /*2a30*/  MOV R16, 0x2a80 ;  /* 0x00002a8000107802 */ /* 0x000fe20000000f00 */
[----:B------:R-:W-:-:S02]  /*2a40*/  IMAD.MOV.U32 R20, RZ, RZ, 0x1 ;  /* 0x00000001ff147424 */ /* 0x000fc400078e00ff */
[----:B------:R-:W-:Y:S02]  /*2a50*/  IMAD.MOV.U32 R19, RZ, RZ, 0x1f ;  /* 0x0000001fff137424 */ /* 0x000fe400078e00ff */
[----:B------:R-:W-:Y:S02]  /*2a60*/  IMAD.MOV.U32 R18, RZ, RZ, -0x1 ;  /* 0xffffffffff127424 */ /* 0x000fe400078e00ff */
[----:B01----:R-:W-:Y:S05]  /*2a70*/  CALL.REL.NOINC `($__internal_12_$__cuda_sm70_shflsync_bfly_p) ;  /* 0x000007d000007944 */ /* 0x003fea0003c00000 */
[----:B-1----:R-:W-:Y:S01]  /*2a80*/  IMAD.MOV.U32 R22, RZ, RZ, R18 ;  /* 0x000000ffff167224 */ /* 0x002fe200078e0012 */
[----:B0-----:R-:W-:Y:S01]  /*2a90*/  SEL R21, R23, R24, P0 ;  /* 0x0000001817157207 */ /* 0x001fe20000000000 */
[----:B------:R-:W-:Y:S01]  /*2aa0*/  IMAD.MOV.U32 R20, RZ, RZ, 0x1 ;  /* 0x00000001ff147424 */ /* 0x000fe200078e00ff */
[----:B------:R-:W-:Y:S01]  /*2ab0*/  MOV R16, 0x2af0 ;  /* 0x00002af000107802 */ /* 0x000fe20000000f00 */
[----:B------:R-:W-:Y:S02]  /*2ac0*/  IMAD.MOV.U32 R19, RZ, RZ, 0x1f ;  /* 0x0000001fff137424 */ /* 0x000fe400078e00ff */
[----:B------:R-:W-:Y:S02]  /*2ad0*/  IMAD.MOV.U32 R18, RZ, RZ, -0x1 ;  /* 0xffffffffff127424 */ /* 0x000fe400078e00ff */
[----:B------:R-:W-:Y:S05]  /*2ae0*/  CALL.REL.NOINC `($__internal_12_$__cuda_sm70_shflsync_bfly_p) ;  /* 0x0000076000007944 */ /* 0x000fea0003c00000 */
[----:B01----:R-:W-:Y:S05]  /*2af0*/  BRA `(.L_x_663) ;  /* 0xffffe7a000007947 */ /* 0x003fea000383ffff */
.L_x_640:
[----:B------:R-:W-:Y:S01]  /*2b00*/  IMAD.MOV.U32 R21, RZ, RZ, R30 ;  /* 0x000000ffff157224 */ /* 0x000fe200078e001e */
[----:B------:R-:W-:Y:S01]  /*2b10*/  MOV R16, 0x2b60 ;  /* 0x00002b6000107802 */ /* 0x000fe20000000f00 */
[----:B------:R-:W-:-:S02]  /*2b20*/  IMAD.MOV.U32 R20, RZ, RZ, 0x10 ;  /* 0x00000010ff147424 */ /* 0x000fc400078e00ff */
[----:B------:R-:W-:Y:S02]  /*2b30*/  IMAD.MOV.U32 R19, RZ, RZ, 0x1f ;  /* 0x0000001fff137424 */ /* 0x000fe400078e00ff */
[----:B------:R-:W-:Y:S02]  /*2b40*/  IMAD.MOV.U32 R18, RZ, RZ, -0x1 ;  /* 0xffffffffff127424 */ /* 0x000fe400078e00ff */
[----:B------:R-:W-:Y:S05]  /*2b50*/  CALL.REL.NOINC `($__internal_12_$__cuda_sm70_shflsync_bfly_p) ;  /* 0x000006f000007944 */ /* 0x000fea0003c00000 */
[----:B-1----:R-:W-:Y:S01]  /*2b60*/  IMAD.MOV.U32 R31, RZ, RZ, R18 ;  /* 0x000000ffff1f7224 */ /* 0x002fe200078e0012 */
[----:B0-----:R-:W-:Y:S05]  /*2b70*/  BRA `(.L_x_664) ;  /* 0xffffee3000007947 */ /* 0x001fea000383ffff */
.L_x_641:
[----:B------:R-:W-:Y:S01]  /*2b80*/  IMAD.MOV.U32 R21, RZ, RZ, R22 ;  /* 0x000000ffff157224 */ /* 0x000fe200078e0016 */
[----:B------:R-:W-:Y:S01]  /*2b90*/  MOV R16, 0x2be0 ;  /* 0x00002be000107802 */ /* 0x000fe20000000f00 */
[----:B------:R-:W-:Y:S02]  /*2ba0*/  IMAD.MOV.U32 R20, RZ, RZ, 0x10 ;  /* 0x00000010ff147424 */ /* 0x000fe400078e00ff */
[----:B------:R-:W-:Y:S02]  /*2bb0*/  IMAD.MOV.U32 R19, RZ, RZ, 0x1f ;  /* 0x0000001fff137424 */ /* 0x000fe400078e00ff */
[----:B------:R-:W-:Y:S02]  /*2bc0*/  IMAD.MOV.U32 R18, RZ, RZ, -0x1 ;  /* 0xffffffffff127424 */ /* 0x000fe400078e00ff */
[----:B01----:R-:W-:Y:S05]  /*2bd0*/  CALL.REL.NOINC `($__internal_12_$__cuda_sm70_shflsync_bfly_p) ;  /* 0x0000067000007944 */ /* 0x003fea0003c00000 */
[----:B-1----:R-:W-:Y:S01]  /*2be0*/  IMAD.MOV.U32 R25, RZ, RZ, R18 ;  /* 0x000000ffff197224 */ /* 0x002fe200078e0012 */
[----:B------:R-:W-:Y:S01]  /*2bf0*/  MOV R16, 0x2c50 ;  /* 0x00002c5000107802 */ /* 0x000fe20000000f00 */
[----:B0-----:R-:W-:-:S02]  /*2c00*/  IMAD.MOV.U32 R21, RZ, RZ, R23 ;  /* 0x000000ffff157224 */ /* 0x001fc400078e0017 */
[----:B------:R-:W-:Y:S02]  /*2c10*/  IMAD.MOV.U32 R20, RZ, RZ, 0x10 ;  /* 0x00000010ff147424 */ /* 0x000fe400078e00ff */
[----:B------:R-:W-:Y:S02]  /*2c20*/  IMAD.MOV.U32 R19, RZ, RZ, 0x1f ;  /* 0x0000001fff137424 */ /* 0x000fe400078e00ff */
[----:B------:R-:W-:Y:S02]  /*2c30*/  IMAD.MOV.U32 R18, RZ, RZ, -0x1 ;  /* 0xffffffffff127424 */ /* 0x000fe400078e00ff */
[----:B------:R-:W-:Y:S05]  /*2c40*/  CALL.REL.NOINC `($__internal_12_$__cuda_sm70_shflsync_bfly_p) ;  /* 0x0000060000007944 */ /* 0x000fea0003c00000 */
[----:B-1----:R-:W-:Y:S01]  /*2c50*/  IMAD.MOV.U32 R24, RZ, RZ, R18 ;  /* 0x000000ffff187224 */ /* 0x002fe200078e0012 */
[----:B0-----:R-:W-:Y:S05]  /*2c60*/  BRA `(.L_x_665) ;  /* 0xffffed7000007947 */ /* 0x001fea000383ffff */
.L_x_642:
[----:B------:R-:W-:Y:S01]  /*2c70*/  IMAD.MOV.U32 R21, RZ, RZ, R30 ;  /* 0x000000ffff157224 */ /* 0x000fe200078e001e */
[----:B------:R-:W-:Y:S01]  /*2c80*/  MOV R16, 0x2cd0 ;  /* 0x00002cd000107802 */ /* 0x000fe20000000f00 */
[----:B------:R-:W-:Y:S02]  /*2c90*/  IMAD.MOV.U32 R20, RZ, RZ, 0x8 ;  /* 0x00000008ff147424 */ /* 0x000fe400078e00ff */
[----:B------:R-:W-:Y:S02]  /*2ca0*/  IMAD.MOV.U32 R19, RZ, RZ, 0x1f ;  /* 0x0000001fff137424 */ /* 0x000fe400078e00ff */
[----:B------:R-:W-:-:S02]  /*2cb0*/  IMAD.MOV.U32 R18, RZ, RZ, -0x1 ;  /* 0xffffffffff127424 */ /* 0x000fc400078e00ff */
[----:B--23--:R-:W-:Y:S05]  /*2cc0*/  CALL.REL.NOINC `($__internal_12_$__cuda_sm70_shflsync_bfly_p) ;  /* 0x0000058000007944 */ /* 0x00cfea0003c00000 */
[----:B------:R-:W-:Y:S01]  /*2cd0*/  FSEL R22, R25, R22, P1 ;  /* 0x0000001619167208 */ /* 0x000fe20000800000 */
[----:B-1----:R-:W-:Y:S01]  /*2ce0*/  IMAD.MOV.U32 R31, RZ, RZ, R18 ;  /* 0x000000ffff1f7224 */ /* 0x002fe200078e0012 */
[----:B------:R-:W-:Y:S01]  /*2cf0*/  MOV R16, 0x2d50 ;  /* 0x00002d5000107802 */ /* 0x000fe20000000f00 */
[----:B0-----:R-:W-:-:S02]  /*2d00*/  IMAD.MOV.U32 R20, RZ, RZ, 0x8 ;  /* 0x00000008ff147424 */ /* 0x001fc400078e00ff */
[----:B------:R-:W-:Y:S02]  /*2d10*/  IMAD.MOV.U32 R19, RZ, RZ, 0x1f ;  /* 0x0000001fff137424 */ /* 0x000fe400078e00ff */
[----:B------:R-:W-:Y:S02]  /*2d20*/  IMAD.MOV.U32 R18, RZ, RZ, -0x1 ;  /* 0xffffffffff127424 */ /* 0x000fe400078e00ff */
[----:B------:R-:W-:Y:S02]  /*2d30*/  IMAD.MOV.U32 R21, RZ, RZ, R22 ;  /* 0x000000ffff157224 */ /* 0x000fe400078e0016 */
[----:B------:R-:W-:Y:S05]  /*2d40*/  CALL.REL.NOINC `($__internal_12_$__cuda_sm70_shflsync_bfly_p) ;  /* 0x0000050000007944 */ /* 0x000fea0003c00000 */
[----:B------:R-:W-:Y:S01]  /*2d50*/  SEL R23, R24, R23, P1 ;  /* 0x0000001718177207 */ /* 0x000fe20000800000 */
[----:B-1----:R-:W-:Y:S01]  /*2d60*/  IMAD.MOV.U32 R25, RZ, RZ, R18 ;  /* 0x000000ffff197224 */ /* 0x002fe200078e0012 */
[----:B------:R-:W-:Y:S01]  /*2d70*/  MOV R16, 0x2dd0 ;  /* 0x00002dd000107802 */ /* 0x000fe20000000f00 */
[----:B0-----:R-:W-:Y:S02]  /*2d80*/  IMAD.MOV.U32 R20, RZ, RZ, 0x8 ;  /* 0x00000008ff147424 */ /* 0x001fe400078e00ff */
[----:B------:R-:W-:Y:S02]  /*2d90*/  IMAD.MOV.U32 R19, RZ, RZ, 0x1f ;  /* 0x0000001fff137424 */ /* 0x000fe400078e00ff */
[----:B------:R-:W-:-:S02]  /*2da0*/  IMAD.MOV.U32 R18, RZ, RZ, -0x1 ;  /* 0xffffffffff127424 */ /* 0x000fc400078e00ff */
[----:B------:R-:W-:Y:S02]  /*2db0*/  IMAD.MOV.U32 R21, RZ, RZ, R23 ;  /* 0x000000ffff157224 */ /* 0x000fe400078e0017 */
[----:B------:R-:W-:Y:S05]  /*2dc0*/  CALL.REL.NOINC `($__internal_12_$__cuda_sm70_shflsync_bfly_p) ;  /* 0x0000048000007944 */ /* 0x000fea0003c00000 */
[----:B-1----:R-:W-:Y:S01]  /*2dd0*/  IMAD.MOV.U32 R24, RZ, RZ, R18 ;  /* 0x000000ffff187224 */ /* 0x002fe200078e0012 */
[----:B0-----:R-:W-:Y:S05]  /*2de0*/  BRA `(.L_x_666) ;  /* 0xffffecb000007947 */ /* 0x001fea000383ffff */
.L_x_643:
[----:B------:R-:W-:Y:S01]  /*2df0*/  IMAD.MOV.U32 R21, RZ, RZ, R30 ;  /* 0x000000ffff157224 */ /* 0x000fe200078e001e */
[----:B------:R-:W-:Y:S01]  /*2e00*/  MOV R16, 0x2e50 ;  /* 0x00002e5000107802 */ /* 0x000fe20000000f00 */
[----:B------:R-:W-:Y:S02]  /*2e10*/  IMAD.MOV.U32 R20, RZ, RZ, 0x4 ;  /* 0x00000004ff147424 */ /* 0x000fe400078e00ff */
[----:B------:R-:W-:Y:S02]  /*2e20*/  IMAD.MOV.U32 R19, RZ, RZ, 0x1f ;  /* 0x0000001fff137424 */ /* 0x000fe400078e00ff */
[----:B------:R-:W-:Y:S02]  /*2e30*/  IMAD.MOV.U32 R18, RZ, RZ, -0x1 ;  /* 0xffffffffff127424 */ /* 0x000fe400078e00ff */
[----:B--2---:R-:W-:Y:S05]  /*2e40*/  CALL.REL.NOINC `($__internal_12_$__cuda_sm70_shflsync_bfly_p) ;  /* 0x0000040000007944 */ /* 0x004fea0003c00000 */
[----:B-1----:R-:W-:Y:S01]  /*2e50*/  IMAD.MOV.U32 R31, RZ, RZ, R18 ;  /* 0x000000ffff1f7224 */ /* 0x002fe200078e0012 */
[----:B0-----:R-:W-:Y:S05]  /*2e60*/  BRA `(.L_x_667) ;  /* 0xffffec9000007947 */ /* 0x001fea000383ffff */
.L_x_644:
        /* <DEDUP_REMOVED lines=16> */
.L_x_645:
        /* <DEDUP_REMOVED lines=24> */
.L_x_646:
        /* <DEDUP_REMOVED lines=8> */
.L_x_647:
        /* <DEDUP_REMOVED lines=14> */
        .weak           $__internal_12_$__cuda_sm70_shflsync_bfly_p
        .type           $__internal_12_$__cuda_sm70_shflsync_bfly_p,@function
        .size           $__internal_12_$__cuda_sm70_shflsync_bfly_p,(.L_x_10956 - $__internal_12_$__cuda_sm70_shflsync_bfly_p)
$__internal_12_$__cuda_sm70_shflsync_bfly_p:
[----:B------:R-:W-:Y:S01]  /*3250*/  IMAD.MOV.U32 R17, RZ, RZ, 0x0 ;  /* 0x00000000ff117424 */ /* 0x000fe200078e00ff */
[----:B------:R-:W-:Y:S04]  /*3260*/  WARPSYNC R18 ;  /* 0x0000001200007348 */ /* 0x000fe80003800000 */
[----:B------:R0:W1:Y:S01]  /*3270*/  SHFL.BFLY PT, R18, R21, R20, R19 ;  /* 0x0c00001415127389 */ /* 0x00006200000e0013 */
[----:B------:R-:W-:Y:S05]  /*3280*/  RET.REL.NODEC R16 `(_ZN4vllm3moe10topkGatingILi14ELi448ELi4ELi4ELi32Ej13__nv_bfloat16LNS0_11ScoringFuncE1EEEvPKT5_PKbPfiPT4_PiiiibPKf) ;  /* 0xffffcd7010007950 */ /* 0x000fea0003c3ffff */
.L_x_672:
        /* <DEDUP_REMOVED lines=15> */
.L_x_10956:


//--------------------- .text._ZN4vllm3moe10topkGatingILi12ELi384ELi4ELi4ELi32Ej13__nv_bfloat16LNS0_11ScoringFuncE1EEEvPKT5_PKbPfiPT4_PiiiibPKf --------------------------
	.section	.text._ZN4vllm3moe10topkGatingILi12ELi384ELi4ELi4ELi32Ej13__nv_bfloat16LNS0_11ScoringFuncE1EEEvPKT5_PKbPfiPT4_PiiiibPKf,"ax",@progbits
	.sectioninfo	@"SHI_REGISTERS=32"
	.align	128
        .global         _ZN4vllm3moe10topkGatingILi12ELi384ELi4ELi4ELi32Ej13__nv_bfloat16LNS0_11ScoringFuncE1EEEvPKT5_PKbPfiPT4_PiiiibPKf
        .type           _ZN4vllm3moe10topkGatingILi12ELi384ELi4ELi4ELi32Ej13__nv_bfloat16LNS0_11ScoringFuncE1EEEvPKT5_PKbPfiPT4_PiiiibPKf,@function
        .size           _ZN4vllm3moe10topkGatingILi12ELi384ELi4ELi4ELi32Ej13__nv_bfloat16LNS0_11ScoringFuncE1EEEvPKT5_PKbPfiPT4_PiiiibPKf,(.L_x_10957 - _ZN4vllm3moe10topkGatingILi12ELi384ELi4ELi4ELi32Ej13__nv_bfloat16LNS0_11ScoringFuncE1EEEvPKT5_PKbPfiPT4_PiiiibPKf)
        .other          _ZN4vllm3moe10topkGatingILi12ELi384ELi4ELi4ELi32Ej13__nv_bfloat16LNS0_11ScoringFuncE1EEEvPKT5_PKbPfiPT4_PiiiibPKf,@"STO_CUDA_ENTRY STV_DEFAULT"
_ZN4vllm3moe10topkGatingILi12ELi384ELi4ELi4ELi32Ej13__nv_bfloat16LNS0_11ScoringFuncE1EEEvPKT5_PKbPfiPT4_PiiiibPKf:
.text._ZN4vllm3moe10topkGatingILi12ELi384ELi4ELi4ELi32Ej13__nv_bfloat16LNS0_11ScoringFuncE1EEEvPKT5_PKbPfiPT4_PiiiibPKf:
        /* <DEDUP_REMOVED lines=149> */
.L_x_673:
[----:B------:R0:W-:Y:S04]  /*0950*/  STL.128 [R1], R4 ;  /* 0x0000000401007387 */ /* 0x0001e80000100c00 */
[----:B------:R0:W-:Y:S04]  /*0960*/  STL.128 [R1+0x10], R8 ;  /* 0x0000100801007387 */ /* 0x0001e80000100c00 */
[----:B------:R0:W-:Y:S02]  /*0970*/  STL.128 [R1+0x20], R12 ;  /* 0x0000200c01007387 */ /* 0x0001e40000100c00 */
.L_x_674:
        /* <DEDUP_REMOVED lines=9> */
.L_x_690:
        /* <DEDUP_REMOVED lines=50> */
.L_x_707:
[----:B------:R-:W-:Y:S05]  /*0d30*/  BRA.DIV ~URZ, `(.L_x_678) ;  /* 0x000013d27f007947 */ /* 0x000fea000b800000 */
[----:B------:R2:W3:Y:S04]  /*0d40*/  SHFL.BFLY PT, R28, R27, 0x10, 0x1f ;  /* 0x0e001f001b1c7f89 */ /* 0x0004e800000e0000 */
[----:B------:R2:W4:Y:S02]  /*0d50*/  SHFL.BFLY PT, R22, R23, 0x10, 0x1f ;  /* 0x0e001f0017167f89 */ /* 0x00052400000e0000 */
.L_x_708:
        /* <DEDUP_REMOVED lines=12> */
.L_x_709:
[----:B--2---:R-:W-:-:S13]  /*0e20*/  FSETP.GEU.FTZ.AND P1, PT, R21, R27, PT ;  /* 0x0000001b1500720b */ /* 0x004fda0003f3e000 */
[----:B------:R-:W-:-:S04]  /*0e30*/  @P1 FSETP.NEU.FTZ.AND P2, PT, R21, R27, PT ;  /* 0x0000001b1500120b */ /* 0x000fc80003f5d000 */
[----:B---3--:R-:W-:-:S13]  /*0e40*/  @P1 ISETP.LT.AND P0, PT, R23, R22, !P2 ;  /* 0x000000161700120c */ /* 0x008fda0005701270 */
[----:B-1----:R-:W-:Y:S01]  /*0e50*/  FSEL R21, R27, R21, P0 ;  /* 0x000000151b157208 */ /* 0x002fe20000000000 */
[----:B------:R-:W-:Y:S05]  /*0e60*/  BRA.DIV ~URZ, `(.L_x_680) ;  /* 0x000015127f007947 */ /* 0x000fea000b800000 */
[----:B------:R1:W2:Y:S02]  /*0e70*/  SHFL.BFLY PT, R27, R21, 0x4, 0x1f ;  /* 0x0c801f00151b7f89 */ /* 0x0002a400000e0000 */
.L_x_710:
[----:B0-----:R-:W-:Y:S01]  /*0e80*/  FSEL R29, R29, R28, P0 ;  /* 0x0000001c1d1d7208 */ /* 0x001fe20000000000 */
[----:B------:R-:W-:Y:S05]  /*0e90*/  BRA.DIV ~URZ, `(.L_x_681) ;  /* 0x000015627f007947 */ /* 0x000fea000b800000 */
[----:B------:R-:W-:Y:S02]  /*0ea0*/  SEL R23, R23, R22, P0 ;  /* 0x0000001617177207 */ /* 0x000fe40000000000 */
[----:B------:R0:W3:Y:S04]  /*0eb0*/  SHFL.BFLY PT, R22, R29, 0x4, 0x1f ;  /* 0x0c801f001d167f89 */ /* 0x0000e800000e0000 */
[----:B------:R0:W4:Y:S02]  /*0ec0*/  SHFL.BFLY PT, R28, R23, 0x4, 0x1f ;  /* 0x0c801f00171c7f89 */ /* 0x00012400000e0000 */
.L_x_711:
        /* <DEDUP_REMOVED lines=12> */
.L_x_712:
[----:B-1----:R-:W-:-:S13]  /*0f90*/  FSETP.GEU.FTZ.AND P1, PT, R21, R22, PT ;  /* 0x000000161500720b */ /* 0x002fda0003f3e000 */
[----:B------:R-:W-:-:S04]  /*0fa0*/  @P1 FSETP.NEU.FTZ.AND P2, PT, R21, R22, PT ;  /* 0x000000161500120b */ /* 0x000fc80003f5d000 */
[----:B---3--:R-:W-:-:S13]  /*0fb0*/  @P1 ISETP.LT.AND P0, PT, R23, R28, !P2 ;  /* 0x0000001c1700120c */ /* 0x008fda0005701270 */
[----:B0-----:R-:W-:Y:S01]  /*0fc0*/  FSEL R21, R22, R21, P0 ;  /* 0x0000001516157208 */ /* 0x001fe20000000000 */
[----:B------:R-:W-:Y:S05]  /*0fd0*/  BRA.DIV ~URZ, `(.L_x_683) ;  /* 0x000016a27f007947 */ /* 0x000fea000b800000 */
[----:B------:R0:W1:Y:S02]  /*0fe0*/  SHFL.BFLY PT, R22, R21, 0x1, 0x1f ;  /* 0x0c201f0015167f89 */ /* 0x00006400000e0000 */
.L_x_713:
[----:B--2---:R-:W-:Y:S01]  /*0ff0*/  FSEL R27, R27, R29, P0 ;  /* 0x0000001d1b1b7208 */ /* 0x004fe20000000000 */
[----:B------:R-:W-:Y:S05]  /*1000*/  BRA.DIV ~URZ, `(.L_x_684) ;  /* 0x000016f27f007947 */ /* 0x000fea000b800000 */
[----:B------:R-:W-:Y:S02]  /*1010*/  SEL R23, R23, R28, P0 ;  /* 0x0000001c17177207 */ /* 0x000fe40000000000 */
[----:B------:R2:W3:Y:S04]  /*1020*/  SHFL.BFLY PT, R28, R27, 0x1, 0x1f ;  /* 0x0c201f001b1c7f89 */ /* 0x0004e800000e0000 */
[----:B------:R2:W4:Y:S02]  /*1030*/  SHFL.BFLY PT, R17, R23, 0x1, 0x1f ;  /* 0x0c201f0017117f89 */ /* 0x00052400000e0000 */
.L_x_714:
        /* <DEDUP_REMOVED lines=27> */
.L_x_686:
[----:B------:R-:W-:Y:S05]  /*11f0*/  BSYNC B1 ;  /* 0x0000000000017941 */ /* 0x000fea0003800000 */
.L_x_685:
        /* <DEDUP_REMOVED lines=20> */
.L_x_689:
[----:B------:R-:W-:Y:S05]  /*1340*/  BSYNC B1 ;  /* 0x0000000000017941 */ /* 0x000fea0003800000 */
.L_x_688:
[----:B0-----:R-:W-:Y:S05]  /*1350*/  BRA `(.L_x_690) ;  /* 0xfffff6b000007947 */ /* 0x001fea000383ffff */
.L_x_676:
[----:B------:R-:W-:Y:S02]  /*1360*/  IMAD.MOV.U32 R26, RZ, RZ, RZ ;  /* 0x000000ffff1a7224 */ /* 0x000fe400078e00ff */
.L_x_703:
        /* <DEDUP_REMOVED lines=50> */
.L_x_715:
[----:B------:R-:W-:Y:S05]  /*1690*/  BRA.DIV ~URZ, `(.L_x_692) ;  /* 0x000011d27f007947 */ /* 0x000fea000b800000 */
[----:B------:R2:W3:Y:S04]  /*16a0*/  SHFL.BFLY PT, R28, R27, 0x10, 0x1f ;  /* 0x0e001f001b1c7f89 */ /* 0x0004e800000e0000 */
[----:B------:R2:W4:Y:S02]  /*16b0*/  SHFL.BFLY PT, R21, R22, 0x10, 0x1f ;  /* 0x0e001f0016157f89 */ /* 0x00052400000e0000 */
.L_x_716:
        /* <DEDUP_REMOVED lines=12> */
.L_x_717:
[----:B--2---:R-:W-:-:S13]  /*1780*/  FSETP.GEU.FTZ.AND P1, PT, R23, R27, PT ;  /* 0x0000001b1700720b */ /* 0x004fda0003f3e000 */
[----:B------:R-:W-:-:S04]  /*1790*/  @P1 FSETP.NEU.FTZ.AND P2, PT, R23, R27, PT ;  /* 0x0000001b1700120b */ /* 0x000fc80003f5d000 */
[----:B---3--:R-:W-:-:S13]  /*17a0*/  @P1 ISETP.LT.AND P0, PT, R22, R21, !P2 ;  /* 0x000000151600120c */ /* 0x008fda0005701270 */
[----:B-1----:R-:W-:Y:S01]  /*17b0*/  FSEL R23, R27, R23, P0 ;  /* 0x000000171b177208 */ /* 0x002fe20000000000 */
[----:B------:R-:W-:Y:S05]  /*17c0*/  BRA.DIV ~URZ, `(.L_x_694) ;  /* 0x000013127f007947 */ /* 0x000fea000b800000 */
[----:B------:R1:W2:Y:S02]  /*17d0*/  SHFL.BFLY PT, R27, R23, 0x4, 0x1f ;  /* 0x0c801f00171b7f89 */ /* 0x0002a400000e0000 */
.L_x_718:
[----:B0-----:R-:W-:Y:S01]  /*17e0*/  FSEL R29, R29, R28, P0 ;  /* 0x0000001c1d1d7208 */ /* 0x001fe20000000000 */
[----:B------:R-:W-:Y:S05]  /*17f0*/  BRA.DIV ~URZ, `(.L_x_695) ;  /* 0x000013627f007947 */ /* 0x000fea000b800000 */
[----:B------:R-:W-:Y:S01]  /*1800*/  SEL R22, R22, R21, P0 ;  /* 0x0000001516167207 */ /* 0x000fe20000000000 */
[----:B------:R0:W3:Y:S04]  /*1810*/  SHFL.BFLY PT, R28, R29, 0x4, 0x1f ;  /* 0x0c801f001d1c7f89 */ /* 0x0000e800000e0000 */
[----:B------:R0:W4:Y:S02]  /*1820*/  SHFL.BFLY PT, R21, R22, 0x4, 0x1f ;  /* 0x0c801f0016157f89 */ /* 0x00012400000e0000 */
.L_x_719:
        /* <DEDUP_REMOVED lines=12> */
.L_x_720:
[----:B-1----:R-:W-:-:S13]  /*18f0*/  FSETP.GEU.FTZ.AND P1, PT, R23, R27, PT ;  /* 0x0000001b1700720b */ /* 0x002fda0003f3e000 */
[----:B------:R-:W-:-:S04]  /*1900*/  @P1 FSETP.NEU.FTZ.AND P2, PT, R23, R27, PT ;  /* 0x0000001b1700120b */ /* 0x000fc80003f5d000 */
[----:B---3--:R-:W-:-:S13]  /*1910*/  @P1 ISETP.LT.AND P0, PT, R28, R21, !P2 ;  /* 0x000000151c00120c */ /* 0x008fda0005701270 */
[----:B0-----:R-:W-:Y:S01]  /*1920*/  FSEL R23, R27, R23, P0 ;  /* 0x000000171b177208 */ /* 0x001fe20000000000 */
[----:B------:R-:W-:Y:S05]  /*1930*/  BRA.DIV ~URZ, `(.L_x_697) ;  /* 0x000014a27f007947 */ /* 0x000fea000b800000 */
[----:B------:R0:W1:Y:S02]  /*1940*/  SHFL.BFLY PT, R27, R23, 0x1, 0x1f ;  /* 0x0c201f00171b7f89 */ /* 0x00006400000e0000 */
.L_x_721:
[----:B--2---:R-:W-:Y:S01]  /*1950*/  FSEL R22, R22, R29, P0 ;  /* 0x0000001d16167208 */ /* 0x004fe20000000000 */
[----:B------:R-:W-:Y:S05]  /*1960*/  BRA.DIV ~URZ, `(.L_x_698) ;  /* 0x000014f27f007947 */ /* 0x000fea000b800000 */
[----:B------:R-:W-:Y:S02]  /*1970*/  SEL R28, R28, R21, P0 ;  /* 0x000000151c1c7207 */ /* 0x000fe40000000000 */
[----:B------:R2:W3:Y:S04]  /*1980*/  SHFL.BFLY PT, R21, R22, 0x1, 0x1f ;  /* 0x0c201f0016157f89 */ /* 0x0004e800000e0000 */
[----:B------:R2:W4:Y:S02]  /*1990*/  SHFL.BFLY PT, R17, R28, 0x1, 0x1f ;  /* 0x0c201f001c117f89 */ /* 0x00052400000e0000 */
.L_x_722:
        /* <DEDUP_REMOVED lines=16> */
[----:B------:R-:W-:Y:S02]  /*1aa0*/  IMAD R29, R26, c[0x0][0x178], R25 ;  /* 0x00005e001a1d7a24 */ /* 0x000fe400078e0219 */
[----:B------:R-:W-:Y:S01]  /*1ab0*/  IMAD.WIDE R16, R22, R21, c[0x0][0x170] ;  /* 0x00005c0016107625 */ /* 0x000fe200078e0215 */
[----:B------:R-:W-:-:S02]  /*1ac0*/  ISETP.NE.AND P0, PT, R18, RZ, P0 ;  /* 0x000000ff1200720c */ /* 0x000fc40000705270 */
[----:B------:R-:W-:Y:S02]  /*1ad0*/  IADD3 R18, R28, -c[0x0][0x194], RZ ;  /* 0x800065001c127a10 */ /* 0x000fe40007ffe0ff */
[----:B------:R0:W-:Y:S02]  /*1ae0*/  STG.E [R16.64], R19 ;  /* 0x0000001310007986 */ /* 0x0001e4000c101906 */
[----:B------:R-:W-:Y:S01]  /*1af0*/  SEL R27, R18, 0x180, P0 ;  /* 0x00000180121b7807 */ /* 0x000fe20000000000 */
[----:B0-----:R-:W-:-:S04]  /*1b00*/  IMAD.WIDE R18, R22, R21, c[0x0][0x180] ;  /* 0x0000600016127625 */ /* 0x001fc800078e0215 */
[----:B------:R-:W-:Y:S01]  /*1b10*/  IMAD.WIDE R16, R22, R21, c[0x0][0x188] ;  /* 0x0000620016107625 */ /* 0x000fe200078e0215 */
[----:B------:R0:W-:Y:S04]  /*1b20*/  STG.E [R18.64], R27 ;  /* 0x0000001b12007986 */ /* 0x0001e8000c101906 */
[----:B------:R0:W-:Y:S02]  /*1b30*/  STG.E [R16.64], R29 ;  /* 0x0000001d10007986 */ /* 0x0001e4000c101906 */
.L_x_700:
[----:B------:R-:W-:Y:S05]  /*1b40*/  BSYNC B1 ;  /* 0x0000000000017941 */ /* 0x000fea0003800000 */
.L_x_699:
        /* <DEDUP_REMOVED lines=20> */
.L_x_702:
[----:B------:R-:W-:Y:S05]  /*1c90*/  BSYNC B1 ;  /* 0x0000000000017941 */ /* 0x000fea0003800000 */
.L_x_701:
[----:B0-----:R-:W-:Y:S05]  /*1ca0*/  BRA `(.L_x_703) ;  /* 0xfffff6c000007947 */ /* 0x001fea000383ffff */
.L_x_687:
[----:B------:R-:W-:Y:S05]  /*1cb0*/  BSYNC B0 ;  /* 0x0000000000007941 */ /* 0x000fea0003800000 */
.L_x_675:
        /* <DEDUP_REMOVED lines=19> */
.L_x_705:
        /* <DEDUP_REMOVED lines=20> */
.L_x_704:
        /* <DEDUP_REMOVED lines=11> */
.L_x_706:
        /* <DEDUP_REMOVED lines=11> */
.L_x_677:
[----:B------:R-:W-:Y:S01]  /*2090*/  IMAD.MOV.U32 R19, RZ, RZ, R29 ;  /* 0x000000ffff137224 */ /* 0x000fe200078e001d */
[----:B------:R-:W-:Y:S01]  /*20a0*/  MOV R20, 0x20f0 ;  /* 0x000020f000147802 */ /* 0x000fe20000000f00 */
[----:B------:R-:W-:Y:S02]  /*20b0*/  IMAD.MOV.U32 R18, RZ, RZ, 0x10 ;  /* 0x00000010ff127424 */ /* 0x000fe400078e00ff */
[----:B------:R-:W-:Y:S02]  /*20c0*/  IMAD.MOV.U32 R17, RZ, RZ, 0x1f ;  /* 0x0000001fff117424 */ /* 0x000fe400078e00ff */
[----:B------:R-:W-:Y:S02]  /*20d0*/  IMAD.MOV.U32 R16, RZ, RZ, -0x1 ;  /* 0xffffffffff107424 */ /* 0x000fe400078e00ff */
[----:B------:R-:W-:Y:S05]  /*20e0*/  CALL.REL.NOINC `($__internal_13_$__cuda_sm70_shflsync_bfly_p) ;  /* 0x00000e6000007944 */ /* 0x000fea0003c00000 */
[----:B-1----:R-:W-:Y:S01]  /*20f0*/  IMAD.MOV.U32 R21, RZ, RZ, R17 ;  /* 0x000000ffff157224 */ /* 0x002fe200078e0011 */
[----:B------:R-:W-:Y:S05]  /*2100*/  BRA `(.L_x_707) ;  /* 0xffffec2000007947 */ /* 0x000fea000383ffff */
.L_x_678:
[----:B------:R-:W-:Y:S01]  /*2110*/  IMAD.MOV.U32 R19, RZ, RZ, R27 ;  /* 0x000000ffff137224 */ /* 0x000fe200078e001b */
[----:B------:R-:W-:Y:S01]  /*2120*/  MOV R20, 0x2170 ;  /* 0x0000217000147802 */ /* 0x000fe20000000f00 */
[----:B------:R-:W-:Y:S02]  /*2130*/  IMAD.MOV.U32 R18, RZ, RZ, 0x10 ;  /* 0x00000010ff127424 */ /* 0x000fe400078e00ff */
[----:B------:R-:W-:-:S02]  /*2140*/  IMAD.MOV.U32 R17, RZ, RZ, 0x1f ;  /* 0x0000001fff117424 */ /* 0x000fc400078e00ff */
[----:B------:R-:W-:Y:S02]  /*2150*/  IMAD.MOV.U32 R16, RZ, RZ, -0x1 ;  /* 0xffffffffff107424 */ /* 0x000fe400078e00ff */
[----:B01----:R-:W-:Y:S05]  /*2160*/  CALL.REL.NOINC `($__internal_13_$__cuda_sm70_shflsync_bfly_p) ;  /* 0x00000de000007944 */ /* 0x003fea0003c00000 */
[----:B-1----:R-:W-:Y:S01]  /*2170*/  IMAD.MOV.U32 R28, RZ, RZ, R17 ;  /* 0x000000ffff1c7224 */ /* 0x002fe200078e0011 */
[----:B------:R-:W-:Y:S01]  /*2180*/  MOV R20, 0x21e0 ;  /* 0x000021e000147802 */ /* 0x000fe20000000f00 */
[----:B------:R-:W-:Y:S02]  /*2190*/  IMAD.MOV.U32 R19, RZ, RZ, R23 ;  /* 0x000000ffff137224 */ /* 0x000fe400078e0017 */
[----:B------:R-:W-:Y:S02]  /*21a0*/  IMAD.MOV.U32 R18, RZ, RZ, 0x10 ;  /* 0x00000010ff127424 */ /* 0x000fe400078e00ff */
[----:B------:R-:W-:Y:S02]  /*21b0*/  IMAD.MOV.U32 R17, RZ, RZ, 0x1f ;  /* 0x0000001fff117424 */ /* 0x000fe400078e00ff */
[----:B------:R-:W-:Y:S02]  /*21c0*/  IMAD.MOV.U32 R16, RZ, RZ, -0x1 ;  /* 0xffffffffff107424 */ /* 0x000fe400078e00ff */
[----:B------:R-:W-:Y:S05]  /*21d0*/  CALL.REL.NOINC `($__internal_13_$__cuda_sm70_shflsync_bfly_p) ;  /* 0x00000d7000007944 */ /* 0x000fea0003c00000 */
[----:B-1----:R-:W-:Y:S01]  /*21e0*/  IMAD.MOV.U32 R22, RZ, RZ, R17 ;  /* 0x000000ffff167224 */ /* 0x002fe200078e0011 */
[----:B------:R-:W-:Y:S05]  /*21f0*/  BRA `(.L_x_708) ;  /* 0xffffeb6000007947 */ /* 0x000fea000383ffff */
.L_x_679:
[----:B------:R-:W-:Y:S01]  /*2200*/  IMAD.MOV.U32 R19, RZ, RZ, R21 ;  /* 0x000000ffff137224 */ /* 0x000fe200078e0015 */
[----:B------:R-:W-:Y:S01]  /*2210*/  MOV R20, 0x2260 ;  /* 0x0000226000147802 */ /* 0x000fe20000000f00 */
[----:B------:R-:W-:-:S02]  /*2220*/  IMAD.MOV.U32 R18, RZ, RZ, 0x8 ;  /* 0x00000008ff127424 */ /* 0x000fc400078e00ff */
[----:B------:R-:W-:Y:S02]  /*2230*/  IMAD.MOV.U32 R17, RZ, RZ, 0x1f ;  /* 0x0000001fff117424 */ /* 0x000fe400078e00ff */
[----:B------:R-:W-:Y:S02]  /*2240*/  IMAD.MOV.U32 R16, RZ, RZ, -0x1 ;  /* 0xffffffffff107424 */ /* 0x000fe400078e00ff */
[----:B0-23--:R-:W-:Y:S05]  /*2250*/  CALL.REL.NOINC `($__internal_13_$__cuda_sm70_shflsync_bfly_p) ;  /* 0x00000cf000007944 */ /* 0x00dfea0003c00000 */
[----:B------:R-:W-:Y:S01]  /*2260*/  FSEL R28, R28, R27, P1 ;  /* 0x0000001b1c1c7208 */ /* 0x000fe20000800000 */
[----:B-1----:R-:W-:Y:S01]  /*2270*/  IMAD.MOV.U32 R27, RZ, RZ, R17 ;  /* 0x000000ffff1b7224 */ /* 0x002fe200078e0011 */
[----:B------:R-:W-:Y:S01]  /*2280*/  MOV R20, 0x22e0 ;  /* 0x000022e000147802 */ /* 0x000fe20000000f00 */
[----:B------:R-:W-:Y:S02]  /*2290*/  IMAD.MOV.U32 R18, RZ, RZ, 0x8 ;  /* 0x00000008ff127424 */ /* 0x000fe400078e00ff */
[----:B------:R-:W-:Y:S02]  /*22a0*/  IMAD.MOV.U32 R17, RZ, RZ, 0x1f ;  /* 0x0000001fff117424 */ /* 0x000fe400078e00ff */
[----:B------:R-:W-:Y:S02]  /*22b0*/  IMAD.MOV.U32 R16, RZ, RZ, -0x1 ;  /* 0xffffffffff107424 */ /* 0x000fe400078e00ff */
[----:B------:R-:W-:-:S02]  /*22c0*/  IMAD.MOV.U32 R19, RZ, RZ, R28 ;  /* 0x000000ffff137224 */ /* 0x000fc400078e001c */
[----:B------:R-:W-:Y:S05]  /*22d0*/  CALL.REL.NOINC `($__internal_13_$__cuda_sm70_shflsync_bfly_p) ;  /* 0x00000c7000007944 */ /* 0x000fea0003c00000 */
[----:B------:R-:W-:Y:S01]  /*22e0*/  SEL R22, R22, R23, P1 ;  /* 0x0000001716167207 */ /* 0x000fe20000800000 */
[----:B-1----:R-:W-:Y:S01]  /*22f0*/  IMAD.MOV.U32 R29, RZ, RZ, R17 ;  /* 0x000000ffff1d7224 */ /* 0x002fe200078e0011 */
[----:B------:R-:W-:Y:S01]  /*2300*/  MOV R20, 0x2360 ;  /* 0x0000236000147802 */ /* 0x000fe20000000f00 */
[----:B------:R-:W-:-:S02]  /*2310*/  IMAD.MOV.U32 R18, RZ, RZ, 0x8 ;  /* 0x00000008ff127424 */ /* 0x000fc400078e00ff */
[----:B------:R-:W-:Y:S02]  /*2320*/  IMAD.MOV.U32 R17, RZ, RZ, 0x1f ;  /* 0x0000001fff117424 */ /* 0x000fe400078e00ff */
[----:B------:R-:W-:Y:S02]  /*2330*/  IMAD.MOV.U32 R16, RZ, RZ, -0x1 ;  /* 0xffffffffff107424 */ /* 0x000fe400078e00ff */
[----:B------:R-:W-:Y:S02]  /*2340*/  IMAD.MOV.U32 R19, RZ, RZ, R22 ;  /* 0x000000ffff137224 */ /* 0x000fe400078e0016 */
[----:B------:R-:W-:Y:S05]  /*2350*/  CALL.REL.NOINC `($__internal_13_$__cuda_sm70_shflsync_bfly_p) ;  /* 0x00000bf000007944 */ /* 0x000fea0003c00000 */
[----:B-1----:R-:W-:Y:S01]  /*2360*/  IMAD.MOV.U32 R23, RZ, RZ, R17 ;  /* 0x000000ffff177224 */ /* 0x002fe200078e0011 */
[----:B------:R-:W-:Y:S05]  /*2370*/  BRA `(.L_x_709) ;  /* 0xffffeaa000007947 */ /* 0x000fea000383ffff */
.L_x_680:
[----:B------:R-:W-:Y:S01]  /*2380*/  IMAD.MOV.U32 R19, RZ, RZ, R21 ;  /* 0x000000ffff137224 */ /* 0x000fe200078e0015 */
[----:B------:R-:W-:Y:S01]  /*2390*/  MOV R20, 0x23e0 ;  /* 0x000023e000147802 */ /* 0x000fe20000000f00 */
[----:B------:R-:W-:Y:S02]  /*23a0*/  IMAD.MOV.U32 R18, RZ, RZ, 0x4 ;  /* 0x00000004ff127424 */ /* 0x000fe400078e00ff */
[----:B------:R-:W-:Y:S02]  /*23b0*/  IMAD.MOV.U32 R17, RZ, RZ, 0x1f ;  /* 0x0000001fff117424 */ /* 0x000fe400078e00ff */
[----:B------:R-:W-:-:S02]  /*23c0*/  IMAD.MOV.U32 R16, RZ, RZ, -0x1 ;  /* 0xffffffffff107424 */ /* 0x000fc400078e00ff */
[----:B0-----:R-:W-:Y:S05]  /*23d0*/  CALL.REL.NOINC `($__internal_13_$__cuda_sm70_shflsync_bfly_p) ;  /* 0x00000b7000007944 */ /* 0x001fea0003c00000 */
[----:B-1----:R-:W-:Y:S01]  /*23e0*/  IMAD.MOV.U32 R27, RZ, RZ, R17 ;  /* 0x000000ffff1b7224 */ /* 0x002fe200078e0011 */
[----:B------:R-:W-:Y:S05]  /*23f0*/  BRA `(.L_x_710) ;  /* 0xffffea8000007947 */ /* 0x000fea000383ffff */
.L_x_681:
[----:B------:R-:W-:Y:S01]  /*2400*/  IMAD.MOV.U32 R19, RZ, RZ, R29 ;  /* 0x000000ffff137224 */ /* 0x000fe200078e001d */
[----:B------:R-:W-:Y:S01]  /*2410*/  MOV R20, 0x2460 ;  /* 0x0000246000147802 */ /* 0x000fe20000000f00 */
[----:B------:R-:W-:-:S02]  /*2420*/  IMAD.MOV.U32 R18, RZ, RZ, 0x4 ;  /* 0x00000004ff127424 */ /* 0x000fc400078e00ff */
[----:B------:R-:W-:Y:S02]  /*2430*/  IMAD.MOV.U32 R17, RZ, RZ, 0x1f ;  /* 0x0000001fff117424 */ /* 0x000fe400078e00ff */
[----:B------:R-:W-:Y:S02]  /*2440*/  IMAD.MOV.U32 R16, RZ, RZ, -0x1 ;  /* 0xffffffffff107424 */ /* 0x000fe400078e00ff */
[----:B-12---:R-:W-:Y:S05]  /*2450*/  CALL.REL.NOINC `($__internal_13_$__cuda_sm70_shflsync_bfly_p) ;  /* 0x00000af000007944 */ /* 0x006fea0003c00000 */
[----:B------:R-:W-:Y:S01]  /*2460*/  SEL R23, R23, R22, P0 ;  /* 0x0000001617177207 */ /* 0x000fe20000000000 */
[----:B-1----:R-:W-:Y:S01]  /*2470*/  IMAD.MOV.U32 R22, RZ, RZ, R17 ;  /* 0x000000ffff167224 */ /* 0x002fe200078e0011 */
[----:B------:R-:W-:Y:S01]  /*2480*/  MOV R20, 0x24e0 ;  /* 0x000024e000147802 */ /* 0x000fe20000000f00 */
[----:B------:R-:W-:Y:S02]  /*2490*/  IMAD.MOV.U32 R18, RZ, RZ, 0x4 ;  /* 0x00000004ff127424 */ /* 0x000fe400078e00ff */
[----:B------:R-:W-:Y:S02]  /*24a0*/  IMAD.MOV.U32 R17, RZ, RZ, 0x1f ;  /* 0x0000001fff117424 */ /* 0x000fe400078e00ff */
[----:B------:R-:W-:Y:S02]  /*24b0*/  IMAD.MOV.U32 R16, RZ, RZ, -0x1 ;  /* 0xffffffffff107424 */ /* 0x000fe400078e00ff */
[----:B------:R-:W-:-:S02]  /*24c0*/  IMAD.MOV.U32 R19, RZ, RZ, R23 ;  /* 0x000000ffff137224 */ /* 0x000fc400078e0017 */
[----:B------:R-:W-:Y:S05]  /*24d0*/  CALL.REL.NOINC `($__internal_13_$__cuda_sm70_shflsync_bfly_p) ;  /* 0x00000a7000007944 */ /* 0x000fea0003c00000 */
[----:B-1----:R-:W-:Y:S01]  /*24e0*/  IMAD.MOV.U32 R28, RZ, RZ, R17 ;  /* 0x000000ffff1c7224 */ /* 0x002fe200078e0011 */
[----:B------:R-:W-:Y:S05]  /*24f0*/  BRA `(.L_x_711) ;  /* 0xffffe9d000007947 */ /* 0x000fea000383ffff */
.L_x_682:
[----:B------:R-:W-:Y:S01]  /*2500*/  IMAD.MOV.U32 R19, RZ, RZ, R21 ;  /* 0x000000ffff137224 */ /* 0x000fe200078e0015 */
[----:B------:R-:W-:Y:S01]  /*2510*/  MOV R20, 0x2560 ;  /* 0x0000256000147802 */ /* 0x000fe20000000f00 */
[----:B------:R-:W-:-:S02]  /*2520*/  IMAD.MOV.U32 R18, RZ, RZ, 0x2 ;  /* 0x00000002ff127424 */ /* 0x000fc400078e00ff */
[----:B------:R-:W-:Y:S02]  /*2530*/  IMAD.MOV.U32 R17, RZ, RZ, 0x1f ;  /* 0x0000001fff117424 */ /* 0x000fe400078e00ff */
[----:B------:R-:W-:Y:S02]  /*2540*/  IMAD.MOV.U32 R16, RZ, RZ, -0x1 ;  /* 0xffffffffff107424 */ /* 0x000fe400078e00ff */
[----:B0--3--:R-:W-:Y:S05]  /*2550*/  CALL.REL.NOINC `($__internal_13_$__cuda_sm70_shflsync_bfly_p) ;  /* 0x000009f000007944 */ /* 0x009fea0003c00000 */
        /* <DEDUP_REMOVED lines=18> */
.L_x_683:
[----:B------:R-:W-:Y:S01]  /*2680*/  IMAD.MOV.U32 R19, RZ, RZ, R21 ;  /* 0x000000ffff137224 */ /* 0x000fe200078e0015 */
[----:B------:R-:W-:Y:S01]  /*2690*/  MOV R20, 0x26e0 ;  /* 0x000026e000147802 */ /* 0x000fe20000000f00 */
[----:B------:R-:W-:Y:S02]  /*26a0*/  IMAD.MOV.U32 R18, RZ, RZ, 0x1 ;  /* 0x00000001ff127424 */ /* 0x000fe400078e00ff */
[----:B------:R-:W-:Y:S02]  /*26b0*/  IMAD.MOV.U32 R17, RZ, RZ, 0x1f ;  /* 0x0000001fff117424 */ /* 0x000fe400078e00ff */
[----:B------:R-:W-:-:S02]  /*26c0*/  IMAD.MOV.U32 R16, RZ, RZ, -0x1 ;  /* 0xffffffffff107424 */ /* 0x000fc400078e00ff */
[----:B--2---:R-:W-:Y:S05]  /*26d0*/  CALL.REL.NOINC `($__internal_13_$__cuda_sm70_shflsync_bfly_p) ;  /* 0x0000087000007944 */ /* 0x004fea0003c00000 */
[----:B-1----:R-:W-:Y:S01]  /*26e0*/  IMAD.MOV.U32 R22, RZ, RZ, R17 ;  /* 0x000000ffff167224 */ /* 0x002fe200078e0011 */
[----:B------:R-:W-:Y:S05]  /*26f0*/  BRA `(.L_x_713) ;  /* 0xffffe8f000007947 */ /* 0x000fea000383ffff */
.L_x_684:
[----:B------:R-:W-:Y:S01]  /*2700*/  IMAD.MOV.U32 R19, RZ, RZ, R27 ;  /* 0x000000ffff137224 */ /* 0x000fe200078e001b */
[----:B------:R-:W-:Y:S01]  /*2710*/  MOV R20, 0x2760 ;  /* 0x0000276000147802 */ /* 0x000fe20000000f00 */
[----:B------:R-:W-:-:S02]  /*2720*/  IMAD.MOV.U32 R18, RZ, RZ, 0x1 ;  /* 0x00000001ff127424 */ /* 0x000fc400078e00ff */
[----:B------:R-:W-:Y:S02]  /*2730*/  IMAD.MOV.U32 R17, RZ, RZ, 0x1f ;  /* 0x0000001fff117424 */ /* 0x000fe400078e00ff */
[----:B------:R-:W-:Y:S02]  /*2740*/  IMAD.MOV.U32 R16, RZ, RZ, -0x1 ;  /* 0xffffffffff107424 */ /* 0x000fe400078e00ff */
[----:B01----:R-:W-:Y:S05]  /*2750*/  CALL.REL.NOINC `($__internal_13_$__cuda_sm70_shflsync_bfly_p) ;  /* 0x000007f000007944 */ /* 0x003fea0003c00000 */
        /* <DEDUP_REMOVED lines=8> */
[----:B-1----:R-:W-:Y:S05]  /*27e0*/  BRA `(.L_x_714) ;  /* 0xffffe85000007947 */ /* 0x002fea000383ffff */
.L_x_691:
[----:B------:R-:W-:Y:S01]  /*27f0*/  IMAD.MOV.U32 R19, RZ, RZ, R29 ;  /* 0x000000ffff137224 */ /* 0x000fe200078e001d */
[----:B------:R-:W-:Y:S01]  /*2800*/  MOV R20, 0x2850 ;  /* 0x0000285000147802 */ /* 0x000fe20000000f00 */
[----:B------:R-:W-:-:S02]  /*2810*/  IMAD.MOV.U32 R18, RZ, RZ, 0x10 ;  /* 0x00000010ff127424 */ /* 0x000fc400078e00ff */
[----:B------:R-:W-:Y:S02]  /*2820*/  IMAD.MOV.U32 R17, RZ, RZ, 0x1f ;  /* 0x0000001fff117424 */ /* 0x000fe400078e00ff */
[----:B------:R-:W-:Y:S02]  /*2830*/  IMAD.MOV.U32 R16, RZ, RZ, -0x1 ;  /* 0xffffffffff107424 */ /* 0x000fe400078e00ff */
[----:B------:R-:W-:Y:S05]  /*2840*/  CALL.REL.NOINC `($__internal_13_$__cuda_sm70_shflsync_bfly_p) ;  /* 0x0000070000007944 */ /* 0x000fea0003c00000 */
[----:B-1----:R-:W-:Y:S01]  /*2850*/  IMAD.MOV.U32 R23, RZ, RZ, R17 ;  /* 0x000000ffff177224 */ /* 0x002fe200078e0011 */
[----:B------:R-:W-:Y:S05]  /*2860*/  BRA `(.L_x_715) ;  /* 0xffffee2000007947 */ /* 0x000fea000383ffff */
.L_x_692:
[----:B------:R-:W-:Y:S01]  /*2870*/  IMAD.MOV.U32 R19, RZ, RZ, R27 ;  /* 0x000000ffff137224 */ /* 0x000fe200078e001b */
[----:B------:R-:W-:Y:S01]  /*2880*/  MOV R20, 0x28d0 ;  /* 0x000028d000147802 */ /* 0x000fe20000000f00 */
[----:B------:R-:W-:Y:S02]  /*2890*/  IMAD.MOV.U32 R18, RZ, RZ, 0x10 ;  /* 0x00000010ff127424 */ /* 0x000fe400078e00ff */
[----:B------:R-:W-:Y:S02]  /*28a0*/  IMAD.MOV.U32 R17, RZ, RZ, 0x1f ;  /* 0x0000001fff117424 */ /* 0x000fe400078e00ff */
[----:B------:R-:W-:Y:S02]  /*28b0*/  IMAD.MOV.U32 R16, RZ, RZ, -0x1 ;  /* 0xffffffffff107424 */ /* 0x000fe400078e00ff */
[----:B01----:R-:W-:Y:S05]  /*28c0*/  CALL.REL.NOINC `($__internal_13_$__cuda_sm70_shflsync_bfly_p) ;  /* 0x0000068000007944 */ /* 0x003fea0003c00000 */
[----:B-1----:R-:W-:Y:S01]  /*28d0*/  IMAD.MOV.U32 R28, RZ, RZ, R17 ;  /* 0x000000ffff1c7224 */ /* 0x002fe200078e0011 */
[----:B------:R-:W-:Y:S01]  /*28e0*/  MOV R20, 0x2940 ;  /* 0x0000294000147802 */ /* 0x000fe20000000f00 */
[----:B------:R-:W-:-:S02]  /*28f0*/  IMAD.MOV.U32 R19, RZ, RZ, R22 ;  /* 0x000000ffff137224 */ /* 0x000fc400078e0016 */
[----:B------:R-:W-:Y:S02]  /*2900*/  IMAD.MOV.U32 R18, RZ, RZ, 0x10 ;  /* 0x00000010ff127424 */ /* 0x000fe400078e00ff */
[----:B------:R-:W-:Y:S02]  /*2910*/  IMAD.MOV.U32 R17, RZ, RZ, 0x1f ;  /* 0x0000001fff117424 */ /* 0x000fe400078e00ff */
[----:B------:R-:W-:Y:S02]  /*2920*/  IMAD.MOV.U32 R16, RZ, RZ, -0x1 ;  /* 0xffffffffff107424 */ /* 0x000fe400078e00ff */
[----:B------:R-:W-:Y:S05]  /*2930*/  CALL.REL.NOINC `($__internal_13_$__cuda_sm70_shflsync_bfly_p) ;  /* 0x0000061000007944 */ /* 0x000fea0003c00000 */
[----:B-1----:R-:W-:Y:S01]  /*2940*/  IMAD.MOV.U32 R21, RZ, RZ, R17 ;  /* 0x000000ffff157224 */ /* 0x002fe200078e0011 */
[----:B------:R-:W-:Y:S05]  /*2950*/  BRA `(.L_x_716) ;  /* 0xffffed6000007947 */ /* 0x000fea000383ffff */
.L_x_693:
[----:B------:R-:W-:Y:S01]  /*2960*/  IMAD.MOV.U32 R19, RZ, RZ, R23 ;  /* 0x000000ffff137224 */ /* 0x000fe200078e0017 */
[----:B------:R-:W-:Y:S01]  /*2970*/  MOV R20, 0x29c0 ;  /* 0x000029c000147802 */ /* 0x000fe20000000f00 */
[----:B------:R-:W-:Y:S02]  /*2980*/  IMAD.MOV.U32 R18, RZ, RZ, 0x8 ;  /* 0x00000008ff127424 */ /* 0x000fe400078e00ff */
[----:B------:R-:W-:Y:S02]  /*2990*/  IMAD.MOV.U32 R17, RZ, RZ, 0x1f ;  /* 0x0000001fff117424 */ /* 0x000fe400078e00ff */
[----:B------:R-:W-:-:S02]  /*29a0*/  IMAD.MOV.U32 R16, RZ, RZ, -0x1 ;  /* 0xffffffffff107424 */ /* 0x000fc400078e00ff */
[----:B0-23--:R-:W-:Y:S05]  /*29b0*/  CALL.REL.NOINC `($__internal_13_$__cuda_sm70_shflsync_bfly_p) ;  /* 0x0000059000007944 */ /* 0x00dfea0003c00000 */
[----:B------:R-:W-:Y:S01]  /*29c0*/  FSEL R28, R28, R27, P1 ;  /* 0x0000001b1c1c7208 */ /* 0x000fe20000800000 */
[----:B-1----:R-:W-:Y:S01]  /*29d0*/  IMAD.MOV.U32 R27, RZ, RZ, R17 ;  /* 0x000000ffff1b7224 */ /* 0x002fe200078e0011 */
[----:B------:R-:W-:Y:S01]  /*29e0*/  MOV R20, 0x2a40 ;  /* 0x00002a4000147802 */ /* 0x000fe20000000f00 */
[----:B------:R-:W-:-:S02]  /*29f0*/  IMAD.MOV.U32 R18, RZ, RZ, 0x8 ;  /* 0x00000008ff127424 */ /* 0x000fc400078e00ff */
[----:B------:R-:W-:Y:S02]  /*2a00*/  IMAD.MOV.U32 R17, RZ, RZ, 0x1f ;  /* 0x0000001fff117424 */ /* 0x000fe400078e00ff */
[----:B------:R-:W-:Y:S02]  /*2a10*/  IMAD.MOV.U32 R16, RZ, RZ, -0x1 ;  /* 0xffffffffff107424 */ /* 0x000fe400078e00ff */
[----:B------:R-:W-:Y:S02]  /*2a20*/  IMAD.MOV.U32 R19, RZ, RZ, R28 ;  /* 0x000000ffff137224 */ /* 0x000fe400078e001c */
[----:B------:R-:W-:Y:S05]  /*2a30*/  CALL.REL.NOINC `($__internal_13_$__cuda_sm70_shflsync_bfly_p) ;  /* 0x0000051000007944 */ /* 0x000fea0003c00000 */
[----:B------:R-:W-:Y:S01]  /*2a40*/  SEL R21, R21, R22, P1 ;  /* 0x0000001615157207 */ /* 0x000fe20000800000 */
[----:B-1----:R-:W-:Y:S01]  /*2a50*/  IMAD.MOV.U32 R29, RZ, RZ, R17 ;  /* 0x000000ffff1d7224 */ /* 0x002fe200078e0011 */
[----:B------:R-:W-:Y:S01]  /*2a60*/  MOV R20, 0x2ac0 ;  /* 0x00002ac000147802 */ /* 0x000fe20000000f00 */
[----:B------:R-:W-:Y:S02]  /*2a70*/  IMAD.MOV.U32 R18, RZ, RZ, 0x8 ;  /* 0x00000008ff127424 */ /* 0x000fe400078e00ff */
[----:B------:R-:W-:Y:S02]  /*2a80*/  IMAD.MOV.U32 R17, RZ, RZ, 0x1f ;  /* 0x0000001fff117424 */ /* 0x000fe400078e00ff */
[----:B------:R-:W-:-:S02]  /*2a90*/  IMAD.MOV.U32 R16, RZ, RZ, -0x1 ;  /* 0xffffffffff107424 */ /* 0x000fc400078e00ff */
[----:B------:R-:W-:Y:S02]  /*2aa0*/  IMAD.MOV.U32 R19, RZ, RZ, R21 ;  /* 0x000000ffff137224 */ /* 0x000fe400078e0015 */
[----:B------:R-:W-:Y:S05]  /*2ab0*/  CALL.REL.NOINC `($__internal_13_$__cuda_sm70_shflsync_bfly_p) ;  /* 0x0000049000007944 */ /* 0x000fea0003c00000 */
[----:B-1----:R-:W-:Y:S01]  /*2ac0*/  IMAD.MOV.U32 R22, RZ, RZ, R17 ;  /* 0x000000ffff167224 */ /* 0x002fe200078e0011 */
[----:B------:R-:W-:Y:S05]  /*2ad0*/  BRA `(.L_x_717) ;  /* 0xffffeca000007947 */ /* 0x000fea000383ffff */
.L_x_694:
[----:B------:R-:W-:Y:S01]  /*2ae0*/  IMAD.MOV.U32 R19, RZ, RZ, R23 ;  /* 0x000000ffff137224 */ /* 0x000fe200078e0017 */
[----:B------:R-:W-:Y:S01]  /*2af0*/  MOV R20, 0x2b40 ;  /* 0x00002b4000147802 */ /* 0x000fe20000000f00 */
[----:B------:R-:W-:Y:S02]  /*2b00*/  IMAD.MOV.U32 R18, RZ, RZ, 0x4 ;  /* 0x00000004ff127424 */ /* 0x000fe400078e00ff */
[----:B------:R-:W-:Y:S02]  /*2b10*/  IMAD.MOV.U32 R17, RZ, RZ, 0x1f ;  /* 0x0000001fff117424 */ /* 0x000fe400078e00ff */
[----:B------:R-:W-:Y:S02]  /*2b20*/  IMAD.MOV.U32 R16, RZ, RZ, -0x1 ;  /* 0xffffffffff107424 */ /* 0x000fe400078e00ff */
[----:B0-----:R-:W-:Y:S05]  /*2b30*/  CALL.REL.NOINC `($__internal_13_$__cuda_sm70_shflsync_bfly_p) ;  /* 0x0000041000007944 */ /* 0x001fea0003c00000 */
[----:B-1----:R-:W-:Y:S01]  /*2b40*/  IMAD.MOV.U32 R27, RZ, RZ, R17 ;  /* 0x000000ffff1b7224 */ /* 0x002fe200078e0011 */
[----:B------:R-:W-:Y:S05]  /*2b50*/  BRA `(.L_x_718) ;  /* 0xffffec8000007947 */ /* 0x000fea000383ffff */
.L_x_695:
        /* <DEDUP_REMOVED lines=16> */
.L_x_696:
        /* <DEDUP_REMOVED lines=24> */
.L_x_697:
        /* <DEDUP_REMOVED lines=8> */
.L_x_698:
        /* <DEDUP_REMOVED lines=15> */
        .weak           $__internal_13_$__cuda_sm70_shflsync_bfly_p
        .type           $__internal_13_$__cuda_sm70_shflsync_bfly_p,@function
        .size           $__internal_13_$__cuda_sm70_shflsync_bfly_p,(.L_x_10957 - $__internal_13_$__cuda_sm70_shflsync_bfly_p)
$__internal_13_$__cuda_sm70_shflsync_bfly_p:
[----:B------:R-:W-:Y:S04]  /*2f50*/  WARPSYNC R16 ;  /* 0x0000001000007348 */ /* 0x000fe80003800000 */
[----:B------:R0:W1:Y:S02]  /*2f60*/  SHFL.BFLY PT, R17, R19, R18, R17 ;  /* 0x0c00001213117389 */ /* 0x00006400000e0011 */
[----:B0-----:R-:W-:-:S02]  /*2f70*/  IMAD.MOV.U32 R18, RZ, RZ, R20 ;  /* 0x000000ffff127224 */ /* 0x001fc400078e0014 */
[----:B------:R-:W-:-:S04]  /*2f80*/  IMAD.MOV.U32 R19, RZ, RZ, 0x0 ;  /* 0x00000000ff137424 */ /* 0x000fc800078e00ff */
[----:B------:R-:W-:Y:S05]  /*2f90*/  RET.REL.NODEC R18 `(_ZN4vllm3moe10topkGatingILi12ELi384ELi4ELi4ELi32Ej13__nv_bfloat16LNS0_11ScoringFuncE1EEEvPKT5_PKbPfiPT4_PiiiibPKf) ;  /* 0xffffd06012007950 */ /* 0x000fea0003c3ffff */
.L_x_723:
        /* <DEDUP_REMOVED lines=14> */
.L_x_10957:


//--------------------- .text._ZN4vllm3moe10topkGatingILi10ELi320ELi4ELi4ELi32Ej13__nv_bfloat16LNS0_11ScoringFuncE1EEEvPKT5_PKbPfiPT4_PiiiibPKf --------------------------
	.section	.text._ZN4vllm3moe10topkGatingILi10ELi320ELi4ELi4ELi32Ej13__nv_bfloat16LNS0_11ScoringFuncE1EEEvPKT5_PKbPfiPT4_PiiiibPKf,"ax",@progbits
	.sectioninfo	@"SHI_REGISTERS=32"
	.align	128
        .global         _ZN4vllm3moe10topkGatingILi10ELi320ELi4ELi4ELi32Ej13__nv_bfloat16LNS0_11ScoringFuncE1EEEvPKT5_PKbPfiPT4_PiiiibPKf
        .type           _ZN4vllm3moe10topkGatingILi10ELi320ELi4ELi4ELi32Ej13__nv_bfloat16LNS0_11ScoringFuncE1EEEvPKT5_PKbPfiPT4_PiiiibPKf,@function
        .size           _ZN4vllm3moe10topkGatingILi10ELi320ELi4ELi4ELi32Ej13__nv_bfloat16LNS0_11ScoringFuncE1EEEvPKT5_PKbPfiPT4_PiiiibPKf,(.L_x_10958 - _ZN4vllm3moe10topkGatingILi10ELi320ELi4ELi4ELi32Ej13__nv_bfloat16LNS0_11ScoringFuncE1EEEvPKT5_PKbPfiPT4_PiiiibPKf)
        .other          _ZN4vllm3moe10topkGatingILi10ELi320ELi4ELi4ELi32Ej13__nv_bfloat16LNS0_11ScoringFuncE1EEEvPKT5_PKbPfiPT4_PiiiibPKf,@"STO_CUDA_ENTRY STV_DEFAULT"
_ZN4vllm3moe10topkGatingILi10ELi320ELi4ELi4ELi32Ej13__nv_bfloat16LNS0_11ScoringFuncE1EEEvPKT5_PKbPfiPT4_PiiiibPKf:
.text._ZN4vllm3moe10topkGatingILi10ELi320ELi4ELi4ELi32Ej13__nv_bfloat16LNS0_11ScoringFuncE1EEEvPKT5_PKbPfiPT4_PiiiibPKf:
        /* <DEDUP_REMOVED lines=131> */
.L_x_724:
[----:B------:R0:W-:Y:S04]  /*0830*/  STL.64 [R1], R2 ;  /* 0x0000000201007387 */ /* 0x0001e80000100a00 */
[----:B------:R0:W-:Y:S04]  /*0840*/  STL.64 [R1+0x8], R4 ;  /* 0x0000080401007387 */ /* 0x0001e80000100a00 */
[----:B------:R0:W-:Y:S04]  /*0850*/  STL.64 [R1+0x10], R6 ;  /* 0x0000100601007387 */ /* 0x0001e80000100a00 */
[----:B------:R0:W-:Y:S04]  /*0860*/  STL.64 [R1+0x18], R8 ;  /* 0x0000180801007387 */ /* 0x0001e80000100a00 */
[----:B------:R0:W-:Y:S02]  /*0870*/  STL.64 [R1+0x20], R10 ;  /* 0x0000200a01007387 */ /* 0x0001e40000100a00 */
.L_x_725:
        /* <DEDUP_REMOVED lines=9> */
.L_x_741:
        /* <DEDUP_REMOVED lines=44> */
.L_x_758:
[----:B------:R-:W-:Y:S05]  /*0bd0*/  BRA.DIV ~URZ, `(.L_x_729) ;  /* 0x000013727f007947 */ /* 0x000fea000b800000 */
[----:B------:R2:W3:Y:S04]  /*0be0*/  SHFL.BFLY PT, R24, R27, 0x10, 0x1f ;  /* 0x0e001f001b187f89 */ /* 0x0004e800000e0000 */
[----:B------:R2:W4:Y:S02]  /*0bf0*/  SHFL.BFLY PT, R18, R19, 0x10, 0x1f ;  /* 0x0e001f0013127f89 */ /* 0x00052400000e0000 */
.L_x_759:
        /* <DEDUP_REMOVED lines=12> */
.L_x_760:
[----:B-1----:R-:W-:-:S13]  /*0cc0*/  FSETP.GEU.FTZ.AND P1, PT, R17, R26, PT ;  /* 0x0000001a1100720b */ /* 0x002fda0003f3e000 */
[----:B------:R-:W-:-:S04]  /*0cd0*/  @P1 FSETP.NEU.FTZ.AND P2, PT, R17, R26, PT ;  /* 0x0000001a1100120b */ /* 0x000fc80003f5d000 */
[----:B---3--:R-:W-:-:S13]  /*0ce0*/  @P1 ISETP.LT.AND P0, PT, R19, R18, !P2 ;  /* 0x000000121300120c */ /* 0x008fda0005701270 */
[----:B0-----:R-:W-:Y:S01]  /*0cf0*/  FSEL R17, R26, R17, P0 ;  /* 0x000000111a117208 */ /* 0x001fe20000000000 */
[----:B------:R-:W-:Y:S05]  /*0d00*/  BRA.DIV ~URZ, `(.L_x_731) ;  /* 0x000014b27f007947 */ /* 0x000fea000b800000 */
[----:B------:R0:W1:Y:S02]  /*0d10*/  SHFL.BFLY PT, R26, R17, 0x4, 0x1f ;  /* 0x0c801f00111a7f89 */ /* 0x00006400000e0000 */
.L_x_761:
[----:B--2---:R-:W-:Y:S01]  /*0d20*/  FSEL R27, R27, R24, P0 ;  /* 0x000000181b1b7208 */ /* 0x004fe20000000000 */
[----:B------:R-:W-:Y:S05]  /*0d30*/  BRA.DIV ~URZ, `(.L_x_732) ;  /* 0x000015027f007947 */ /* 0x000fea000b800000 */
[----:B------:R-:W-:Y:S02]  /*0d40*/  SEL R19, R19, R18, P0 ;  /* 0x0000001213137207 */ /* 0x000fe40000000000 */
[----:B------:R2:W3:Y:S04]  /*0d50*/  SHFL.BFLY PT, R18, R27, 0x4, 0x1f ;  /* 0x0c801f001b127f89 */ /* 0x0004e800000e0000 */
[----:B------:R2:W4:Y:S02]  /*0d60*/  SHFL.BFLY PT, R24, R19, 0x4, 0x1f ;  /* 0x0c801f0013187f89 */ /* 0x00052400000e0000 */
.L_x_762:
        /* <DEDUP_REMOVED lines=12> */
.L_x_763:
[----:B-1----:R-:W-:-:S13]  /*0e30*/  FSETP.GEU.FTZ.AND P1, PT, R17, R18, PT ;  /* 0x000000121100720b */ /* 0x002fda0003f3e000 */
[----:B------:R-:W-:-:S04]  /*0e40*/  @P1 FSETP.NEU.FTZ.AND P2, PT, R17, R18, PT ;  /* 0x000000121100120b */ /* 0x000fc80003f5d000 */
[----:B---3--:R-:W-:-:S13]  /*0e50*/  @P1 ISETP.LT.AND P0, PT, R19, R24, !P2 ;  /* 0x000000181300120c */ /* 0x008fda0005701270 */
[----:B0-----:R-:W-:Y:S01]  /*0e60*/  FSEL R17, R18, R17, P0 ;  /* 0x0000001112117208 */ /* 0x001fe20000000000 */
[----:B------:R-:W-:Y:S05]  /*0e70*/  BRA.DIV ~URZ, `(.L_x_734) ;  /* 0x000016427f007947 */ /* 0x000fea000b800000 */
[----:B------:R0:W1:Y:S02]  /*0e80*/  SHFL.BFLY PT, R18, R17, 0x1, 0x1f ;  /* 0x0c201f0011127f89 */ /* 0x00006400000e0000 */
.L_x_764:
[----:B--2---:R-:W-:Y:S01]  /*0e90*/  FSEL R26, R26, R27, P0 ;  /* 0x0000001b1a1a7208 */ /* 0x004fe20000000000 */
[----:B------:R-:W-:Y:S05]  /*0ea0*/  BRA.DIV ~URZ, `(.L_x_735) ;  /* 0x000016927f007947 */ /* 0x000fea000b800000 */
[----:B------:R-:W-:Y:S02]  /*0eb0*/  SEL R24, R19, R24, P0 ;  /* 0x0000001813187207 */ /* 0x000fe40000000000 */
[----:B------:R2:W3:Y:S04]  /*0ec0*/  SHFL.BFLY PT, R19, R26, 0x1, 0x1f ;  /* 0x0c201f001a137f89 */ /* 0x0004e800000e0000 */
[----:B------:R2:W4:Y:S02]  /*0ed0*/  SHFL.BFLY PT, R13, R24, 0x1, 0x1f ;  /* 0x0c201f00180d7f89 */ /* 0x00052400000e0000 */
.L_x_765:
        /* <DEDUP_REMOVED lines=14> */
[----:B0-----:R-:W-:Y:S01]  /*0fc0*/  IMAD R17, R20, c[0x0][0x190], R25 ;  /* 0x0000640014117a24 */ /* 0x001fe200078e0219 */
        /* <DEDUP_REMOVED lines=8> */
[----:B------:R-:W-:-:S04]  /*1050*/  IMAD.WIDE R14, R17, R16, c[0x0][0x180] ;  /* 0x00006000110e7625 */ /* 0x000fc800078e0210 */
[----:B------:R-:W-:Y:S01]  /*1060*/  IMAD.WIDE R16, R17, R16, c[0x0][0x188] ;  /* 0x0000620011107625 */ /* 0x000fe200078e0210 */
[----:B------:R0:W-:Y:S04]  /*1070*/  STG.E [R14.64], R25 ;  /* 0x000000190e007986 */ /* 0x0001e8000c101906 */
[----:B------:R0:W-:Y:S02]  /*1080*/  STG.E [R16.64], R29 ;  /* 0x0000001d10007986 */ /* 0x0001e4000c101906 */
.L_x_737:
[----:B------:R-:W-:Y:S05]  /*1090*/  BSYNC B1 ;  /* 0x0000000000017941 */ /* 0x000fea0003800000 */
.L_x_736:
        /* <DEDUP_REMOVED lines=20> */
.L_x_740:
[----:B------:R-:W-:Y:S05]  /*11e0*/  BSYNC B1 ;  /* 0x0000000000017941 */ /* 0x000fea0003800000 */
.L_x_739:
[----:B0-----:R-:W-:Y:S05]  /*11f0*/  BRA `(.L_x_741) ;  /* 0xfffff71000007947 */ /* 0x001fea000383ffff */
.L_x_727:
[----:B------:R-:W-:Y:S02]  /*1200*/  IMAD.MOV.U32 R25, RZ, RZ, RZ ;  /* 0x000000ffff197224 */ /* 0x000fe400078e00ff */
.L_x_754:
        /* <DEDUP_REMOVED lines=44> */
.L_x_766:
[----:B------:R-:W-:Y:S05]  /*14d0*/  BRA.DIV ~URZ, `(.L_x_743) ;  /* 0x000011d27f007947 */ /* 0x000fea000b800000 */
[----:B------:R2:W3:Y:S04]  /*14e0*/  SHFL.BFLY PT, R27, R24, 0x10, 0x1f ;  /* 0x0e001f00181b7f89 */ /* 0x0004e800000e0000 */
[----:B------:R2:W4:Y:S02]  /*14f0*/  SHFL.BFLY PT, R19, R18, 0x10, 0x1f ;  /* 0x0e001f0012137f89 */ /* 0x00052400000e0000 */
.L_x_767:
        /* <DEDUP_REMOVED lines=12> */
.L_x_768:
[----:B--2---:R-:W-:-:S13]  /*15c0*/  FSETP.GEU.FTZ.AND P1, PT, R17, R24, PT ;  /* 0x000000181100720b */ /* 0x004fda0003f3e000 */
[----:B------:R-:W-:-:S04]  /*15d0*/  @P1 FSETP.NEU.FTZ.AND P2, PT, R17, R24, PT ;  /* 0x000000181100120b */ /* 0x000fc80003f5d000 */
[----:B0-----:R-:W-:-:S13]  /*15e0*/  @P1 ISETP.LT.AND P0, PT, R26, R19, !P2 ;  /* 0x000000131a00120c */ /* 0x001fda0005701270 */
[----:B-1----:R-:W-:Y:S01]  /*15f0*/  FSEL R17, R24, R17, P0 ;  /* 0x0000001118117208 */ /* 0x002fe20000000000 */
[----:B------:R-:W-:Y:S05]  /*1600*/  BRA.DIV ~URZ, `(.L_x_745) ;  /* 0x000013127f007947 */ /* 0x000fea000b800000 */
[----:B------:R0:W1:Y:S02]  /*1610*/  SHFL.BFLY PT, R24, R17, 0x4, 0x1f ;  /* 0x0c801f0011187f89 */ /* 0x00006400000e0000 */
.L_x_769:
[----:B---3--:R-:W-:Y:S01]  /*1620*/  FSEL R18, R18, R27, P0 ;  /* 0x0000001b12127208 */ /* 0x008fe20000000000 */
[----:B------:R-:W-:Y:S05]  /*1630*/  BRA.DIV ~URZ, `(.L_x_746) ;  /* 0x000013627f007947 */ /* 0x000fea000b800000 */
[----:B------:R-:W-:Y:S01]  /*1640*/  SEL R26, R26, R19, P0 ;  /* 0x000000131a1a7207 */ /* 0x000fe20000000000 */
[----:B------:R2:W3:Y:S04]  /*1650*/  SHFL.BFLY PT, R27, R18, 0x4, 0x1f ;  /* 0x0c801f00121b7f89 */ /* 0x0004e800000e0000 */
[----:B------:R2:W4:Y:S02]  /*1660*/  SHFL.BFLY PT, R19, R26, 0x4, 0x1f ;  /* 0x0c801f001a137f89 */ /* 0x00052400000e0000 */
.L_x_770:
        /* <DEDUP_REMOVED lines=12> */
.L_x_771:
[----:B-1----:R-:W-:-:S13]  /*1730*/  FSETP.GEU.FTZ.AND P1, PT, R17, R24, PT ;  /* 0x000000181100720b */ /* 0x002fda0003f3e000 */
[----:B------:R-:W-:-:S04]  /*1740*/  @P1 FSETP.NEU.FTZ.AND P2, PT, R17, R24, PT ;  /* 0x000000181100120b */ /* 0x000fc80003f5d000 */
[----:B---3--:R-:W-:-:S13]  /*1750*/  @P1 ISETP.LT.AND P0, PT, R19, R26, !P2 ;  /* 0x0000001a1300120c */ /* 0x008fda0005701270 */
[----:B0-----:R-:W-:Y:S01]  /*1760*/  FSEL R17, R24, R17, P0 ;  /* 0x0000001118117208 */ /* 0x001fe20000000000 */
[----:B------:R-:W-:Y:S05]  /*1770*/  BRA.DIV ~URZ, `(.L_x_748) ;  /* 0x000014a27f007947 */ /* 0x000fea000b800000 */
[----:B------:R0:W1:Y:S02]  /*1780*/  SHFL.BFLY PT, R24, R17, 0x1, 0x1f ;  /* 0x0c201f0011187f89 */ /* 0x00006400000e0000 */
.L_x_772:
[----:B--2---:R-:W-:Y:S01]  /*1790*/  FSEL R27, R27, R18, P0 ;  /* 0x000000121b1b7208 */ /* 0x004fe20000000000 */
[----:B------:R-:W-:Y:S05]  /*17a0*/  BRA.DIV ~URZ, `(.L_x_749) ;  /* 0x000014f27f007947 */ /* 0x000fea000b800000 */
[----:B------:R-:W-:Y:S01]  /*17b0*/  SEL R26, R19, R26, P0 ;  /* 0x0000001a131a7207 */ /* 0x000fe20000000000 */
[----:B------:R2:W3:Y:S04]  /*17c0*/  SHFL.BFLY PT, R18, R27, 0x1, 0x1f ;  /* 0x0c201f001b127f89 */ /* 0x0004e800000e0000 */
[----:B------:R2:W4:Y:S02]  /*17d0*/  SHFL.BFLY PT, R13, R26, 0x1, 0x1f ;  /* 0x0c201f001a0d7f89 */ /* 0x00052400000e0000 */
.L_x_773:
        /* <DEDUP_REMOVED lines=15> */
[C---:B------:R-:W-:Y:S01]  /*18d0*/  ISETP.LT.AND P0, PT, R26.reuse, c[0x0][0x198], P0 ;  /* 0x000066001a007a0c */ /* 0x040fe20000701270 */
[----:B------:R-:W-:Y:S01]  /*18e0*/  IMAD R27, R25, c[0x0][0x178], R20 ;  /* 0x00005e00191b7a24 */ /* 0x000fe200078e0214 */
[----:B------:R-:W-:Y:S01]  /*18f0*/  IADD3 R14, R26, -c[0x0][0x194], RZ ;  /* 0x800065001a0e7a10 */ /* 0x000fe20007ffe0ff */
[----:B------:R-:W-:Y:S01]  /*1900*/  IMAD.WIDE R12, R17, R16, c[0x0][0x170] ;  /* 0x00005c00110c7625 */ /* 0x000fe200078e0210 */
[----:B------:R-:W-:-:S04]  /*1910*/  ISETP.NE.AND P0, PT, R15, RZ, P0 ;  /* 0x000000ff0f00720c */ /* 0x000fc80000705270 */
[----:B------:R-:W-:Y:S01]  /*1920*/  SEL R25, R14, 0x140, P0 ;  /* 0x000001400e197807 */ /* 0x000fe20000000000 */
[CC--:B------:R-:W-:Y:S01]  /*1930*/  IMAD.WIDE R14, R17.reuse, R16.reuse, c[0x0][0x180] ;  /* 0x00006000110e7625 */ /* 0x0c0fe200078e0210 */
[----:B------:R0:W-:Y:S03]  /*1940*/  STG.E [R12.64], R29 ;  /* 0x0000001d0c007986 */ /* 0x0001e6000c101906 */
[----:B------:R-:W-:Y:S01]  /*1950*/  IMAD.WIDE R16, R17, R16, c[0x0][0x188] ;  /* 0x0000620011107625 */ /* 0x000fe200078e0210 */
[----:B------:R0:W-:Y:S04]  /*1960*/  STG.E [R14.64], R25 ;  /* 0x000000190e007986 */ /* 0x0001e8000c101906 */
[----:B------:R0:W-:Y:S02]  /*1970*/  STG.E [R16.64], R27 ;  /* 0x0000001b10007986 */ /* 0x0001e4000c101906 */
.L_x_751:
[----:B------:R-:W-:Y:S05]  /*1980*/  BSYNC B1 ;  /* 0x0000000000017941 */ /* 0x000fea0003800000 */
.L_x_750:
        /* <DEDUP_REMOVED lines=20> */
.L_x_753:
[----:B------:R-:W-:Y:S05]  /*1ad0*/  BSYNC B1 ;  /* 0x0000000000017941 */ /* 0x000fea0003800000 */
.L_x_752:
[----:B0-----:R-:W-:Y:S05]  /*1ae0*/  BRA `(.L_x_754) ;  /* 0xfffff72000007947 */ /* 0x001fea000383ffff */
.L_x_738:
[----:B------:R-:W-:Y:S05]  /*1af0*/  BSYNC B0 ;  /* 0x0000000000007941 */ /* 0x000fea0003800000 */
.L_x_726:
        /* <DEDUP_REMOVED lines=19> */
.L_x_756:
        /* <DEDUP_REMOVED lines=20> */
.L_x_755:
        /* <DEDUP_REMOVED lines=11> */
.L_x_757:
        /* <DEDUP_REMOVED lines=11> */
.L_x_728:
[----:B------:R-:W-:Y:S01]  /*1ed0*/  IMAD.MOV.U32 R15, RZ, RZ, R26 ;  /* 0x000000ffff0f7224 */ /* 0x000fe200078e001a */
[----:B------:R-:W-:Y:S01]  /*1ee0*/  MOV R16, 0x1f30 ;  /* 0x00001f3000107802 */ /* 0x000fe20000000f00 */
[----:B------:R-:W-:Y:S02]  /*1ef0*/  IMAD.MOV.U32 R14, RZ, RZ, 0x10 ;  /* 0x00000010ff0e7424 */ /* 0x000fe400078e00ff */
[----:B------:R-:W-:Y:S02]  /*1f00*/  IMAD.MOV.U32 R13, RZ, RZ, 0x1f ;  /* 0x0000001fff0d7424 */ /* 0x000fe400078e00ff */
[----:B------:R-:W-:Y:S02]  /*1f10*/  IMAD.MOV.U32 R12, RZ, RZ, -0x1 ;  /* 0xffffffffff0c7424 */ /* 0x000fe400078e00ff */
[----:B------:R-:W-:Y:S05]  /*1f20*/  CALL.REL.NOINC `($__internal_14_$__cuda_sm70_shflsync_bfly_p) ;  /* 0x00000e6000007944 */ /* 0x000fea0003c00000 */
[----:B-1----:R-:W-:Y:S01]  /*1f30*/  IMAD.MOV.U32 R17, RZ, RZ, R13 ;  /* 0x000000ffff117224 */ /* 0x002fe200078e000d */
[----:B0-----:R-:W-:Y:S05]  /*1f40*/  BRA `(.L_x_758) ;  /* 0xffffec8000007947 */ /* 0x001fea000383ffff */
.L_x_729:
[----:B------:R-:W-:Y:S01]  /*1f50*/  IMAD.MOV.U32 R15, RZ, RZ, R27 ;  /* 0x000000ffff0f7224 */ /* 0x000fe200078e001b */
[----:B------:R-:W-:Y:S01]  /*1f60*/  MOV R16, 0x1fb0 ;  /* 0x00001fb000107802 */ /* 0x000fe20000000f00 */
[----:B------:R-:W-:Y:S02]  /*1f70*/  IMAD.MOV.U32 R14, RZ, RZ, 0x10 ;  /* 0x00000010ff0e7424 */ /* 0x000fe400078e00ff */
[----:B------:R-:W-:-:S02]  /*1f80*/  IMAD.MOV.U32 R13, RZ, RZ, 0x1f ;  /* 0x0000001fff0d7424 */ /* 0x000fc400078e00ff */
[----:B------:R-:W-:Y:S02]  /*1f90*/  IMAD.MOV.U32 R12, RZ, RZ, -0x1 ;  /* 0xffffffffff0c7424 */ /* 0x000fe400078e00ff */
[----:B01----:R-:W-:Y:S05]  /*1fa0*/  CALL.REL.NOINC `($__internal_14_$__cuda_sm70_shflsync_bfly_p) ;  /* 0x00000de000007944 */ /* 0x003fea0003c00000 */
[----:B-1----:R-:W-:Y:S01]  /*1fb0*/  IMAD.MOV.U32 R24, RZ, RZ, R13 ;  /* 0x000000ffff187224 */ /* 0x002fe200078e000d */
[----:B------:R-:W-:Y:S01]  /*1fc0*/  MOV R16, 0x2020 ;  /* 0x0000202000107802 */ /* 0x000fe20000000f00 */
[----:B0-----:R-:W-:Y:S02]  /*1fd0*/  IMAD.MOV.U32 R15, RZ, RZ, R19 ;  /* 0x000000ffff0f7224 */ /* 0x001fe400078e0013 */
[----:B------:R-:W-:Y:S02]  /*1fe0*/  IMAD.MOV.U32 R14, RZ, RZ, 0x10 ;  /* 0x00000010ff0e7424 */ /* 0x000fe400078e00ff */
[----:B------:R-:W-:Y:S02]  /*1ff0*/  IMAD.MOV.U32 R13, RZ, RZ, 0x1f ;  /* 0x0000001fff0d7424 */ /* 0x000fe400078e00ff */
[----:B------:R-:W-:Y:S02]  /*2000*/  IMAD.MOV.U32 R12, RZ, RZ, -0x1 ;  /* 0xffffffffff0c7424 */ /* 0x000fe400078e00ff */
[----:B------:R-:W-:Y:S05]  /*2010*/  CALL.REL.NOINC `($__internal_14_$__cuda_sm70_shflsync_bfly_p) ;  /* 0x00000d7000007944 */ /* 0x000fea0003c00000 */
[----:B-1----:R-:W-:Y:S01]  /*2020*/  IMAD.MOV.U32 R18, RZ, RZ, R13 ;  /* 0x000000ffff127224 */ /* 0x002fe200078e000d */
[----:B0-----:R-:W-:Y:S05]  /*2030*/  BRA `(.L_x_759) ;  /* 0xffffebc000007947 */ /* 0x001fea000383ffff */
.L_x_730:
[----:B------:R-:W-:Y:S01]  /*2040*/  IMAD.MOV.U32 R15, RZ, RZ, R17 ;  /* 0x000000ffff0f7224 */ /* 0x000fe200078e0011 */
[----:B------:R-:W-:Y:S01]  /*2050*/  MOV R16, 0x20a0 ;  /* 0x000020a000107802 */ /* 0x000fe20000000f00 */
[----:B------:R-:W-:-:S02]  /*2060*/  IMAD.MOV.U32 R14, RZ, RZ, 0x8 ;  /* 0x00000008ff0e7424 */ /* 0x000fc400078e00ff */
[----:B------:R-:W-:Y:S02]  /*2070*/  IMAD.MOV.U32 R13, RZ, RZ, 0x1f ;  /* 0x0000001fff0d7424 */ /* 0x000fe400078e00ff */
[----:B------:R-:W-:Y:S02]  /*2080*/  IMAD.MOV.U32 R12, RZ, RZ, -0x1 ;  /* 0xffffffffff0c7424 */ /* 0x000fe400078e00ff */
[----:B0-23--:R-:W-:Y:S05]  /*2090*/  CALL.REL.NOINC `($__internal_14_$__cuda_sm70_shflsync_bfly_p) ;  /* 0x00000cf000007944 */ /* 0x00dfea0003c00000 */
[----:B------:R-:W-:Y:S01]  /*20a0*/  FSEL R24, R24, R27, P1 ;  /* 0x0000001b18187208 */ /* 0x000fe20000800000 */
[----:B-1----:R-:W-:Y:S01]  /*20b0*/  IMAD.MOV.U32 R26, RZ, RZ, R13 ;  /* 0x000000ffff1a7224 */ /* 0x002fe200078e000d */
[----:B------:R-:W-:Y:S01]  /*20c0*/  MOV R16, 0x2120 ;  /* 0x0000212000107802 */ /* 0x000fe20000000f00 */
[----:B0-----:R-:W-:Y:S02]  /*20d0*/  IMAD.MOV.U32 R14, RZ, RZ, 0x8 ;  /* 0x00000008ff0e7424 */ /* 0x001fe400078e00ff */
[----:B------:R-:W-:Y:S02]  /*20e0*/  IMAD.MOV.U32 R13, RZ, RZ, 0x1f ;  /* 0x0000001fff0d7424 */ /* 0x000fe400078e00ff */
[----:B------:R-:W-:Y:S02]  /*20f0*/  IMAD.MOV.U32 R12, RZ, RZ, -0x1 ;  /* 0xffffffffff0c7424 */ /* 0x000fe400078e00ff */
[----:B------:R-:W-:-:S02]  /*2100*/  IMAD.MOV.U32 R15, RZ, RZ, R24 ;  /* 0x000000ffff0f7224 */ /* 0x000fc400078e0018 */
[----:B------:R-:W-:Y:S05]  /*2110*/  CALL.REL.NOINC `($__internal_14_$__cuda_sm70_shflsync_bfly_p) ;  /* 0x00000c7000007944 */ /* 0x000fea0003c00000 */
[----:B------:R-:W-:Y:S01]  /*2120*/  SEL R18, R18, R19, P1 ;  /* 0x0000001312127207 */ /* 0x000fe20000800000 */
[----:B-1----:R-:W-:Y:S01]  /*2130*/  IMAD.MOV.U32 R27, RZ, RZ, R13 ;  /* 0x000000ffff1b7224 */ /* 0x002fe200078e000d */
[----:B------:R-:W-:Y:S01]  /*2140*/  MOV R16, 0x21a0 ;  /* 0x000021a000107802 */ /* 0x000fe20000000f00 */
[----:B0-----:R-:W-:-:S02]  /*2150*/  IMAD.MOV.U32 R14, RZ, RZ, 0x8 ;  /* 0x00000008ff0e7424 */ /* 0x001fc400078e00ff */
[----:B------:R-:W-:Y:S02]  /*2160*/  IMAD.MOV.U32 R13, RZ, RZ, 0x1f ;  /* 0x0000001fff0d7424 */ /* 0x000fe400078e00ff */
[----:B------:R-:W-:Y:S02]  /*2170*/  IMAD.MOV.U32 R12, RZ, RZ, -0x1 ;  /* 0xffffffffff0c7424 */ /* 0x000fe400078e00ff */
[----:B------:R-:W-:Y:S02]  /*2180*/  IMAD.MOV.U32 R15, RZ, RZ, R18 ;  /* 0x000000ffff0f7224 */ /* 0x000fe400078e0012 */
[----:B------:R-:W-:Y:S05]  /*2190*/  CALL.REL.NOINC `($__internal_14_$__cuda_sm70_shflsync_bfly_p) ;  /* 0x00000bf000007944 */ /* 0x000fea0003c00000 */
[----:B-1----:R-:W-:Y:S01]  /*21a0*/  IMAD.MOV.U32 R19, RZ, RZ, R13 ;  /* 0x000000ffff137224 */ /* 0x002fe200078e000d */
[----:B0-----:R-:W-:Y:S05]  /*21b0*/  BRA `(.L_x_760) ;  /* 0xffffeb0000007947 */ /* 0x001fea000383ffff */
.L_x_731:
[----:B------:R-:W-:Y:S01]  /*21c0*/  IMAD.MOV.U32 R15, RZ, RZ, R17 ;  /* 0x000000ffff0f7224 */ /* 0x000fe200078e0011 */
[----:B------:R-:W-:Y:S01]  /*21d0*/  MOV R16, 0x2220 ;  /* 0x0000222000107802 */ /* 0x000fe20000000f00 */
[----:B------:R-:W-:Y:S02]  /*21e0*/  IMAD.MOV.U32 R14, RZ, RZ, 0x4 ;  /* 0x00000004ff0e7424 */ /* 0x000fe400078e00ff */
[----:B------:R-:W-:Y:S02]  /*21f0*/  IMAD.MOV.U32 R13, RZ, RZ, 0x1f ;  /* 0x0000001fff0d7424 */ /* 0x000fe400078e00ff */
[----:B------:R-:W-:-:S02]  /*2200*/  IMAD.MOV.U32 R12, RZ, RZ, -0x1 ;  /* 0xffffffffff0c7424 */ /* 0x000fc400078e00ff */
[----:B--2---:R-:W-:Y:S05]  /*2210*/  CALL.REL.NOINC `($__internal_14_$__cuda_sm70_shflsync_bfly_p) ;  /* 0x00000b7000007944 */ /* 0x004fea0003c00000 */
[----:B-1----:R-:W-:Y:S01]  /*2220*/  IMAD.MOV.U32 R26, RZ, RZ, R13 ;  /* 0x000000ffff1a7224 */ /* 0x002fe200078e000d */
[----:B0-----:R-:W-:Y:S05]  /*2230*/  BRA `(.L_x_761) ;  /* 0xffffeae000007947 */ /* 0x001fea000383ffff */
.L_x_732:
[----:B------:R-:W-:Y:S01]  /*2240*/  IMAD.MOV.U32 R15, RZ, RZ, R27 ;  /* 0x000000ffff0f7224 */ /* 0x000fe200078e001b */
[----:B------:R-:W-:Y:S01]  /*2250*/  MOV R16, 0x22a0 ;  /* 0x000022a000107802 */ /* 0x000fe20000000f00 */
[----:B------:R-:W-:-:S02]  /*2260*/  IMAD.MOV.U32 R14, RZ, RZ, 0x4 ;  /* 0x00000004ff0e7424 */ /* 0x000fc400078e00ff */
[----:B------:R-:W-:Y:S02]  /*2270*/  IMAD.MOV.U32 R13, RZ, RZ, 0x1f ;  /* 0x0000001fff0d7424 */ /* 0x000fe400078e00ff */
[----:B------:R-:W-:Y:S02]  /*2280*/  IMAD.MOV.U32 R12, RZ, RZ, -0x1 ;  /* 0xffffffffff0c7424 */ /* 0x000fe400078e00ff */
[----:B01----:R-:W-:Y:S05]  /*2290*/  CALL.REL.NOINC `($__internal_14_$__cuda_sm70_shflsync_bfly_p) ;  /* 0x00000af000007944 */ /* 0x003fea0003c00000 */
[----:B------:R-:W-:Y:S01]  /*22a0*/  SEL R19, R19, R18, P0 ;  /* 0x0000001213137207 */ /* 0x000fe20000000000 */
[----:B-1----:R-:W-:Y:S01]  /*22b0*/  IMAD.MOV.U32 R18, RZ, RZ, R13 ;  /* 0x000000ffff127224 */ /* 0x002fe200078e000d */
[----:B------:R-:W-:Y:S01]  /*22c0*/  MOV R16, 0x2320 ;  /* 0x0000232000107802 */ /* 0x000fe20000000f00 */
[----:B0-----:R-:W-:Y:S02]  /*22d0*/  IMAD.MOV.U32 R14, RZ, RZ, 0x4 ;  /* 0x00000004ff0e7424 */ /* 0x001fe400078e00ff */
[----:B------:R-:W-:Y:S02]  /*22e0*/  IMAD.MOV.U32 R13, RZ, RZ, 0x1f ;  /* 0x0000001fff0d7424 */ /* 0x000fe400078e00ff */
[----:B------:R-:W-:Y:S02]  /*22f0*/  IMAD.MOV.U32 R12, RZ, RZ, -0x1 ;  /* 0xffffffffff0c7424 */ /* 0x000fe400078e00ff */
[----:B------:R-:W-:-:S02]  /*2300*/  IMAD.MOV.U32 R15, RZ, RZ, R19 ;  /* 0x000000ffff0f7224 */ /* 0x000fc400078e0013 */
[----:B------:R-:W-:Y:S05]  /*2310*/  CALL.REL.NOINC `($__internal_14_$__cuda_sm70_shflsync_bfly_p) ;  /* 0x00000a7000007944 */ /* 0x000fea0003c00000 */
[----:B-1----:R-:W-:Y:S01]  /*2320*/  IMAD.MOV.U32 R24, RZ, RZ, R13 ;  /* 0x000000ffff187224 */ /* 0x002fe200078e000d */
[----:B0-----:R-:W-:Y:S05]  /*2330*/  BRA `(.L_x_762) ;  /* 0xffffea3000007947 */ /* 0x001fea000383ffff */
.L_x_733:
[----:B------:R-:W-:Y:S01]  /*2340*/  IMAD.MOV.U32 R15, RZ, RZ, R17 ;  /* 0x000000ffff0f7224 */ /* 0x000fe200078e0011 */
[----:B------:R-:W-:Y:S01]  /*2350*/  MOV R16, 0x23a0 ;  /* 0x000023a000107802 */ /* 0x000fe20000000f00 */
[----:B------:R-:W-:-:S02]  /*2360*/  IMAD.MOV.U32 R14, RZ, RZ, 0x2 ;  /* 0x00000002ff0e7424 */ /* 0x000fc400078e00ff */
[----:B------:R-:W-:Y:S02]  /*2370*/  IMAD.MOV.U32 R13, RZ, RZ, 0x1f ;  /* 0x0000001fff0d7424 */ /* 0x000fe400078e00ff */
[----:B------:R-:W-:Y:S02]  /*2380*/  IMAD.MOV.U32 R12, RZ, RZ, -0x1 ;  /* 0xffffffffff0c7424 */ /* 0x000fe400078e00ff */
[----:B--23--:R-:W-:Y:S05]  /*2390*/  CALL.REL.NOINC `($__internal_14_$__cuda_sm70_shflsync_bfly_p) ;  /* 0x000009f000007944 */ /* 0x00cfea0003c00000 */
        /* <DEDUP_REMOVED lines=18> */
.L_x_734:
        /* <DEDUP_REMOVED lines=8> */
.L_x_735:
        /* <DEDUP_REMOVED lines=14> */
[----:B01----:R-:W-:Y:S05]  /*2620*/  BRA `(.L_x_765) ;  /* 0xffffe8b000007947 */ /* 0x003fea000383ffff */
.L_x_742:
[----:B------:R-:W-:Y:S01]  /*2630*/  IMAD.MOV.U32 R15, RZ, RZ, R26 ;  /* 0x000000ffff0f7224 */ /* 0x000fe200078e001a */
[----:B------:R-:W-:Y:S01]  /*2640*/  MOV R16, 0x2690 ;  /* 0x0000269000107802 */ /* 0x000fe20000000f00 */
[----:B------:R-:W-:-:S02]  /*2650*/  IMAD.MOV.U32 R14, RZ, RZ, 0x10 ;  /* 0x00000010ff0e7424 */ /* 0x000fc400078e00ff */
[----:B------:R-:W-:Y:S02]  /*2660*/  IMAD.MOV.U32 R13, RZ, RZ, 0x1f ;  /* 0x0000001fff0d7424 */ /* 0x000fe400078e00ff */
[----:B------:R-:W-:Y:S02]  /*2670*/  IMAD.MOV.U32 R12, RZ, RZ, -0x1 ;  /* 0xffffffffff0c7424 */ /* 0x000fe400078e00ff */
[----:B------:R-:W-:Y:S05]  /*2680*/  CALL.REL.NOINC `($__internal_14_$__cuda_sm70_shflsync_bfly_p) ;  /* 0x0000070000007944 */ /* 0x000fea0003c00000 */
[----:B-1----:R-:W-:Y:S01]  /*2690*/  IMAD.MOV.U32 R17, RZ, RZ, R13 ;  /* 0x000000ffff117224 */ /* 0x002fe200078e000d */
[----:B0-----:R-:W-:Y:S05]  /*26a0*/  BRA `(.L_x_766) ;  /* 0xffffee2000007947 */ /* 0x001fea000383ffff */
.L_x_743:
[----:B------:R-:W-:Y:S01]  /*26b0*/  IMAD.MOV.U32 R15, RZ, RZ, R24 ;  /* 0x000000ffff0f7224 */ /* 0x000fe200078e0018 */
[----:B------:R-:W-:Y:S01]  /*26c0*/  MOV R16, 0x2710 ;  /* 0x0000271000107802 */ /* 0x000fe20000000f00 */
[----:B------:R-:W-:Y:S02]  /*26d0*/  IMAD.MOV.U32 R14, RZ, RZ, 0x10 ;  /* 0x00000010ff0e7424 */ /* 0x000fe400078e00ff */
[----:B------:R-:W-:Y:S02]  /*26e0*/  IMAD.MOV.U32 R13, RZ, RZ, 0x1f ;  /* 0x0000001fff0d7424 */ /* 0x000fe400078e00ff */
[----:B------:R-:W-:Y:S02]  /*26f0*/  IMAD.MOV.U32 R12, RZ, RZ, -0x1 ;  /* 0xffffffffff0c7424 */ /* 0x000fe400078e00ff */
[----:B01----:R-:W-:Y:S05]  /*2700*/  CALL.REL.NOINC `($__internal_14_$__cuda_sm70_shflsync_bfly_p) ;  /* 0x0000068000007944 */ /* 0x003fea0003c00000 */
[----:B-1----:R-:W-:Y:S01]  /*2710*/  IMAD.MOV.U32 R27, RZ, RZ, R13 ;  /* 0x000000ffff1b7224 */ /* 0x002fe200078e000d */
[----:B------:R-:W-:Y:S01]  /*2720*/  MOV R16, 0x2780 ;  /* 0x0000278000107802 */ /* 0x000fe20000000f00 */
[----:B0-----:R-:W-:-:S02]  /*2730*/  IMAD.MOV.U32 R15, RZ, RZ, R18 ;  /* 0x000000ffff0f7224 */ /* 0x001fc400078e0012 */
[----:B------:R-:W-:Y:S02]  /*2740*/  IMAD.MOV.U32 R14, RZ, RZ, 0x10 ;  /* 0x00000010ff0e7424 */ /* 0x000fe400078e00ff */
[----:B------:R-:W-:Y:S02]  /*2750*/  IMAD.MOV.U32 R13, RZ, RZ, 0x1f ;  /* 0x0000001fff0d7424 */ /* 0x000fe400078e00ff */
[----:B------:R-:W-:Y:S02]  /*2760*/  IMAD.MOV.U32 R12, RZ, RZ, -0x1 ;  /* 0xffffffffff0c7424 */ /* 0x000fe400078e00ff */
[----:B------:R-:W-:Y:S05]  /*2770*/  CALL.REL.NOINC `($__internal_14_$__cuda_sm70_shflsync_bfly_p) ;  /* 0x0000061000007944 */ /* 0x000fea0003c00000 */
[----:B-1----:R-:W-:Y:S01]  /*2780*/  IMAD.MOV.U32 R19, RZ, RZ, R13 ;  /* 0x000000ffff137224 */ /* 0x002fe200078e000d */
[----:B0-----:R-:W-:Y:S05]  /*2790*/  BRA `(.L_x_767) ;  /* 0xffffed6000007947 */ /* 0x001fea000383ffff */
.L_x_744:
[----:B------:R-:W-:Y:S01]  /*27a0*/  IMAD.MOV.U32 R15, RZ, RZ, R17 ;  /* 0x000000ffff0f7224 */ /* 0x000fe200078e0011 */
[----:B------:R-:W-:Y:S01]  /*27b0*/  MOV R16, 0x2800 ;  /* 0x0000280000107802 */ /* 0x000fe20000000f00 */
[----:B------:R-:W-:Y:S02]  /*27c0*/  IMAD.MOV.U32 R14, RZ, RZ, 0x8 ;  /* 0x00000008ff0e7424 */ /* 0x000fe400078e00ff */
[----:B------:R-:W-:Y:S02]  /*27d0*/  IMAD.MOV.U32 R13, RZ, RZ, 0x1f ;  /* 0x0000001fff0d7424 */ /* 0x000fe400078e00ff */
[----:B------:R-:W-:-:S02]  /*27e0*/  IMAD.MOV.U32 R12, RZ, RZ, -0x1 ;  /* 0xffffffffff0c7424 */ /* 0x000fc400078e00ff */
[----:B0-23--:R-:W-:Y:S05]  /*27f0*/  CALL.REL.NOINC `($__internal_14_$__cuda_sm70_shflsync_bfly_p) ;  /* 0x0000059000007944 */ /* 0x00dfea0003c00000 */
[----:B------:R-:W-:Y:S01]  /*2800*/  FSEL R27, R27, R24, P1 ;  /* 0x000000181b1b7208 */ /* 0x000fe20000800000 */
[----:B-1----:R-:W-:Y:S01]  /*2810*/  IMAD.MOV.U32 R24, RZ, RZ, R13 ;  /* 0x000000ffff187224 */ /* 0x002fe200078e000d */
[----:B------:R-:W-:Y:S01]  /*2820*/  MOV R16, 0x2880 ;  /* 0x0000288000107802 */ /* 0x000fe20000000f00 */
[----:B0-----:R-:W-:-:S02]  /*2830*/  IMAD.MOV.U32 R14, RZ, RZ, 0x8 ;  /* 0x00000008ff0e7424 */ /* 0x001fc400078e00ff */
[----:B------:R-:W-:Y:S02]  /*2840*/  IMAD.MOV.U32 R13, RZ, RZ, 0x1f ;  /* 0x0000001fff0d7424 */ /* 0x000fe400078e00ff */
[----:B------:R-:W-:Y:S02]  /*2850*/  IMAD.MOV.U32 R12, RZ, RZ, -0x1 ;  /* 0xffffffffff0c7424 */ /* 0x000fe400078e00ff */
[----:B------:R-:W-:Y:S02]  /*2860*/  IMAD.MOV.U32 R15, RZ, RZ, R27 ;  /* 0x000000ffff0f7224 */ /* 0x000fe400078e001b */
[----:B------:R-:W-:Y:S05]  /*2870*/  CALL.REL.NOINC `($__internal_14_$__cuda_sm70_shflsync_bfly_p) ;  /* 0x0000051000007944 */ /* 0x000fea0003c00000 */
[----:B------:R-:W-:Y:S01]  /*2880*/  SEL R19, R19, R18, P1 ;  /* 0x0000001213137207 */ /* 0x000fe20000800000 */
[----:B-1----:R-:W-:Y:S01]  /*2890*/  IMAD.MOV.U32 R18, RZ, RZ, R13 ;  /* 0x000000ffff127224 */ /* 0x002fe200078e000d */
[----:B------:R-:W-:Y:S01]  /*28a0*/  MOV R16, 0x2900 ;  /* 0x0000290000107802 */ /* 0x000fe20000000f00 */
[----:B0-----:R-:W-:Y:S02]  /*28b0*/  IMAD.MOV.U32 R14, RZ, RZ, 0x8 ;  /* 0x00000008ff0e7424 */ /* 0x001fe400078e00ff */
[----:B------:R-:W-:Y:S02]  /*28c0*/  IMAD.MOV.U32 R13, RZ, RZ, 0x1f ;  /* 0x0000001fff0d7424 */ /* 0x000fe400078e00ff */
[----:B------:R-:W-:-:S02]  /*28d0*/  IMAD.MOV.U32 R12, RZ, RZ, -0x1 ;  /* 0xffffffffff0c7424 */ /* 0x000fc400078e00ff */
[----:B------:R-:W-:Y:S02]  /*28e0*/  IMAD.MOV.U32 R15, RZ, RZ, R19 ;  /* 0x000000ffff0f7224 */ /* 0x000fe400078e0013 */
[----:B------:R-:W-:Y:S05]  /*28f0*/  CALL.REL.NOINC `($__internal_14_$__cuda_sm70_shflsync_bfly_p) ;  /* 0x0000049000007944 */ /* 0x000fea0003c00000 */
[----:B-1----:R-:W-:Y:S01]  /*2900*/  IMAD.MOV.U32 R26, RZ, RZ, R13 ;  /* 0x000000ffff1a7224 */ /* 0x002fe200078e000d */
[----:B0-----:R-:W-:Y:S05]  /*2910*/  BRA `(.L_x_768) ;  /* 0xffffeca000007947 */ /* 0x001fea000383ffff */
.L_x_745:
[----:B------:R-:W-:Y:S01]  /*2920*/  IMAD.MOV.U32 R15, RZ, RZ, R17 ;  /* 0x000000ffff0f7224 */ /* 0x000fe200078e0011 */
[----:B------:R-:W-:Y:S01]  /*2930*/  MOV R16, 0x2980 ;  /* 0x0000298000107802 */ /* 0x000fe20000000f00 */
[----:B------:R-:W-:Y:S02]  /*2940*/  IMAD.MOV.U32 R14, RZ, RZ, 0x4 ;  /* 0x00000004ff0e7424 */ /* 0x000fe400078e00ff */
[----:B------:R-:W-:Y:S02]  /*2950*/  IMAD.MOV.U32 R13, RZ, RZ, 0x1f ;  /* 0x0000001fff0d7424 */ /* 0x000fe400078e00ff */
[----:B------:R-:W-:Y:S02]  /*2960*/  IMAD.MOV.U32 R12, RZ, RZ, -0x1 ;  /* 0xffffffffff0c7424 */ /* 0x000fe400078e00ff */
[----:B---3--:R-:W-:Y:S05]  /*2970*/  CALL.REL.NOINC `($__internal_14_$__cuda_sm70_shflsync_bfly_p) ;  /* 0x0000041000007944 */ /* 0x008fea0003c00000 */
[----:B-1----:R-:W-:Y:S01]  /*2980*/  IMAD.MOV.U32 R24, RZ, RZ, R13 ;  /* 0x000000ffff187224 */ /* 0x002fe200078e000d */
[----:B0-----:R-:W-:Y:S05]  /*2990*/  BRA `(.L_x_769) ;  /* 0xffffec8000007947 */ /* 0x001fea000383ffff */
.L_x_746:
        /* <DEDUP_REMOVED lines=16> */
.L_x_747:
        /* <DEDUP_REMOVED lines=24> */
.L_x_748:
        /* <DEDUP_REMOVED lines=8> */
.L_x_749:
        /* <DEDUP_REMOVED lines=15> */
        .weak           $__internal_14_$__cuda_sm70_shflsync_bfly_p
        .type           $__internal_14_$__cuda_sm70_shflsync_bfly_p,@function
        .size           $__internal_14_$__cuda_sm70_shflsync_bfly_p,(.L_x_10958 - $__internal_14_$__cuda_sm70_shflsync_bfly_p)
$__internal_14_$__cuda_sm70_shflsync_bfly_p:
[----:B------:R-:W-:Y:S01]  /*2d90*/  IMAD.MOV.U32 R28, RZ, RZ, R16 ;  /* 0x000000ffff1c7224 */ /* 0x000fe200078e0010 */
[----:B------:R-:W-:Y:S04]  /*2da0*/  WARPSYNC R12 ;  /* 0x0000000c00007348 */ /* 0x000fe80003800000 */
[----:B------:R-:W-:Y:S01]  /*2db0*/  IMAD.MOV.U32 R29, RZ, RZ, 0x0 ;  /* 0x00000000ff1d7424 */ /* 0x000fe200078e00ff */
[----:B------:R0:W1:Y:S03]  /*2dc0*/  SHFL.BFLY PT, R13, R15, R14, R13 ;  /* 0x0c00000e0f0d7389 */ /* 0x00006600000e000d */
[----:B------:R-:W-:Y:S05]  /*2dd0*/  RET.REL.NODEC R28 `(_ZN4vllm3moe10topkGatingILi10ELi320ELi4ELi4ELi32Ej13__nv_bfloat16LNS0_11ScoringFuncE1EEEvPKT5_PKbPfiPT4_PiiiibPKf) ;  /* 0xffffd2201c007950 */ /* 0x000fea0003c3ffff */
.L_x_774:
        /* <DEDUP_REMOVED lines=10> */
.L_x_10958:


//--------------------- .text._ZN4vllm3moe10topkGatingILi6ELi192ELi4ELi4ELi32Ej13__nv_bfloat16LNS0_11ScoringFuncE1EEEvPKT5_PKbPfiPT4_PiiiibPKf --------------------------
	.section	.text._ZN4vllm3moe10topkGatingILi6ELi192ELi4ELi4ELi32Ej13__nv_bfloat16LNS0_11ScoringFuncE1EEEvPKT5_PKbPfiPT4_PiiiibPKf,"ax",@progbits
	.sectioninfo	@"SHI_REGISTERS=30"
	.align	128
        .global         _ZN4vllm3moe10topkGatingILi6ELi192ELi4ELi4ELi32Ej13__nv_bfloat16LNS0_11ScoringFuncE1EEEvPKT5_PKbPfiPT4_PiiiibPKf
        .type           _ZN4vllm3moe10topkGatingILi6ELi192ELi4ELi4ELi32Ej13__nv_bfloat16LNS0_11ScoringFuncE1EEEvPKT5_PKbPfiPT4_PiiiibPKf,@function
        .size           _ZN4vllm3moe10topkGatingILi6ELi192ELi4ELi4ELi32Ej13__nv_bfloat16LNS0_11ScoringFuncE1EEEvPKT5_PKbPfiPT4_PiiiibPKf,(.L_x_10959 - _ZN4vllm3moe10topkGatingILi6ELi192ELi4ELi4ELi32Ej13__nv_bfloat16LNS0_11ScoringFuncE1EEEvPKT5_PKbPfiPT4_PiiiibPKf)
        .other          _ZN4vllm3moe10topkGatingILi6ELi192ELi4ELi4ELi32Ej13__nv_bfloat16LNS0_11ScoringFuncE1EEEvPKT5_PKbPfiPT4_PiiiibPKf,@"STO_CUDA_ENTRY STV_DEFAULT"
_ZN4vllm3moe10topkGatingILi6ELi192ELi4ELi4ELi32Ej13__nv_bfloat16LNS0_11ScoringFuncE1EEEvPKT5_PKbPfiPT4_PiiiibPKf:
.text._ZN4vllm3moe10topkGatingILi6ELi192ELi4ELi4ELi32Ej13__nv_bfloat16LNS0_11ScoringFuncE1EEEvPKT5_PKbPfiPT4_PiiiibPKf:
        /* <DEDUP_REMOVED lines=101> */
.L_x_790:
        /* <DEDUP_REMOVED lines=26> */
.L_x_807:
[----:B------:R-:W-:Y:S05]  /*07f0*/  BRA.DIV ~URZ, `(.L_x_778) ;  /* 0x000012427f007947 */ /* 0x000fea000b800000 */
[----:B------:R2:W3:Y:S04]  /*0800*/  SHFL.BFLY PT, R15, R18, 0x10, 0x1f ;  /* 0x0e001f00120f7f89 */ /* 0x0004e800000e0000 */
[----:B------:R2:W4:Y:S02]  /*0810*/  SHFL.BFLY PT, R13, R14, 0x10, 0x1f ;  /* 0x0e001f000e0d7f89 */ /* 0x00052400000e0000 */
.L_x_808:
        /* <DEDUP_REMOVED lines=12> */
.L_x_809:
[----:B-1----:R-:W-:-:S13]  /*08e0*/  FSETP.GEU.FTZ.AND P1, PT, R19, R20, PT ;  /* 0x000000141300720b */ /* 0x002fda0003f3e000 */
[----:B------:R-:W-:-:S04]  /*08f0*/  @P1 FSETP.NEU.FTZ.AND P2, PT, R19, R20, PT ;  /* 0x000000141300120b */ /* 0x000fc80003f5d000 */
[----:B---3--:R-:W-:-:S13]  /*0900*/  @P1 ISETP.LT.AND P0, PT, R15, R14, !P2 ;  /* 0x0000000e0f00120c */ /* 0x008fda0005701270 */
[----:B0-----:R-:W-:Y:S01]  /*0910*/  FSEL R19, R20, R19, P0 ;  /* 0x0000001314137208 */ /* 0x001fe20000000000 */
[----:B------:R-:W-:Y:S05]  /*0920*/  BRA.DIV ~URZ, `(.L_x_780) ;  /* 0x000013827f007947 */ /* 0x000fea000b800000 */
[----:B------:R0:W1:Y:S02]  /*0930*/  SHFL.BFLY PT, R20, R19, 0x4, 0x1f ;  /* 0x0c801f0013147f89 */ /* 0x00006400000e0000 */
.L_x_810:
[----:B--2---:R-:W-:Y:S01]  /*0940*/  FSEL R13, R13, R18, P0 ;  /* 0x000000120d0d7208 */ /* 0x004fe20000000000 */
[----:B------:R-:W-:Y:S05]  /*0950*/  BRA.DIV ~URZ, `(.L_x_781) ;  /* 0x000013d27f007947 */ /* 0x000fea000b800000 */
[----:B------:R-:W-:Y:S01]  /*0960*/  SEL R14, R15, R14, P0 ;  /* 0x0000000e0f0e7207 */ /* 0x000fe20000000000 */
[----:B------:R2:W3:Y:S04]  /*0970*/  SHFL.BFLY PT, R18, R13, 0x4, 0x1f ;  /* 0x0c801f000d127f89 */ /* 0x0004e800000e0000 */
[----:B------:R2:W4:Y:S02]  /*0980*/  SHFL.BFLY PT, R15, R14, 0x4, 0x1f ;  /* 0x0c801f000e0f7f89 */ /* 0x00052400000e0000 */
.L_x_811:
        /* <DEDUP_REMOVED lines=12> */
.L_x_812:
[----:B-1----:R-:W-:-:S13]  /*0a50*/  FSETP.GEU.FTZ.AND P1, PT, R19, R20, PT ;  /* 0x000000141300720b */ /* 0x002fda0003f3e000 */
[----:B------:R-:W-:-:S04]  /*0a60*/  @P1 FSETP.NEU.FTZ.AND P2, PT, R19, R20, PT ;  /* 0x000000141300120b */ /* 0x000fc80003f5d000 */
[----:B---3--:R-:W-:-:S13]  /*0a70*/  @P1 ISETP.LT.AND P0, PT, R15, R14, !P2 ;  /* 0x0000000e0f00120c */ /* 0x008fda0005701270 */
[----:B0-----:R-:W-:Y:S01]  /*0a80*/  FSEL R19, R20, R19, P0 ;  /* 0x0000001314137208 */ /* 0x001fe20000000000 */
[----:B------:R-:W-:Y:S05]  /*0a90*/  BRA.DIV ~URZ, `(.L_x_783) ;  /* 0x000015127f007947 */ /* 0x000fea000b800000 */
[----:B------:R0:W1:Y:S02]  /*0aa0*/  SHFL.BFLY PT, R20, R19, 0x1, 0x1f ;  /* 0x0c201f0013147f89 */ /* 0x00006400000e0000 */
.L_x_813:
[----:B--2---:R-:W-:Y:S01]  /*0ab0*/  FSEL R18, R18, R13, P0 ;  /* 0x0000000d12127208 */ /* 0x004fe20000000000 */
[----:B------:R-:W-:Y:S05]  /*0ac0*/  BRA.DIV ~URZ, `(.L_x_784) ;  /* 0x000015627f007947 */ /* 0x000fea000b800000 */
[----:B------:R-:W-:Y:S01]  /*0ad0*/  SEL R25, R15, R14, P0 ;  /* 0x0000000e0f197207 */ /* 0x000fe20000000000 */
[----:B------:R2:W3:Y:S04]  /*0ae0*/  SHFL.BFLY PT, R13, R18, 0x1, 0x1f ;  /* 0x0c201f00120d7f89 */ /* 0x0004e800000e0000 */
[----:B------:R2:W4:Y:S02]  /*0af0*/  SHFL.BFLY PT, R23, R25, 0x1, 0x1f ;  /* 0x0c201f0019177f89 */ /* 0x00052400000e0000 */
.L_x_814:
        /* <DEDUP_REMOVED lines=12> */
[----:B------:R-:W-:Y:S01]  /*0bc0*/  IMAD R18, R10, c[0x0][0x190], R21 ;  /* 0x000064000a127a24 */ /* 0x000fe200078e0215 */
[----:B------:R-:W-:Y:S01]  /*0bd0*/  PRMT R14, R8, 0x9910, RZ ;  /* 0x00009910080e7816 */ /* 0x000fe200000000ff */
[----:B0-----:R-:W-:Y:S01]  /*0be0*/  IMAD.MOV.U32 R19, RZ, RZ, 0x4 ;  /* 0x00000004ff137424 */ /* 0x001fe200078e00ff */
[----:B------:R-:W-:Y:S01]  /*0bf0*/  ISETP.LT.AND P0, PT, R25, c[0x0][0x198], P0 ;  /* 0x0000660019007a0c */ /* 0x000fe20000701270 */
        /* <DEDUP_REMOVED lines=11> */
.L_x_786:
[----:B------:R-:W-:Y:S05]  /*0cb0*/  BSYNC B1 ;  /* 0x0000000000017941 */ /* 0x000fea0003800000 */
.L_x_785:
        /* <DEDUP_REMOVED lines=20> */
.L_x_789:
[----:B------:R-:W-:Y:S05]  /*0e00*/  BSYNC B1 ;  /* 0x0000000000017941 */ /* 0x000fea0003800000 */
.L_x_788:
[----:B0-----:R-:W-:Y:S05]  /*0e10*/  BRA `(.L_x_790) ;  /* 0xfffff83000007947 */ /* 0x001fea000383ffff */
.L_x_776:
[----:B------:R-:W-:Y:S02]  /*0e20*/  IMAD.MOV.U32 R13, RZ, RZ, RZ ;  /* 0x000000ffff0d7224 */ /* 0x000fe400078e00ff */
.L_x_803:
        /* <DEDUP_REMOVED lines=26> */
.L_x_815:
[----:B------:R-:W-:Y:S05]  /*0fd0*/  BRA.DIV ~URZ, `(.L_x_792) ;  /* 0x000011b27f007947 */ /* 0x000fea000b800000 */
[----:B------:R2:W3:Y:S04]  /*0fe0*/  SHFL.BFLY PT, R15, R20, 0x10, 0x1f ;  /* 0x0e001f00140f7f89 */ /* 0x0004e800000e0000 */
[----:B------:R2:W4:Y:S02]  /*0ff0*/  SHFL.BFLY PT, R18, R21, 0x10, 0x1f ;  /* 0x0e001f0015127f89 */ /* 0x00052400000e0000 */
.L_x_816:
        /* <DEDUP_REMOVED lines=12> */
.L_x_817:
[----:B-1----:R-:W-:-:S13]  /*10c0*/  FSETP.GEU.FTZ.AND P1, PT, R14, R19, PT ;  /* 0x000000130e00720b */ /* 0x002fda0003f3e000 */
[----:B------:R-:W-:-:S04]  /*10d0*/  @P1 FSETP.NEU.FTZ.AND P2, PT, R14, R19, PT ;  /* 0x000000130e00120b */ /* 0x000fc80003f5d000 */
[----:B---3--:R-:W-:-:S13]  /*10e0*/  @P1 ISETP.LT.AND P0, PT, R18, R21, !P2 ;  /* 0x000000151200120c */ /* 0x008fda0005701270 */
[----:B0-----:R-:W-:Y:S01]  /*10f0*/  FSEL R14, R19, R14, P0 ;  /* 0x0000000e130e7208 */ /* 0x001fe20000000000 */
[----:B------:R-:W-:Y:S05]  /*1100*/  BRA.DIV ~URZ, `(.L_x_794) ;  /* 0x000012f27f007947 */ /* 0x000fea000b800000 */
[----:B------:R0:W1:Y:S02]  /*1110*/  SHFL.BFLY PT, R19, R14, 0x4, 0x1f ;  /* 0x0c801f000e137f89 */ /* 0x00006400000e0000 */
.L_x_818:
[----:B--2---:R-:W-:Y:S01]  /*1120*/  FSEL R15, R15, R20, P0 ;  /* 0x000000140f0f7208 */ /* 0x004fe20000000000 */
[----:B------:R-:W-:Y:S05]  /*1130*/  BRA.DIV ~URZ, `(.L_x_795) ;  /* 0x000013427f007947 */ /* 0x000fea000b800000 */
[----:B------:R-:W-:Y:S01]  /*1140*/  SEL R21, R18, R21, P0 ;  /* 0x0000001512157207 */ /* 0x000fe20000000000 */
[----:B------:R2:W3:Y:S04]  /*1150*/  SHFL.BFLY PT, R20, R15, 0x4, 0x1f ;  /* 0x0c801f000f147f89 */ /* 0x0004e800000e0000 */
[----:B------:R2:W4:Y:S02]  /*1160*/  SHFL.BFLY PT, R18, R21, 0x4, 0x1f ;  /* 0x0c801f0015127f89 */ /* 0x00052400000e0000 */
.L_x_819:
        /* <DEDUP_REMOVED lines=12> */
.L_x_820:
[----:B-1----:R-:W-:-:S13]  /*1230*/  FSETP.GEU.FTZ.AND P1, PT, R14, R19, PT ;  /* 0x000000130e00720b */ /* 0x002fda0003f3e000 */
[----:B------:R-:W-:-:S04]  /*1240*/  @P1 FSETP.NEU.FTZ.AND P2, PT, R14, R19, PT ;  /* 0x000000130e00120b */ /* 0x000fc80003f5d000 */
[----:B---3--:R-:W-:-:S13]  /*1250*/  @P1 ISETP.LT.AND P0, PT, R18, R21, !P2 ;  /* 0x000000151200120c */ /* 0x008fda0005701270 */
[----:B0-----:R-:W-:Y:S01]  /*1260*/  FSEL R14, R19, R14, P0 ;  /* 0x0000000e130e7208 */ /* 0x001fe20000000000 */
[----:B------:R-:W-:Y:S05]  /*1270*/  BRA.DIV ~URZ, `(.L_x_797) ;  /* 0x000014827f007947 */ /* 0x000fea000b800000 */
[----:B------:R0:W1:Y:S02]  /*1280*/  SHFL.BFLY PT, R19, R14, 0x1, 0x1f ;  /* 0x0c201f000e137f89 */ /* 0x00006400000e0000 */
.L_x_821:
[----:B--2---:R-:W-:Y:S01]  /*1290*/  FSEL R20, R20, R15, P0 ;  /* 0x0000000f14147208 */ /* 0x004fe20000000000 */
[----:B------:R-:W-:Y:S05]  /*12a0*/  BRA.DIV ~URZ, `(.L_x_798) ;  /* 0x000014d27f007947 */ /* 0x000fea000b800000 */
[----:B------:R-:W-:Y:S01]  /*12b0*/  SEL R25, R18, R21, P0 ;  /* 0x0000001512197207 */ /* 0x000fe20000000000 */
[----:B------:R2:W3:Y:S04]  /*12c0*/  SHFL.BFLY PT, R15, R20, 0x1, 0x1f ;  /* 0x0c201f00140f7f89 */ /* 0x0004e800000e0000 */
[----:B------:R2:W4:Y:S02]  /*12d0*/  SHFL.BFLY PT, R16, R25, 0x1, 0x1f ;  /* 0x0c201f0019107f89 */ /* 0x00052400000e0000 */
.L_x_822:
        /* <DEDUP_REMOVED lines=13> */
[----:B0-----:R-:W-:Y:S01]  /*13b0*/  PRMT R14, R8, 0x9910, RZ ;  /* 0x00009910080e7816 */ /* 0x001fe200000000ff */
[----:B------:R-:W-:Y:S01]  /*13c0*/  IMAD.MOV.U32 R19, RZ, RZ, 0x4 ;  /* 0x00000004ff137424 */ /* 0x000fe200078e00ff */
[----:B------:R-:W-:Y:S01]  /*13d0*/  ISETP.LT.AND P0, PT, R25, c[0x0][0x198], P0 ;  /* 0x0000660019007a0c */ /* 0x000fe20000701270 */
        /* <DEDUP_REMOVED lines=10> */
.L_x_800:
[----:B------:R-:W-:Y:S05]  /*1480*/  BSYNC B1 ;  /* 0x0000000000017941 */ /* 0x000fea0003800000 */
.L_x_799:
[----:B------:R-:W-:Y:S05]  /*1490*/  @P1 BRA `(.L_x_787) ;  /* 0x0000015000001947 */ /* 0x000fea0003800000 */
[----:B0-----:R-:W-:Y:S01]  /*14a0*/  LEA.HI R16, R25, R25, RZ, 0x1 ;  /* 0x0000001919107211 */ /* 0x001fe200078f08ff */
[----:B------:R-:W-:Y:S03]  /*14b0*/  BSSY B1, `(.L_x_801) ;  /* 0x0000012000017945 */ /* 0x000fe60003800000 */
[----:B------:R-:W-:-:S02]  /*14c0*/  SHF.R.S32.HI R13, RZ, 0x1, R16 ;  /* 0x00000001ff0d7819 */ /* 0x000fc40000011410 */
[----:B------:R-:W-:-:S04]  /*14d0*/  SHF.R.S32.HI R14, RZ, 0x1f, R16 ;  /* 0x0000001fff0e7819 */ /* 0x000fc80000011410 */
[----:B------:R-:W-:-:S04]  /*14e0*/  LEA.HI R14, R14, R13, RZ, 0x5 ;  /* 0x0000000d0e0e7211 */ /* 0x000fc800078f28ff */
[----:B------:R-:W-:-:S05]  /*14f0*/  LOP3.LUT R14, R14, 0xffffffe0, RZ, 0xc0, !PT ;  /* 0xffffffe00e0e7812 */ /* 0x000fca00078ec0ff */
[----:B------:R-:W-:-:S05]  /*1500*/  IMAD.IADD R13, R13, 0x1, -R14 ;  /* 0x000000010d0d7824 */ /* 0x000fca00078e0a0e */
[----:B------:R-:W-:Y:S01]  /*1510*/  ISETP.NE.AND P0, PT, R22, R13, PT ;  /* 0x0000000d1600720c */ /* 0x000fe20003f05270 */
[----:B------:R-:W-:-:S12]  /*1520*/  IMAD.MOV.U32 R13, RZ, RZ, R21 ;  /* 0x000000ffff0d7224 */ /* 0x000fd800078e0015 */
        /* <DEDUP_REMOVED lines=10> */
.L_x_802:
[----:B------:R-:W-:Y:S05]  /*15d0*/  BSYNC B1 ;  /* 0x0000000000017941 */ /* 0x000fea0003800000 */
.L_x_801:
[----:B0-----:R-:W-:Y:S05]  /*15e0*/  BRA `(.L_x_803) ;  /* 0xfffff84000007947 */ /* 0x001fea000383ffff */
.L_x_787:
[----:B------:R-:W-:Y:S05]  /*15f0*/  BSYNC B0 ;  /* 0x0000000000007941 */ /* 0x000fea0003800000 */
.L_x_775:
        /* <DEDUP_REMOVED lines=19> */
.L_x_805:
        /* <DEDUP_REMOVED lines=20> */
.L_x_804:
        /* <DEDUP_REMOVED lines=10> */
.L_x_806:
        /* <DEDUP_REMOVED lines=11> */
.L_x_777:
[----:B------:R-:W-:Y:S01]  /*19c0*/  IMAD.MOV.U32 R25, RZ, RZ, R20 ;  /* 0x000000ffff197224 */ /* 0x000fe200078e0014 */
[----:B------:R-:W-:Y:S01]  /*19d0*/  MOV R16, 0x1a20 ;  /* 0x00001a2000107802 */ /* 0x000fe20000000f00 */
[----:B------:R-:W-:Y:S02]  /*19e0*/  IMAD.MOV.U32 R24, RZ, RZ, 0x10 ;  /* 0x00000010ff187424 */ /* 0x000fe400078e00ff */
[----:B------:R-:W-:Y:S02]  /*19f0*/  IMAD.MOV.U32 R23, RZ, RZ, 0x1f ;  /* 0x0000001fff177424 */ /* 0x000fe400078e00ff */
[----:B------:R-:W-:Y:S02]  /*1a00*/  IMAD.MOV.U32 R22, RZ, RZ, -0x1 ;  /* 0xffffffffff167424 */ /* 0x000fe400078e00ff */
[----:B------:R-:W-:Y:S05]  /*1a10*/  CALL.REL.NOINC `($__internal_15_$__cuda_sm70_shflsync_bfly_p) ;  /* 0x00000e5000007944 */ /* 0x000fea0003c00000 */
[----:B-1----:R-:W-:Y:S01]  /*1a20*/  IMAD.MOV.U32 R19, RZ, RZ, R23 ;  /* 0x000000ffff137224 */ /* 0x002fe200078e0017 */
[----:B0-----:R-:W-:Y:S05]  /*1a30*/  BRA `(.L_x_807) ;  /* 0xffffedb000007947 */ /* 0x001fea000383ffff */
.L_x_778:
[----:B------:R-:W-:Y:S01]  /*1a40*/  IMAD.MOV.U32 R25, RZ, RZ, R18 ;  /* 0x000000ffff197224 */ /* 0x000fe200078e0012 */
[----:B------:R-:W-:Y:S01]  /*1a50*/  MOV R16, 0x1aa0 ;  /* 0x00001aa000107802 */ /* 0x000fe20000000f00 */
[----:B------:R-:W-:Y:S02]  /*1a60*/  IMAD.MOV.U32 R24, RZ, RZ, 0x10 ;  /* 0x00000010ff187424 */ /* 0x000fe400078e00ff */
[----:B------:R-:W-:-:S02]  /*1a70*/  IMAD.MOV.U32 R23, RZ, RZ, 0x1f ;  /* 0x0000001fff177424 */ /* 0x000fc400078e00ff */
[----:B------:R-:W-:Y:S02]  /*1a80*/  IMAD.MOV.U32 R22, RZ, RZ, -0x1 ;  /* 0xffffffffff167424 */ /* 0x000fe400078e00ff */
[----:B01----:R-:W-:Y:S05]  /*1a90*/  CALL.REL.NOINC `($__internal_15_$__cuda_sm70_shflsync_bfly_p) ;  /* 0x00000dd000007944 */ /* 0x003fea0003c00000 */
[----:B-1----:R-:W-:Y:S01]  /*1aa0*/  IMAD.MOV.U32 R15, RZ, RZ, R23 ;  /* 0x000000ffff0f7224 */ /* 0x002fe200078e0017 */
[----:B------:R-:W-:Y:S01]  /*1ab0*/  MOV R16, 0x1b10 ;  /* 0x00001b1000107802 */ /* 0x000fe20000000f00 */
[----:B0-----:R-:W-:Y:S02]  /*1ac0*/  IMAD.MOV.U32 R25, RZ, RZ, R14 ;  /* 0x000000ffff197224 */ /* 0x001fe400078e000e */
[----:B------:R-:W-:Y:S02]  /*1ad0*/  IMAD.MOV.U32 R24, RZ, RZ, 0x10 ;  /* 0x00000010ff187424 */ /* 0x000fe400078e00ff */
[----:B------:R-:W-:Y:S02]  /*1ae0*/  IMAD.MOV.U32 R23, RZ, RZ, 0x1f ;  /* 0x0000001fff177424 */ /* 0x000fe400078e00ff */
[----:B------:R-:W-:Y:S02]  /*1af0*/  IMAD.MOV.U32 R22, RZ, RZ, -0x1 ;  /* 0xffffffffff167424 */ /* 0x000fe400078e00ff */
[----:B------:R-:W-:Y:S05]  /*1b00*/  CALL.REL.NOINC `($__internal_15_$__cuda_sm70_shflsync_bfly_p) ;  /* 0x00000d6000007944 */ /* 0x000fea0003c00000 */
[----:B-1----:R-:W-:Y:S01]  /*1b10*/  IMAD.MOV.U32 R13, RZ, RZ, R23 ;  /* 0x000000ffff0d7224 */ /* 0x002fe200078e0017 */
[----:B0-----:R-:W-:Y:S05]  /*1b20*/  BRA `(.L_x_808) ;  /* 0xffffecf000007947 */ /* 0x001fea000383ffff */
.L_x_779:
[----:B------:R-:W-:Y:S01]  /*1b30*/  IMAD.MOV.U32 R25, RZ, RZ, R19 ;  /* 0x000000ffff197224 */ /* 0x000fe200078e0013 */
[----:B------:R-:W-:Y:S01]  /*1b40*/  MOV R16, 0x1b90 ;  /* 0x00001b9000107802 */ /* 0x000fe20000000f00 */
[----:B------:R-:W-:-:S02]  /*1b50*/  IMAD.MOV.U32 R24, RZ, RZ, 0x8 ;  /* 0x00000008ff187424 */ /* 0x000fc400078e00ff */
[----:B------:R-:W-:Y:S02]  /*1b60*/  IMAD.MOV.U32 R23, RZ, RZ, 0x1f ;  /* 0x0000001fff177424 */ /* 0x000fe400078e00ff */
[----:B------:R-:W-:Y:S02]  /*1b70*/  IMAD.MOV.U32 R22, RZ, RZ, -0x1 ;  /* 0xffffffffff167424 */ /* 0x000fe400078e00ff */
[----:B0-23--:R-:W-:Y:S05]  /*1b80*/  CALL.REL.NOINC `($__internal_15_$__cuda_sm70_shflsync_bfly_p) ;  /* 0x00000ce000007944 */ /* 0x00dfea0003c00000 */
[----:B------:R-:W-:Y:S01]  /*1b90*/  FSEL R18, R15, R18, P1 ;  /* 0x000000120f127208 */ /* 0x000fe20000800000 */
[----:B-1----:R-:W-:Y:S01]  /*1ba0*/  IMAD.MOV.U32 R20, RZ, RZ, R23 ;  /* 0x000000ffff147224 */ /* 0x002fe200078e0017 */
[----:B------:R-:W-:Y:S01]  /*1bb0*/  MOV R16, 0x1c10 ;  /* 0x00001c1000107802 */ /* 0x000fe20000000f00 */
[----:B0-----:R-:W-:Y:S02]  /*1bc0*/  IMAD.MOV.U32 R24, RZ, RZ, 0x8 ;  /* 0x00000008ff187424 */ /* 0x001fe400078e00ff */
[----:B------:R-:W-:Y:S02]  /*1bd0*/  IMAD.MOV.U32 R23, RZ, RZ, 0x1f ;  /* 0x0000001fff177424 */ /* 0x000fe400078e00ff */
[----:B------:R-:W-:Y:S02]  /*1be0*/  IMAD.MOV.U32 R22, RZ, RZ, -0x1 ;  /* 0xffffffffff167424 */ /* 0x000fe400078e00ff */
[----:B------:R-:W-:-:S02]  /*1bf0*/  IMAD.MOV.U32 R25, RZ, RZ, R18 ;  /* 0x000000ffff197224 */ /* 0x000fc400078e0012 */
[----:B------:R-:W-:Y:S05]  /*1c00*/  CALL.REL.NOINC `($__internal_15_$__cuda_sm70_shflsync_bfly_p) ;  /* 0x00000c6000007944 */ /* 0x000fea0003c00000 */
[----:B------:R-:W-:Y:S01]  /*1c10*/  SEL R14, R13, R14, P1 ;  /* 0x0000000e0d0e7207 */ /* 0x000fe20000800000 */
[----:B-1----:R-:W-:Y:S01]  /*1c20*/  IMAD.MOV.U32 R13, RZ, RZ, R23 ;  /* 0x000000ffff0d7224 */ /* 0x002fe200078e0017 */
[----:B------:R-:W-:Y:S01]  /*1c30*/  MOV R16, 0x1c90 ;  /* 0x00001c9000107802 */ /* 0x000fe20000000f00 */
[----:B0-----:R-:W-:-:S02]  /*1c40*/  IMAD.MOV.U32 R24, RZ, RZ, 0x8 ;  /* 0x00000008ff187424 */ /* 0x001fc400078e00ff */
[----:B------:R-:W-:Y:S02]  /*1c50*/  IMAD.MOV.U32 R23, RZ, RZ, 0x1f ;  /* 0x0000001fff177424 */ /* 0x000fe400078e00ff */
[----:B------:R-:W-:Y:S02]  /*1c60*/  IMAD.MOV.U32 R22, RZ, RZ, -0x1 ;  /* 0xffffffffff167424 */ /* 0x000fe400078e00ff */
[----:B------:R-:W-:Y:S02]  /*1c70*/  IMAD.MOV.U32 R25, RZ, RZ, R14 ;  /* 0x000000ffff197224 */ /* 0x000fe400078e000e */
[----:B------:R-:W-:Y:S05]  /*1c80*/  CALL.REL.NOINC `($__internal_15_$__cuda_sm70_shflsync_bfly_p) ;  /* 0x00000be000007944 */ /* 0x000fea0003c00000 */
[----:B-1----:R-:W-:Y:S01]  /*1c90*/  IMAD.MOV.U32 R15, RZ, RZ, R23 ;  /* 0x000000ffff0f7224 */ /* 0x002fe200078e0017 */
[----:B0-----:R-:W-:Y:S05]  /*1ca0*/  BRA `(.L_x_809) ;  /* 0xffffec3000007947 */ /* 0x001fea000383ffff */
.L_x_780:
[----:B------:R-:W-:Y:S01]  /*1cb0*/  IMAD.MOV.U32 R25, RZ, RZ, R19 ;  /* 0x000000ffff197224 */ /* 0x000fe200078e0013 */
[----:B------:R-:W-:Y:S01]  /*1cc0*/  MOV R16, 0x1d10 ;  /* 0x00001d1000107802 */ /* 0x000fe20000000f00 */
[----:B------:R-:W-:Y:S02]  /*1cd0*/  IMAD.MOV.U32 R24, RZ, RZ, 0x4 ;  /* 0x00000004ff187424 */ /* 0x000fe400078e00ff */
[----:B------:R-:W-:Y:S02]  /*1ce0*/  IMAD.MOV.U32 R23, RZ, RZ, 0x1f ;  /* 0x0000001fff177424 */ /* 0x000fe400078e00ff */
[----:B------:R-:W-:-:S02]  /*1cf0*/  IMAD.MOV.U32 R22, RZ, RZ, -0x1 ;  /* 0xffffffffff167424 */ /* 0x000fc400078e00ff */
[----:B--2---:R-:W-:Y:S05]  /*1d00*/  CALL.REL.NOINC `($__internal_15_$__cuda_sm70_shflsync_bfly_p) ;  /* 0x00000b6000007944 */ /* 0x004fea0003c00000 */
[----:B-1----:R-:W-:Y:S01]  /*1d10*/  IMAD.MOV.U32 R20, RZ, RZ, R23 ;  /* 0x000000ffff147224 */ /* 0x002fe200078e0017 */
[----:B0-----:R-:W-:Y:S05]  /*1d20*/  BRA `(.L_x_810) ;  /* 0xffffec1000007947 */ /* 0x001fea000383ffff */
.L_x_781:
[----:B------:R-:W-:Y:S01]  /*1d30*/  IMAD.MOV.U32 R25, RZ, RZ, R13 ;  /* 0x000000ffff197224 */ /* 0x000fe200078e000d */
[----:B------:R-:W-:Y:S01]  /*1d40*/  MOV R16, 0x1d90 ;  /* 0x00001d9000107802 */ /* 0x000fe20000000f00 */
[----:B------:R-:W-:-:S02]  /*1d50*/  IMAD.MOV.U32 R24, RZ, RZ, 0x4 ;  /* 0x00000004ff187424 */ /* 0x000fc400078e00ff */
[----:B------:R-:W-:Y:S02]  /*1d60*/  IMAD.MOV.U32 R23, RZ, RZ, 0x1f ;  /* 0x0000001fff177424 */ /* 0x000fe400078e00ff */
[----:B------:R-:W-:Y:S02]  /*1d70*/  IMAD.MOV.U32 R22, RZ, RZ, -0x1 ;  /* 0xffffffffff167424 */ /* 0x000fe400078e00ff */
[----:B01----:R-:W-:Y:S05]  /*1d80*/  CALL.REL.NOINC `($__internal_15_$__cuda_sm70_shflsync_bfly_p) ;  /* 0x00000ae000007944 */ /* 0x003fea0003c00000 */
[----:B------:R-:W-:Y:S01]  /*1d90*/  SEL R14, R15, R14, P0 ;  /* 0x0000000e0f0e7207 */ /* 0x000fe20000000000 */
[----:B-1----:R-:W-:Y:S01]  /*1da0*/  IMAD.MOV.U32 R18, RZ, RZ, R23 ;  /* 0x000000ffff127224 */ /* 0x002fe200078e0017 */
[----:B------:R-:W-:Y:S01]  /*1db0*/  MOV R16, 0x1e10 ;  /* 0x00001e1000107802 */ /* 0x000fe20000000f00 */
[----:B0-----:R-:W-:Y:S02]  /*1dc0*/  IMAD.MOV.U32 R24, RZ, RZ, 0x4 ;  /* 0x00000004ff187424 */ /* 0x001fe400078e00ff */
[----:B------:R-:W-:Y:S02]  /*1dd0*/  IMAD.MOV.U32 R23, RZ, RZ, 0x1f ;  /* 0x0000001fff177424 */ /* 0x000fe400078e00ff */
[----:B------:R-:W-:Y:S02]  /*1de0*/  IMAD.MOV.U32 R22, RZ, RZ, -0x1 ;  /* 0xffffffffff167424 */ /* 0x000fe400078e00ff */
[----:B------:R-:W-:-:S02]  /*1df0*/  IMAD.MOV.U32 R25, RZ, RZ, R14 ;  /* 0x000000ffff197224 */ /* 0x000fc400078e000e */
[----:B------:R-:W-:Y:S05]  /*1e00*/  CALL.REL.NOINC `($__internal_15_$__cuda_sm70_shflsync_bfly_p) ;  /* 0x00000a6000007944 */ /* 0x000fea0003c00000 */
[----:B-1----:R-:W-:Y:S01]  /*1e10*/  IMAD.MOV.U32 R15, RZ, RZ, R23 ;  /* 0x000000ffff0f7224 */ /* 0x002fe200078e0017 */
[----:B0-----:R-:W-:Y:S05]  /*1e20*/  BRA `(.L_x_811) ;  /* 0xffffeb6000007947 */ /* 0x001fea000383ffff */
.L_x_782:
[----:B------:R-:W-:Y:S01]  /*1e30*/  IMAD.MOV.U32 R25, RZ, RZ, R19 ;  /* 0x000000ffff197224 */ /* 0x000fe200078e0013 */
[----:B------:R-:W-:Y:S01]  /*1e40*/  MOV R16, 0x1e90 ;  /* 0x00001e9000107802 */ /* 0x000fe20000000f00 */
[----:B------:R-:W-:-:S02]  /*1e50*/  IMAD.MOV.U32 R24, RZ, RZ, 0x2 ;  /* 0x00000002ff187424 */ /* 0x000fc400078e00ff */
[----:B------:R-:W-:Y:S02]  /*1e60*/  IMAD.MOV.U32 R23, RZ, RZ, 0x1f ;  /* 0x0000001fff177424 */ /* 0x000fe400078e00ff */
[----:B------:R-:W-:Y:S02]  /*1e70*/  IMAD.MOV.U32 R22, RZ, RZ, -0x1 ;  /* 0xffffffffff167424 */ /* 0x000fe400078e00ff */
[----:B--23--:R-:W-:Y:S05]  /*1e80*/  CALL.REL.NOINC `($__internal_15_$__cuda_sm70_shflsync_bfly_p) ;  /* 0x000009e000007944 */ /* 0x00cfea0003c00000 */
        /* <DEDUP_REMOVED lines=18> */
.L_x_783:
        /* <DEDUP_REMOVED lines=8> */
.L_x_784:
[----:B------:R-:W-:Y:S01]  /*2030*/  IMAD.MOV.U32 R25, RZ, RZ, R18 ;  /* 0x000000ffff197224 */ /* 0x000fe200078e0012 */
[----:B------:R-:W-:Y:S01]  /*2040*/  MOV R16, 0x2090 ;  /* 0x0000209000107802 */ /* 0x000fe20000000f00 */
[----:B------:R-:W-:-:S02]  /*2050*/  IMAD.MOV.U32 R24, RZ, RZ, 0x1 ;  /* 0x00000001ff187424 */ /* 0x000fc400078e00ff */
[----:B------:R-:W-:Y:S02]  /*2060*/  IMAD.MOV.U32 R23, RZ, RZ, 0x1f ;  /* 0x0000001fff177424 */ /* 0x000fe400078e00ff */
[----:B------:R-:W-:Y:S02]  /*2070*/  IMAD.MOV.U32 R22, RZ, RZ, -0x1 ;  /* 0xffffffffff167424 */ /* 0x000fe400078e00ff */
[----:B01----:R-:W-:Y:S05]  /*2080*/  CALL.REL.NOINC `($__internal_15_$__cuda_sm70_shflsync_bfly_p) ;  /* 0x000007e000007944 */ /* 0x003fea0003c00000 */
[----:B-1----:R-:W-:Y:S01]  /*2090*/  IMAD.MOV.U32 R13, RZ, RZ, R23 ;  /* 0x000000ffff0d7224 */ /* 0x002fe200078e0017 */
[----:B0-----:R-:W-:Y:S01]  /*20a0*/  SEL R25, R15, R14, P0 ;  /* 0x0000000e0f197207 */ /* 0x001fe20000000000 */
[----:B------:R-:W-:Y:S01]  /*20b0*/  IMAD.MOV.U32 R24, RZ, RZ, 0x1 ;  /* 0x00000001ff187424 */ /* 0x000fe200078e00ff */
[----:B------:R-:W-:Y:S01]  /*20c0*/  MOV R16, 0x2100 ;  /* 0x0000210000107802 */ /* 0x000fe20000000f00 */
[----:B------:R-:W-:Y:S02]  /*20d0*/  IMAD.MOV.U32 R23, RZ, RZ, 0x1f ;  /* 0x0000001fff177424 */ /* 0x000fe400078e00ff */
[----:B------:R-:W-:Y:S02]  /*20e0*/  IMAD.MOV.U32 R22, RZ, RZ, -0x1 ;  /* 0xffffffffff167424 */ /* 0x000fe400078e00ff */
[----:B------:R-:W-:Y:S05]  /*20f0*/  CALL.REL.NOINC `($__internal_15_$__cuda_sm70_shflsync_bfly_p) ;  /* 0x0000077000007944 */ /* 0x000fea0003c00000 */
[----:B01----:R-:W-:Y:S05]  /*2100*/  BRA `(.L_x_814) ;  /* 0xffffe9f000007947 */ /* 0x003fea000383ffff */
.L_x_791:
[----:B------:R-:W-:Y:S01]  /*2110*/  IMAD.MOV.U32 R25, RZ, RZ, R19 ;  /* 0x000000ffff197224 */ /* 0x000fe200078e0013 */
[----:B------:R-:W-:Y:S01]  /*2120*/  MOV R16, 0x2170 ;  /* 0x0000217000107802 */ /* 0x000fe20000000f00 */
[----:B------:R-:W-:-:S02]  /*2130*/  IMAD.MOV.U32 R24, RZ, RZ, 0x10 ;  /* 0x00000010ff187424 */ /* 0x000fc400078e00ff */
[----:B------:R-:W-:Y:S02]  /*2140*/  IMAD.MOV.U32 R23, RZ, RZ, 0x1f ;  /* 0x0000001fff177424 */ /* 0x000fe400078e00ff */
[----:B------:R-:W-:Y:S02]  /*2150*/  IMAD.MOV.U32 R22, RZ, RZ, -0x1 ;  /* 0xffffffffff167424 */ /* 0x000fe400078e00ff */
[----:B------:R-:W-:Y:S05]  /*2160*/  CALL.REL.NOINC `($__internal_15_$__cuda_sm70_shflsync_bfly_p) ;  /* 0x0000070000007944 */ /* 0x000fea0003c00000 */
[----:B-1----:R-:W-:Y:S01]  /*2170*/  IMAD.MOV.U32 R14, RZ, RZ, R23 ;  /* 0x000000ffff0e7224 */ /* 0x002fe200078e0017 */
[----:B0-----:R-:W-:Y:S05]  /*2180*/  BRA `(.L_x_815) ;  /* 0xffffee4000007947 */ /* 0x001fea000383ffff */
.L_x_792:
[----:B------:R-:W-:Y:S01]  /*2190*/  IMAD.MOV.U32 R25, RZ, RZ, R20 ;  /* 0x000000ffff197224 */ /* 0x000fe200078e0014 */
[----:B------:R-:W-:Y:S01]  /*21a0*/  MOV R16, 0x21f0 ;  /* 0x000021f000107802 */ /* 0x000fe20000000f00 */
[----:B------:R-:W-:Y:S02]  /*21b0*/  IMAD.MOV.U32 R24, RZ, RZ, 0x10 ;  /* 0x00000010ff187424 */ /* 0x000fe400078e00ff */
[----:B------:R-:W-:Y:S02]  /*21c0*/  IMAD.MOV.U32 R23, RZ, RZ, 0x1f ;  /* 0x0000001fff177424 */ /* 0x000fe400078e00ff */
[----:B------:R-:W-:Y:S02]  /*21d0*/  IMAD.MOV.U32 R22, RZ, RZ, -0x1 ;  /* 0xffffffffff167424 */ /* 0x000fe400078e00ff */
[----:B01----:R-:W-:Y:S05]  /*21e0*/  CALL.REL.NOINC `($__internal_15_$__cuda_sm70_shflsync_bfly_p) ;  /* 0x0000068000007944 */ /* 0x003fea0003c00000 */
[----:B-1----:R-:W-:Y:S01]  /*21f0*/  IMAD.MOV.U32 R15, RZ, RZ, R23 ;  /* 0x000000ffff0f7224 */ /* 0x002fe200078e0017 */
[----:B------:R-:W-:Y:S01]  /*2200*/  MOV R16, 0x2260 ;  /* 0x0000226000107802 */ /* 0x000fe20000000f00 */
[----:B0-----:R-:W-:-:S02]  /*2210*/  IMAD.MOV.U32 R25, RZ, RZ, R21 ;  /* 0x000000ffff197224 */ /* 0x001fc400078e0015 */
[----:B------:R-:W-:Y:S02]  /*2220*/  IMAD.MOV.U32 R24, RZ, RZ, 0x10 ;  /* 0x00000010ff187424 */ /* 0x000fe400078e00ff */
[----:B------:R-:W-:Y:S02]  /*2230*/  IMAD.MOV.U32 R23, RZ, RZ, 0x1f ;  /* 0x0000001fff177424 */ /* 0x000fe400078e00ff */
[----:B------:R-:W-:Y:S02]  /*2240*/  IMAD.MOV.U32 R22, RZ, RZ, -0x1 ;  /* 0xffffffffff167424 */ /* 0x000fe400078e00ff */
[----:B------:R-:W-:Y:S05]  /*2250*/  CALL.REL.NOINC `($__internal_15_$__cuda_sm70_shflsync_bfly_p) ;  /* 0x0000061000007944 */ /* 0x000fea0003c00000 */
[----:B-1----:R-:W-:Y:S01]  /*2260*/  IMAD.MOV.U32 R18, RZ, RZ, R23 ;  /* 0x000000ffff127224 */ /* 0x002fe200078e0017 */
[----:B0-----:R-:W-:Y:S05]  /*2270*/  BRA `(.L_x_816) ;  /* 0xffffed8000007947 */ /* 0x001fea000383ffff */
.L_x_793:
[----:B------:R-:W-:Y:S01]  /*2280*/  IMAD.MOV.U32 R25, RZ, RZ, R14 ;  /* 0x000000ffff197224 */ /* 0x000fe200078e000e */
[----:B------:R-:W-:Y:S01]  /*2290*/  MOV R16, 0x22e0 ;  /* 0x000022e000107802 */ /* 0x000fe20000000f00 */
[----:B------:R-:W-:Y:S02]  /*22a0*/  IMAD.MOV.U32 R24, RZ, RZ, 0x8 ;  /* 0x00000008ff187424 */ /* 0x000fe400078e00ff */
[----:B------:R-:W-:Y:S02]  /*22b0*/  IMAD.MOV.U32 R23, RZ, RZ, 0x1f ;  /* 0x0000001fff177424 */ /* 0x000fe400078e00ff */
[----:B------:R-:W-:-:S02]  /*22c0*/  IMAD.MOV.U32 R22, RZ, RZ, -0x1 ;  /* 0xffffffffff167424 */ /* 0x000fc400078e00ff */
[----:B0-23--:R-:W-:Y:S05]  /*22d0*/  CALL.REL.NOINC `($__internal_15_$__cuda_sm70_shflsync_bfly_p) ;  /* 0x0000059000007944 */ /* 0x00dfea0003c00000 */
[----:B------:R-:W-:Y:S01]  /*22e0*/  FSEL R20, R15, R20, P1 ;  /* 0x000000140f147208 */ /* 0x000fe20000800000 */
[----:B-1----:R-:W-:Y:S01]  /*22f0*/  IMAD.MOV.U32 R19, RZ, RZ, R23 ;  /* 0x000000ffff137224 */ /* 0x002fe200078e0017 */
[----:B------:R-:W-:Y:S01]  /*2300*/  MOV R16, 0x2360 ;  /* 0x0000236000107802 */ /* 0x000fe20000000f00 */
[----:B0-----:R-:W-:-:S02]  /*2310*/  IMAD.MOV.U32 R24, RZ, RZ, 0x8 ;  /* 0x00000008ff187424 */ /* 0x001fc400078e00ff */
[----:B------:R-:W-:Y:S02]  /*2320*/  IMAD.MOV.U32 R23, RZ, RZ, 0x1f ;  /* 0x0000001fff177424 */ /* 0x000fe400078e00ff */
[----:B------:R-:W-:Y:S02]  /*2330*/  IMAD.MOV.U32 R22, RZ, RZ, -0x1 ;  /* 0xffffffffff167424 */ /* 0x000fe400078e00ff */
[----:B------:R-:W-:Y:S02]  /*2340*/  IMAD.MOV.U32 R25, RZ, RZ, R20 ;  /* 0x000000ffff197224 */ /* 0x000fe400078e0014 */
[----:B------:R-:W-:Y:S05]  /*2350*/  CALL.REL.NOINC `($__internal_15_$__cuda_sm70_shflsync_bfly_p) ;  /* 0x0000051000007944 */ /* 0x000fea0003c00000 */
[----:B------:R-:W-:Y:S01]  /*2360*/  SEL R21, R18, R21, P1 ;  /* 0x0000001512157207 */ /* 0x000fe20000800000 */
[----:B-1----:R-:W-:Y:S01]  /*2370*/  IMAD.MOV.U32 R15, RZ, RZ, R23 ;  /* 0x000000ffff0f7224 */ /* 0x002fe200078e0017 */
[----:B------:R-:W-:Y:S01]  /*2380*/  MOV R16, 0x23e0 ;  /* 0x000023e000107802 */ /* 0x000fe20000000f00 */
[----:B0-----:R-:W-:Y:S02]  /*2390*/  IMAD.MOV.U32 R24, RZ, RZ, 0x8 ;  /* 0x00000008ff187424 */ /* 0x001fe400078e00ff */
[----:B------:R-:W-:Y:S02]  /*23a0*/  IMAD.MOV.U32 R23, RZ, RZ, 0x1f ;  /* 0x0000001fff177424 */ /* 0x000fe400078e00ff */
[----:B------:R-:W-:-:S02]  /*23b0*/  IMAD.MOV.U32 R22, RZ, RZ, -0x1 ;  /* 0xffffffffff167424 */ /* 0x000fc400078e00ff */
[----:B------:R-:W-:Y:S02]  /*23c0*/  IMAD.MOV.U32 R25, RZ, RZ, R21 ;  /* 0x000000ffff197224 */ /* 0x000fe400078e0015 */
[----:B------:R-:W-:Y:S05]  /*23d0*/  CALL.REL.NOINC `($__internal_15_$__cuda_sm70_shflsync_bfly_p) ;  /* 0x0000049000007944 */ /* 0x000fea0003c00000 */
[----:B-1----:R-:W-:Y:S01]  /*23e0*/  IMAD.MOV.U32 R18, RZ, RZ, R23 ;  /* 0x000000ffff127224 */ /* 0x002fe200078e0017 */
[----:B0-----:R-:W-:Y:S05]  /*23f0*/  BRA `(.L_x_817) ;  /* 0xffffecc000007947 */ /* 0x001fea000383ffff */
.L_x_794:
[----:B------:R-:W-:Y:S01]  /*2400*/  IMAD.MOV.U32 R25, RZ, RZ, R14 ;  /* 0x000000ffff197224 */ /* 0x000fe200078e000e */
[----:B------:R-:W-:Y:S01]  /*2410*/  MOV R16, 0x2460 ;  /* 0x0000246000107802 */ /* 0x000fe20000000f00 */
[----:B------:R-:W-:Y:S02]  /*2420*/  IMAD.MOV.U32 R24, RZ, RZ, 0x4 ;  /* 0x00000004ff187424 */ /* 0x000fe400078e00ff */
[----:B------:R-:W-:Y:S02]  /*2430*/  IMAD.MOV.U32 R23, RZ, RZ, 0x1f ;  /* 0x0000001fff177424 */ /* 0x000fe400078e00ff */
[----:B------:R-:W-:Y:S02]  /*2440*/  IMAD.MOV.U32 R22, RZ, RZ, -0x1 ;  /* 0xffffffffff167424 */ /* 0x000fe400078e00ff */
[----:B--2---:R-:W-:Y:S05]  /*2450*/  CALL.REL.NOINC `($__internal_15_$__cuda_sm70_shflsync_bfly_p) ;  /* 0x0000041000007944 */ /* 0x004fea0003c00000 */
[----:B-1----:R-:W-:Y:S01]  /*2460*/  IMAD.MOV.U32 R19, RZ, RZ, R23 ;  /* 0x000000ffff137224 */ /* 0x002fe200078e0017 */
[----:B0-----:R-:W-:Y:S05]  /*2470*/  BRA `(.L_x_818) ;  /* 0xffffeca000007947 */ /* 0x001fea000383ffff */
.L_x_795:
        /* <DEDUP_REMOVED lines=16> */
.L_x_796:
        /* <DEDUP_REMOVED lines=24> */
.L_x_797:
        /* <DEDUP_REMOVED lines=8> */
.L_x_798:
        /* <DEDUP_REMOVED lines=13> */
[----:B-1----:R-:W-:Y:S01]  /*2850*/  IMAD.MOV.U32 R16, RZ, RZ, R23 ;  /* 0x000000ffff107224 */ /* 0x002fe200078e0017 */
[----:B0-----:R-:W-:Y:S05]  /*2860*/  BRA `(.L_x_822) ;  /* 0xffffea7000007947 */ /* 0x001fea000383ffff */
        .weak           $__internal_15_$__cuda_sm70_shflsync_bfly_p
        .type           $__internal_15_$__cuda_sm70_shflsync_bfly_p,@function
        .size           $__internal_15_$__cuda_sm70_shflsync_bfly_p,(.L_x_10959 - $__internal_15_$__cuda_sm70_shflsync_bfly_p)
$__internal_15_$__cuda_sm70_shflsync_bfly_p:
[----:B------:R-:W-:Y:S01]  /*2870*/  IMAD.MOV.U32 R17, RZ, RZ, 0x0 ;  /* 0x00000000ff117424 */ /* 0x000fe200078e00ff */
[----:B------:R-:W-:Y:S04]  /*2880*/  WARPSYNC R22 ;  /* 0x0000001600007348 */ /* 0x000fe80003800000 */
[----:B------:R0:W1:Y:S01]  /*2890*/  SHFL.BFLY PT, R23, R25, R24, R23 ;  /* 0x0c00001819177389 */ /* 0x00006200000e0017 */
[----:B------:R-:W-:Y:S05]  /*28a0*/  RET.REL.NODEC R16 `(_ZN4vllm3moe10topkGatingILi6ELi192ELi4ELi4ELi32Ej13__nv_bfloat16LNS0_11ScoringFuncE1EEEvPKT5_PKbPfiPT4_PiiiibPKf) ;  /* 0xffffd75010007950 */ /* 0x000fea0003c3ffff */
.L_x_823:
        /* <DEDUP_REMOVED lines=13> */
.L_x_10959:


//--------------------- .text._ZN4vllm3moe10topkGatingILi16ELi512ELi4ELi16ELi32Ej13__nv_bfloat16LNS0_11ScoringFuncE1EEEvPKT5_PKbPfiPT4_PiiiibPKf --------------------------
	.section	.text._ZN4vllm3moe10topkGatingILi16ELi512ELi4ELi16ELi32Ej13__nv_bfloat16LNS0_11ScoringFuncE1EEEvPKT5_PKbPfiPT4_PiiiibPKf,"ax",@progbits
	.sectioninfo	@"SHI_REGISTERS=40"
	.align	128
        .global         _ZN4vllm3moe10topkGatingILi16ELi512ELi4ELi16ELi32Ej13__nv_bfloat16LNS0_11ScoringFuncE1EEEvPKT5_PKbPfiPT4_PiiiibPKf
        .type           _ZN4vllm3moe10topkGatingILi16ELi512ELi4ELi16ELi32Ej13__nv_bfloat16LNS0_11ScoringFuncE1EEEvPKT5_PKbPfiPT4_PiiiibPKf,@function
        .size           _ZN4vllm3moe10topkGatingILi16ELi512ELi4ELi16ELi32Ej13__nv_bfloat16LNS0_11ScoringFuncE1EEEvPKT5_PKbPfiPT4_PiiiibPKf,(.L_x_10960 - _ZN4vllm3moe10topkGatingILi16ELi512ELi4ELi16ELi32Ej13__nv_bfloat16LNS0_11ScoringFuncE1EEEvPKT5_PKbPfiPT4_PiiiibPKf)
        .other          _ZN4vllm3moe10topkGatingILi16ELi512ELi4ELi16ELi32Ej13__nv_bfloat16LNS0_11ScoringFuncE1EEEvPKT5_PKbPfiPT4_PiiiibPKf,@"STO_CUDA_ENTRY STV_DEFAULT"
_ZN4vllm3moe10topkGatingILi16ELi512ELi4ELi16ELi32Ej13__nv_bfloat16LNS0_11ScoringFuncE1EEEvPKT5_PKbPfiPT4_PiiiibPKf:
.text._ZN4vllm3moe10topkGatingILi16ELi512ELi4ELi16ELi32Ej13__nv_bfloat16LNS0_11ScoringFuncE1EEEvPKT5_PKbPfiPT4_PiiiibPKf:
        /* <DEDUP_REMOVED lines=182> */
.L_x_824:
[----:B------:R0:W-:Y:S04]  /*0b60*/  STL.128 [R1], R4 ;  /* 0x0000000401007387 */ /* 0x0001e80000100c00 */
[----:B------:R0:W-:Y:S04]  /*0b70*/  STL.128 [R1+0x10], R8 ;  /* 0x0000100801007387 */ /* 0x0001e80000100c00 */
[----:B------:R0:W-:Y:S04]  /*0b80*/  STL.128 [R1+0x20], R12 ;  /* 0x0000200c01007387 */ /* 0x0001e80000100c00 */
[----:B------:R0:W-:Y:S02]  /*0b90*/  STL.128 [R1+0x30], R16 ;  /* 0x0000301001007387 */ /* 0x0001e40000100c00 */
.L_x_825:
        /* <DEDUP_REMOVED lines=9> */
.L_x_841:
        /* <DEDUP_REMOVED lines=67> */
.L_x_858:
[----:B------:R-:W-:Y:S05]  /*1060*/  BRA.DIV ~URZ, `(.L_x_829) ;  /* 0x000014e27f007947 */ /* 0x000fea000b800000 */
[----:B------:R2:W3:Y:S04]  /*1070*/  SHFL.BFLY PT, R26, R25, 0x10, 0x1f ;  /* 0x0e001f00191a7f89 */ /* 0x0004e800000e0000 */
[----:B------:R2:W4:Y:S02]  /*1080*/  SHFL.BFLY PT, R20, R21, 0x10, 0x1f ;  /* 0x0e001f0015147f89 */ /* 0x00052400000e0000 */
.L_x_859:
        /* <DEDUP_REMOVED lines=12> */
.L_x_860:
[----:B--2---:R-:W-:-:S13]  /*1150*/  FSETP.GEU.FTZ.AND P1, PT, R24, R25, PT ;  /* 0x000000191800720b */ /* 0x004fda0003f3e000 */
[----:B------:R-:W-:-:S04]  /*1160*/  @P1 FSETP.NEU.FTZ.AND P2, PT, R24, R25, PT ;  /* 0x000000191800120b */ /* 0x000fc80003f5d000 */
[----:B---3--:R-:W-:-:S13]  /*1170*/  @P1 ISETP.LT.AND P0, PT, R21, R20, !P2 ;  /* 0x000000141500120c */ /* 0x008fda0005701270 */
[----:B-1----:R-:W-:Y:S01]  /*1180*/  FSEL R24, R25, R24, P0 ;  /* 0x0000001819187208 */ /* 0x002fe20000000000 */
[----:B------:R-:W-:Y:S05]  /*1190*/  BRA.DIV ~URZ, `(.L_x_831) ;  /* 0x000016227f007947 */ /* 0x000fea000b800000 */
[----:B------:R1:W2:Y:S02]  /*11a0*/  SHFL.BFLY PT, R25, R24, 0x4, 0x1f ;  /* 0x0c801f0018197f89 */ /* 0x0002a400000e0000 */
.L_x_861:
[----:B0-----:R-:W-:Y:S01]  /*11b0*/  FSEL R27, R27, R26, P0 ;  /* 0x0000001a1b1b7208 */ /* 0x001fe20000000000 */
[----:B------:R-:W-:Y:S05]  /*11c0*/  BRA.DIV ~URZ, `(.L_x_832) ;  /* 0x000016727f007947 */ /* 0x000fea000b800000 */
[----:B------:R-:W-:Y:S01]  /*11d0*/  SEL R21, R21, R20, P0 ;  /* 0x0000001415157207 */ /* 0x000fe20000000000 */
[----:B------:R0:W3:Y:S04]  /*11e0*/  SHFL.BFLY PT, R26, R27, 0x4, 0x1f ;  /* 0x0c801f001b1a7f89 */ /* 0x0000e800000e0000 */
[----:B------:R0:W4:Y:S02]  /*11f0*/  SHFL.BFLY PT, R20, R21, 0x4, 0x1f ;  /* 0x0c801f0015147f89 */ /* 0x00012400000e0000 */
.L_x_862:
        /* <DEDUP_REMOVED lines=12> */
.L_x_863:
[----:B-1----:R-:W-:-:S13]  /*12c0*/  FSETP.GEU.FTZ.AND P1, PT, R24, R25, PT ;  /* 0x000000191800720b */ /* 0x002fda0003f3e000 */
[----:B------:R-:W-:-:S04]  /*12d0*/  @P1 FSETP.NEU.FTZ.AND P2, PT, R24, R25, PT ;  /* 0x000000191800120b */ /* 0x000fc80003f5d000 */
[----:B---3--:R-:W-:-:S13]  /*12e0*/  @P1 ISETP.LT.AND P0, PT, R21, R20, !P2 ;  /* 0x000000141500120c */ /* 0x008fda0005701270 */
[----:B0-----:R-:W-:Y:S01]  /*12f0*/  FSEL R24, R25, R24, P0 ;  /* 0x0000001819187208 */ /* 0x001fe20000000000 */
[----:B------:R-:W-:Y:S05]  /*1300*/  BRA.DIV ~URZ, `(.L_x_834) ;  /* 0x000017b27f007947 */ /* 0x000fea000b800000 */
[----:B------:R0:W1:Y:S02]  /*1310*/  SHFL.BFLY PT, R25, R24, 0x1, 0x1f ;  /* 0x0c201f0018197f89 */ /* 0x00006400000e0000 */
.L_x_864:
[----:B--2---:R-:W-:Y:S01]  /*1320*/  FSEL R26, R26, R27, P0 ;  /* 0x0000001b1a1a7208 */ /* 0x004fe20000000000 */
[----:B------:R-:W-:Y:S05]  /*1330*/  BRA.DIV ~URZ, `(.L_x_835) ;  /* 0x000018027f007947 */ /* 0x000fea000b800000 */
[----:B------:R-:W-:Y:S02]  /*1340*/  SEL R31, R21, R20, P0 ;  /* 0x00000014151f7207 */ /* 0x000fe40000000000 */
[----:B------:R2:W3:Y:S04]  /*1350*/  SHFL.BFLY PT, R21, R26, 0x1, 0x1f ;  /* 0x0c201f001a157f89 */ /* 0x0004e800000e0000 */
[----:B------:R2:W4:Y:S02]  /*1360*/  SHFL.BFLY PT, R20, R31, 0x1, 0x1f ;  /* 0x0c201f001f147f89 */ /* 0x00052400000e0000 */
.L_x_865:
        /* <DEDUP_REMOVED lines=27> */
.L_x_837:
[----:B------:R-:W-:Y:S05]  /*1520*/  BSYNC B1 ;  /* 0x0000000000017941 */ /* 0x000fea0003800000 */
.L_x_836:
        /* <DEDUP_REMOVED lines=20> */
.L_x_840:
[----:B------:R-:W-:Y:S05]  /*1670*/  BSYNC B1 ;  /* 0x0000000000017941 */ /* 0x000fea0003800000 */
.L_x_839:
[----:B0-----:R-:W-:Y:S05]  /*1680*/  BRA `(.L_x_841) ;  /* 0xfffff5a000007947 */ /* 0x001fea000383ffff */
.L_x_827:
[----:B------:R-:W-:Y:S02]  /*1690*/  IMAD.MOV.U32 R34, RZ, RZ, RZ ;  /* 0x000000ffff227224 */ /* 0x000fe400078e00ff */
.L_x_854:
        /* <DEDUP_REMOVED lines=67> */
.L_x_866:
[----:B------:R-:W-:Y:S05]  /*1ad0*/  BRA.DIV ~URZ, `(.L_x_843) ;  /* 0x000011d27f007947 */ /* 0x000fea000b800000 */
[----:B------:R2:W3:Y:S04]  /*1ae0*/  SHFL.BFLY PT, R24, R21, 0x10, 0x1f ;  /* 0x0e001f0015187f89 */ /* 0x0004e800000e0000 */
[----:B------:R2:W4:Y:S02]  /*1af0*/  SHFL.BFLY PT, R26, R25, 0x10, 0x1f ;  /* 0x0e001f00191a7f89 */ /* 0x00052400000e0000 */
.L_x_867:
        /* <DEDUP_REMOVED lines=12> */
.L_x_868:
[----:B--2---:R-:W-:-:S13]  /*1bc0*/  FSETP.GEU.FTZ.AND P1, PT, R20, R21, PT ;  /* 0x000000151400720b */ /* 0x004fda0003f3e000 */
[----:B------:R-:W-:-:S04]  /*1bd0*/  @P1 FSETP.NEU.FTZ.AND P2, PT, R20, R21, PT ;  /* 0x000000151400120b */ /* 0x000fc80003f5d000 */
[----:B---3--:R-:W-:-:S13]  /*1be0*/  @P1 ISETP.LT.AND P0, PT, R25, R26, !P2 ;  /* 0x0000001a1900120c */ /* 0x008fda0005701270 */
[----:B-1----:R-:W-:Y:S01]  /*1bf0*/  FSEL R20, R21, R20, P0 ;  /* 0x0000001415147208 */ /* 0x002fe20000000000 */
[----:B------:R-:W-:Y:S05]  /*1c00*/  BRA.DIV ~URZ, `(.L_x_845) ;  /* 0x000013127f007947 */ /* 0x000fea000b800000 */
[----:B------:R1:W2:Y:S02]  /*1c10*/  SHFL.BFLY PT, R21, R20, 0x4, 0x1f ;  /* 0x0c801f0014157f89 */ /* 0x0002a400000e0000 */
.L_x_869:
[----:B0-----:R-:W-:Y:S01]  /*1c20*/  FSEL R24, R27, R24, P0 ;  /* 0x000000181b187208 */ /* 0x001fe20000000000 */
[----:B------:R-:W-:Y:S05]  /*1c30*/  BRA.DIV ~URZ, `(.L_x_846) ;  /* 0x000013627f007947 */ /* 0x000fea000b800000 */
[----:B------:R-:W-:Y:S01]  /*1c40*/  SEL R26, R25, R26, P0 ;  /* 0x0000001a191a7207 */ /* 0x000fe20000000000 */
[----:B------:R0:W3:Y:S04]  /*1c50*/  SHFL.BFLY PT, R27, R24, 0x4, 0x1f ;  /* 0x0c801f00181b7f89 */ /* 0x0000e800000e0000 */
[----:B------:R0:W4:Y:S02]  /*1c60*/  SHFL.BFLY PT, R25, R26, 0x4, 0x1f ;  /* 0x0c801f001a197f89 */ /* 0x00012400000e0000 */
.L_x_870:
        /* <DEDUP_REMOVED lines=12> */
.L_x_871:
[----:B-1----:R-:W-:-:S13]  /*1d30*/  FSETP.GEU.FTZ.AND P1, PT, R20, R21, PT ;  /* 0x000000151400720b */ /* 0x002fda0003f3e000 */
[----:B------:R-:W-:-:S04]  /*1d40*/  @P1 FSETP.NEU.FTZ.AND P2, PT, R20, R21, PT ;  /* 0x000000151400120b */ /* 0x000fc80003f5d000 */
[----:B---3--:R-:W-:-:S13]  /*1d50*/  @P1 ISETP.LT.AND P0, PT, R25, R26, !P2 ;  /* 0x0000001a1900120c */ /* 0x008fda0005701270 */
[----:B0-----:R-:W-:Y:S01]  /*1d60*/  FSEL R20, R21, R20, P0 ;  /* 0x0000001415147208 */ /* 0x001fe20000000000 */
[----:B------:R-:W-:Y:S05]  /*1d70*/  BRA.DIV ~URZ, `(.L_x_848) ;  /* 0x000014a27f007947 */ /* 0x000fea000b800000 */
[----:B------:R0:W1:Y:S02]  /*1d80*/  SHFL.BFLY PT, R21, R20, 0x1, 0x1f ;  /* 0x0c201f0014157f89 */ /* 0x00006400000e0000 */
.L_x_872:
[----:B--2---:R-:W-:Y:S01]  /*1d90*/  FSEL R27, R27, R24, P0 ;  /* 0x000000181b1b7208 */ /* 0x004fe20000000000 */
[----:B------:R-:W-:Y:S05]  /*1da0*/  BRA.DIV ~URZ, `(.L_x_849) ;  /* 0x000014f27f007947 */ /* 0x000fea000b800000 */
[----:B------:R-:W-:Y:S01]  /*1db0*/  SEL R31, R25, R26, P0 ;  /* 0x0000001a191f7207 */ /* 0x000fe20000000000 */
[----:B------:R2:W3:Y:S04]  /*1dc0*/  SHFL.BFLY PT, R24, R27, 0x1, 0x1f ;  /* 0x0c201f001b187f89 */ /* 0x0004e800000e0000 */
[----:B------:R2:W4:Y:S02]  /*1dd0*/  SHFL.BFLY PT, R29, R31, 0x1, 0x1f ;  /* 0x0c201f001f1d7f89 */ /* 0x00052400000e0000 */
.L_x_873:
        /* <DEDUP_REMOVED lines=16> */
[----:B------:R-:W-:Y:S01]  /*1ee0*/  IMAD R29, R34, c[0x0][0x178], R33 ;  /* 0x00005e00221d7a24 */ /* 0x000fe200078e0221 */
[----:B------:R-:W-:Y:S01]  /*1ef0*/  IADD3 R27, R31, -c[0x0][0x194], RZ ;  /* 0x800065001f1b7a10 */ /* 0x000fe20007ffe0ff */
[----:B0-----:R-:W-:Y:S01]  /*1f00*/  IMAD.WIDE R20, R24, R25, c[0x0][0x170] ;  /* 0x00005c0018147625 */ /* 0x001fe200078e0219 */
[----:B------:R-:W-:-:S03]  /*1f10*/  ISETP.NE.AND P0, PT, R22, RZ, P0 ;  /* 0x000000ff1600720c */ /* 0x000fc60000705270 */
[CC--:B------:R-:W-:Y:S01]  /*1f20*/  IMAD.WIDE R22, R24.reuse, R25.reuse, c[0x0][0x180] ;  /* 0x0000600018167625 */ /* 0x0c0fe200078e0219 */
[----:B------:R-:W-:Y:S01]  /*1f30*/  SEL R27, R27, 0x200, P0 ;  /* 0x000002001b1b7807 */ /* 0x000fe20000000000 */
[----:B------:R0:W-:Y:S02]  /*1f40*/  STG.E [R20.64], R35 ;  /* 0x0000002314007986 */ /* 0x0001e4000c101906 */
[----:B------:R-:W-:Y:S02]  /*1f50*/  IMAD.WIDE R24, R24, R25, c[0x0][0x188] ;  /* 0x0000620018187625 */ /* 0x000fe400078e0219 */
[----:B------:R0:W-:Y:S04]  /*1f60*/  STG.E [R22.64], R27 ;  /* 0x0000001b16007986 */ /* 0x0001e8000c101906 */
[----:B------:R0:W-:Y:S02]  /*1f70*/  STG.E [R24.64], R29 ;  /* 0x0000001d18007986 */ /* 0x0001e4000c101906 */
.L_x_851:
[----:B------:R-:W-:Y:S05]  /*1f80*/  BSYNC B1 ;  /* 0x0000000000017941 */ /* 0x000fea0003800000 */
.L_x_850:
        /* <DEDUP_REMOVED lines=20> */
.L_x_853:
[----:B------:R-:W-:Y:S05]  /*20d0*/  BSYNC B1 ;  /* 0x0000000000017941 */ /* 0x000fea0003800000 */
.L_x_852:
[----:B0-----:R-:W-:Y:S05]  /*20e0*/  BRA `(.L_x_854) ;  /* 0xfffff5b000007947 */ /* 0x001fea000383ffff */
.L_x_838:
[----:B------:R-:W-:Y:S05]  /*20f0*/  BSYNC B0 ;  /* 0x0000000000007941 */ /* 0x000fea0003800000 */
.L_x_826:
        /* <DEDUP_REMOVED lines=19> */
.L_x_856:
        /* <DEDUP_REMOVED lines=20> */
.L_x_855:
        /* <DEDUP_REMOVED lines=11> */
.L_x_857:
        /* <DEDUP_REMOVED lines=11> */
.L_x_828:
[----:B------:R-:W-:Y:S01]  /*24d0*/  IMAD.MOV.U32 R31, RZ, RZ, R27 ;  /* 0x000000ffff1f7224 */ /* 0x000fe200078e001b */
[----:B------:R-:W-:Y:S01]  /*24e0*/  MOV R22, 0x2530 ;  /* 0x0000253000167802 */ /* 0x000fe20000000f00 */
[----:B------:R-:W-:Y:S02]  /*24f0*/  IMAD.MOV.U32 R30, RZ, RZ, 0x10 ;  /* 0x00000010ff1e7424 */ /* 0x000fe400078e00ff */
[----:B------:R-:W-:Y:S02]  /*2500*/  IMAD.MOV.U32 R29, RZ, RZ, 0x1f ;  /* 0x0000001fff1d7424 */ /* 0x000fe400078e00ff */
[----:B------:R-:W-:Y:S02]  /*2510*/  IMAD.MOV.U32 R28, RZ, RZ, -0x1 ;  /* 0xffffffffff1c7424 */ /* 0x000fe400078e00ff */
[----:B------:R-:W-:Y:S05]  /*2520*/  CALL.REL.NOINC `($__internal_16_$__cuda_sm70_shflsync_bfly_p) ;  /* 0x00000e5000007944 */ /* 0x000fea0003c00000 */
[----:B-1----:R-:W-:Y:S01]  /*2530*/  IMAD.MOV.U32 R24, RZ, RZ, R29 ;  /* 0x000000ffff187224 */ /* 0x002fe200078e001d */
[----:B0-----:R-:W-:Y:S05]  /*2540*/  BRA `(.L_x_858) ;  /* 0xffffeb1000007947 */ /* 0x001fea000383ffff */
.L_x_829:
[----:B------:R-:W-:Y:S01]  /*2550*/  IMAD.MOV.U32 R31, RZ, RZ, R25 ;  /* 0x000000ffff1f7224 */ /* 0x000fe200078e0019 */
[----:B------:R-:W-:Y:S01]  /*2560*/  MOV R22, 0x25b0 ;  /* 0x000025b000167802 */ /* 0x000fe20000000f00 */
[----:B------:R-:W-:Y:S02]  /*2570*/  IMAD.MOV.U32 R30, RZ, RZ, 0x10 ;  /* 0x00000010ff1e7424 */ /* 0x000fe400078e00ff */
[----:B------:R-:W-:-:S02]  /*2580*/  IMAD.MOV.U32 R29, RZ, RZ, 0x1f ;  /* 0x0000001fff1d7424 */ /* 0x000fc400078e00ff */
[----:B------:R-:W-:Y:S02]  /*2590*/  IMAD.MOV.U32 R28, RZ, RZ, -0x1 ;  /* 0xffffffffff1c7424 */ /* 0x000fe400078e00ff */
[----:B01----:R-:W-:Y:S05]  /*25a0*/  CALL.REL.NOINC `($__internal_16_$__cuda_sm70_shflsync_bfly_p) ;  /* 0x00000dd000007944 */ /* 0x003fea0003c00000 */
[----:B-1----:R-:W-:Y:S01]  /*25b0*/  IMAD.MOV.U32 R26, RZ, RZ, R29 ;  /* 0x000000ffff1a7224 */ /* 0x002fe200078e001d */
[----:B------:R-:W-:Y:S01]  /*25c0*/  MOV R22, 0x2620 ;  /* 0x0000262000167802 */ /* 0x000fe20000000f00 */
[----:B0-----:R-:W-:Y:S02]  /*25d0*/  IMAD.MOV.U32 R31, RZ, RZ, R21 ;  /* 0x000000ffff1f7224 */ /* 0x001fe400078e0015 */
[----:B------:R-:W-:Y:S02]  /*25e0*/  IMAD.MOV.U32 R30, RZ, RZ, 0x10 ;  /* 0x00000010ff1e7424 */ /* 0x000fe400078e00ff */
[----:B------:R-:W-:Y:S02]  /*25f0*/  IMAD.MOV.U32 R29, RZ, RZ, 0x1f ;  /* 0x0000001fff1d7424 */ /* 0x000fe400078e00ff */
[----:B------:R-:W-:Y:S02]  /*2600*/  IMAD.MOV.U32 R28, RZ, RZ, -0x1 ;  /* 0xffffffffff1c7424 */ /* 0x000fe400078e00ff */
[----:B------:R-:W-:Y:S05]  /*2610*/  CALL.REL.NOINC `($__internal_16_$__cuda_sm70_shflsync_bfly_p) ;  /* 0x00000d6000007944 */ /* 0x000fea0003c00000 */
[----:B-1----:R-:W-:Y:S01]  /*2620*/  IMAD.MOV.U32 R20, RZ, RZ, R29 ;  /* 0x000000ffff147224 */ /* 0x002fe200078e001d */
[----:B0-----:R-:W-:Y:S05]  /*2630*/  BRA `(.L_x_859) ;  /* 0xffffea5000007947 */ /* 0x001fea000383ffff */
.L_x_830:
[----:B------:R-:W-:Y:S01]  /*2640*/  IMAD.MOV.U32 R31, RZ, RZ, R24 ;  /* 0x000000ffff1f7224 */ /* 0x000fe200078e0018 */
[----:B------:R-:W-:Y:S01]  /*2650*/  MOV R22, 0x26a0 ;  /* 0x000026a000167802 */ /* 0x000fe20000000f00 */
[----:B------:R-:W-:-:S02]  /*2660*/  IMAD.MOV.U32 R30, RZ, RZ, 0x8 ;  /* 0x00000008ff1e7424 */ /* 0x000fc400078e00ff */
[----:B------:R-:W-:Y:S02]  /*2670*/  IMAD.MOV.U32 R29, RZ, RZ, 0x1f ;  /* 0x0000001fff1d7424 */ /* 0x000fe400078e00ff */
[----:B------:R-:W-:Y:S02]  /*2680*/  IMAD.MOV.U32 R28, RZ, RZ, -0x1 ;  /* 0xffffffffff1c7424 */ /* 0x000fe400078e00ff */
[----:B0-23--:R-:W-:Y:S05]  /*2690*/  CALL.REL.NOINC `($__internal_16_$__cuda_sm70_shflsync_bfly_p) ;  /* 0x00000ce000007944 */ /* 0x00dfea0003c00000 */
[----:B------:R-:W-:Y:S01]  /*26a0*/  FSEL R26, R26, R25, P1 ;  /* 0x000000191a1a7208 */ /* 0x000fe20000800000 */
[----:B-1----:R-:W-:Y:S01]  /*26b0*/  IMAD.MOV.U32 R25, RZ, RZ, R29 ;  /* 0x000000ffff197224 */ /* 0x002fe200078e001d */
[----:B------:R-:W-:Y:S01]  /*26c0*/  MOV R22, 0x2720 ;  /* 0x0000272000167802 */ /* 0x000fe20000000f00 */
[----:B0-----:R-:W-:Y:S02]  /*26d0*/  IMAD.MOV.U32 R30, RZ, RZ, 0x8 ;  /* 0x00000008ff1e7424 */ /* 0x001fe400078e00ff */
[----:B------:R-:W-:Y:S02]  /*26e0*/  IMAD.MOV.U32 R29, RZ, RZ, 0x1f ;  /* 0x0000001fff1d7424 */ /* 0x000fe400078e00ff */
[----:B------:R-:W-:Y:S02]  /*26f0*/  IMAD.MOV.U32 R28, RZ, RZ, -0x1 ;  /* 0xffffffffff1c7424 */ /* 0x000fe400078e00ff */
[----:B------:R-:W-:-:S02]  /*2700*/  IMAD.MOV.U32 R31, RZ, RZ, R26 ;  /* 0x000000ffff1f7224 */ /* 0x000fc400078e001a */
[----:B------:R-:W-:Y:S05]  /*2710*/  CALL.REL.NOINC `($__internal_16_$__cuda_sm70_shflsync_bfly_p) ;  /* 0x00000c6000007944 */ /* 0x000fea0003c00000 */
[----:B------:R-:W-:Y:S01]  /*2720*/  SEL R20, R20, R21, P1 ;  /* 0x0000001514147207 */ /* 0x000fe20000800000 */
[----:B-1----:R-:W-:Y:S01]  /*2730*/  IMAD.MOV.U32 R27, RZ, RZ, R29 ;  /* 0x000000ffff1b7224 */ /* 0x002fe200078e001d */
[----:B------:R-:W-:Y:S01]  /*2740*/  MOV R22, 0x27a0 ;  /* 0x000027a000167802 */ /* 0x000fe20000000f00 */
[----:B0-----:R-:W-:-:S02]  /*2750*/  IMAD.MOV.U32 R30, RZ, RZ, 0x8 ;  /* 0x00000008ff1e7424 */ /* 0x001fc400078e00ff */
[----:B------:R-:W-:Y:S02]  /*2760*/  IMAD.MOV.U32 R29, RZ, RZ, 0x1f ;  /* 0x0000001fff1d7424 */ /* 0x000fe400078e00ff */
[----:B------:R-:W-:Y:S02]  /*2770*/  IMAD.MOV.U32 R28, RZ, RZ, -0x1 ;  /* 0xffffffffff1c7424 */ /* 0x000fe400078e00ff */
[----:B------:R-:W-:Y:S02]  /*2780*/  IMAD.MOV.U32 R31, RZ, RZ, R20 ;  /* 0x000000ffff1f7224 */ /* 0x000fe400078e0014 */
[----:B------:R-:W-:Y:S05]  /*2790*/  CALL.REL.NOINC `($__internal_16_$__cuda_sm70_shflsync_bfly_p) ;  /* 0x00000be000007944 */ /* 0x000fea0003c00000 */
[----:B-1----:R-:W-:Y:S01]  /*27a0*/  IMAD.MOV.U32 R21, RZ, RZ, R29 ;  /* 0x000000ffff157224 */ /* 0x002fe200078e001d */
[----:B0-----:R-:W-:Y:S05]  /*27b0*/  BRA `(.L_x_860) ;  /* 0xffffe99000007947 */ /* 0x001fea000383ffff */
.L_x_831:
[----:B------:R-:W-:Y:S01]  /*27c0*/  IMAD.MOV.U32 R31, RZ, RZ, R24 ;  /* 0x000000ffff1f7224 */ /* 0x000fe200078e0018 */
[----:B------:R-:W-:Y:S01]  /*27d0*/  MOV R22, 0x2820 ;  /* 0x0000282000167802 */ /* 0x000fe20000000f00 */
[----:B------:R-:W-:Y:S02]  /*27e0*/  IMAD.MOV.U32 R30, RZ, RZ, 0x4 ;  /* 0x00000004ff1e7424 */ /* 0x000fe400078e00ff */
[----:B------:R-:W-:Y:S02]  /*27f0*/  IMAD.MOV.U32 R29, RZ, RZ, 0x1f ;  /* 0x0000001fff1d7424 */ /* 0x000fe400078e00ff */
[----:B------:R-:W-:-:S02]  /*2800*/  IMAD.MOV.U32 R28, RZ, RZ, -0x1 ;  /* 0xffffffffff1c7424 */ /* 0x000fc400078e00ff */
[----:B0-----:R-:W-:Y:S05]  /*2810*/  CALL.REL.NOINC `($__internal_16_$__cuda_sm70_shflsync_bfly_p) ;  /* 0x00000b6000007944 */ /* 0x001fea0003c00000 */
[----:B-1----:R-:W-:Y:S01]  /*2820*/  IMAD.MOV.U32 R25, RZ, RZ, R29 ;  /* 0x000000ffff197224 */ /* 0x002fe200078e001d */
[----:B0-----:R-:W-:Y:S05]  /*2830*/  BRA `(.L_x_861) ;  /* 0xffffe97000007947 */ /* 0x001fea000383ffff */
.L_x_832:
[----:B------:R-:W-:Y:S01]  /*2840*/  IMAD.MOV.U32 R31, RZ, RZ, R27 ;  /* 0x000000ffff1f7224 */ /* 0x000fe200078e001b */
[----:B------:R-:W-:Y:S01]  /*2850*/  MOV R22, 0x28a0 ;  /* 0x000028a000167802 */ /* 0x000fe20000000f00 */
[----:B------:R-:W-:-:S02]  /*2860*/  IMAD.MOV.U32 R30, RZ, RZ, 0x4 ;  /* 0x00000004ff1e7424 */ /* 0x000fc400078e00ff */
[----:B------:R-:W-:Y:S02]  /*2870*/  IMAD.MOV.U32 R29, RZ, RZ, 0x1f ;  /* 0x0000001fff1d7424 */ /* 0x000fe400078e00ff */
[----:B------:R-:W-:Y:S02]  /*2880*/  IMAD.MOV.U32 R28, RZ, RZ, -0x1 ;  /* 0xffffffffff1c7424 */ /* 0x000fe400078e00ff */
[----:B-12---:R-:W-:Y:S05]  /*2890*/  CALL.REL.NOINC `($__internal_16_$__cuda_sm70_shflsync_bfly_p) ;  /* 0x00000ae000007944 */ /* 0x006fea0003c00000 */
[----:B------:R-:W-:Y:S01]  /*28a0*/  SEL R21, R21, R20, P0 ;  /* 0x0000001415157207 */ /* 0x000fe20000000000 */
[----:B-1----:R-:W-:Y:S01]  /*28b0*/  IMAD.MOV.U32 R26, RZ, RZ, R29 ;  /* 0x000000ffff1a7224 */ /* 0x002fe200078e001d */
[----:B------:R-:W-:Y:S01]  /*28c0*/  MOV R22, 0x2920 ;  /* 0x0000292000167802 */ /* 0x000fe20000000f00 */
[----:B0-----:R-:W-:Y:S02]  /*28d0*/  IMAD.MOV.U32 R30, RZ, RZ, 0x4 ;  /* 0x00000004ff1e7424 */ /* 0x001fe400078e00ff */
[----:B------:R-:W-:Y:S02]  /*28e0*/  IMAD.MOV.U32 R29, RZ, RZ, 0x1f ;  /* 0x0000001fff1d7424 */ /* 0x000fe400078e00ff */
[----:B------:R-:W-:Y:S02]  /*28f0*/  IMAD.MOV.U32 R28, RZ, RZ, -0x1 ;  /* 0xffffffffff1c7424 */ /* 0x000fe400078e00ff */
[----:B------:R-:W-:-:S02]  /*2900*/  IMAD.MOV.U32 R31, RZ, RZ, R21 ;  /* 0x000000ffff1f7224 */ /* 0x000fc400078e0015 */
[----:B------:R-:W-:Y:S05]  /*2910*/  CALL.REL.NOINC `($__internal_16_$__cuda_sm70_shflsync_bfly_p) ;  /* 0x00000a6000007944 */ /* 0x000fea0003c00000 */
[----:B-1----:R-:W-:Y:S01]  /*2920*/  IMAD.MOV.U32 R20, RZ, RZ, R29 ;  /* 0x000000ffff147224 */ /* 0x002fe200078e001d */
[----:B0-----:R-:W-:Y:S05]  /*2930*/  BRA `(.L_x_862) ;  /* 0xffffe8c000007947 */ /* 0x001fea000383ffff */
.L_x_833:
[----:B------:R-:W-:Y:S01]  /*2940*/  IMAD.MOV.U32 R31, RZ, RZ, R24 ;  /* 0x000000ffff1f7224 */ /* 0x000fe200078e0018 */
[----:B------:R-:W-:Y:S01]  /*2950*/  MOV R22, 0x29a0 ;  /* 0x000029a000167802 */ /* 0x000fe20000000f00 */
[----:B------:R-:W-:-:S02]  /*2960*/  IMAD.MOV.U32 R30, RZ, RZ, 0x2 ;  /* 0x00000002ff1e7424 */ /* 0x000fc400078e00ff */
[----:B------:R-:W-:Y:S02]  /*2970*/  IMAD.MOV.U32 R29, RZ, RZ, 0x1f ;  /* 0x0000001fff1d7424 */ /* 0x000fe400078e00ff */
[----:B------:R-:W-:Y:S02]  /*2980*/  IMAD.MOV.U32 R28, RZ, RZ, -0x1 ;  /* 0xffffffffff1c7424 */ /* 0x000fe400078e00ff */
[----:B0--3--:R-:W-:Y:S05]  /*2990*/  CALL.REL.NOINC `($__internal_16_$__cuda_sm70_shflsync_bfly_p) ;  /* 0x000009e000007944 */ /* 0x009fea0003c00000 */
        /* <DEDUP_REMOVED lines=18> */
.L_x_834:
[----:B------:R-:W-:Y:S01]  /*2ac0*/  IMAD.MOV.U32 R31, RZ, RZ, R24 ;  /* 0x000000ffff1f7224 */ /* 0x000fe200078e0018 */
[----:B------:R-:W-:Y:S01]  /*2ad0*/  MOV R22, 0x2b20 ;  /* 0x00002b2000167802 */ /* 0x000fe20000000f00 */
[----:B------:R-:W-:Y:S02]  /*2ae0*/  IMAD.MOV.U32 R30, RZ, RZ, 0x1 ;  /* 0x00000001ff1e7424 */ /* 0x000fe400078e00ff */
[----:B------:R-:W-:Y:S02]  /*2af0*/  IMAD.MOV.U32 R29, RZ, RZ, 0x1f ;  /* 0x0000001fff1d7424 */ /* 0x000fe400078e00ff */
[----:B------:R-:W-:-:S02]  /*2b00*/  IMAD.MOV.U32 R28, RZ, RZ, -0x1 ;  /* 0xffffffffff1c7424 */ /* 0x000fc400078e00ff */
[----:B--2---:R-:W-:Y:S05]  /*2b10*/  CALL.REL.NOINC `($__internal_16_$__cuda_sm70_shflsync_bfly_p) ;  /* 0x0000086000007944 */ /* 0x004fea0003c00000 */
[----:B-1----:R-:W-:Y:S01]  /*2b20*/  IMAD.MOV.U32 R25, RZ, RZ, R29 ;  /* 0x000000ffff197224 */ /* 0x002fe200078e001d */
[----:B0-----:R-:W-:Y:S05]  /*2b30*/  BRA `(.L_x_864) ;  /* 0xffffe7e000007947 */ /* 0x001fea000383ffff */
.L_x_835:
[----:B------:R-:W-:Y:S01]  /*2b40*/  IMAD.MOV.U32 R31, RZ, RZ, R26 ;  /* 0x000000ffff1f7224 */ /* 0x000fe200078e001a */
[----:B------:R-:W-:Y:S01]  /*2b50*/  MOV R22, 0x2ba0 ;  /* 0x00002ba000167802 */ /* 0x000fe20000000f00 */
[----:B------:R-:W-:-:S02]  /*2b60*/  IMAD.MOV.U32 R30, RZ, RZ, 0x1 ;  /* 0x00000001ff1e7424 */ /* 0x000fc400078e00ff */
[----:B------:R-:W-:Y:S02]  /*2b70*/  IMAD.MOV.U32 R29, RZ, RZ, 0x1f ;  /* 0x0000001fff1d7424 */ /* 0x000fe400078e00ff */
[----:B------:R-:W-:Y:S02]  /*2b80*/  IMAD.MOV.U32 R28, RZ, RZ, -0x1 ;  /* 0xffffffffff1c7424 */ /* 0x000fe400078e00ff */
[----:B01----:R-:W-:Y:S05]  /*2b90*/  CALL.REL.NOINC `($__internal_16_$__cuda_sm70_shflsync_bfly_p) ;  /* 0x000007e000007944 */ /* 0x003fea0003c00000 */
[----:B0-----:R-:W-:Y:S01]  /*2ba0*/  SEL R31, R21, R20, P0 ;  /* 0x00000014151f7207 */ /* 0x001fe20000000000 */
[----:B-1----:R-:W-:Y:S01]  /*2bb0*/  IMAD.MOV.U32 R21, RZ, RZ, R29 ;  /* 0x000000ffff157224 */ /* 0x002fe200078e001d */
[----:B------:R-:W-:Y:S01]  /*2bc0*/  MOV R22, 0x2c10 ;  /* 0x00002c1000167802 */ /* 0x000fe20000000f00 */
[----:B------:R-:W-:Y:S02]  /*2bd0*/  IMAD.MOV.U32 R30, RZ, RZ, 0x1 ;  /* 0x00000001ff1e7424 */ /* 0x000fe400078e00ff */
[----:B------:R-:W-:Y:S02]  /*2be0*/  IMAD.MOV.U32 R29, RZ, RZ, 0x1f ;  /* 0x0000001fff1d7424 */ /* 0x000fe400078e00ff */
[----:B------:R-:W-:Y:S02]  /*2bf0*/  IMAD.MOV.U32 R28, RZ, RZ, -0x1 ;  /* 0xffffffffff1c7424 */ /* 0x000fe400078e00ff */
[----:B------:R-:W-:Y:S05]  /*2c00*/  CALL.REL.NOINC `($__internal_16_$__cuda_sm70_shflsync_bfly_p) ;  /* 0x0000077000007944 */ /* 0x000fea0003c00000 */
[----:B-1----:R-:W-:Y:S01]  /*2c10*/  IMAD.MOV.U32 R20, RZ, RZ, R29 ;  /* 0x000000ffff147224 */ /* 0x002fe200078e001d */
[----:B0-----:R-:W-:Y:S05]  /*2c20*/  BRA `(.L_x_865) ;  /* 0xffffe74000007947 */ /* 0x001fea000383ffff */
.L_x_842:
[----:B------:R-:W-:Y:S01]  /*2c30*/  IMAD.MOV.U32 R31, RZ, RZ, R27 ;  /* 0x000000ffff1f7224 */ /* 0x000fe200078e001b */
[----:B------:R-:W-:Y:S01]  /*2c40*/  MOV R22, 0x2c90 ;  /* 0x00002c9000167802 */ /* 0x000fe20000000f00 */
[----:B------:R-:W-:-:S02]  /*2c50*/  IMAD.MOV.U32 R30, RZ, RZ, 0x10 ;  /* 0x00000010ff1e7424 */ /* 0x000fc400078e00ff */
[----:B------:R-:W-:Y:S02]  /*2c60*/  IMAD.MOV.U32 R29, RZ, RZ, 0x1f ;  /* 0x0000001fff1d7424 */ /* 0x000fe400078e00ff */
[----:B------:R-:W-:Y:S02]  /*2c70*/  IMAD.MOV.U32 R28, RZ, RZ, -0x1 ;  /* 0xffffffffff1c7424 */ /* 0x000fe400078e00ff */
[----:B------:R-:W-:Y:S05]  /*2c80*/  CALL.REL.NOINC `($__internal_16_$__cuda_sm70_shflsync_bfly_p) ;  /* 0x000006f000007944 */ /* 0x000fea0003c00000 */
[----:B-1----:R-:W-:Y:S01]  /*2c90*/  IMAD.MOV.U32 R20, RZ, RZ, R29 ;  /* 0x000000ffff147224 */ /* 0x002fe200078e001d */
[----:B0-----:R-:W-:Y:S05]  /*2ca0*/  BRA `(.L_x_866) ;  /* 0xffffee2000007947 */ /* 0x001fea000383ffff */
.L_x_843:
[----:B------:R-:W-:Y:S01]  /*2cb0*/  IMAD.MOV.U32 R31, RZ, RZ, R21 ;  /* 0x000000ffff1f7224 */ /* 0x000fe200078e0015 */
[----:B------:R-:W-:Y:S01]  /*2cc0*/  MOV R22, 0x2d10 ;  /* 0x00002d1000167802 */ /* 0x000fe20000000f00 */
[----:B------:R-:W-:Y:S02]  /*2cd0*/  IMAD.MOV.U32 R30, RZ, RZ, 0x10 ;  /* 0x00000010ff1e7424 */ /* 0x000fe400078e00ff */
[----:B------:R-:W-:Y:S02]  /*2ce0*/  IMAD.MOV.U32 R29, RZ, RZ, 0x1f ;  /* 0x0000001fff1d7424 */ /* 0x000fe400078e00ff */
[----:B------:R-:W-:Y:S02]  /*2cf0*/  IMAD.MOV.U32 R28, RZ, RZ, -0x1 ;  /* 0xffffffffff1c7424 */ /* 0x000fe400078e00ff */
[----:B01----:R-:W-:Y:S05]  /*2d00*/  CALL.REL.NOINC `($__internal_16_$__cuda_sm70_shflsync_bfly_p) ;  /* 0x0000067000007944 */ /* 0x003fea0003c00000 */
[----:B-1----:R-:W-:Y:S01]  /*2d10*/  IMAD.MOV.U32 R24, RZ, RZ, R29 ;  /* 0x000000ffff187224 */ /* 0x002fe200078e001d */
[----:B------:R-:W-:Y:S01]  /*2d20*/  MOV R22, 0x2d80 ;  /* 0x00002d8000167802 */ /* 0x000fe20000000f00 */
[----:B0-----:R-:W-:-:S02]  /*2d30*/  IMAD.MOV.U32 R31, RZ, RZ, R25 ;  /* 0x000000ffff1f7224 */ /* 0x001fc400078e0019 */
[----:B------:R-:W-:Y:S02]  /*2d40*/  IMAD.MOV.U32 R30, RZ, RZ, 0x10 ;  /* 0x00000010ff1e7424 */ /* 0x000fe400078e00ff */
[----:B------:R-:W-:Y:S02]  /*2d50*/  IMAD.MOV.U32 R29, RZ, RZ, 0x1f ;  /* 0x0000001fff1d7424 */ /* 0x000fe400078e00ff */
[----:B------:R-:W-:Y:S02]  /*2d60*/  IMAD.MOV.U32 R28, RZ, RZ, -0x1 ;  /* 0xffffffffff1c7424 */ /* 0x000fe400078e00ff */
[----:B------:R-:W-:Y:S05]  /*2d70*/  CALL.REL.NOINC `($__internal_16_$__cuda_sm70_shflsync_bfly_p) ;  /* 0x0000060000007944 */ /* 0x000fea0003c00000 */
[----:B-1----:R-:W-:Y:S01]  /*2d80*/  IMAD.MOV.U32 R26, RZ, RZ, R29 ;  /* 0x000000ffff1a7224 */ /* 0x002fe200078e001d */
[----:B0-----:R-:W-:Y:S05]  /*2d90*/  BRA `(.L_x_867) ;  /* 0xffffed6000007947 */ /* 0x001fea000383ffff */
.L_x_844:
[----:B------:R-:W-:Y:S01]  /*2da0*/  IMAD.MOV.U32 R31, RZ, RZ, R20 ;  /* 0x000000ffff1f7224 */ /* 0x000fe200078e0014 */
[----:B------:R-:W-:Y:S01]  /*2db0*/  MOV R22, 0x2e00 ;  /* 0x00002e0000167802 */ /* 0x000fe20000000f00 */
[----:B------:R-:W-:Y:S02]  /*2dc0*/  IMAD.MOV.U32 R30, RZ, RZ, 0x8 ;  /* 0x00000008ff1e7424 */ /* 0x000fe400078e00ff */
[----:B------:R-:W-:Y:S02]  /*2dd0*/  IMAD.MOV.U32 R29, RZ, RZ, 0x1f ;  /* 0x0000001fff1d7424 */ /* 0x000fe400078e00ff */
[----:B------:R-:W-:-:S02]  /*2de0*/  IMAD.MOV.U32 R28, RZ, RZ, -0x1 ;  /* 0xffffffffff1c7424 */ /* 0x000fc400078e00ff */
[----:B0-23--:R-:W-:Y:S05]  /*2df0*/  CALL.REL.NOINC `($__internal_16_$__cuda_sm70_shflsync_bfly_p) ;  /* 0x0000058000007944 */ /* 0x00dfea0003c00000 */
[----:B------:R-:W-:Y:S01]  /*2e00*/  FSEL R24, R24, R21, P1 ;  /* 0x0000001518187208 */ /* 0x000fe20000800000 */
[----:B-1----:R-:W-:Y:S01]  /*2e10*/  IMAD.MOV.U32 R21, RZ, RZ, R29 ;  /* 0x000000ffff157224 */ /* 0x002fe200078e001d */
[----:B------:R-:W-:Y:S01]  /*2e20*/  MOV R22, 0x2e80 ;  /* 0x00002e8000167802 */ /* 0x000fe20000000f00 */
[----:B0-----:R-:W-:-:S02]  /*2e30*/  IMAD.MOV.U32 R30, RZ, RZ, 0x8 ;  /* 0x00000008ff1e7424 */ /* 0x001fc400078e00ff */
[----:B------:R-:W-:Y:S02]  /*2e40*/  IMAD.MOV.U32 R29, RZ, RZ, 0x1f ;  /* 0x0000001fff1d7424 */ /* 0x000fe400078e00ff */
[----:B------:R-:W-:Y:S02]  /*2e50*/  IMAD.MOV.U32 R28, RZ, RZ, -0x1 ;  /* 0xffffffffff1c7424 */ /* 0x000fe400078e00ff */
[----:B------:R-:W-:Y:S02]  /*2e60*/  IMAD.MOV.U32 R31, RZ, RZ, R24 ;  /* 0x000000ffff1f7224 */ /* 0x000fe400078e0018 */
[----:B------:R-:W-:Y:S05]  /*2e70*/  CALL.REL.NOINC `($__internal_16_$__cuda_sm70_shflsync_bfly_p) ;  /* 0x0000050000007944 */ /* 0x000fea0003c00000 */
[----:B------:R-:W-:Y:S01]  /*2e80*/  SEL R26, R26, R25, P1 ;  /* 0x000000191a1a7207 */ /* 0x000fe20000800000 */
[----:B-1----:R-:W-:Y:S01]  /*2e90*/  IMAD.MOV.U32 R27, RZ, RZ, R29 ;  /* 0x000000ffff1b7224 */ /* 0x002fe200078e001d */
[----:B------:R-:W-:Y:S01]  /*2ea0*/  MOV R22, 0x2f00 ;  /* 0x00002f0000167802 */ /* 0x000fe20000000f00 */
[----:B0-----:R-:W-:Y:S02]  /*2eb0*/  IMAD.MOV.U32 R30, RZ, RZ, 0x8 ;  /* 0x00000008ff1e7424 */ /* 0x001fe400078e00ff */
[----:B------:R-:W-:Y:S02]  /*2ec0*/  IMAD.MOV.U32 R29, RZ, RZ, 0x1f ;  /* 0x0000001fff1d7424 */ /* 0x000fe400078e00ff */
[----:B------:R-:W-:-:S02]  /*2ed0*/  IMAD.MOV.U32 R28, RZ, RZ, -0x1 ;  /* 0xffffffffff1c7424 */ /* 0x000fc400078e00ff */
[----:B------:R-:W-:Y:S02]  /*2ee0*/  IMAD.MOV.U32 R31, RZ, RZ, R26 ;  /* 0x000000ffff1f7224 */ /* 0x000fe400078e001a */
[----:B------:R-:W-:Y:S05]  /*2ef0*/  CALL.REL.NOINC `($__internal_16_$__cuda_sm70_shflsync_bfly_p) ;  /* 0x0000048000007944 */ /* 0x000fea0003c00000 */
[----:B-1----:R-:W-:Y:S01]  /*2f00*/  IMAD.MOV.U32 R25, RZ, RZ, R29 ;  /* 0x000000ffff197224 */ /* 0x002fe200078e001d */
[----:B0-----:R-:W-:Y:S05]  /*2f10*/  BRA `(.L_x_868) ;  /* 0xffffeca000007947 */ /* 0x001fea000383ffff */
.L_x_845:
[----:B------:R-:W-:Y:S01]  /*2f20*/  IMAD.MOV.U32 R31, RZ, RZ, R20 ;  /* 0x000000ffff1f7224 */ /* 0x000fe200078e0014 */
[----:B------:R-:W-:Y:S01]  /*2f30*/  MOV R22, 0x2f80 ;  /* 0x00002f8000167802 */ /* 0x000fe20000000f00 */
[----:B------:R-:W-:Y:S02]  /*2f40*/  IMAD.MOV.U32 R30, RZ, RZ, 0x4 ;  /* 0x00000004ff1e7424 */ /* 0x000fe400078e00ff */
[----:B------:R-:W-:Y:S02]  /*2f50*/  IMAD.MOV.U32 R29, RZ, RZ, 0x1f ;  /* 0x0000001fff1d7424 */ /* 0x000fe400078e00ff */
[----:B------:R-:W-:Y:S02]  /*2f60*/  IMAD.MOV.U32 R28, RZ, RZ, -0x1 ;  /* 0xffffffffff1c7424 */ /* 0x000fe400078e00ff */
[----:B0-----:R-:W-:Y:S05]  /*2f70*/  CALL.REL.NOINC `($__internal_16_$__cuda_sm70_shflsync_bfly_p) ;  /* 0x0000040000007944 */ /* 0x001fea0003c00000 */
[----:B-1----:R-:W-:Y:S01]  /*2f80*/  IMAD.MOV.U32 R21, RZ, RZ, R29 ;  /* 0x000000ffff157224 */ /* 0x002fe200078e001d */
[----:B0-----:R-:W-:Y:S05]  /*2f90*/  BRA `(.L_x_869) ;  /* 0xffffec8000007947 */ /* 0x001fea000383ffff */
.L_x_846:
        /* <DEDUP_REMOVED lines=16> */
.L_x_847:
        /* <DEDUP_REMOVED lines=24> */
.L_x_848:
        /* <DEDUP_REMOVED lines=8> */
.L_x_849:
[----:B------:R-:W-:Y:S01]  /*32a0*/  IMAD.MOV.U32 R31, RZ, RZ, R27 ;  /* 0x000000ffff1f7224 */ /* 0x000fe200078e001b */
[----:B------:R-:W-:Y:S01]  /*32b0*/  MOV R22, 0x3300 ;  /* 0x0000330000167802 */ /* 0x000fe20000000f00 */
[----:B------:R-:W-:-:S02]  /*32c0*/  IMAD.MOV.U32 R30, RZ, RZ, 0x1 ;  /* 0x00000001ff1e7424 */ /* 0x000fc400078e00ff */
[----:B------:R-:W-:Y:S02]  /*32d0*/  IMAD.MOV.U32 R29, RZ, RZ, 0x1f ;  /* 0x0000001fff1d7424 */ /* 0x000fe400078e00ff */
[----:B------:R-:W-:Y:S02]  /*32e0*/  IMAD.MOV.U32 R28, RZ, RZ, -0x1 ;  /* 0xffffffffff1c7424 */ /* 0x000fe400078e00ff */
[----:B01----:R-:W-:Y:S05]  /*32f0*/  CALL.REL.NOINC `($__internal_16_$__cuda_sm70_shflsync_bfly_p) ;  /* 0x0000008000007944 */ /* 0x003fea0003c00000 */
[----:B-1----:R-:W-:Y:S01]  /*3300*/  IMAD.MOV.U32 R24, RZ, RZ, R29 ;  /* 0x000000ffff187224 */ /* 0x002fe200078e001d */
[----:B0-----:R-:W-:Y:S01]  /*3310*/  SEL R31, R25, R26, P0 ;  /* 0x0000001a191f7207 */ /* 0x001fe20000000000 */
[----:B------:R-:W-:Y:S01]  /*3320*/  IMAD.MOV.U32 R30, RZ, RZ, 0x1 ;  /* 0x00000001ff1e7424 */ /* 0x000fe200078e00ff */
[----:B------:R-:W-:Y:S01]  /*3330*/  MOV R22, 0x3370 ;  /* 0x0000337000167802 */ /* 0x000fe20000000f00 */
[----:B------:R-:W-:Y:S02]  /*3340*/  IMAD.MOV.U32 R29, RZ, RZ, 0x1f ;  /* 0x0000001fff1d7424 */ /* 0x000fe400078e00ff */
[----:B------:R-:W-:Y:S02]  /*3350*/  IMAD.MOV.U32 R28, RZ, RZ, -0x1 ;  /* 0xffffffffff1c7424 */ /* 0x000fe400078e00ff */
[----:B------:R-:W-:Y:S05]  /*3360*/  CALL.REL.NOINC `($__internal_16_$__cuda_sm70_shflsync_bfly_p) ;  /* 0x0000001000007944 */ /* 0x000fea0003c00000 */
[----:B01----:R-:W-:Y:S05]  /*3370*/  BRA `(.L_x_873) ;  /* 0xffffea6000007947 */ /* 0x003fea000383ffff */
        .weak           $__internal_16_$__cuda_sm70_shflsync_bfly_p
        .type           $__internal_16_$__cuda_sm70_shflsync_bfly_p,@function
        .size           $__internal_16_$__cuda_sm70_shflsync_bfly_p,(.L_x_10960 - $__internal_16_$__cuda_sm70_shflsync_bfly_p)
$__internal_16_$__cuda_sm70_shflsync_bfly_p:
[----:B------:R-:W-:Y:S01]  /*3380*/  IMAD.MOV.U32 R23, RZ, RZ, 0x0 ;  /* 0x00000000ff177424 */ /* 0x000fe200078e00ff */
[----:B------:R-:W-:Y:S04]  /*3390*/  WARPSYNC R28 ;  /* 0x0000001c00007348 */ /* 0x000fe80003800000 */
[----:B------:R0:W1:Y:S01]  /*33a0*/  SHFL.BFLY PT, R29, R31, R30, R29 ;  /* 0x0c00001e1f1d7389 */ /* 0x00006200000e001d */
[----:B------:R-:W-:Y:S05]  /*33b0*/  RET.REL.NODEC R22 `(_ZN4vllm3moe10topkGatingILi16ELi512ELi4ELi16ELi32Ej13__nv_bfloat16LNS0_11ScoringFuncE1EEEvPKT5_PKbPfiPT4_PiiiibPKf) ;  /* 0xffffcc4016007950 */ /* 0x000fea0003c3ffff */
.L_x_874:
        /* <DEDUP_REMOVED lines=12> */
.L_x_10960:


//--------------------- .text._ZN4vllm3moe10topkGatingILi8ELi256ELi4ELi16ELi32Ej13__nv_bfloat16LNS0_11ScoringFuncE1EEEvPKT5_PKbPfiPT4_PiiiibPKf --------------------------
	.section	.text._ZN4vllm3moe10topkGatingILi8ELi256ELi4ELi16ELi32Ej13__nv_bfloat16LNS0_11ScoringFuncE1EEEvPKT5_PKbPfiPT4_PiiiibPKf,"ax",@progbits
	.sectioninfo	@"SHI_REGISTERS=32"
	.align	128
        .global         _ZN4vllm3moe10topkGatingILi8ELi256ELi4ELi16ELi32Ej13__nv_bfloat16LNS0_11ScoringFuncE1EEEvPKT5_PKbPfiPT4_PiiiibPKf
        .type           _ZN4vllm3moe10topkGatingILi8ELi256ELi4ELi16ELi32Ej13__nv_bfloat16LNS0_11ScoringFuncE1EEEvPKT5_PKbPfiPT4_PiiiibPKf,@function
        .size           _ZN4vllm3moe10topkGatingILi8ELi256ELi4ELi16ELi32Ej13__nv_bfloat16LNS0_11ScoringFuncE1EEEvPKT5_PKbPfiPT4_PiiiibPKf,(.L_x_10961 - _ZN4vllm3moe10topkGatingILi8ELi256ELi4ELi16ELi32Ej13__nv_bfloat16LNS0_11ScoringFuncE1EEEvPKT5_PKbPfiPT4_PiiiibPKf)
        .other          _ZN4vllm3moe10topkGatingILi8ELi256ELi4ELi16ELi32Ej13__nv_bfloat16LNS0_11ScoringFuncE1EEEvPKT5_PKbPfiPT4_PiiiibPKf,@"STO_CUDA_ENTRY STV_DEFAULT"
_ZN4vllm3moe10topkGatingILi8ELi256ELi4ELi16ELi32Ej13__nv_bfloat16LNS0_11ScoringFuncE1EEEvPKT5_PKbPfiPT4_PiiiibPKf:
.text._ZN4vllm3moe10topkGatingILi8ELi256ELi4ELi16ELi32Ej13__nv_bfloat16LNS0_11ScoringFuncE1EEEvPKT5_PKbPfiPT4_PiiiibPKf:
        /* <DEDUP_REMOVED lines=107> */
.L_x_875:
[----:B------:R0:W-:Y:S04]  /*06b0*/  STL.128 [R1], R4 ;  /* 0x0000000401007387 */ /* 0x0001e80000100c00 */
[----:B------:R0:W-:Y:S02]  /*06c0*/  STL.128 [R1+0x10], R8 ;  /* 0x0000100801007387 */ /* 0x0001e40000100c00 */
.L_x_876:
        /* <DEDUP_REMOVED lines=9> */
.L_x_892:
        /* <DEDUP_REMOVED lines=33> */
.L_x_909:
[----:B------:R-:W-:Y:S05]  /*0970*/  BRA.DIV ~URZ, `(.L_x_880) ;  /* 0x000012c27f007947 */ /* 0x000fea000b800000 */
[----:B------:R2:W3:Y:S04]  /*0980*/  SHFL.BFLY PT, R18, R17, 0x10, 0x1f ;  /* 0x0e001f0011127f89 */ /* 0x0004e800000e0000 */
[----:B------:R2:W4:Y:S02]  /*0990*/  SHFL.BFLY PT, R12, R13, 0x10, 0x1f ;  /* 0x0e001f000d0c7f89 */ /* 0x00052400000e0000 */
.L_x_910:
        /* <DEDUP_REMOVED lines=12> */
.L_x_911:
[----:B--2---:R-:W-:-:S13]  /*0a60*/  FSETP.GEU.FTZ.AND P1, PT, R16, R17, PT ;  /* 0x000000111000720b */ /* 0x004fda0003f3e000 */
[----:B------:R-:W-:-:S04]  /*0a70*/  @P1 FSETP.NEU.FTZ.AND P2, PT, R16, R17, PT ;  /* 0x000000111000120b */ /* 0x000fc80003f5d000 */
[----:B---3--:R-:W-:-:S13]  /*0a80*/  @P1 ISETP.LT.AND P0, PT, R13, R12, !P2 ;  /* 0x0000000c0d00120c */ /* 0x008fda0005701270 */
[----:B-1----:R-:W-:Y:S01]  /*0a90*/  FSEL R16, R17, R16, P0 ;  /* 0x0000001011107208 */ /* 0x002fe20000000000 */
[----:B------:R-:W-:Y:S05]  /*0aa0*/  BRA.DIV ~URZ, `(.L_x_882) ;  /* 0x000014027f007947 */ /* 0x000fea000b800000 */
[----:B------:R1:W2:Y:S02]  /*0ab0*/  SHFL.BFLY PT, R17, R16, 0x4, 0x1f ;  /* 0x0c801f0010117f89 */ /* 0x0002a400000e0000 */
.L_x_912:
[----:B0-----:R-:W-:Y:S01]  /*0ac0*/  FSEL R19, R19, R18, P0 ;  /* 0x0000001213137208 */ /* 0x001fe20000000000 */
[----:B------:R-:W-:Y:S05]  /*0ad0*/  BRA.DIV ~URZ, `(.L_x_883) ;  /* 0x000014527f007947 */ /* 0x000fea000b800000 */
[----:B------:R-:W-:Y:S01]  /*0ae0*/  SEL R13, R13, R12, P0 ;  /* 0x0000000c0d0d7207 */ /* 0x000fe20000000000 */
[----:B------:R0:W3:Y:S04]  /*0af0*/  SHFL.BFLY PT, R18, R19, 0x4, 0x1f ;  /* 0x0c801f0013127f89 */ /* 0x0000e800000e0000 */
[----:B------:R0:W4:Y:S02]  /*0b00*/  SHFL.BFLY PT, R12, R13, 0x4, 0x1f ;  /* 0x0c801f000d0c7f89 */ /* 0x00012400000e0000 */
.L_x_913:
        /* <DEDUP_REMOVED lines=12> */
.L_x_914:
[----:B-1----:R-:W-:-:S13]  /*0bd0*/  FSETP.GEU.FTZ.AND P1, PT, R16, R17, PT ;  /* 0x000000111000720b */ /* 0x002fda0003f3e000 */
[----:B------:R-:W-:-:S04]  /*0be0*/  @P1 FSETP.NEU.FTZ.AND P2, PT, R16, R17, PT ;  /* 0x000000111000120b */ /* 0x000fc80003f5d000 */
[----:B---3--:R-:W-:-:S13]  /*0bf0*/  @P1 ISETP.LT.AND P0, PT, R13, R12, !P2 ;  /* 0x0000000c0d00120c */ /* 0x008fda0005701270 */
[----:B0-----:R-:W-:Y:S01]  /*0c00*/  FSEL R16, R17, R16, P0 ;  /* 0x0000001011107208 */ /* 0x001fe20000000000 */
[----:B------:R-:W-:Y:S05]  /*0c10*/  BRA.DIV ~URZ, `(.L_x_885) ;  /* 0x000015927f007947 */ /* 0x000fea000b800000 */
[----:B------:R0:W1:Y:S02]  /*0c20*/  SHFL.BFLY PT, R17, R16, 0x1, 0x1f ;  /* 0x0c201f0010117f89 */ /* 0x00006400000e0000 */
.L_x_915:
[----:B--2---:R-:W-:Y:S01]  /*0c30*/  FSEL R18, R18, R19, P0 ;  /* 0x0000001312127208 */ /* 0x004fe20000000000 */
[----:B------:R-:W-:Y:S05]  /*0c40*/  BRA.DIV ~URZ, `(.L_x_886) ;  /* 0x000015e27f007947 */ /* 0x000fea000b800000 */
[----:B------:R-:W-:Y:S02]  /*0c50*/  SEL R26, R13, R12, P0 ;  /* 0x0000000c0d1a7207 */ /* 0x000fe40000000000 */
[----:B------:R2:W3:Y:S04]  /*0c60*/  SHFL.BFLY PT, R13, R18, 0x1, 0x1f ;  /* 0x0c201f00120d7f89 */ /* 0x0004e800000e0000 */
[----:B------:R2:W4:Y:S02]  /*0c70*/  SHFL.BFLY PT, R24, R26, 0x1, 0x1f ;  /* 0x0c201f001a187f89 */ /* 0x00052400000e0000 */
.L_x_916:
        /* <DEDUP_REMOVED lines=15> */
[----:B------:R-:W-:Y:S01]  /*0d70*/  ISETP.LT.AND P0, PT, R26, c[0x0][0x198], P0 ;  /* 0x000066001a007a0c */ /* 0x000fe20000701270 */
[----:B------:R-:W-:Y:S01]  /*0d80*/  IMAD R29, R22, c[0x0][0x178], R21 ;  /* 0x00005e00161d7a24 */ /* 0x000fe200078e0215 */
[----:B------:R-:W-:Y:S01]  /*0d90*/  IADD3 R18, R26, -c[0x0][0x194], RZ ;  /* 0x800065001a127a10 */ /* 0x000fe20007ffe0ff */
[----:B------:R-:W-:Y:S01]  /*0da0*/  IMAD.WIDE R12, R17, R16, c[0x0][0x170] ;  /* 0x00005c00110c7625 */ /* 0x000fe200078e0210 */
[----:B------:R-:W-:-:S03]  /*0db0*/  ISETP.NE.AND P0, PT, R14, RZ, P0 ;  /* 0x000000ff0e00720c */ /* 0x000fc60000705270 */
[CC--:B------:R-:W-:Y:S01]  /*0dc0*/  IMAD.WIDE R14, R17.reuse, R16.reuse, c[0x0][0x180] ;  /* 0x00006000110e7625 */ /* 0x0c0fe200078e0210 */
[----:B------:R-:W-:Y:S01]  /*0dd0*/  SEL R27, R18, 0x100, P0 ;  /* 0x00000100121b7807 */ /* 0x000fe20000000000 */
[----:B------:R0:W-:Y:S02]  /*0de0*/  STG.E [R12.64], R25 ;  /* 0x000000190c007986 */ /* 0x0001e4000c101906 */
[----:B------:R-:W-:Y:S02]  /*0df0*/  IMAD.WIDE R16, R17, R16, c[0x0][0x188] ;  /* 0x0000620011107625 */ /* 0x000fe400078e0210 */
[----:B------:R0:W-:Y:S02]  /*0e00*/  STG.E [R14.64], R27 ;  /* 0x0000001b0e007986 */ /* 0x0001e4000c101906 */
[----:B------:R-:W-:Y:S02]  /*0e10*/  FADD.FTZ R20, R20, R25 ;  /* 0x0000001914147221 */ /* 0x000fe40000010000 */
[----:B------:R0:W-:Y:S04]  /*0e20*/  STG.E [R16.64], R29 ;  /* 0x0000001d10007986 */ /* 0x0001e8000c101906 */
.L_x_888:
[----:B------:R-:W-:Y:S05]  /*0e30*/  BSYNC B1 ;  /* 0x0000000000017941 */ /* 0x000fea0003800000 */
.L_x_887:
        /* <DEDUP_REMOVED lines=20> */
.L_x_891:
[----:B------:R-:W-:Y:S05]  /*0f80*/  BSYNC B1 ;  /* 0x0000000000017941 */ /* 0x000fea0003800000 */
.L_x_890:
[----:B0-----:R-:W-:Y:S05]  /*0f90*/  BRA `(.L_x_892) ;  /* 0xfffff7c000007947 */ /* 0x001fea000383ffff */
.L_x_878:
[----:B------:R-:W-:Y:S02]  /*0fa0*/  IMAD.MOV.U32 R22, RZ, RZ, RZ ;  /* 0x000000ffff167224 */ /* 0x000fe400078e00ff */
.L_x_905:
        /* <DEDUP_REMOVED lines=33> */
.L_x_917:
[----:B------:R-:W-:Y:S05]  /*11c0*/  BRA.DIV ~URZ, `(.L_x_894) ;  /* 0x000011c27f007947 */ /* 0x000fea000b800000 */
[----:B------:R2:W3:Y:S04]  /*11d0*/  SHFL.BFLY PT, R18, R13, 0x10, 0x1f ;  /* 0x0e001f000d127f89 */ /* 0x0004e800000e0000 */
[----:B------:R2:W4:Y:S02]  /*11e0*/  SHFL.BFLY PT, R19, R16, 0x10, 0x1f ;  /* 0x0e001f0010137f89 */ /* 0x00052400000e0000 */
.L_x_918:
        /* <DEDUP_REMOVED lines=12> */
.L_x_919:
[----:B-1----:R-:W-:-:S13]  /*12b0*/  FSETP.GEU.FTZ.AND P1, PT, R12, R17, PT ;  /* 0x000000110c00720b */ /* 0x002fda0003f3e000 */
[----:B------:R-:W-:-:S04]  /*12c0*/  @P1 FSETP.NEU.FTZ.AND P2, PT, R12, R17, PT ;  /* 0x000000110c00120b */ /* 0x000fc80003f5d000 */
[----:B---3--:R-:W-:-:S13]  /*12d0*/  @P1 ISETP.LT.AND P0, PT, R16, R19, !P2 ;  /* 0x000000131000120c */ /* 0x008fda0005701270 */
[----:B0-----:R-:W-:Y:S01]  /*12e0*/  FSEL R12, R17, R12, P0 ;  /* 0x0000000c110c7208 */ /* 0x001fe20000000000 */
[----:B------:R-:W-:Y:S05]  /*12f0*/  BRA.DIV ~URZ, `(.L_x_896) ;  /* 0x000013027f007947 */ /* 0x000fea000b800000 */
[----:B------:R0:W1:Y:S02]  /*1300*/  SHFL.BFLY PT, R17, R12, 0x4, 0x1f ;  /* 0x0c801f000c117f89 */ /* 0x00006400000e0000 */
.L_x_920:
[----:B--2---:R-:W-:Y:S01]  /*1310*/  FSEL R13, R13, R18, P0 ;  /* 0x000000120d0d7208 */ /* 0x004fe20000000000 */
[----:B------:R-:W-:Y:S05]  /*1320*/  BRA.DIV ~URZ, `(.L_x_897) ;  /* 0x000013527f007947 */ /* 0x000fea000b800000 */
[----:B------:R-:W-:Y:S01]  /*1330*/  SEL R19, R16, R19, P0 ;  /* 0x0000001310137207 */ /* 0x000fe20000000000 */
[----:B------:R2:W3:Y:S04]  /*1340*/  SHFL.BFLY PT, R18, R13, 0x4, 0x1f ;  /* 0x0c801f000d127f89 */ /* 0x0004e800000e0000 */
[----:B------:R2:W4:Y:S02]  /*1350*/  SHFL.BFLY PT, R16, R19, 0x4, 0x1f ;  /* 0x0c801f0013107f89 */ /* 0x00052400000e0000 */
.L_x_921:
        /* <DEDUP_REMOVED lines=12> */
.L_x_922:
[----:B-1----:R-:W-:-:S13]  /*1420*/  FSETP.GEU.FTZ.AND P1, PT, R12, R17, PT ;  /* 0x000000110c00720b */ /* 0x002fda0003f3e000 */
[----:B------:R-:W-:-:S04]  /*1430*/  @P1 FSETP.NEU.FTZ.AND P2, PT, R12, R17, PT ;  /* 0x000000110c00120b */ /* 0x000fc80003f5d000 */
[----:B---3--:R-:W-:-:S13]  /*1440*/  @P1 ISETP.LT.AND P0, PT, R16, R19, !P2 ;  /* 0x000000131000120c */ /* 0x008fda0005701270 */
[----:B0-----:R-:W-:Y:S01]  /*1450*/  FSEL R12, R17, R12, P0 ;  /* 0x0000000c110c7208 */ /* 0x001fe20000000000 */
[----:B------:R-:W-:Y:S05]  /*1460*/  BRA.DIV ~URZ, `(.L_x_899) ;  /* 0x000014927f007947 */ /* 0x000fea000b800000 */
[----:B------:R0:W1:Y:S02]  /*1470*/  SHFL.BFLY PT, R17, R12, 0x1, 0x1f ;  /* 0x0c201f000c117f89 */ /* 0x00006400000e0000 */
.L_x_923:
[----:B--2---:R-:W-:Y:S01]  /*1480*/  FSEL R18, R18, R13, P0 ;  /* 0x0000000d12127208 */ /* 0x004fe20000000000 */
[----:B------:R-:W-:Y:S05]  /*1490*/  BRA.DIV ~URZ, `(.L_x_900) ;  /* 0x000014e27f007947 */ /* 0x000fea000b800000 */
[----:B------:R-:W-:Y:S01]  /*14a0*/  SEL R26, R16, R19, P0 ;  /* 0x00000013101a7207 */ /* 0x000fe20000000000 */
[----:B------:R2:W3:Y:S04]  /*14b0*/  SHFL.BFLY PT, R13, R18, 0x1, 0x1f ;  /* 0x0c201f00120d7f89 */ /* 0x0004e800000e0000 */
[----:B------:R2:W4:Y:S02]  /*14c0*/  SHFL.BFLY PT, R24, R26, 0x1, 0x1f ;  /* 0x0c201f001a187f89 */ /* 0x00052400000e0000 */
.L_x_924:
        /* <DEDUP_REMOVED lines=26> */
.L_x_902:
[----:B------:R-:W-:Y:S05]  /*1670*/  BSYNC B1 ;  /* 0x0000000000017941 */ /* 0x000fea0003800000 */
.L_x_901:
        /* <DEDUP_REMOVED lines=20> */
.L_x_904:
[----:B------:R-:W-:Y:S05]  /*17c0*/  BSYNC B1 ;  /* 0x0000000000017941 */ /* 0x000fea0003800000 */
.L_x_903:
[----:B0-----:R-:W-:Y:S05]  /*17d0*/  BRA `(.L_x_905) ;  /* 0xfffff7d000007947 */ /* 0x001fea000383ffff */
.L_x_889:
[----:B------:R-:W-:Y:S05]  /*17e0*/  BSYNC B0 ;  /* 0x0000000000007941 */ /* 0x000fea0003800000 */
.L_x_877:
        /* <DEDUP_REMOVED lines=19> */
.L_x_907:
        /* <DEDUP_REMOVED lines=20> */
.L_x_906:
        /* <DEDUP_REMOVED lines=11> */
.L_x_908:
        /* <DEDUP_REMOVED lines=11> */
.L_x_879:
[----:B------:R-:W-:Y:S01]  /*1bc0*/  IMAD.MOV.U32 R26, RZ, RZ, R19 ;  /* 0x000000ffff1a7224 */ /* 0x000fe200078e0013 */
[----:B------:R-:W-:Y:S01]  /*1bd0*/  MOV R14, 0x1c20 ;  /* 0x00001c20000e7802 */ /* 0x000fe20000000f00 */
[----:B------:R-:W-:Y:S02]  /*1be0*/  IMAD.MOV.U32 R25, RZ, RZ, 0x10 ;  /* 0x00000010ff197424 */ /* 0x000fe400078e00ff */
[----:B------:R-:W-:Y:S02]  /*1bf0*/  IMAD.MOV.U32 R24, RZ, RZ, 0x1f ;  /* 0x0000001fff187424 */ /* 0x000fe400078e00ff */
[----:B------:R-:W-:Y:S02]  /*1c00*/  IMAD.MOV.U32 R23, RZ, RZ, -0x1 ;  /* 0xffffffffff177424 */ /* 0x000fe400078e00ff */
[----:B------:R-:W-:Y:S05]  /*1c10*/  CALL.REL.NOINC `($__internal_17_$__cuda_sm70_shflsync_bfly_p) ;  /* 0x00000e4000007944 */ /* 0x000fea0003c00000 */
[----:B-1----:R-:W-:Y:S01]  /*1c20*/  IMAD.MOV.U32 R16, RZ, RZ, R24 ;  /* 0x000000ffff107224 */ /* 0x002fe200078e0018 */
[----:B0-----:R-:W-:Y:S05]  /*1c30*/  BRA `(.L_x_909) ;  /* 0xffffed3000007947 */ /* 0x001fea000383ffff */
.L_x_880:
[----:B------:R-:W-:Y:S01]  /*1c40*/  IMAD.MOV.U32 R26, RZ, RZ, R17 ;  /* 0x000000ffff1a7224 */ /* 0x000fe200078e0011 */
[----:B------:R-:W-:Y:S01]  /*1c50*/  MOV R14, 0x1ca0 ;  /* 0x00001ca0000e7802 */ /* 0x000fe20000000f00 */
[----:B------:R-:W-:Y:S02]  /*1c60*/  IMAD.MOV.U32 R25, RZ, RZ, 0x10 ;  /* 0x00000010ff197424 */ /* 0x000fe400078e00ff */
[----:B------:R-:W-:-:S02]  /*1c70*/  IMAD.MOV.U32 R24, RZ, RZ, 0x1f ;  /* 0x0000001fff187424 */ /* 0x000fc400078e00ff */
[----:B------:R-:W-:Y:S02]  /*1c80*/  IMAD.MOV.U32 R23, RZ, RZ, -0x1 ;  /* 0xffffffffff177424 */ /* 0x000fe400078e00ff */
[----:B01----:R-:W-:Y:S05]  /*1c90*/  CALL.REL.NOINC `($__internal_17_$__cuda_sm70_shflsync_bfly_p) ;  /* 0x00000dc000007944 */ /* 0x003fea0003c00000 */
[----:B-1----:R-:W-:Y:S01]  /*1ca0*/  IMAD.MOV.U32 R18, RZ, RZ, R24 ;  /* 0x000000ffff127224 */ /* 0x002fe200078e0018 */
[----:B------:R-:W-:Y:S01]  /*1cb0*/  MOV R14, 0x1d10 ;  /* 0x00001d10000e7802 */ /* 0x000fe20000000f00 */
[----:B0-----:R-:W-:Y:S02]  /*1cc0*/  IMAD.MOV.U32 R26, RZ, RZ, R13 ;  /* 0x000000ffff1a7224 */ /* 0x001fe400078e000d */
[----:B------:R-:W-:Y:S02]  /*1cd0*/  IMAD.MOV.U32 R25, RZ, RZ, 0x10 ;  /* 0x00000010ff197424 */ /* 0x000fe400078e00ff */
[----:B------:R-:W-:Y:S02]  /*1ce0*/  IMAD.MOV.U32 R24, RZ, RZ, 0x1f ;  /* 0x0000001fff187424 */ /* 0x000fe400078e00ff */
[----:B------:R-:W-:Y:S02]  /*1cf0*/  IMAD.MOV.U32 R23, RZ, RZ, -0x1 ;  /* 0xffffffffff177424 */ /* 0x000fe400078e00ff */
[----:B------:R-:W-:Y:S05]  /*1d00*/  CALL.REL.NOINC `($__internal_17_$__cuda_sm70_shflsync_bfly_p) ;  /* 0x00000d5000007944 */ /* 0x000fea0003c00000 */
[----:B-1----:R-:W-:Y:S01]  /*1d10*/  IMAD.MOV.U32 R12, RZ, RZ, R24 ;  /* 0x000000ffff0c7224 */ /* 0x002fe200078e0018 */
[----:B0-----:R-:W-:Y:S05]  /*1d20*/  BRA `(.L_x_910) ;  /* 0xffffec7000007947 */ /* 0x001fea000383ffff */
.L_x_881:
[----:B------:R-:W-:Y:S01]  /*1d30*/  IMAD.MOV.U32 R26, RZ, RZ, R16 ;  /* 0x000000ffff1a7224 */ /* 0x000fe200078e0010 */
[----:B------:R-:W-:Y:S01]  /*1d40*/  MOV R14, 0x1d90 ;  /* 0x00001d90000e7802 */ /* 0x000fe20000000f00 */
[----:B------:R-:W-:-:S02]  /*1d50*/  IMAD.MOV.U32 R25, RZ, RZ, 0x8 ;  /* 0x00000008ff197424 */ /* 0x000fc400078e00ff */
[----:B------:R-:W-:Y:S02]  /*1d60*/  IMAD.MOV.U32 R24, RZ, RZ, 0x1f ;  /* 0x0000001fff187424 */ /* 0x000fe400078e00ff */
[----:B------:R-:W-:Y:S02]  /*1d70*/  IMAD.MOV.U32 R23, RZ, RZ, -0x1 ;  /* 0xffffffffff177424 */ /* 0x000fe400078e00ff */
[----:B0-23--:R-:W-:Y:S05]  /*1d80*/  CALL.REL.NOINC `($__internal_17_$__cuda_sm70_shflsync_bfly_p) ;  /* 0x00000cd000007944 */ /* 0x00dfea0003c00000 */
[----:B------:R-:W-:Y:S01]  /*1d90*/  FSEL R18, R18, R17, P1 ;  /* 0x0000001112127208 */ /* 0x000fe20000800000 */
[----:B-1----:R-:W-:Y:S01]  /*1da0*/  IMAD.MOV.U32 R17, RZ, RZ, R24 ;  /* 0x000000ffff117224 */ /* 0x002fe200078e0018 */
[----:B------:R-:W-:Y:S01]  /*1db0*/  MOV R14, 0x1e10 ;  /* 0x00001e10000e7802 */ /* 0x000fe20000000f00 */
[----:B0-----:R-:W-:Y:S02]  /*1dc0*/  IMAD.MOV.U32 R25, RZ, RZ, 0x8 ;  /* 0x00000008ff197424 */ /* 0x001fe400078e00ff */
[----:B------:R-:W-:Y:S02]  /*1dd0*/  IMAD.MOV.U32 R24, RZ, RZ, 0x1f ;  /* 0x0000001fff187424 */ /* 0x000fe400078e00ff */
[----:B------:R-:W-:Y:S02]  /*1de0*/  IMAD.MOV.U32 R23, RZ, RZ, -0x1 ;  /* 0xffffffffff177424 */ /* 0x000fe400078e00ff */
[----:B------:R-:W-:-:S02]  /*1df0*/  IMAD.MOV.U32 R26, RZ, RZ, R18 ;  /* 0x000000ffff1a7224 */ /* 0x000fc400078e0012 */
[----:B------:R-:W-:Y:S05]  /*1e00*/  CALL.REL.NOINC `($__internal_17_$__cuda_sm70_shflsync_bfly_p) ;  /* 0x00000c5000007944 */ /* 0x000fea0003c00000 */
[----:B------:R-:W-:Y:S01]  /*1e10*/  SEL R12, R12, R13, P1 ;  /* 0x0000000d0c0c7207 */ /* 0x000fe20000800000 */
[----:B-1----:R-:W-:Y:S01]  /*1e20*/  IMAD.MOV.U32 R19, RZ, RZ, R24 ;  /* 0x000000ffff137224 */ /* 0x002fe200078e0018 */
[----:B------:R-:W-:Y:S01]  /*1e30*/  MOV R14, 0x1e90 ;  /* 0x00001e90000e7802 */ /* 0x000fe20000000f00 */
[----:B0-----:R-:W-:-:S02]  /*1e40*/  IMAD.MOV.U32 R25, RZ, RZ, 0x8 ;  /* 0x00000008ff197424 */ /* 0x001fc400078e00ff */
[----:B------:R-:W-:Y:S02]  /*1e50*/  IMAD.MOV.U32 R24, RZ, RZ, 0x1f ;  /* 0x0000001fff187424 */ /* 0x000fe400078e00ff */
[----:B------:R-:W-:Y:S02]  /*1e60*/  IMAD.MOV.U32 R23, RZ, RZ, -0x1 ;  /* 0xffffffffff177424 */ /* 0x000fe400078e00ff */
[----:B------:R-:W-:Y:S02]  /*1e70*/  IMAD.MOV.U32 R26, RZ, RZ, R12 ;  /* 0x000000ffff1a7224 */ /* 0x000fe400078e000c */
[----:B------:R-:W-:Y:S05]  /*1e80*/  CALL.REL.NOINC `($__internal_17_$__cuda_sm70_shflsync_bfly_p) ;  /* 0x00000bd000007944 */ /* 0x000fea0003c00000 */
[----:B-1----:R-:W-:Y:S01]  /*1e90*/  IMAD.MOV.U32 R13, RZ, RZ, R24 ;  /* 0x000000ffff0d7224 */ /* 0x002fe200078e0018 */
[----:B0-----:R-:W-:Y:S05]  /*1ea0*/  BRA `(.L_x_911) ;  /* 0xffffebb000007947 */ /* 0x001fea000383ffff */
.L_x_882:
[----:B------:R-:W-:Y:S01]  /*1eb0*/  IMAD.MOV.U32 R26, RZ, RZ, R16 ;  /* 0x000000ffff1a7224 */ /* 0x000fe200078e0010 */
[----:B------:R-:W-:Y:S01]  /*1ec0*/  MOV R14, 0x1f10 ;  /* 0x00001f10000e7802 */ /* 0x000fe20000000f00 */
[----:B------:R-:W-:Y:S02]  /*1ed0*/  IMAD.MOV.U32 R25, RZ, RZ, 0x4 ;  /* 0x00000004ff197424 */ /* 0x000fe400078e00ff */
[----:B------:R-:W-:Y:S02]  /*1ee0*/  IMAD.MOV.U32 R24, RZ, RZ, 0x1f ;  /* 0x0000001fff187424 */ /* 0x000fe400078e00ff */
[----:B------:R-:W-:-:S02]  /*1ef0*/  IMAD.MOV.U32 R23, RZ, RZ, -0x1 ;  /* 0xffffffffff177424 */ /* 0x000fc400078e00ff */
[----:B0-----:R-:W-:Y:S05]  /*1f00*/  CALL.REL.NOINC `($__internal_17_$__cuda_sm70_shflsync_bfly_p) ;  /* 0x00000b5000007944 */ /* 0x001fea0003c00000 */
[----:B-1----:R-:W-:Y:S01]  /*1f10*/  IMAD.MOV.U32 R17, RZ, RZ, R24 ;  /* 0x000000ffff117224 */ /* 0x002fe200078e0018 */
[----:B0-----:R-:W-:Y:S05]  /*1f20*/  BRA `(.L_x_912) ;  /* 0xffffeb9000007947 */ /* 0x001fea000383ffff */
.L_x_883:
[----:B------:R-:W-:Y:S01]  /*1f30*/  IMAD.MOV.U32 R26, RZ, RZ, R19 ;  /* 0x000000ffff1a7224 */ /* 0x000fe200078e0013 */
[----:B------:R-:W-:Y:S01]  /*1f40*/  MOV R14, 0x1f90 ;  /* 0x00001f90000e7802 */ /* 0x000fe20000000f00 */
[----:B------:R-:W-:-:S02]  /*1f50*/  IMAD.MOV.U32 R25, RZ, RZ, 0x4 ;  /* 0x00000004ff197424 */ /* 0x000fc400078e00ff */
[----:B------:R-:W-:Y:S02]  /*1f60*/  IMAD.MOV.U32 R24, RZ, RZ, 0x1f ;  /* 0x0000001fff187424 */ /* 0x000fe400078e00ff */
[----:B------:R-:W-:Y:S02]  /*1f70*/  IMAD.MOV.U32 R23, RZ, RZ, -0x1 ;  /* 0xffffffffff177424 */ /* 0x000fe400078e00ff */
[----:B-12---:R-:W-:Y:S05]  /*1f80*/  CALL.REL.NOINC `($__internal_17_$__cuda_sm70_shflsync_bfly_p) ;  /* 0x00000ad000007944 */ /* 0x006fea0003c00000 */
[----:B------:R-:W-:Y:S01]  /*1f90*/  SEL R13, R13, R12, P0 ;  /* 0x0000000c0d0d7207 */ /* 0x000fe20000000000 */
[----:B-1----:R-:W-:Y:S01]  /*1fa0*/  IMAD.MOV.U32 R18, RZ, RZ, R24 ;  /* 0x000000ffff127224 */ /* 0x002fe200078e0018 */
[----:B------:R-:W-:Y:S01]  /*1fb0*/  MOV R14, 0x2010 ;  /* 0x00002010000e7802 */ /* 0x000fe20000000f00 */
[----:B0-----:R-:W-:Y:S02]  /*1fc0*/  IMAD.MOV.U32 R25, RZ, RZ, 0x4 ;  /* 0x00000004ff197424 */ /* 0x001fe400078e00ff */
[----:B------:R-:W-:Y:S02]  /*1fd0*/  IMAD.MOV.U32 R24, RZ, RZ, 0x1f ;  /* 0x0000001fff187424 */ /* 0x000fe400078e00ff */
[----:B------:R-:W-:Y:S02]  /*1fe0*/  IMAD.MOV.U32 R23, RZ, RZ, -0x1 ;  /* 0xffffffffff177424 */ /* 0x000fe400078e00ff */
[----:B------:R-:W-:-:S02]  /*1ff0*/  IMAD.MOV.U32 R26, RZ, RZ, R13 ;  /* 0x000000ffff1a7224 */ /* 0x000fc400078e000d */
[----:B------:R-:W-:Y:S05]  /*2000*/  CALL.REL.NOINC `($__internal_17_$__cuda_sm70_shflsync_bfly_p) ;  /* 0x00000a5000007944 */ /* 0x000fea0003c00000 */
[----:B-1----:R-:W-:Y:S01]  /*2010*/  IMAD.MOV.U32 R12, RZ, RZ, R24 ;  /* 0x000000ffff0c7224 */ /* 0x002fe200078e0018 */
[----:B0-----:R-:W-:Y:S05]  /*2020*/  BRA `(.L_x_913) ;  /* 0xffffeae000007947 */ /* 0x001fea000383ffff */
.L_x_884:
[----:B------:R-:W-:Y:S01]  /*2030*/  IMAD.MOV.U32 R26, RZ, RZ, R16 ;  /* 0x000000ffff1a7224 */ /* 0x000fe200078e0010 */
[----:B------:R-:W-:Y:S01]  /*2040*/  MOV R14, 0x2090 ;  /* 0x00002090000e7802 */ /* 0x000fe20000000f00 */
[----:B------:R-:W-:-:S02]  /*2050*/  IMAD.MOV.U32 R25, RZ, RZ, 0x2 ;  /* 0x00000002ff197424 */ /* 0x000fc400078e00ff */
[----:B------:R-:W-:Y:S02]  /*2060*/  IMAD.MOV.U32 R24, RZ, RZ, 0x1f ;  /* 0x0000001fff187424 */ /* 0x000fe400078e00ff */
[----:B------:R-:W-:Y:S02]  /*2070*/  IMAD.MOV.U32 R23, RZ, RZ, -0x1 ;  /* 0xffffffffff177424 */ /* 0x000fe400078e00ff */
[----:B0--3--:R-:W-:Y:S05]  /*2080*/  CALL.REL.NOINC `($__internal_17_$__cuda_sm70_shflsync_bfly_p) ;  /* 0x000009d000007944 */ /* 0x009fea0003c00000 */
        /* <DEDUP_REMOVED lines=18> */
.L_x_885:
[----:B------:R-:W-:Y:S01]  /*21b0*/  IMAD.MOV.U32 R26, RZ, RZ, R16 ;  /* 0x000000ffff1a7224 */ /* 0x000fe200078e0010 */
[----:B------:R-:W-:Y:S01]  /*21c0*/  MOV R14, 0x2210 ;  /* 0x00002210000e7802 */ /* 0x000fe20000000f00 */
[----:B------:R-:W-:Y:S02]  /*21d0*/  IMAD.MOV.U32 R25, RZ, RZ, 0x1 ;  /* 0x00000001ff197424 */ /* 0x000fe400078e00ff */
[----:B------:R-:W-:Y:S02]  /*21e0*/  IMAD.MOV.U32 R24, RZ, RZ, 0x1f ;  /* 0x0000001fff187424 */ /* 0x000fe400078e00ff */
[----:B------:R-:W-:-:S02]  /*21f0*/  IMAD.MOV.U32 R23, RZ, RZ, -0x1 ;  /* 0xffffffffff177424 */ /* 0x000fc400078e00ff */
[----:B--2---:R-:W-:Y:S05]  /*2200*/  CALL.REL.NOINC `($__internal_17_$__cuda_sm70_shflsync_bfly_p) ;  /* 0x0000085000007944 */ /* 0x004fea0003c00000 */
[----:B-1----:R-:W-:Y:S01]  /*2210*/  IMAD.MOV.U32 R17, RZ, RZ, R24 ;  /* 0x000000ffff117224 */ /* 0x002fe200078e0018 */
[----:B0-----:R-:W-:Y:S05]  /*2220*/  BRA `(.L_x_915) ;  /* 0xffffea0000007947 */ /* 0x001fea000383ffff */
.L_x_886:
[----:B------:R-:W-:Y:S01]  /*2230*/  IMAD.MOV.U32 R26, RZ, RZ, R18 ;  /* 0x000000ffff1a7224 */ /* 0x000fe200078e0012 */
[----:B------:R-:W-:Y:S01]  /*2240*/  MOV R14, 0x2290 ;  /* 0x00002290000e7802 */ /* 0x000fe20000000f00 */
[----:B------:R-:W-:-:S02]  /*2250*/  IMAD.MOV.U32 R25, RZ, RZ, 0x1 ;  /* 0x00000001ff197424 */ /* 0x000fc400078e00ff */
[----:B------:R-:W-:Y:S02]  /*2260*/  IMAD.MOV.U32 R24, RZ, RZ, 0x1f ;  /* 0x0000001fff187424 */ /* 0x000fe400078e00ff */
[----:B------:R-:W-:Y:S02]  /*2270*/  IMAD.MOV.U32 R23, RZ, RZ, -0x1 ;  /* 0xffffffffff177424 */ /* 0x000fe400078e00ff */
[----:B01----:R-:W-:Y:S05]  /*2280*/  CALL.REL.NOINC `($__internal_17_$__cuda_sm70_shflsync_bfly_p) ;  /* 0x000007d000007944 */ /* 0x003fea0003c00000 */
[----:B0-----:R-:W-:Y:S01]  /*2290*/  SEL R26, R13, R12, P0 ;  /* 0x0000000c0d1a7207 */ /* 0x001fe20000000000 */
[----:B-1----:R-:W-:Y:S01]  /*22a0*/  IMAD.MOV.U32 R13, RZ, RZ, R24 ;  /* 0x000000ffff0d7224 */ /* 0x002fe200078e0018 */
[----:B------:R-:W-:Y:S01]  /*22b0*/  MOV R14, 0x2300 ;  /* 0x00002300000e7802 */ /* 0x000fe20000000f00 */
[----:B------:R-:W-:Y:S02]  /*22c0*/  IMAD.MOV.U32 R25, RZ, RZ, 0x1 ;  /* 0x00000001ff197424 */ /* 0x000fe400078e00ff */
[----:B------:R-:W-:Y:S02]  /*22d0*/  IMAD.MOV.U32 R24, RZ, RZ, 0x1f ;  /* 0x0000001fff187424 */ /* 0x000fe400078e00ff */
[----:B------:R-:W-:Y:S02]  /*22e0*/  IMAD.MOV.U32 R23, RZ, RZ, -0x1 ;  /* 0xffffffffff177424 */ /* 0x000fe400078e00ff */
[----:B------:R-:W-:Y:S05]  /*22f0*/  CALL.REL.NOINC `($__internal_17_$__cuda_sm70_shflsync_bfly_p) ;  /* 0x0000076000007944 */ /* 0x000fea0003c00000 */
[----:B01----:R-:W-:Y:S05]  /*2300*/  BRA `(.L_x_916) ;  /* 0xffffe97000007947 */ /* 0x003fea000383ffff */
.L_x_893:
[----:B------:R-:W-:Y:S01]  /*2310*/  IMAD.MOV.U32 R26, RZ, RZ, R17 ;  /* 0x000000ffff1a7224 */ /* 0x000fe200078e0011 */
[----:B------:R-:W-:Y:S01]  /*2320*/  MOV R14, 0x2370 ;  /* 0x00002370000e7802 */ /* 0x000fe20000000f00 */
[----:B------:R-:W-:-:S02]  /*2330*/  IMAD.MOV.U32 R25, RZ, RZ, 0x10 ;  /* 0x00000010ff197424 */ /* 0x000fc400078e00ff */
[----:B------:R-:W-:Y:S02]  /*2340*/  IMAD.MOV.U32 R24, RZ, RZ, 0x1f ;  /* 0x0000001fff187424 */ /* 0x000fe400078e00ff */
[----:B------:R-:W-:Y:S02]  /*2350*/  IMAD.MOV.U32 R23, RZ, RZ, -0x1 ;  /* 0xffffffffff177424 */ /* 0x000fe400078e00ff */
[----:B------:R-:W-:Y:S05]  /*2360*/  CALL.REL.NOINC `($__internal_17_$__cuda_sm70_shflsync_bfly_p) ;  /* 0x000006f000007944 */ /* 0x000fea0003c00000 */
[----:B-1----:R-:W-:Y:S01]  /*2370*/  IMAD.MOV.U32 R12, RZ, RZ, R24 ;  /* 0x000000ffff0c7224 */ /* 0x002fe200078e0018 */
[----:B0-----:R-:W-:Y:S05]  /*2380*/  BRA `(.L_x_917) ;  /* 0xffffee3000007947 */ /* 0x001fea000383ffff */
.L_x_894:
[----:B------:R-:W-:Y:S01]  /*2390*/  IMAD.MOV.U32 R26, RZ, RZ, R13 ;  /* 0x000000ffff1a7224 */ /* 0x000fe200078e000d */
[----:B------:R-:W-:Y:S01]  /*23a0*/  MOV R14, 0x23f0 ;  /* 0x000023f0000e7802 */ /* 0x000fe20000000f00 */
[----:B------:R-:W-:Y:S02]  /*23b0*/  IMAD.MOV.U32 R25, RZ, RZ, 0x10 ;  /* 0x00000010ff197424 */ /* 0x000fe400078e00ff */
[----:B------:R-:W-:Y:S02]  /*23c0*/  IMAD.MOV.U32 R24, RZ, RZ, 0x1f ;  /* 0x0000001fff187424 */ /* 0x000fe400078e00ff */
[----:B------:R-:W-:Y:S02]  /*23d0*/  IMAD.MOV.U32 R23, RZ, RZ, -0x1 ;  /* 0xffffffffff177424 */ /* 0x000fe400078e00ff */
[----:B01----:R-:W-:Y:S05]  /*23e0*/  CALL.REL.NOINC `($__internal_17_$__cuda_sm70_shflsync_bfly_p) ;  /* 0x0000067000007944 */ /* 0x003fea0003c00000 */
[----:B-1----:R-:W-:Y:S01]  /*23f0*/  IMAD.MOV.U32 R18, RZ, RZ, R24 ;  /* 0x000000ffff127224 */ /* 0x002fe200078e0018 */
[----:B------:R-:W-:Y:S01]  /*2400*/  MOV R14, 0x2460 ;  /* 0x00002460000e7802 */ /* 0x000fe20000000f00 */
[----:B0-----:R-:W-:-:S02]  /*2410*/  IMAD.MOV.U32 R26, RZ, RZ, R16 ;  /* 0x000000ffff1a7224 */ /* 0x001fc400078e0010 */
[----:B------:R-:W-:Y:S02]  /*2420*/  IMAD.MOV.U32 R25, RZ, RZ, 0x10 ;  /* 0x00000010ff197424 */ /* 0x000fe400078e00ff */
[----:B------:R-:W-:Y:S02]  /*2430*/  IMAD.MOV.U32 R24, RZ, RZ, 0x1f ;  /* 0x0000001fff187424 */ /* 0x000fe400078e00ff */
[----:B------:R-:W-:Y:S02]  /*2440*/  IMAD.MOV.U32 R23, RZ, RZ, -0x1 ;  /* 0xffffffffff177424 */ /* 0x000fe400078e00ff */
[----:B------:R-:W-:Y:S05]  /*2450*/  CALL.REL.NOINC `($__internal_17_$__cuda_sm70_shflsync_bfly_p) ;  /* 0x0000060000007944 */ /* 0x000fea0003c00000 */
[----:B-1----:R-:W-:Y:S01]  /*2460*/  IMAD.MOV.U32 R19, RZ, RZ, R24 ;  /* 0x000000ffff137224 */ /* 0x002fe200078e0018 */
[----:B0-----:R-:W-:Y:S05]  /*2470*/  BRA `(.L_x_918) ;  /* 0xffffed7000007947 */ /* 0x001fea000383ffff */
.L_x_895:
[----:B------:R-:W-:Y:S01]  /*2480*/  IMAD.MOV.U32 R26, RZ, RZ, R12 ;  /* 0x000000ffff1a7224 */ /* 0x000fe200078e000c */
[----:B------:R-:W-:Y:S01]  /*2490*/  MOV R14, 0x24e0 ;  /* 0x000024e0000e7802 */ /* 0x000fe20000000f00 */
[----:B------:R-:W-:Y:S02]  /*24a0*/  IMAD.MOV.U32 R25, RZ, RZ, 0x8 ;  /* 0x00000008ff197424 */ /* 0x000fe400078e00ff */
[----:B------:R-:W-:Y:S02]  /*24b0*/  IMAD.MOV.U32 R24, RZ, RZ, 0x1f ;  /* 0x0000001fff187424 */ /* 0x000fe400078e00ff */
[----:B------:R-:W-:-:S02]  /*24c0*/  IMAD.MOV.U32 R23, RZ, RZ, -0x1 ;  /* 0xffffffffff177424 */ /* 0x000fc400078e00ff */
[----:B0-23--:R-:W-:Y:S05]  /*24d0*/  CALL.REL.NOINC `($__internal_17_$__cuda_sm70_shflsync_bfly_p) ;  /* 0x0000058000007944 */ /* 0x00dfea0003c00000 */
[----:B------:R-:W-:Y:S01]  /*24e0*/  FSEL R18, R18, R13, P1 ;  /* 0x0000000d12127208 */ /* 0x000fe20000800000 */
[----:B-1----:R-:W-:Y:S01]  /*24f0*/  IMAD.MOV.U32 R17, RZ, RZ, R24 ;  /* 0x000000ffff117224 */ /* 0x002fe200078e0018 */
[----:B------:R-:W-:Y:S01]  /*2500*/  MOV R14, 0x2560 ;  /* 0x00002560000e7802 */ /* 0x000fe20000000f00 */
[----:B0-----:R-:W-:-:S02]  /*2510*/  IMAD.MOV.U32 R25, RZ, RZ, 0x8 ;  /* 0x00000008ff197424 */ /* 0x001fc400078e00ff */
[----:B------:R-:W-:Y:S02]  /*2520*/  IMAD.MOV.U32 R24, RZ, RZ, 0x1f ;  /* 0x0000001fff187424 */ /* 0x000fe400078e00ff */
[----:B------:R-:W-:Y:S02]  /*2530*/  IMAD.MOV.U32 R23, RZ, RZ, -0x1 ;  /* 0xffffffffff177424 */ /* 0x000fe400078e00ff */
[----:B------:R-:W-:Y:S02]  /*2540*/  IMAD.MOV.U32 R26, RZ, RZ, R18 ;  /* 0x000000ffff1a7224 */ /* 0x000fe400078e0012 */
[----:B------:R-:W-:Y:S05]  /*2550*/  CALL.REL.NOINC `($__internal_17_$__cuda_sm70_shflsync_bfly_p) ;  /* 0x0000050000007944 */ /* 0x000fea0003c00000 */
[----:B------:R-:W-:Y:S01]  /*2560*/  SEL R19, R19, R16, P1 ;  /* 0x0000001013137207 */ /* 0x000fe20000800000 */
[----:B-1----:R-:W-:Y:S01]  /*2570*/  IMAD.MOV.U32 R13, RZ, RZ, R24 ;  /* 0x000000ffff0d7224 */ /* 0x002fe200078e0018 */
[----:B------:R-:W-:Y:S01]  /*2580*/  MOV R14, 0x25e0 ;  /* 0x000025e0000e7802 */ /* 0x000fe20000000f00 */
[----:B0-----:R-:W-:Y:S02]  /*2590*/  IMAD.MOV.U32 R25, RZ, RZ, 0x8 ;  /* 0x00000008ff197424 */ /* 0x001fe400078e00ff */
[----:B------:R-:W-:Y:S02]  /*25a0*/  IMAD.MOV.U32 R24, RZ, RZ, 0x1f ;  /* 0x0000001fff187424 */ /* 0x000fe400078e00ff */
[----:B------:R-:W-:-:S02]  /*25b0*/  IMAD.MOV.U32 R23, RZ, RZ, -0x1 ;  /* 0xffffffffff177424 */ /* 0x000fc400078e00ff */
[----:B------:R-:W-:Y:S02]  /*25c0*/  IMAD.MOV.U32 R26, RZ, RZ, R19 ;  /* 0x000000ffff1a7224 */ /* 0x000fe400078e0013 */
[----:B------:R-:W-:Y:S05]  /*25d0*/  CALL.REL.NOINC `($__internal_17_$__cuda_sm70_shflsync_bfly_p) ;  /* 0x0000048000007944 */ /* 0x000fea0003c00000 */
[----:B-1----:R-:W-:Y:S01]  /*25e0*/  IMAD.MOV.U32 R16, RZ, RZ, R24 ;  /* 0x000000ffff107224 */ /* 0x002fe200078e0018 */
[----:B0-----:R-:W-:Y:S05]  /*25f0*/  BRA `(.L_x_919) ;  /* 0xffffecb000007947 */ /* 0x001fea000383ffff */
.L_x_896:
[----:B------:R-:W-:Y:S01]  /*2600*/  IMAD.MOV.U32 R26, RZ, RZ, R12 ;  /* 0x000000ffff1a7224 */ /* 0x000fe200078e000c */
[----:B------:R-:W-:Y:S01]  /*2610*/  MOV R14, 0x2660 ;  /* 0x00002660000e7802 */ /* 0x000fe20000000f00 */
[----:B------:R-:W-:Y:S02]  /*2620*/  IMAD.MOV.U32 R25, RZ, RZ, 0x4 ;  /* 0x00000004ff197424 */ /* 0x000fe400078e00ff */
[----:B------:R-:W-:Y:S02]  /*2630*/  IMAD.MOV.U32 R24, RZ, RZ, 0x1f ;  /* 0x0000001fff187424 */ /* 0x000fe400078e00ff */
[----:B------:R-:W-:Y:S02]  /*2640*/  IMAD.MOV.U32 R23, RZ, RZ, -0x1 ;  /* 0xffffffffff177424 */ /* 0x000fe400078e00ff */
[----:B--2---:R-:W-:Y:S05]  /*2650*/  CALL.REL.NOINC `($__internal_17_$__cuda_sm70_shflsync_bfly_p) ;  /* 0x0000040000007944 */ /* 0x004fea0003c00000 */
[----:B-1----:R-:W-:Y:S01]  /*2660*/  IMAD.MOV.U32 R17, RZ, RZ, R24 ;  /* 0x000000ffff117224 */ /* 0x002fe200078e0018 */
[----:B0-----:R-:W-:Y:S05]  /*2670*/  BRA `(.L_x_920) ;  /* 0xffffec9000007947 */ /* 0x001fea000383ffff */
.L_x_897:
[----:B------:R-:W-:Y:S01]  /*2680*/  IMAD.MOV.U32 R26, RZ, RZ, R13 ;  /* 0x000000ffff1a7224 */ /* 0x000fe200078e000d */
[----:B------:R-:W-:Y:S01]  /*2690*/  MOV R14, 0x26e0 ;  /* 0x000026e0000e7802 */ /* 0x000fe20000000f00 */
[----:B------:R-:W-:-:S02]  /*26a0*/  IMAD.MOV.U32 R25, RZ, RZ, 0x4 ;  /* 0x00000004ff197424 */ /* 0x000fc400078e00ff */
[----:B------:R-:W-:Y:S02]  /*26b0*/  IMAD.MOV.U32 R24, RZ, RZ, 0x1f ;  /* 0x0000001fff187424 */ /* 0x000fe400078e00ff */
[----:B------:R-:W-:Y:S02]  /*26c0*/  IMAD.MOV.U32 R23, RZ, RZ, -0x1 ;  /* 0xffffffffff177424 */ /* 0x000fe400078e00ff */
[----:B01----:R-:W-:Y:S05]  /*26d0*/  CALL.REL.NOINC `($__internal_17_$__cuda_sm70_shflsync_bfly_p) ;  /* 0x0000038000007944 */ /* 0x003fea0003c00000 */
        /* <DEDUP_REMOVED lines=10> */
.L_x_898:
[----:B------:R-:W-:Y:S01]  /*2780*/  IMAD.MOV.U32 R26, RZ, RZ, R12 ;  /* 0x000000ffff1a7224 */ /* 0x000fe200078e000c */
[----:B------:R-:W-:Y:S01]  /*2790*/  MOV R14, 0x27e0 ;  /* 0x000027e0000e7802 */ /* 0x000fe20000000f00 */
[----:B------:R-:W-:-:S02]  /*27a0*/  IMAD.MOV.U32 R25, RZ, RZ, 0x2 ;  /* 0x00000002ff197424 */ /* 0x000fc400078e00ff */
[----:B------:R-:W-:Y:S02]  /*27b0*/  IMAD.MOV.U32 R24, RZ, RZ, 0x1f ;  /* 0x0000001fff187424 */ /* 0x000fe400078e00ff */
[----:B------:R-:W-:Y:S02]  /*27c0*/  IMAD.MOV.U32 R23, RZ, RZ, -0x1 ;  /* 0xffffffffff177424 */ /* 0x000fe400078e00ff */
[----:B--23--:R-:W-:Y:S05]  /*27d0*/  CALL.REL.NOINC `($__internal_17_$__cuda_sm70_shflsync_bfly_p) ;  /* 0x0000028000007944 */ /* 0x00cfea0003c00000 */
        /* <DEDUP_REMOVED lines=18> */
.L_x_899:
        /* <DEDUP_REMOVED lines=8> */
.L_x_900:
[----:B------:R-:W-:Y:S01]  /*2980*/  IMAD.MOV.U32 R26, RZ, RZ, R18 ;  /* 0x000000ffff1a7224 */ /* 0x000fe200078e0012 */
[----:B------:R-:W-:Y:S01]  /*2990*/  MOV R14, 0x29e0 ;  /* 0x000029e0000e7802 */ /* 0x000fe20000000f00 */
[----:B------:R-:W-:-:S02]  /*29a0*/  IMAD.MOV.U32 R25, RZ, RZ, 0x1 ;  /* 0x00000001ff197424 */ /* 0x000fc400078e00ff */
[----:B------:R-:W-:Y:S02]  /*29b0*/  IMAD.MOV.U32 R24, RZ, RZ, 0x1f ;  /* 0x0000001fff187424 */ /* 0x000fe400078e00ff */
[----:B------:R-:W-:Y:S02]  /*29c0*/  IMAD.MOV.U32 R23, RZ, RZ, -0x1 ;  /* 0xffffffffff177424 */ /* 0x000fe400078e00ff */
[----:B01----:R-:W-:Y:S05]  /*29d0*/  CALL.REL.NOINC `($__internal_17_$__cuda_sm70_shflsync_bfly_p) ;  /* 0x0000008000007944 */ /* 0x003fea0003c00000 */
[----:B-1----:R-:W-:Y:S01]  /*29e0*/  IMAD.MOV.U32 R13, RZ, RZ, R24 ;  /* 0x000000ffff0d7224 */ /* 0x002fe200078e0018 */
[----:B0-----:R-:W-:Y:S01]  /*29f0*/  SEL R26, R16, R19, P0 ;  /* 0x00000013101a7207 */ /* 0x001fe20000000000 */
[----:B------:R-:W-:Y:S01]  /*2a00*/  IMAD.MOV.U32 R25, RZ, RZ, 0x1 ;  /* 0x00000001ff197424 */ /* 0x000fe200078e00ff */
[----:B------:R-:W-:Y:S01]  /*2a10*/  MOV R14, 0x2a50 ;  /* 0x00002a50000e7802 */ /* 0x000fe20000000f00 */
[----:B------:R-:W-:Y:S02]  /*2a20*/  IMAD.MOV.U32 R24, RZ, RZ, 0x1f ;  /* 0x0000001fff187424 */ /* 0x000fe400078e00ff */
[----:B------:R-:W-:Y:S02]  /*2a30*/  IMAD.MOV.U32 R23, RZ, RZ, -0x1 ;  /* 0xffffffffff177424 */ /* 0x000fe400078e00ff */
[----:B------:R-:W-:Y:S05]  /*2a40*/  CALL.REL.NOINC `($__internal_17_$__cuda_sm70_shflsync_bfly_p) ;  /* 0x0000001000007944 */ /* 0x000fea0003c00000 */
[----:B01----:R-:W-:Y:S05]  /*2a50*/  BRA `(.L_x_924) ;  /* 0xffffea7000007947 */ /* 0x003fea000383ffff */
        .weak           $__internal_17_$__cuda_sm70_shflsync_bfly_p
        .type           $__internal_17_$__cuda_sm70_shflsync_bfly_p,@function
        .size           $__internal_17_$__cuda_sm70_shflsync_bfly_p,(.L_x_10961 - $__internal_17_$__cuda_sm70_shflsync_bfly_p)
$__internal_17_$__cuda_sm70_shflsync_bfly_p:
[----:B------:R-:W-:Y:S01]  /*2a60*/  IMAD.MOV.U32 R15, RZ, RZ, 0x0 ;  /* 0x00000000ff0f7424 */ /* 0x000fe200078e00ff */
[----:B------:R-:W-:Y:S04]  /*2a70*/  WARPSYNC R23 ;  /* 0x0000001700007348 */ /* 0x000fe80003800000 */
[----:B------:R0:W1:Y:S01]  /*2a80*/  SHFL.BFLY PT, R24, R26, R25, R24 ;  /* 0x0c0000191a187389 */ /* 0x00006200000e0018 */
[----:B------:R-:W-:Y:S05]  /*2a90*/  RET.REL.NODEC R14 `(_ZN4vllm3moe10topkGatingILi8ELi256ELi4ELi16ELi32Ej13__nv_bfloat16LNS0_11ScoringFuncE1EEEvPKT5_PKbPfiPT4_PiiiibPKf) ;  /* 0xffffd5600e007950 */ /* 0x000fea0003c3ffff */
.L_x_925:
        /* <DEDUP_REMOVED lines=14> */
.L_x_10961:


//--------------------- .text._ZN4vllm3moe10topkGatingILi8ELi128ELi4ELi16ELi32Ej13__nv_bfloat16LNS0_11ScoringFuncE1EEEvPKT5_PKbPfiPT4_PiiiibPKf --------------------------
	.section	.text._ZN4vllm3moe10topkGatingILi8ELi128ELi4ELi16ELi32Ej13__nv_bfloat16LNS0_11ScoringFuncE1EEEvPKT5_PKbPfiPT4_PiiiibPKf,"ax",@progbits
	.sectioninfo	@"SHI_REGISTERS=30"
	.align	128
        .global         _ZN4vllm3moe10topkGatingILi8ELi128ELi4ELi16ELi32Ej13__nv_bfloat16LNS0_11ScoringFuncE1EEEvPKT5_PKbPfiPT4_PiiiibPKf
        .type           _ZN4vllm3moe10topkGatingILi8ELi128ELi4ELi16ELi32Ej13__nv_bfloat16LNS0_11ScoringFuncE1EEEvPKT5_PKbPfiPT4_PiiiibPKf,@function
        .size           _ZN4vllm3moe10topkGatingILi8ELi128ELi4ELi16ELi32Ej13__nv_bfloat16LNS0_11ScoringFuncE1EEEvPKT5_PKbPfiPT4_PiiiibPKf,(.L_x_10962 - _ZN4vllm3moe10topkGatingILi8ELi128ELi4ELi16ELi32Ej13__nv_bfloat16LNS0_11ScoringFuncE1EEEvPKT5_PKbPfiPT4_PiiiibPKf)
        .other          _ZN4vllm3moe10topkGatingILi8ELi128ELi4ELi16ELi32Ej13__nv_bfloat16LNS0_11ScoringFuncE1EEEvPKT5_PKbPfiPT4_PiiiibPKf,@"STO_CUDA_ENTRY STV_DEFAULT"
_ZN4vllm3moe10topkGatingILi8ELi128ELi4ELi16ELi32Ej13__nv_bfloat16LNS0_11ScoringFuncE1EEEvPKT5_PKbPfiPT4_PiiiibPKf:
.text._ZN4vllm3moe10topkGatingILi8ELi128ELi4ELi16ELi32Ej13__nv_bfloat16LNS0_11ScoringFuncE1EEEvPKT5_PKbPfiPT4_PiiiibPKf:
        /* <DEDUP_REMOVED lines=108> */
.L_x_926:
[----:B------:R0:W-:Y:S04]  /*06c0*/  STL.128 [R1], R4 ;  /* 0x0000000401007387 */ /* 0x0001e80000100c00 */
[----:B------:R0:W-:Y:S02]  /*06d0*/  STL.128 [R1+0x10], R8 ;  /* 0x0000100801007387 */ /* 0x0001e40000100c00 */
.L_x_927:
        /* <DEDUP_REMOVED lines=9> */
.L_x_941:
        /* <DEDUP_REMOVED lines=33> */
.L_x_956:
[----:B------:R-:W-:Y:S05]  /*0980*/  BRA.DIV ~URZ, `(.L_x_931) ;  /* 0x000011527f007947 */ /* 0x000fea000b800000 */
[----:B------:R2:W3:Y:S04]  /*0990*/  SHFL.BFLY PT, R18, R13, 0x8, 0x101f ;  /* 0x0d101f000d127f89 */ /* 0x0004e800000e0000 */
[----:B------:R2:W4:Y:S02]  /*09a0*/  SHFL.BFLY PT, R17, R12, 0x8, 0x101f ;  /* 0x0d101f000c117f89 */ /* 0x00052400000e0000 */
.L_x_957:
        /* <DEDUP_REMOVED lines=12> */
.L_x_958:
[----:B-1----:R-:W-:-:S13]  /*0a70*/  FSETP.GEU.FTZ.AND P1, PT, R16, R19, PT ;  /* 0x000000131000720b */ /* 0x002fda0003f3e000 */
[----:B------:R-:W-:-:S04]  /*0a80*/  @P1 FSETP.NEU.FTZ.AND P2, PT, R16, R19, PT ;  /* 0x000000131000120b */ /* 0x000fc80003f5d000 */
[----:B---3--:R-:W-:-:S13]  /*0a90*/  @P1 ISETP.LT.AND P0, PT, R12, R17, !P2 ;  /* 0x000000110c00120c */ /* 0x008fda0005701270 */
[----:B0-----:R-:W-:Y:S01]  /*0aa0*/  FSEL R16, R19, R16, P0 ;  /* 0x0000001013107208 */ /* 0x001fe20000000000 */
[----:B------:R-:W-:Y:S05]  /*0ab0*/  BRA.DIV ~URZ, `(.L_x_933) ;  /* 0x000012927f007947 */ /* 0x000fea000b800000 */
[----:B------:R0:W1:Y:S02]  /*0ac0*/  SHFL.BFLY PT, R19, R16, 0x2, 0x101f ;  /* 0x0c501f0010137f89 */ /* 0x00006400000e0000 */
.L_x_959:
[----:B--2---:R-:W-:Y:S01]  /*0ad0*/  FSEL R13, R13, R18, P0 ;  /* 0x000000120d0d7208 */ /* 0x004fe20000000000 */
[----:B------:R-:W-:Y:S05]  /*0ae0*/  BRA.DIV ~URZ, `(.L_x_934) ;  /* 0x000012e27f007947 */ /* 0x000fea000b800000 */
[----:B------:R-:W-:Y:S01]  /*0af0*/  SEL R12, R12, R17, P0 ;  /* 0x000000110c0c7207 */ /* 0x000fe20000000000 */
[----:B------:R2:W3:Y:S04]  /*0b00*/  SHFL.BFLY PT, R18, R13, 0x2, 0x101f ;  /* 0x0c501f000d127f89 */ /* 0x0004e800000e0000 */
[----:B------:R2:W4:Y:S02]  /*0b10*/  SHFL.BFLY PT, R17, R12, 0x2, 0x101f ;  /* 0x0c501f000c117f89 */ /* 0x00052400000e0000 */
.L_x_960:
        /* <DEDUP_REMOVED lines=12> */
.L_x_961:
        /* <DEDUP_REMOVED lines=26> */
.L_x_937:
[----:B------:R-:W-:Y:S05]  /*0d80*/  BSYNC B1 ;  /* 0x0000000000017941 */ /* 0x000fea0003800000 */
.L_x_936:
        /* <DEDUP_REMOVED lines=20> */
.L_x_940:
[----:B------:R-:W-:Y:S05]  /*0ed0*/  BSYNC B1 ;  /* 0x0000000000017941 */ /* 0x000fea0003800000 */
.L_x_939:
[----:B0-----:R-:W-:Y:S05]  /*0ee0*/  BRA `(.L_x_941) ;  /* 0xfffff88000007947 */ /* 0x001fea000383ffff */
.L_x_929:
[----:B------:R-:W-:Y:S02]  /*0ef0*/  IMAD.MOV.U32 R22, RZ, RZ, RZ ;  /* 0x000000ffff167224 */ /* 0x000fe400078e00ff */
.L_x_952:
        /* <DEDUP_REMOVED lines=33> */
.L_x_962:
[----:B------:R-:W-:Y:S05]  /*1110*/  BRA.DIV ~URZ, `(.L_x_943) ;  /* 0x00000f927f007947 */ /* 0x000fea000b800000 */
[----:B------:R2:W3:Y:S04]  /*1120*/  SHFL.BFLY PT, R17, R12, 0x8, 0x101f ;  /* 0x0d101f000c117f89 */ /* 0x0004e800000e0000 */
[----:B------:R2:W4:Y:S02]  /*1130*/  SHFL.BFLY PT, R16, R13, 0x8, 0x101f ;  /* 0x0d101f000d107f89 */ /* 0x00052400000e0000 */
.L_x_963:
        /* <DEDUP_REMOVED lines=12> */
.L_x_964:
[----:B-1----:R-:W-:-:S13]  /*1200*/  FSETP.GEU.FTZ.AND P1, PT, R19, R18, PT ;  /* 0x000000121300720b */ /* 0x002fda0003f3e000 */
[----:B------:R-:W-:-:S04]  /*1210*/  @P1 FSETP.NEU.FTZ.AND P2, PT, R19, R18, PT ;  /* 0x000000121300120b */ /* 0x000fc80003f5d000 */
[----:B---3--:R-:W-:-:S13]  /*1220*/  @P1 ISETP.LT.AND P0, PT, R16, R13, !P2 ;  /* 0x0000000d1000120c */ /* 0x008fda0005701270 */
[----:B0-----:R-:W-:Y:S01]  /*1230*/  FSEL R19, R18, R19, P0 ;  /* 0x0000001312137208 */ /* 0x001fe20000000000 */
[----:B------:R-:W-:Y:S05]  /*1240*/  BRA.DIV ~URZ, `(.L_x_945) ;  /* 0x000010d27f007947 */ /* 0x000fea000b800000 */
[----:B------:R0:W1:Y:S02]  /*1250*/  SHFL.BFLY PT, R18, R19, 0x2, 0x101f ;  /* 0x0c501f0013127f89 */ /* 0x00006400000e0000 */
.L_x_965:
[----:B--2---:R-:W-:Y:S01]  /*1260*/  FSEL R17, R17, R12, P0 ;  /* 0x0000000c11117208 */ /* 0x004fe20000000000 */
[----:B------:R-:W-:Y:S05]  /*1270*/  BRA.DIV ~URZ, `(.L_x_946) ;  /* 0x000011227f007947 */ /* 0x000fea000b800000 */
[----:B------:R-:W-:Y:S01]  /*1280*/  SEL R13, R16, R13, P0 ;  /* 0x0000000d100d7207 */ /* 0x000fe20000000000 */
[----:B------:R2:W3:Y:S04]  /*1290*/  SHFL.BFLY PT, R12, R17, 0x2, 0x101f ;  /* 0x0c501f00110c7f89 */ /* 0x0004e800000e0000 */
[----:B------:R2:W4:Y:S02]  /*12a0*/  SHFL.BFLY PT, R16, R13, 0x2, 0x101f ;  /* 0x0c501f000d107f89 */ /* 0x00052400000e0000 */
.L_x_966:
        /* <DEDUP_REMOVED lines=12> */
.L_x_967:
[----:B-1----:R-:W-:Y:S01]  /*1370*/  FSETP.GEU.FTZ.AND P1, PT, R18, R19, PT ;  /* 0x000000131200720b */ /* 0x002fe20003f3e000 */
[----:B------:R-:W-:-:S12]  /*1380*/  BSSY B1, `(.L_x_948) ;  /* 0x0000018000017945 */ /* 0x000fd80003800000 */
[----:B------:R-:W-:Y:S02]  /*1390*/  @P1 FSETP.NEU.FTZ.AND P2, PT, R18, R19, PT ;  /* 0x000000131200120b */ /* 0x000fe40003f5d000 */
[----:B0-----:R-:W-:Y:S02]  /*13a0*/  IADD3 R18, R22, 0x1, RZ ;  /* 0x0000000116127810 */ /* 0x001fe40007ffe0ff */
[----:B---3--:R-:W-:Y:S02]  /*13b0*/  @P1 ISETP.LT.AND P0, PT, R24, R26, !P2 ;  /* 0x0000001a1800120c */ /* 0x008fe40005701270 */
[----:B------:R-:W-:Y:S02]  /*13c0*/  LOP3.LUT P2, R19, R0, 0xf, RZ, 0xc0, !PT ;  /* 0x0000000f00137812 */ /* 0x000fe4000784c0ff */
[----:B------:R-:W-:-:S09]  /*13d0*/  ISETP.GE.AND P1, PT, R18, c[0x0][0x190], PT ;  /* 0x0000640012007a0c */ /* 0x000fd20003f26270 */
[----:B--2---:R-:W-:Y:S02]  /*13e0*/  FSEL R27, R12, R17, P0 ;  /* 0x000000110c1b7208 */ /* 0x004fe40000000000 */
[----:B------:R-:W-:Y:S01]  /*13f0*/  SEL R26, R24, R26, P0 ;  /* 0x0000001a181a7207 */ /* 0x000fe20000000000 */
        /* <DEDUP_REMOVED lines=10> */
[-C--:B------:R-:W-:Y:S01]  /*14a0*/  IMAD.WIDE R14, R17, R16.reuse, c[0x0][0x180] ;  /* 0x00006000110e7625 */ /* 0x080fe200078e0210 */
[----:B------:R-:W-:Y:S01]  /*14b0*/  SEL R23, R23, 0x80, P0 ;  /* 0x0000008017177807 */ /* 0x000fe20000000000 */
[----:B------:R0:W-:Y:S02]  /*14c0*/  STG.E [R12.64], R27 ;  /* 0x0000001b0c007986 */ /* 0x0001e4000c101906 */
[----:B------:R-:W-:Y:S02]  /*14d0*/  IMAD.WIDE R16, R17, R16, c[0x0][0x188] ;  /* 0x0000620011107625 */ /* 0x000fe400078e0210 */
[----:B------:R0:W-:Y:S04]  /*14e0*/  STG.E [R14.64], R23 ;  /* 0x000000170e007986 */ /* 0x0001e8000c101906 */
[----:B------:R0:W-:Y:S02]  /*14f0*/  STG.E [R16.64], R25 ;  /* 0x0000001910007986 */ /* 0x0001e4000c101906 */
.L_x_949:
[----:B------:R-:W-:Y:S05]  /*1500*/  BSYNC B1 ;  /* 0x0000000000017941 */ /* 0x000fea0003800000 */
.L_x_948:
        /* <DEDUP_REMOVED lines=20> */
.L_x_951:
[----:B------:R-:W-:Y:S05]  /*1650*/  BSYNC B1 ;  /* 0x0000000000017941 */ /* 0x000fea0003800000 */
.L_x_950:
[----:B0-----:R-:W-:Y:S05]  /*1660*/  BRA `(.L_x_952) ;  /* 0xfffff89000007947 */ /* 0x001fea000383ffff */
.L_x_938:
[----:B------:R-:W-:Y:S05]  /*1670*/  BSYNC B0 ;  /* 0x0000000000007941 */ /* 0x000fea0003800000 */
.L_x_928:
        /* <DEDUP_REMOVED lines=19> */
.L_x_954:
        /* <DEDUP_REMOVED lines=20> */
.L_x_953:
        /* <DEDUP_REMOVED lines=12> */
.L_x_955:
        /* <DEDUP_REMOVED lines=11> */
.L_x_930:
[----:B------:R-:W-:Y:S01]  /*1a60*/  IMAD.MOV.U32 R26, RZ, RZ, R19 ;  /* 0x000000ffff1a7224 */ /* 0x000fe200078e0013 */
[----:B------:R-:W-:Y:S01]  /*1a70*/  MOV R14, 0x1ac0 ;  /* 0x00001ac0000e7802 */ /* 0x000fe20000000f00 */
[----:B------:R-:W-:Y:S02]  /*1a80*/  IMAD.MOV.U32 R25, RZ, RZ, 0x8 ;  /* 0x00000008ff197424 */ /* 0x000fe400078e00ff */
[----:B------:R-:W-:Y:S02]  /*1a90*/  IMAD.MOV.U32 R24, RZ, RZ, 0x101f ;  /* 0x0000101fff187424 */ /* 0x000fe400078e00ff */
[----:B------:R-:W-:Y:S02]  /*1aa0*/  IMAD.MOV.U32 R23, RZ, RZ, -0x1 ;  /* 0xffffffffff177424 */ /* 0x000fe400078e00ff */
[----:B------:R-:W-:Y:S05]  /*1ab0*/  CALL.REL.NOINC `($__internal_18_$__cuda_sm70_shflsync_bfly_p) ;  /* 0x00000b4000007944 */ /* 0x000fea0003c00000 */
[----:B-1----:R-:W-:Y:S01]  /*1ac0*/  IMAD.MOV.U32 R16, RZ, RZ, R24 ;  /* 0x000000ffff107224 */ /* 0x002fe200078e0018 */
[----:B0-----:R-:W-:Y:S05]  /*1ad0*/  BRA `(.L_x_956) ;  /* 0xffffeea000007947 */ /* 0x001fea000383ffff */
.L_x_931:
[----:B------:R-:W-:Y:S01]  /*1ae0*/  IMAD.MOV.U32 R26, RZ, RZ, R13 ;  /* 0x000000ffff1a7224 */ /* 0x000fe200078e000d */
[----:B------:R-:W-:Y:S01]  /*1af0*/  MOV R14, 0x1b40 ;  /* 0x00001b40000e7802 */ /* 0x000fe20000000f00 */
[----:B------:R-:W-:Y:S02]  /*1b00*/  IMAD.MOV.U32 R25, RZ, RZ, 0x8 ;  /* 0x00000008ff197424 */ /* 0x000fe400078e00ff */
[----:B------:R-:W-:-:S02]  /*1b10*/  IMAD.MOV.U32 R24, RZ, RZ, 0x101f ;  /* 0x0000101fff187424 */ /* 0x000fc400078e00ff */
[----:B------:R-:W-:Y:S02]  /*1b20*/  IMAD.MOV.U32 R23, RZ, RZ, -0x1 ;  /* 0xffffffffff177424 */ /* 0x000fe400078e00ff */
[----:B01----:R-:W-:Y:S05]  /*1b30*/  CALL.REL.NOINC `($__internal_18_$__cuda_sm70_shflsync_bfly_p) ;  /* 0x00000ac000007944 */ /* 0x003fea0003c00000 */
[----:B-1----:R-:W-:Y:S01]  /*1b40*/  IMAD.MOV.U32 R18, RZ, RZ, R24 ;  /* 0x000000ffff127224 */ /* 0x002fe200078e0018 */
[----:B------:R-:W-:Y:S01]  /*1b50*/  MOV R14, 0x1bb0 ;  /* 0x00001bb0000e7802 */ /* 0x000fe20000000f00 */
[----:B0-----:R-:W-:Y:S02]  /*1b60*/  IMAD.MOV.U32 R26, RZ, RZ, R12 ;  /* 0x000000ffff1a7224 */ /* 0x001fe400078e000c */
[----:B------:R-:W-:Y:S02]  /*1b70*/  IMAD.MOV.U32 R25, RZ, RZ, 0x8 ;  /* 0x00000008ff197424 */ /* 0x000fe400078e00ff */
[----:B------:R-:W-:Y:S02]  /*1b80*/  IMAD.MOV.U32 R24, RZ, RZ, 0x101f ;  /* 0x0000101fff187424 */ /* 0x000fe400078e00ff */
[----:B------:R-:W-:Y:S02]  /*1b90*/  IMAD.MOV.U32 R23, RZ, RZ, -0x1 ;  /* 0xffffffffff177424 */ /* 0x000fe400078e00ff */
[----:B------:R-:W-:Y:S05]  /*1ba0*/  CALL.REL.NOINC `($__internal_18_$__cuda_sm70_shflsync_bfly_p) ;  /* 0x00000a5000007944 */ /* 0x000fea0003c00000 */
[----:B-1----:R-:W-:Y:S01]  /*1bb0*/  IMAD.MOV.U32 R17, RZ, RZ, R24 ;  /* 0x000000ffff117224 */ /* 0x002fe200078e0018 */
[----:B0-----:R-:W-:Y:S05]  /*1bc0*/  BRA `(.L_x_957) ;  /* 0xffffede000007947 */ /* 0x001fea000383ffff */
.L_x_932:
[----:B------:R-:W-:Y:S01]  /*1bd0*/  IMAD.MOV.U32 R26, RZ, RZ, R16 ;  /* 0x000000ffff1a7224 */ /* 0x000fe200078e0010 */
[----:B------:R-:W-:Y:S01]  /*1be0*/  MOV R14, 0x1c30 ;  /* 0x00001c30000e7802 */ /* 0x000fe20000000f00 */
[----:B------:R-:W-:-:S02]  /*1bf0*/  IMAD.MOV.U32 R25, RZ, RZ, 0x4 ;  /* 0x00000004ff197424 */ /* 0x000fc400078e00ff */
[----:B------:R-:W-:Y:S02]  /*1c00*/  IMAD.MOV.U32 R24, RZ, RZ, 0x101f ;  /* 0x0000101fff187424 */ /* 0x000fe400078e00ff */
[----:B------:R-:W-:Y:S02]  /*1c10*/  IMAD.MOV.U32 R23, RZ, RZ, -0x1 ;  /* 0xffffffffff177424 */ /* 0x000fe400078e00ff */
[----:B0-23--:R-:W-:Y:S05]  /*1c20*/  CALL.REL.NOINC `($__internal_18_$__cuda_sm70_shflsync_bfly_p) ;  /* 0x000009d000007944 */ /* 0x00dfea0003c00000 */
[----:B------:R-:W-:Y:S01]  /*1c30*/  FSEL R18, R18, R13, P1 ;  /* 0x0000000d12127208 */ /* 0x000fe20000800000 */
[----:B-1----:R-:W-:Y:S01]  /*1c40*/  IMAD.MOV.U32 R19, RZ, RZ, R24 ;  /* 0x000000ffff137224 */ /* 0x002fe200078e0018 */
[----:B------:R-:W-:Y:S01]  /*1c50*/  MOV R14, 0x1cb0 ;  /* 0x00001cb0000e7802 */ /* 0x000fe20000000f00 */
[----:B0-----:R-:W-:Y:S02]  /*1c60*/  IMAD.MOV.U32 R25, RZ, RZ, 0x4 ;  /* 0x00000004ff197424 */ /* 0x001fe400078e00ff */
[----:B------:R-:W-:Y:S02]  /*1c70*/  IMAD.MOV.U32 R24, RZ, RZ, 0x101f ;  /* 0x0000101fff187424 */ /* 0x000fe400078e00ff */
[----:B------:R-:W-:Y:S02]  /*1c80*/  IMAD.MOV.U32 R23, RZ, RZ, -0x1 ;  /* 0xffffffffff177424 */ /* 0x000fe400078e00ff */
[----:B------:R-:W-:-:S02]  /*1c90*/  IMAD.MOV.U32 R26, RZ, RZ, R18 ;  /* 0x000000ffff1a7224 */ /* 0x000fc400078e0012 */
[----:B------:R-:W-:Y:S05]  /*1ca0*/  CALL.REL.NOINC `($__internal_18_$__cuda_sm70_shflsync_bfly_p) ;  /* 0x0000095000007944 */ /* 0x000fea0003c00000 */
[----:B------:R-:W-:Y:S01]  /*1cb0*/  SEL R17, R17, R12, P1 ;  /* 0x0000000c11117207 */ /* 0x000fe20000800000 */
[----:B-1----:R-:W-:Y:S01]  /*1cc0*/  IMAD.MOV.U32 R13, RZ, RZ, R24 ;  /* 0x000000ffff0d7224 */ /* 0x002fe200078e0018 */
[----:B------:R-:W-:Y:S01]  /*1cd0*/  MOV R14, 0x1d30 ;  /* 0x00001d30000e7802 */ /* 0x000fe20000000f00 */
[----:B0-----:R-:W-:-:S02]  /*1ce0*/  IMAD.MOV.U32 R25, RZ, RZ, 0x4 ;  /* 0x00000004ff197424 */ /* 0x001fc400078e00ff */
[----:B------:R-:W-:Y:S02]  /*1cf0*/  IMAD.MOV.U32 R24, RZ, RZ, 0x101f ;  /* 0x0000101fff187424 */ /* 0x000fe400078e00ff */
[----:B------:R-:W-:Y:S02]  /*1d00*/  IMAD.MOV.U32 R23, RZ, RZ, -0x1 ;  /* 0xffffffffff177424 */ /* 0x000fe400078e00ff */
[----:B------:R-:W-:Y:S02]  /*1d10*/  IMAD.MOV.U32 R26, RZ, RZ, R17 ;  /* 0x000000ffff1a7224 */ /* 0x000fe400078e0011 */
[----:B------:R-:W-:Y:S05]  /*1d20*/  CALL.REL.NOINC `($__internal_18_$__cuda_sm70_shflsync_bfly_p) ;  /* 0x000008d000007944 */ /* 0x000fea0003c00000 */
[----:B-1----:R-:W-:Y:S01]  /*1d30*/  IMAD.MOV.U32 R12, RZ, RZ, R24 ;  /* 0x000000ffff0c7224 */ /* 0x002fe200078e0018 */
[----:B0-----:R-:W-:Y:S05]  /*1d40*/  BRA `(.L_x_958) ;  /* 0xffffed2000007947 */ /* 0x001fea000383ffff */
.L_x_933:
[----:B------:R-:W-:Y:S01]  /*1d50*/  IMAD.MOV.U32 R26, RZ, RZ, R16 ;  /* 0x000000ffff1a7224 */ /* 0x000fe200078e0010 */
[----:B------:R-:W-:Y:S01]  /*1d60*/  MOV R14, 0x1db0 ;  /* 0x00001db0000e7802 */ /* 0x000fe20000000f00 */
[----:B------:R-:W-:Y:S02]  /*1d70*/  IMAD.MOV.U32 R25, RZ, RZ, 0x2 ;  /* 0x00000002ff197424 */ /* 0x000fe400078e00ff */
[----:B------:R-:W-:Y:S02]  /*1d80*/  IMAD.MOV.U32 R24, RZ, RZ, 0x101f ;  /* 0x0000101fff187424 */ /* 0x000fe400078e00ff */
[----:B------:R-:W-:-:S02]  /*1d90*/  IMAD.MOV.U32 R23, RZ, RZ, -0x1 ;  /* 0xffffffffff177424 */ /* 0x000fc400078e00ff */
[----:B--2---:R-:W-:Y:S05]  /*1da0*/  CALL.REL.NOINC `($__internal_18_$__cuda_sm70_shflsync_bfly_p) ;  /* 0x0000085000007944 */ /* 0x004fea0003c00000 */
[----:B-1----:R-:W-:Y:S01]  /*1db0*/  IMAD.MOV.U32 R19, RZ, RZ, R24 ;  /* 0x000000ffff137224 */ /* 0x002fe200078e0018 */
[----:B0-----:R-:W-:Y:S05]  /*1dc0*/  BRA `(.L_x_959) ;  /* 0xffffed0000007947 */ /* 0x001fea000383ffff */
.L_x_934:
[----:B------:R-:W-:Y:S01]  /*1dd0*/  IMAD.MOV.U32 R26, RZ, RZ, R13 ;  /* 0x000000ffff1a7224 */ /* 0x000fe200078e000d */
[----:B------:R-:W-:Y:S01]  /*1de0*/  MOV R14, 0x1e30 ;  /* 0x00001e30000e7802 */ /* 0x000fe20000000f00 */
[----:B------:R-:W-:-:S02]  /*1df0*/  IMAD.MOV.U32 R25, RZ, RZ, 0x2 ;  /* 0x00000002ff197424 */ /* 0x000fc400078e00ff */
[----:B------:R-:W-:Y:S02]  /*1e00*/  IMAD.MOV.U32 R24, RZ, RZ, 0x101f ;  /* 0x0000101fff187424 */ /* 0x000fe400078e00ff */
[----:B------:R-:W-:Y:S02]  /*1e10*/  IMAD.MOV.U32 R23, RZ, RZ, -0x1 ;  /* 0xffffffffff177424 */ /* 0x000fe400078e00ff */
[----:B01----:R-:W-:Y:S05]  /*1e20*/  CALL.REL.NOINC `($__internal_18_$__cuda_sm70_shflsync_bfly_p) ;  /* 0x000007d000007944 */ /* 0x003fea0003c00000 */
[----:B------:R-:W-:Y:S01]  /*1e30*/  SEL R12, R12, R17, P0 ;  /* 0x000000110c0c7207 */ /* 0x000fe20000000000 */
[----:B-1----:R-:W-:Y:S01]  /*1e40*/  IMAD.MOV.U32 R18, RZ, RZ, R24 ;  /* 0x000000ffff127224 */ /* 0x002fe200078e0018 */
[----:B------:R-:W-:Y:S01]  /*1e50*/  MOV R14, 0x1eb0 ;  /* 0x00001eb0000e7802 */ /* 0x000fe20000000f00 */
[----:B0-----:R-:W-:Y:S02]  /*1e60*/  IMAD.MOV.U32 R25, RZ, RZ, 0x2 ;  /* 0x00000002ff197424 */ /* 0x001fe400078e00ff */
[----:B------:R-:W-:Y:S02]  /*1e70*/  IMAD.MOV.U32 R24, RZ, RZ, 0x101f ;  /* 0x0000101fff187424 */ /* 0x000fe400078e00ff */
[----:B------:R-:W-:Y:S02]  /*1e80*/  IMAD.MOV.U32 R23, RZ, RZ, -0x1 ;  /* 0xffffffffff177424 */ /* 0x000fe400078e00ff */
[----:B------:R-:W-:-:S02]  /*1e90*/  IMAD.MOV.U32 R26, RZ, RZ, R12 ;  /* 0x000000ffff1a7224 */ /* 0x000fc400078e000c */
[----:B------:R-:W-:Y:S05]  /*1ea0*/  CALL.REL.NOINC `($__internal_18_$__cuda_sm70_shflsync_bfly_p) ;  /* 0x0000075000007944 */ /* 0x000fea0003c00000 */
[----:B-1----:R-:W-:Y:S01]  /*1eb0*/  IMAD.MOV.U32 R17, RZ, RZ, R24 ;  /* 0x000000ffff117224 */ /* 0x002fe200078e0018 */
[----:B0-----:R-:W-:Y:S05]  /*1ec0*/  BRA `(.L_x_960) ;  /* 0xffffec5000007947 */ /* 0x001fea000383ffff */
.L_x_935:
[----:B------:R-:W-:Y:S01]  /*1ed0*/  IMAD.MOV.U32 R26, RZ, RZ, R16 ;  /* 0x000000ffff1a7224 */ /* 0x000fe200078e0010 */
[----:B------:R-:W-:Y:S01]  /*1ee0*/  MOV R14, 0x1f30 ;  /* 0x00001f30000e7802 */ /* 0x000fe20000000f00 */
[----:B------:R-:W-:-:S02]  /*1ef0*/  IMAD.MOV.U32 R25, RZ, RZ, 0x1 ;  /* 0x00000001ff197424 */ /* 0x000fc400078e00ff */
[----:B------:R-:W-:Y:S02]  /*1f00*/  IMAD.MOV.U32 R24, RZ, RZ, 0x101f ;  /* 0x0000101fff187424 */ /* 0x000fe400078e00ff */
[----:B------:R-:W-:Y:S02]  /*1f10*/  IMAD.MOV.U32 R23, RZ, RZ, -0x1 ;  /* 0xffffffffff177424 */ /* 0x000fe400078e00ff */
[----:B--23--:R-:W-:Y:S05]  /*1f20*/  CALL.REL.NOINC `($__internal_18_$__cuda_sm70_shflsync_bfly_p) ;  /* 0x000006d000007944 */ /* 0x00cfea0003c00000 */
        /* <DEDUP_REMOVED lines=8> */
[----:B0-----:R-:W-:Y:S01]  /*1fb0*/  SEL R26, R17, R12, P1 ;  /* 0x0000000c111a7207 */ /* 0x001fe20000800000 */
[----:B-1----:R-:W-:Y:S01]  /*1fc0*/  IMAD.MOV.U32 R12, RZ, RZ, R24 ;  /* 0x000000ffff0c7224 */ /* 0x002fe200078e0018 */
[----:B------:R-:W-:Y:S01]  /*1fd0*/  MOV R14, 0x2020 ;  /* 0x00002020000e7802 */ /* 0x000fe20000000f00 */
[----:B------:R-:W-:-:S02]  /*1fe0*/  IMAD.MOV.U32 R25, RZ, RZ, 0x1 ;  /* 0x00000001ff197424 */ /* 0x000fc400078e00ff */
[----:B------:R-:W-:Y:S02]  /*1ff0*/  IMAD.MOV.U32 R24, RZ, RZ, 0x101f ;  /* 0x0000101fff187424 */ /* 0x000fe400078e00ff */
[----:B------:R-:W-:Y:S02]  /*2000*/  IMAD.MOV.U32 R23, RZ, RZ, -0x1 ;  /* 0xffffffffff177424 */ /* 0x000fe400078e00ff */
[----:B------:R-:W-:Y:S05]  /*2010*/  CALL.REL.NOINC `($__internal_18_$__cuda_sm70_shflsync_bfly_p) ;  /* 0x000005e000007944 */ /* 0x000fea0003c00000 */
[----:B01----:R-:W-:Y:S05]  /*2020*/  BRA `(.L_x_961) ;  /* 0xffffebb000007947 */ /* 0x003fea000383ffff */
.L_x_942:
        /* <DEDUP_REMOVED lines=8> */
.L_x_943:
[----:B------:R-:W-:Y:S01]  /*20b0*/  IMAD.MOV.U32 R26, RZ, RZ, R12 ;  /* 0x000000ffff1a7224 */ /* 0x000fe200078e000c */
[----:B------:R-:W-:Y:S01]  /*20c0*/  MOV R14, 0x2110 ;  /* 0x00002110000e7802 */ /* 0x000fe20000000f00 */
[----:B------:R-:W-:-:S02]  /*20d0*/  IMAD.MOV.U32 R25, RZ, RZ, 0x8 ;  /* 0x00000008ff197424 */ /* 0x000fc400078e00ff */
[----:B------:R-:W-:Y:S02]  /*20e0*/  IMAD.MOV.U32 R24, RZ, RZ, 0x101f ;  /* 0x0000101fff187424 */ /* 0x000fe400078e00ff */
[----:B------:R-:W-:Y:S02]  /*20f0*/  IMAD.MOV.U32 R23, RZ, RZ, -0x1 ;  /* 0xffffffffff177424 */ /* 0x000fe400078e00ff */
[----:B01----:R-:W-:Y:S05]  /*2100*/  CALL.REL.NOINC `($__internal_18_$__cuda_sm70_shflsync_bfly_p) ;  /* 0x000004f000007944 */ /* 0x003fea0003c00000 */
[----:B-1----:R-:W-:Y:S01]  /*2110*/  IMAD.MOV.U32 R17, RZ, RZ, R24 ;  /* 0x000000ffff117224 */ /* 0x002fe200078e0018 */
[----:B------:R-:W-:Y:S01]  /*2120*/  MOV R14, 0x2180 ;  /* 0x00002180000e7802 */ /* 0x000fe20000000f00 */
[----:B0-----:R-:W-:Y:S02]  /*2130*/  IMAD.MOV.U32 R26, RZ, RZ, R13 ;  /* 0x000000ffff1a7224 */ /* 0x001fe400078e000d */
[----:B------:R-:W-:Y:S02]  /*2140*/  IMAD.MOV.U32 R25, RZ, RZ, 0x8 ;  /* 0x00000008ff197424 */ /* 0x000fe400078e00ff */
[----:B------:R-:W-:Y:S02]  /*2150*/  IMAD.MOV.U32 R24, RZ, RZ, 0x101f ;  /* 0x0000101fff187424 */ /* 0x000fe400078e00ff */
[----:B------:R-:W-:-:S02]  /*2160*/  IMAD.MOV.U32 R23, RZ, RZ, -0x1 ;  /* 0xffffffffff177424 */ /* 0x000fc400078e00ff */
[----:B------:R-:W-:Y:S05]  /*2170*/  CALL.REL.NOINC `($__internal_18_$__cuda_sm70_shflsync_bfly_p) ;  /* 0x0000048000007944 */ /* 0x000fea0003c00000 */
[----:B-1----:R-:W-:Y:S01]  /*2180*/  IMAD.MOV.U32 R16, RZ, RZ, R24 ;  /* 0x000000ffff107224 */ /* 0x002fe200078e0018 */
[----:B0-----:R-:W-:Y:S05]  /*2190*/  BRA `(.L_x_963) ;  /* 0xffffefa000007947 */ /* 0x001fea000383ffff */
.L_x_944:
        /* <DEDUP_REMOVED lines=24> */
.L_x_945:
        /* <DEDUP_REMOVED lines=8> */
.L_x_946:
        /* <DEDUP_REMOVED lines=16> */
.L_x_947:
        /* <DEDUP_REMOVED lines=15> */
[----:B0-----:R-:W-:Y:S01]  /*2590*/  SEL R26, R16, R13, P1 ;  /* 0x0000000d101a7207 */ /* 0x001fe20000800000 */
[----:B------:R-:W-:Y:S01]  /*25a0*/  IMAD.MOV.U32 R25, RZ, RZ, 0x1 ;  /* 0x00000001ff197424 */ /* 0x000fe200078e00ff */
[----:B------:R-:W-:Y:S01]  /*25b0*/  MOV R14, 0x25f0 ;  /* 0x000025f0000e7802 */ /* 0x000fe20000000f00 */
[----:B------:R-:W-:-:S02]  /*25c0*/  IMAD.MOV.U32 R24, RZ, RZ, 0x101f ;  /* 0x0000101fff187424 */ /* 0x000fc400078e00ff */
[----:B------:R-:W-:Y:S02]  /*25d0*/  IMAD.MOV.U32 R23, RZ, RZ, -0x1 ;  /* 0xffffffffff177424 */ /* 0x000fe400078e00ff */
[----:B------:R-:W-:Y:S05]  /*25e0*/  CALL.REL.NOINC `($__internal_18_$__cuda_sm70_shflsync_bfly_p) ;  /* 0x0000001000007944 */ /* 0x000fea0003c00000 */
[----:B01----:R-:W-:Y:S05]  /*25f0*/  BRA `(.L_x_967) ;  /* 0xffffed7000007947 */ /* 0x003fea000383ffff */
        .weak           $__internal_18_$__cuda_sm70_shflsync_bfly_p
        .type           $__internal_18_$__cuda_sm70_shflsync_bfly_p,@function
        .size           $__internal_18_$__cuda_sm70_shflsync_bfly_p,(.L_x_10962 - $__internal_18_$__cuda_sm70_shflsync_bfly_p)
$__internal_18_$__cuda_sm70_shflsync_bfly_p:
[----:B------:R-:W-:Y:S01]  /*2600*/  IMAD.MOV.U32 R15, RZ, RZ, 0x0 ;  /* 0x00000000ff0f7424 */ /* 0x000fe200078e00ff */
[----:B------:R-:W-:Y:S04]  /*2610*/  WARPSYNC R23 ;  /* 0x0000001700007348 */ /* 0x000fe80003800000 */
[----:B------:R0:W1:Y:S01]  /*2620*/  SHFL.BFLY PT, R24, R26, R25, R24 ;  /* 0x0c0000191a187389 */ /* 0x00006200000e0018 */
[----:B------:R-:W-:Y:S05]  /*2630*/  RET.REL.NODEC R14 `(_ZN4vllm3moe10topkGatingILi8ELi128ELi4ELi16ELi32Ej13__nv_bfloat16LNS0_11ScoringFuncE1EEEvPKT5_PKbPfiPT4_PiiiibPKf) ;  /* 0xffffd9c00e007950 */ /* 0x000fea0003c3ffff */
.L_x_968:
        /* <DEDUP_REMOVED lines=12> */
.L_x_10962:


//--------------------- .text._ZN4vllm3moe10topkGatingILi8ELi64ELi4ELi16ELi32Ej13__nv_bfloat16LNS0_11ScoringFuncE1EEEvPKT5_PKbPfiPT4_PiiiibPKf --------------------------
	.section	.text._ZN4vllm3moe10topkGatingILi8ELi64ELi4ELi16ELi32Ej13__nv_bfloat16LNS0_11ScoringFuncE1EEEvPKT5_PKbPfiPT4_PiiiibPKf,"ax",@progbits
	.sectioninfo	@"SHI_REGISTERS=32"
	.align	128
        .global         _ZN4vllm3moe10topkGatingILi8ELi64ELi4ELi16ELi32Ej13__nv_bfloat16LNS0_11ScoringFuncE1EEEvPKT5_PKbPfiPT4_PiiiibPKf
        .type           _ZN4vllm3moe10topkGatingILi8ELi64ELi4ELi16ELi32Ej13__nv_bfloat16LNS0_11ScoringFuncE1EEEvPKT5_PKbPfiPT4_PiiiibPKf,@function
        .size           _ZN4vllm3moe10topkGatingILi8ELi64ELi4ELi16ELi32Ej13__nv_bfloat16LNS0_11ScoringFuncE1EEEvPKT5_PKbPfiPT4_PiiiibPKf,(.L_x_10963 - _ZN4vllm3moe10topkGatingILi8ELi64ELi4ELi16ELi32Ej13__nv_bfloat16LNS0_11ScoringFuncE1EEEvPKT5_PKbPfiPT4_PiiiibPKf)
        .other          _ZN4vllm3moe10topkGatingILi8ELi64ELi4ELi16ELi32Ej13__nv_bfloat16LNS0_11ScoringFuncE1EEEvPKT5_PKbPfiPT4_PiiiibPKf,@"STO_CUDA_ENTRY STV_DEFAULT"
_ZN4vllm3moe10topkGatingILi8ELi64ELi4ELi16ELi32Ej13__nv_bfloat16LNS0_11ScoringFuncE1EEEvPKT5_PKbPfiPT4_PiiiibPKf:
.text._ZN4vllm3moe10topkGatingILi8ELi64ELi4ELi16ELi32Ej13__nv_bfloat16LNS0_11ScoringFuncE1EEEvPKT5_PKbPfiPT4_PiiiibPKf:
        /* <DEDUP_REMOVED lines=108> */
.L_x_969:
[----:B------:R0:W-:Y:S04]  /*06c0*/  STL.128 [R1], R4 ;  /* 0x0000000401007387 */ /* 0x0001e80000100c00 */
[----:B------:R0:W-:Y:S02]  /*06d0*/  STL.128 [R1+0x10], R8 ;  /* 0x0000100801007387 */ /* 0x0001e40000100c00 */
.L_x_970:
        /* <DEDUP_REMOVED lines=9> */
.L_x_983:
        /* <DEDUP_REMOVED lines=33> */
.L_x_997:
[----:B------:R-:W-:Y:S05]  /*0980*/  BRA.DIV ~URZ, `(.L_x_974) ;  /* 0x00000ff27f007947 */ /* 0x000fea000b800000 */
[----:B------:R2:W3:Y:S04]  /*0990*/  SHFL.BFLY PT, R19, R18, 0x4, 0x181f ;  /* 0x0c981f0012137f89 */ /* 0x0004e800000e0000 */
[----:B------:R2:W4:Y:S02]  /*09a0*/  SHFL.BFLY PT, R12, R13, 0x4, 0x181f ;  /* 0x0c981f000d0c7f89 */ /* 0x00052400000e0000 */
.L_x_998:
        /* <DEDUP_REMOVED lines=12> */
.L_x_999:
[----:B-1----:R-:W-:-:S13]  /*0a70*/  FSETP.GEU.FTZ.AND P1, PT, R16, R17, PT ;  /* 0x000000111000720b */ /* 0x002fda0003f3e000 */
[----:B------:R-:W-:-:S04]  /*0a80*/  @P1 FSETP.NEU.FTZ.AND P2, PT, R16, R17, PT ;  /* 0x000000111000120b */ /* 0x000fc80003f5d000 */
[----:B---3--:R-:W-:-:S13]  /*0a90*/  @P1 ISETP.LT.AND P0, PT, R13, R12, !P2 ;  /* 0x0000000c0d00120c */ /* 0x008fda0005701270 */
[----:B0-----:R-:W-:Y:S01]  /*0aa0*/  FSEL R16, R17, R16, P0 ;  /* 0x0000001011107208 */ /* 0x001fe20000000000 */
[----:B------:R-:W-:Y:S05]  /*0ab0*/  BRA.DIV ~URZ, `(.L_x_976) ;  /* 0x000011327f007947 */ /* 0x000fea000b800000 */
[----:B------:R0:W1:Y:S02]  /*0ac0*/  SHFL.BFLY PT, R17, R16, 0x1, 0x181f ;  /* 0x0c381f0010117f89 */ /* 0x00006400000e0000 */
.L_x_1000:
[----:B--2---:R-:W-:Y:S01]  /*0ad0*/  FSEL R18, R18, R19, P0 ;  /* 0x0000001312127208 */ /* 0x004fe20000000000 */
[----:B------:R-:W-:Y:S05]  /*0ae0*/  BRA.DIV ~URZ, `(.L_x_977) ;  /* 0x000011827f007947 */ /* 0x000fea000b800000 */
[----:B------:R-:W-:Y:S02]  /*0af0*/  SEL R26, R13, R12, P0 ;  /* 0x0000000c0d1a7207 */ /* 0x000fe40000000000 */
[----:B------:R2:W3:Y:S04]  /*0b00*/  SHFL.BFLY PT, R13, R18, 0x1, 0x181f ;  /* 0x0c381f00120d7f89 */ /* 0x0004e800000e0000 */
[----:B------:R2:W4:Y:S02]  /*0b10*/  SHFL.BFLY PT, R24, R26, 0x1, 0x181f ;  /* 0x0c381f001a187f89 */ /* 0x00052400000e0000 */
.L_x_1001:
        /* <DEDUP_REMOVED lines=27> */
.L_x_979:
[----:B------:R-:W-:Y:S05]  /*0cd0*/  BSYNC B1 ;  /* 0x0000000000017941 */ /* 0x000fea0003800000 */
.L_x_978:
        /* <DEDUP_REMOVED lines=20> */
.L_x_982:
[----:B------:R-:W-:Y:S05]  /*0e20*/  BSYNC B1 ;  /* 0x0000000000017941 */ /* 0x000fea0003800000 */
.L_x_981:
[----:B0-----:R-:W-:Y:S05]  /*0e30*/  BRA `(.L_x_983) ;  /* 0xfffff93000007947 */ /* 0x001fea000383ffff */
.L_x_972:
[----:B------:R-:W-:Y:S02]  /*0e40*/  IMAD.MOV.U32 R22, RZ, RZ, RZ ;  /* 0x000000ffff167224 */ /* 0x000fe400078e00ff */
.L_x_993:
        /* <DEDUP_REMOVED lines=33> */
.L_x_1002:
[----:B------:R-:W-:Y:S05]  /*1060*/  BRA.DIV ~URZ, `(.L_x_985) ;  /* 0x00000d627f007947 */ /* 0x000fea000b800000 */
[----:B------:R2:W3:Y:S04]  /*1070*/  SHFL.BFLY PT, R18, R13, 0x4, 0x181f ;  /* 0x0c981f000d127f89 */ /* 0x0004e800000e0000 */
[----:B------:R2:W4:Y:S02]  /*1080*/  SHFL.BFLY PT, R16, R19, 0x4, 0x181f ;  /* 0x0c981f0013107f89 */ /* 0x00052400000e0000 */
.L_x_1003:
        /* <DEDUP_REMOVED lines=12> */
.L_x_1004:
[----:B-1----:R-:W-:-:S13]  /*1150*/  FSETP.GEU.FTZ.AND P1, PT, R12, R17, PT ;  /* 0x000000110c00720b */ /* 0x002fda0003f3e000 */
[----:B------:R-:W-:-:S04]  /*1160*/  @P1 FSETP.NEU.FTZ.AND P2, PT, R12, R17, PT ;  /* 0x000000110c00120b */ /* 0x000fc80003f5d000 */
[----:B---3--:R-:W-:-:S13]  /*1170*/  @P1 ISETP.LT.AND P0, PT, R16, R19, !P2 ;  /* 0x000000131000120c */ /* 0x008fda0005701270 */
[----:B0-----:R-:W-:Y:S01]  /*1180*/  FSEL R12, R17, R12, P0 ;  /* 0x0000000c110c7208 */ /* 0x001fe20000000000 */
[----:B------:R-:W-:Y:S05]  /*1190*/  BRA.DIV ~URZ, `(.L_x_987) ;  /* 0x00000ea27f007947 */ /* 0x000fea000b800000 */
[----:B------:R0:W1:Y:S02]  /*11a0*/  SHFL.BFLY PT, R17, R12, 0x1, 0x181f ;  /* 0x0c381f000c117f89 */ /* 0x00006400000e0000 */
.L_x_1005:
[----:B--2---:R-:W-:Y:S01]  /*11b0*/  FSEL R18, R18, R13, P0 ;  /* 0x0000000d12127208 */ /* 0x004fe20000000000 */
[----:B------:R-:W-:Y:S05]  /*11c0*/  BRA.DIV ~URZ, `(.L_x_988) ;  /* 0x00000ef27f007947 */ /* 0x000fea000b800000 */
[----:B------:R-:W-:Y:S01]  /*11d0*/  SEL R26, R16, R19, P0 ;  /* 0x00000013101a7207 */ /* 0x000fe20000000000 */
[----:B------:R2:W3:Y:S04]  /*11e0*/  SHFL.BFLY PT, R13, R18, 0x1, 0x181f ;  /* 0x0c381f00120d7f89 */ /* 0x0004e800000e0000 */
[----:B------:R2:W4:Y:S02]  /*11f0*/  SHFL.BFLY PT, R24, R26, 0x1, 0x181f ;  /* 0x0c381f001a187f89 */ /* 0x00052400000e0000 */
.L_x_1006:
        /* <DEDUP_REMOVED lines=26> */
.L_x_990:
[----:B------:R-:W-:Y:S05]  /*13a0*/  BSYNC B1 ;  /* 0x0000000000017941 */ /* 0x000fea0003800000 */
.L_x_989:
        /* <DEDUP_REMOVED lines=20> */
.L_x_992:
[----:B------:R-:W-:Y:S05]  /*14f0*/  BSYNC B1 ;  /* 0x0000000000017941 */ /* 0x000fea0003800000 */
.L_x_991:
[----:B0-----:R-:W-:Y:S05]  /*1500*/  BRA `(.L_x_993) ;  /* 0xfffff94000007947 */ /* 0x001fea000383ffff */
.L_x_980:
[----:B------:R-:W-:Y:S05]  /*1510*/  BSYNC B0 ;  /* 0x0000000000007941 */ /* 0x000fea0003800000 */
.L_x_971:
        /* <DEDUP_REMOVED lines=19> */
.L_x_995:
        /* <DEDUP_REMOVED lines=20> */
.L_x_994:
        /* <DEDUP_REMOVED lines=12> */
.L_x_996:
        /* <DEDUP_REMOVED lines=11> */
.L_x_973:
[----:B------:R-:W-:Y:S01]  /*1900*/  IMAD.MOV.U32 R26, RZ, RZ, R17 ;  /* 0x000000ffff1a7224 */ /* 0x000fe200078e0011 */
[----:B------:R-:W-:Y:S01]  /*1910*/  MOV R14, 0x1960 ;  /* 0x00001960000e7802 */ /* 0x000fe20000000f00 */
[----:B------:R-:W-:Y:S02]  /*1920*/  IMAD.MOV.U32 R25, RZ, RZ, 0x4 ;  /* 0x00000004ff197424 */ /* 0x000fe400078e00ff */
[----:B------:R-:W-:Y:S02]  /*1930*/  IMAD.MOV.U32 R24, RZ, RZ, 0x181f ;  /* 0x0000181fff187424 */ /* 0x000fe400078e00ff */
[----:B------:R-:W-:Y:S02]  /*1940*/  IMAD.MOV.U32 R23, RZ, RZ, -0x1 ;  /* 0xffffffffff177424 */ /* 0x000fe400078e00ff */
[----:B------:R-:W-:Y:S05]  /*1950*/  CALL.REL.NOINC `($__internal_19_$__cuda_sm70_shflsync_bfly_p) ;  /* 0x0000084000007944 */ /* 0x000fea0003c00000 */
[----:B-1----:R-:W-:Y:S01]  /*1960*/  IMAD.MOV.U32 R16, RZ, RZ, R24 ;  /* 0x000000ffff107224 */ /* 0x002fe200078e0018 */
[----:B0-----:R-:W-:Y:S05]  /*1970*/  BRA `(.L_x_997) ;  /* 0xfffff00000007947 */ /* 0x001fea000383ffff */
.L_x_974:
[----:B------:R-:W-:Y:S01]  /*1980*/  IMAD.MOV.U32 R26, RZ, RZ, R18 ;  /* 0x000000ffff1a7224 */ /* 0x000fe200078e0012 */
[----:B------:R-:W-:Y:S01]  /*1990*/  MOV R14, 0x19e0 ;  /* 0x000019e0000e7802 */ /* 0x000fe20000000f00 */
[----:B------:R-:W-:Y:S02]  /*19a0*/  IMAD.MOV.U32 R25, RZ, RZ, 0x4 ;  /* 0x00000004ff197424 */ /* 0x000fe400078e00ff */
[----:B------:R-:W-:-:S02]  /*19b0*/  IMAD.MOV.U32 R24, RZ, RZ, 0x181f ;  /* 0x0000181fff187424 */ /* 0x000fc400078e00ff */
[----:B------:R-:W-:Y:S02]  /*19c0*/  IMAD.MOV.U32 R23, RZ, RZ, -0x1 ;  /* 0xffffffffff177424 */ /* 0x000fe400078e00ff */
[----:B01----:R-:W-:Y:S05]  /*19d0*/  CALL.REL.NOINC `($__internal_19_$__cuda_sm70_shflsync_bfly_p) ;  /* 0x000007c000007944 */ /* 0x003fea0003c00000 */
[----:B-1----:R-:W-:Y:S01]  /*19e0*/  IMAD.MOV.U32 R19, RZ, RZ, R24 ;  /* 0x000000ffff137224 */ /* 0x002fe200078e0018 */
[----:B------:R-:W-:Y:S01]  /*19f0*/  MOV R14, 0x1a50 ;  /* 0x00001a50000e7802 */ /* 0x000fe20000000f00 */
[----:B0-----:R-:W-:Y:S02]  /*1a00*/  IMAD.MOV.U32 R26, RZ, RZ, R13 ;  /* 0x000000ffff1a7224 */ /* 0x001fe400078e000d */
[----:B------:R-:W-:Y:S02]  /*1a10*/  IMAD.MOV.U32 R25, RZ, RZ, 0x4 ;  /* 0x00000004ff197424 */ /* 0x000fe400078e00ff */
[----:B------:R-:W-:Y:S02]  /*1a20*/  IMAD.MOV.U32 R24, RZ, RZ, 0x181f ;  /* 0x0000181fff187424 */ /* 0x000fe400078e00ff */
[----:B------:R-:W-:Y:S02]  /*1a30*/  IMAD.MOV.U32 R23, RZ, RZ, -0x1 ;  /* 0xffffffffff177424 */ /* 0x000fe400078e00ff */
[----:B------:R-:W-:Y:S05]  /*1a40*/  CALL.REL.NOINC `($__internal_19_$__cuda_sm70_shflsync_bfly_p) ;  /* 0x0000075000007944 */ /* 0x000fea0003c00000 */
[----:B-1----:R-:W-:Y:S01]  /*1a50*/  IMAD.MOV.U32 R12, RZ, RZ, R24 ;  /* 0x000000ffff0c7224 */ /* 0x002fe200078e0018 */
[----:B0-----:R-:W-:Y:S05]  /*1a60*/  BRA `(.L_x_998) ;  /* 0xffffef4000007947 */ /* 0x001fea000383ffff */
.L_x_975:
[----:B------:R-:W-:Y:S01]  /*1a70*/  IMAD.MOV.U32 R26, RZ, RZ, R16 ;  /* 0x000000ffff1a7224 */ /* 0x000fe200078e0010 */
[----:B------:R-:W-:Y:S01]  /*1a80*/  MOV R14, 0x1ad0 ;  /* 0x00001ad0000e7802 */ /* 0x000fe20000000f00 */
[----:B------:R-:W-:-:S02]  /*1a90*/  IMAD.MOV.U32 R25, RZ, RZ, 0x2 ;  /* 0x00000002ff197424 */ /* 0x000fc400078e00ff */
[----:B------:R-:W-:Y:S02]  /*1aa0*/  IMAD.MOV.U32 R24, RZ, RZ, 0x181f ;  /* 0x0000181fff187424 */ /* 0x000fe400078e00ff */
[----:B------:R-:W-:Y:S02]  /*1ab0*/  IMAD.MOV.U32 R23, RZ, RZ, -0x1 ;  /* 0xffffffffff177424 */ /* 0x000fe400078e00ff */
[----:B0-23--:R-:W-:Y:S05]  /*1ac0*/  CALL.REL.NOINC `($__internal_19_$__cuda_sm70_shflsync_bfly_p) ;  /* 0x000006d000007944 */ /* 0x00dfea0003c00000 */
[----:B------:R-:W-:Y:S01]  /*1ad0*/  FSEL R19, R19, R18, P1 ;  /* 0x0000001213137208 */ /* 0x000fe20000800000 */
[----:B-1----:R-:W-:Y:S01]  /*1ae0*/  IMAD.MOV.U32 R17, RZ, RZ, R24 ;  /* 0x000000ffff117224 */ /* 0x002fe200078e0018 */
[----:B------:R-:W-:Y:S01]  /*1af0*/  MOV R14, 0x1b50 ;  /* 0x00001b50000e7802 */ /* 0x000fe20000000f00 */
[----:B0-----:R-:W-:Y:S02]  /*1b00*/  IMAD.MOV.U32 R25, RZ, RZ, 0x2 ;  /* 0x00000002ff197424 */ /* 0x001fe400078e00ff */
[----:B------:R-:W-:Y:S02]  /*1b10*/  IMAD.MOV.U32 R24, RZ, RZ, 0x181f ;  /* 0x0000181fff187424 */ /* 0x000fe400078e00ff */
[----:B------:R-:W-:Y:S02]  /*1b20*/  IMAD.MOV.U32 R23, RZ, RZ, -0x1 ;  /* 0xffffffffff177424 */ /* 0x000fe400078e00ff */
[----:B------:R-:W-:-:S02]  /*1b30*/  IMAD.MOV.U32 R26, RZ, RZ, R19 ;  /* 0x000000ffff1a7224 */ /* 0x000fc400078e0013 */
[----:B------:R-:W-:Y:S05]  /*1b40*/  CALL.REL.NOINC `($__internal_19_$__cuda_sm70_shflsync_bfly_p) ;  /* 0x0000065000007944 */ /* 0x000fea0003c00000 */
[----:B------:R-:W-:Y:S01]  /*1b50*/  SEL R12, R12, R13, P1 ;  /* 0x0000000d0c0c7207 */ /* 0x000fe20000800000 */
[----:B-1----:R-:W-:Y:S01]  /*1b60*/  IMAD.MOV.U32 R18, RZ, RZ, R24 ;  /* 0x000000ffff127224 */ /* 0x002fe200078e0018 */
[----:B------:R-:W-:Y:S01]  /*1b70*/  MOV R14, 0x1bd0 ;  /* 0x00001bd0000e7802 */ /* 0x000fe20000000f00 */
[----:B0-----:R-:W-:-:S02]  /*1b80*/  IMAD.MOV.U32 R25, RZ, RZ, 0x2 ;  /* 0x00000002ff197424 */ /* 0x001fc400078e00ff */
[----:B------:R-:W-:Y:S02]  /*1b90*/  IMAD.MOV.U32 R24, RZ, RZ, 0x181f ;  /* 0x0000181fff187424 */ /* 0x000fe400078e00ff */
[----:B------:R-:W-:Y:S02]  /*1ba0*/  IMAD.MOV.U32 R23, RZ, RZ, -0x1 ;  /* 0xffffffffff177424 */ /* 0x000fe400078e00ff */
[----:B------:R-:W-:Y:S02]  /*1bb0*/  IMAD.MOV.U32 R26, RZ, RZ, R12 ;  /* 0x000000ffff1a7224 */ /* 0x000fe400078e000c */
[----:B------:R-:W-:Y:S05]  /*1bc0*/  CALL.REL.NOINC `($__internal_19_$__cuda_sm70_shflsync_bfly_p) ;  /* 0x000005d000007944 */ /* 0x000fea0003c00000 */
[----:B-1----:R-:W-:Y:S01]  /*1bd0*/  IMAD.MOV.U32 R13, RZ, RZ, R24 ;  /* 0x000000ffff0d7224 */ /* 0x002fe200078e0018 */
[----:B0-----:R-:W-:Y:S05]  /*1be0*/  BRA `(.L_x_999) ;  /* 0xffffee8000007947 */ /* 0x001fea000383ffff */
.L_x_976:
[----:B------:R-:W-:Y:S01]  /*1bf0*/  IMAD.MOV.U32 R26, RZ, RZ, R16 ;  /* 0x000000ffff1a7224 */ /* 0x000fe200078e0010 */
[----:B------:R-:W-:Y:S01]  /*1c00*/  MOV R14, 0x1c50 ;  /* 0x00001c50000e7802 */ /* 0x000fe20000000f00 */
[----:B------:R-:W-:Y:S02]  /*1c10*/  IMAD.MOV.U32 R25, RZ, RZ, 0x1 ;  /* 0x00000001ff197424 */ /* 0x000fe400078e00ff */
[----:B------:R-:W-:Y:S02]  /*1c20*/  IMAD.MOV.U32 R24, RZ, RZ, 0x181f ;  /* 0x0000181fff187424 */ /* 0x000fe400078e00ff */
[----:B------:R-:W-:-:S02]  /*1c30*/  IMAD.MOV.U32 R23, RZ, RZ, -0x1 ;  /* 0xffffffffff177424 */ /* 0x000fc400078e00ff */
[----:B--2---:R-:W-:Y:S05]  /*1c40*/  CALL.REL.NOINC `($__internal_19_$__cuda_sm70_shflsync_bfly_p) ;  /* 0x0000055000007944 */ /* 0x004fea0003c00000 */
[----:B-1----:R-:W-:Y:S01]  /*1c50*/  IMAD.MOV.U32 R17, RZ, RZ, R24 ;  /* 0x000000ffff117224 */ /* 0x002fe200078e0018 */
[----:B0-----:R-:W-:Y:S05]  /*1c60*/  BRA `(.L_x_1000) ;  /* 0xffffee6000007947 */ /* 0x001fea000383ffff */
.L_x_977:
[----:B------:R-:W-:Y:S01]  /*1c70*/  IMAD.MOV.U32 R26, RZ, RZ, R18 ;  /* 0x000000ffff1a7224 */ /* 0x000fe200078e0012 */
[----:B------:R-:W-:Y:S01]  /*1c80*/  MOV R14, 0x1cd0 ;  /* 0x00001cd0000e7802 */ /* 0x000fe20000000f00 */
[----:B------:R-:W-:-:S02]  /*1c90*/  IMAD.MOV.U32 R25, RZ, RZ, 0x1 ;  /* 0x00000001ff197424 */ /* 0x000fc400078e00ff */
[----:B------:R-:W-:Y:S02]  /*1ca0*/  IMAD.MOV.U32 R24, RZ, RZ, 0x181f ;  /* 0x0000181fff187424 */ /* 0x000fe400078e00ff */
[----:B------:R-:W-:Y:S02]  /*1cb0*/  IMAD.MOV.U32 R23, RZ, RZ, -0x1 ;  /* 0xffffffffff177424 */ /* 0x000fe400078e00ff */
[----:B01----:R-:W-:Y:S05]  /*1cc0*/  CALL.REL.NOINC `($__internal_19_$__cuda_sm70_shflsync_bfly_p) ;  /* 0x000004d000007944 */ /* 0x003fea0003c00000 */
[----:B0-----:R-:W-:Y:S01]  /*1cd0*/  SEL R26, R13, R12, P0 ;  /* 0x0000000c0d1a7207 */ /* 0x001fe20000000000 */
[----:B-1----:R-:W-:Y:S01]  /*1ce0*/  IMAD.MOV.U32 R13, RZ, RZ, R24 ;  /* 0x000000ffff0d7224 */ /* 0x002fe200078e0018 */
[----:B------:R-:W-:Y:S01]  /*1cf0*/  MOV R14, 0x1d40 ;  /* 0x00001d40000e7802 */ /* 0x000fe20000000f00 */
[----:B------:R-:W-:Y:S02]  /*1d00*/  IMAD.MOV.U32 R25, RZ, RZ, 0x1 ;  /* 0x00000001ff197424 */ /* 0x000fe400078e00ff */
[----:B------:R-:W-:Y:S02]  /*1d10*/  IMAD.MOV.U32 R24, RZ, RZ, 0x181f ;  /* 0x0000181fff187424 */ /* 0x000fe400078e00ff */
[----:B------:R-:W-:Y:S02]  /*1d20*/  IMAD.MOV.U32 R23, RZ, RZ, -0x1 ;  /* 0xffffffffff177424 */ /* 0x000fe400078e00ff */
[----:B------:R-:W-:Y:S05]  /*1d30*/  CALL.REL.NOINC `($__internal_19_$__cuda_sm70_shflsync_bfly_p) ;  /* 0x0000046000007944 */ /* 0x000fea0003c00000 */
[----:B01----:R-:W-:Y:S05]  /*1d40*/  BRA `(.L_x_1001) ;  /* 0xffffedd000007947 */ /* 0x003fea000383ffff */
.L_x_984:
[----:B------:R-:W-:Y:S01]  /*1d50*/  IMAD.MOV.U32 R26, RZ, RZ, R12 ;  /* 0x000000ffff1a7224 */ /* 0x000fe200078e000c */
[----:B------:R-:W-:Y:S01]  /*1d60*/  MOV R14, 0x1db0 ;  /* 0x00001db0000e7802 */ /* 0x000fe20000000f00 */
[----:B------:R-:W-:-:S02]  /*1d70*/  IMAD.MOV.U32 R25, RZ, RZ, 0x4 ;  /* 0x00000004ff197424 */ /* 0x000fc400078e00ff */
[----:B------:R-:W-:Y:S02]  /*1d80*/  IMAD.MOV.U32 R24, RZ, RZ, 0x181f ;  /* 0x0000181fff187424 */ /* 0x000fe400078e00ff */
[----:B------:R-:W-:Y:S02]  /*1d90*/  IMAD.MOV.U32 R23, RZ, RZ, -0x1 ;  /* 0xffffffffff177424 */ /* 0x000fe400078e00ff */
[----:B------:R-:W-:Y:S05]  /*1da0*/  CALL.REL.NOINC `($__internal_19_$__cuda_sm70_shflsync_bfly_p) ;  /* 0x000003f000007944 */ /* 0x000fea0003c00000 */
[----:B-1----:R-:W-:Y:S01]  /*1db0*/  IMAD.MOV.U32 R17, RZ, RZ, R24 ;  /* 0x000000ffff117224 */ /* 0x002fe200078e0018 */
[----:B0-----:R-:W-:Y:S05]  /*1dc0*/  BRA `(.L_x_1002) ;  /* 0xfffff29000007947 */ /* 0x001fea000383ffff */
.L_x_985:
[----:B------:R-:W-:Y:S01]  /*1dd0*/  IMAD.MOV.U32 R26, RZ, RZ, R13 ;  /* 0x000000ffff1a7224 */ /* 0x000fe200078e000d */
[----:B------:R-:W-:Y:S01]  /*1de0*/  MOV R14, 0x1e30 ;  /* 0x00001e30000e7802 */ /* 0x000fe20000000f00 */
[----:B------:R-:W-:Y:S02]  /*1df0*/  IMAD.MOV.U32 R25, RZ, RZ, 0x4 ;  /* 0x00000004ff197424 */ /* 0x000fe400078e00ff */
[----:B------:R-:W-:Y:S02]  /*1e00*/  IMAD.MOV.U32 R24, RZ, RZ, 0x181f ;  /* 0x0000181fff187424 */ /* 0x000fe400078e00ff */
[----:B------:R-:W-:Y:S02]  /*1e10*/  IMAD.MOV.U32 R23, RZ, RZ, -0x1 ;  /* 0xffffffffff177424 */ /* 0x000fe400078e00ff */
[----:B01----:R-:W-:Y:S05]  /*1e20*/  CALL.REL.NOINC `($__internal_19_$__cuda_sm70_shflsync_bfly_p) ;  /* 0x0000037000007944 */ /* 0x003fea0003c00000 */
[----:B-1----:R-:W-:Y:S01]  /*1e30*/  IMAD.MOV.U32 R18, RZ, RZ, R24 ;  /* 0x000000ffff127224 */ /* 0x002fe200078e0018 */
[----:B------:R-:W-:Y:S01]  /*1e40*/  MOV R14, 0x1ea0 ;  /* 0x00001ea0000e7802 */ /* 0x000fe20000000f00 */
[----:B0-----:R-:W-:-:S02]  /*1e50*/  IMAD.MOV.U32 R26, RZ, RZ, R19 ;  /* 0x000000ffff1a7224 */ /* 0x001fc400078e0013 */
[----:B------:R-:W-:Y:S02]  /*1e60*/  IMAD.MOV.U32 R25, RZ, RZ, 0x4 ;  /* 0x00000004ff197424 */ /* 0x000fe400078e00ff */
[----:B------:R-:W-:Y:S02]  /*1e70*/  IMAD.MOV.U32 R24, RZ, RZ, 0x181f ;  /* 0x0000181fff187424 */ /* 0x000fe400078e00ff */
[----:B------:R-:W-:Y:S02]  /*1e80*/  IMAD.MOV.U32 R23, RZ, RZ, -0x1 ;  /* 0xffffffffff177424 */ /* 0x000fe400078e00ff */
[----:B------:R-:W-:Y:S05]  /*1e90*/  CALL.REL.NOINC `($__internal_19_$__cuda_sm70_shflsync_bfly_p) ;  /* 0x0000030000007944 */ /* 0x000fea0003c00000 */
[----:B-1----:R-:W-:Y:S01]  /*1ea0*/  IMAD.MOV.U32 R16, RZ, RZ, R24 ;  /* 0x000000ffff107224 */ /* 0x002fe200078e0018 */
[----:B0-----:R-:W-:Y:S05]  /*1eb0*/  BRA `(.L_x_1003) ;  /* 0xfffff1d000007947 */ /* 0x001fea000383ffff */
.L_x_986:
[----:B------:R-:W-:Y:S01]  /*1ec0*/  IMAD.MOV.U32 R26, RZ, RZ, R12 ;  /* 0x000000ffff1a7224 */ /* 0x000fe200078e000c */
[----:B------:R-:W-:Y:S01]  /*1ed0*/  MOV R14, 0x1f20 ;  /* 0x00001f20000e7802 */ /* 0x000fe20000000f00 */
[----:B------:R-:W-:Y:S02]  /*1ee0*/  IMAD.MOV.U32 R25, RZ, RZ, 0x2 ;  /* 0x00000002ff197424 */ /* 0x000fe400078e00ff */
[----:B------:R-:W-:Y:S02]  /*1ef0*/  IMAD.MOV.U32 R24, RZ, RZ, 0x181f ;  /* 0x0000181fff187424 */ /* 0x000fe400078e00ff */
[----:B------:R-:W-:-:S02]  /*1f00*/  IMAD.MOV.U32 R23, RZ, RZ, -0x1 ;  /* 0xffffffffff177424 */ /* 0x000fc400078e00ff */
[----:B--23--:R-:W-:Y:S05]  /*1f10*/  CALL.REL.NOINC `($__internal_19_$__cuda_sm70_shflsync_bfly_p) ;  /* 0x0000028000007944 */ /* 0x00cfea0003c00000 */
[----:B------:R-:W-:Y:S01]  /*1f20*/  FSEL R13, R18, R13, P1 ;  /* 0x0000000d120d7208 */ /* 0x000fe20000800000 */
[----:B-1----:R-:W-:Y:S01]  /*1f30*/  IMAD.MOV.U32 R17, RZ, RZ, R24 ;  /* 0x000000ffff117224 */ /* 0x002fe200078e0018 */
[----:B------:R-:W-:Y:S01]  /*1f40*/  MOV R14, 0x1fa0 ;  /* 0x00001fa0000e7802 */ /* 0x000fe20000000f00 */
[----:B0-----:R-:W-:-:S02]  /*1f50*/  IMAD.MOV.U32 R25, RZ, RZ, 0x2 ;  /* 0x00000002ff197424 */ /* 0x001fc400078e00ff */
[----:B------:R-:W-:Y:S02]  /*1f60*/  IMAD.MOV.U32 R24, RZ, RZ, 0x181f ;  /* 0x0000181fff187424 */ /* 0x000fe400078e00ff */
[----:B------:R-:W-:Y:S02]  /*1f70*/  IMAD.MOV.U32 R23, RZ, RZ, -0x1 ;  /* 0xffffffffff177424 */ /* 0x000fe400078e00ff */
[----:B------:R-:W-:Y:S02]  /*1f80*/  IMAD.MOV.U32 R26, RZ, RZ, R13 ;  /* 0x000000ffff1a7224 */ /* 0x000fe400078e000d */
[----:B------:R-:W-:Y:S05]  /*1f90*/  CALL.REL.NOINC `($__internal_19_$__cuda_sm70_shflsync_bfly_p) ;  /* 0x0000020000007944 */ /* 0x000fea0003c00000 */
[----:B------:R-:W-:Y:S01]  /*1fa0*/  SEL R19, R16, R19, P1 ;  /* 0x0000001310137207 */ /* 0x000fe20000800000 */
[----:B-1----:R-:W-:Y:S01]  /*1fb0*/  IMAD.MOV.U32 R18, RZ, RZ, R24 ;  /* 0x000000ffff127224 */ /* 0x002fe200078e0018 */
[----:B------:R-:W-:Y:S01]  /*1fc0*/  MOV R14, 0x2020 ;  /* 0x00002020000e7802 */ /* 0x000fe20000000f00 */
[----:B0-----:R-:W-:Y:S02]  /*1fd0*/  IMAD.MOV.U32 R25, RZ, RZ, 0x2 ;  /* 0x00000002ff197424 */ /* 0x001fe400078e00ff */
[----:B------:R-:W-:Y:S02]  /*1fe0*/  IMAD.MOV.U32 R24, RZ, RZ, 0x181f ;  /* 0x0000181fff187424 */ /* 0x000fe400078e00ff */
[----:B------:R-:W-:-:S02]  /*1ff0*/  IMAD.MOV.U32 R23, RZ, RZ, -0x1 ;  /* 0xffffffffff177424 */ /* 0x000fc400078e00ff */
[----:B------:R-:W-:Y:S02]  /*2000*/  IMAD.MOV.U32 R26, RZ, RZ, R19 ;  /* 0x000000ffff1a7224 */ /* 0x000fe400078e0013 */
[----:B------:R-:W-:Y:S05]  /*2010*/  CALL.REL.NOINC `($__internal_19_$__cuda_sm70_shflsync_bfly_p) ;  /* 0x0000018000007944 */ /* 0x000fea0003c00000 */
[----:B-1----:R-:W-:Y:S01]  /*2020*/  IMAD.MOV.U32 R16, RZ, RZ, R24 ;  /* 0x000000ffff107224 */ /* 0x002fe200078e0018 */
[----:B0-----:R-:W-:Y:S05]  /*2030*/  BRA `(.L_x_1004) ;  /* 0xfffff11000007947 */ /* 0x001fea000383ffff */
.L_x_987:
[----:B------:R-:W-:Y:S01]  /*2040*/  IMAD.MOV.U32 R26, RZ, RZ, R12 ;  /* 0x000000ffff1a7224 */ /* 0x000fe200078e000c */
[----:B------:R-:W-:Y:S01]  /*2050*/  MOV R14, 0x20a0 ;  /* 0x000020a0000e7802 */ /* 0x000fe20000000f00 */
[----:B------:R-:W-:Y:S02]  /*2060*/  IMAD.MOV.U32 R25, RZ, RZ, 0x1 ;  /* 0x00000001ff197424 */ /* 0x000fe400078e00ff */
[----:B------:R-:W-:Y:S02]  /*2070*/  IMAD.MOV.U32 R24, RZ, RZ, 0x181f ;  /* 0x0000181fff187424 */ /* 0x000fe400078e00ff */
[----:B------:R-:W-:Y:S02]  /*2080*/  IMAD.MOV.U32 R23, RZ, RZ, -0x1 ;  /* 0xffffffffff177424 */ /* 0x000fe400078e00ff */
[----:B--2---:R-:W-:Y:S05]  /*2090*/  CALL.REL.NOINC `($__internal_19_$__cuda_sm70_shflsync_bfly_p) ;  /* 0x0000010000007944 */ /* 0x004fea0003c00000 */
[----:B-1----:R-:W-:Y:S01]  /*20a0*/  IMAD.MOV.U32 R17, RZ, RZ, R24 ;  /* 0x000000ffff117224 */ /* 0x002fe200078e0018 */
[----:B0-----:R-:W-:Y:S05]  /*20b0*/  BRA `(.L_x_1005) ;  /* 0xfffff0f000007947 */ /* 0x001fea000383ffff */
.L_x_988:
[----:B------:R-:W-:Y:S01]  /*20c0*/  IMAD.MOV.U32 R26, RZ, RZ, R18 ;  /* 0x000000ffff1a7224 */ /* 0x000fe200078e0012 */
[----:B------:R-:W-:Y:S01]  /*20d0*/  MOV R14, 0x2120 ;  /* 0x00002120000e7802 */ /* 0x000fe20000000f00 */
[----:B------:R-:W-:-:S02]  /*20e0*/  IMAD.MOV.U32 R25, RZ, RZ, 0x1 ;  /* 0x00000001ff197424 */ /* 0x000fc400078e00ff */
[----:B------:R-:W-:Y:S02]  /*20f0*/  IMAD.MOV.U32 R24, RZ, RZ, 0x181f ;  /* 0x0000181fff187424 */ /* 0x000fe400078e00ff */
[----:B------:R-:W-:Y:S02]  /*2100*/  IMAD.MOV.U32 R23, RZ, RZ, -0x1 ;  /* 0xffffffffff177424 */ /* 0x000fe400078e00ff */
[----:B01----:R-:W-:Y:S05]  /*2110*/  CALL.REL.NOINC `($__internal_19_$__cuda_sm70_shflsync_bfly_p) ;  /* 0x0000008000007944 */ /* 0x003fea0003c00000 */
[----:B-1----:R-:W-:Y:S01]  /*2120*/  IMAD.MOV.U32 R13, RZ, RZ, R24 ;  /* 0x000000ffff0d7224 */ /* 0x002fe200078e0018 */
[----:B0-----:R-:W-:Y:S01]  /*2130*/  SEL R26, R16, R19, P0 ;  /* 0x00000013101a7207 */ /* 0x001fe20000000000 */
[----:B------:R-:W-:Y:S01]  /*2140*/  IMAD.MOV.U32 R25, RZ, RZ, 0x1 ;  /* 0x00000001ff197424 */ /* 0x000fe200078e00ff */
[----:B------:R-:W-:Y:S01]  /*2150*/  MOV R14, 0x2190 ;  /* 0x00002190000e7802 */ /* 0x000fe20000000f00 */
[----:B------:R-:W-:Y:S02]  /*2160*/  IMAD.MOV.U32 R24, RZ, RZ, 0x181f ;  /* 0x0000181fff187424 */ /* 0x000fe400078e00ff */
[----:B------:R-:W-:Y:S02]  /*2170*/  IMAD.MOV.U32 R23, RZ, RZ, -0x1 ;  /* 0xffffffffff177424 */ /* 0x000fe400078e00ff */
[----:B------:R-:W-:Y:S05]  /*2180*/  CALL.REL.NOINC `($__internal_19_$__cuda_sm70_shflsync_bfly_p) ;  /* 0x0000001000007944 */ /* 0x000fea0003c00000 */
[----:B01----:R-:W-:Y:S05]  /*2190*/  BRA `(.L_x_1006) ;  /* 0xfffff06000007947 */ /* 0x003fea000383ffff */
        .weak           $__internal_19_$__cuda_sm70_shflsync_bfly_p
        .type           $__internal_19_$__cuda_sm70_shflsync_bfly_p,@function
        .size           $__internal_19_$__cuda_sm70_shflsync_bfly_p,(.L_x_10963 - $__internal_19_$__cuda_sm70_shflsync_bfly_p)
$__internal_19_$__cuda_sm70_shflsync_bfly_p:
[----:B------:R-:W-:Y:S01]  /*21a0*/  IMAD.MOV.U32 R15, RZ, RZ, 0x0 ;  /* 0x00000000ff0f7424 */ /* 0x000fe200078e00ff */
[----:B------:R-:W-:Y:S04]  /*21b0*/  WARPSYNC R23 ;  /* 0x0000001700007348 */ /* 0x000fe80003800000 */
[----:B------:R0:W1:Y:S01]  /*21c0*/  SHFL.BFLY PT, R24, R26, R25, R24 ;  /* 0x0c0000191a187389 */ /* 0x00006200000e0018 */
[----:B------:R-:W-:Y:S05]  /*21d0*/  RET.REL.NODEC R14 `(_ZN4vllm3moe10topkGatingILi8ELi64ELi4ELi16ELi32Ej13__nv_bfloat16LNS0_11ScoringFuncE1EEEvPKT5_PKbPfiPT4_PiiiibPKf) ;  /* 0xffffde200e007950 */ /* 0x000fea0003c3ffff */
.L_x_1007:
        /* <DEDUP_REMOVED lines=10> */
.L_x_10963:


//--------------------- .text._ZN4vllm3moe10topkGatingILi8ELi32ELi4ELi16ELi32Ej13__nv_bfloat16LNS0_11ScoringFuncE1EEEvPKT5_PKbPfiPT4_PiiiibPKf --------------------------
	.section	.text._ZN4vllm3moe10topkGatingILi8ELi32ELi4ELi16ELi32Ej13__nv_bfloat16LNS0_11ScoringFuncE1EEEvPKT5_PKbPfiPT4_PiiiibPKf,"ax",@progbits
	.sectioninfo	@"SHI_REGISTERS=30"
	.align	128
        .global         _ZN4vllm3moe10topkGatingILi8ELi32ELi4ELi16ELi32Ej13__nv_bfloat16LNS0_11ScoringFuncE1EEEvPKT5_PKbPfiPT4_PiiiibPKf
        .type           _ZN4vllm3moe10topkGatingILi8ELi32ELi4ELi16ELi32Ej13__nv_bfloat16LNS0_11ScoringFuncE1EEEvPKT5_PKbPfiPT4_PiiiibPKf,@function
        .size           _ZN4vllm3moe10topkGatingILi8ELi32ELi4ELi16ELi32Ej13__nv_bfloat16LNS0_11ScoringFuncE1EEEvPKT5_PKbPfiPT4_PiiiibPKf,(.L_x_10964 - _ZN4vllm3moe10topkGatingILi8ELi32ELi4ELi16ELi32Ej13__nv_bfloat16LNS0_11ScoringFuncE1EEEvPKT5_PKbPfiPT4_PiiiibPKf)
        .other          _ZN4vllm3moe10topkGatingILi8ELi32ELi4ELi16ELi32Ej13__nv_bfloat16LNS0_11ScoringFuncE1EEEvPKT5_PKbPfiPT4_PiiiibPKf,@"STO_CUDA_ENTRY STV_DEFAULT"
_ZN4vllm3moe10topkGatingILi8ELi32ELi4ELi16ELi32Ej13__nv_bfloat16LNS0_11ScoringFuncE1EEEvPKT5_PKbPfiPT4_PiiiibPKf:
.text._ZN4vllm3moe10topkGatingILi8ELi32ELi4ELi16ELi32Ej13__nv_bfloat16LNS0_11ScoringFuncE1EEEvPKT5_PKbPfiPT4_PiiiibPKf:
        /* <DEDUP_REMOVED lines=108> */
.L_x_1008:
[----:B------:R0:W-:Y:S04]  /*06c0*/  STL.128 [R1], R4 ;  /* 0x0000000401007387 */ /* 0x0001e80000100c00 */
[----:B------:R0:W-:Y:S02]  /*06d0*/  STL.128 [R1+0x10], R8 ;  /* 0x0000100801007387 */ /* 0x0001e40000100c00 */
.L_x_1009:
        /* <DEDUP_REMOVED lines=9> */
.L_x_1020:
        /* <DEDUP_REMOVED lines=33> */
.L_x_1032:
[----:B------:R-:W-:Y:S05]  /*0980*/  BRA.DIV ~URZ, `(.L_x_1013) ;  /* 0x00000e727f007947 */ /* 0x000fea000b800000 */
[----:B------:R2:W3:Y:S04]  /*0990*/  SHFL.BFLY PT, R13, R16, 0x2, 0x1c1f ;  /* 0x0c5c1f00100d7f89 */ /* 0x0004e800000e0000 */
[----:B------:R2:W4:Y:S02]  /*09a0*/  SHFL.BFLY PT, R12, R17, 0x2, 0x1c1f ;  /* 0x0c5c1f00110c7f89 */ /* 0x00052400000e0000 */
.L_x_1033:
        /* <DEDUP_REMOVED lines=12> */
.L_x_1034:
        /* <DEDUP_REMOVED lines=26> */
.L_x_1016:
[----:B------:R-:W-:Y:S05]  /*0c10*/  BSYNC B1 ;  /* 0x0000000000017941 */ /* 0x000fea0003800000 */
.L_x_1015:
        /* <DEDUP_REMOVED lines=20> */
.L_x_1019:
[----:B------:R-:W-:Y:S05]  /*0d60*/  BSYNC B1 ;  /* 0x0000000000017941 */ /* 0x000fea0003800000 */
.L_x_1018:
[----:B0-----:R-:W-:Y:S05]  /*0d70*/  BRA `(.L_x_1020) ;  /* 0xfffff9f000007947 */ /* 0x001fea000383ffff */
.L_x_1011:
[----:B------:R-:W-:Y:S02]  /*0d80*/  IMAD.MOV.U32 R22, RZ, RZ, RZ ;  /* 0x000000ffff167224 */ /* 0x000fe400078e00ff */
.L_x_1028:
        /* <DEDUP_REMOVED lines=33> */
.L_x_1035:
[----:B------:R-:W-:Y:S05]  /*0fa0*/  BRA.DIV ~URZ, `(.L_x_1022) ;  /* 0x00000b227f007947 */ /* 0x000fea000b800000 */
[----:B------:R2:W3:Y:S04]  /*0fb0*/  SHFL.BFLY PT, R13, R16, 0x2, 0x1c1f ;  /* 0x0c5c1f00100d7f89 */ /* 0x0004e800000e0000 */
[----:B------:R2:W4:Y:S02]  /*0fc0*/  SHFL.BFLY PT, R12, R17, 0x2, 0x1c1f ;  /* 0x0c5c1f00110c7f89 */ /* 0x00052400000e0000 */
.L_x_1036:
        /* <DEDUP_REMOVED lines=12> */
.L_x_1037:
        /* <DEDUP_REMOVED lines=25> */
.L_x_1025:
[----:B------:R-:W-:Y:S05]  /*1220*/  BSYNC B1 ;  /* 0x0000000000017941 */ /* 0x000fea0003800000 */
.L_x_1024:
        /* <DEDUP_REMOVED lines=20> */
.L_x_1027:
[----:B------:R-:W-:Y:S05]  /*1370*/  BSYNC B1 ;  /* 0x0000000000017941 */ /* 0x000fea0003800000 */
.L_x_1026:
[----:B0-----:R-:W-:Y:S05]  /*1380*/  BRA `(.L_x_1028) ;  /* 0xfffffa0000007947 */ /* 0x001fea000383ffff */
.L_x_1017:
[----:B------:R-:W-:Y:S05]  /*1390*/  BSYNC B0 ;  /* 0x0000000000007941 */ /* 0x000fea0003800000 */
.L_x_1010:
        /* <DEDUP_REMOVED lines=19> */
.L_x_1030:
        /* <DEDUP_REMOVED lines=20> */
.L_x_1029:
        /* <DEDUP_REMOVED lines=12> */
.L_x_1031:
        /* <DEDUP_REMOVED lines=11> */
.L_x_1012:
[----:B------:R-:W-:Y:S01]  /*1780*/  IMAD.MOV.U32 R26, RZ, RZ, R18 ;  /* 0x000000ffff1a7224 */ /* 0x000fe200078e0012 */
[----:B------:R-:W-:Y:S01]  /*1790*/  MOV R14, 0x17e0 ;  /* 0x000017e0000e7802 */ /* 0x000fe20000000f00 */
[----:B------:R-:W-:Y:S02]  /*17a0*/  IMAD.MOV.U32 R25, RZ, RZ, 0x2 ;  /* 0x00000002ff197424 */ /* 0x000fe400078e00ff */
[----:B------:R-:W-:Y:S02]  /*17b0*/  IMAD.MOV.U32 R24, RZ, RZ, 0x1c1f ;  /* 0x00001c1fff187424 */ /* 0x000fe400078e00ff */
[----:B------:R-:W-:Y:S02]  /*17c0*/  IMAD.MOV.U32 R23, RZ, RZ, -0x1 ;  /* 0xffffffffff177424 */ /* 0x000fe400078e00ff */
[----:B------:R-:W-:Y:S05]  /*17d0*/  CALL.REL.NOINC `($__internal_20_$__cuda_sm70_shflsync_bfly_p) ;  /* 0x0000054000007944 */ /* 0x000fea0003c00000 */
[----:B-1----:R-:W-:Y:S01]  /*17e0*/  IMAD.MOV.U32 R19, RZ, RZ, R24 ;  /* 0x000000ffff137224 */ /* 0x002fe200078e0018 */
[----:B0-----:R-:W-:Y:S05]  /*17f0*/  BRA `(.L_x_1032) ;  /* 0xfffff18000007947 */ /* 0x001fea000383ffff */
.L_x_1013:
[----:B------:R-:W-:Y:S01]  /*1800*/  IMAD.MOV.U32 R26, RZ, RZ, R16 ;  /* 0x000000ffff1a7224 */ /* 0x000fe200078e0010 */
[----:B------:R-:W-:Y:S01]  /*1810*/  MOV R14, 0x1860 ;  /* 0x00001860000e7802 */ /* 0x000fe20000000f00 */
[----:B------:R-:W-:Y:S02]  /*1820*/  IMAD.MOV.U32 R25, RZ, RZ, 0x2 ;  /* 0x00000002ff197424 */ /* 0x000fe400078e00ff */
[----:B------:R-:W-:-:S02]  /*1830*/  IMAD.MOV.U32 R24, RZ, RZ, 0x1c1f ;  /* 0x00001c1fff187424 */ /* 0x000fc400078e00ff */
[----:B------:R-:W-:Y:S02]  /*1840*/  IMAD.MOV.U32 R23, RZ, RZ, -0x1 ;  /* 0xffffffffff177424 */ /* 0x000fe400078e00ff */
[----:B01----:R-:W-:Y:S05]  /*1850*/  CALL.REL.NOINC `($__internal_20_$__cuda_sm70_shflsync_bfly_p) ;  /* 0x000004c000007944 */ /* 0x003fea0003c00000 */
[----:B-1----:R-:W-:Y:S01]  /*1860*/  IMAD.MOV.U32 R13, RZ, RZ, R24 ;  /* 0x000000ffff0d7224 */ /* 0x002fe200078e0018 */
[----:B------:R-:W-:Y:S01]  /*1870*/  MOV R14, 0x18d0 ;  /* 0x000018d0000e7802 */ /* 0x000fe20000000f00 */
[----:B0-----:R-:W-:Y:S02]  /*1880*/  IMAD.MOV.U32 R26, RZ, RZ, R17 ;  /* 0x000000ffff1a7224 */ /* 0x001fe400078e0011 */
[----:B------:R-:W-:Y:S02]  /*1890*/  IMAD.MOV.U32 R25, RZ, RZ, 0x2 ;  /* 0x00000002ff197424 */ /* 0x000fe400078e00ff */
[----:B------:R-:W-:Y:S02]  /*18a0*/  IMAD.MOV.U32 R24, RZ, RZ, 0x1c1f ;  /* 0x00001c1fff187424 */ /* 0x000fe400078e00ff */
[----:B------:R-:W-:Y:S02]  /*18b0*/  IMAD.MOV.U32 R23, RZ, RZ, -0x1 ;  /* 0xffffffffff177424 */ /* 0x000fe400078e00ff */
[----:B------:R-:W-:Y:S05]  /*18c0*/  CALL.REL.NOINC `($__internal_20_$__cuda_sm70_shflsync_bfly_p) ;  /* 0x0000045000007944 */ /* 0x000fea0003c00000 */
[----:B-1----:R-:W-:Y:S01]  /*18d0*/  IMAD.MOV.U32 R12, RZ, RZ, R24 ;  /* 0x000000ffff0c7224 */ /* 0x002fe200078e0018 */
[----:B0-----:R-:W-:Y:S05]  /*18e0*/  BRA `(.L_x_1033) ;  /* 0xfffff0c000007947 */ /* 0x001fea000383ffff */
.L_x_1014:
[----:B------:R-:W-:Y:S01]  /*18f0*/  IMAD.MOV.U32 R26, RZ, RZ, R18 ;  /* 0x000000ffff1a7224 */ /* 0x000fe200078e0012 */
[----:B------:R-:W-:Y:S01]  /*1900*/  MOV R14, 0x1950 ;  /* 0x00001950000e7802 */ /* 0x000fe20000000f00 */
[----:B------:R-:W-:-:S02]  /*1910*/  IMAD.MOV.U32 R25, RZ, RZ, 0x1 ;  /* 0x00000001ff197424 */ /* 0x000fc400078e00ff */
[----:B------:R-:W-:Y:S02]  /*1920*/  IMAD.MOV.U32 R24, RZ, RZ, 0x1c1f ;  /* 0x00001c1fff187424 */ /* 0x000fe400078e00ff */
[----:B------:R-:W-:Y:S02]  /*1930*/  IMAD.MOV.U32 R23, RZ, RZ, -0x1 ;  /* 0xffffffffff177424 */ /* 0x000fe400078e00ff */
[----:B--23--:R-:W-:Y:S05]  /*1940*/  CALL.REL.NOINC `($__internal_20_$__cuda_sm70_shflsync_bfly_p) ;  /* 0x000003d000007944 */ /* 0x00cfea0003c00000 */
[----:B------:R-:W-:Y:S01]  /*1950*/  FSEL R16, R13, R16, P1 ;  /* 0x000000100d107208 */ /* 0x000fe20000800000 */
[----:B-1----:R-:W-:Y:S01]  /*1960*/  IMAD.MOV.U32 R13, RZ, RZ, R24 ;  /* 0x000000ffff0d7224 */ /* 0x002fe200078e0018 */
[----:B------:R-:W-:Y:S01]  /*1970*/  MOV R14, 0x19d0 ;  /* 0x000019d0000e7802 */ /* 0x000fe20000000f00 */
[----:B0-----:R-:W-:Y:S02]  /*1980*/  IMAD.MOV.U32 R25, RZ, RZ, 0x1 ;  /* 0x00000001ff197424 */ /* 0x001fe400078e00ff */
[----:B------:R-:W-:Y:S02]  /*1990*/  IMAD.MOV.U32 R24, RZ, RZ, 0x1c1f ;  /* 0x00001c1fff187424 */ /* 0x000fe400078e00ff */
[----:B------:R-:W-:Y:S02]  /*19a0*/  IMAD.MOV.U32 R23, RZ, RZ, -0x1 ;  /* 0xffffffffff177424 */ /* 0x000fe400078e00ff */
[----:B------:R-:W-:-:S02]  /*19b0*/  IMAD.MOV.U32 R26, RZ, RZ, R16 ;  /* 0x000000ffff1a7224 */ /* 0x000fc400078e0010 */
[----:B------:R-:W-:Y:S05]  /*19c0*/  CALL.REL.NOINC `($__internal_20_$__cuda_sm70_shflsync_bfly_p) ;  /* 0x0000035000007944 */ /* 0x000fea0003c00000 */
[----:B0-----:R-:W-:Y:S01]  /*19d0*/  SEL R26, R12, R17, P1 ;  /* 0x000000110c1a7207 */ /* 0x001fe20000800000 */
[----:B-1----:R-:W-:Y:S01]  /*19e0*/  IMAD.MOV.U32 R17, RZ, RZ, R24 ;  /* 0x000000ffff117224 */ /* 0x002fe200078e0018 */
[----:B------:R-:W-:Y:S01]  /*19f0*/  MOV R14, 0x1a40 ;  /* 0x00001a40000e7802 */ /* 0x000fe20000000f00 */
[----:B------:R-:W-:-:S02]  /*1a00*/  IMAD.MOV.U32 R25, RZ, RZ, 0x1 ;  /* 0x00000001ff197424 */ /* 0x000fc400078e00ff */
[----:B------:R-:W-:Y:S02]  /*1a10*/  IMAD.MOV.U32 R24, RZ, RZ, 0x1c1f ;  /* 0x00001c1fff187424 */ /* 0x000fe400078e00ff */
[----:B------:R-:W-:Y:S02]  /*1a20*/  IMAD.MOV.U32 R23, RZ, RZ, -0x1 ;  /* 0xffffffffff177424 */ /* 0x000fe400078e00ff */
[----:B------:R-:W-:Y:S05]  /*1a30*/  CALL.REL.NOINC `($__internal_20_$__cuda_sm70_shflsync_bfly_p) ;  /* 0x000002e000007944 */ /* 0x000fea0003c00000 */
[----:B01----:R-:W-:Y:S05]  /*1a40*/  BRA `(.L_x_1034) ;  /* 0xfffff02000007947 */ /* 0x003fea000383ffff */
.L_x_1021:
        /* <DEDUP_REMOVED lines=8> */
.L_x_1022:
[----:B------:R-:W-:Y:S01]  /*1ad0*/  IMAD.MOV.U32 R26, RZ, RZ, R16 ;  /* 0x000000ffff1a7224 */ /* 0x000fe200078e0010 */
[----:B------:R-:W-:Y:S01]  /*1ae0*/  MOV R14, 0x1b30 ;  /* 0x00001b30000e7802 */ /* 0x000fe20000000f00 */
[----:B------:R-:W-:-:S02]  /*1af0*/  IMAD.MOV.U32 R25, RZ, RZ, 0x2 ;  /* 0x00000002ff197424 */ /* 0x000fc400078e00ff */
[----:B------:R-:W-:Y:S02]  /*1b00*/  IMAD.MOV.U32 R24, RZ, RZ, 0x1c1f ;  /* 0x00001c1fff187424 */ /* 0x000fe400078e00ff */
[----:B------:R-:W-:Y:S02]  /*1b10*/  IMAD.MOV.U32 R23, RZ, RZ, -0x1 ;  /* 0xffffffffff177424 */ /* 0x000fe400078e00ff */
[----:B01----:R-:W-:Y:S05]  /*1b20*/  CALL.REL.NOINC `($__internal_20_$__cuda_sm70_shflsync_bfly_p) ;  /* 0x000001f000007944 */ /* 0x003fea0003c00000 */
[----:B-1----:R-:W-:Y:S01]  /*1b30*/  IMAD.MOV.U32 R13, RZ, RZ, R24 ;  /* 0x000000ffff0d7224 */ /* 0x002fe200078e0018 */
[----:B------:R-:W-:Y:S01]  /*1b40*/  MOV R14, 0x1ba0 ;  /* 0x00001ba0000e7802 */ /* 0x000fe20000000f00 */
[----:B0-----:R-:W-:Y:S02]  /*1b50*/  IMAD.MOV.U32 R26, RZ, RZ, R17 ;  /* 0x000000ffff1a7224 */ /* 0x001fe400078e0011 */
[----:B------:R-:W-:Y:S02]  /*1b60*/  IMAD.MOV.U32 R25, RZ, RZ, 0x2 ;  /* 0x00000002ff197424 */ /* 0x000fe400078e00ff */
[----:B------:R-:W-:Y:S02]  /*1b70*/  IMAD.MOV.U32 R24, RZ, RZ, 0x1c1f ;  /* 0x00001c1fff187424 */ /* 0x000fe400078e00ff */
[----:B------:R-:W-:-:S02]  /*1b80*/  IMAD.MOV.U32 R23, RZ, RZ, -0x1 ;  /* 0xffffffffff177424 */ /* 0x000fc400078e00ff */
[----:B------:R-:W-:Y:S05]  /*1b90*/  CALL.REL.NOINC `($__internal_20_$__cuda_sm70_shflsync_bfly_p) ;  /* 0x0000018000007944 */ /* 0x000fea0003c00000 */
[----:B-1----:R-:W-:Y:S01]  /*1ba0*/  IMAD.MOV.U32 R12, RZ, RZ, R24 ;  /* 0x000000ffff0c7224 */ /* 0x002fe200078e0018 */
[----:B0-----:R-:W-:Y:S05]  /*1bb0*/  BRA `(.L_x_1036) ;  /* 0xfffff41000007947 */ /* 0x001fea000383ffff */
.L_x_1023:
        /* <DEDUP_REMOVED lines=22> */
        .weak           $__internal_20_$__cuda_sm70_shflsync_bfly_p
        .type           $__internal_20_$__cuda_sm70_shflsync_bfly_p,@function
        .size           $__internal_20_$__cuda_sm70_shflsync_bfly_p,(.L_x_10964 - $__internal_20_$__cuda_sm70_shflsync_bfly_p)
$__internal_20_$__cuda_sm70_shflsync_bfly_p:
[----:B------:R-:W-:Y:S01]  /*1d20*/  IMAD.MOV.U32 R15, RZ, RZ, 0x0 ;  /* 0x00000000ff0f7424 */ /* 0x000fe200078e00ff */
[----:B------:R-:W-:Y:S04]  /*1d30*/  WARPSYNC R23 ;  /* 0x0000001700007348 */ /* 0x000fe80003800000 */
[----:B------:R0:W1:Y:S01]  /*1d40*/  SHFL.BFLY PT, R24, R26, R25, R24 ;  /* 0x0c0000191a187389 */ /* 0x00006200000e0018 */
[----:B------:R-:W-:Y:S05]  /*1d50*/  RET.REL.NODEC R14 `(_ZN4vllm3moe10topkGatingILi8ELi32ELi4ELi16ELi32Ej13__nv_bfloat16LNS0_11ScoringFuncE1EEEvPKT5_PKbPfiPT4_PiiiibPKf) ;  /* 0xffffe2a00e007950 */ /* 0x000fea0003c3ffff */
.L_x_1038:
        /* <DEDUP_REMOVED lines=10> */
.L_x_10964:


//--------------------- .text._ZN4vllm3moe10topkGatingILi8ELi16ELi4ELi16ELi32Ej13__nv_bfloat16LNS0_11ScoringFuncE1EEEvPKT5_PKbPfiPT4_PiiiibPKf --------------------------
	.section	.text._ZN4vllm3moe10topkGatingILi8ELi16ELi4ELi16ELi32Ej13__nv_bfloat16LNS0_11ScoringFuncE1EEEvPKT5_PKbPfiPT4_PiiiibPKf,"ax",@progbits
	.sectioninfo	@"SHI_REGISTERS=32"
	.align	128
        .global         _ZN4vllm3moe10topkGatingILi8ELi16ELi4ELi16ELi32Ej13__nv_bfloat16LNS0_11ScoringFuncE1EEEvPKT5_PKbPfiPT4_PiiiibPKf
        .type           _ZN4vllm3moe10topkGatingILi8ELi16ELi4ELi16ELi32Ej13__nv_bfloat16LNS0_11ScoringFuncE1EEEvPKT5_PKbPfiPT4_PiiiibPKf,@function
        .size           _ZN4vllm3moe10topkGatingILi8ELi16ELi4ELi16ELi32Ej13__nv_bfloat16LNS0_11ScoringFuncE1EEEvPKT5_PKbPfiPT4_PiiiibPKf,(.L_x_10965 - _ZN4vllm3moe10topkGatingILi8ELi16ELi4ELi16ELi32Ej13__nv_bfloat16LNS0_11ScoringFuncE1EEEvPKT5_PKbPfiPT4_PiiiibPKf)
        .other          _ZN4vllm3moe10topkGatingILi8ELi16ELi4ELi16ELi32Ej13__nv_bfloat16LNS0_11ScoringFuncE1EEEvPKT5_PKbPfiPT4_PiiiibPKf,@"STO_CUDA_ENTRY STV_DEFAULT"
_ZN4vllm3moe10topkGatingILi8ELi16ELi4ELi16ELi32Ej13__nv_bfloat16LNS0_11ScoringFuncE1EEEvPKT5_PKbPfiPT4_PiiiibPKf:
.text._ZN4vllm3moe10topkGatingILi8ELi16ELi4ELi16ELi32Ej13__nv_bfloat16LNS0_11ScoringFuncE1EEEvPKT5_PKbPfiPT4_PiiiibPKf:
        /* <DEDUP_REMOVED lines=108> */
.L_x_1039:
[----:B------:R0:W-:Y:S04]  /*06c0*/  STL.128 [R1], R4 ;  /* 0x0000000401007387 */ /* 0x0001e80000100c00 */
[----:B------:R0:W-:Y:S02]  /*06d0*/  STL.128 [R1+0x10], R8 ;  /* 0x0000100801007387 */ /* 0x0001e40000100c00 */
.L_x_1040:
        /* <DEDUP_REMOVED lines=9> */
.L_x_1050:
        /* <DEDUP_REMOVED lines=33> */
.L_x_1061:
[----:B------:R-:W-:Y:S05]  /*0980*/  BRA.DIV ~URZ, `(.L_x_1044) ;  /* 0x00000d227f007947 */ /* 0x000fea000b800000 */
[----:B------:R2:W3:Y:S04]  /*0990*/  SHFL.BFLY PT, R19, R12, 0x1, 0x1e1f ;  /* 0x0c3e1f000c137f89 */ /* 0x0004e800000e0000 */
[----:B------:R2:W4:Y:S02]  /*09a0*/  SHFL.BFLY PT, R16, R13, 0x1, 0x1e1f ;  /* 0x0c3e1f000d107f89 */ /* 0x00052400000e0000 */
.L_x_1062:
        /* <DEDUP_REMOVED lines=14> */
[----:B------:R-:W-:Y:S01]  /*0a90*/  PRMT R14, R3, 0x9910, RZ ;  /* 0x00009910030e7816 */ /* 0x000fe200000000ff */
[----:B------:R-:W-:Y:S01]  /*0aa0*/  IMAD R17, R21, c[0x0][0x190], R22 ;  /* 0x0000640015117a24 */ /* 0x000fe200078e0216 */
[C---:B------:R-:W-:Y:S01]  /*0ab0*/  ISETP.LT.AND P0, PT, R19.reuse, c[0x0][0x198], P0 ;  /* 0x0000660013007a0c */ /* 0x040fe20000701270 */
[----:B------:R-:W-:Y:S01]  /*0ac0*/  IMAD R29, R22, c[0x0][0x178], R21 ;  /* 0x00005e00161d7a24 */ /* 0x000fe200078e0215 */
[----:B------:R-:W-:Y:S01]  /*0ad0*/  IADD3 R24, R19, -c[0x0][0x194], RZ ;  /* 0x8000650013187a10 */ /* 0x000fe20007ffe0ff */
[----:B--2---:R-:W-:Y:S01]  /*0ae0*/  IMAD.WIDE R12, R17, R16, c[0x0][0x170] ;  /* 0x00005c00110c7625 */ /* 0x004fe200078e0210 */
[----:B------:R-:W-:-:S03]  /*0af0*/  ISETP.NE.AND P0, PT, R14, RZ, P0 ;  /* 0x000000ff0e00720c */ /* 0x000fc60000705270 */
[CC--:B0-----:R-:W-:Y:S01]  /*0b00*/  IMAD.WIDE R14, R17.reuse, R16.reuse, c[0x0][0x180] ;  /* 0x00006000110e7625 */ /* 0x0c1fe200078e0210 */
[----:B------:R-:W-:Y:S01]  /*0b10*/  SEL R27, R24, 0x10, P0 ;  /* 0x00000010181b7807 */ /* 0x000fe20000000000 */
[----:B------:R0:W-:Y:S02]  /*0b20*/  STG.E [R12.64], R25 ;  /* 0x000000190c007986 */ /* 0x0001e4000c101906 */
[----:B------:R-:W-:Y:S02]  /*0b30*/  IMAD.WIDE R16, R17, R16, c[0x0][0x188] ;  /* 0x0000620011107625 */ /* 0x000fe400078e0210 */
[----:B------:R0:W-:Y:S02]  /*0b40*/  STG.E [R14.64], R27 ;  /* 0x0000001b0e007986 */ /* 0x0001e4000c101906 */
[----:B------:R-:W-:Y:S02]  /*0b50*/  FADD.FTZ R20, R20, R25 ;  /* 0x0000001914147221 */ /* 0x000fe40000010000 */
[----:B------:R0:W-:Y:S04]  /*0b60*/  STG.E [R16.64], R29 ;  /* 0x0000001d10007986 */ /* 0x0001e8000c101906 */
.L_x_1046:
[----:B------:R-:W-:Y:S05]  /*0b70*/  BSYNC B1 ;  /* 0x0000000000017941 */ /* 0x000fea0003800000 */
.L_x_1045:
        /* <DEDUP_REMOVED lines=19> */
.L_x_1049:
[----:B------:R-:W-:Y:S05]  /*0cb0*/  BSYNC B1 ;  /* 0x0000000000017941 */ /* 0x000fea0003800000 */
.L_x_1048:
[----:B0-----:R-:W-:Y:S05]  /*0cc0*/  BRA `(.L_x_1050) ;  /* 0xfffffaa000007947 */ /* 0x001fea000383ffff */
.L_x_1042:
[----:B------:R-:W-:Y:S02]  /*0cd0*/  IMAD.MOV.U32 R22, RZ, RZ, RZ ;  /* 0x000000ffff167224 */ /* 0x000fe400078e00ff */
.L_x_1057:
        /* <DEDUP_REMOVED lines=33> */
.L_x_1063:
[----:B------:R-:W-:Y:S05]  /*0ef0*/  BRA.DIV ~URZ, `(.L_x_1052) ;  /* 0x000009227f007947 */ /* 0x000fea000b800000 */
[----:B------:R2:W3:Y:S04]  /*0f00*/  SHFL.BFLY PT, R19, R12, 0x1, 0x1e1f ;  /* 0x0c3e1f000c137f89 */ /* 0x0004e800000e0000 */
[----:B------:R2:W4:Y:S02]  /*0f10*/  SHFL.BFLY PT, R16, R13, 0x1, 0x1e1f ;  /* 0x0c3e1f000d107f89 */ /* 0x00052400000e0000 */
.L_x_1064:
        /* <DEDUP_REMOVED lines=25> */
[----:B------:R0:W-:Y:S04]  /*10b0*/  STG.E [R14.64], R25 ;  /* 0x000000190e007986 */ /* 0x0001e8000c101906 */
[----:B------:R0:W-:Y:S02]  /*10c0*/  STG.E [R16.64], R27 ;  /* 0x0000001b10007986 */ /* 0x0001e4000c101906 */
.L_x_1054:
[----:B------:R-:W-:Y:S05]  /*10d0*/  BSYNC B1 ;  /* 0x0000000000017941 */ /* 0x000fea0003800000 */
.L_x_1053:
        /* <DEDUP_REMOVED lines=19> */
.L_x_1056:
[----:B------:R-:W-:Y:S05]  /*1210*/  BSYNC B1 ;  /* 0x0000000000017941 */ /* 0x000fea0003800000 */
.L_x_1055:
[----:B0-----:R-:W-:Y:S05]  /*1220*/  BRA `(.L_x_1057) ;  /* 0xfffffab000007947 */ /* 0x001fea000383ffff */
.L_x_1047:
[----:B------:R-:W-:Y:S05]  /*1230*/  BSYNC B0 ;  /* 0x0000000000007941 */ /* 0x000fea0003800000 */
.L_x_1041:
        /* <DEDUP_REMOVED lines=20> */
.L_x_1059:
        /* <DEDUP_REMOVED lines=20> */
.L_x_1058:
        /* <DEDUP_REMOVED lines=12> */
.L_x_1060:
        /* <DEDUP_REMOVED lines=11> */
.L_x_1043:
[----:B------:R-:W-:Y:S01]  /*1630*/  IMAD.MOV.U32 R25, RZ, RZ, R15 ;  /* 0x000000ffff197224 */ /* 0x000fe200078e000f */
[----:B------:R-:W-:Y:S01]  /*1640*/  MOV R16, 0x1690 ;  /* 0x0000169000107802 */ /* 0x000fe20000000f00 */
[----:B------:R-:W-:Y:S02]  /*1650*/  IMAD.MOV.U32 R24, RZ, RZ, 0x1 ;  /* 0x00000001ff187424 */ /* 0x000fe400078e00ff */
[----:B------:R-:W-:Y:S02]  /*1660*/  IMAD.MOV.U32 R23, RZ, RZ, 0x1e1f ;  /* 0x00001e1fff177424 */ /* 0x000fe400078e00ff */
[----:B------:R-:W-:Y:S02]  /*1670*/  IMAD.MOV.U32 R18, RZ, RZ, -0x1 ;  /* 0xffffffffff127424 */ /* 0x000fe400078e00ff */
[----:B------:R-:W-:Y:S05]  /*1680*/  CALL.REL.NOINC `($__internal_21_$__cuda_sm70_shflsync_bfly_p) ;  /* 0x0000028000007944 */ /* 0x000fea0003c00000 */
[----:B-1----:R-:W-:Y:S01]  /*1690*/  IMAD.MOV.U32 R14, RZ, RZ, R23 ;  /* 0x000000ffff0e7224 */ /* 0x002fe200078e0017 */
[----:B0-----:R-:W-:Y:S05]  /*16a0*/  BRA `(.L_x_1061) ;  /* 0xfffff2d000007947 */ /* 0x001fea000383ffff */
.L_x_1044:
[----:B------:R-:W-:Y:S01]  /*16b0*/  IMAD.MOV.U32 R25, RZ, RZ, R12 ;  /* 0x000000ffff197224 */ /* 0x000fe200078e000c */
[----:B------:R-:W-:Y:S01]  /*16c0*/  MOV R16, 0x1710 ;  /* 0x0000171000107802 */ /* 0x000fe20000000f00 */
[----:B------:R-:W-:Y:S02]  /*16d0*/  IMAD.MOV.U32 R24, RZ, RZ, 0x1 ;  /* 0x00000001ff187424 */ /* 0x000fe400078e00ff */
[----:B------:R-:W-:-:S02]  /*16e0*/  IMAD.MOV.U32 R23, RZ, RZ, 0x1e1f ;  /* 0x00001e1fff177424 */ /* 0x000fc400078e00ff */
[----:B------:R-:W-:Y:S02]  /*16f0*/  IMAD.MOV.U32 R18, RZ, RZ, -0x1 ;  /* 0xffffffffff127424 */ /* 0x000fe400078e00ff */
[----:B01----:R-:W-:Y:S05]  /*1700*/  CALL.REL.NOINC `($__internal_21_$__cuda_sm70_shflsync_bfly_p) ;  /* 0x0000020000007944 */ /* 0x003fea0003c00000 */
[----:B-1----:R-:W-:Y:S01]  /*1710*/  IMAD.MOV.U32 R19, RZ, RZ, R23 ;  /* 0x000000ffff137224 */ /* 0x002fe200078e0017 */
[----:B------:R-:W-:Y:S01]  /*1720*/  MOV R16, 0x1780 ;  /* 0x0000178000107802 */ /* 0x000fe20000000f00 */
[----:B0-----:R-:W-:Y:S02]  /*1730*/  IMAD.MOV.U32 R25, RZ, RZ, R13 ;  /* 0x000000ffff197224 */ /* 0x001fe400078e000d */
[----:B------:R-:W-:Y:S02]  /*1740*/  IMAD.MOV.U32 R24, RZ, RZ, 0x1 ;  /* 0x00000001ff187424 */ /* 0x000fe400078e00ff */
[----:B------:R-:W-:Y:S02]  /*1750*/  IMAD.MOV.U32 R23, RZ, RZ, 0x1e1f ;  /* 0x00001e1fff177424 */ /* 0x000fe400078e00ff */
[----:B------:R-:W-:Y:S02]  /*1760*/  IMAD.MOV.U32 R18, RZ, RZ, -0x1 ;  /* 0xffffffffff127424 */ /* 0x000fe400078e00ff */
[----:B------:R-:W-:Y:S05]  /*1770*/  CALL.REL.NOINC `($__internal_21_$__cuda_sm70_shflsync_bfly_p) ;  /* 0x0000019000007944 */ /* 0x000fea0003c00000 */
[----:B-1----:R-:W-:Y:S01]  /*1780*/  IMAD.MOV.U32 R16, RZ, RZ, R23 ;  /* 0x000000ffff107224 */ /* 0x002fe200078e0017 */
[----:B0-----:R-:W-:Y:S05]  /*1790*/  BRA `(.L_x_1062) ;  /* 0xfffff21000007947 */ /* 0x001fea000383ffff */
.L_x_1051:
[----:B------:R-:W-:Y:S01]  /*17a0*/  IMAD.MOV.U32 R25, RZ, RZ, R15 ;  /* 0x000000ffff197224 */ /* 0x000fe200078e000f */
[----:B------:R-:W-:Y:S01]  /*17b0*/  MOV R16, 0x1800 ;  /* 0x0000180000107802 */ /* 0x000fe20000000f00 */
[----:B------:R-:W-:-:S02]  /*17c0*/  IMAD.MOV.U32 R24, RZ, RZ, 0x1 ;  /* 0x00000001ff187424 */ /* 0x000fc400078e00ff */
[----:B------:R-:W-:Y:S02]  /*17d0*/  IMAD.MOV.U32 R23, RZ, RZ, 0x1e1f ;  /* 0x00001e1fff177424 */ /* 0x000fe400078e00ff */
[----:B------:R-:W-:Y:S02]  /*17e0*/  IMAD.MOV.U32 R18, RZ, RZ, -0x1 ;  /* 0xffffffffff127424 */ /* 0x000fe400078e00ff */
[----:B------:R-:W-:Y:S05]  /*17f0*/  CALL.REL.NOINC `($__internal_21_$__cuda_sm70_shflsync_bfly_p) ;  /* 0x0000011000007944 */ /* 0x000fea0003c00000 */
[----:B-1----:R-:W-:Y:S01]  /*1800*/  IMAD.MOV.U32 R14, RZ, RZ, R23 ;  /* 0x000000ffff0e7224 */ /* 0x002fe200078e0017 */
[----:B0-----:R-:W-:Y:S05]  /*1810*/  BRA `(.L_x_1063) ;  /* 0xfffff6d000007947 */ /* 0x001fea000383ffff */
.L_x_1052:
[----:B------:R-:W-:Y:S01]  /*1820*/  IMAD.MOV.U32 R25, RZ, RZ, R12 ;  /* 0x000000ffff197224 */ /* 0x000fe200078e000c */
[----:B------:R-:W-:Y:S01]  /*1830*/  MOV R16, 0x1880 ;  /* 0x0000188000107802 */ /* 0x000fe20000000f00 */
[----:B------:R-:W-:Y:S02]  /*1840*/  IMAD.MOV.U32 R24, RZ, RZ, 0x1 ;  /* 0x00000001ff187424 */ /* 0x000fe400078e00ff */
[----:B------:R-:W-:Y:S02]  /*1850*/  IMAD.MOV.U32 R23, RZ, RZ, 0x1e1f ;  /* 0x00001e1fff177424 */ /* 0x000fe400078e00ff */
[----:B------:R-:W-:Y:S02]  /*1860*/  IMAD.MOV.U32 R18, RZ, RZ, -0x1 ;  /* 0xffffffffff127424 */ /* 0x000fe400078e00ff */
[----:B01----:R-:W-:Y:S05]  /*1870*/  CALL.REL.NOINC `($__internal_21_$__cuda_sm70_shflsync_bfly_p) ;  /* 0x0000009000007944 */ /* 0x003fea0003c00000 */
[----:B-1----:R-:W-:Y:S01]  /*1880*/  IMAD.MOV.U32 R19, RZ, RZ, R23 ;  /* 0x000000ffff137224 */ /* 0x002fe200078e0017 */
[----:B------:R-:W-:Y:S01]  /*1890*/  MOV R16, 0x18f0 ;  /* 0x000018f000107802 */ /* 0x000fe20000000f00 */
[----:B0-----:R-:W-:-:S02]  /*18a0*/  IMAD.MOV.U32 R25, RZ, RZ, R13 ;  /* 0x000000ffff197224 */ /* 0x001fc400078e000d */
[----:B------:R-:W-:Y:S02]  /*18b0*/  IMAD.MOV.U32 R24, RZ, RZ, 0x1 ;  /* 0x00000001ff187424 */ /* 0x000fe400078e00ff */
[----:B------:R-:W-:Y:S02]  /*18c0*/  IMAD.MOV.U32 R23, RZ, RZ, 0x1e1f ;  /* 0x00001e1fff177424 */ /* 0x000fe400078e00ff */
[----:B------:R-:W-:Y:S02]  /*18d0*/  IMAD.MOV.U32 R18, RZ, RZ, -0x1 ;  /* 0xffffffffff127424 */ /* 0x000fe400078e00ff */
[----:B------:R-:W-:Y:S05]  /*18e0*/  CALL.REL.NOINC `($__internal_21_$__cuda_sm70_shflsync_bfly_p) ;  /* 0x0000002000007944 */ /* 0x000fea0003c00000 */
[----:B-1----:R-:W-:Y:S01]  /*18f0*/  IMAD.MOV.U32 R16, RZ, RZ, R23 ;  /* 0x000000ffff107224 */ /* 0x002fe200078e0017 */
[----:B0-----:R-:W-:Y:S05]  /*1900*/  BRA `(.L_x_1064) ;  /* 0xfffff61000007947 */ /* 0x001fea000383ffff */
        .weak           $__internal_21_$__cuda_sm70_shflsync_bfly_p
        .type           $__internal_21_$__cuda_sm70_shflsync_bfly_p,@function
        .size           $__internal_21_$__cuda_sm70_shflsync_bfly_p,(.L_x_10965 - $__internal_21_$__cuda_sm70_shflsync_bfly_p)
$__internal_21_$__cuda_sm70_shflsync_bfly_p:
[----:B------:R-:W-:Y:S01]  /*1910*/  IMAD.MOV.U32 R17, RZ, RZ, 0x0 ;  /* 0x00000000ff117424 */ /* 0x000fe200078e00ff */
[----:B------:R-:W-:Y:S04]  /*1920*/  WARPSYNC R18 ;  /* 0x0000001200007348 */ /* 0x000fe80003800000 */
[----:B------:R0:W1:Y:S01]  /*1930*/  SHFL.BFLY PT, R23, R25, R24, R23 ;  /* 0x0c00001819177389 */ /* 0x00006200000e0017 */
[----:B------:R-:W-:Y:S05]  /*1940*/  RET.REL.NODEC R16 `(_ZN4vllm3moe10topkGatingILi8ELi16ELi4ELi16ELi32Ej13__nv_bfloat16LNS0_11ScoringFuncE1EEEvPKT5_PKbPfiPT4_PiiiibPKf) ;  /* 0xffffe6b010007950 */ /* 0x000fea0003c3ffff */
.L_x_1065:
        /* <DEDUP_REMOVED lines=11> */
.L_x_10965:


//--------------------- .text._ZN4vllm3moe10topkGatingILi8ELi8ELi4ELi16ELi32Ej13__nv_bfloat16LNS0_11ScoringFuncE1EEEvPKT5_PKbPfiPT4_PiiiibPKf --------------------------
	.section	.text._ZN4vllm3moe10topkGatingILi8ELi8ELi4ELi16ELi32Ej13__nv_bfloat16LNS0_11ScoringFuncE1EEEvPKT5_PKbPfiPT4_PiiiibPKf,"ax",@progbits
	.sectioninfo	@"SHI_REGISTERS=40"
	.align	128
        .global         _ZN4vllm3moe10topkGatingILi8ELi8ELi4ELi16ELi32Ej13__nv_bfloat16LNS0_11ScoringFuncE1EEEvPKT5_PKbPfiPT4_PiiiibPKf
        .type           _ZN4vllm3moe10topkGatingILi8ELi8ELi4ELi16ELi32Ej13__nv_bfloat16LNS0_11ScoringFuncE1EEEvPKT5_PKbPfiPT4_PiiiibPKf,@function
        .size           _ZN4vllm3moe10topkGatingILi8ELi8ELi4ELi16ELi32Ej13__nv_bfloat16LNS0_11ScoringFuncE1EEEvPKT5_PKbPfiPT4_PiiiibPKf,(.L_x_11168 - _ZN4vllm3moe10topkGatingILi8ELi8ELi4ELi16ELi32Ej13__nv_bfloat16LNS0_11ScoringFuncE1EEEvPKT5_PKbPfiPT4_PiiiibPKf)
        .other          _ZN4vllm3moe10topkGatingILi8ELi8ELi4ELi16ELi32Ej13__nv_bfloat16LNS0_11ScoringFuncE1EEEvPKT5_PKbPfiPT4_PiiiibPKf,@"STO_CUDA_ENTRY STV_DEFAULT"
_ZN4vllm3moe10topkGatingILi8ELi8ELi4ELi16ELi32Ej13__nv_bfloat16LNS0_11ScoringFuncE1EEEvPKT5_PKbPfiPT4_PiiiibPKf:
.text._ZN4vllm3moe10topkGatingILi8ELi8ELi4ELi16ELi32Ej13__nv_bfloat16LNS0_11ScoringFuncE1EEEvPKT5_PKbPfiPT4_PiiiibPKf:
        /* <DEDUP_REMOVED lines=24> */
[----:B------:R1:W3:Y:S04]  /*0180*/  @P0 LDG.E R12, [R14.64+0x8] ;  /* 0x000008060e0c0981 */ /* 0x0002e8000c1e1900 */
[----:B------:R1:W3:Y:S04]  /*0190*/  @P0 LDG.E R11, [R14.64+0x4] ;  /* 0x000004060e0b0981 */ /* 0x0002e8000c1e1900 */
[----:B------:R1:W3:Y:S04]  /*01a0*/  @P0 LDG.E R10, [R14.64] ;  /* 0x000000060e0a0981 */ /* 0x0002e8000c1e1900 */
[----:B------:R1:W3:Y:S04]  /*01b0*/  @P0 LDG.E R3, [R14.64+0x14] ;  /* 0x000014060e030981 */ /* 0x0002e8000c1e1900 */
[----:B------:R1:W3:Y:S04]  /*01c0*/  @P0 LDG.E R26, [R14.64+0x18] ;  /* 0x000018060e1a0981 */ /* 0x0002e8000c1e1900 */
[----:B------:R1:W3:Y:S01]  /*01d0*/  @P0 LDG.E R25, [R14.64+0x1c] ;  /* 0x00001c060e190981 */ /* 0x0002e2000c1e1900 */
[----:B------:R-:W-:-:S02]  /*01e0*/  IMAD.MOV.U32 R22, RZ, RZ, 0x1 ;  /* 0x00000001ff167424 */ /* 0x000fc400078e00ff */
[----:B------:R-:W-:Y:S01]  /*01f0*/  IMAD.MOV.U32 R24, RZ, RZ, RZ ;  /* 0x000000ffff187224 */ /* 0x000fe200078e00ff */
[--C-:B--2---:R-:W-:Y:S02]  /*0200*/  PRMT R9, RZ, 0x5410, R4.reuse ;  /* 0x00005410ff097816 */ /* 0x104fe40000000004 */
[----:B------:R-:W-:-:S05]  /*0210*/  PRMT R4, RZ, 0x7610, R4 ;  /* 0x00007610ff047816 */ /* 0x000fca0000000004 */
[----:B------:R-:W-:-:S04]  /*0220*/  FMUL.FTZ R4, R4, -1.4426950216293334961 ;  /* 0xbfb8aa3b04047820 */ /* 0x000fc80000410000 */
[----:B0-----:R0:W-:Y:S02]  /*0230*/  MUFU.EX2 R16, R4 ;  /* 0x0000000400107308 */ /* 0x0011e40000000800 */
[----:B0-----:R-:W-:-:S05]  /*0240*/  PRMT R4, RZ, 0x5410, R5 ;  /* 0x00005410ff047816 */ /* 0x001fca0000000005 */
[----:B------:R-:W-:Y:S01]  /*0250*/  FMUL.FTZ R17, R4, -1.4426950216293334961 ;  /* 0xbfb8aa3b04117820 */ /* 0x000fe20000410000 */
[--C-:B------:R-:W-:Y:S01]  /*0260*/  PRMT R4, RZ, 0x5410, R6.reuse ;  /* 0x00005410ff047816 */ /* 0x100fe20000000006 */
[----:B------:R-:W-:Y:S01]  /*0270*/  FMUL.FTZ R9, R9, -1.4426950216293334961 ;  /* 0xbfb8aa3b09097820 */ /* 0x000fe20000410000 */
[----:B------:R-:W-:Y:S02]  /*0280*/  PRMT R5, RZ, 0x7610, R5 ;  /* 0x00007610ff057816 */ /* 0x000fe40000000005 */
[----:B------:R-:W-:Y:S01]  /*0290*/  PRMT R6, RZ, 0x7610, R6 ;  /* 0x00007610ff067816 */ /* 0x000fe20000000006 */
[----:B-1----:R-:W-:Y:S01]  /*02a0*/  FMUL.FTZ R14, R4, -1.4426950216293334961 ;  /* 0xbfb8aa3b040e7820 */ /* 0x002fe20000410000 */
[--C-:B------:R-:W-:Y:S01]  /*02b0*/  PRMT R4, RZ, 0x5410, R7.reuse ;  /* 0x00005410ff047816 */ /* 0x100fe20000000007 */
[----:B------:R-:W-:Y:S01]  /*02c0*/  FMUL.FTZ R5, R5, -1.4426950216293334961 ;  /* 0xbfb8aa3b05057820 */ /* 0x000fe20000410000 */
[----:B------:R-:W-:Y:S01]  /*02d0*/  PRMT R7, RZ, 0x7610, R7 ;  /* 0x00007610ff077816 */ /* 0x000fe20000000007 */
[----:B------:R-:W-:Y:S01]  /*02e0*/  FMUL.FTZ R6, R6, -1.4426950216293334961 ;  /* 0xbfb8aa3b06067820 */ /* 0x000fe20000410000 */
[----:B------:R-:W0:Y:S01]  /*02f0*/  MUFU.EX2 R9, R9 ;  /* 0x0000000900097308 */ /* 0x000e220000000800 */
[----:B------:R-:W-:-:S02]  /*0300*/  FMUL.FTZ R4, R4, -1.4426950216293334961 ;  /* 0xbfb8aa3b04047820 */ /* 0x000fc40000410000 */
[----:B------:R-:W-:-:S05]  /*0310*/  FMUL.FTZ R7, R7, -1.4426950216293334961 ;  /* 0xbfb8aa3b07077820 */ /* 0x000fca0000410000 */
[----:B------:R-:W1:Y:S08]  /*0320*/  MUFU.EX2 R17, R17 ;  /* 0x0000001100117308 */ /* 0x000e700000000800 */
[----:B------:R-:W2:Y:S08]  /*0330*/  MUFU.EX2 R14, R14 ;  /* 0x0000000e000e7308 */ /* 0x000eb00000000800 */
[----:B------:R-:W0:Y:S08]  /*0340*/  MUFU.EX2 R5, R5 ;  /* 0x0000000500057308 */ /* 0x000e300000000800 */
[----:B------:R-:W0:Y:S08]  /*0350*/  MUFU.EX2 R6, R6 ;  /* 0x0000000600067308 */ /* 0x000e300000000800 */
[----:B------:R-:W3:Y:S08]  /*0360*/  MUFU.EX2 R4, R4 ;  /* 0x0000000400047308 */ /* 0x000ef00000000800 */
[----:B------:R3:W4:Y:S01]  /*0370*/  MUFU.EX2 R15, R7 ;  /* 0x00000007000f7308 */ /* 0x0007220000000800 */
[----:B0-----:R-:W-:-:S02]  /*0380*/  FADD.FTZ R9, R9, 1 ;  /* 0x3f80000009097421 */ /* 0x001fc40000010000 */
[----:B------:R-:W-:Y:S02]  /*0390*/  FADD.FTZ R16, R16, 1 ;  /* 0x3f80000010107421 */ /* 0x000fe40000010000 */
[----:B-1----:R-:W-:Y:S02]  /*03a0*/  FADD.FTZ R17, R17, 1 ;  /* 0x3f80000011117421 */ /* 0x002fe40000010000 */
[----:B--2---:R-:W-:Y:S01]  /*03b0*/  FADD.FTZ R14, R14, 1 ;  /* 0x3f8000000e0e7421 */ /* 0x004fe20000010000 */
[----:B------:R-:W0:Y:S01]  /*03c0*/  MUFU.RCP R9, R9 ;  /* 0x0000000900097308 */ /* 0x000e220000001000 */
[----:B------:R-:W-:Y:S02]  /*03d0*/  FADD.FTZ R5, R5, 1 ;  /* 0x3f80000005057421 */ /* 0x000fe40000010000 */
[----:B------:R-:W-:Y:S02]  /*03e0*/  FADD.FTZ R6, R6, 1 ;  /* 0x3f80000006067421 */ /* 0x000fe40000010000 */
[----:B---3--:R-:W-:-:S03]  /*03f0*/  FADD.FTZ R7, R4, 1 ;  /* 0x3f80000004077421 */ /* 0x008fc60000010000 */
[----:B------:R-:W1:Y:S01]  /*0400*/  MUFU.RCP R16, R16 ;  /* 0x0000001000107308 */ /* 0x000e620000001000 */
[----:B----4-:R-:W-:-:S07]  /*0410*/  FADD.FTZ R15, R15, 1 ;  /* 0x3f8000000f0f7421 */ /* 0x010fce0000010000 */
[----:B------:R-:W2:Y:S01]  /*0420*/  MUFU.RCP R17, R17 ;  /* 0x0000001100117308 */ /* 0x000ea20000001000 */
[----:B------:R-:W-:-:S07]  /*0430*/  @P1 ISETP.NE.AND P2, PT, R2, RZ, PT ;  /* 0x000000ff0200120c */ /* 0x000fce0003f45270 */
[----:B------:R-:W3:Y:S01]  /*0440*/  MUFU.RCP R14, R14 ;  /* 0x0000000e000e7308 */ /* 0x000ee20000001000 */
[----:B------:R-:W-:Y:S01]  /*0450*/  @P1 SEL R4, RZ, 0x1, P2 ;  /* 0x00000001ff041807 */ /* 0x000fe20001000000 */
[----:B------:R-:W-:-:S06]  /*0460*/  IMAD.MOV.U32 R2, RZ, RZ, 0x1 ;  /* 0x00000001ff027424 */ /* 0x000fcc00078e00ff */
[----:B------:R-:W4:Y:S08]  /*0470*/  MUFU.RCP R5, R5 ;  /* 0x0000000500057308 */ /* 0x000f300000001000 */
[----:B------:R-:W0:Y:S08]  /*0480*/  MUFU.RCP R6, R6 ;  /* 0x0000000600067308 */ /* 0x000e300000001000 */
[----:B------:R-:W2:Y:S08]  /*0490*/  MUFU.RCP R7, R7 ;  /* 0x0000000700077308 */ /* 0x000eb00000001000 */
[----:B------:R-:W4:Y:S01]  /*04a0*/  MUFU.RCP R23, R15 ;  /* 0x0000000f00177308 */ /* 0x000f220000001000 */
[----:B------:R-:W-:-:S02]  /*04b0*/  @P1 PRMT R22, R4, 0x7610, R22 ;  /* 0x0000761004161816 */ /* 0x000fc40000000016 */
[----:B------:R-:W-:Y:S02]  /*04c0*/  ISETP.LE.AND P1, PT, R2, c[0x0][0x190], PT ;  /* 0x0000640002007a0c */ /* 0x000fe40003f23270 */
[----:B0-----:R-:W-:Y:S02]  /*04d0*/  FSETP.GEU.FTZ.AND P3, PT, |R9|, +INF , PT ;  /* 0x7f8000000900780b */ /* 0x001fe40003f7e200 */
[----:B-1----:R-:W-:Y:S02]  /*04e0*/  FSETP.GEU.FTZ.AND P6, PT, |R16|, +INF , PT ;  /* 0x7f8000001000780b */ /* 0x002fe40003fde200 */
[----:B--2---:R-:W-:Y:S02]  /*04f0*/  FSETP.GEU.FTZ.AND P5, PT, |R17|, +INF , PT ;  /* 0x7f8000001100780b */ /* 0x004fe40003fbe200 */
[----:B---3--:R-:W-:Y:S02]  /*0500*/  FSETP.GEU.FTZ.AND P4, PT, |R14|, +INF , PT ;  /* 0x7f8000000e00780b */ /* 0x008fe40003f9e200 */
[----:B------:R-:W-:-:S02]  /*0510*/  FSEL R21, R9, RZ, !P3 ;  /* 0x000000ff09157208 */ /* 0x000fc40005800000 */
[----:B------:R-:W-:Y:S02]  /*0520*/  FSEL R20, R16, RZ, !P6 ;  /* 0x000000ff10147208 */ /* 0x000fe40007000000 */
[----:B------:R-:W-:Y:S02]  /*0530*/  FSEL R19, R17, RZ, !P5 ;  /* 0x000000ff11137208 */ /* 0x000fe40006800000 */
[----:B----4-:R-:W-:Y:S02]  /*0540*/  FSETP.GEU.FTZ.AND P2, PT, |R5|, +INF , PT ;  /* 0x7f8000000500780b */ /* 0x010fe40003f5e200 */
[----:B------:R-:W-:Y:S02]  /*0550*/  FSETP.GEU.FTZ.AND P3, PT, |R6|, +INF , PT ;  /* 0x7f8000000600780b */ /* 0x000fe40003f7e200 */
[----:B------:R-:W-:Y:S02]  /*0560*/  FSETP.GEU.FTZ.AND P6, PT, |R7|, +INF , PT ;  /* 0x7f8000000700780b */ /* 0x000fe40003fde200 */
[----:B------:R-:W-:-:S02]  /*0570*/  FSETP.GEU.FTZ.AND P5, PT, |R23|, +INF , PT ;  /* 0x7f8000001700780b */ /* 0x000fc40003fbe200 */
[----:B------:R-:W-:Y:S02]  /*0580*/  FSEL R17, R14, RZ, !P4 ;  /* 0x000000ff0e117208 */ /* 0x000fe40006000000 */
[----:B------:R-:W-:Y:S02]  /*0590*/  FSEL R18, R5, RZ, !P2 ;  /* 0x000000ff05127208 */ /* 0x000fe40005000000 */
[----:B------:R-:W-:Y:S02]  /*05a0*/  FSEL R16, R6, RZ, !P3 ;  /* 0x000000ff06107208 */ /* 0x000fe40005800000 */
[----:B------:R-:W-:Y:S02]  /*05b0*/  FSEL R15, R7, RZ, !P6 ;  /* 0x000000ff070f7208 */ /* 0x000fe40007000000 */
[----:B------:R-:W-:Y:S01]  /*05c0*/  FSEL R14, R23, RZ, !P5 ;  /* 0x000000ff170e7208 */ /* 0x000fe20006800000 */
[----:B------:R-:W-:Y:S02]  /*05d0*/  @P0 FADD.FTZ R9, R17, R8 ;  /* 0x0000000811090221 */ /* 0x000fe40000010000 */
[----:B-----5:R-:W-:-:S02]  /*05e0*/  @P0 FADD.FTZ R13, R18, R13 ;  /* 0x0000000d120d0221 */ /* 0x020fc40000010000 */
[----:B------:R-:W-:Y:S02]  /*05f0*/  @P0 FADD.FTZ R12, R19, R12 ;  /* 0x0000000c130c0221 */ /* 0x000fe40000010000 */
[----:B------:R-:W-:Y:S02]  /*0600*/  @P0 FADD.FTZ R11, R20, R11 ;  /* 0x0000000b140b0221 */ /* 0x000fe40000010000 */
[----:B------:R-:W-:Y:S02]  /*0610*/  @P0 FADD.FTZ R10, R21, R10 ;  /* 0x0000000a150a0221 */ /* 0x000fe40000010000 */
[----:B------:R-:W-:Y:S02]  /*0620*/  @P0 FADD.FTZ R8, R16, R3 ;  /* 0x0000000310080221 */ /* 0x000fe40000010000 */
[----:B------:R-:W-:Y:S02]  /*0630*/  @P0 FADD.FTZ R23, R15, R26 ;  /* 0x0000001a0f170221 */ /* 0x000fe40000010000 */
[----:B------:R-:W-:-:S02]  /*0640*/  @P0 FADD.FTZ R25, R14, R25 ;  /* 0x000000190e190221 */ /* 0x000fc40000010000 */
[----:B------:R-:W-:Y:S02]  /*0650*/  @!P0 IMAD.MOV.U32 R13, RZ, RZ, R18 ;  /* 0x000000ffff0d8224 */ /* 0x000fe400078e0012 */
[----:B------:R-:W-:Y:S02]  /*0660*/  @!P0 IMAD.MOV.U32 R12, RZ, RZ, R19 ;  /* 0x000000ffff0c8224 */ /* 0x000fe400078e0013 */
[----:B------:R-:W-:Y:S02]  /*0670*/  @!P0 IMAD.MOV.U32 R11, RZ, RZ, R20 ;  /* 0x000000ffff0b8224 */ /* 0x000fe400078e0014 */
[----:B------:R-:W-:Y:S02]  /*0680*/  @!P0 IMAD.MOV.U32 R10, RZ, RZ, R21 ;  /* 0x000000ffff0a8224 */ /* 0x000fe400078e0015 */
[----:B------:R-:W-:Y:S02]  /*0690*/  @!P0 IMAD.MOV.U32 R9, RZ, RZ, R17 ;  /* 0x000000ffff098224 */ /* 0x000fe400078e0011 */
[----:B------:R-:W-:-:S02]  /*06a0*/  @!P0 IMAD.MOV.U32 R8, RZ, RZ, R16 ;  /* 0x000000ffff088224 */ /* 0x000fc400078e0010 */
[----:B------:R-:W-:Y:S02]  /*06b0*/  @!P0 IMAD.MOV.U32 R23, RZ, RZ, R15 ;  /* 0x000000ffff178224 */ /* 0x000fe400078e000f */
        /* <DEDUP_REMOVED lines=13> */
[----:B------:R-:W-:Y:S02]  /*0790*/  IMAD.MOV.U32 R27, RZ, RZ, RZ ;  /* 0x000000ffff1b7224 */ /* 0x000fe400078e00ff */
[----:B------:R-:W-:Y:S02]  /*07a0*/  IMAD.MOV.U32 R26, RZ, RZ, R2 ;  /* 0x000000ffff1a7224 */ /* 0x000fe400078e0002 */
.L_x_1071:
[-C--:B------:R-:W-:Y:S02]  /*07b0*/  FSETP.GT.FTZ.AND P1, PT, R11, R10.reuse, PT ;  /* 0x0000000a0b00720b */ /* 0x080fe40003f34000 */
[----:B0-----:R-:W-:Y:S02]  /*07c0*/  IADD3 R5, R27, 0x1, RZ ;  /* 0x000000011b057810 */ /* 0x001fe40007ffe0ff */
[----:B------:R-:W-:Y:S02]  /*07d0*/  FSEL R3, R11, R10, P1 ;  /* 0x0000000a0b037208 */ /* 0x000fe40000800000 */
[----:B------:R-:W-:-:S02]  /*07e0*/  ISETP.GE.AND P3, PT, R5, c[0x0][0x190], PT ;  /* 0x0000640005007a0c */ /* 0x000fc40003f66270 */
        /* <DEDUP_REMOVED lines=38> */
.L_x_1069:
        /* <DEDUP_REMOVED lines=10> */
[----:B------:R-:W-:Y:S02]  /*0af0*/  SEL R2, RZ, 0x1, !P3 ;  /* 0x00000001ff027807 */ /* 0x000fe40005800000 */
[CC--:B------:R-:W-:Y:S02]  /*0b00*/  FSETP.GT.FTZ.AND P6, PT, R13.reuse, R4.reuse, PT ;  /* 0x000000040d00720b */ /* 0x0c0fe40003fd4000 */
[----:B------:R-:W-:Y:S02]  /*0b10*/  FSEL R30, R16, R3, P4 ;  /* 0x00000003101e7208 */ /* 0x000fe40002000000 */
[----:B------:R-:W-:Y:S02]  /*0b20*/  FSEL R4, R13, R4, P6 ;  /* 0x000000040d047208 */ /* 0x000fe40003000000 */
[----:B------:R-:W-:-:S02]  /*0b30*/  SEL R3, R2, 0x2, !P2 ;  /* 0x0000000202037807 */ /* 0x000fc40005000000 */
[-C--:B------:R-:W-:Y:S02]  /*0b40*/  FSETP.GT.FTZ.AND P5, PT, R9, R4.reuse, PT ;  /* 0x000000040900720b */ /* 0x080fe40003fb4000 */
[----:B------:R-:W-:Y:S02]  /*0b50*/  SEL R3, R3, 0x3, !P6 ;  /* 0x0000000303037807 */ /* 0x000fe40007000000 */
[----:B------:R-:W-:Y:S02]  /*0b60*/  FSEL R5, R9, R4, P5 ;  /* 0x0000000409057208 */ /* 0x000fe40002800000 */
[----:B------:R-:W-:Y:S02]  /*0b70*/  FSEL R2, R20, R21, P3 ;  /* 0x0000001514027208 */ /* 0x000fe40001800000 */
[----:B------:R-:W-:Y:S02]  /*0b80*/  FSETP.GT.FTZ.AND P4, PT, R8, R5, PT ;  /* 0x000000050800720b */ /* 0x000fe40003f94000 */
[----:B------:R-:W-:-:S02]  /*0b90*/  SEL R3, R3, 0x4, !P5 ;  /* 0x0000000403037807 */ /* 0x000fc40006800000 */
[----:B------:R-:W-:Y:S02]  /*0ba0*/  FSEL R4, R8, R5, P4 ;  /* 0x0000000508047208 */ /* 0x000fe40002000000 */
[----:B------:R-:W-:Y:S02]  /*0bb0*/  SEL R32, R3, 0x5, !P4 ;  /* 0x0000000503207807 */ /* 0x000fe40006000000 */
[----:B------:R-:W-:Y:S02]  /*0bc0*/  FSETP.GT.FTZ.AND P3, PT, R23, R4, PT ;  /* 0x000000041700720b */ /* 0x000fe40003f74000 */
[----:B------:R-:W-:Y:S01]  /*0bd0*/  FSEL R33, R19, R2, P2 ;  /* 0x0000000213217208 */ /* 0x000fe20001000000 */
[----:B------:R-:W-:Y:S01]  /*0be0*/  IMAD.WIDE R2, R6, R7, c[0x0][0x170] ;  /* 0x00005c0006027625 */ /* 0x000fe200078e0207 */
[----:B------:R-:W-:Y:S02]  /*0bf0*/  FSEL R4, R23, R4, P3 ;  /* 0x0000000417047208 */ /* 0x000fe40001800000 */
[----:B------:R-:W-:-:S02]  /*0c00*/  SEL R34, R32, 0x6, !P3 ;  /* 0x0000000620227807 */ /* 0x000fc40005800000 */
[----:B------:R-:W-:Y:S01]  /*0c10*/  FSETP.GT.FTZ.AND P2, PT, R25, R4, PT ;  /* 0x000000041900720b */ /* 0x000fe20003f54000 */
[----:B------:R-:W-:Y:S01]  /*0c20*/  IMAD.WIDE R4, R6, R7, c[0x0][0x180] ;  /* 0x0000600006047625 */ /* 0x000fe200078e0207 */
[----:B------:R-:W-:Y:S02]  /*0c30*/  FSEL R32, R18, R33, P6 ;  /* 0x0000002112207208 */ /* 0x000fe40003000000 */
[----:B------:R-:W-:Y:S01]  /*0c40*/  FSEL R33, R15, R30, P0 ;  /* 0x0000001e0f217208 */ /* 0x000fe20000000000 */
[----:B------:R-:W-:Y:S01]  /*0c50*/  IMAD.WIDE R6, R6, R7, c[0x0][0x188] ;  /* 0x0000620006067625 */ /* 0x000fe200078e0207 */
[----:B------:R-:W-:Y:S02]  /*0c60*/  SEL R30, R34, 0x7, !P2 ;  /* 0x00000007221e7807 */ /* 0x000fe40005000000 */
[----:B------:R-:W-:Y:S02]  /*0c70*/  FSEL R35, R17, R32, P5 ;  /* 0x0000002011237208 */ /* 0x000fe40002800000 */
[----:B------:R-:W-:-:S02]  /*0c80*/  FSEL R33, R14, R33, P1 ;  /* 0x000000210e217208 */ /* 0x000fc40000800000 */
[----:B------:R-:W-:Y:S02]  /*0c90*/  ISETP.GE.AND P1, PT, R30, c[0x0][0x194], PT ;  /* 0x000065001e007a0c */ /* 0x000fe40003f26270 */
[----:B------:R-:W-:Y:S01]  /*0ca0*/  FSEL R32, R16, R35, P4 ;  /* 0x0000002310207208 */ /* 0x000fe20002000000 */
[----:B------:R0:W-:Y:S01]  /*0cb0*/  STG.E [R2.64], R33 ;  /* 0x0000002102007986 */ /* 0x0001e2000c101906 */
[----:B------:R-:W-:Y:S01]  /*0cc0*/  ISETP.GE.AND P0, PT, R28, c[0x0][0x194], PT ;  /* 0x000065001c007a0c */ /* 0x000fe20003f06270 */
[----:B------:R-:W-:Y:S01]  /*0cd0*/  FADD.FTZ R24, R33, R24 ;  /* 0x0000001821187221 */ /* 0x000fe20000010000 */
[----:B------:R-:W-:Y:S02]  /*0ce0*/  ISETP.LT.AND P1, PT, R30, c[0x0][0x198], P1 ;  /* 0x000066001e007a0c */ /* 0x000fe40000f21270 */
[----:B------:R-:W-:Y:S02]  /*0cf0*/  FSEL R37, R15, R32, P3 ;  /* 0x000000200f257208 */ /* 0x000fe40001800000 */
[----:B------:R-:W-:-:S02]  /*0d00*/  ISETP.LT.AND P0, PT, R28, c[0x0][0x198], P0 ;  /* 0x000066001c007a0c */ /* 0x000fc40000701270 */
[----:B------:R-:W-:Y:S02]  /*0d10*/  IADD3 R32, R30, -c[0x0][0x194], RZ ;  /* 0x800065001e207a10 */ /* 0x000fe40007ffe0ff */
[----:B------:R-:W-:Y:S02]  /*0d20*/  ISETP.NE.AND P1, PT, R26, RZ, P1 ;  /* 0x000000ff1a00720c */ /* 0x000fe40000f25270 */
[----:B------:R-:W-:Y:S02]  /*0d30*/  IADD3 R27, R27, 0x2, RZ ;  /* 0x000000021b1b7810 */ /* 0x000fe40007ffe0ff */
[----:B------:R-:W-:Y:S02]  /*0d40*/  IADD3 R28, R28, -c[0x0][0x194], RZ ;  /* 0x800065001c1c7a10 */ /* 0x000fe40007ffe0ff */
[----:B------:R-:W-:Y:S02]  /*0d50*/  ISETP.NE.AND P0, PT, R26, RZ, P0 ;  /* 0x000000ff1a00720c */ /* 0x000fe40000705270 */
[----:B------:R-:W-:-:S02]  /*0d60*/  SEL R32, R32, 0x8, P1 ;  /* 0x0000000820207807 */ /* 0x000fc40000800000 */
[----:B------:R-:W-:Y:S02]  /*0d70*/  ISETP.GE.AND P1, PT, R27, c[0x0][0x190], PT ;  /* 0x000064001b007a0c */ /* 0x000fe40003f26270 */
[----:B------:R-:W-:Y:S02]  /*0d80*/  SEL R35, R28, 0x8, P0 ;  /* 0x000000081c237807 */ /* 0x000fe40000000000 */
[----:B------:R-:W-:Y:S02]  /*0d90*/  FSEL R37, R14, R37, P2 ;  /* 0x000000250e257208 */ /* 0x000fe40001000000 */
[----:B------:R-:W-:Y:S01]  /*0da0*/  IADD3 R28, R31, c[0x0][0x178], RZ ;  /* 0x00005e001f1c7a10 */ /* 0x000fe20007ffe0ff */
[----:B------:R0:W-:Y:S01]  /*0db0*/  STG.E [R4.64], R35 ;  /* 0x0000002304007986 */ /* 0x0001e2000c101906 */
[----:B------:R-:W-:Y:S01]  /*0dc0*/  IADD3 R29, R29, -0x2, RZ ;  /* 0xfffffffe1d1d7810 */ /* 0x000fe20007ffe0ff */
[----:B------:R-:W-:Y:S02]  /*0dd0*/  FADD.FTZ R24, R24, R37 ;  /* 0x0000002518187221 */ /* 0x000fe40000010000 */
[----:B------:R0:W-:Y:S01]  /*0de0*/  STG.E [R6.64], R31 ;  /* 0x0000001f06007986 */ /* 0x0001e2000c101906 */
[----:B------:R-:W-:-:S03]  /*0df0*/  ISETP.NE.AND P0, PT, R29, RZ, PT ;  /* 0x000000ff1d00720c */ /* 0x000fc60003f05270 */
[----:B------:R0:W-:Y:S04]  /*0e00*/  STG.E [R2.64+0x4], R37 ;  /* 0x0000042502007986 */ /* 0x0001e8000c101906 */
[----:B------:R0:W-:Y:S04]  /*0e10*/  STG.E [R4.64+0x4], R32 ;  /* 0x0000042004007986 */ /* 0x0001e8000c101906 */
        /* <DEDUP_REMOVED lines=20> */
.L_x_1070:
[----:B------:R-:W-:Y:S05]  /*0f60*/  @P0 BRA `(.L_x_1071) ;  /* 0xfffff84000000947 */ /* 0x000fea000383ffff */
.L_x_1068:
[----:B0-----:R-:W-:-:S05]  /*0f70*/  IMAD.MOV.U32 R2, RZ, RZ, 0x1 ;  /* 0x00000001ff027424 */ /* 0x001fca00078e00ff */
[----:B------:R-:W-:-:S04]  /*0f80*/  LOP3.LUT R3, R2, c[0x0][0x190], RZ, 0xc0, !PT ;  /* 0x0000640002037a12 */ /* 0x000fc800078ec0ff */
[----:B------:R-:W-:-:S13]  /*0f90*/  ISETP.NE.U32.AND P0, PT, R3, 0x1, PT ;  /* 0x000000010300780c */ /* 0x000fda0003f05070 */
[----:B------:R-:W-:Y:S05]  /*0fa0*/  @P0 BRA `(.L_x_1066) ;  /* 0x00000dc000000947 */ /* 0x000fea0003800000 */
[----:B------:R-:W-:-:S04]  /*0fb0*/  FSETP.GT.FTZ.AND P0, PT, R11, R10, PT ;  /* 0x0000000a0b00720b */ /* 0x000fc80003f14000 */
[----:B------:R-:W-:Y:S02]  /*0fc0*/  FSEL R11, R11, R10, P0 ;  /* 0x0000000a0b0b7208 */ /* 0x000fe40000000000 */
[----:B------:R-:W-:Y:S02]  /*0fd0*/  SEL R3, RZ, 0x1, !P0 ;  /* 0x00000001ff037807 */ /* 0x000fe40004000000 */
[----:B------:R-:W-:Y:S02]  /*0fe0*/  FSETP.GT.FTZ.AND P1, PT, R12, R11, PT ;  /* 0x0000000b0c00720b */ /* 0x000fe40003f34000 */
[----:B------:R-:W-:Y:S02]  /*0ff0*/  FSEL R20, R20, R21, P0 ;  /* 0x0000001514147208 */ /* 0x000fe40000000000 */
[----:B------:R-:W-:Y:S02]  /*1000*/  FSEL R12, R12, R11, P1 ;  /* 0x0000000b0c0c7208 */ /* 0x000fe40000800000 */
[----:B------:R-:W-:-:S02]  /*1010*/  SEL R3, R3, 0x2, !P1 ;  /* 0x0000000203037807 */ /* 0x000fc40004800000 */
[----:B------:R-:W-:Y:S02]  /*1020*/  FSETP.GT.FTZ.AND P2, PT, R13, R12, PT ;  /* 0x0000000c0d00720b */ /* 0x000fe40003f54000 */
[----:B------:R-:W-:Y:S02]  /*1030*/  FSEL R19, R19, R20, P1 ;  /* 0x0000001413137208 */ /* 0x000fe40000800000 */
[----:B------:R-:W-:Y:S02]  /*1040*/  FSEL R12, R13, R12, P2 ;  /* 0x0000000c0d0c7208 */ /* 0x000fe40001000000 */
[----:B------:R-:W-:Y:S02]  /*1050*/  SEL R3, R3, 0x3, !P2 ;  /* 0x0000000303037807 */ /* 0x000fe40005000000 */
[----:B------:R-:W-:Y:S02]  /*1060*/  FSETP.GT.FTZ.AND P3, PT, R9, R12, PT ;  /* 0x0000000c0900720b */ /* 0x000fe40003f74000 */
[----:B------:R-:W-:-:S02]  /*1070*/  FSEL R18, R18, R19, P2 ;  /* 0x0000001312127208 */ /* 0x000fc40001000000 */
[----:B------:R-:W-:Y:S02]  /*1080*/  FSEL R9, R9, R12, P3 ;  /* 0x0000000c09097208 */ /* 0x000fe40001800000 */
[----:B------:R-:W-:Y:S02]  /*1090*/  SEL R3, R3, 0x4, !P3 ;  /* 0x0000000403037807 */ /* 0x000fe40005800000 */
[CC--:B------:R-:W-:Y:S02]  /*10a0*/  FSETP.GT.FTZ.AND P4, PT, R8.reuse, R9.reuse, PT ;  /* 0x000000090800720b */ /* 0x0c0fe40003f94000 */
[----:B------:R-:W-:Y:S02]  /*10b0*/  FSEL R17, R17, R18, P3 ;  /* 0x0000001211117208 */ /* 0x000fe40001800000 */
[----:B------:R-:W-:Y:S01]  /*10c0*/  FSEL R8, R8, R9, P4 ;  /* 0x0000000908087208 */ /* 0x000fe20002000000 */
[----:B------:R-:W-:Y:S01]  /*10d0*/  IMAD.MOV.U32 R9, RZ, RZ, 0x4 ;  /* 0x00000004ff097424 */ /* 0x000fe200078e00ff */
[----:B------:R-:W-:-:S02]  /*10e0*/  SEL R3, R3, 0x5, !P4 ;  /* 0x0000000503037807 */ /* 0x000fc40006000000 */
[CC--:B------:R-:W-:Y:S02]  /*10f0*/  FSETP.GT.FTZ.AND P5, PT, R23.reuse, R8.reuse, PT ;  /* 0x000000081700720b */ /* 0x0c0fe40003fb4000 */
[----:B------:R-:W-:Y:S02]  /*1100*/  FSEL R16, R16, R17, P4 ;  /* 0x0000001110107208 */ /* 0x000fe40002000000 */
[----:B------:R-:W-:Y:S02]  /*1110*/  FSEL R8, R23, R8, P5 ;  /* 0x0000000817087208 */ /* 0x000fe40002800000 */
[----:B------:R-:W-:Y:S02]  /*1120*/  SEL R3, R3, 0x6, !P5 ;  /* 0x0000000603037807 */ /* 0x000fe40006800000 */
[----:B------:R-:W-:Y:S01]  /*1130*/  FSETP.GT.FTZ.AND P1, PT, R25, R8, PT ;  /* 0x000000081900720b */ /* 0x000fe20003f34000 */
[----:B------:R-:W-:Y:S01]  /*1140*/  IMAD R8, R0, c[0x0][0x190], R27 ;  /* 0x0000640000087a24 */ /* 0x000fe200078e021b */
[----:B------:R-:W-:Y:S01]  /*1150*/  FSEL R15, R15, R16, P5 ;  /* 0x000000100f0f7208 */ /* 0x000fe20002800000 */
[----:B------:R-:W-:Y:S01]  /*1160*/  IMAD R27, R27, c[0x0][0x178], R0 ;  /* 0x00005e001b1b7a24 */ /* 0x000fe200078e0200 */
[----:B------:R-:W-:Y:S01]  /*1170*/  SEL R4, R3, 0x7, !P1 ;  /* 0x0000000703047807 */ /* 0x000fe20004800000 */
[----:B------:R-:W-:Y:S01]  /*1180*/  IMAD.WIDE R6, R8, R9, c[0x0][0x180] ;  /* 0x0000600008067625 */ /* 0x000fe200078e0209 */
[----:B------:R-:W-:-:S02]  /*1190*/  PRMT R3, R22, 0x9910, RZ ;  /* 0x0000991016037816 */ /* 0x000fc400000000ff */
[----:B------:R-:W-:Y:S02]  /*11a0*/  ISETP.GE.AND P0, PT, R4, c[0x0][0x194], PT ;  /* 0x0000650004007a0c */ /* 0x000fe40003f06270 */
[----:B------:R-:W-:Y:S02]  /*11b0*/  FSEL R15, R14, R15, P1 ;  /* 0x0000000f0e0f7208 */ /* 0x000fe40000800000 */
[----:B------:R-:W-:-:S03]  /*11c0*/  ISETP.LT.AND P0, PT, R4, c[0x0][0x198], P0 ;  /* 0x0000660004007a0c */ /* 0x000fc60000701270 */
[----:B------:R-:W-:Y:S01]  /*11d0*/  FADD.FTZ R24, R24, R15 ;  /* 0x0000000f18187221 */ /* 0x000fe20000010000 */
[----:B------:R-:W-:Y:S02]  /*11e0*/  ISETP.NE.AND P0, PT, R3, RZ, P0 ;  /* 0x000000ff0300720c */ /* 0x000fe40000705270 */
[----:B------:R-:W-:Y:S01]  /*11f0*/  IADD3 R3, R4, -c[0x0][0x194], RZ ;  /* 0x8000650004037a10 */ /* 0x000fe20007ffe0ff */
[----:B------:R-:W-:-:S03]  /*1200*/  IMAD.WIDE R4, R8, R9, c[0x0][0x170] ;  /* 0x00005c0008047625 */ /* 0x000fc600078e0209 */
[----:B------:R-:W-:Y:S01]  /*1210*/  SEL R3, R3, 0x8, P0 ;  /* 0x0000000803037807 */ /* 0x000fe20000000000 */
[----:B------:R-:W-:Y:S01]  /*1220*/  IMAD.WIDE R8, R8, R9, c[0x0][0x188] ;  /* 0x0000620008087625 */ /* 0x000fe200078e0209 */
[----:B------:R0:W-:Y:S04]  /*1230*/  STG.E [R4.64], R15 ;  /* 0x0000000f04007986 */ /* 0x0001e8000c101906 */
[----:B------:R0:W-:Y:S04]  /*1240*/  STG.E [R6.64], R3 ;  /* 0x0000000306007986 */ /* 0x0001e8000c101906 */
[----:B------:R0:W-:Y:S01]  /*1250*/  STG.E [R8.64], R27 ;  /* 0x0000001b08007986 */ /* 0x0001e2000c101906 */
[----:B------:R-:W-:Y:S05]  /*1260*/  BRA `(.L_x_1066) ;  /* 0x00000b0000007947 */ /* 0x000fea0003800000 */
.L_x_1067:
[----:B------:R-:W-:Y:S01]  /*1270*/  ISETP.NE.AND P0, PT, R2, c[0x0][0x190], PT ;  /* 0x0000640002007a0c */ /* 0x000fe20003f05270 */
[----:B------:R-:W-:-:S12]  /*1280*/  IMAD.MOV.U32 R27, RZ, RZ, RZ ;  /* 0x000000ffff1b7224 */ /* 0x000fd800078e00ff */
[----:B------:R-:W-:Y:S05]  /*1290*/  @!P0 BRA `(.L_x_1072) ;  /* 0x000007d000008947 */ /* 0x000fea0003800000 */
[----:B------:R-:W-:Y:S01]  /*12a0*/  PRMT R24, R22, 0x9910, RZ ;  /* 0x0000991016187816 */ /* 0x000fe200000000ff */
[----:B------:R-:W-:Y:S01]  /*12b0*/  IMAD.MOV.U32 R27, RZ, RZ, RZ ;  /* 0x000000ffff1b7224 */ /* 0x000fe200078e00ff */
[----:B------:R-:W-:Y:S02]  /*12c0*/  IADD3 R26, -R26, c[0x0][0x190], RZ ;  /* 0x000064001a1a7a10 */ /* 0x000fe40007ffe1ff */
.L_x_1075:
        /* <DEDUP_REMOVED lines=42> */
.L_x_1073:
[----:B------:R-:W-:Y:S01]  /*1570*/  FSETP.GT.FTZ.AND P5, PT, R11, R10, PT ;  /* 0x0000000a0b00720b */ /* 0x000fe20003fb4000 */
[----:B------:R-:W-:Y:S01]  /*1580*/  IMAD.MOV.U32 R7, RZ, RZ, 0x4 ;  /* 0x00000004ff077424 */ /* 0x000fe200078e00ff */
[----:B------:R-:W-:Y:S01]  /*1590*/  FSEL R5, R19, R2, P6 ;  /* 0x0000000213057208 */ /* 0x000fe20003000000 */
[----:B------:R-:W-:Y:S01]  /*15a0*/  IMAD R31, R27, c[0x0][0x178], R0 ;  /* 0x00005e001b1f7a24 */ /* 0x000fe200078e0200 */
[----:B------:R-:W-:Y:S02]  /*15b0*/  FSEL R3, R11, R10, P5 ;  /* 0x0000000a0b037208 */ /* 0x000fe40002800000 */
[----:B------:R-:W-:Y:S02]  /*15c0*/  FSEL R4, R18, R5, P0 ;  /* 0x0000000512047208 */ /* 0x000fe40000000000 */
[----:B------:R-:W-:Y:S02]  /*15d0*/  FSETP.GT.FTZ.AND P6, PT, R12, R3, PT ;  /* 0x000000030c00720b */ /* 0x000fe40003fd4000 */
[----:B------:R-:W-:-:S02]  /*15e0*/  FSEL R5, R17, R4, P1 ;  /* 0x0000000411057208 */ /* 0x000fc40000800000 */
[----:B------:R-:W-:Y:S02]  /*15f0*/  FSEL R2, R12, R3, P6 ;  /* 0x000000030c027208 */ /* 0x000fe40003000000 */
[----:B------:R-:W-:Y:S02]  /*1600*/  FSEL R28, R16, R5, P4 ;  /* 0x00000005101c7208 */ /* 0x000fe40002000000 */
[----:B------:R-:W-:Y:S02]  /*1610*/  FSETP.GT.FTZ.AND P0, PT, R13, R2, PT ;  /* 0x000000020d00720b */ /* 0x000fe40003f14000 */
[----:B------:R-:W-:Y:S01]  /*1620*/  FSEL R29, R15, R28, P3 ;  /* 0x0000001c0f1d7208 */ /* 0x000fe20001800000 */
[----:B------:R-:W-:Y:S01]  /*1630*/  IMAD R28, R0, c[0x0][0x190], R27 ;  /* 0x00006400001c7a24 */ /* 0x000fe200078e021b */
[----:B------:R-:W-:Y:S02]  /*1640*/  FSEL R2, R13, R2, P0 ;  /* 0x000000020d027208 */ /* 0x000fe40000000000 */
[----:B------:R-:W-:-:S02]  /*1650*/  FSEL R35, R14, R29, P2 ;  /* 0x0000001d0e237208 */ /* 0x000fc40001000000 */
[-C--:B------:R-:W-:Y:S02]  /*1660*/  FSETP.GT.FTZ.AND P1, PT, R9, R2.reuse, PT ;  /* 0x000000020900720b */ /* 0x080fe40003f34000 */
[----:B------:R-:W-:Y:S02]  /*1670*/  IADD3 R27, R27, 0x2, RZ ;  /* 0x000000021b1b7810 */ /* 0x000fe40007ffe0ff */
[----:B------:R-:W-:Y:S02]  /*1680*/  FSEL R3, R9, R2, P1 ;  /* 0x0000000209037208 */ /* 0x000fe40000800000 */
[----:B------:R-:W-:Y:S02]  /*1690*/  SEL R2, RZ, 0x1, !P5 ;  /* 0x00000001ff027807 */ /* 0x000fe40006800000 */
[----:B------:R-:W-:Y:S02]  /*16a0*/  FSETP.GT.FTZ.AND P4, PT, R8, R3, PT ;  /* 0x000000030800720b */ /* 0x000fe40003f94000 */
[----:B------:R-:W-:-:S02]  /*16b0*/  SEL R2, R2, 0x2, !P6 ;  /* 0x0000000202027807 */ /* 0x000fc40007000000 */
[----:B------:R-:W-:Y:S02]  /*16c0*/  FSEL R4, R8, R3, P4 ;  /* 0x0000000308047208 */ /* 0x000fe40002000000 */
[----:B------:R-:W-:Y:S02]  /*16d0*/  SEL R2, R2, 0x3, !P0 ;  /* 0x0000000302027807 */ /* 0x000fe40004000000 */
[CC--:B------:R-:W-:Y:S02]  /*16e0*/  FSETP.GT.FTZ.AND P3, PT, R23.reuse, R4.reuse, PT ;  /* 0x000000041700720b */ /* 0x0c0fe40003f74000 */
[----:B------:R-:W-:Y:S01]  /*16f0*/  SEL R5, R2, 0x4, !P1 ;  /* 0x0000000402057807 */ /* 0x000fe20004800000 */
[----:B------:R-:W-:Y:S01]  /*1700*/  IMAD.WIDE R2, R28, R7, c[0x0][0x170] ;  /* 0x00005c001c027625 */ /* 0x000fe200078e0207 */
[----:B------:R-:W-:Y:S02]  /*1710*/  FSEL R30, R23, R4, P3 ;  /* 0x00000004171e7208 */ /* 0x000fe40001800000 */
[----:B------:R-:W-:-:S02]  /*1720*/  FSEL R4, R20, R21, P5 ;  /* 0x0000001514047208 */ /* 0x000fc40002800000 */
[----:B------:R-:W-:Y:S01]  /*1730*/  SEL R29, R5, 0x5, !P4 ;  /* 0x00000005051d7807 */ /* 0x000fe20006000000 */
[----:B------:R0:W-:Y:S01]  /*1740*/  STG.E [R2.64], R35 ;  /* 0x0000002302007986 */ /* 0x0001e2000c101906 */
[----:B------:R-:W-:Y:S02]  /*1750*/  FSEL R5, R19, R4, P6 ;  /* 0x0000000413057208 */ /* 0x000fe40003000000 */
[----:B------:R-:W-:Y:S02]  /*1760*/  FSETP.GT.FTZ.AND P2, PT, R25, R30, PT ;  /* 0x0000001e1900720b */ /* 0x000fe40003f54000 */
[----:B------:R-:W-:Y:S02]  /*1770*/  SEL R29, R29, 0x6, !P3 ;  /* 0x000000061d1d7807 */ /* 0x000fe40005800000 */
[----:B------:R-:W-:Y:S02]  /*1780*/  FSEL R4, R18, R5, P0 ;  /* 0x0000000512047208 */ /* 0x000fe40000000000 */
[----:B------:R-:W-:-:S02]  /*1790*/  SEL R29, R29, 0x7, !P2 ;  /* 0x000000071d1d7807 */ /* 0x000fc40005000000 */
[----:B------:R-:W-:Y:S01]  /*17a0*/  FSEL R33, R17, R4, P1 ;  /* 0x0000000411217208 */ /* 0x000fe20000800000 */
[----:B------:R-:W-:Y:S01]  /*17b0*/  IMAD.WIDE R4, R28, R7, c[0x0][0x180] ;  /* 0x000060001c047625 */ /* 0x000fe200078e0207 */
[C---:B------:R-:W-:Y:S02]  /*17c0*/  ISETP.GE.AND P1, PT, R29.reuse, c[0x0][0x194], PT ;  /* 0x000065001d007a0c */ /* 0x040fe40003f26270 */
[----:B------:R-:W-:Y:S02]  /*17d0*/  FSEL R30, R16, R33, P4 ;  /* 0x00000021101e7208 */ /* 0x000fe40002000000 */
[----:B------:R-:W-:Y:S02]  /*17e0*/  ISETP.GE.AND P0, PT, R6, c[0x0][0x194], PT ;  /* 0x0000650006007a0c */ /* 0x000fe40003f06270 */
[----:B------:R-:W-:Y:S02]  /*17f0*/  ISETP.LT.AND P1, PT, R29, c[0x0][0x198], P1 ;  /* 0x000066001d007a0c */ /* 0x000fe40000f21270 */
[----:B0-----:R-:W-:-:S02]  /*1800*/  FSEL R35, R15, R30, P3 ;  /* 0x0000001e0f237208 */ /* 0x001fc40001800000 */
[----:B------:R-:W-:Y:S02]  /*1810*/  ISETP.LT.AND P0, PT, R6, c[0x0][0x198], P0 ;  /* 0x0000660006007a0c */ /* 0x000fe40000701270 */
[----:B------:R-:W-:Y:S02]  /*1820*/  IADD3 R30, R29, -c[0x0][0x194], RZ ;  /* 0x800065001d1e7a10 */ /* 0x000fe40007ffe0ff */
[----:B------:R-:W-:Y:S02]  /*1830*/  ISETP.NE.AND P1, PT, R24, RZ, P1 ;  /* 0x000000ff1800720c */ /* 0x000fe40000f25270 */
[----:B------:R-:W-:Y:S02]  /*1840*/  IADD3 R6, R6, -c[0x0][0x194], RZ ;  /* 0x8000650006067a10 */ /* 0x000fe40007ffe0ff */
[----:B------:R-:W-:Y:S02]  /*1850*/  ISETP.NE.AND P0, PT, R24, RZ, P0 ;  /* 0x000000ff1800720c */ /* 0x000fe40000705270 */
[----:B------:R-:W-:-:S02]  /*1860*/  SEL R37, R30, 0x8, P1 ;  /* 0x000000081e257807 */ /* 0x000fc40000800000 */
[----:B------:R-:W-:Y:S02]  /*1870*/  ISETP.GE.AND P1, PT, R27, c[0x0][0x190], PT ;  /* 0x000064001b007a0c */ /* 0x000fe40003f26270 */
[----:B------:R-:W-:Y:S01]  /*1880*/  SEL R33, R6, 0x8, P0 ;  /* 0x0000000806217807 */ /* 0x000fe20000000000 */
[----:B------:R-:W-:Y:S01]  /*1890*/  IMAD.WIDE R6, R28, R7, c[0x0][0x188] ;  /* 0x000062001c067625 */ /* 0x000fe200078e0207 */
[----:B------:R-:W-:Y:S02]  /*18a0*/  FSEL R35, R14, R35, P2 ;  /* 0x000000230e237208 */ /* 0x000fe40001000000 */
[----:B------:R-:W-:Y:S01]  /*18b0*/  IADD3 R28, R31, c[0x0][0x178], RZ ;  /* 0x00005e001f1c7a10 */ /* 0x000fe20007ffe0ff */
[----:B------:R0:W-:Y:S01]  /*18c0*/  STG.E [R4.64], R33 ;  /* 0x0000002104007986 */ /* 0x0001e2000c101906 */
[----:B------:R-:W-:-:S03]  /*18d0*/  IADD3 R26, R26, -0x2, RZ ;  /* 0xfffffffe1a1a7810 */ /* 0x000fc60007ffe0ff */
        /* <DEDUP_REMOVED lines=24> */
.L_x_1074:
[----:B------:R-:W-:Y:S05]  /*1a60*/  @P0 BRA `(.L_x_1075) ;  /* 0xfffff86000000947 */ /* 0x000fea000383ffff */
.L_x_1072:
[----:B0-----:R-:W-:Y:S02]  /*1a70*/  IMAD.MOV.U32 R2, RZ, RZ, 0x1 ;  /* 0x00000001ff027424 */ /* 0x001fe400078e00ff */
[----:B------:R-:W-:-:S03]  /*1a80*/  IMAD.MOV.U32 R24, RZ, RZ, RZ ;  /* 0x000000ffff187224 */ /* 0x000fc600078e00ff */
[----:B------:R-:W-:-:S04]  /*1a90*/  LOP3.LUT R3, R2, c[0x0][0x190], RZ, 0xc0, !PT ;  /* 0x0000640002037a12 */ /* 0x000fc800078ec0ff */
[----:B------:R-:W-:-:S13]  /*1aa0*/  ISETP.NE.U32.AND P0, PT, R3, 0x1, PT ;  /* 0x000000010300780c */ /* 0x000fda0003f05070 */
[----:B------:R-:W-:Y:S05]  /*1ab0*/  @P0 BRA `(.L_x_1066) ;  /* 0x000002b000000947 */ /* 0x000fea0003800000 */
[----:B------:R-:W-:Y:S01]  /*1ac0*/  FSETP.GT.FTZ.AND P0, PT, R11, R10, PT ;  /* 0x0000000a0b00720b */ /* 0x000fe20003f14000 */
[----:B------:R-:W-:-:S03]  /*1ad0*/  IMAD.MOV.U32 R24, RZ, RZ, RZ ;  /* 0x000000ffff187224 */ /* 0x000fc600078e00ff */
        /* <DEDUP_REMOVED lines=32> */
[----:B------:R-:W-:-:S04]  /*1ce0*/  ISETP.LT.AND P0, PT, R4, c[0x0][0x198], P0 ;  /* 0x0000660004007a0c */ /* 0x000fc80000701270 */
[----:B------:R-:W-:Y:S02]  /*1cf0*/  ISETP.NE.AND P0, PT, R3, RZ, P0 ;  /* 0x000000ff0300720c */ /* 0x000fe40000705270 */
[----:B------:R-:W-:Y:S01]  /*1d00*/  IADD3 R3, R4, -c[0x0][0x194], RZ ;  /* 0x8000650004037a10 */ /* 0x000fe20007ffe0ff */
[----:B------:R-:W-:-:S03]  /*1d10*/  IMAD.WIDE R4, R8, R9, c[0x0][0x170] ;  /* 0x00005c0008047625 */ /* 0x000fc600078e0209 */
[----:B------:R-:W-:Y:S01]  /*1d20*/  SEL R3, R3, 0x8, P0 ;  /* 0x0000000803037807 */ /* 0x000fe20000000000 */
[----:B------:R-:W-:Y:S01]  /*1d30*/  IMAD.WIDE R8, R8, R9, c[0x0][0x188] ;  /* 0x0000620008087625 */ /* 0x000fe200078e0209 */
[----:B------:R0:W-:Y:S04]  /*1d40*/  STG.E [R4.64], R15 ;  /* 0x0000000f04007986 */ /* 0x0001e8000c101906 */
[----:B------:R0:W-:Y:S04]  /*1d50*/  STG.E [R6.64], R3 ;  /* 0x0000000306007986 */ /* 0x0001e8000c101906 */
[----:B------:R0:W-:Y:S02]  /*1d60*/  STG.E [R8.64], R27 ;  /* 0x0000001b08007986 */ /* 0x0001e4000c101906 */
.L_x_1066:
[----:B------:R-:W-:Y:S02]  /*1d70*/  ULDC.S8 UR4, c[0x0][0x19c] ;  /* 0x0000670000047ab9 */ /* 0x000fe40000000200 */
[----:B------:R-:W-:-:S13]  /*1d80*/  ISETP.NE.AND P0, PT, RZ, UR4, PT ;  /* 0x00000004ff007c0c */ /* 0x000fda000bf05270 */
[----:B------:R-:W-:Y:S05]  /*1d90*/  @!P0 EXIT ;  /* 0x000000000000894d */ /* 0x000fea0003800000 */
[----:B------:R-:W-:-:S13]  /*1da0*/  ISETP.LE.AND P0, PT, R2, c[0x0][0x190], PT ;  /* 0x0000640002007a0c */ /* 0x000fda0003f03270 */
[----:B------:R-:W-:Y:S05]  /*1db0*/  @!P0 EXIT ;  /* 0x000000000000894d */ /* 0x000fea0003800000 */
[----:B------:R-:W-:Y:S01]  /*1dc0*/  IMAD.MOV.U32 R2, RZ, RZ, c[0x0][0x190] ;  /* 0x00006400ff027624 */ /* 0x000fe200078e00ff */
[----:B------:R-:W-:-:S04]  /*1dd0*/  FSETP.GT.FTZ.AND P0, PT, R24, RZ, PT ;  /* 0x000000ff1800720b */ /* 0x000fc80003f14000 */
[----:B0-----:R-:W-:Y:S02]  /*1de0*/  IADD3 R3, R2, -0x1, RZ ;  /* 0xffffffff02037810 */ /* 0x001fe40007ffe0ff */
        /* <DEDUP_REMOVED lines=14> */
.L_x_1079:
        /* <DEDUP_REMOVED lines=64> */
.L_x_1078:
        /* <DEDUP_REMOVED lines=36> */
.L_x_1080:
[----:B------:R-:W-:-:S13]  /*2510*/  ISETP.NE.OR P0, PT, R4, RZ, P0 ;  /* 0x000000ff0400720c */ /* 0x000fda0000705670 */
[----:B------:R-:W-:Y:S05]  /*2520*/  @!P0 BRA `(.L_x_1076) ;  /* 0x0000014000008947 */ /* 0x000fea0003800000 */
.L_x_1077:
[----:B--2---:R1:W2:Y:S02]  /*2530*/  MUFU.RCP R15, R24 ;  /* 0x00000018000f7308 */ /* 0x0042a40000001000 */
.L_x_1081:
        /* <DEDUP_REMOVED lines=19> */
.L_x_1076:
[----:B------:R-:W-:-:S13]  /*2670*/  ISETP.NE.AND P0, PT, R2, RZ, PT ;  /* 0x000000ff0200720c */ /* 0x000fda0003f05270 */
[----:B------:R-:W-:Y:S05]  /*2680*/  @!P0 EXIT ;  /* 0x000000000000894d */ /* 0x000fea0003800000 */
[----:B--23--:R2:W3:Y:S01]  /*2690*/  MUFU.RCP R9, R24 ;  /* 0x0000001800097308 */ /* 0x00c4e20000001000 */
[----:B------:R-:W-:Y:S02]  /*26a0*/  IMAD.MOV.U32 R5, RZ, RZ, 0x4 ;  /* 0x00000004ff057424 */ /* 0x000fe400078e00ff */
[----:B------:R-:W-:-:S04]  /*26b0*/  IMAD R4, R0, c[0x0][0x190], R3 ;  /* 0x0000640000047a24 */ /* 0x000fc800078e0203 */
[----:B------:R-:W-:-:S04]  /*26c0*/  IMAD.WIDE R4, R4, R5, c[0x0][0x170] ;  /* 0x00005c0004047625 */ /* 0x000fc800078e0205 */
[----:B------:R-:W-:Y:S02]  /*26d0*/  IMAD.MOV.U32 R0, RZ, RZ, R4 ;  /* 0x000000ffff007224 */ /* 0x000fe400078e0004 */
[----:B--2---:R-:W-:Y:S02]  /*26e0*/  IMAD.MOV.U32 R7, RZ, RZ, R5 ;  /* 0x000000ffff077224 */ /* 0x004fe400078e0005 */
.L_x_1082:
        /* <DEDUP_REMOVED lines=11> */
.L_x_1083:
        /* <DEDUP_REMOVED lines=14> */
.L_x_11168:


//--------------------- .text._ZN4vllm3moe10topkGatingILi4ELi4ELi4ELi8ELi32Ej13__nv_bfloat16LNS0_11ScoringFuncE1EEEvPKT5_PKbPfiPT4_PiiiibPKf --------------------------
	.section	.text._ZN4vllm3moe10topkGatingILi4ELi4ELi4ELi8ELi32Ej13__nv_bfloat16LNS0_11ScoringFuncE1EEEvPKT5_PKbPfiPT4_PiiiibPKf,"ax",@progbits
	.sectioninfo	@"SHI_REGISTERS=32"
	.align	128
        .global         _ZN4vllm3moe10topkGatingILi4ELi4ELi4ELi8ELi32Ej13__nv_bfloat16LNS0_11ScoringFuncE1EEEvPKT5_PKbPfiPT4_PiiiibPKf
        .type           _ZN4vllm3moe10topkGatingILi4ELi4ELi4ELi8ELi32Ej13__nv_bfloat16LNS0_11ScoringFuncE1EEEvPKT5_PKbPfiPT4_PiiiibPKf,@function
        .size           _ZN4vllm3moe10topkGatingILi4ELi4ELi4ELi8ELi32Ej13__nv_bfloat16LNS0_11ScoringFuncE1EEEvPKT5_PKbPfiPT4_PiiiibPKf,(.L_x_11169 - _ZN4vllm3moe10topkGatingILi4ELi4ELi4ELi8ELi32Ej13__nv_bfloat16LNS0_11ScoringFuncE1EEEvPKT5_PKbPfiPT4_PiiiibPKf)
        .other          _ZN4vllm3moe10topkGatingILi4ELi4ELi4ELi8ELi32Ej13__nv_bfloat16LNS0_11ScoringFuncE1EEEvPKT5_PKbPfiPT4_PiiiibPKf,@"STO_CUDA_ENTRY STV_DEFAULT"
_ZN4vllm3moe10topkGatingILi4ELi4ELi4ELi8ELi32Ej13__nv_bfloat16LNS0_11ScoringFuncE1EEEvPKT5_PKbPfiPT4_PiiiibPKf:
.text._ZN4vllm3moe10topkGatingILi4ELi4ELi4ELi8ELi32Ej13__nv_bfloat16LNS0_11ScoringFuncE1EEEvPKT5_PKbPfiPT4_PiiiibPKf:
        /* <DEDUP_REMOVED lines=22> */
[----:B------:R0:W4:Y:S04]  /*0160*/  @P1 LDG.E R0, [R6.64+0x4] ;  /* 0x0000040606001981 */ /* 0x000128000c1e1900 */
[----:B------:R0:W5:Y:S04]  /*0170*/  @P1 LDG.E R15, [R6.64] ;  /* 0x00000006060f1981 */ /* 0x000168000c1e1900 */
[----:B------:R0:W3:Y:S04]  /*0180*/  @P1 LDG.E R13, [R6.64+0x8] ;  /* 0x00000806060d1981 */ /* 0x0000e8000c1e1900 */
[----:B------:R0:W3:Y:S01]  /*0190*/  @P1 LDG.E R12, [R6.64+0xc] ;  /* 0x00000c06060c1981 */ /* 0x0000e2000c1e1900 */
[----:B------:R-:W-:Y:S01]  /*01a0*/  IMAD.MOV.U32 R18, RZ, RZ, RZ ;  /* 0x000000ffff127224 */ /* 0x000fe200078e00ff */
[----:B--2---:R-:W-:-:S02]  /*01b0*/  PRMT R5, RZ, 0x5410, R2 ;  /* 0x00005410ff057816 */ /* 0x004fc40000000002 */
[----:B------:R-:W-:-:S05]  /*01c0*/  PRMT R2, RZ, 0x7610, R2 ;  /* 0x00007610ff027816 */ /* 0x000fca0000000002 */
[----:B------:R-:W-:Y:S01]  /*01d0*/  FMUL.FTZ R9, R2, -1.4426950216293334961 ;  /* 0xbfb8aa3b02097820 */ /* 0x000fe20000410000 */
[--C-:B------:R-:W-:Y:S02]  /*01e0*/  PRMT R2, RZ, 0x5410, R3.reuse ;  /* 0x00005410ff027816 */ /* 0x100fe40000000003 */
[----:B------:R-:W-:Y:S01]  /*01f0*/  PRMT R3, RZ, 0x7610, R3 ;  /* 0x00007610ff037816 */ /* 0x000fe20000000003 */
[----:B------:R-:W-:Y:S02]  /*0200*/  FMUL.FTZ R8, R5, -1.4426950216293334961 ;  /* 0xbfb8aa3b05087820 */ /* 0x000fe40000410000 */
[----:B------:R-:W-:Y:S02]  /*0210*/  FMUL.FTZ R5, R2, -1.4426950216293334961 ;  /* 0xbfb8aa3b02057820 */ /* 0x000fe40000410000 */
[----:B0-----:R-:W-:Y:S01]  /*0220*/  FMUL.FTZ R7, R3, -1.4426950216293334961 ;  /* 0xbfb8aa3b03077820 */ /* 0x001fe20000410000 */
[----:B------:R-:W0:Y:S08]  /*0230*/  MUFU.EX2 R9, R9 ;  /* 0x0000000900097308 */ /* 0x000e300000000800 */
[----:B------:R-:W1:Y:S08]  /*0240*/  MUFU.EX2 R5, R5 ;  /* 0x0000000500057308 */ /* 0x000e700000000800 */
[----:B------:R-:W2:Y:S08]  /*0250*/  MUFU.EX2 R7, R7 ;  /* 0x0000000700077308 */ /* 0x000eb00000000800 */
[----:B------:R-:W3:Y:S01]  /*0260*/  MUFU.EX2 R8, R8 ;  /* 0x0000000800087308 */ /* 0x000ee20000000800 */
[----:B0-----:R-:W-:-:S02]  /*0270*/  FADD.FTZ R3, R9, 1 ;  /* 0x3f80000009037421 */ /* 0x001fc40000010000 */
[----:B-1----:R-:W-:Y:S02]  /*0280*/  FADD.FTZ R6, R5, 1 ;  /* 0x3f80000005067421 */ /* 0x002fe40000010000 */
[----:B--2---:R-:W-:-:S03]  /*0290*/  FADD.FTZ R14, R7, 1 ;  /* 0x3f800000070e7421 */ /* 0x004fc60000010000 */
[----:B------:R-:W0:Y:S01]  /*02a0*/  MUFU.RCP R3, R3 ;  /* 0x0000000300037308 */ /* 0x000e220000001000 */
[----:B---3--:R-:W-:-:S07]  /*02b0*/  FADD.FTZ R2, R8, 1 ;  /* 0x3f80000008027421 */ /* 0x008fce0000010000 */
[----:B------:R-:W-:Y:S01]  /*02c0*/  MUFU.RCP R6, R6 ;  /* 0x0000000600067308 */ /* 0x000fe20000001000 */
[----:B------:R-:W-:-:S07]  /*02d0*/  IMAD.MOV.U32 R5, RZ, RZ, 0x1 ;  /* 0x00000001ff057424 */ /* 0x000fce00078e00ff */
[----:B------:R1:W2:Y:S08]  /*02e0*/  MUFU.RCP R8, R2 ;  /* 0x0000000200087308 */ /* 0x0002b00000001000 */
[----:B------:R-:W3:Y:S01]  /*02f0*/  MUFU.RCP R14, R14 ;  /* 0x0000000e000e7308 */ /* 0x000ee20000001000 */
[----:B------:R-:W-:Y:S02]  /*0300*/  @P0 ISETP.NE.AND P3, PT, R4, RZ, PT ;  /* 0x000000ff0400020c */ /* 0x000fe40003f65270 */
[----:B------:R-:W-:-:S02]  /*0310*/  ISETP.LE.AND P2, PT, R5, c[0x0][0x190], PT ;  /* 0x0000640005007a0c */ /* 0x000fc40003f43270 */
[----:B-1----:R-:W-:Y:S02]  /*0320*/  @P0 SEL R2, RZ, 0x1, P3 ;  /* 0x00000001ff020807 */ /* 0x002fe40001800000 */
[C---:B0-----:R-:W-:Y:S02]  /*0330*/  FSETP.GEU.FTZ.AND P4, PT, |R3|.reuse, +INF , PT ;  /* 0x7f8000000300780b */ /* 0x041fe40003f9e200 */
[----:B--2---:R-:W-:Y:S02]  /*0340*/  FSETP.GEU.FTZ.AND P3, PT, |R8|, +INF , PT ;  /* 0x7f8000000800780b */ /* 0x004fe40003f7e200 */
[----:B------:R-:W-:Y:S01]  /*0350*/  FSETP.GEU.FTZ.AND P5, PT, |R6|, +INF , PT ;  /* 0x7f8000000600780b */ /* 0x000fe20003fbe200 */
[----:B------:R-:W-:Y:S01]  /*0360*/  IMAD.MOV.U32 R9, RZ, RZ, 0x1 ;  /* 0x00000001ff097424 */ /* 0x000fe200078e00ff */
[----:B------:R-:W-:Y:S02]  /*0370*/  FSEL R7, R3, RZ, !P4 ;  /* 0x000000ff03077208 */ /* 0x000fe40006000000 */
[----:B---3--:R-:W-:-:S02]  /*0380*/  FSETP.GEU.FTZ.AND P6, PT, |R14|, +INF , PT ;  /* 0x7f8000000e00780b */ /* 0x008fc40003fde200 */
[----:B------:R-:W-:Y:S02]  /*0390*/  FSEL R8, R8, RZ, !P3 ;  /* 0x000000ff08087208 */ /* 0x000fe40005800000 */
[----:B------:R-:W-:Y:S02]  /*03a0*/  FSEL R6, R6, RZ, !P5 ;  /* 0x000000ff06067208 */ /* 0x000fe40006800000 */
[----:B------:R-:W-:Y:S01]  /*03b0*/  FSEL R5, R14, RZ, !P6 ;  /* 0x000000ff0e057208 */ /* 0x000fe20007000000 */
[----:B----4-:R-:W-:Y:S01]  /*03c0*/  @P1 FADD.FTZ R3, R7, R0 ;  /* 0x0000000007031221 */ /* 0x010fe20000010000 */
[----:B------:R-:W-:Y:S01]  /*03d0*/  @P0 PRMT R9, R2, 0x7610, R9 ;  /* 0x0000761002090816 */ /* 0x000fe20000000009 */
[----:B-----5:R-:W-:Y:S02]  /*03e0*/  @P1 FADD.FTZ R4, R8, R15 ;  /* 0x0000000f08041221 */ /* 0x020fe40000010000 */
[----:B------:R-:W-:Y:S02]  /*03f0*/  @P1 FADD.FTZ R2, R6, R13 ;  /* 0x0000000d06021221 */ /* 0x000fe40000010000 */
[----:B------:R-:W-:-:S02]  /*0400*/  @P1 FADD.FTZ R0, R5, R12 ;  /* 0x0000000c05001221 */ /* 0x000fc40000010000 */
[----:B------:R-:W-:Y:S02]  /*0410*/  @!P1 IMAD.MOV.U32 R4, RZ, RZ, R8 ;  /* 0x000000ffff049224 */ /* 0x000fe400078e0008 */
[----:B------:R-:W-:Y:S02]  /*0420*/  @!P1 IMAD.MOV.U32 R3, RZ, RZ, R7 ;  /* 0x000000ffff039224 */ /* 0x000fe400078e0007 */
[----:B------:R-:W-:Y:S02]  /*0430*/  @!P1 IMAD.MOV.U32 R2, RZ, RZ, R6 ;  /* 0x000000ffff029224 */ /* 0x000fe400078e0006 */
[----:B------:R-:W-:Y:S01]  /*0440*/  @!P1 IMAD.MOV.U32 R0, RZ, RZ, R5 ;  /* 0x000000ffff009224 */ /* 0x000fe200078e0005 */
[----:B------:R-:W-:Y:S05]  /*0450*/  @!P2 BRA `(.L_x_1084) ;  /* 0x00001ab00000a947 */ /* 0x000fea0003800000 */
[----:B------:R-:W-:Y:S01]  /*0460*/  ULDC.S8 UR4, c[0x0][0x19c] ;  /* 0x0000670000047ab9 */ /* 0x000fe20000000200 */
[----:B------:R-:W-:Y:S01]  /*0470*/  IMAD.MOV.U32 R12, RZ, RZ, 0x1 ;  /* 0x00000001ff0c7424 */ /* 0x000fe200078e00ff */
[----:B------:R-:W-:Y:S01]  /*0480*/  ISETP.NE.AND P0, PT, RZ, UR4, PT ;  /* 0x00000004ff007c0c */ /* 0x000fe2000bf05270 */
[----:B------:R-:W-:-:S02]  /*0490*/  ULDC UR5, c[0x0][0x190] ;  /* 0x0000640000057ab9 */ /* 0x000fc40000000800 */
        /* <DEDUP_REMOVED lines=12> */
.L_x_1091:
[CC--:B------:R-:W-:Y:S01]  /*0560*/  FSETP.GT.FTZ.AND P1, PT, R3.reuse, R4.reuse, PT ;  /* 0x000000040300720b */ /* 0x0c0fe20003f34000 */
[----:B0-----:R-:W-:Y:S02]  /*0570*/  IMAD.MOV.U32 R17, RZ, RZ, 0x4 ;  /* 0x00000004ff117424 */ /* 0x001fe400078e00ff */
[----:B------:R-:W-:Y:S01]  /*0580*/  IMAD R22, R10, c[0x0][0x190], R21 ;  /* 0x000064000a167a24 */ /* 0x000fe200078e0215 */
[----:B------:R-:W-:Y:S02]  /*0590*/  FSEL R13, R3, R4, P1 ;  /* 0x00000004030d7208 */ /* 0x000fe40000800000 */
[----:B------:R-:W-:Y:S01]  /*05a0*/  SEL R12, RZ, 0x1, !P1 ;  /* 0x00000001ff0c7807 */ /* 0x000fe20004800000 */
[----:B------:R-:W-:Y:S01]  /*05b0*/  IMAD.WIDE R14, R22, R17, c[0x0][0x170] ;  /* 0x00005c00160e7625 */ /* 0x000fe200078e0211 */
        /* <DEDUP_REMOVED lines=11> */
[----:B------:R-:W-:Y:S02]  /*0670*/  FSEL R23, R5, R24, P4 ;  /* 0x0000001805177208 */ /* 0x000fe40002000000 */
[----:B------:R-:W-:Y:S02]  /*0680*/  ISETP.NE.AND P0, PT, R20, RZ, P0 ;  /* 0x000000ff1400720c */ /* 0x000fe40000705270 */
[----:B------:R-:W-:Y:S01]  /*0690*/  IADD3 R24, R21, 0x1, RZ ;  /* 0x0000000115187810 */ /* 0x000fe20007ffe0ff */
[----:B------:R0:W-:Y:S01]  /*06a0*/  STG.E [R14.64], R23 ;  /* 0x000000170e007986 */ /* 0x0001e2000c101906 */
[----:B------:R-:W-:Y:S01]  /*06b0*/  SEL R25, R25, 0x4, P0 ;  /* 0x0000000419197807 */ /* 0x000fe20000000000 */
[----:B------:R-:W-:Y:S01]  /*06c0*/  FADD.FTZ R18, R23, R18 ;  /* 0x0000001217127221 */ /* 0x000fe20000010000 */
[----:B------:R-:W-:-:S03]  /*06d0*/  ISETP.GE.AND P0, PT, R24, c[0x0][0x190], PT ;  /* 0x0000640018007a0c */ /* 0x000fc60003f06270 */
[----:B------:R0:W-:Y:S10]  /*06e0*/  STG.E [R12.64], R25 ;  /* 0x000000190c007986 */ /* 0x0001f4000c101906 */
        /* <DEDUP_REMOVED lines=10> */
.L_x_1087:
[----:B------:R-:W-:Y:S01]  /*0790*/  FSETP.GT.FTZ.AND P0, PT, R3, R4, PT ;  /* 0x000000040300720b */ /* 0x000fe20003f14000 */
[----:B------:R-:W-:-:S03]  /*07a0*/  IMAD.WIDE R16, R22, R17, c[0x0][0x188] ;  /* 0x0000620016107625 */ /* 0x000fc600078e0211 */
        /* <DEDUP_REMOVED lines=9> */
[----:B------:R-:W-:Y:S01]  /*0840*/  IMAD R23, R21, c[0x0][0x178], R10 ;  /* 0x00005e0015177a24 */ /* 0x000fe200078e020a */
[----:B------:R-:W-:-:S02]  /*0850*/  ISETP.GE.AND P0, PT, R22, c[0x0][0x194], PT ;  /* 0x0000650016007a0c */ /* 0x000fc40003f06270 */
[----:B------:R-:W-:Y:S02]  /*0860*/  FSEL R25, R5, R24, P3 ;  /* 0x0000001805197208 */ /* 0x000fe40001800000 */
[C---:B------:R-:W-:Y:S01]  /*0870*/  ISETP.LT.AND P0, PT, R22.reuse, c[0x0][0x198], P0 ;  /* 0x0000660016007a0c */ /* 0x040fe20000701270 */
[----:B------:R0:W-:Y:S01]  /*0880*/  STG.E [R16.64], R23 ;  /* 0x0000001710007986 */ /* 0x0001e2000c101906 */
[----:B------:R-:W-:Y:S01]  /*0890*/  IADD3 R24, R22, -c[0x0][0x194], RZ ;  /* 0x8000650016187a10 */ /* 0x000fe20007ffe0ff */
[----:B------:R-:W-:Y:S01]  /*08a0*/  FADD.FTZ R18, R18, R25 ;  /* 0x0000001912127221 */ /* 0x000fe20000010000 */
[----:B------:R-:W-:Y:S01]  /*08b0*/  ISETP.NE.AND P0, PT, R20, RZ, P0 ;  /* 0x000000ff1400720c */ /* 0x000fe20000705270 */
[----:B------:R0:W-:Y:S03]  /*08c0*/  STG.E [R14.64+0x4], R25 ;  /* 0x000004190e007986 */ /* 0x0001e6000c101906 */
[----:B------:R-:W-:-:S02]  /*08d0*/  SEL R27, R24, 0x4, P0 ;  /* 0x00000004181b7807 */ /* 0x000fc40000000000 */
[----:B------:R-:W-:-:S03]  /*08e0*/  IADD3 R24, R21, 0x2, RZ ;  /* 0x0000000215187810 */ /* 0x000fc60007ffe0ff */
[----:B------:R0:W-:Y:S01]  /*08f0*/  STG.E [R12.64+0x4], R27 ;  /* 0x0000041b0c007986 */ /* 0x0001e2000c101906 */
[----:B------:R-:W-:-:S13]  /*0900*/  ISETP.GE.AND P0, PT, R24, c[0x0][0x190], PT ;  /* 0x0000640018007a0c */ /* 0x000fda0003f06270 */
[----:B------:R-:W-:Y:S05]  /*0910*/  @P0 BRA `(.L_x_1088) ;  /* 0x0000009000000947 */ /* 0x000fea0003800000 */
[----:B0-----:R-:W-:-:S05]  /*0920*/  IMAD.SHL.U32 R22, R22, 0x4, RZ ;  /* 0x0000000416167824 */ /* 0x001fca00078e00ff */
        /* <DEDUP_REMOVED lines=8> */
.L_x_1088:
[-C--:B0-----:R-:W-:Y:S02]  /*09b0*/  FSETP.GT.FTZ.AND P0, PT, R3, R4.reuse, PT ;  /* 0x000000040300720b */ /* 0x081fe40003f14000 */
[----:B------:R-:W-:Y:S02]  /*09c0*/  IADD3 R23, R23, c[0x0][0x178], RZ ;  /* 0x00005e0017177a10 */ /* 0x000fe40007ffe0ff */
[----:B------:R-:W-:-:S03]  /*09d0*/  FSEL R25, R3, R4, P0 ;  /* 0x0000000403197208 */ /* 0x000fc60000000000 */
[----:B------:R0:W-:Y:S01]  /*09e0*/  STG.E [R16.64+0x4], R23 ;  /* 0x0000041710007986 */ /* 0x0001e2000c101906 */
[----:B------:R-:W-:-:S04]  /*09f0*/  FSETP.GT.FTZ.AND P1, PT, R2, R25, PT ;  /* 0x000000190200720b */ /* 0x000fc80003f34000 */
[----:B------:R-:W-:-:S04]  /*0a00*/  FSEL R25, R2, R25, P1 ;  /* 0x0000001902197208 */ /* 0x000fc80000800000 */
[----:B------:R-:W-:Y:S02]  /*0a10*/  FSETP.GT.FTZ.AND P3, PT, R0, R25, PT ;  /* 0x000000190000720b */ /* 0x000fe40003f74000 */
[----:B------:R-:W-:-:S04]  /*0a20*/  FSEL R25, R7, R8, P0 ;  /* 0x0000000807197208 */ /* 0x000fc80000000000 */
[----:B------:R-:W-:-:S04]  /*0a30*/  FSEL R22, R6, R25, P1 ;  /* 0x0000001906167208 */ /* 0x000fc80000800000 */
[----:B------:R-:W-:Y:S02]  /*0a40*/  FSEL R27, R5, R22, P3 ;  /* 0x00000016051b7208 */ /* 0x000fe40001800000 */
[----:B------:R-:W-:-:S03]  /*0a50*/  SEL R22, RZ, 0x1, !P0 ;  /* 0x00000001ff167807 */ /* 0x000fc60004000000 */
[----:B------:R0:W-:Y:S01]  /*0a60*/  STG.E [R14.64+0x8], R27 ;  /* 0x0000081b0e007986 */ /* 0x0001e2000c101906 */
[----:B------:R-:W-:Y:S01]  /*0a70*/  SEL R22, R22, 0x2, !P1 ;  /* 0x0000000216167807 */ /* 0x000fe20004800000 */
[----:B------:R-:W-:-:S03]  /*0a80*/  FADD.FTZ R18, R27, R18 ;  /* 0x000000121b127221 */ /* 0x000fc60000010000 */
[----:B------:R-:W-:-:S04]  /*0a90*/  SEL R22, R22, 0x3, !P3 ;  /* 0x0000000316167807 */ /* 0x000fc80005800000 */
[C---:B------:R-:W-:Y:S02]  /*0aa0*/  ISETP.GE.AND P0, PT, R22.reuse, c[0x0][0x194], PT ;  /* 0x0000650016007a0c */ /* 0x040fe40003f06270 */
[C---:B------:R-:W-:Y:S02]  /*0ab0*/  IADD3 R24, R22.reuse, -c[0x0][0x194], RZ ;  /* 0x8000650016187a10 */ /* 0x040fe40007ffe0ff */
[----:B------:R-:W-:-:S04]  /*0ac0*/  ISETP.LT.AND P0, PT, R22, c[0x0][0x198], P0 ;  /* 0x0000660016007a0c */ /* 0x000fc80000701270 */
[----:B------:R-:W-:-:S04]  /*0ad0*/  ISETP.NE.AND P0, PT, R20, RZ, P0 ;  /* 0x000000ff1400720c */ /* 0x000fc80000705270 */
[----:B------:R-:W-:Y:S02]  /*0ae0*/  SEL R25, R24, 0x4, P0 ;  /* 0x0000000418197807 */ /* 0x000fe40000000000 */
        /* <DEDUP_REMOVED lines=13> */
.L_x_1089:
[-C--:B0-----:R-:W-:Y:S01]  /*0bc0*/  FSETP.GT.FTZ.AND P1, PT, R3, R4.reuse, PT ;  /* 0x000000040300720b */ /* 0x081fe20003f34000 */
[----:B------:R-:W-:Y:S01]  /*0bd0*/  UIADD3 UR4, UR4, -0x4, URZ ;  /* 0xfffffffc04047890 */ /* 0x000fe2000fffe03f */
[----:B------:R-:W-:Y:S02]  /*0be0*/  IADD3 R21, R21, 0x4, RZ ;  /* 0x0000000415157810 */ /* 0x000fe40007ffe0ff */
[----:B------:R-:W-:-:S02]  /*0bf0*/  FSEL R25, R3, R4, P1 ;  /* 0x0000000403197208 */ /* 0x000fc40000800000 */
[----:B------:R-:W-:Y:S02]  /*0c00*/  SEL R22, RZ, 0x1, !P1 ;  /* 0x00000001ff167807 */ /* 0x000fe40004800000 */
[CC--:B------:R-:W-:Y:S02]  /*0c10*/  FSETP.GT.FTZ.AND P3, PT, R2.reuse, R25.reuse, PT ;  /* 0x000000190200720b */ /* 0x0c0fe40003f74000 */
[----:B------:R-:W-:Y:S02]  /*0c20*/  IADD3 R29, R23, c[0x0][0x178], RZ ;  /* 0x00005e00171d7a10 */ /* 0x000fe40007ffe0ff */
[----:B------:R-:W-:Y:S02]  /*0c30*/  FSEL R25, R2, R25, P3 ;  /* 0x0000001902197208 */ /* 0x000fe40001800000 */
[----:B------:R-:W-:Y:S01]  /*0c40*/  SEL R22, R22, 0x2, !P3 ;  /* 0x0000000216167807 */ /* 0x000fe20005800000 */
[----:B------:R0:W-:Y:S01]  /*0c50*/  STG.E [R16.64+0x8], R29 ;  /* 0x0000081d10007986 */ /* 0x0001e2000c101906 */
[----:B------:R-:W-:-:S02]  /*0c60*/  FSETP.GT.FTZ.AND P4, PT, R0, R25, PT ;  /* 0x000000190000720b */ /* 0x000fc40003f94000 */
[----:B------:R-:W-:Y:S02]  /*0c70*/  FSEL R25, R7, R8, P1 ;  /* 0x0000000807197208 */ /* 0x000fe40000800000 */
[----:B------:R-:W-:Y:S02]  /*0c80*/  SEL R22, R22, 0x3, !P4 ;  /* 0x0000000316167807 */ /* 0x000fe40006000000 */
[----:B------:R-:W-:Y:S02]  /*0c90*/  FSEL R24, R6, R25, P3 ;  /* 0x0000001906187208 */ /* 0x000fe40001800000 */
[C---:B------:R-:W-:Y:S02]  /*0ca0*/  ISETP.GE.AND P0, PT, R22.reuse, c[0x0][0x194], PT ;  /* 0x0000650016007a0c */ /* 0x040fe40003f06270 */
[C---:B------:R-:W-:Y:S02]  /*0cb0*/  IADD3 R25, R22.reuse, -c[0x0][0x194], RZ ;  /* 0x8000650016197a10 */ /* 0x040fe40007ffe0ff */
[----:B------:R-:W-:-:S02]  /*0cc0*/  ISETP.LT.AND P0, PT, R22, c[0x0][0x198], P0 ;  /* 0x0000660016007a0c */ /* 0x000fc40000701270 */
[----:B------:R-:W-:Y:S02]  /*0cd0*/  FSEL R23, R5, R24, P4 ;  /* 0x0000001805177208 */ /* 0x000fe40002000000 */
[----:B------:R-:W-:Y:S02]  /*0ce0*/  ISETP.NE.AND P0, PT, R20, RZ, P0 ;  /* 0x000000ff1400720c */ /* 0x000fe40000705270 */
[----:B------:R-:W-:Y:S01]  /*0cf0*/  IADD3 R27, R29, c[0x0][0x178], RZ ;  /* 0x00005e001d1b7a10 */ /* 0x000fe20007ffe0ff */
[----:B------:R0:W-:Y:S01]  /*0d00*/  STG.E [R14.64+0xc], R23 ;  /* 0x00000c170e007986 */ /* 0x0001e2000c101906 */
[----:B------:R-:W-:Y:S01]  /*0d10*/  SEL R25, R25, 0x4, P0 ;  /* 0x0000000419197807 */ /* 0x000fe20000000000 */
[----:B------:R-:W-:Y:S01]  /*0d20*/  FADD.FTZ R18, R18, R23 ;  /* 0x0000001712127221 */ /* 0x000fe20000010000 */
[----:B------:R-:W-:Y:S02]  /*0d30*/  ISETP.GE.AND P0, PT, R21, c[0x0][0x190], PT ;  /* 0x0000640015007a0c */ /* 0x000fe40003f06270 */
[----:B------:R-:W-:Y:S01]  /*0d40*/  ISETP.NE.AND P5, PT, RZ, UR4, PT ;  /* 0x00000004ff007c0c */ /* 0x000fe2000bfa5270 */
[----:B------:R0:W-:Y:S04]  /*0d50*/  STG.E [R12.64+0xc], R25 ;  /* 0x00000c190c007986 */ /* 0x0001e8000c101906 */
        /* <DEDUP_REMOVED lines=11> */
.L_x_1090:
[----:B------:R-:W-:Y:S05]  /*0e10*/  @P5 BRA `(.L_x_1091) ;  /* 0xfffff74000005947 */ /* 0x000fea000383ffff */
.L_x_1086:
[----:B------:R-:W-:-:S05]  /*0e20*/  IMAD.MOV.U32 R22, RZ, RZ, c[0x0][0x190] ;  /* 0x00006400ff167624 */ /* 0x000fca00078e00ff */
[----:B------:R-:W-:-:S13]  /*0e30*/  LOP3.LUT P0, R22, R22, 0x3, RZ, 0xc0, !PT ;  /* 0x0000000316167812 */ /* 0x000fda000780c0ff */
[----:B------:R-:W-:Y:S05]  /*0e40*/  @!P0 BRA `(.L_x_1084) ;  /* 0x000010c000008947 */ /* 0x000fea0003800000 */
[----:B------:R-:W1:Y:S01]  /*0e50*/  S2R R24, SR_TID.X ;  /* 0x0000000000187919 */ /* 0x000e620000002100 */
[----:B0-----:R-:W-:Y:S01]  /*0e60*/  IMAD.MOV.U32 R17, RZ, RZ, 0x4 ;  /* 0x00000004ff117424 */ /* 0x001fe200078e00ff */
[----:B------:R-:W-:Y:S01]  /*0e70*/  PRMT R9, R9, 0x9910, RZ ;  /* 0x0000991009097816 */ /* 0x000fe200000000ff */
[----:B------:R-:W-:-:S04]  /*0e80*/  IMAD R16, R10, c[0x0][0x190], R21 ;  /* 0x000064000a107a24 */ /* 0x000fc800078e0215 */
[----:B------:R-:W-:-:S04]  /*0e90*/  IMAD.WIDE R14, R16, R17, c[0x0][0x188] ;  /* 0x00006200100e7625 */ /* 0x000fc800078e0211 */
[----:B------:R-:W-:-:S04]  /*0ea0*/  IMAD.WIDE R12, R16, R17, c[0x0][0x180] ;  /* 0x00006000100c7625 */ /* 0x000fc800078e0211 */
[----:B------:R-:W-:-:S04]  /*0eb0*/  IMAD.WIDE R16, R16, R17, c[0x0][0x170] ;  /* 0x00005c0010107625 */ /* 0x000fc800078e0211 */
[----:B------:R-:W-:Y:S02]  /*0ec0*/  IMAD.MOV.U32 R20, RZ, RZ, R13 ;  /* 0x000000ffff147224 */ /* 0x000fe400078e000d */
[C---:B-1----:R-:W-:Y:S01]  /*0ed0*/  IMAD R24, R21.reuse, c[0x0][0x178], R24 ;  /* 0x00005e0015187a24 */ /* 0x042fe200078e0218 */
[----:B------:R-:W-:-:S03]  /*0ee0*/  IADD3 R21, R21, 0x1, RZ ;  /* 0x0000000115157810 */ /* 0x000fc60007ffe0ff */
[----:B------:R-:W-:Y:S02]  /*0ef0*/  IMAD R24, R19, 0x80, R24 ;  /* 0x0000008013187824 */ /* 0x000fe400078e0218 */
[----:B------:R-:W-:Y:S02]  /*0f00*/  IMAD.MOV.U32 R19, RZ, RZ, R15 ;  /* 0x000000ffff137224 */ /* 0x000fe400078e000f */
[----:B------:R-:W-:Y:S02]  /*0f10*/  IMAD.MOV.U32 R15, RZ, RZ, R12 ;  /* 0x000000ffff0f7224 */ /* 0x000fe400078e000c */
[----:B------:R-:W-:Y:S02]  /*0f20*/  IMAD R11, R11, 0x20, R24 ;  /* 0x000000200b0b7824 */ /* 0x000fe400078e0218 */
.L_x_1093:
[-C--:B------:R-:W-:Y:S02]  /*0f30*/  FSETP.GT.FTZ.AND P1, PT, R3, R4.reuse, PT ;  /* 0x000000040300720b */ /* 0x080fe40003f34000 */
[----:B------:R-:W-:Y:S02]  /*0f40*/  ISETP.GE.AND P5, PT, R21, c[0x0][0x190], PT ;  /* 0x0000640015007a0c */ /* 0x000fe40003fa6270 */
[----:B------:R-:W-:-:S02]  /*0f50*/  FSEL R13, R3, R4, P1 ;  /* 0x00000004030d7208 */ /* 0x000fc40000800000 */
[----:B------:R-:W-:Y:S02]  /*0f60*/  SEL R12, RZ, 0x1, !P1 ;  /* 0x00000001ff0c7807 */ /* 0x000fe40004800000 */
[-C--:B------:R-:W-:Y:S02]  /*0f70*/  FSETP.GT.FTZ.AND P3, PT, R2, R13.reuse, PT ;  /* 0x0000000d0200720b */ /* 0x080fe40003f74000 */
[----:B------:R-:W-:Y:S02]  /*0f80*/  IADD3 R22, R22, -0x1, RZ ;  /* 0xffffffff16167810 */ /* 0x000fe40007ffe0ff */
[----:B------:R-:W-:Y:S02]  /*0f90*/  FSEL R13, R2, R13, P3 ;  /* 0x0000000d020d7208 */ /* 0x000fe40001800000 */
[----:B------:R-:W-:Y:S02]  /*0fa0*/  SEL R12, R12, 0x2, !P3 ;  /* 0x000000020c0c7807 */ /* 0x000fe40005800000 */
[----:B------:R-:W-:-:S02]  /*0fb0*/  FSETP.GT.FTZ.AND P4, PT, R0, R13, PT ;  /* 0x0000000d0000720b */ /* 0x000fc40003f94000 */
[----:B------:R-:W-:Y:S02]  /*0fc0*/  FSEL R13, R7, R8, P1 ;  /* 0x00000008070d7208 */ /* 0x000fe40000800000 */
[----:B------:R-:W-:Y:S02]  /*0fd0*/  SEL R23, R12, 0x3, !P4 ;  /* 0x000000030c177807 */ /* 0x000fe40006000000 */
[----:B------:R-:W-:Y:S01]  /*0fe0*/  FSEL R24, R6, R13, P3 ;  /* 0x0000000d06187208 */ /* 0x000fe20001800000 */
[----:B------:R-:W-:Y:S01]  /*0ff0*/  IMAD.MOV.U32 R13, RZ, RZ, R17 ;  /* 0x000000ffff0d7224 */ /* 0x000fe200078e0011 */
[C---:B------:R-:W-:Y:S02]  /*1000*/  ISETP.GE.AND P0, PT, R23.reuse, c[0x0][0x194], PT ;  /* 0x0000650017007a0c */ /* 0x040fe40003f06270 */
[C---:B------:R-:W-:Y:S02]  /*1010*/  IADD3 R12, R23.reuse, -c[0x0][0x194], RZ ;  /* 0x80006500170c7a10 */ /* 0x040fe40007ffe0ff */
[----:B------:R-:W-:-:S02]  /*1020*/  ISETP.LT.AND P0, PT, R23, c[0x0][0x198], P0 ;  /* 0x0000660017007a0c */ /* 0x000fc40000701270 */
[----:B------:R-:W-:Y:S02]  /*1030*/  FSEL R25, R5, R24, P4 ;  /* 0x0000001805197208 */ /* 0x000fe40002000000 */
[----:B------:R-:W-:-:S03]  /*1040*/  ISETP.NE.AND P0, PT, R9, RZ, P0 ;  /* 0x000000ff0900720c */ /* 0x000fc60000705270 */
[----:B------:R-:W-:Y:S01]  /*1050*/  FADD.FTZ R18, R25, R18 ;  /* 0x0000001219127221 */ /* 0x000fe20000010000 */
[----:B------:R-:W-:Y:S01]  /*1060*/  SEL R27, R12, 0x4, P0 ;  /* 0x000000040c1b7807 */ /* 0x000fe20000000000 */
[----:B------:R-:W-:Y:S01]  /*1070*/  IMAD.MOV.U32 R12, RZ, RZ, R16 ;  /* 0x000000ffff0c7224 */ /* 0x000fe200078e0010 */
[----:B------:R-:W-:Y:S02]  /*1080*/  IADD3 R16, P1, R16, 0x4, RZ ;  /* 0x0000000410107810 */ /* 0x000fe40007f3e0ff */
[----:B------:R-:W-:Y:S02]  /*1090*/  ISETP.NE.AND P0, PT, R22, RZ, PT ;  /* 0x000000ff1600720c */ /* 0x000fe40003f05270 */
[----:B------:R0:W-:Y:S02]  /*10a0*/  STG.E [R12.64], R25 ;  /* 0x000000190c007986 */ /* 0x0001e4000c101906 */
[----:B0-----:R-:W-:Y:S01]  /*10b0*/  IMAD.MOV.U32 R12, RZ, RZ, R15 ;  /* 0x000000ffff0c7224 */ /* 0x001fe200078e000f */
[----:B------:R-:W-:Y:S01]  /*10c0*/  IADD3 R15, P3, R15, 0x4, RZ ;  /* 0x000000040f0f7810 */ /* 0x000fe20007f7e0ff */
[----:B------:R-:W-:-:S05]  /*10d0*/  IMAD.MOV.U32 R13, RZ, RZ, R20 ;  /* 0x000000ffff0d7224 */ /* 0x000fca00078e0014 */
[----:B------:R0:W-:Y:S02]  /*10e0*/  STG.E [R12.64], R27 ;  /* 0x0000001b0c007986 */ /* 0x0001e4000c101906 */
        /* <DEDUP_REMOVED lines=14> */
.L_x_1092:
[----:B------:R-:W-:Y:S02]  /*11d0*/  IMAD.X R19, RZ, RZ, R19, P4 ;  /* 0x000000ffff137224 */ /* 0x000fe400020e0613 */
[----:B------:R-:W-:Y:S02]  /*11e0*/  IMAD.X R20, RZ, RZ, R20, P3 ;  /* 0x000000ffff147224 */ /* 0x000fe400018e0614 */
[----:B------:R-:W-:Y:S01]  /*11f0*/  IMAD.X R17, RZ, RZ, R17, P1 ;  /* 0x000000ffff117224 */ /* 0x000fe200008e0611 */
[----:B------:R-:W-:Y:S05]  /*1200*/  @!P0 BRA `(.L_x_1084) ;  /* 0x00000d0000008947 */ /* 0x000fea0003800000 */
[----:B------:R-:W-:Y:S02]  /*1210*/  IADD3 R21, R21, 0x1, RZ ;  /* 0x0000000115157810 */ /* 0x000fe40007ffe0ff */
[----:B0-----:R-:W-:Y:S01]  /*1220*/  IADD3 R11, R11, c[0x0][0x178], RZ ;  /* 0x00005e000b0b7a10 */ /* 0x001fe20007ffe0ff */
[----:B------:R-:W-:Y:S05]  /*1230*/  BRA `(.L_x_1093) ;  /* 0xfffffcf000007947 */ /* 0x000fea000383ffff */
.L_x_1085:
[----:B------:R-:W-:Y:S01]  /*1240*/  ISETP.GE.U32.AND P0, PT, R12, 0x3, PT ;  /* 0x000000030c00780c */ /* 0x000fe20003f06070 */
[----:B------:R-:W-:-:S12]  /*1250*/  IMAD.MOV.U32 R21, RZ, RZ, RZ ;  /* 0x000000ffff157224 */ /* 0x000fd800078e00ff */
[----:B------:R-:W-:Y:S05]  /*1260*/  @!P0 BRA `(.L_x_1094) ;  /* 0x000008c000008947 */ /* 0x000fea0003800000 */
[----:B------:R-:W-:Y:S01]  /*1270*/  PRMT R20, R9, 0x9910, RZ ;  /* 0x0000991009147816 */ /* 0x000fe200000000ff */
[----:B------:R-:W-:Y:S01]  /*1280*/  IMAD.MOV.U32 R21, RZ, RZ, RZ ;  /* 0x000000ffff157224 */ /* 0x000fe200078e00ff */
[----:B------:R-:W-:Y:S02]  /*1290*/  ULDC UR5, c[0x0][0x190] ;  /* 0x0000640000057ab9 */ /* 0x000fe40000000800 */
[----:B------:R-:W-:Y:S02]  /*12a0*/  UIADD3 UR5, -UR4, UR5, URZ ;  /* 0x0000000504057290 */ /* 0x000fe4000fffe13f */
.L_x_1099:
        /* <DEDUP_REMOVED lines=21> */
[----:B------:R-:W-:-:S02]  /*1400*/  SEL R23, R23, 0x4, P0 ;  /* 0x0000000417177807 */ /* 0x000fc40000000000 */
        /* <DEDUP_REMOVED lines=12> */
.L_x_1095:
[----:B------:R-:W-:Y:S01]  /*14d0*/  FSETP.GT.FTZ.AND P0, PT, R3, R4, PT ;  /* 0x000000040300720b */ /* 0x000fe20003f14000 */
[----:B------:R-:W-:-:S03]  /*14e0*/  IMAD.WIDE R16, R17, R16, c[0x0][0x188] ;  /* 0x0000620011107625 */ /* 0x000fc600078e0210 */
[----:B0-----:R-:W-:-:S04]  /*14f0*/  FSEL R23, R3, R4, P0 ;  /* 0x0000000403177208 */ /* 0x001fc80000000000 */
[----:B------:R-:W-:-:S04]  /*1500*/  FSETP.GT.FTZ.AND P1, PT, R2, R23, PT ;  /* 0x000000170200720b */ /* 0x000fc80003f34000 */
[----:B------:R-:W-:-:S04]  /*1510*/  FSEL R23, R2, R23, P1 ;  /* 0x0000001702177208 */ /* 0x000fc80000800000 */
[----:B------:R-:W-:Y:S02]  /*1520*/  FSETP.GT.FTZ.AND P3, PT, R0, R23, PT ;  /* 0x000000170000720b */ /* 0x000fe40003f74000 */
[----:B------:R-:W-:-:S04]  /*1530*/  FSEL R23, R7, R8, P0 ;  /* 0x0000000807177208 */ /* 0x000fc80000000000 */
[----:B------:R-:W-:Y:S01]  /*1540*/  FSEL R22, R6, R23, P1 ;  /* 0x0000001706167208 */ /* 0x000fe20000800000 */
[----:B------:R-:W-:-:S03]  /*1550*/  IMAD R23, R21, c[0x0][0x178], R10 ;  /* 0x00005e0015177a24 */ /* 0x000fc600078e020a */
[----:B------:R-:W-:Y:S02]  /*1560*/  FSEL R25, R5, R22, P3 ;  /* 0x0000001605197208 */ /* 0x000fe40001800000 */
[----:B------:R-:W-:Y:S01]  /*1570*/  SEL R22, RZ, 0x1, !P0 ;  /* 0x00000001ff167807 */ /* 0x000fe20004000000 */
[----:B------:R0:W-:Y:S03]  /*1580*/  STG.E [R16.64], R23 ;  /* 0x0000001710007986 */ /* 0x0001e6000c101906 */
[----:B------:R-:W-:Y:S01]  /*1590*/  SEL R22, R22, 0x2, !P1 ;  /* 0x0000000216167807 */ /* 0x000fe20004800000 */
[----:B------:R0:W-:Y:S03]  /*15a0*/  STG.E [R12.64+0x4], R25 ;  /* 0x000004190c007986 */ /* 0x0001e6000c101906 */
        /* <DEDUP_REMOVED lines=19> */
.L_x_1096:
        /* <DEDUP_REMOVED lines=12> */
[----:B------:R-:W-:-:S04]  /*17a0*/  SEL R22, R22, 0x2, !P1 ;  /* 0x0000000216167807 */ /* 0x000fc80004800000 */
        /* <DEDUP_REMOVED lines=19> */
.L_x_1097:
        /* <DEDUP_REMOVED lines=21> */
[----:B------:R-:W-:Y:S02]  /*1a30*/  SEL R25, R25, 0x4, P0 ;  /* 0x0000000419197807 */ /* 0x000fe40000000000 */
        /* <DEDUP_REMOVED lines=14> */
.L_x_1098:
[----:B------:R-:W-:Y:S05]  /*1b20*/  @P5 BRA `(.L_x_1099) ;  /* 0xfffff78000005947 */ /* 0x000fea000383ffff */
.L_x_1094:
[----:B------:R-:W-:-:S13]  /*1b30*/  ISETP.NE.AND P0, PT, RZ, UR4, PT ;  /* 0x00000004ff007c0c */ /* 0x000fda000bf05270 */
[----:B------:R-:W-:Y:S05]  /*1b40*/  @!P0 BRA `(.L_x_1084) ;  /* 0x000003c000008947 */ /* 0x000fea0003800000 */
[----:B0-----:R-:W0:Y:S01]  /*1b50*/  S2R R16, SR_TID.X ;  /* 0x0000000000107919 */ /* 0x001e220000002100 */
[----:B------:R-:W-:Y:S01]  /*1b60*/  IMAD.MOV.U32 R20, RZ, RZ, 0x4 ;  /* 0x00000004ff147424 */ /* 0x000fe200078e00ff */
[----:B------:R-:W-:Y:S01]  /*1b70*/  PRMT R9, R9, 0x9910, RZ ;  /* 0x0000991009097816 */ /* 0x000fe200000000ff */
[----:B------:R-:W-:-:S04]  /*1b80*/  IMAD R17, R10, c[0x0][0x190], R21 ;  /* 0x000064000a117a24 */ /* 0x000fc800078e0215 */
[----:B------:R-:W-:-:S04]  /*1b90*/  IMAD.WIDE R12, R17, R20, c[0x0][0x188] ;  /* 0x00006200110c7625 */ /* 0x000fc800078e0214 */
[----:B------:R-:W-:-:S04]  /*1ba0*/  IMAD.WIDE R14, R17, R20, c[0x0][0x180] ;  /* 0x00006000110e7625 */ /* 0x000fc800078e0214 */
[C---:B0-----:R-:W-:Y:S01]  /*1bb0*/  IMAD R16, R21.reuse, c[0x0][0x178], R16 ;  /* 0x00005e0015107a24 */ /* 0x041fe200078e0210 */
[----:B------:R-:W-:-:S03]  /*1bc0*/  IADD3 R21, R21, 0x1, RZ ;  /* 0x0000000115157810 */ /* 0x000fc60007ffe0ff */
[----:B------:R-:W-:Y:S02]  /*1bd0*/  IMAD R22, R19, 0x80, R16 ;  /* 0x0000008013167824 */ /* 0x000fe400078e0210 */
[----:B------:R-:W-:-:S04]  /*1be0*/  IMAD.WIDE R16, R17, R20, c[0x0][0x170] ;  /* 0x00005c0011107625 */ /* 0x000fc800078e0214 */
[----:B------:R-:W-:Y:S02]  /*1bf0*/  IMAD.MOV.U32 R19, RZ, RZ, R12 ;  /* 0x000000ffff137224 */ /* 0x000fe400078e000c */
[----:B------:R-:W-:Y:S02]  /*1c00*/  IMAD.MOV.U32 R20, RZ, RZ, R13 ;  /* 0x000000ffff147224 */ /* 0x000fe400078e000d */
[----:B------:R-:W-:Y:S02]  /*1c10*/  IMAD R11, R11, 0x20, R22 ;  /* 0x000000200b0b7824 */ /* 0x000fe400078e0216 */
.L_x_1101:
[-C--:B------:R-:W-:Y:S01]  /*1c20*/  FSETP.GT.FTZ.AND P1, PT, R3, R4.reuse, PT ;  /* 0x000000040300720b */ /* 0x080fe20003f34000 */
[----:B------:R-:W-:Y:S01]  /*1c30*/  UIADD3 UR4, UR4, -0x1, URZ ;  /* 0xffffffff04047890 */ /* 0x000fe2000fffe03f */
[----:B------:R-:W-:Y:S02]  /*1c40*/  ISETP.GE.AND P5, PT, R21, c[0x0][0x190], PT ;  /* 0x0000640015007a0c */ /* 0x000fe40003fa6270 */
[----:B------:R-:W-:Y:S02]  /*1c50*/  FSEL R13, R3, R4, P1 ;  /* 0x00000004030d7208 */ /* 0x000fe40000800000 */
[----:B------:R-:W-:-:S02]  /*1c60*/  SEL R12, RZ, 0x1, !P1 ;  /* 0x00000001ff0c7807 */ /* 0x000fc40004800000 */
[----:B------:R-:W-:-:S04]  /*1c70*/  FSETP.GT.FTZ.AND P3, PT, R2, R13, PT ;  /* 0x0000000d0200720b */ /* 0x000fc80003f74000 */
[----:B------:R-:W-:Y:S02]  /*1c80*/  FSEL R13, R2, R13, P3 ;  /* 0x0000000d020d7208 */ /* 0x000fe40001800000 */
[----:B------:R-:W-:Y:S02]  /*1c90*/  SEL R12, R12, 0x2, !P3 ;  /* 0x000000020c0c7807 */ /* 0x000fe40005800000 */
[----:B------:R-:W-:Y:S02]  /*1ca0*/  FSETP.GT.FTZ.AND P4, PT, R0, R13, PT ;  /* 0x0000000d0000720b */ /* 0x000fe40003f94000 */
[----:B------:R-:W-:Y:S02]  /*1cb0*/  FSEL R13, R7, R8, P1 ;  /* 0x00000008070d7208 */ /* 0x000fe40000800000 */
[----:B------:R-:W-:Y:S02]  /*1cc0*/  SEL R22, R12, 0x3, !P4 ;  /* 0x000000030c167807 */ /* 0x000fe40006000000 */
[----:B------:R-:W-:Y:S01]  /*1cd0*/  FSEL R24, R6, R13, P3 ;  /* 0x0000000d06187208 */ /* 0x000fe20001800000 */
[----:B------:R-:W-:Y:S01]  /*1ce0*/  IMAD.MOV.U32 R13, RZ, RZ, R17 ;  /* 0x000000ffff0d7224 */ /* 0x000fe200078e0011 */
[----:B------:R-:W-:-:S02]  /*1cf0*/  ISETP.GE.AND P0, PT, R22, c[0x0][0x194], PT ;  /* 0x0000650016007a0c */ /* 0x000fc40003f06270 */
[C---:B------:R-:W-:Y:S02]  /*1d00*/  IADD3 R12, R22.reuse, -c[0x0][0x194], RZ ;  /* 0x80006500160c7a10 */ /* 0x040fe40007ffe0ff */
[----:B------:R-:W-:Y:S02]  /*1d10*/  ISETP.LT.AND P0, PT, R22, c[0x0][0x198], P0 ;  /* 0x0000660016007a0c */ /* 0x000fe40000701270 */
[----:B------:R-:W-:Y:S02]  /*1d20*/  FSEL R25, R5, R24, P4 ;  /* 0x0000001805197208 */ /* 0x000fe40002000000 */
[----:B------:R-:W-:-:S04]  /*1d30*/  ISETP.NE.AND P0, PT, R9, RZ, P0 ;  /* 0x000000ff0900720c */ /* 0x000fc80000705270 */
[----:B------:R-:W-:Y:S01]  /*1d40*/  SEL R23, R12, 0x4, P0 ;  /* 0x000000040c177807 */ /* 0x000fe20000000000 */
[----:B------:R-:W-:Y:S01]  /*1d50*/  IMAD.MOV.U32 R12, RZ, RZ, R16 ;  /* 0x000000ffff0c7224 */ /* 0x000fe200078e0010 */
[----:B------:R-:W-:Y:S02]  /*1d60*/  ISETP.NE.AND P0, PT, RZ, UR4, PT ;  /* 0x00000004ff007c0c */ /* 0x000fe4000bf05270 */
[----:B------:R-:W-:Y:S02]  /*1d70*/  IADD3 R16, P1, R16, 0x4, RZ ;  /* 0x0000000410107810 */ /* 0x000fe40007f3e0ff */
        /* <DEDUP_REMOVED lines=19> */
.L_x_1100:
[----:B------:R-:W-:Y:S01]  /*1eb0*/  IADD3 R21, R21, 0x1, RZ ;  /* 0x0000000115157810 */ /* 0x000fe20007ffe0ff */
[----:B------:R-:W-:Y:S01]  /*1ec0*/  IMAD.X R20, RZ, RZ, R20, P4 ;  /* 0x000000ffff147224 */ /* 0x000fe200020e0614 */
[----:B0-----:R-:W-:Y:S01]  /*1ed0*/  IADD3 R11, R11, c[0x0][0x178], RZ ;  /* 0x00005e000b0b7a10 */ /* 0x001fe20007ffe0ff */
[----:B------:R-:W-:Y:S02]  /*1ee0*/  IMAD.X R15, RZ, RZ, R15, P3 ;  /* 0x000000ffff0f7224 */ /* 0x000fe400018e060f */
[----:B------:R-:W-:Y:S01]  /*1ef0*/  IMAD.X R17, RZ, RZ, R17, P1 ;  /* 0x000000ffff117224 */ /* 0x000fe200008e0611 */
[----:B------:R-:W-:Y:S05]  /*1f00*/  @P0 BRA `(.L_x_1101) ;  /* 0xfffffd1000000947 */ /* 0x000fea000383ffff */
.L_x_1084:
        /* <DEDUP_REMOVED lines=19> */
[----:B------:R1:W2:Y:S01]  /*2040*/  MUFU.RCP R8, R18 ;  /* 0x0000001200087308 */ /* 0x0002a20000001000 */
[----:B------:R-:W-:-:S07]  /*2050*/  PLOP3.LUT P0, PT, PT, PT, PT, 0x8, 0x0 ;  /* 0x000000000000781c */ /* 0x000fce0003f0e170 */
.L_x_1105:
[----:B0-----:R-:W-:Y:S02]  /*2060*/  IMAD.MOV.U32 R9, RZ, RZ, 0x4 ;  /* 0x00000004ff097424 */ /* 0x001fe400078e00ff */
[----:B------:R-:W-:-:S04]  /*2070*/  IMAD R4, R10, c[0x0][0x190], R3 ;  /* 0x000064000a047a24 */ /* 0x000fc800078e0203 */
[----:B------:R-:W-:-:S05]  /*2080*/  IMAD.WIDE R4, R4, R9, c[0x0][0x170] ;  /* 0x00005c0004047625 */ /* 0x000fca00078e0209 */
[----:B------:R-:W3:Y:S04]  /*2090*/  LDG.E R7, [R4.64] ;  /* 0x0000000604077981 */ /* 0x000ee8000c1e1900 */
[----:B0-----:R-:W4:Y:S04]  /*20a0*/  LDG.E R13, [R4.64+0x4] ;  /* 0x00000406040d7981 */ /* 0x001f28000c1e1900 */
[----:B------:R-:W5:Y:S04]  /*20b0*/  LDG.E R15, [R4.64+0x8] ;  /* 0x00000806040f7981 */ /* 0x000f68000c1e1900 */
[----:B--2---:R-:W2:Y:S01]  /*20c0*/  LDG.E R17, [R4.64+0xc] ;  /* 0x00000c0604117981 */ /* 0x004ea2000c1e1900 */
[----:B------:R-:W-:-:S05]  /*20d0*/  IADD3 R11, R3, 0x4, RZ ;  /* 0x00000004030b7810 */ /* 0x000fca0007ffe0ff */
[----:B------:R-:W-:Y:S02]  /*20e0*/  IMAD R6, R10, c[0x0][0x190], R11 ;  /* 0x000064000a067a24 */ /* 0x000fe400078e020b */
[----:B---3--:R-:W-:Y:S02]  /*20f0*/  FMUL.FTZ R11, R7, R8 ;  /* 0x00000008070b7220 */ /* 0x008fe40000410000 */
[----:B------:R-:W-:-:S03]  /*2100*/  IMAD.WIDE R6, R6, R9, c[0x0][0x170] ;  /* 0x00005c0006067625 */ /* 0x000fc600078e0209 */
[----:B------:R-:W-:Y:S01]  /*2110*/  STG.E [R4.64], R11 ;  /* 0x0000000b04007986 */ /* 0x000fe2000c101906 */
[-C--:B----4-:R-:W-:Y:S02]  /*2120*/  FMUL.FTZ R13, R13, R8.reuse ;  /* 0x000000080d0d7220 */ /* 0x090fe40000410000 */
[----:B-----5:R-:W-:-:S03]  /*2130*/  FMUL.FTZ R15, R15, R8 ;  /* 0x000000080f0f7220 */ /* 0x020fc60000410000 */
[----:B------:R-:W-:Y:S01]  /*2140*/  STG.E [R4.64+0x4], R13 ;  /* 0x0000040d04007986 */ /* 0x000fe2000c101906 */
[----:B--2---:R-:W-:-:S03]  /*2150*/  FMUL.FTZ R17, R17, R8 ;  /* 0x0000000811117220 */ /* 0x004fc60000410000 */
        /* <DEDUP_REMOVED lines=35> */
[----:B------:R-:W5:Y:S01]  /*2390*/  LDG.E R23, [R6.64+0xc] ;  /* 0x00000c0606177981 */ /* 0x000f62000c1e1900 */
        /* <DEDUP_REMOVED lines=12> */
.L_x_1104:
[----:B------:R-:W-:-:S13]  /*2460*/  ISETP.GT.AND P1, PT, R2, 0x4, PT ;  /* 0x000000040200780c */ /* 0x000fda0003f24270 */
[----:B------:R-:W-:Y:S05]  /*2470*/  @!P1 BRA `(.L_x_1106) ;  /* 0x0000022000009947 */ /* 0x000fea0003800000 */
[----:B0-----:R-:W-:Y:S02]  /*2480*/  IMAD.MOV.U32 R17, RZ, RZ, 0x4 ;  /* 0x00000004ff117424 */ /* 0x001fe400078e00ff */
        /* <DEDUP_REMOVED lines=12> */
[----:B------:R-:W-:-:S03]  /*2550*/  IMAD.WIDE R6, R14, R17, c[0x0][0x170] ;  /* 0x00005c000e067625 */ /* 0x000fc600078e0211 */
[----:B------:R2:W-:Y:S01]  /*2560*/  STG.E [R4.64+0x4], R11 ;  /* 0x0000040b04007986 */ /* 0x0005e2000c101906 */
[-C--:B----4-:R-:W-:Y:S02]  /*2570*/  FMUL.FTZ R13, R8, R23.reuse ;  /* 0x00000017080d7220 */ /* 0x090fe40000410000 */
[----:B-----5:R-:W-:-:S03]  /*2580*/  FMUL.FTZ R15, R12, R23 ;  /* 0x000000170c0f7220 */ /* 0x020fc60000410000 */
[----:B------:R2:W-:Y:S04]  /*2590*/  STG.E [R4.64+0x8], R13 ;  /* 0x0000080d04007986 */ /* 0x0005e8000c101906 */
[----:B------:R2:W-:Y:S04]  /*25a0*/  STG.E [R4.64+0xc], R15 ;  /* 0x00000c0f04007986 */ /* 0x0005e8000c101906 */
[----:B------:R-:W3:Y:S04]  /*25b0*/  LDG.E R8, [R6.64] ;  /* 0x0000000606087981 */ /* 0x000ee8000c1e1900 */
[----:B------:R-:W4:Y:S04]  /*25c0*/  LDG.E R12, [R6.64+0x4] ;  /* 0x00000406060c7981 */ /* 0x000f28000c1e1900 */
[----:B------:R-:W5:Y:S04]  /*25d0*/  LDG.E R14, [R6.64+0x8] ;  /* 0x00000806060e7981 */ /* 0x000f68000c1e1900 */
[----:B------:R-:W0:Y:S01]  /*25e0*/  LDG.E R16, [R6.64+0xc] ;  /* 0x00000c0606107981 */ /* 0x000e22000c1e1900 */
        /* <DEDUP_REMOVED lines=8> */
[----:B0-----:R-:W-:-:S03]  /*2670*/  FMUL.FTZ R9, R16, R23 ;  /* 0x0000001710097220 */ /* 0x001fc60000410000 */
[----:B------:R2:W-:Y:S04]  /*2680*/  STG.E [R6.64+0x8], R21 ;  /* 0x0000081506007986 */ /* 0x0005e8000c101906 */
[----:B------:R2:W-:Y:S02]  /*2690*/  STG.E [R6.64+0xc], R9 ;  /* 0x00000c0906007986 */ /* 0x0005e4000c101906 */
.L_x_1106:
[----:B------:R-:W-:-:S13]  /*26a0*/  ISETP.NE.OR P0, PT, R2, RZ, P0 ;  /* 0x000000ff0200720c */ /* 0x000fda0000705670 */
[----:B------:R-:W-:Y:S05]  /*26b0*/  @!P0 BRA `(.L_x_1102) ;  /* 0x0000014000008947 */ /* 0x000fea0003800000 */
.L_x_1103:
[----:B0-2---:R0:W2:Y:S02]  /*26c0*/  MUFU.RCP R15, R18 ;  /* 0x00000012000f7308 */ /* 0x0050a40000001000 */
.L_x_1107:
        /* <DEDUP_REMOVED lines=19> */
.L_x_1102:
[----:B------:R-:W-:-:S13]  /*2800*/  ISETP.NE.AND P0, PT, R0, RZ, PT ;  /* 0x000000ff0000720c */ /* 0x000fda0003f05270 */
[----:B------:R-:W-:Y:S05]  /*2810*/  @!P0 EXIT ;  /* 0x000000000000894d */ /* 0x000fea0003800000 */
[----:B0-23--:R0:W2:Y:S01]  /*2820*/  MUFU.RCP R9, R18 ;  /* 0x0000001200097308 */ /* 0x00d0a20000001000 */
[----:B------:R-:W-:Y:S02]  /*2830*/  IMAD.MOV.U32 R2, RZ, RZ, 0x4 ;  /* 0x00000004ff027424 */ /* 0x000fe400078e00ff */
[----:B------:R-:W-:-:S04]  /*2840*/  IMAD R3, R10, c[0x0][0x190], R3 ;  /* 0x000064000a037a24 */ /* 0x000fc800078e0203 */
[----:B------:R-:W-:-:S04]  /*2850*/  IMAD.WIDE R2, R3, R2, c[0x0][0x170] ;  /* 0x00005c0003027625 */ /* 0x000fc800078e0202 */
[----:B------:R-:W-:Y:S02]  /*2860*/  IMAD.MOV.U32 R4, RZ, RZ, R2 ;  /* 0x000000ffff047224 */ /* 0x000fe400078e0002 */
[----:B0-----:R-:W-:Y:S02]  /*2870*/  IMAD.MOV.U32 R7, RZ, RZ, R3 ;  /* 0x000000ffff077224 */ /* 0x001fe400078e0003 */
.L_x_1108:
[----:B0-----:R-:W-:Y:S02]  /*2880*/  IMAD.MOV.U32 R2, RZ, RZ, R4 ;  /* 0x000000ffff027224 */ /* 0x001fe400078e0004 */
[----:B------:R-:W-:-:S05]  /*2890*/  IMAD.MOV.U32 R3, RZ, RZ, R7 ;  /* 0x000000ffff037224 */ /* 0x000fca00078e0007 */
[----:B------:R-:W3:Y:S01]  /*28a0*/  LDG.E R4, [R2.64] ;  /* 0x0000000602047981 */ /* 0x000ee2000c1e1900 */
        /* <DEDUP_REMOVED lines=8> */
.L_x_1109:
        /* <DEDUP_REMOVED lines=13> */
.L_x_11169:


//--------------------- .text._ZN4vllm3moe10topkGatingILi2ELi2ELi4ELi4ELi32Ej13__nv_bfloat16LNS0_11ScoringFuncE1EEEvPKT5_PKbPfiPT4_PiiiibPKf --------------------------
	.section	.text._ZN4vllm3moe10topkGatingILi2ELi2ELi4ELi4ELi32Ej13__nv_bfloat16LNS0_11ScoringFuncE1EEEvPKT5_PKbPfiPT4_PiiiibPKf,"ax",@progbits
	.sectioninfo	@"SHI_REGISTERS=32"
	.align	128
        .global         _ZN4vllm3moe10topkGatingILi2ELi2ELi4ELi4ELi32Ej13__nv_bfloat16LNS0_11ScoringFuncE1EEEvPKT5_PKbPfiPT4_PiiiibPKf
        .type           _ZN4vllm3moe10topkGatingILi2ELi2ELi4ELi4ELi32Ej13__nv_bfloat16LNS0_11ScoringFuncE1EEEvPKT5_PKbPfiPT4_PiiiibPKf,@function
        .size           _ZN4vllm3moe10topkGatingILi2ELi2ELi4ELi4ELi32Ej13__nv_bfloat16LNS0_11ScoringFuncE1EEEvPKT5_PKbPfiPT4_PiiiibPKf,(.L_x_11170 - _ZN4vllm3moe10topkGatingILi2ELi2ELi4ELi4ELi32Ej13__nv_bfloat16LNS0_11ScoringFuncE1EEEvPKT5_PKbPfiPT4_PiiiibPKf)
        .other          _ZN4vllm3moe10topkGatingILi2ELi2ELi4ELi4ELi32Ej13__nv_bfloat16LNS0_11ScoringFuncE1EEEvPKT5_PKbPfiPT4_PiiiibPKf,@"STO_CUDA_ENTRY STV_DEFAULT"
_ZN4vllm3moe10topkGatingILi2ELi2ELi4ELi4ELi32Ej13__nv_bfloat16LNS0_11ScoringFuncE1EEEvPKT5_PKbPfiPT4_PiiiibPKf:
.text._ZN4vllm3moe10topkGatingILi2ELi2ELi4ELi4ELi32Ej13__nv_bfloat16LNS0_11ScoringFuncE1EEEvPKT5_PKbPfiPT4_PiiiibPKf:
        /* <DEDUP_REMOVED lines=11> */
[----:B------:R-:W-:-:S05]  /*00b0*/  IMAD.WIDE R2, R2, R15, c[0x0][0x160] ;  /* 0x0000580002027625 */ /* 0x000fca00078e020f */
[----:B------:R-:W2:Y:S01]  /*00c0*/  LDG.E R6, [R2.64] ;  /* 0x0000000602067981 */ /* 0x000ea2000c1e1900 */
[----:B------:R-:W-:Y:S02]  /*00d0*/  ISETP.NE.U32.AND P0, PT, RZ, c[0x0][0x168], PT ;  /* 0x00005a00ff007a0c */ /* 0x000fe40003f05070 */
[----:B------:R-:W-:Y:S02]  /*00e0*/  ISETP.NE.U32.AND P2, PT, RZ, c[0x0][0x1a0], PT ;  /* 0x00006800ff007a0c */ /* 0x000fe40003f45070 */
[----:B------:R-:W-:Y:S02]  /*00f0*/  ISETP.NE.AND.EX P0, PT, RZ, c[0x0][0x16c], PT, P0 ;  /* 0x00005b00ff007a0c */ /* 0x000fe40003f05300 */
[----:B------:R-:W-:-:S11]  /*0100*/  ISETP.NE.AND.EX P2, PT, RZ, c[0x0][0x1a4], PT, P2 ;  /* 0x00006900ff007a0c */ /* 0x000fd60003f45320 */
[----:B------:R-:W-:-:S04]  /*0110*/  @P0 IADD3 R10, P1, R23, c[0x0][0x168], RZ ;  /* 0x00005a00170a0a10 */ /* 0x000fc80007f3e0ff */
[----:B------:R-:W-:Y:S01]  /*0120*/  @P0 LEA.HI.X.SX32 R11, R23, c[0x0][0x16c], 0x1, P1 ;  /* 0x00005b00170b0a11 */ /* 0x000fe200008f0eff */
[----:B------:R-:W-:Y:S02]  /*0130*/  @P2 IMAD.MOV.U32 R8, RZ, RZ, c[0x0][0x1a0] ;  /* 0x00006800ff082624 */ /* 0x000fe400078e00ff */
[----:B------:R-:W-:Y:S02]  /*0140*/  @P2 IMAD.MOV.U32 R9, RZ, RZ, c[0x0][0x1a4] ;  /* 0x00006900ff092624 */ /* 0x000fe400078e00ff */
[----:B------:R-:W3:Y:S04]  /*0150*/  @P0 LDG.E.U8 R10, [R10.64] ;  /* 0x000000060a0a0981 */ /* 0x000ee8000c1e1100 */
[----:B------:R0:W4:Y:S04]  /*0160*/  @P2 LDG.E R13, [R8.64] ;  /* 0x00000006080d2981 */ /* 0x000128000c1e1900 */
[----:B------:R0:W5:Y:S02]  /*0170*/  @P2 LDG.E R14, [R8.64+0x4] ;  /* 0x00000406080e2981 */ /* 0x000164000c1e1900 */
[----:B0-----:R-:W-:Y:S01]  /*0180*/  IMAD.MOV.U32 R8, RZ, RZ, 0x1 ;  /* 0x00000001ff087424 */ /* 0x001fe200078e00ff */
[----:B--2---:R-:W-:-:S05]  /*0190*/  PRMT R2, RZ, 0x5410, R6 ;  /* 0x00005410ff027816 */ /* 0x004fca0000000006 */
[----:B------:R-:W-:-:S04]  /*01a0*/  FMUL.FTZ R2, R2, -1.4426950216293334961 ;  /* 0xbfb8aa3b02027820 */ /* 0x000fc80000410000 */
[----:B------:R0:W1:Y:S02]  /*01b0*/  MUFU.EX2 R3, R2 ;  /* 0x0000000200037308 */ /* 0x0000640000000800 */
[----:B0-----:R-:W-:-:S05]  /*01c0*/  PRMT R2, RZ, 0x7610, R6 ;  /* 0x00007610ff027816 */ /* 0x001fca0000000006 */
[----:B------:R-:W-:Y:S02]  /*01d0*/  FMUL.FTZ R12, R2, -1.4426950216293334961 ;  /* 0xbfb8aa3b020c7820 */ /* 0x000fe40000410000 */
[----:B-1----:R-:W-:Y:S02]  /*01e0*/  FADD.FTZ R3, R3, 1 ;  /* 0x3f80000003037421 */ /* 0x002fe40000010000 */
[----:B------:R-:W-:Y:S01]  /*01f0*/  IMAD.MOV.U32 R2, RZ, RZ, 0x1 ;  /* 0x00000001ff027424 */ /* 0x000fe200078e00ff */
[----:B---3--:R-:W-:Y:S01]  /*0200*/  @P0 ISETP.NE.AND P3, PT, R10, RZ, PT ;  /* 0x000000ff0a00020c */ /* 0x008fe20003f65270 */
[----:B------:R-:W0:Y:S08]  /*0210*/  MUFU.EX2 R12, R12 ;  /* 0x0000000c000c7308 */ /* 0x000e300000000800 */
[----:B------:R-:W1:Y:S01]  /*0220*/  MUFU.RCP R3, R3 ;  /* 0x0000000300037308 */ /* 0x000e620000001000 */
[----:B0-----:R-:W-:-:S02]  /*0230*/  FADD.FTZ R11, R12, 1 ;  /* 0x3f8000000c0b7421 */ /* 0x001fc40000010000 */
[----:B------:R-:W-:-:S05]  /*0240*/  IMAD.MOV.U32 R12, RZ, RZ, RZ ;  /* 0x000000ffff0c7224 */ /* 0x000fca00078e00ff */
[----:B------:R-:W0:Y:S01]  /*0250*/  MUFU.RCP R11, R11 ;  /* 0x0000000b000b7308 */ /* 0x000e220000001000 */
[----:B-1----:R-:W-:-:S04]  /*0260*/  FSETP.GEU.FTZ.AND P1, PT, |R3|, +INF , PT ;  /* 0x7f8000000300780b */ /* 0x002fc80003f3e200 */
[----:B------:R-:W-:Y:S02]  /*0270*/  FSEL R6, R3, RZ, !P1 ;  /* 0x000000ff03067208 */ /* 0x000fe40004800000 */
[----:B------:R-:W-:Y:S02]  /*0280*/  ISETP.LE.AND P1, PT, R2, c[0x0][0x190], PT ;  /* 0x0000640002007a0c */ /* 0x000fe40003f23270 */
[----:B------:R-:W-:Y:S01]  /*0290*/  @P0 SEL R2, RZ, 0x1, P3 ;  /* 0x00000001ff020807 */ /* 0x000fe20001800000 */
[----:B----4-:R-:W-:Y:S02]  /*02a0*/  @P2 FADD.FTZ R10, R6, R13 ;  /* 0x0000000d060a2221 */ /* 0x010fe40000010000 */
[----:B------:R-:W-:Y:S01]  /*02b0*/  @!P2 IMAD.MOV.U32 R10, RZ, RZ, R6 ;  /* 0x000000ffff0aa224 */ /* 0x000fe200078e0006 */
[----:B------:R-:W-:Y:S02]  /*02c0*/  @P0 PRMT R8, R2, 0x7610, R8 ;  /* 0x0000761002080816 */ /* 0x000fe40000000008 */
[----:B0-----:R-:W-:-:S04]  /*02d0*/  FSETP.GEU.FTZ.AND P4, PT, |R11|, +INF , PT ;  /* 0x7f8000000b00780b */ /* 0x001fc80003f9e200 */
[----:B------:R-:W-:-:S05]  /*02e0*/  FSEL R9, R11, RZ, !P4 ;  /* 0x000000ff0b097208 */ /* 0x000fca0006000000 */
[----:B-----5:R-:W-:Y:S01]  /*02f0*/  @P2 FADD.FTZ R11, R9, R14 ;  /* 0x0000000e090b2221 */ /* 0x020fe20000010000 */
[----:B------:R-:W-:Y:S01]  /*0300*/  @!P2 MOV R11, R9 ;  /* 0x00000009000ba202 */ /* 0x000fe20000000f00 */
        /* <DEDUP_REMOVED lines=11> */
[----:B------:R-:W-:Y:S01]  /*03c0*/  ULDC UR5, c[0x0][0x190] ;  /* 0x0000640000057ab9 */ /* 0x000fe20000000800 */
[----:B------:R-:W-:Y:S01]  /*03d0*/  IMAD.MOV.U32 R21, RZ, RZ, c[0x0][0x178] ;  /* 0x00005e00ff157624 */ /* 0x000fe200078e00ff */
[----:B------:R-:W-:Y:S01]  /*03e0*/  ULOP3.LUT UR4, UR5, 0x3, URZ, 0xc0, !UPT ;  /* 0x0000000305047892 */ /* 0x000fe2000f8ec03f */
[----:B------:R-:W-:Y:S01]  /*03f0*/  IMAD R2, R0, 0x20, R3 ;  /* 0x0000002000027824 */ /* 0x000fe200078e0203 */
[----:B------:R-:W-:Y:S01]  /*0400*/  IADD3 R3, R5, c[0x0][0x178], RZ ;  /* 0x00005e0005037a10 */ /* 0x000fe20007ffe0ff */
[----:B------:R-:W-:Y:S01]  /*0410*/  IMAD R27, R23, c[0x0][0x190], RZ ;  /* 0x00006400171b7a24 */ /* 0x000fe200078e02ff */
[----:B------:R-:W-:Y:S01]  /*0420*/  PRMT R20, R8, 0x9910, RZ ;  /* 0x0000991008147816 */ /* 0x000fe200000000ff */
[--C-:B------:R-:W-:Y:S01]  /*0430*/  IMAD R15, R15, c[0x0][0x178], R2.reuse ;  /* 0x00005e000f0f7a24 */ /* 0x100fe200078e0202 */
[----:B------:R-:W-:Y:S01]  /*0440*/  ULDC.64 UR12, c[0x0][0x170] ;  /* 0x00005c00000c7ab9 */ /* 0x000fe20000000a00 */
[----:B------:R-:W-:Y:S01]  /*0450*/  IMAD R3, R4, 0x80, R3 ;  /* 0x0000008004037824 */ /* 0x000fe200078e0203 */
[----:B------:R-:W-:Y:S01]  /*0460*/  UIADD3 UR4, UR4, -UR5, URZ ;  /* 0x8000000504047290 */ /* 0x000fe2000fffe03f */
[----:B------:R-:W-:Y:S01]  /*0470*/  IMAD R21, R21, 0x3, R2 ;  /* 0x0000000315157824 */ /* 0x000fe200078e0202 */
[----:B------:R-:W-:Y:S01]  /*0480*/  ULDC.64 UR10, c[0x0][0x188] ;  /* 0x00006200000a7ab9 */ /* 0x000fe20000000a00 */
[----:B------:R-:W-:Y:S01]  /*0490*/  IMAD.MOV.U32 R12, RZ, RZ, RZ ;  /* 0x000000ffff0c7224 */ /* 0x000fe200078e00ff */
[----:B------:R-:W-:Y:S01]  /*04a0*/  ULDC.64 UR8, c[0x0][0x180] ;  /* 0x0000600000087ab9 */ /* 0x000fe20000000a00 */
[----:B------:R-:W-:-:S02]  /*04b0*/  IMAD.MOV.U32 R14, RZ, RZ, RZ ;  /* 0x000000ffff0e7224 */ /* 0x000fc400078e00ff */
[----:B------:R-:W-:-:S03]  /*04c0*/  IMAD R25, R0, 0x20, R3 ;  /* 0x0000002000197824 */ /* 0x000fc600078e0203 */
.L_x_1113:
        /* <DEDUP_REMOVED lines=8> */
[----:B------:R-:W-:Y:S02]  /*0550*/  FSEL R19, R9, R6, P5 ;  /* 0x0000000609137208 */ /* 0x000fe40002800000 */
[----:B------:R-:W-:-:S02]  /*0560*/  ISETP.GE.AND P0, PT, R13, c[0x0][0x194], PT ;  /* 0x000065000d007a0c */ /* 0x000fc40003f06270 */
[----:B------:R-:W-:Y:S01]  /*0570*/  MOV R2, UR12 ;  /* 0x0000000c00027c02 */ /* 0x000fe20008000f00 */
[----:B------:R-:W-:Y:S01]  /*0580*/  FADD.FTZ R22, R19, R12 ;  /* 0x0000000c13167221 */ /* 0x000fe20000010000 */
[C---:B------:R-:W-:Y:S01]  /*0590*/  ISETP.LT.AND P0, PT, R13.reuse, c[0x0][0x198], P0 ;  /* 0x000066000d007a0c */ /* 0x040fe20000701270 */
[----:B------:R-:W-:Y:S01]  /*05a0*/  UIADD3 UR12, UP2, UR12, 0x10, URZ ;  /* 0x000000100c0c7890 */ /* 0x000fe2000ff5e03f */
[C---:B------:R-:W-:Y:S01]  /*05b0*/  IADD3 R12, R13.reuse, -c[0x0][0x194], RZ ;  /* 0x800065000d0c7a10 */ /* 0x040fe20007ffe0ff */
[----:B------:R-:W-:Y:S01]  /*05c0*/  @!P2 IMAD.SHL.U32 R16, R13, 0x4, RZ ;  /* 0x000000040d10a824 */ /* 0x000fe200078e00ff */
[----:B------:R-:W-:Y:S01]  /*05d0*/  ISETP.NE.AND P0, PT, R20, RZ, P0 ;  /* 0x000000ff1400720c */ /* 0x000fe20000705270 */
[----:B------:R-:W-:Y:S01]  /*05e0*/  IMAD.WIDE R2, R27, 0x4, R2 ;  /* 0x000000041b027825 */ /* 0x000fe200078e0202 */
[----:B------:R-:W-:Y:S01]  /*05f0*/  MOV R13, UR11 ;  /* 0x0000000b000d7c02 */ /* 0x000fe20008000f00 */
[----:B------:R-:W-:Y:S01]  /*0600*/  UIADD3.X UR13, URZ, UR13, URZ, UP2, !UPT ;  /* 0x0000000d3f0d7290 */ /* 0x000fe200097fe43f */
[----:B------:R-:W-:-:S02]  /*0610*/  ISETP.EQ.AND P3, PT, R16, RZ, !P2 ;  /* 0x000000ff1000720c */ /* 0x000fc40005762270 */
[----:B------:R-:W-:Y:S01]  /*0620*/  ISETP.EQ.AND P4, PT, R16, 0x4, !P2 ;  /* 0x000000041000780c */ /* 0x000fe20005782270 */
[----:B------:R0:W-:Y:S01]  /*0630*/  STG.E [R2.64], R19 ;  /* 0x0000001302007986 */ /* 0x0001e2000c101906 */
[----:B------:R-:W-:Y:S01]  /*0640*/  SEL R26, R12, 0x2, P0 ;  /* 0x000000020c1a7807 */ /* 0x000fe20000000000 */
[----:B------:R-:W-:Y:S01]  /*0650*/  IMAD.U32 R12, RZ, RZ, UR10 ;  /* 0x0000000aff0c7e24 */ /* 0x000fe2000f8e00ff */
[----:B------:R-:W-:Y:S01]  /*0660*/  UIADD3 UR10, UP0, UR10, 0x10, URZ ;  /* 0x000000100a0a7890 */ /* 0x000fe2000ff1e03f */
[----:B------:R-:W-:Y:S01]  /*0670*/  IMAD.U32 R16, RZ, RZ, UR8 ;  /* 0x00000008ff107e24 */ /* 0x000fe2000f8e00ff */
[----:B------:R-:W-:Y:S02]  /*0680*/  UIADD3 UR8, UP1, UR8, 0x10, URZ ;  /* 0x0000001008087890 */ /* 0x000fe4000ff3e03f */
[----:B------:R-:W-:Y:S01]  /*0690*/  UIADD3.X UR11, URZ, UR11, URZ, UP0, !UPT ;  /* 0x0000000b3f0b7290 */ /* 0x000fe200087fe43f */
[----:B------:R-:W-:Y:S01]  /*06a0*/  IMAD.WIDE R16, R27, 0x4, R16 ;  /* 0x000000041b107825 */ /* 0x000fe200078e0210 */
[----:B------:R-:W-:-:S03]  /*06b0*/  UIADD3.X UR9, URZ, UR9, URZ, UP1, !UPT ;  /* 0x000000093f097290 */ /* 0x000fc60008ffe43f */
[----:B------:R-:W-:Y:S01]  /*06c0*/  @P3 IMAD.MOV.U32 R10, RZ, RZ, -0x39e3c000 ;  /* 0xc61c4000ff0a3424 */ /* 0x000fe200078e00ff */
[----:B------:R1:W-:Y:S01]  /*06d0*/  STG.E [R16.64], R26 ;  /* 0x0000001a10007986 */ /* 0x0003e2000c101906 */
[----:B------:R-:W-:Y:S02]  /*06e0*/  @P4 IMAD.MOV.U32 R11, RZ, RZ, -0x39e3c000 ;  /* 0xc61c4000ff0b4424 */ /* 0x000fe400078e00ff */
[----:B------:R-:W-:Y:S02]  /*06f0*/  @!P2 IMAD.MOV.U32 R29, RZ, RZ, R10 ;  /* 0x000000ffff1da224 */ /* 0x000fe400078e000a */
[----:B------:R-:W-:Y:S02]  /*0700*/  @!P2 IMAD.MOV.U32 R24, RZ, RZ, R11 ;  /* 0x000000ffff18a224 */ /* 0x000fe400078e000b */
[----:B0-----:R-:W-:-:S03]  /*0710*/  IMAD.WIDE R18, R27, 0x4, R12 ;  /* 0x000000041b127825 */ /* 0x001fc600078e020c */
[----:B------:R-:W-:Y:S02]  /*0720*/  FSETP.GT.FTZ.AND P0, PT, R24, R29, PT ;  /* 0x0000001d1800720b */ /* 0x000fe40003f14000 */
[----:B-1----:R-:W-:Y:S01]  /*0730*/  IADD3 R26, R14, 0x2, RZ ;  /* 0x000000020e1a7810 */ /* 0x002fe20007ffe0ff */
[----:B------:R-:W-:Y:S01]  /*0740*/  STG.E [R18.64], R23 ;  /* 0x0000001712007986 */ /* 0x000fe2000c101906 */
[----:B------:R-:W-:Y:S02]  /*0750*/  SEL R28, RZ, 0x1, !P0 ;  /* 0x00000001ff1c7807 */ /* 0x000fe40004000000 */
[----:B------:R-:W-:Y:S02]  /*0760*/  FSEL R13, R9, R6, P0 ;  /* 0x00000006090d7208 */ /* 0x000fe40000000000 */
[----:B------:R-:W-:-:S03]  /*0770*/  ISETP.GE.AND P0, PT, R28, c[0x0][0x194], PT ;  /* 0x000065001c007a0c */ /* 0x000fc60003f06270 */
[----:B------:R-:W-:Y:S01]  /*0780*/  FADD.FTZ R12, R22, R13 ;  /* 0x0000000d160c7221 */ /* 0x000fe20000010000 */
[C---:B------:R-:W-:Y:S01]  /*0790*/  ISETP.LT.AND P0, PT, R28.reuse, c[0x0][0x198], P0 ;  /* 0x000066001c007a0c */ /* 0x040fe20000701270 */
[----:B------:R0:W-:Y:S01]  /*07a0*/  STG.E [R2.64+0x4], R13 ;  /* 0x0000040d02007986 */ /* 0x0001e2000c101906 */
[----:B------:R-:W-:Y:S02]  /*07b0*/  IADD3 R22, R28, -c[0x0][0x194], RZ ;  /* 0x800065001c167a10 */ /* 0x000fe40007ffe0ff */
[----:B------:R-:W-:-:S04]  /*07c0*/  ISETP.NE.AND P0, PT, R20, RZ, P0 ;  /* 0x000000ff1400720c */ /* 0x000fc80000705270 */
[----:B------:R-:W-:Y:S02]  /*07d0*/  SEL R22, R22, 0x2, P0 ;  /* 0x0000000216167807 */ /* 0x000fe40000000000 */
[----:B------:R-:W-:-:S03]  /*07e0*/  ISETP.GE.AND P0, PT, R26, c[0x0][0x190], PT ;  /* 0x000064001a007a0c */ /* 0x000fc60003f06270 */
[----:B------:R1:W-:Y:S04]  /*07f0*/  STG.E [R16.64+0x4], R22 ;  /* 0x0000041610007986 */ /* 0x0003e8000c101906 */
[----:B------:R-:W-:Y:S06]  /*0800*/  STG.E [R18.64+0x4], R25 ;  /* 0x0000041912007986 */ /* 0x000fec000c101906 */
[----:B0-----:R-:W-:Y:S01]  /*0810*/  @!P0 IMAD.SHL.U32 R13, R28, 0x4, RZ ;  /* 0x000000041c0d8824 */ /* 0x001fe200078e00ff */
[----:B-1----:R-:W-:-:S02]  /*0820*/  IADD3 R22, R14, 0x3, RZ ;  /* 0x000000030e167810 */ /* 0x002fc40007ffe0ff */
[----:B------:R-:W-:Y:S02]  /*0830*/  IADD3 R14, R14, 0x4, RZ ;  /* 0x000000040e0e7810 */ /* 0x000fe40007ffe0ff */
        /* <DEDUP_REMOVED lines=11> */
[----:B------:R-:W-:Y:S01]  /*08f0*/  STG.E [R2.64+0x8], R26 ;  /* 0x0000081a02007986 */ /* 0x000fe2000c101906 */
[----:B------:R-:W-:Y:S01]  /*0900*/  ISETP.LT.AND P0, PT, R28, c[0x0][0x198], P0 ;  /* 0x000066001c007a0c */ /* 0x000fe20000701270 */
[----:B------:R-:W-:-:S03]  /*0910*/  FADD.FTZ R12, R26, R12 ;  /* 0x0000000c1a0c7221 */ /* 0x000fc60000010000 */
[----:B------:R-:W-:-:S04]  /*0920*/  ISETP.NE.AND P0, PT, R20, RZ, P0 ;  /* 0x000000ff1400720c */ /* 0x000fc80000705270 */
[----:B------:R-:W-:Y:S02]  /*0930*/  SEL R13, R13, 0x2, P0 ;  /* 0x000000020d0d7807 */ /* 0x000fe40000000000 */
[----:B------:R-:W-:-:S03]  /*0940*/  ISETP.GE.AND P0, PT, R22, c[0x0][0x190], PT ;  /* 0x0000640016007a0c */ /* 0x000fc60003f06270 */
[----:B------:R0:W-:Y:S04]  /*0950*/  STG.E [R16.64+0x8], R13 ;  /* 0x0000080d10007986 */ /* 0x0001e8000c101906 */
[----:B------:R-:W-:Y:S06]  /*0960*/  STG.E [R18.64+0x8], R15 ;  /* 0x0000080f12007986 */ /* 0x000fec000c101906 */
        /* <DEDUP_REMOVED lines=8> */
[----:B------:R-:W-:Y:S02]  /*09f0*/  FSETP.GT.FTZ.AND P3, PT, R24, R29, PT ;  /* 0x0000001d1800720b */ /* 0x000fe40003f74000 */
[----:B------:R-:W-:Y:S02]  /*0a00*/  IADD3 R24, R14, UR4, RZ ;  /* 0x000000040e187c10 */ /* 0x000fe4000fffe0ff */
[----:B------:R-:W-:-:S04]  /*0a10*/  SEL R22, RZ, 0x1, !P3 ;  /* 0x00000001ff167807 */ /* 0x000fc80005800000 */
[C---:B------:R-:W-:Y:S02]  /*0a20*/  ISETP.GE.AND P0, PT, R22.reuse, c[0x0][0x194], PT ;  /* 0x0000650016007a0c */ /* 0x040fe40003f06270 */
[C---:B0-----:R-:W-:Y:S02]  /*0a30*/  IADD3 R13, R22.reuse, -c[0x0][0x194], RZ ;  /* 0x80006500160d7a10 */ /* 0x041fe40007ffe0ff */
[C---:B------:R-:W-:Y:S02]  /*0a40*/  ISETP.LT.AND P0, PT, R22.reuse, c[0x0][0x198], P0 ;  /* 0x0000660016007a0c */ /* 0x040fe40000701270 */
[----:B------:R-:W-:Y:S02]  /*0a50*/  @!P2 SHF.L.U32 R22, R22, 0x2, RZ ;  /* 0x000000021616a819 */ /* 0x000fe400000006ff */
[----:B------:R-:W-:-:S04]  /*0a60*/  ISETP.NE.AND P0, PT, R20, RZ, P0 ;  /* 0x000000ff1400720c */ /* 0x000fc80000705270 */
[----:B------:R-:W-:Y:S02]  /*0a70*/  SEL R29, R13, 0x2, P0 ;  /* 0x000000020d1d7807 */ /* 0x000fe40000000000 */
[----:B------:R-:W-:Y:S02]  /*0a80*/  FSEL R13, R9, R6, P3 ;  /* 0x00000006090d7208 */ /* 0x000fe40001800000 */
[----:B------:R-:W-:Y:S02]  /*0a90*/  ISETP.NE.AND P0, PT, R24, RZ, PT ;  /* 0x000000ff1800720c */ /* 0x000fe40003f05270 */
[C---:B------:R-:W-:Y:S01]  /*0aa0*/  ISETP.EQ.AND P3, PT, R22.reuse, RZ, !P2 ;  /* 0x000000ff1600720c */ /* 0x040fe20005762270 */
[----:B------:R0:W-:Y:S01]  /*0ab0*/  STG.E [R2.64+0xc], R13 ;  /* 0x00000c0d02007986 */ /* 0x0001e2000c101906 */
[----:B------:R-:W-:Y:S01]  /*0ac0*/  ISETP.EQ.AND P2, PT, R22, 0x4, !P2 ;  /* 0x000000041600780c */ /* 0x000fe20005742270 */
[----:B------:R-:W-:Y:S02]  /*0ad0*/  FADD.FTZ R12, R12, R13 ;  /* 0x0000000d0c0c7221 */ /* 0x000fe40000010000 */
[----:B------:R-:W-:Y:S04]  /*0ae0*/  STG.E [R16.64+0xc], R29 ;  /* 0x00000c1d10007986 */ /* 0x000fe8000c101906 */
[----:B------:R1:W-:Y:S01]  /*0af0*/  STG.E [R18.64+0xc], R21 ;  /* 0x00000c1512007986 */ /* 0x0003e2000c101906 */
[----:B0-----:R-:W-:-:S03]  /*0b00*/  IMAD.MOV.U32 R2, RZ, RZ, c[0x0][0x178] ;  /* 0x00005e00ff027624 */ /* 0x001fc600078e00ff */
[----:B------:R-:W-:Y:S02]  /*0b10*/  @P3 IMAD.MOV.U32 R10, RZ, RZ, -0x39e3c000 ;  /* 0xc61c4000ff0a3424 */ /* 0x000fe400078e00ff */
[C---:B------:R-:W-:Y:S02]  /*0b20*/  IMAD R23, R2.reuse, 0x4, R23 ;  /* 0x0000000402177824 */ /* 0x040fe400078e0217 */
[C---:B------:R-:W-:Y:S02]  /*0b30*/  IMAD R25, R2.reuse, 0x4, R25 ;  /* 0x0000000402197824 */ /* 0x040fe400078e0219 */
[C---:B------:R-:W-:Y:S02]  /*0b40*/  IMAD R15, R2.reuse, 0x4, R15 ;  /* 0x00000004020f7824 */ /* 0x040fe400078e020f */
[----:B-1----:R-:W-:Y:S02]  /*0b50*/  IMAD R21, R2, 0x4, R21 ;  /* 0x0000000402157824 */ /* 0x002fe400078e0215 */
[----:B------:R-:W-:Y:S01]  /*0b60*/  @P2 IMAD.MOV.U32 R11, RZ, RZ, -0x39e3c000 ;  /* 0xc61c4000ff0b2424 */ /* 0x000fe200078e00ff */
[----:B------:R-:W-:Y:S05]  /*0b70*/  @P0 BRA `(.L_x_1113) ;  /* 0xfffff95000000947 */ /* 0x000fea000383ffff */
.L_x_1112:
[----:B------:R-:W-:-:S05]  /*0b80*/  IMAD.MOV.U32 R20, RZ, RZ, c[0x0][0x190] ;  /* 0x00006400ff147624 */ /* 0x000fca00078e00ff */
[----:B------:R-:W-:-:S13]  /*0b90*/  LOP3.LUT P0, R20, R20, 0x3, RZ, 0xc0, !PT ;  /* 0x0000000314147812 */ /* 0x000fda000780c0ff */
[----:B------:R-:W-:Y:S05]  /*0ba0*/  @!P0 BRA `(.L_x_1110) ;  /* 0x00000e1000008947 */ /* 0x000fea0003800000 */
[----:B------:R-:W-:Y:S01]  /*0bb0*/  IMAD R3, R4, 0x80, R7 ;  /* 0x0000008004037824 */ /* 0x000fe200078e0207 */
[----:B------:R-:W-:Y:S01]  /*0bc0*/  PRMT R8, R8, 0x9910, RZ ;  /* 0x0000991008087816 */ /* 0x000fe200000000ff */
[C---:B------:R-:W-:Y:S01]  /*0bd0*/  IMAD R5, R14.reuse, c[0x0][0x178], R5 ;  /* 0x00005e000e057a24 */ /* 0x040fe200078e0205 */
[----:B------:R-:W-:Y:S01]  /*0be0*/  IADD3 R13, R14, 0x1, RZ ;  /* 0x000000010e0d7810 */ /* 0x000fe20007ffe0ff */
[----:B------:R-:W-:Y:S02]  /*0bf0*/  IMAD.MOV.U32 R19, RZ, RZ, 0x4 ;  /* 0x00000004ff137424 */ /* 0x000fe400078e00ff */
[----:B------:R-:W-:Y:S01]  /*0c00*/  IMAD R18, R3, c[0x0][0x190], R14 ;  /* 0x0000640003127a24 */ /* 0x000fe200078e020e */
[----:B------:R-:W-:-:S03]  /*0c10*/  LEA R5, R4, R5, 0x7 ;  /* 0x0000000504057211 */ /* 0x000fc600078e38ff */
[----:B------:R-:W-:-:S04]  /*0c20*/  IMAD.WIDE R2, R18, R19, c[0x0][0x188] ;  /* 0x0000620012027625 */ /* 0x000fc800078e0213 */
[----:B------:R-:W-:-:S04]  /*0c30*/  IMAD.WIDE R16, R18, R19, c[0x0][0x180] ;  /* 0x0000600012107625 */ /* 0x000fc800078e0213 */
[----:B------:R-:W-:Y:S02]  /*0c40*/  IMAD R5, R0, 0x20, R5 ;  /* 0x0000002000057824 */ /* 0x000fe400078e0205 */
[----:B------:R-:W-:-:S04]  /*0c50*/  IMAD.WIDE R18, R18, R19, c[0x0][0x170] ;  /* 0x00005c0012127625 */ /* 0x000fc800078e0213 */
[----:B------:R-:W-:Y:S02]  /*0c60*/  IMAD.MOV.U32 R0, RZ, RZ, R2 ;  /* 0x000000ffff007224 */ /* 0x000fe400078e0002 */
[----:B------:R-:W-:Y:S02]  /*0c70*/  IMAD.MOV.U32 R15, RZ, RZ, R3 ;  /* 0x000000ffff0f7224 */ /* 0x000fe400078e0003 */
.L_x_1114:
[----:B------:R-:W-:Y:S01]  /*0c80*/  FSETP.GT.FTZ.AND P3, PT, R11, R10, PT ;  /* 0x0000000a0b00720b */ /* 0x000fe20003f74000 */
[----:B------:R-:W-:Y:S01]  /*0c90*/  IMAD.MOV.U32 R2, RZ, RZ, R18 ;  /* 0x000000ffff027224 */ /* 0x000fe200078e0012 */
[----:B------:R-:W-:Y:S01]  /*0ca0*/  ISETP.GE.AND P2, PT, R13, c[0x0][0x190], PT ;  /* 0x000064000d007a0c */ /* 0x000fe20003f46270 */
[----:B------:R-:W-:Y:S01]  /*0cb0*/  IMAD.MOV.U32 R3, RZ, RZ, R19 ;  /* 0x000000ffff037224 */ /* 0x000fe200078e0013 */
[----:B------:R-:W-:Y:S02]  /*0cc0*/  SEL R22, RZ, 0x1, !P3 ;  /* 0x00000001ff167807 */ /* 0x000fe40005800000 */
[----:B------:R-:W-:Y:S02]  /*0cd0*/  IADD3 R20, R20, -0x1, RZ ;  /* 0xffffffff14147810 */ /* 0x000fe40007ffe0ff */
[----:B------:R-:W-:-:S02]  /*0ce0*/  ISETP.GE.AND P0, PT, R22, c[0x0][0x194], PT ;  /* 0x0000650016007a0c */ /* 0x000fc40003f06270 */
[C---:B------:R-:W-:Y:S02]  /*0cf0*/  IADD3 R14, R22.reuse, -c[0x0][0x194], RZ ;  /* 0x80006500160e7a10 */ /* 0x040fe40007ffe0ff */
[C---:B------:R-:W-:Y:S02]  /*0d00*/  ISETP.LT.AND P0, PT, R22.reuse, c[0x0][0x198], P0 ;  /* 0x0000660016007a0c */ /* 0x040fe40000701270 */
[----:B------:R-:W-:Y:S01]  /*0d10*/  FSEL R21, R9, R6, P3 ;  /* 0x0000000609157208 */ /* 0x000fe20001800000 */
[----:B------:R-:W-:Y:S01]  /*0d20*/  @!P2 IMAD.SHL.U32 R22, R22, 0x4, RZ ;  /* 0x000000041616a824 */ /* 0x000fe200078e00ff */
[----:B------:R-:W-:Y:S02]  /*0d30*/  ISETP.NE.AND P0, PT, R8, RZ, P0 ;  /* 0x000000ff0800720c */ /* 0x000fe40000705270 */
[----:B------:R-:W-:Y:S01]  /*0d40*/  ISETP.NE.AND P3, PT, R20, RZ, PT ;  /* 0x000000ff1400720c */ /* 0x000fe20003f65270 */
[----:B------:R0:W-:Y:S01]  /*0d50*/  STG.E [R2.64], R21 ;  /* 0x0000001502007986 */ /* 0x0001e2000c101906 */
[----:B------:R-:W-:Y:S01]  /*0d60*/  SEL R23, R14, 0x2, P0 ;  /* 0x000000020e177807 */ /* 0x000fe20000000000 */
[----:B------:R-:W-:Y:S01]  /*0d70*/  IMAD.MOV.U32 R14, RZ, RZ, R0 ;  /* 0x000000ffff0e7224 */ /* 0x000fe200078e0000 */
[C---:B------:R-:W-:Y:S01]  /*0d80*/  ISETP.EQ.AND P0, PT, R22.reuse, RZ, !P2 ;  /* 0x000000ff1600720c */ /* 0x040fe20005702270 */
[----:B------:R-:W-:Y:S01]  /*0d90*/  FADD.FTZ R12, R21, R12 ;  /* 0x0000000c150c7221 */ /* 0x000fe20000010000 */
[----:B------:R-:W-:-:S02]  /*0da0*/  ISETP.EQ.AND P2, PT, R22, 0x4, !P2 ;  /* 0x000000041600780c */ /* 0x000fc40005742270 */
[----:B------:R-:W-:Y:S02]  /*0db0*/  IADD3 R0, P4, R0, 0x4, RZ ;  /* 0x0000000400007810 */ /* 0x000fe40007f9e0ff */
[----:B------:R-:W-:Y:S01]  /*0dc0*/  IADD3 R18, P6, R18, 0x4, RZ ;  /* 0x0000000412127810 */ /* 0x000fe20007fde0ff */
[----:B0-----:R-:W-:Y:S01]  /*0dd0*/  IMAD.MOV.U32 R2, RZ, RZ, R16 ;  /* 0x000000ffff027224 */ /* 0x001fe200078e0010 */
[----:B------:R-:W-:Y:S01]  /*0de0*/  IADD3 R16, P5, R16, 0x4, RZ ;  /* 0x0000000410107810 */ /* 0x000fe20007fbe0ff */
[----:B------:R-:W-:Y:S02]  /*0df0*/  IMAD.MOV.U32 R3, RZ, RZ, R17 ;  /* 0x000000ffff037224 */ /* 0x000fe400078e0011 */
[----:B------:R-:W-:Y:S01]  /*0e00*/  IMAD.X R21, RZ, RZ, R15, P4 ;  /* 0x000000ffff157224 */ /* 0x000fe200020e060f */
[----:B------:R-:W-:Y:S01]  /*0e10*/  IADD3.X R17, RZ, R17, RZ, P5, !PT ;  /* 0x00000011ff117210 */ /* 0x000fe20002ffe4ff */
[----:B------:R-:W-:Y:S01]  /*0e20*/  IMAD.X R19, RZ, RZ, R19, P6 ;  /* 0x000000ffff137224 */ /* 0x000fe200030e0613 */
[----:B------:R0:W-:Y:S01]  /*0e30*/  STG.E [R2.64], R23 ;  /* 0x0000001702007986 */ /* 0x0001e2000c101906 */
[----:B------:R-:W-:-:S02]  /*0e40*/  @P0 IMAD.MOV.U32 R10, RZ, RZ, -0x39e3c000 ;  /* 0xc61c4000ff0a0424 */ /* 0x000fc400078e00ff */
[----:B------:R-:W-:Y:S01]  /*0e50*/  @P2 IMAD.MOV.U32 R11, RZ, RZ, -0x39e3c000 ;  /* 0xc61c4000ff0b2424 */ /* 0x000fe200078e00ff */
[----:B------:R0:W-:Y:S01]  /*0e60*/  STG.E [R14.64], R5 ;  /* 0x000000050e007986 */ /* 0x0001e2000c101906 */
[----:B------:R-:W-:Y:S05]  /*0e70*/  @!P3 BRA `(.L_x_1110) ;  /* 0x00000b400000b947 */ /* 0x000fea0003800000 */
[----:B------:R-:W-:Y:S01]  /*0e80*/  IADD3 R13, R13, 0x1, RZ ;  /* 0x000000010d0d7810 */ /* 0x000fe20007ffe0ff */
[----:B0-----:R-:W-:Y:S01]  /*0e90*/  IMAD.MOV.U32 R15, RZ, RZ, R21 ;  /* 0x000000ffff0f7224 */ /* 0x001fe200078e0015 */
[----:B------:R-:W-:Y:S01]  /*0ea0*/  IADD3 R5, R5, c[0x0][0x178], RZ ;  /* 0x00005e0005057a10 */ /* 0x000fe20007ffe0ff */
[----:B------:R-:W-:Y:S05]  /*0eb0*/  BRA `(.L_x_1114) ;  /* 0xfffffdc000007947 */ /* 0x000fea000383ffff */
.L_x_1111:
[----:B------:R-:W-:Y:S01]  /*0ec0*/  ISETP.GE.U32.AND P0, PT, R2, 0x3, PT ;  /* 0x000000030200780c */ /* 0x000fe20003f06070 */
[----:B------:R-:W-:-:S12]  /*0ed0*/  IMAD.MOV.U32 R18, RZ, RZ, RZ ;  /* 0x000000ffff127224 */ /* 0x000fd800078e00ff */
[----:B------:R-:W-:Y:S05]  /*0ee0*/  @!P0 BRA `(.L_x_1115) ;  /* 0x0000079000008947 */ /* 0x000fea0003800000 */
[----:B------:R-:W-:Y:S01]  /*0ef0*/  IMAD R3, R4, 0x80, R5 ;  /* 0x0000008004037824 */ /* 0x000fe200078e0205 */
[----:B------:R-:W-:Y:S01]  /*0f00*/  ULDC UR4, c[0x0][0x190] ;  /* 0x0000640000047ab9 */ /* 0x000fe20000000800 */
[----:B------:R-:W-:Y:S01]  /*0f10*/  IMAD.MOV.U32 R2, RZ, RZ, c[0x0][0x178] ;  /* 0x00005e00ff027624 */ /* 0x000fe200078e00ff */
[----:B------:R-:W-:Y:S01]  /*0f20*/  ULOP3.LUT UR5, UR4, 0x3, URZ, 0xc0, !UPT ;  /* 0x0000000304057892 */ /* 0x000fe2000f8ec03f */
[----:B------:R-:W-:Y:S01]  /*0f30*/  IMAD R3, R0, 0x20, R3 ;  /* 0x0000002000037824 */ /* 0x000fe200078e0203 */
[----:B------:R-:W-:Y:S01]  /*0f40*/  PRMT R20, R8, 0x9910, RZ ;  /* 0x0000991008147816 */ /* 0x000fe200000000ff */
[----:B------:R-:W-:Y:S01]  /*0f50*/  IMAD.MOV.U32 R25, RZ, RZ, R23 ;  /* 0x000000ffff197224 */ /* 0x000fe200078e0017 */
[----:B------:R-:W-:Y:S01]  /*0f60*/  ULDC.64 UR12, c[0x0][0x170] ;  /* 0x00005c00000c7ab9 */ /* 0x000fe20000000a00 */
[C-C-:B------:R-:W-:Y:S01]  /*0f70*/  IMAD R13, R2.reuse, 0x2, R3.reuse ;  /* 0x00000002020d7824 */ /* 0x140fe200078e0203 */
[----:B------:R-:W-:Y:S01]  /*0f80*/  UIADD3 UR5, UR5, -UR4, URZ ;  /* 0x8000000405057290 */ /* 0x000fe2000fffe03f */
[----:B------:R-:W-:Y:S01]  /*0f90*/  IMAD R19, R2, 0x3, R3 ;  /* 0x0000000302137824 */ /* 0x000fe200078e0203 */
[----:B------:R-:W-:Y:S01]  /*0fa0*/  IADD3 R3, R5, c[0x0][0x178], RZ ;  /* 0x00005e0005037a10 */ /* 0x000fe20007ffe0ff */
[----:B------:R-:W-:Y:S01]  /*0fb0*/  IMAD R23, R23, c[0x0][0x190], RZ ;  /* 0x0000640017177a24 */ /* 0x000fe200078e02ff */
[----:B------:R-:W-:Y:S01]  /*0fc0*/  ULDC.64 UR10, c[0x0][0x188] ;  /* 0x00006200000a7ab9 */ /* 0x000fe20000000a00 */
[----:B------:R-:W-:Y:S01]  /*0fd0*/  IMAD.MOV.U32 R18, RZ, RZ, RZ ;  /* 0x000000ffff127224 */ /* 0x000fe200078e00ff */
[----:B------:R-:W-:Y:S01]  /*0fe0*/  LEA R3, R4, R3, 0x7 ;  /* 0x0000000304037211 */ /* 0x000fe200078e38ff */
[----:B------:R-:W-:-:S04]  /*0ff0*/  ULDC.64 UR8, c[0x0][0x180] ;  /* 0x0000600000087ab9 */ /* 0x000fc80000000a00 */
[----:B------:R-:W-:Y:S02]  /*1000*/  IMAD R21, R0, 0x20, R3 ;  /* 0x0000002000157824 */ /* 0x000fe400078e0203 */
.L_x_1116:
        /* <DEDUP_REMOVED lines=18> */
[----:B------:R-:W-:Y:S01]  /*1130*/  UIADD3.X UR13, URZ, UR13, URZ, UP2, !UPT ;  /* 0x0000000d3f0d7290 */ /* 0x000fe200097fe43f */
[----:B------:R-:W-:Y:S02]  /*1140*/  ISETP.NE.AND P0, PT, R20, RZ, P0 ;  /* 0x000000ff1400720c */ /* 0x000fe40000705270 */
[C---:B------:R-:W-:Y:S02]  /*1150*/  ISETP.EQ.AND P4, PT, R14.reuse, 0x4, !P2 ;  /* 0x000000040e00780c */ /* 0x040fe40005782270 */
[----:B------:R-:W-:Y:S01]  /*1160*/  ISETP.EQ.AND P3, PT, R14, RZ, !P2 ;  /* 0x000000ff0e00720c */ /* 0x000fe20005762270 */
[----:B------:R-:W-:Y:S01]  /*1170*/  IMAD.U32 R14, RZ, RZ, UR8 ;  /* 0x00000008ff0e7e24 */ /* 0x000fe2000f8e00ff */
[----:B------:R-:W-:Y:S01]  /*1180*/  SEL R29, R16, 0x2, P0 ;  /* 0x00000002101d7807 */ /* 0x000fe20000000000 */
[----:B------:R-:W-:Y:S01]  /*1190*/  IMAD.U32 R16, RZ, RZ, UR10 ;  /* 0x0000000aff107e24 */ /* 0x000fe2000f8e00ff */
[----:B------:R-:W-:Y:S01]  /*11a0*/  UIADD3 UR10, UP0, UR10, 0x10, URZ ;  /* 0x000000100a0a7890 */ /* 0x000fe2000ff1e03f */
[----:B------:R-:W-:Y:S01]  /*11b0*/  IMAD.WIDE R14, R23, 0x4, R14 ;  /* 0x00000004170e7825 */ /* 0x000fe200078e020e */
[----:B------:R-:W-:-:S02]  /*11c0*/  UIADD3 UR8, UP1, UR8, 0x10, URZ ;  /* 0x0000001008087890 */ /* 0x000fc4000ff3e03f */
[----:B------:R-:W-:Y:S01]  /*11d0*/  UIADD3.X UR11, URZ, UR11, URZ, UP0, !UPT ;  /* 0x0000000b3f0b7290 */ /* 0x000fe200087fe43f */
[----:B------:R-:W-:Y:S01]  /*11e0*/  IMAD.WIDE R16, R23, 0x4, R16 ;  /* 0x0000000417107825 */ /* 0x000fe200078e0210 */
[----:B------:R1:W-:Y:S01]  /*11f0*/  STG.E [R14.64], R29 ;  /* 0x0000001d0e007986 */ /* 0x0003e2000c101906 */
[----:B------:R-:W-:Y:S01]  /*1200*/  @P4 MOV R11, 0xc61c4000 ;  /* 0xc61c4000000b4802 */ /* 0x000fe20000000f00 */
[----:B------:R-:W-:Y:S01]  /*1210*/  UIADD3.X UR9, URZ, UR9, URZ, UP1, !UPT ;  /* 0x000000093f097290 */ /* 0x000fe20008ffe43f */
[----:B------:R-:W-:Y:S01]  /*1220*/  @P3 IMAD.MOV.U32 R10, RZ, RZ, -0x39e3c000 ;  /* 0xc61c4000ff0a3424 */ /* 0x000fe200078e00ff */
[----:B------:R-:W-:Y:S02]  /*1230*/  STG.E [R16.64], R25 ;  /* 0x0000001910007986 */ /* 0x000fe4000c101906 */
[----:B------:R-:W-:Y:S02]  /*1240*/  @!P2 IMAD.MOV.U32 R22, RZ, RZ, R11 ;  /* 0x000000ffff16a224 */ /* 0x000fe400078e000b */
[----:B------:R-:W-:-:S05]  /*1250*/  @!P2 IMAD.MOV.U32 R27, RZ, RZ, R10 ;  /* 0x000000ffff1ba224 */ /* 0x000fca00078e000a */
[----:B------:R-:W-:-:S04]  /*1260*/  FSETP.GT.FTZ.AND P0, PT, R22, R27, PT ;  /* 0x0000001b1600720b */ /* 0x000fc80003f14000 */
[----:B------:R-:W-:Y:S02]  /*1270*/  SEL R28, RZ, 0x1, !P0 ;  /* 0x00000001ff1c7807 */ /* 0x000fe40004000000 */
[----:B0-----:R-:W-:Y:S02]  /*1280*/  FSEL R24, R9, R6, P0 ;  /* 0x0000000609187208 */ /* 0x001fe40000000000 */
[C---:B------:R-:W-:Y:S02]  /*1290*/  ISETP.GE.AND P0, PT, R28.reuse, c[0x0][0x194], PT ;  /* 0x000065001c007a0c */ /* 0x040fe40003f06270 */
[C---:B------:R-:W-:Y:S01]  /*12a0*/  IADD3 R26, R28.reuse, -c[0x0][0x194], RZ ;  /* 0x800065001c1a7a10 */ /* 0x040fe20007ffe0ff */
[----:B------:R0:W-:Y:S01]  /*12b0*/  STG.E [R2.64+0x4], R24 ;  /* 0x0000041802007986 */ /* 0x0001e2000c101906 */
[----:B------:R-:W-:-:S04]  /*12c0*/  ISETP.LT.AND P0, PT, R28, c[0x0][0x198], P0 ;  /* 0x000066001c007a0c */ /* 0x000fc80000701270 */
[----:B------:R-:W-:-:S04]  /*12d0*/  ISETP.NE.AND P0, PT, R20, RZ, P0 ;  /* 0x000000ff1400720c */ /* 0x000fc80000705270 */
[----:B-1----:R-:W-:Y:S02]  /*12e0*/  SEL R29, R26, 0x2, P0 ;  /* 0x000000021a1d7807 */ /* 0x002fe40000000000 */
[----:B------:R-:W-:-:S03]  /*12f0*/  IADD3 R26, R18, 0x2, RZ ;  /* 0x00000002121a7810 */ /* 0x000fc60007ffe0ff */
[----:B------:R1:W-:Y:S01]  /*1300*/  STG.E [R14.64+0x4], R29 ;  /* 0x0000041d0e007986 */ /* 0x0003e2000c101906 */
[----:B------:R-:W-:-:S03]  /*1310*/  ISETP.GE.AND P0, PT, R26, c[0x0][0x190], PT ;  /* 0x000064001a007a0c */ /* 0x000fc60003f06270 */
[----:B------:R-:W-:Y:S10]  /*1320*/  STG.E [R16.64+0x4], R21 ;  /* 0x0000041510007986 */ /* 0x000ff4000c101906 */
        /* <DEDUP_REMOVED lines=12> */
[----:B------:R-:W-:Y:S01]  /*13f0*/  STG.E [R2.64+0x8], R26 ;  /* 0x0000081a02007986 */ /* 0x000fe2000c101906 */
[----:B------:R-:W-:-:S04]  /*1400*/  ISETP.LT.AND P0, PT, R28, c[0x0][0x198], P0 ;  /* 0x000066001c007a0c */ /* 0x000fc80000701270 */
[----:B------:R-:W-:-:S04]  /*1410*/  ISETP.NE.AND P0, PT, R20, RZ, P0 ;  /* 0x000000ff1400720c */ /* 0x000fc80000705270 */
[----:B-1----:R-:W-:Y:S02]  /*1420*/  SEL R29, R24, 0x2, P0 ;  /* 0x00000002181d7807 */ /* 0x002fe40000000000 */
[C---:B------:R-:W-:Y:S02]  /*1430*/  IADD3 R24, R18.reuse, 0x3, RZ ;  /* 0x0000000312187810 */ /* 0x040fe40007ffe0ff */
[----:B------:R-:W-:Y:S01]  /*1440*/  IADD3 R18, R18, 0x4, RZ ;  /* 0x0000000412127810 */ /* 0x000fe20007ffe0ff */
[----:B------:R0:W-:Y:S01]  /*1450*/  STG.E [R14.64+0x8], R29 ;  /* 0x0000081d0e007986 */ /* 0x0001e2000c101906 */
[----:B------:R-:W-:-:S03]  /*1460*/  ISETP.GE.AND P0, PT, R24, c[0x0][0x190], PT ;  /* 0x0000640018007a0c */ /* 0x000fc60003f06270 */
[----:B------:R-:W-:Y:S10]  /*1470*/  STG.E [R16.64+0x8], R13 ;  /* 0x0000080d10007986 */ /* 0x000ff4000c101906 */
[----:B------:R-:W-:-:S05]  /*1480*/  @!P0 IMAD.SHL.U32 R24, R28, 0x4, RZ ;  /* 0x000000041c188824 */ /* 0x000fca00078e00ff */
[C---:B------:R-:W-:Y:S02]  /*1490*/  ISETP.EQ.AND P2, PT, R24.reuse, RZ, !P0 ;  /* 0x000000ff1800720c */ /* 0x040fe40004742270 */
[----:B------:R-:W-:-:S11]  /*14a0*/  ISETP.EQ.AND P3, PT, R24, 0x4, !P0 ;  /* 0x000000041800780c */ /* 0x000fd60004762270 */
[----:B------:R-:W-:Y:S02]  /*14b0*/  @P2 MOV R10, 0xc61c4000 ;  /* 0xc61c4000000a2802 */ /* 0x000fe40000000f00 */
[----:B------:R-:W-:-:S03]  /*14c0*/  @P3 IMAD.MOV.U32 R11, RZ, RZ, -0x39e3c000 ;  /* 0xc61c4000ff0b3424 */ /* 0x000fc600078e00ff */
[----:B------:R-:W-:Y:S02]  /*14d0*/  @!P0 IMAD.MOV.U32 R27, RZ, RZ, R10 ;  /* 0x000000ffff1b8224 */ /* 0x000fe400078e000a */
[----:B------:R-:W-:-:S05]  /*14e0*/  @!P0 IMAD.MOV.U32 R22, RZ, RZ, R11 ;  /* 0x000000ffff168224 */ /* 0x000fca00078e000b */
[----:B------:R-:W-:-:S04]  /*14f0*/  FSETP.GT.FTZ.AND P2, PT, R22, R27, PT ;  /* 0x0000001b1600720b */ /* 0x000fc80003f54000 */
[----:B------:R-:W-:Y:S02]  /*1500*/  SEL R24, RZ, 0x1, !P2 ;  /* 0x00000001ff187807 */ /* 0x000fe40005000000 */
[----:B------:R-:W-:Y:S02]  /*1510*/  FSEL R27, R9, R6, P2 ;  /* 0x00000006091b7208 */ /* 0x000fe40001000000 */
[----:B------:R-:W-:Y:S02]  /*1520*/  ISETP.GE.AND P0, PT, R24, c[0x0][0x194], PT ;  /* 0x0000650018007a0c */ /* 0x000fe40003f06270 */
[----:B------:R-:W-:Y:S01]  /*1530*/  ISETP.GE.AND P2, PT, R18, c[0x0][0x190], PT ;  /* 0x0000640012007a0c */ /* 0x000fe20003f46270 */
[----:B------:R1:W-:Y:S01]  /*1540*/  STG.E [R2.64+0xc], R27 ;  /* 0x00000c1b02007986 */ /* 0x0003e2000c101906 */
[C---:B------:R-:W-:Y:S02]  /*1550*/  ISETP.LT.AND P0, PT, R24.reuse, c[0x0][0x198], P0 ;  /* 0x0000660018007a0c */ /* 0x040fe40000701270 */
[----:B------:R-:W-:-:S02]  /*1560*/  IADD3 R22, R24, -c[0x0][0x194], RZ ;  /* 0x8000650018167a10 */ /* 0x000fc40007ffe0ff */
[----:B------:R-:W-:-:S04]  /*1570*/  ISETP.NE.AND P0, PT, R20, RZ, P0 ;  /* 0x000000ff1400720c */ /* 0x000fc80000705270 */
[----:B0-----:R-:W-:-:S03]  /*1580*/  SEL R29, R22, 0x2, P0 ;  /* 0x00000002161d7807 */ /* 0x001fc60000000000 */
[----:B------:R-:W-:Y:S01]  /*1590*/  @!P2 IMAD.SHL.U32 R22, R24, 0x4, RZ ;  /* 0x000000041816a824 */ /* 0x000fe200078e00ff */
[----:B-1----:R-:W-:Y:S01]  /*15a0*/  IADD3 R2, R18, UR5, RZ ;  /* 0x0000000512027c10 */ /* 0x002fe2000fffe0ff */
[----:B------:R-:W-:Y:S03]  /*15b0*/  STG.E [R14.64+0xc], R29 ;  /* 0x00000c1d0e007986 */ /* 0x000fe6000c101906 */
[----:B------:R-:W-:Y:S01]  /*15c0*/  ISETP.NE.AND P0, PT, R2, RZ, PT ;  /* 0x000000ff0200720c */ /* 0x000fe20003f05270 */
[----:B------:R0:W-:Y:S01]  /*15d0*/  STG.E [R16.64+0xc], R19 ;  /* 0x00000c1310007986 */ /* 0x0001e2000c101906 */
[C---:B------:R-:W-:Y:S02]  /*15e0*/  ISETP.EQ.AND P3, PT, R22.reuse, RZ, !P2 ;  /* 0x000000ff1600720c */ /* 0x040fe40005762270 */
[----:B------:R-:W-:Y:S01]  /*15f0*/  ISETP.EQ.AND P2, PT, R22, 0x4, !P2 ;  /* 0x000000041600780c */ /* 0x000fe20005742270 */
[----:B------:R-:W-:-:S04]  /*1600*/  IMAD.MOV.U32 R22, RZ, RZ, c[0x0][0x178] ;  /* 0x00005e00ff167624 */ /* 0x000fc800078e00ff */
[C---:B------:R-:W-:Y:S02]  /*1610*/  IMAD R25, R22.reuse, 0x4, R25 ;  /* 0x0000000416197824 */ /* 0x040fe400078e0219 */
[C---:B------:R-:W-:Y:S02]  /*1620*/  IMAD R21, R22.reuse, 0x4, R21 ;  /* 0x0000000416157824 */ /* 0x040fe400078e0215 */
[C---:B------:R-:W-:Y:S02]  /*1630*/  IMAD R13, R22.reuse, 0x4, R13 ;  /* 0x00000004160d7824 */ /* 0x040fe400078e020d */
[----:B0-----:R-:W-:Y:S02]  /*1640*/  IMAD R19, R22, 0x4, R19 ;  /* 0x0000000416137824 */ /* 0x001fe400078e0213 */
[----:B------:R-:W-:Y:S01]  /*1650*/  @P3 IMAD.MOV.U32 R10, RZ, RZ, -0x39e3c000 ;  /* 0xc61c4000ff0a3424 */ /* 0x000fe200078e00ff */
[----:B------:R-:W-:Y:S01]  /*1660*/  @P2 MOV R11, 0xc61c4000 ;  /* 0xc61c4000000b2802 */ /* 0x000fe20000000f00 */
[----:B------:R-:W-:Y:S05]  /*1670*/  @P0 BRA `(.L_x_1116) ;  /* 0xfffff99000000947 */ /* 0x000fea000383ffff */
.L_x_1115:
        /* <DEDUP_REMOVED lines=9> */
[----:B------:R-:W-:Y:S02]  /*1710*/  IMAD R5, R4, 0x80, R5 ;  /* 0x0000008004057824 */ /* 0x000fe400078e0205 */
        /* <DEDUP_REMOVED lines=8> */
.L_x_1117:
[----:B------:R-:W-:Y:S01]  /*17a0*/  FSETP.GT.FTZ.AND P3, PT, R11, R10, PT ;  /* 0x0000000a0b00720b */ /* 0x000fe20003f74000 */
[----:B------:R-:W-:Y:S01]  /*17b0*/  IMAD.MOV.U32 R2, RZ, RZ, R16 ;  /* 0x000000ffff027224 */ /* 0x000fe200078e0010 */
[----:B------:R-:W-:Y:S01]  /*17c0*/  ISETP.GE.AND P2, PT, R18, c[0x0][0x190], PT ;  /* 0x0000640012007a0c */ /* 0x000fe20003f46270 */
[----:B------:R-:W-:Y:S01]  /*17d0*/  IMAD.MOV.U32 R14, RZ, RZ, R0 ;  /* 0x000000ffff0e7224 */ /* 0x000fe200078e0000 */
[----:B------:R-:W-:-:S02]  /*17e0*/  SEL R24, RZ, 0x1, !P3 ;  /* 0x00000001ff187807 */ /* 0x000fc40005800000 */
[----:B------:R-:W-:Y:S02]  /*17f0*/  IADD3 R21, R21, -0x1, RZ ;  /* 0xffffffff15157810 */ /* 0x000fe40007ffe0ff */
[C---:B------:R-:W-:Y:S02]  /*1800*/  ISETP.GE.AND P0, PT, R24.reuse, c[0x0][0x194], PT ;  /* 0x0000650018007a0c */ /* 0x040fe40003f06270 */
[C---:B------:R-:W-:Y:S02]  /*1810*/  IADD3 R8, R24.reuse, -c[0x0][0x194], RZ ;  /* 0x8000650018087a10 */ /* 0x040fe40007ffe0ff */
[----:B------:R-:W-:Y:S02]  /*1820*/  ISETP.LT.AND P0, PT, R24, c[0x0][0x198], P0 ;  /* 0x0000660018007a0c */ /* 0x000fe40000701270 */
[----:B------:R-:W-:Y:S02]  /*1830*/  FSEL R15, R9, R6, P3 ;  /* 0x00000006090f7208 */ /* 0x000fe40001800000 */
[----:B------:R-:W-:-:S02]  /*1840*/  ISETP.NE.AND P0, PT, R22, RZ, P0 ;  /* 0x000000ff1600720c */ /* 0x000fc40000705270 */
[----:B------:R-:W-:Y:S02]  /*1850*/  MOV R3, R17 ;  /* 0x0000001100037202 */ /* 0x000fe40000000f00 */
[----:B------:R-:W-:Y:S01]  /*1860*/  SEL R23, R8, 0x2, P0 ;  /* 0x0000000208177807 */ /* 0x000fe20000000000 */
[----:B------:R-:W-:Y:S01]  /*1870*/  @!P2 IMAD.SHL.U32 R8, R24, 0x4, RZ ;  /* 0x000000041808a824 */ /* 0x000fe200078e00ff */
[----:B------:R-:W-:Y:S01]  /*1880*/  ISETP.NE.AND P3, PT, R21, RZ, PT ;  /* 0x000000ff1500720c */ /* 0x000fe20003f65270 */
[----:B------:R0:W-:Y:S01]  /*1890*/  STG.E [R2.64], R15 ;  /* 0x0000000f02007986 */ /* 0x0001e2000c101906 */
[----:B------:R-:W-:Y:S02]  /*18a0*/  IADD3 R0, P4, R0, 0x4, RZ ;  /* 0x0000000400007810 */ /* 0x000fe40007f9e0ff */
[C---:B------:R-:W-:Y:S02]  /*18b0*/  ISETP.EQ.AND P0, PT, R8.reuse, RZ, !P2 ;  /* 0x000000ff0800720c */ /* 0x040fe40005702270 */
[----:B------:R-:W-:-:S02]  /*18c0*/  ISETP.EQ.AND P2, PT, R8, 0x4, !P2 ;  /* 0x000000040800780c */ /* 0x000fc40005742270 */
[----:B------:R-:W-:Y:S02]  /*18d0*/  IADD3 R16, P6, R16, 0x4, RZ ;  /* 0x0000000410107810 */ /* 0x000fe40007fde0ff */
[----:B------:R-:W-:Y:S01]  /*18e0*/  IADD3 R18, R18, 0x1, RZ ;  /* 0x0000000112127810 */ /* 0x000fe20007ffe0ff */
[----:B0-----:R-:W-:Y:S01]  /*18f0*/  IMAD.MOV.U32 R2, RZ, RZ, R13 ;  /* 0x000000ffff027224 */ /* 0x001fe200078e000d */
[----:B------:R-:W-:Y:S01]  /*1900*/  IADD3 R13, P5, R13, 0x4, RZ ;  /* 0x000000040d0d7810 */ /* 0x000fe20007fbe0ff */
[--C-:B------:R-:W-:Y:S02]  /*1910*/  IMAD.MOV.U32 R3, RZ, RZ, R20.reuse ;  /* 0x000000ffff037224 */ /* 0x100fe400078e0014 */
[--C-:B------:R-:W-:Y:S02]  /*1920*/  IMAD.MOV.U32 R15, RZ, RZ, R19.reuse ;  /* 0x000000ffff0f7224 */ /* 0x100fe400078e0013 */
[----:B------:R-:W-:Y:S01]  /*1930*/  IMAD.X R19, RZ, RZ, R19, P4 ;  /* 0x000000ffff137224 */ /* 0x000fe200020e0613 */
[----:B------:R-:W-:Y:S01]  /*1940*/  STG.E [R2.64], R23 ;  /* 0x0000001702007986 */ /* 0x000fe2000c101906 */
[----:B------:R-:W-:-:S02]  /*1950*/  IMAD.X R20, RZ, RZ, R20, P5 ;  /* 0x000000ffff147224 */ /* 0x000fc400028e0614 */
[----:B------:R-:W-:Y:S01]  /*1960*/  IMAD.X R17, RZ, RZ, R17, P6 ;  /* 0x000000ffff117224 */ /* 0x000fe200030e0611 */
[----:B------:R0:W-:Y:S01]  /*1970*/  STG.E [R14.64], R5 ;  /* 0x000000050e007986 */ /* 0x0001e2000c101906 */
[----:B------:R-:W-:Y:S02]  /*1980*/  @P0 IMAD.MOV.U32 R10, RZ, RZ, -0x39e3c000 ;  /* 0xc61c4000ff0a0424 */ /* 0x000fe400078e00ff */
[----:B------:R-:W-:Y:S01]  /*1990*/  @P2 IMAD.MOV.U32 R11, RZ, RZ, -0x39e3c000 ;  /* 0xc61c4000ff0b2424 */ /* 0x000fe200078e00ff */
[----:B0-----:R-:W-:Y:S01]  /*19a0*/  IADD3 R5, R5, c[0x0][0x178], RZ ;  /* 0x00005e0005057a10 */ /* 0x001fe20007ffe0ff */
[----:B------:R-:W-:Y:S05]  /*19b0*/  @P3 BRA `(.L_x_1117) ;  /* 0xfffffde000003947 */ /* 0x000fea000383ffff */
.L_x_1110:
[----:B------:R-:W-:Y:S02]  /*19c0*/  ULDC.S8 UR4, c[0x0][0x19c] ;  /* 0x0000670000047ab9 */ /* 0x000fe40000000200 */
[----:B------:R-:W-:-:S13]  /*19d0*/  ISETP.NE.AND P0, PT, RZ, UR4, PT ;  /* 0x00000004ff007c0c */ /* 0x000fda000bf05270 */
[----:B------:R-:W-:Y:S05]  /*19e0*/  @!P0 EXIT ;  /* 0x000000000000894d */ /* 0x000fea0003800000 */
[----:B------:R-:W-:Y:S05]  /*19f0*/  @!P1 EXIT ;  /* 0x000000000000994d */ /* 0x000fea0003800000 */
[----:B------:R-:W-:Y:S01]  /*1a00*/  MOV R0, c[0x0][0x190] ;  /* 0x0000640000007a02 */ /* 0x000fe20000000f00 */
[----:B0-----:R-:W-:Y:S01]  /*1a10*/  IMAD.MOV.U32 R5, RZ, RZ, RZ ;  /* 0x000000ffff057224 */ /* 0x001fe200078e00ff */
[----:B------:R-:W-:Y:S02]  /*1a20*/  FSETP.GT.FTZ.AND P0, PT, R12, RZ, PT ;  /* 0x000000ff0c00720b */ /* 0x000fe40003f14000 */
[----:B------:R-:W-:Y:S02]  /*1a30*/  IADD3 R2, R0, -0x1, RZ ;  /* 0xffffffff00027810 */ /* 0x000fe40007ffe0ff */
[----:B------:R-:W-:Y:S02]  /*1a40*/  FSEL R12, R12, 1, P0 ;  /* 0x3f8000000c0c7808 */ /* 0x000fe40000000000 */
[----:B------:R-:W-:Y:S02]  /*1a50*/  ISETP.GE.U32.AND P1, PT, R2, 0x3, PT ;  /* 0x000000030200780c */ /* 0x000fe40003f26070 */
        /* <DEDUP_REMOVED lines=15> */
.L_x_1121:
        /* <DEDUP_REMOVED lines=56> */
.L_x_1120:
        /* <DEDUP_REMOVED lines=34> */
.L_x_1122:
[----:B------:R-:W-:-:S13]  /*20f0*/  ISETP.NE.OR P0, PT, R6, RZ, P0 ;  /* 0x000000ff0600720c */ /* 0x000fda0000705670 */
[----:B------:R-:W-:Y:S05]  /*2100*/  @!P0 BRA `(.L_x_1118) ;  /* 0x0000015000008947 */ /* 0x000fea0003800000 */
.L_x_1119:
[----:B------:R1:W2:Y:S02]  /*2110*/  MUFU.RCP R19, R12 ;  /* 0x0000000c00137308 */ /* 0x0002a40000001000 */
.L_x_1123:
        /* <DEDUP_REMOVED lines=10> */
[----:B------:R-:W-:Y:S01]  /*21c0*/  IADD3.X R17, RZ, R3, RZ, P1, !PT ;  /* 0x00000003ff117210 */ /* 0x000fe20000ffe4ff */
[----:B------:R-:W-:Y:S01]  /*21d0*/  STG.E [R2.64], R9 ;  /* 0x0000000902007986 */ /* 0x000fe2000c101906 */
[----:B-----5:R-:W-:-:S03]  /*21e0*/  FMUL.FTZ R13, R13, R19 ;  /* 0x000000130d0d7220 */ /* 0x020fc60000410000 */
[----:B------:R-:W-:Y:S01]  /*21f0*/  STG.E [R2.64+0x4], R11 ;  /* 0x0000040b02007986 */ /* 0x000fe2000c101906 */
[----:B--2---:R-:W-:-:S03]  /*2200*/  FMUL.FTZ R15, R14, R19 ;  /* 0x000000130e0f7220 */ /* 0x004fc60000410000 */
[----:B------:R-:W-:Y:S04]  /*2210*/  STG.E [R2.64+0x8], R13 ;  /* 0x0000080d02007986 */ /* 0x000fe8000c101906 */
[----:B------:R2:W-:Y:S02]  /*2220*/  STG.E [R2.64+0xc], R15 ;  /* 0x00000c0f02007986 */ /* 0x0005e4000c101906 */
[----:B--2---:R-:W-:Y:S02]  /*2230*/  IMAD.MOV.U32 R2, RZ, RZ, R8 ;  /* 0x000000ffff027224 */ /* 0x004fe400078e0008 */
[----:B------:R-:W-:Y:S01]  /*2240*/  IMAD.MOV.U32 R3, RZ, RZ, R17 ;  /* 0x000000ffff037224 */ /* 0x000fe200078e0011 */
[----:B------:R-:W-:Y:S05]  /*2250*/  @P0 BRA `(.L_x_1123) ;  /* 0xfffffec000000947 */ /* 0x000fea000383ffff */
.L_x_1118:
        /* <DEDUP_REMOVED lines=9> */
.L_x_1124:
        /* <DEDUP_REMOVED lines=11> */
.L_x_1125:
        /* <DEDUP_REMOVED lines=14> */
.L_x_11170:


//--------------------- .text._ZN4vllm3moe10topkGatingILi1ELi1ELi4ELi2ELi32Ej13__nv_bfloat16LNS0_11ScoringFuncE1EEEvPKT5_PKbPfiPT4_PiiiibPKf --------------------------
	.section	.text._ZN4vllm3moe10topkGatingILi1ELi1ELi4ELi2ELi32Ej13__nv_bfloat16LNS0_11ScoringFuncE1EEEvPKT5_PKbPfiPT4_PiiiibPKf,"ax",@progbits
	.sectioninfo	@"SHI_REGISTERS=32"
	.align	128
        .global         _ZN4vllm3moe10topkGatingILi1ELi1ELi4ELi2ELi32Ej13__nv_bfloat16LNS0_11ScoringFuncE1EEEvPKT5_PKbPfiPT4_PiiiibPKf
        .type           _ZN4vllm3moe10topkGatingILi1ELi1ELi4ELi2ELi32Ej13__nv_bfloat16LNS0_11ScoringFuncE1EEEvPKT5_PKbPfiPT4_PiiiibPKf,@function
        .size           _ZN4vllm3moe10topkGatingILi1ELi1ELi4ELi2ELi32Ej13__nv_bfloat16LNS0_11ScoringFuncE1EEEvPKT5_PKbPfiPT4_PiiiibPKf,(.L_x_11171 - _ZN4vllm3moe10topkGatingILi1ELi1ELi4ELi2ELi32Ej13__nv_bfloat16LNS0_11ScoringFuncE1EEEvPKT5_PKbPfiPT4_PiiiibPKf)
        .other          _ZN4vllm3moe10topkGatingILi1ELi1ELi4ELi2ELi32Ej13__nv_bfloat16LNS0_11ScoringFuncE1EEEvPKT5_PKbPfiPT4_PiiiibPKf,@"STO_CUDA_ENTRY STV_DEFAULT"
_ZN4vllm3moe10topkGatingILi1ELi1ELi4ELi2ELi32Ej13__nv_bfloat16LNS0_11ScoringFuncE1EEEvPKT5_PKbPfiPT4_PiiiibPKf:
.text._ZN4vllm3moe10topkGatingILi1ELi1ELi4ELi2ELi32Ej13__nv_bfloat16LNS0_11ScoringFuncE1EEEvPKT5_PKbPfiPT4_PiiiibPKf:
        /* <DEDUP_REMOVED lines=19> */
[----:B0-----:R-:W-:Y:S01]  /*0130*/  HFMA2.MMA R5, -RZ, RZ, 0, 5.9604644775390625e-08 ;  /* 0x00000001ff057435 */ /* 0x001fe200000001ff */
[----:B--2---:R-:W-:-:S05]  /*0140*/  PRMT R4, RZ, 0x5410, R4 ;  /* 0x00005410ff047816 */ /* 0x004fca0000000004 */
[----:B------:R-:W-:Y:S02]  /*0150*/  FMUL.FTZ R11, R4, -1.4426950216293334961 ;  /* 0xbfb8aa3b040b7820 */ /* 0x000fe40000410000 */
[----:B------:R-:W-:-:S04]  /*0160*/  IMAD.MOV.U32 R4, RZ, RZ, 0x1 ;  /* 0x00000001ff047424 */ /* 0x000fc800078e00ff */
[----:B------:R-:W0:Y:S02]  /*0170*/  MUFU.EX2 R11, R11 ;  /* 0x0000000b000b7308 */ /* 0x000e240000000800 */
[----:B0-----:R-:W-:Y:S01]  /*0180*/  FADD.FTZ R12, R11, 1 ;  /* 0x3f8000000b0c7421 */ /* 0x001fe20000010000 */
[----:B---3--:R-:W-:Y:S01]  /*0190*/  @P0 ISETP.NE.AND P1, PT, R6, RZ, PT ;  /* 0x000000ff0600020c */ /* 0x008fe20003f25270 */
[----:B------:R-:W-:-:S03]  /*01a0*/  IMAD.MOV.U32 R11, RZ, RZ, RZ ;  /* 0x000000ffff0b7224 */ /* 0x000fc600078e00ff */
        /* <DEDUP_REMOVED lines=19> */
[----:B------:R-:W-:Y:S01]  /*02e0*/  ISETP.NE.AND P3, PT, R12, RZ, PT ;  /* 0x000000ff0c00720c */ /* 0x000fe20003f65270 */
[----:B------:R-:W-:Y:S01]  /*02f0*/  IMAD.MOV R18, RZ, RZ, -c[0x0][0x194] ;  /* 0x80006500ff127624 */ /* 0x000fe200078e02ff */
[----:B------:R-:W-:-:S09]  /*0300*/  MOV R11, RZ ;  /* 0x000000ff000b7202 */ /* 0x000fd20000000f00 */
[----:B------:R-:W-:Y:S05]  /*0310*/  @!P2 BRA `(.L_x_1128) ;  /* 0x000003600000a947 */ /* 0x000fea0003800000 */
[----:B------:R-:W-:Y:S01]  /*0320*/  IADD3 R5, R9, c[0x0][0x178], RZ ;  /* 0x00005e0009057a10 */ /* 0x000fe20007ffe0ff */
[----:B------:R-:W-:Y:S01]  /*0330*/  IMAD.MOV.U32 R16, RZ, RZ, c[0x0][0x178] ;  /* 0x00005e00ff107624 */ /* 0x000fe200078e00ff */
[----:B------:R-:W-:Y:S01]  /*0340*/  LEA R7, R10, R9, 0x7 ;  /* 0x000000090a077211 */ /* 0x000fe200078e38ff */
[----:B------:R-:W-:Y:S01]  /*0350*/  IMAD R19, R0, c[0x0][0x190], RZ ;  /* 0x0000640000137a24 */ /* 0x000fe200078e02ff */
[----:B------:R-:W-:Y:S01]  /*0360*/  SEL R21, R18, 0x1, P0 ;  /* 0x0000000112157807 */ /* 0x000fe20000000000 */
[----:B------:R-:W-:Y:S01]  /*0370*/  IMAD R5, R10, 0x80, R5 ;  /* 0x000000800a057824 */ /* 0x000fe200078e0205 */
[----:B------:R-:W-:Y:S01]  /*0380*/  LEA R7, R8, R7, 0x5 ;  /* 0x0000000708077211 */ /* 0x000fe200078e28ff */
[----:B------:R-:W-:Y:S01]  /*0390*/  IMAD.MOV.U32 R20, RZ, RZ, RZ ;  /* 0x000000ffff147224 */ /* 0x000fe200078e00ff */
[----:B------:R-:W-:Y:S01]  /*03a0*/  IADD3 R14, R12, -c[0x0][0x190], RZ ;  /* 0x800064000c0e7a10 */ /* 0x000fe20007ffe0ff */
[----:B------:R-:W-:Y:S01]  /*03b0*/  IMAD.MOV.U32 R11, RZ, RZ, RZ ;  /* 0x000000ffff0b7224 */ /* 0x000fe200078e00ff */
[----:B------:R-:W-:Y:S01]  /*03c0*/  MOV R17, R0 ;  /* 0x0000000000117202 */ /* 0x000fe20000000f00 */
[----:B------:R-:W-:Y:S01]  /*03d0*/  IMAD R15, R8, 0x20, R5 ;  /* 0x00000020080f7824 */ /* 0x000fe200078e0205 */
[----:B------:R-:W-:Y:S01]  /*03e0*/  ULDC.64 UR4, c[0x0][0x170] ;  /* 0x00005c0000047ab9 */ /* 0x000fe20000000a00 */
[----:B------:R-:W-:-:S02]  /*03f0*/  IMAD R23, R3, c[0x0][0x178], R7 ;  /* 0x00005e0003177a24 */ /* 0x000fc400078e0207 */
[----:B------:R-:W-:Y:S02]  /*0400*/  IMAD R25, R16, 0x3, R7 ;  /* 0x0000000310197824 */ /* 0x000fe400078e0207 */
.L_x_1129:
        /* <DEDUP_REMOVED lines=17> */
[----:B------:R-:W-:Y:S01]  /*0520*/  STG.E [R6.64], R21 ;  /* 0x0000001506007986 */ /* 0x000fe2000c101906 */
[----:B------:R-:W-:Y:S02]  /*0530*/  UIADD3.X UR9, URZ, UR9, URZ, UP1, !UPT ;  /* 0x000000093f097290 */ /* 0x000fe40008ffe43f */
[C---:B------:R-:W-:Y:S01]  /*0540*/  FADD.FTZ R22, R13.reuse, R11 ;  /* 0x0000000b0d167221 */ /* 0x040fe20000010000 */
[----:B------:R0:W-:Y:S01]  /*0550*/  STG.E [R2.64], R17 ;  /* 0x0000001102007986 */ /* 0x0001e2000c101906 */
[----:B------:R-:W-:Y:S02]  /*0560*/  UIADD3.X UR5, URZ, UR5, URZ, UP2, !UPT ;  /* 0x000000053f057290 */ /* 0x000fe400097fe43f */
[C---:B------:R-:W-:Y:S01]  /*0570*/  FADD.FTZ R22, R13.reuse, R22 ;  /* 0x000000160d167221 */ /* 0x040fe20000010000 */
[----:B------:R-:W-:Y:S03]  /*0580*/  STG.E [R4.64+0x4], R13 ;  /* 0x0000040d04007986 */ /* 0x000fe6000c101906 */
[C---:B------:R-:W-:Y:S01]  /*0590*/  FADD.FTZ R22, R13.reuse, R22 ;  /* 0x000000160d167221 */ /* 0x040fe20000010000 */
[----:B------:R-:W-:Y:S03]  /*05a0*/  STG.E [R6.64+0x4], R21 ;  /* 0x0000041506007986 */ /* 0x000fe6000c101906 */
[----:B------:R-:W-:Y:S01]  /*05b0*/  FADD.FTZ R11, R13, R22 ;  /* 0x000000160d0b7221 */ /* 0x000fe20000010000 */
[----:B------:R1:W-:Y:S01]  /*05c0*/  STG.E [R2.64+0x4], R15 ;  /* 0x0000040f02007986 */ /* 0x0003e2000c101906 */
[----:B0-----:R-:W-:-:S03]  /*05d0*/  IMAD R17, R16, 0x4, R17 ;  /* 0x0000000410117824 */ /* 0x001fc600078e0211 */
[----:B------:R-:W-:Y:S04]  /*05e0*/  STG.E [R4.64+0x8], R13 ;  /* 0x0000080d04007986 */ /* 0x000fe8000c101906 */
[----:B------:R-:W-:Y:S04]  /*05f0*/  STG.E [R6.64+0x8], R21 ;  /* 0x0000081506007986 */ /* 0x000fe8000c101906 */
[----:B------:R0:W-:Y:S01]  /*0600*/  STG.E [R2.64+0x8], R23 ;  /* 0x0000081702007986 */ /* 0x0001e2000c101906 */
[----:B-1----:R-:W-:-:S03]  /*0610*/  LEA R15, R16, R15, 0x2 ;  /* 0x0000000f100f7211 */ /* 0x002fc600078e10ff */
[----:B------:R-:W-:Y:S04]  /*0620*/  STG.E [R4.64+0xc], R13 ;  /* 0x00000c0d04007986 */ /* 0x000fe8000c101906 */
[----:B------:R-:W-:Y:S04]  /*0630*/  STG.E [R6.64+0xc], R21 ;  /* 0x00000c1506007986 */ /* 0x000fe8000c101906 */
[----:B------:R1:W-:Y:S01]  /*0640*/  STG.E [R2.64+0xc], R25 ;  /* 0x00000c1902007986 */ /* 0x0003e2000c101906 */
[C---:B0-----:R-:W-:Y:S02]  /*0650*/  IMAD R23, R16.reuse, 0x4, R23 ;  /* 0x0000000410177824 */ /* 0x041fe400078e0217 */
[----:B-1----:R-:W-:Y:S01]  /*0660*/  IMAD R25, R16, 0x4, R25 ;  /* 0x0000000410197824 */ /* 0x002fe200078e0219 */
[----:B------:R-:W-:Y:S05]  /*0670*/  @P2 BRA `(.L_x_1129) ;  /* 0xfffffd9000002947 */ /* 0x000fea000383ffff */
.L_x_1128:
[----:B------:R-:W-:Y:S05]  /*0680*/  @!P3 BRA `(.L_x_1126) ;  /* 0x000008500000b947 */ /* 0x000fea0003800000 */
[----:B------:R-:W-:Y:S01]  /*0690*/  HFMA2.MMA R7, -RZ, RZ, 0, 2.384185791015625e-07 ;  /* 0x00000004ff077435 */ /* 0x000fe200000001ff */
[----:B------:R-:W-:Y:S01]  /*06a0*/  IADD3 R12, R12, -0x1, RZ ;  /* 0xffffffff0c0c7810 */ /* 0x000fe20007ffe0ff */
[----:B------:R-:W-:Y:S01]  /*06b0*/  IMAD R9, R20, c[0x0][0x178], R9 ;  /* 0x00005e0014097a24 */ /* 0x000fe200078e0209 */
[----:B------:R-:W-:Y:S01]  /*06c0*/  SEL R18, R18, 0x1, P0 ;  /* 0x0000000112127807 */ /* 0x000fe20000000000 */
[----:B------:R-:W-:Y:S01]  /*06d0*/  IMAD R6, R0, c[0x0][0x190], R20 ;  /* 0x0000640000067a24 */ /* 0x000fe200078e0214 */
[----:B------:R-:W-:Y:S01]  /*06e0*/  ISETP.NE.AND P0, PT, R12, RZ, PT ;  /* 0x000000ff0c00720c */ /* 0x000fe20003f05270 */
[----:B------:R-:W-:-:S02]  /*06f0*/  IMAD R9, R10, 0x80, R9 ;  /* 0x000000800a097824 */ /* 0x000fc400078e0209 */
[----:B------:R-:W-:Y:S02]  /*0700*/  FADD.FTZ R11, R13, R11 ;  /* 0x0000000b0d0b7221 */ /* 0x000fe40000010000 */
[----:B------:R-:W-:-:S04]  /*0710*/  IMAD.WIDE R2, R6, R7, c[0x0][0x170] ;  /* 0x00005c0006027625 */ /* 0x000fc800078e0207 */
[CC--:B------:R-:W-:Y:S01]  /*0720*/  IMAD.WIDE R4, R6.reuse, R7.reuse, c[0x0][0x180] ;  /* 0x0000600006047625 */ /* 0x0c0fe200078e0207 */
[----:B------:R0:W-:Y:S03]  /*0730*/  STG.E [R2.64], R13 ;  /* 0x0000000d02007986 */ /* 0x0001e6000c101906 */
[----:B------:R-:W-:Y:S01]  /*0740*/  IMAD.WIDE R6, R6, R7, c[0x0][0x188] ;  /* 0x0000620006067625 */ /* 0x000fe200078e0207 */
[----:B------:R-:W-:Y:S01]  /*0750*/  IADD3 R14, P3, R4, 0x4, RZ ;  /* 0x00000004040e7810 */ /* 0x000fe20007f7e0ff */
[----:B------:R0:W-:Y:S02]  /*0760*/  STG.E [R4.64], R18 ;  /* 0x0000001204007986 */ /* 0x0001e4000c101906 */
[----:B------:R-:W-:Y:S01]  /*0770*/  IMAD R9, R8, 0x20, R9 ;  /* 0x0000002008097824 */ /* 0x000fe200078e0209 */
[----:B------:R-:W-:Y:S01]  /*0780*/  IADD3 R8, P4, R2, 0x4, RZ ;  /* 0x0000000402087810 */ /* 0x000fe20007f9e0ff */
[----:B------:R-:W-:Y:S01]  /*0790*/  IMAD.X R15, RZ, RZ, R5, P3 ;  /* 0x000000ffff0f7224 */ /* 0x000fe200018e0605 */
[----:B------:R-:W-:-:S02]  /*07a0*/  IADD3 R16, P2, R6, 0x4, RZ ;  /* 0x0000000406107810 */ /* 0x000fc40007f5e0ff */
[----:B------:R0:W-:Y:S01]  /*07b0*/  STG.E [R6.64], R9 ;  /* 0x0000000906007986 */ /* 0x0001e2000c101906 */
[----:B------:R-:W-:Y:S01]  /*07c0*/  IMAD.X R10, RZ, RZ, R3, P4 ;  /* 0x000000ffff0a7224 */ /* 0x000fe200020e0603 */
[----:B------:R-:W-:Y:S01]  /*07d0*/  IADD3.X R17, RZ, R7, RZ, P2, !PT ;  /* 0x00000007ff117210 */ /* 0x000fe200017fe4ff */
[----:B------:R-:W-:Y:S05]  /*07e0*/  @!P0 BRA `(.L_x_1126) ;  /* 0x000006f000008947 */ /* 0x000fea0003800000 */
[----:B0-----:R-:W-:-:S03]  /*07f0*/  IADD3 R9, R9, c[0x0][0x178], RZ ;  /* 0x00005e0009097a10 */ /* 0x001fc60007ffe0ff */
.L_x_1130:
        /* <DEDUP_REMOVED lines=12> */
[----:B------:R-:W-:Y:S01]  /*08c0*/  STG.E [R4.64], R18 ;  /* 0x0000001204007986 */ /* 0x000fe2000c101906 */
        /* <DEDUP_REMOVED lines=8> */
.L_x_1127:
[----:B------:R-:W-:Y:S01]  /*0950*/  ISETP.GE.U32.AND P2, PT, R2, 0x3, PT ;  /* 0x000000030200780c */ /* 0x000fe20003f46070 */
[----:B------:R-:W-:Y:S01]  /*0960*/  HFMA2.MMA R15, -RZ, RZ, 0, 0 ;  /* 0x00000000ff0f7435 */ /* 0x000fe200000001ff */
[----:B------:R-:W-:Y:S01]  /*0970*/  ISETP.NE.AND P3, PT, R12, RZ, PT ;  /* 0x000000ff0c00720c */ /* 0x000fe20003f65270 */
[----:B------:R-:W-:-:S10]  /*0980*/  IMAD.MOV R14, RZ, RZ, -c[0x0][0x194] ;  /* 0x80006500ff0e7624 */ /* 0x000fd400078e02ff */
[----:B------:R-:W-:Y:S05]  /*0990*/  @!P2 BRA `(.L_x_1131) ;  /* 0x000003100000a947 */ /* 0x000fea0003800000 */
[----:B------:R-:W-:Y:S01]  /*09a0*/  IADD3 R3, R9, c[0x0][0x178], RZ ;  /* 0x00005e0009037a10 */ /* 0x000fe20007ffe0ff */
[----:B------:R-:W-:Y:S01]  /*09b0*/  IMAD R5, R10, 0x80, R9 ;  /* 0x000000800a057824 */ /* 0x000fe200078e0209 */
[----:B------:R-:W-:Y:S01]  /*09c0*/  MOV R18, c[0x0][0x178] ;  /* 0x00005e0000127a02 */ /* 0x000fe20000000f00 */
[----:B------:R-:W-:Y:S01]  /*09d0*/  IMAD R17, R0, c[0x0][0x190], RZ ;  /* 0x0000640000117a24 */ /* 0x000fe200078e02ff */
[----:B------:R-:W-:Y:S01]  /*09e0*/  SEL R19, R14, 0x1, P0 ;  /* 0x000000010e137807 */ /* 0x000fe20000000000 */
[----:B------:R-:W-:Y:S01]  /*09f0*/  IMAD R5, R8, 0x20, R5 ;  /* 0x0000002008057824 */ /* 0x000fe200078e0205 */
[----:B------:R-:W-:Y:S01]  /*0a00*/  IADD3 R16, R12, -c[0x0][0x190], RZ ;  /* 0x800064000c107a10 */ /* 0x000fe20007ffe0ff */
[----:B------:R-:W-:Y:S01]  /*0a10*/  IMAD R3, R10, 0x80, R3 ;  /* 0x000000800a037824 */ /* 0x000fe200078e0203 */
[----:B------:R-:W-:Y:S01]  /*0a20*/  MOV R15, RZ ;  /* 0x000000ff000f7202 */ /* 0x000fe20000000f00 */
[----:B------:R-:W-:Y:S01]  /*0a30*/  IMAD.MOV.U32 R21, RZ, RZ, R0 ;  /* 0x000000ffff157224 */ /* 0x000fe200078e0000 */
[----:B------:R-:W-:Y:S01]  /*0a40*/  LEA R23, R18, R5, 0x1 ;  /* 0x0000000512177211 */ /* 0x000fe200078e08ff */
[----:B------:R-:W-:Y:S01]  /*0a50*/  IMAD R25, R8, 0x20, R3 ;  /* 0x0000002008197824 */ /* 0x000fe200078e0203 */
[----:B------:R-:W-:Y:S01]  /*0a60*/  ULDC.64 UR4, c[0x0][0x170] ;  /* 0x00005c0000047ab9 */ /* 0x000fe20000000a00 */
[----:B------:R-:W-:-:S02]  /*0a70*/  IMAD R27, R18, 0x3, R5 ;  /* 0x00000003121b7824 */ /* 0x000fc400078e0205 */
.L_x_1132:
[----:B------:R-:W-:Y:S01]  /*0a80*/  IMAD.U32 R4, RZ, RZ, UR4 ;  /* 0x00000004ff047e24 */ /* 0x000fe2000f8e00ff */
[----:B------:R-:W-:Y:S01]  /*0a90*/  MOV R6, UR8 ;  /* 0x0000000800067c02 */ /* 0x000fe20008000f00 */
[----:B------:R-:W-:Y:S01]  /*0aa0*/  IMAD.U32 R5, RZ, RZ, UR5 ;  /* 0x00000005ff057e24 */ /* 0x000fe2000f8e00ff */
[----:B------:R-:W-:Y:S01]  /*0ab0*/  MOV R2, UR10 ;  /* 0x0000000a00027c02 */ /* 0x000fe20008000f00 */
[----:B------:R-:W-:Y:S01]  /*0ac0*/  IMAD.U32 R7, RZ, RZ, UR9 ;  /* 0x00000009ff077e24 */ /* 0x000fe2000f8e00ff */
[----:B------:R-:W-:Y:S01]  /*0ad0*/  IADD3 R16, R16, 0x4, RZ ;  /* 0x0000000410107810 */ /* 0x000fe20007ffe0ff */
[----:B------:R-:W-:Y:S01]  /*0ae0*/  IMAD.U32 R3, RZ, RZ, UR11 ;  /* 0x0000000bff037e24 */ /* 0x000fe2000f8e00ff */
[----:B------:R-:W-:Y:S01]  /*0af0*/  UIADD3 UR10, UP1, UR10, 0x10, URZ ;  /* 0x000000100a0a7890 */ /* 0x000fe2000ff3e03f */
[----:B------:R-:W-:Y:S01]  /*0b00*/  IMAD.WIDE R4, R17, 0x4, R4 ;  /* 0x0000000411047825 */ /* 0x000fe200078e0204 */
[----:B------:R-:W-:Y:S01]  /*0b10*/  ISETP.NE.AND P2, PT, R16, RZ, PT ;  /* 0x000000ff1000720c */ /* 0x000fe20003f45270 */
[----:B------:R-:W-:Y:S01]  /*0b20*/  UIADD3 UR8, UP2, UR8, 0x10, URZ ;  /* 0x0000001008087890 */ /* 0x000fe2000ff5e03f */
[----:B------:R-:W-:Y:S01]  /*0b30*/  IADD3 R15, R15, 0x4, RZ ;  /* 0x000000040f0f7810 */ /* 0x000fe20007ffe0ff */
[----:B------:R-:W-:Y:S01]  /*0b40*/  IMAD.WIDE R6, R17, 0x4, R6 ;  /* 0x0000000411067825 */ /* 0x000fe200078e0206 */
[----:B------:R-:W-:Y:S01]  /*0b50*/  STG.E [R4.64], R13 ;  /* 0x0000000d04007986 */ /* 0x000fe2000c101906 */
[----:B------:R-:W-:-:S02]  /*0b60*/  UIADD3 UR4, UP0, UR4, 0x10, URZ ;  /* 0x0000001004047890 */ /* 0x000fc4000ff1e03f */
[----:B------:R-:W-:Y:S01]  /*0b70*/  IMAD.WIDE R2, R17, 0x4, R2 ;  /* 0x0000000411027825 */ /* 0x000fe200078e0202 */
[----:B------:R-:W-:Y:S01]  /*0b80*/  STG.E [R6.64], R19 ;  /* 0x0000001306007986 */ /* 0x000fe2000c101906 */
[----:B------:R-:W-:Y:S02]  /*0b90*/  UIADD3.X UR11, URZ, UR11, URZ, UP1, !UPT ;  /* 0x0000000b3f0b7290 */ /* 0x000fe40008ffe43f */
[----:B------:R-:W-:Y:S01]  /*0ba0*/  UIADD3.X UR9, URZ, UR9, URZ, UP2, !UPT ;  /* 0x000000093f097290 */ /* 0x000fe200097fe43f */
[----:B------:R0:W-:Y:S01]  /*0bb0*/  STG.E [R2.64], R21 ;  /* 0x0000001502007986 */ /* 0x0001e2000c101906 */
[----:B------:R-:W-:-:S03]  /*0bc0*/  UIADD3.X UR5, URZ, UR5, URZ, UP0, !UPT ;  /* 0x000000053f057290 */ /* 0x000fc600087fe43f */
[----:B------:R-:W-:Y:S04]  /*0bd0*/  STG.E [R4.64+0x4], R13 ;  /* 0x0000040d04007986 */ /* 0x000fe8000c101906 */
[----:B------:R-:W-:Y:S04]  /*0be0*/  STG.E [R6.64+0x4], R19 ;  /* 0x0000041306007986 */ /* 0x000fe8000c101906 */
[----:B------:R1:W-:Y:S01]  /*0bf0*/  STG.E [R2.64+0x4], R25 ;  /* 0x0000041902007986 */ /* 0x0003e2000c101906 */
[----:B0-----:R-:W-:-:S03]  /*0c00*/  LEA R21, R18, R21, 0x2 ;  /* 0x0000001512157211 */ /* 0x001fc600078e10ff */
[----:B------:R-:W-:Y:S04]  /*0c10*/  STG.E [R4.64+0x8], R13 ;  /* 0x0000080d04007986 */ /* 0x000fe8000c101906 */
[----:B------:R-:W-:Y:S04]  /*0c20*/  STG.E [R6.64+0x8], R19 ;  /* 0x0000081306007986 */ /* 0x000fe8000c101906 */
[----:B------:R0:W-:Y:S01]  /*0c30*/  STG.E [R2.64+0x8], R23 ;  /* 0x0000081702007986 */ /* 0x0001e2000c101906 */
[----:B-1----:R-:W-:-:S03]  /*0c40*/  IMAD R25, R18, 0x4, R25 ;  /* 0x0000000412197824 */ /* 0x002fc600078e0219 */
[----:B------:R-:W-:Y:S04]  /*0c50*/  STG.E [R4.64+0xc], R13 ;  /* 0x00000c0d04007986 */ /* 0x000fe8000c101906 */
[----:B------:R-:W-:Y:S04]  /*0c60*/  STG.E [R6.64+0xc], R19 ;  /* 0x00000c1306007986 */ /* 0x000fe8000c101906 */
[----:B------:R1:W-:Y:S01]  /*0c70*/  STG.E [R2.64+0xc], R27 ;  /* 0x00000c1b02007986 */ /* 0x0003e2000c101906 */
[C---:B0-----:R-:W-:Y:S01]  /*0c80*/  LEA R23, R18.reuse, R23, 0x2 ;  /* 0x0000001712177211 */ /* 0x041fe200078e10ff */
[----:B-1----:R-:W-:Y:S01]  /*0c90*/  IMAD R27, R18, 0x4, R27 ;  /* 0x00000004121b7824 */ /* 0x002fe200078e021b */
[----:B------:R-:W-:Y:S05]  /*0ca0*/  @P2 BRA `(.L_x_1132) ;  /* 0xfffffdd000002947 */ /* 0x000fea000383ffff */
.L_x_1131:
[----:B------:R-:W-:Y:S05]  /*0cb0*/  @!P3 BRA `(.L_x_1126) ;  /* 0x000002200000b947 */ /* 0x000fea0003800000 */
[----:B------:R-:W-:Y:S01]  /*0cc0*/  MOV R7, 0x4 ;  /* 0x0000000400077802 */ /* 0x000fe20000000f00 */
[----:B------:R-:W-:Y:S01]  /*0cd0*/  IMAD R9, R15, c[0x0][0x178], R9 ;  /* 0x00005e000f097a24 */ /* 0x000fe200078e0209 */
[----:B------:R-:W-:Y:S01]  /*0ce0*/  SEL R21, R14, 0x1, P0 ;  /* 0x000000010e157807 */ /* 0x000fe20000000000 */
[----:B------:R-:W-:-:S02]  /*0cf0*/  IMAD R6, R0, c[0x0][0x190], R15 ;  /* 0x0000640000067a24 */ /* 0x000fc400078e020f */
[----:B------:R-:W-:Y:S02]  /*0d00*/  IMAD R9, R10, 0x80, R9 ;  /* 0x000000800a097824 */ /* 0x000fe400078e0209 */
[----:B------:R-:W-:-:S03]  /*0d10*/  IMAD.WIDE R4, R6, R7, c[0x0][0x188] ;  /* 0x0000620006047625 */ /* 0x000fc600078e0207 */
[----:B------:R-:W-:Y:S01]  /*0d20*/  LEA R9, R8, R9, 0x5 ;  /* 0x0000000908097211 */ /* 0x000fe200078e28ff */
[----:B------:R-:W-:Y:S01]  /*0d30*/  IMAD.WIDE R2, R6, R7, c[0x0][0x180] ;  /* 0x0000600006027625 */ /* 0x000fe200078e0207 */
[----:B------:R-:W-:-:S03]  /*0d40*/  MOV R19, R5 ;  /* 0x0000000500137202 */ /* 0x000fc60000000f00 */
[----:B------:R-:W-:Y:S01]  /*0d50*/  IMAD.WIDE R6, R6, R7, c[0x0][0x170] ;  /* 0x00005c0006067625 */ /* 0x000fe200078e0207 */
[----:B------:R-:W-:-:S03]  /*0d60*/  MOV R17, R3 ;  /* 0x0000000300117202 */ /* 0x000fc60000000f00 */
[----:B------:R-:W-:Y:S01]  /*0d70*/  IMAD.MOV.U32 R16, RZ, RZ, R4 ;  /* 0x000000ffff107224 */ /* 0x000fe200078e0004 */
[----:B------:R-:W-:Y:S01]  /*0d80*/  MOV R15, R7 ;  /* 0x00000007000f7202 */ /* 0x000fe20000000f00 */
[----:B------:R-:W-:Y:S02]  /*0d90*/  IMAD.MOV.U32 R10, RZ, RZ, R2 ;  /* 0x000000ffff0a7224 */ /* 0x000fe400078e0002 */
[----:B------:R-:W-:-:S03]  /*0da0*/  IMAD.MOV.U32 R8, RZ, RZ, R6 ;  /* 0x000000ffff087224 */ /* 0x000fc600078e0006 */
.L_x_1133:
[----:B------:R-:W-:Y:S01]  /*0db0*/  IADD3 R12, R12, -0x1, RZ ;  /* 0xffffffff0c0c7810 */ /* 0x000fe20007ffe0ff */
[----:B------:R-:W-:Y:S01]  /*0dc0*/  IMAD.MOV.U32 R2, RZ, RZ, R8 ;  /* 0x000000ffff027224 */ /* 0x000fe200078e0008 */
[----:B------:R-:W-:Y:S01]  /*0dd0*/  MOV R3, R15 ;  /* 0x0000000f00037202 */ /* 0x000fe20000000f00 */
[----:B------:R-:W-:Y:S01]  /*0de0*/  IMAD.MOV.U32 R4, RZ, RZ, R10 ;  /* 0x000000ffff047224 */ /* 0x000fe200078e000a */
[----:B------:R-:W-:Y:S01]  /*0df0*/  ISETP.NE.AND P0, PT, R12, RZ, PT ;  /* 0x000000ff0c00720c */ /* 0x000fe20003f05270 */
[----:B------:R-:W-:Y:S01]  /*0e00*/  IMAD.MOV.U32 R6, RZ, RZ, R16 ;  /* 0x000000ffff067224 */ /* 0x000fe200078e0010 */
[----:B------:R-:W-:Y:S01]  /*0e10*/  MOV R5, R17 ;  /* 0x0000001100057202 */ /* 0x000fe20000000f00 */
[----:B------:R-:W-:Y:S01]  /*0e20*/  STG.E [R2.64], R13 ;  /* 0x0000000d02007986 */ /* 0x000fe2000c101906 */
[----:B------:R-:W-:-:S02]  /*0e30*/  MOV R7, R19 ;  /* 0x0000001300077202 */ /* 0x000fc40000000f00 */
[----:B------:R-:W-:Y:S01]  /*0e40*/  IADD3 R8, P4, R8, 0x4, RZ ;  /* 0x0000000408087810 */ /* 0x000fe20007f9e0ff */
[----:B------:R-:W-:Y:S01]  /*0e50*/  STG.E [R4.64], R21 ;  /* 0x0000001504007986 */ /* 0x000fe2000c101906 */
[----:B------:R-:W-:Y:S02]  /*0e60*/  IADD3 R16, P2, R16, 0x4, RZ ;  /* 0x0000000410107810 */ /* 0x000fe40007f5e0ff */
[----:B------:R-:W-:Y:S01]  /*0e70*/  IADD3 R10, P3, R10, 0x4, RZ ;  /* 0x000000040a0a7810 */ /* 0x000fe20007f7e0ff */
[----:B------:R0:W-:Y:S01]  /*0e80*/  STG.E [R6.64], R9 ;  /* 0x0000000906007986 */ /* 0x0001e2000c101906 */
[----:B------:R-:W-:Y:S02]  /*0e90*/  IMAD.X R15, RZ, RZ, R15, P4 ;  /* 0x000000ffff0f7224 */ /* 0x000fe400020e060f */
[----:B------:R-:W-:Y:S01]  /*0ea0*/  IADD3.X R17, RZ, R17, RZ, P3, !PT ;  /* 0x00000011ff117210 */ /* 0x000fe20001ffe4ff */
[----:B------:R-:W-:Y:S01]  /*0eb0*/  IMAD.X R19, RZ, RZ, R19, P2 ;  /* 0x000000ffff137224 */ /* 0x000fe200010e0613 */
[----:B0-----:R-:W-:Y:S01]  /*0ec0*/  IADD3 R9, R9, c[0x0][0x178], RZ ;  /* 0x00005e0009097a10 */ /* 0x001fe20007ffe0ff */
[----:B------:R-:W-:Y:S05]  /*0ed0*/  @P0 BRA `(.L_x_1133) ;  /* 0xfffffed000000947 */ /* 0x000fea000383ffff */
.L_x_1126:
        /* <DEDUP_REMOVED lines=24> */
.L_x_1137:
        /* <DEDUP_REMOVED lines=56> */
.L_x_1136:
        /* <DEDUP_REMOVED lines=34> */
.L_x_1138:
[----:B------:R-:W-:-:S13]  /*1600*/  ISETP.NE.OR P0, PT, R6, RZ, P0 ;  /* 0x000000ff0600720c */ /* 0x000fda0000705670 */
[----:B------:R-:W-:Y:S05]  /*1610*/  @!P0 BRA `(.L_x_1134) ;  /* 0x0000015000008947 */ /* 0x000fea0003800000 */
.L_x_1135:
[----:B------:R1:W2:Y:S02]  /*1620*/  MUFU.RCP R19, R11 ;  /* 0x0000000b00137308 */ /* 0x0002a40000001000 */
.L_x_1139:
        /* <DEDUP_REMOVED lines=20> */
.L_x_1134:
        /* <DEDUP_REMOVED lines=8> */
.L_x_1140:
        /* <DEDUP_REMOVED lines=11> */
.L_x_1141:
        /* <DEDUP_REMOVED lines=14> */
.L_x_11171:


//--------------------- .text._ZN4vllm3moe10moeSigmoidILi256E13__nv_bfloat16EEvPKT0_PKbPfi --------------------------
	.section	.text._ZN4vllm3moe10moeSigmoidILi256E13__nv_bfloat16EEvPKT0_PKbPfi,"ax",@progbits
	.sectioninfo	@"SHI_REGISTERS=18"
	.align	128
        .global         _ZN4vllm3moe10moeSigmoidILi256E13__nv_bfloat16EEvPKT0_PKbPfi
        .type           _ZN4vllm3moe10moeSigmoidILi256E13__nv_bfloat16EEvPKT0_PKbPfi,@function
        .size           _ZN4vllm3moe10moeSigmoidILi256E13__nv_bfloat16EEvPKT0_PKbPfi,(.L_x_11172 - _ZN4vllm3moe10moeSigmoidILi256E13__nv_bfloat16EEvPKT0_PKbPfi)
        .other          _ZN4vllm3moe10moeSigmoidILi256E13__nv_bfloat16EEvPKT0_PKbPfi,@"STO_CUDA_ENTRY STV_DEFAULT"
_ZN4vllm3moe10moeSigmoidILi256E13__nv_bfloat16EEvPKT0_PKbPfi:
.text._ZN4vllm3moe10moeSigmoidILi256E13__nv_bfloat16EEvPKT0_PKbPfi:
[----:B------:R-:W-:Y:S02]  /*0000*/  IMAD.MOV.U32 R1, RZ, RZ, c[0x0][0x28] ;  /* 0x00000a00ff017624 */ /* 0x000fe400078e00ff */
[----:B------:R-:W-:Y:S01]  /*0010*/  ISETP.NE.U32.AND P0, PT, RZ, c[0x0][0x168], PT ;  /* 0x00005a00ff007a0c */ /* 0x000fe20003f05070 */
[----:B------:R-:W-:-:S03]  /*0020*/  ULDC.64 UR8, c[0x0][0x118] ;  /* 0x0000460000087ab9 */ /* 0x000fc60000000a00 */
[----:B------:R-:W-:-:S13]  /*0030*/  ISETP.NE.AND.EX P0, PT, RZ, c[0x0][0x16c], PT, P0 ;  /* 0x00005b00ff007a0c */ /* 0x000fda0003f05300 */
[----:B------:R-:W-:Y:S05]  /*0040*/  @!P0 BRA `(.L_x_1142) ;  /* 0x0000009000008947 */ /* 0x000fea0003800000 */
[----:B------:R-:W0:Y:S01]  /*0050*/  S2UR UR4, SR_CTAID.X ;  /* 0x00000000000479c3 */ /* 0x000e220000002500 */
[----:B------:R-:W-:Y:S02]  /*0060*/  ULDC.64 UR6, c[0x0][0x168] ;  /* 0x00005a0000067ab9 */ /* 0x000fe40000000a00 */
[----:B0-----:R-:W-:-:S04]  /*0070*/  UIADD3 UR4, UP0, UR4, UR6, URZ ;  /* 0x0000000604047290 */ /* 0x001fc8000ff1e03f */
[----:B------:R-:W-:Y:S02]  /*0080*/  UIADD3.X UR5, URZ, UR7, URZ, UP0, !UPT ;  /* 0x000000073f057290 */ /* 0x000fe400087fe43f */
[----:B------:R-:W-:-:S04]  /*0090*/  IMAD.U32 R2, RZ, RZ, UR4 ;  /* 0x00000004ff027e24 */ /* 0x000fc8000f8e00ff */
[----:B------:R-:W-:-:S05]  /*00a0*/  IMAD.U32 R3, RZ, RZ, UR5 ;  /* 0x00000005ff037e24 */ /* 0x000fca000f8e00ff */
[----:B------:R-:W2:Y:S02]  /*00b0*/  LDG.E.U8 R2, [R2.64] ;  /* 0x0000000802027981 */ /* 0x000ea4000c1e1100 */
[----:B--2---:R-:W-:-:S13]  /*00c0*/  ISETP.NE.AND P0, PT, R2, RZ, PT ;  /* 0x000000ff0200720c */ /* 0x004fda0003f05270 */
[----:B------:R-:W-:Y:S05]  /*00d0*/  @P0 EXIT ;  /* 0x000000000000094d */ /* 0x000fea0003800000 */
.L_x_1142:
[----:B------:R-:W0:Y:S02]  /*00e0*/  S2R R0, SR_TID.X ;  /* 0x0000000000007919 */ /* 0x000e240000002100 */
[----:B0-----:R-:W-:-:S13]  /*00f0*/  ISETP.GE.AND P0, PT, R0, c[0x0][0x178], PT ;  /* 0x00005e0000007a0c */ /* 0x001fda0003f06270 */
[----:B------:R-:W-:Y:S05]  /*0100*/  @P0 EXIT ;  /* 0x000000000000094d */ /* 0x000fea0003800000 */
[----:B------:R-:W-:Y:S01]  /*0110*/  LOP3.LUT R2, RZ, R0, RZ, 0x33, !PT ;  /* 0x00000000ff027212 */ /* 0x000fe200078e33ff */
[----:B------:R-:W-:Y:S03]  /*0120*/  BSSY B0, `(.L_x_1143) ;  /* 0x0000025000007945 */ /* 0x000fe60003800000 */
[----:B------:R-:W-:-:S04]  /*0130*/  IADD3 R3, R2, c[0x0][0x178], RZ ;  /* 0x00005e0002037a10 */ /* 0x000fc80007ffe0ff */
[C---:B------:R-:W-:Y:S02]  /*0140*/  LEA.HI R2, R3.reuse, 0x1, RZ, 0x18 ;  /* 0x0000000103027811 */ /* 0x040fe400078fc0ff */
[----:B------:R-:W-:Y:S02]  /*0150*/  ISETP.GE.U32.AND P0, PT, R3, 0x300, PT ;  /* 0x000003000300780c */ /* 0x000fe40003f06070 */
[----:B------:R-:W-:-:S13]  /*0160*/  LOP3.LUT P1, R6, R2, 0x3, RZ, 0xc0, !PT ;  /* 0x0000000302067812 */ /* 0x000fda000782c0ff */
[----:B------:R-:W-:Y:S05]  /*0170*/  @!P1 BRA `(.L_x_1144) ;  /* 0x000001f000009947 */ /* 0x000fea0003800000 */
[----:B------:R-:W0:Y:S01]  /*0180*/  S2R R5, SR_CTAID.X ;  /* 0x0000000000057919 */ /* 0x000e220000002500 */
[----:B------:R-:W-:Y:S02]  /*0190*/  IMAD.MOV.U32 R3, RZ, RZ, 0x4 ;  /* 0x00000004ff037424 */ /* 0x000fe400078e00ff */
[----:B0-----:R-:W-:Y:S02]  /*01a0*/  IMAD R4, R5, c[0x0][0x178], R0 ;  /* 0x00005e0005047a24 */ /* 0x001fe400078e0200 */
[----:B------:R-:W-:Y:S02]  /*01b0*/  IMAD.MOV.U32 R5, RZ, RZ, 0x2 ;  /* 0x00000002ff057424 */ /* 0x000fe400078e00ff */
[----:B------:R-:W-:-:S04]  /*01c0*/  IMAD.WIDE R2, R4, R3, c[0x0][0x170] ;  /* 0x00005c0004027625 */ /* 0x000fc800078e0203 */
[----:B------:R-:W-:-:S04]  /*01d0*/  IMAD.WIDE R4, R4, R5, c[0x0][0x160] ;  /* 0x0000580004047625 */ /* 0x000fc800078e0205 */
[----:B------:R-:W-:Y:S01]  /*01e0*/  IMAD.MOV.U32 R10, RZ, RZ, R2 ;  /* 0x000000ffff0a7224 */ /* 0x000fe200078e0002 */
[----:B------:R-:W-:Y:S01]  /*01f0*/  MOV R8, R4 ;  /* 0x0000000400087202 */ /* 0x000fe20000000f00 */
[----:B------:R-:W-:Y:S02]  /*0200*/  IMAD.MOV.U32 R11, RZ, RZ, R3 ;  /* 0x000000ffff0b7224 */ /* 0x000fe400078e0003 */
[----:B------:R-:W-:Y:S02]  /*0210*/  IMAD.MOV.U32 R9, RZ, RZ, R5 ;  /* 0x000000ffff097224 */ /* 0x000fe400078e0005 */
.L_x_1145:
[----:B0-----:R-:W-:Y:S02]  /*0220*/  IMAD.MOV.U32 R2, RZ, RZ, R8 ;  /* 0x000000ffff027224 */ /* 0x001fe400078e0008 */
[----:B------:R-:W-:-:S05]  /*0230*/  IMAD.MOV.U32 R3, RZ, RZ, R9 ;  /* 0x000000ffff037224 */ /* 0x000fca00078e0009 */
[----:B------:R0:W2:Y:S01]  /*0240*/  LDG.E.U16 R2, [R2.64] ;  /* 0x0000000802027981 */ /* 0x0000a2000c1e1500 */
[----:B------:R-:W-:Y:S02]  /*0250*/  IADD3 R6, R6, -0x1, RZ ;  /* 0xffffffff06067810 */ /* 0x000fe40007ffe0ff */
[----:B------:R-:W-:Y:S02]  /*0260*/  IADD3 R8, P3, R8, 0x200, RZ ;  /* 0x0000020008087810 */ /* 0x000fe40007f7e0ff */
[----:B------:R-:W-:-:S03]  /*0270*/  IADD3 R0, R0, 0x100, RZ ;  /* 0x0000010000007810 */ /* 0x000fc60007ffe0ff */
[----:B------:R-:W-:Y:S01]  /*0280*/  IMAD.X R9, RZ, RZ, R9, P3 ;  /* 0x000000ffff097224 */ /* 0x000fe200018e0609 */
[----:B0-----:R-:W-:Y:S02]  /*0290*/  MOV R3, R11 ;  /* 0x0000000b00037202 */ /* 0x001fe40000000f00 */
[----:B--2---:R-:W-:-:S05]  /*02a0*/  PRMT R2, RZ, 0x5410, R2 ;  /* 0x00005410ff027816 */ /* 0x004fca0000000002 */
[----:B------:R-:W-:Y:S02]  /*02b0*/  FMUL.FTZ R4, R2, -1.4426950216293334961 ;  /* 0xbfb8aa3b02047820 */ /* 0x000fe40000410000 */
[----:B------:R-:W-:Y:S01]  /*02c0*/  IMAD.MOV.U32 R2, RZ, RZ, R10 ;  /* 0x000000ffff027224 */ /* 0x000fe200078e000a */
[----:B------:R-:W-:-:S03]  /*02d0*/  IADD3 R10, P2, R10, 0x400, RZ ;  /* 0x000004000a0a7810 */ /* 0x000fc60007f5e0ff */
[----:B------:R-:W0:Y:S02]  /*02e0*/  MUFU.EX2 R4, R4 ;  /* 0x0000000400047308 */ /* 0x000e240000000800 */
[----:B------:R-:W-:Y:S02]  /*02f0*/  IMAD.X R11, RZ, RZ, R11, P2 ;  /* 0x000000ffff0b7224 */ /* 0x000fe400010e060b */
[----:B0-----:R-:W-:-:S06]  /*0300*/  FADD.FTZ R5, R4, 1 ;  /* 0x3f80000004057421 */ /* 0x001fcc0000010000 */
[----:B------:R-:W0:Y:S02]  /*0310*/  MUFU.RCP R5, R5 ;  /* 0x0000000500057308 */ /* 0x000e240000001000 */
[----:B0-----:R-:W-:-:S04]  /*0320*/  FSETP.GEU.FTZ.AND P1, PT, |R5|, +INF , PT ;  /* 0x7f8000000500780b */ /* 0x001fc80003f3e200 */
[----:B------:R-:W-:Y:S02]  /*0330*/  FSEL R7, R5, RZ, !P1 ;  /* 0x000000ff05077208 */ /* 0x000fe40004800000 */
[----:B------:R-:W-:-:S03]  /*0340*/  ISETP.NE.AND P1, PT, R6, RZ, PT ;  /* 0x000000ff0600720c */ /* 0x000fc60003f25270 */
[----:B------:R0:W-:Y:S10]  /*0350*/  STG.E [R2.64], R7 ;  /* 0x0000000702007986 */ /* 0x0001f4000c101908 */
[----:B------:R-:W-:Y:S05]  /*0360*/  @P1 BRA `(.L_x_1145) ;  /* 0xfffffeb000001947 */ /* 0x000fea000383ffff */
.L_x_1144:
[----:B------:R-:W-:Y:S05]  /*0370*/  BSYNC B0 ;  /* 0x0000000000007941 */ /* 0x000fea0003800000 */
.L_x_1143:
[----:B------:R-:W-:Y:S05]  /*0380*/  @!P0 EXIT ;  /* 0x000000000000894d */ /* 0x000fea0003800000 */
[----:B0-----:R-:W0:Y:S01]  /*0390*/  S2R R7, SR_CTAID.X ;  /* 0x0000000000077919 */ /* 0x001e220000002500 */
[----:B------:R-:W-:Y:S01]  /*03a0*/  IMAD.MOV.U32 R2, RZ, RZ, 0x2 ;  /* 0x00000002ff027424 */ /* 0x000fe200078e00ff */
[----:B------:R-:W-:Y:S01]  /*03b0*/  MOV R9, c[0x0][0x174] ;  /* 0x00005d0000097a02 */ /* 0x000fe20000000f00 */
[----:B------:R-:W-:-:S02]  /*03c0*/  IMAD.MOV.U32 R6, RZ, RZ, c[0x0][0x170] ;  /* 0x00005c00ff067624 */ /* 0x000fc400078e00ff */
[----:B0-----:R-:W-:-:S04]  /*03d0*/  IMAD R7, R7, c[0x0][0x178], R0 ;  /* 0x00005e0007077a24 */ /* 0x001fc800078e0200 */
[----:B------:R-:W-:-:S05]  /*03e0*/  IMAD.WIDE R2, R7, R2, c[0x0][0x160] ;  /* 0x0000580007027625 */ /* 0x000fca00078e0202 */
.L_x_1146:
[----:B-1----:R-:W2:Y:S02]  /*03f0*/  LDG.E.U16 R4, [R2.64] ;  /* 0x0000000802047981 */ /* 0x002ea4000c1e1500 */
[----:B--2---:R-:W-:-:S05]  /*0400*/  PRMT R4, RZ, 0x5410, R4 ;  /* 0x00005410ff047816 */ /* 0x004fca0000000004 */
[----:B------:R-:W-:-:S06]  /*0410*/  FMUL.FTZ R8, R4, -1.4426950216293334961 ;  /* 0xbfb8aa3b04087820 */ /* 0x000fcc0000410000 */
[----:B------:R-:W0:Y:S02]  /*0420*/  MUFU.EX2 R8, R8 ;  /* 0x0000000800087308 */ /* 0x000e240000000800 */
[----:B0-----:R-:W-:Y:S02]  /*0430*/  FADD.FTZ R10, R8, 1 ;  /* 0x3f800000080a7421 */ /* 0x001fe40000010000 */
[----:B------:R-:W-:-:S04]  /*0440*/  IMAD.MOV.U32 R8, RZ, RZ, R6 ;  /* 0x000000ffff087224 */ /* 0x000fc800078e0006 */
[----:B------:R-:W0:Y:S01]  /*0450*/  MUFU.RCP R10, R10 ;  /* 0x0000000a000a7308 */ /* 0x000e220000001000 */
[----:B------:R-:W-:Y:S01]  /*0460*/  IMAD.WIDE R4, R7, 0x4, R8 ;  /* 0x0000000407047825 */ /* 0x000fe200078e0208 */
[----:B0-----:R-:W-:-:S04]  /*0470*/  FSETP.GEU.FTZ.AND P0, PT, |R10|, +INF , PT ;  /* 0x7f8000000a00780b */ /* 0x001fc80003f1e200 */
[----:B------:R-:W-:-:S05]  /*0480*/  FSEL R11, R10, RZ, !P0 ;  /* 0x000000ff0a0b7208 */ /* 0x000fca0004000000 */
[----:B------:R0:W-:Y:S04]  /*0490*/  STG.E [R4.64], R11 ;  /* 0x0000000b04007986 */ /* 0x0001e8000c101908 */
[----:B------:R-:W2:Y:S02]  /*04a0*/  LDG.E.U16 R12, [R2.64+0x200] ;  /* 0x00020008020c7981 */ /* 0x000ea4000c1e1500 */
[----:B--2---:R-:W-:-:S05]  /*04b0*/  PRMT R12, RZ, 0x5410, R12 ;  /* 0x00005410ff0c7816 */ /* 0x004fca000000000c */
[----:B------:R-:W-:-:S06]  /*04c0*/  FMUL.FTZ R12, R12, -1.4426950216293334961 ;  /* 0xbfb8aa3b0c0c7820 */ /* 0x000fcc0000410000 */
[----:B------:R-:W1:Y:S02]  /*04d0*/  MUFU.EX2 R12, R12 ;  /* 0x0000000c000c7308 */ /* 0x000e640000000800 */
[----:B-1----:R-:W-:-:S06]  /*04e0*/  FADD.FTZ R8, R12, 1 ;  /* 0x3f8000000c087421 */ /* 0x002fcc0000010000 */
[----:B------:R-:W1:Y:S02]  /*04f0*/  MUFU.RCP R8, R8 ;  /* 0x0000000800087308 */ /* 0x000e640000001000 */
[----:B-1----:R-:W-:-:S04]  /*0500*/  FSETP.GEU.FTZ.AND P0, PT, |R8|, +INF , PT ;  /* 0x7f8000000800780b */ /* 0x002fc80003f1e200 */
[----:B------:R-:W-:-:S05]  /*0510*/  FSEL R13, R8, RZ, !P0 ;  /* 0x000000ff080d7208 */ /* 0x000fca0004000000 */
[----:B------:R1:W-:Y:S04]  /*0520*/  STG.E [R4.64+0x400], R13 ;  /* 0x0004000d04007986 */ /* 0x0003e8000c101908 */
[----:B------:R-:W2:Y:S02]  /*0530*/  LDG.E.U16 R10, [R2.64+0x400] ;  /* 0x00040008020a7981 */ /* 0x000ea4000c1e1500 */
[----:B--2---:R-:W-:-:S05]  /*0540*/  PRMT R10, RZ, 0x5410, R10 ;  /* 0x00005410ff0a7816 */ /* 0x004fca000000000a */
[----:B------:R-:W-:-:S06]  /*0550*/  FMUL.FTZ R10, R10, -1.4426950216293334961 ;  /* 0xbfb8aa3b0a0a7820 */ /* 0x000fcc0000410000 */
[----:B------:R-:W0:Y:S02]  /*0560*/  MUFU.EX2 R10, R10 ;  /* 0x0000000a000a7308 */ /* 0x000e240000000800 */
[----:B0-----:R-:W-:-:S06]  /*0570*/  FADD.FTZ R11, R10, 1 ;  /* 0x3f8000000a0b7421 */ /* 0x001fcc0000010000 */
[----:B------:R-:W0:Y:S02]  /*0580*/  MUFU.RCP R11, R11 ;  /* 0x0000000b000b7308 */ /* 0x000e240000001000 */
[----:B0-----:R-:W-:-:S04]  /*0590*/  FSETP.GEU.FTZ.AND P0, PT, |R11|, +INF , PT ;  /* 0x7f8000000b00780b */ /* 0x001fc80003f1e200 */
[----:B------:R-:W-:-:S05]  /*05a0*/  FSEL R15, R11, RZ, !P0 ;  /* 0x000000ff0b0f7208 */ /* 0x000fca0004000000 */
[----:B------:R1:W-:Y:S04]  /*05b0*/  STG.E [R4.64+0x800], R15 ;  /* 0x0008000f04007986 */ /* 0x0003e8000c101908 */
[----:B------:R0:W2:Y:S01]  /*05c0*/  LDG.E.U16 R8, [R2.64+0x600] ;  /* 0x0006000802087981 */ /* 0x0000a2000c1e1500 */
[----:B------:R-:W-:Y:S02]  /*05d0*/  IADD3 R0, R0, 0x400, RZ ;  /* 0x0000040000007810 */ /* 0x000fe40007ffe0ff */
[----:B------:R-:W-:-:S05]  /*05e0*/  IADD3 R6, P1, R6, 0x1000, RZ ;  /* 0x0000100006067810 */ /* 0x000fca0007f3e0ff */
[----:B------:R-:W-:Y:S01]  /*05f0*/  IMAD.X R9, RZ, RZ, R9, P1 ;  /* 0x000000ffff097224 */ /* 0x000fe200008e0609 */
[----:B0-----:R-:W-:-:S05]  /*0600*/  IADD3 R2, P2, R2, 0x800, RZ ;  /* 0x0000080002027810 */ /* 0x001fca0007f5e0ff */
[----:B------:R-:W-:Y:S01]  /*0610*/  IMAD.X R3, RZ, RZ, R3, P2 ;  /* 0x000000ffff037224 */ /* 0x000fe200010e0603 */
[----:B--2---:R-:W-:-:S05]  /*0620*/  PRMT R8, RZ, 0x5410, R8 ;  /* 0x00005410ff087816 */ /* 0x004fca0000000008 */
[----:B------:R-:W-:-:S06]  /*0630*/  FMUL.FTZ R8, R8, -1.4426950216293334961 ;  /* 0xbfb8aa3b08087820 */ /* 0x000fcc0000410000 */
[----:B------:R-:W0:Y:S02]  /*0640*/  MUFU.EX2 R8, R8 ;  /* 0x0000000800087308 */ /* 0x000e240000000800 */
[----:B0-----:R-:W-:-:S06]  /*0650*/  FADD.FTZ R12, R8, 1 ;  /* 0x3f800000080c7421 */ /* 0x001fcc0000010000 */
[----:B------:R-:W0:Y:S02]  /*0660*/  MUFU.RCP R12, R12 ;  /* 0x0000000c000c7308 */ /* 0x000e240000001000 */
[----:B0-----:R-:W-:-:S04]  /*0670*/  FSETP.GEU.FTZ.AND P0, PT, |R12|, +INF , PT ;  /* 0x7f8000000c00780b */ /* 0x001fc80003f1e200 */
[----:B------:R-:W-:Y:S02]  /*0680*/  FSEL R11, R12, RZ, !P0 ;  /* 0x000000ff0c0b7208 */ /* 0x000fe40004000000 */
[----:B------:R-:W-:-:S03]  /*0690*/  ISETP.GE.AND P0, PT, R0, c[0x0][0x178], PT ;  /* 0x00005e0000007a0c */ /* 0x000fc60003f06270 */
[----:B------:R1:W-:Y:S10]  /*06a0*/  STG.E [R4.64+0xc00], R11 ;  /* 0x000c000b04007986 */ /* 0x0003f4000c101908 */
[----:B------:R-:W-:Y:S05]  /*06b0*/  @!P0 BRA `(.L_x_1146) ;  /* 0xfffffd3000008947 */ /* 0x000fea000383ffff */
[----:B------:R-:W-:Y:S05]  /*06c0*/  EXIT ;  /* 0x000000000000794d */ /* 0x000fea0003800000 */
.L_x_1147:
        /* <DEDUP_REMOVED lines=11> */
.L_x_11172:


//--------------------- .text._ZN4vllm3moe10topkGatingILi18ELi576ELi4ELi4ELi32Ei13__nv_bfloat16LNS0_11ScoringFuncE1EEEvPKT5_PKbPfiPT4_PiiiibPKf --------------------------
	.section	.text._ZN4vllm3moe10topkGatingILi18ELi576ELi4ELi4ELi32Ei13__nv_bfloat16LNS0_11ScoringFuncE1EEEvPKT5_PKbPfiPT4_PiiiibPKf,"ax",@progbits
	.sectioninfo	@"SHI_REGISTERS=40"
	.align	128
        .global         _ZN4vllm3moe10topkGatingILi18ELi576ELi4ELi4ELi32Ei13__nv_bfloat16LNS0_11ScoringFuncE1EEEvPKT5_PKbPfiPT4_PiiiibPKf
        .type           _ZN4vllm3moe10topkGatingILi18ELi576ELi4ELi4ELi32Ei13__nv_bfloat16LNS0_11ScoringFuncE1EEEvPKT5_PKbPfiPT4_PiiiibPKf,@function
        .size           _ZN4vllm3moe10topkGatingILi18ELi576ELi4ELi4ELi32Ei13__nv_bfloat16LNS0_11ScoringFuncE1EEEvPKT5_PKbPfiPT4_PiiiibPKf,(.L_x_10966 - _ZN4vllm3moe10topkGatingILi18ELi576ELi4ELi4ELi32Ei13__nv_bfloat16LNS0_11ScoringFuncE1EEEvPKT5_PKbPfiPT4_PiiiibPKf)
        .other          _ZN4vllm3moe10topkGatingILi18ELi576ELi4ELi4ELi32Ei13__nv_bfloat16LNS0_11ScoringFuncE1EEEvPKT5_PKbPfiPT4_PiiiibPKf,@"STO_CUDA_ENTRY STV_DEFAULT"
_ZN4vllm3moe10topkGatingILi18ELi576ELi4ELi4ELi32Ei13__nv_bfloat16LNS0_11ScoringFuncE1EEEvPKT5_PKbPfiPT4_PiiiibPKf:
.text._ZN4vllm3moe10topkGatingILi18ELi576ELi4ELi4ELi32Ei13__nv_bfloat16LNS0_11ScoringFuncE1EEEvPKT5_PKbPfiPT4_PiiiibPKf:
        /* <DEDUP_REMOVED lines=211> */
.L_x_1148:
        /* <DEDUP_REMOVED lines=9> */
.L_x_1149:
        /* <DEDUP_REMOVED lines=9> */
.L_x_1165:
        /* <DEDUP_REMOVED lines=80> */
.L_x_1182:
[----:B------:R-:W-:Y:S05]  /*1350*/  BRA.DIV ~URZ, `(.L_x_1153) ;  /* 0x000015b27f007947 */ /* 0x000fea000b800000 */
[----:B------:R2:W3:Y:S04]  /*1360*/  SHFL.BFLY PT, R32, R35, 0x10, 0x1f ;  /* 0x0e001f0023207f89 */ /* 0x0004e800000e0000 */
[----:B------:R2:W4:Y:S02]  /*1370*/  SHFL.BFLY PT, R26, R27, 0x10, 0x1f ;  /* 0x0e001f001b1a7f89 */ /* 0x00052400000e0000 */
.L_x_1183:
        /* <DEDUP_REMOVED lines=12> */
.L_x_1184:
[----:B-1----:R-:W-:-:S13]  /*1440*/  FSETP.GEU.FTZ.AND P1, PT, R25, R34, PT ;  /* 0x000000221900720b */ /* 0x002fda0003f3e000 */
[----:B------:R-:W-:-:S04]  /*1450*/  @P1 FSETP.NEU.FTZ.AND P2, PT, R25, R34, PT ;  /* 0x000000221900120b */ /* 0x000fc80003f5d000 */
[----:B---3--:R-:W-:-:S13]  /*1460*/  @P1 ISETP.LT.AND P0, PT, R27, R26, !P2 ;  /* 0x0000001a1b00120c */ /* 0x008fda0005701270 */
[----:B0-----:R-:W-:Y:S01]  /*1470*/  FSEL R25, R34, R25, P0 ;  /* 0x0000001922197208 */ /* 0x001fe20000000000 */
[----:B------:R-:W-:Y:S05]  /*1480*/  BRA.DIV ~URZ, `(.L_x_1155) ;  /* 0x000016f27f007947 */ /* 0x000fea000b800000 */
[----:B------:R0:W1:Y:S02]  /*1490*/  SHFL.BFLY PT, R34, R25, 0x4, 0x1f ;  /* 0x0c801f0019227f89 */ /* 0x00006400000e0000 */
.L_x_1185:
[----:B--2---:R-:W-:Y:S01]  /*14a0*/  FSEL R35, R35, R32, P0 ;  /* 0x0000002023237208 */ /* 0x004fe20000000000 */
[----:B------:R-:W-:Y:S05]  /*14b0*/  BRA.DIV ~URZ, `(.L_x_1156) ;  /* 0x000017427f007947 */ /* 0x000fea000b800000 */
[----:B------:R-:W-:Y:S02]  /*14c0*/  SEL R27, R27, R26, P0 ;  /* 0x0000001a1b1b7207 */ /* 0x000fe40000000000 */
[----:B------:R2:W3:Y:S04]  /*14d0*/  SHFL.BFLY PT, R26, R35, 0x4, 0x1f ;  /* 0x0c801f00231a7f89 */ /* 0x0004e800000e0000 */
[----:B------:R2:W4:Y:S02]  /*14e0*/  SHFL.BFLY PT, R32, R27, 0x4, 0x1f ;  /* 0x0c801f001b207f89 */ /* 0x00052400000e0000 */
.L_x_1186:
        /* <DEDUP_REMOVED lines=12> */
.L_x_1187:
[----:B-1----:R-:W-:-:S13]  /*15b0*/  FSETP.GEU.FTZ.AND P1, PT, R25, R26, PT ;  /* 0x0000001a1900720b */ /* 0x002fda0003f3e000 */
[----:B------:R-:W-:-:S04]  /*15c0*/  @P1 FSETP.NEU.FTZ.AND P2, PT, R25, R26, PT ;  /* 0x0000001a1900120b */ /* 0x000fc80003f5d000 */
[----:B---3--:R-:W-:-:S13]  /*15d0*/  @P1 ISETP.LT.AND P0, PT, R27, R32, !P2 ;  /* 0x000000201b00120c */ /* 0x008fda0005701270 */
[----:B0-----:R-:W-:Y:S01]  /*15e0*/  FSEL R25, R26, R25, P0 ;  /* 0x000000191a197208 */ /* 0x001fe20000000000 */
[----:B------:R-:W-:Y:S05]  /*15f0*/  BRA.DIV ~URZ, `(.L_x_1158) ;  /* 0x000018827f007947 */ /* 0x000fea000b800000 */
[----:B------:R0:W1:Y:S02]  /*1600*/  SHFL.BFLY PT, R26, R25, 0x1, 0x1f ;  /* 0x0c201f00191a7f89 */ /* 0x00006400000e0000 */
.L_x_1188:
[----:B--2---:R-:W-:Y:S01]  /*1610*/  FSEL R34, R34, R35, P0 ;  /* 0x0000002322227208 */ /* 0x004fe20000000000 */
[----:B------:R-:W-:Y:S05]  /*1620*/  BRA.DIV ~URZ, `(.L_x_1159) ;  /* 0x000018d27f007947 */ /* 0x000fea000b800000 */
[----:B------:R-:W-:Y:S02]  /*1630*/  SEL R32, R27, R32, P0 ;  /* 0x000000201b207207 */ /* 0x000fe40000000000 */
[----:B------:R2:W3:Y:S04]  /*1640*/  SHFL.BFLY PT, R27, R34, 0x1, 0x1f ;  /* 0x0c201f00221b7f89 */ /* 0x0004e800000e0000 */
[----:B------:R2:W4:Y:S02]  /*1650*/  SHFL.BFLY PT, R21, R32, 0x1, 0x1f ;  /* 0x0c201f0020157f89 */ /* 0x00052400000e0000 */
.L_x_1189:
        /* <DEDUP_REMOVED lines=27> */
.L_x_1161:
[----:B------:R-:W-:Y:S05]  /*1810*/  BSYNC B1 ;  /* 0x0000000000017941 */ /* 0x000fea0003800000 */
.L_x_1160:
        /* <DEDUP_REMOVED lines=20> */
.L_x_1164:
[----:B------:R-:W-:Y:S05]  /*1960*/  BSYNC B1 ;  /* 0x0000000000017941 */ /* 0x000fea0003800000 */
.L_x_1163:
[----:B0-----:R-:W-:Y:S05]  /*1970*/  BRA `(.L_x_1165) ;  /* 0xfffff4d000007947 */ /* 0x001fea000383ffff */
.L_x_1151:
[----:B------:R-:W-:Y:S02]  /*1980*/  IMAD.MOV.U32 R33, RZ, RZ, RZ ;  /* 0x000000ffff217224 */ /* 0x000fe400078e00ff */
.L_x_1178:
        /* <DEDUP_REMOVED lines=80> */
.L_x_1190:
[----:B------:R-:W-:Y:S05]  /*1e90*/  BRA.DIV ~URZ, `(.L_x_1167) ;  /* 0x000011d27f007947 */ /* 0x000fea000b800000 */
[----:B------:R2:W3:Y:S04]  /*1ea0*/  SHFL.BFLY PT, R25, R32, 0x10, 0x1f ;  /* 0x0e001f0020197f89 */ /* 0x0004e800000e0000 */
[----:B------:R2:W4:Y:S02]  /*1eb0*/  SHFL.BFLY PT, R26, R27, 0x10, 0x1f ;  /* 0x0e001f001b1a7f89 */ /* 0x00052400000e0000 */
.L_x_1191:
        /* <DEDUP_REMOVED lines=12> */
.L_x_1192:
[----:B-1----:R-:W-:-:S13]  /*1f80*/  FSETP.GEU.FTZ.AND P1, PT, R34, R35, PT ;  /* 0x000000232200720b */ /* 0x002fda0003f3e000 */
[----:B------:R-:W-:-:S04]  /*1f90*/  @P1 FSETP.NEU.FTZ.AND P2, PT, R34, R35, PT ;  /* 0x000000232200120b */ /* 0x000fc80003f5d000 */
[----:B---3--:R-:W-:-:S13]  /*1fa0*/  @P1 ISETP.LT.AND P0, PT, R27, R26, !P2 ;  /* 0x0000001a1b00120c */ /* 0x008fda0005701270 */
[----:B0-----:R-:W-:Y:S01]  /*1fb0*/  FSEL R34, R35, R34, P0 ;  /* 0x0000002223227208 */ /* 0x001fe20000000000 */
[----:B------:R-:W-:Y:S05]  /*1fc0*/  BRA.DIV ~URZ, `(.L_x_1169) ;  /* 0x000013127f007947 */ /* 0x000fea000b800000 */
[----:B------:R0:W1:Y:S02]  /*1fd0*/  SHFL.BFLY PT, R35, R34, 0x4, 0x1f ;  /* 0x0c801f0022237f89 */ /* 0x00006400000e0000 */
.L_x_1193:
[----:B--2---:R-:W-:Y:S01]  /*1fe0*/  FSEL R25, R32, R25, P0 ;  /* 0x0000001920197208 */ /* 0x004fe20000000000 */
[----:B------:R-:W-:Y:S05]  /*1ff0*/  BRA.DIV ~URZ, `(.L_x_1170) ;  /* 0x000013627f007947 */ /* 0x000fea000b800000 */
[----:B------:R-:W-:Y:S01]  /*2000*/  SEL R26, R27, R26, P0 ;  /* 0x0000001a1b1a7207 */ /* 0x000fe20000000000 */
[----:B------:R2:W3:Y:S04]  /*2010*/  SHFL.BFLY PT, R32, R25, 0x4, 0x1f ;  /* 0x0c801f0019207f89 */ /* 0x0004e800000e0000 */
[----:B------:R2:W4:Y:S02]  /*2020*/  SHFL.BFLY PT, R27, R26, 0x4, 0x1f ;  /* 0x0c801f001a1b7f89 */ /* 0x00052400000e0000 */
.L_x_1194:
        /* <DEDUP_REMOVED lines=12> */
.L_x_1195:
[----:B-1----:R-:W-:-:S13]  /*20f0*/  FSETP.GEU.FTZ.AND P1, PT, R34, R25, PT ;  /* 0x000000192200720b */ /* 0x002fda0003f3e000 */
[----:B------:R-:W-:-:S04]  /*2100*/  @P1 FSETP.NEU.FTZ.AND P2, PT, R34, R25, PT ;  /* 0x000000192200120b */ /* 0x000fc80003f5d000 */
[----:B---3--:R-:W-:-:S13]  /*2110*/  @P1 ISETP.LT.AND P0, PT, R26, R35, !P2 ;  /* 0x000000231a00120c */ /* 0x008fda0005701270 */
[----:B------:R-:W-:Y:S01]  /*2120*/  FSEL R25, R25, R34, P0 ;  /* 0x0000002219197208 */ /* 0x000fe20000000000 */
[----:B------:R-:W-:Y:S05]  /*2130*/  BRA.DIV ~URZ, `(.L_x_1172) ;  /* 0x000014a27f007947 */ /* 0x000fea000b800000 */
[----:B0-----:R0:W1:Y:S02]  /*2140*/  SHFL.BFLY PT, R34, R25, 0x1, 0x1f ;  /* 0x0c201f0019227f89 */ /* 0x00106400000e0000 */
.L_x_1196:
[----:B--2---:R-:W-:Y:S01]  /*2150*/  FSEL R27, R27, R32, P0 ;  /* 0x000000201b1b7208 */ /* 0x004fe20000000000 */
[----:B------:R-:W-:Y:S05]  /*2160*/  BRA.DIV ~URZ, `(.L_x_1173) ;  /* 0x000014f27f007947 */ /* 0x000fea000b800000 */
[----:B------:R-:W-:Y:S02]  /*2170*/  SEL R35, R26, R35, P0 ;  /* 0x000000231a237207 */ /* 0x000fe40000000000 */
[----:B------:R2:W3:Y:S04]  /*2180*/  SHFL.BFLY PT, R26, R27, 0x1, 0x1f ;  /* 0x0c201f001b1a7f89 */ /* 0x0004e800000e0000 */
[----:B------:R2:W4:Y:S02]  /*2190*/  SHFL.BFLY PT, R21, R35, 0x1, 0x1f ;  /* 0x0c201f0023157f89 */ /* 0x00052400000e0000 */
.L_x_1197:
        /* <DEDUP_REMOVED lines=26> */
.L_x_1175:
[----:B------:R-:W-:Y:S05]  /*2340*/  BSYNC B1 ;  /* 0x0000000000017941 */ /* 0x000fea0003800000 */
.L_x_1174:
        /* <DEDUP_REMOVED lines=20> */
.L_x_1177:
[----:B------:R-:W-:Y:S05]  /*2490*/  BSYNC B1 ;  /* 0x0000000000017941 */ /* 0x000fea0003800000 */
.L_x_1176:
[----:B0-----:R-:W-:Y:S05]  /*24a0*/  BRA `(.L_x_1178) ;  /* 0xfffff4e000007947 */ /* 0x001fea000383ffff */
.L_x_1162:
[----:B------:R-:W-:Y:S05]  /*24b0*/  BSYNC B0 ;  /* 0x0000000000007941 */ /* 0x000fea0003800000 */
.L_x_1150:
        /* <DEDUP_REMOVED lines=19> */
.L_x_1180:
        /* <DEDUP_REMOVED lines=20> */
.L_x_1179:
        /* <DEDUP_REMOVED lines=11> */
.L_x_1181:
        /* <DEDUP_REMOVED lines=11> */
.L_x_1152:
[----:B------:R-:W-:Y:S01]  /*2890*/  IMAD.MOV.U32 R23, RZ, RZ, R34 ;  /* 0x000000ffff177224 */ /* 0x000fe200078e0022 */
[----:B------:R-:W-:Y:S01]  /*28a0*/  MOV R24, 0x28f0 ;  /* 0x000028f000187802 */ /* 0x000fe20000000f00 */
[----:B------:R-:W-:Y:S02]  /*28b0*/  IMAD.MOV.U32 R22, RZ, RZ, 0x10 ;  /* 0x00000010ff167424 */ /* 0x000fe400078e00ff */
[----:B------:R-:W-:Y:S02]  /*28c0*/  IMAD.MOV.U32 R21, RZ, RZ, 0x1f ;  /* 0x0000001fff157424 */ /* 0x000fe400078e00ff */
[----:B------:R-:W-:Y:S02]  /*28d0*/  IMAD.MOV.U32 R20, RZ, RZ, -0x1 ;  /* 0xffffffffff147424 */ /* 0x000fe400078e00ff */
[----:B------:R-:W-:Y:S05]  /*28e0*/  CALL.REL.NOINC `($__internal_22_$__cuda_sm70_shflsync_bfly_p) ;  /* 0x00000e6000007944 */ /* 0x000fea0003c00000 */
[----:B-1----:R-:W-:Y:S01]  /*28f0*/  IMAD.MOV.U32 R25, RZ, RZ, R21 ;  /* 0x000000ffff197224 */ /* 0x002fe200078e0015 */
[----:B0-----:R-:W-:Y:S05]  /*2900*/  BRA `(.L_x_1182) ;  /* 0xffffea4000007947 */ /* 0x001fea000383ffff */
.L_x_1153:
[----:B------:R-:W-:Y:S01]  /*2910*/  IMAD.MOV.U32 R23, RZ, RZ, R35 ;  /* 0x000000ffff177224 */ /* 0x000fe200078e0023 */
[----:B------:R-:W-:Y:S01]  /*2920*/  MOV R24, 0x2970 ;  /* 0x0000297000187802 */ /* 0x000fe20000000f00 */
[----:B------:R-:W-:Y:S02]  /*2930*/  IMAD.MOV.U32 R22, RZ, RZ, 0x10 ;  /* 0x00000010ff167424 */ /* 0x000fe400078e00ff */
[----:B------:R-:W-:-:S02]  /*2940*/  IMAD.MOV.U32 R21, RZ, RZ, 0x1f ;  /* 0x0000001fff157424 */ /* 0x000fc400078e00ff */
[----:B------:R-:W-:Y:S02]  /*2950*/  IMAD.MOV.U32 R20, RZ, RZ, -0x1 ;  /* 0xffffffffff147424 */ /* 0x000fe400078e00ff */
[----:B01----:R-:W-:Y:S05]  /*2960*/  CALL.REL.NOINC `($__internal_22_$__cuda_sm70_shflsync_bfly_p) ;  /* 0x00000de000007944 */ /* 0x003fea0003c00000 */
[----:B-1----:R-:W-:Y:S01]  /*2970*/  IMAD.MOV.U32 R32, RZ, RZ, R21 ;  /* 0x000000ffff207224 */ /* 0x002fe200078e0015 */
[----:B------:R-:W-:Y:S01]  /*2980*/  MOV R24, 0x29e0 ;  /* 0x000029e000187802 */ /* 0x000fe20000000f00 */
[----:B0-----:R-:W-:Y:S02]  /*2990*/  IMAD.MOV.U32 R23, RZ, RZ, R27 ;  /* 0x000000ffff177224 */ /* 0x001fe400078e001b */
[----:B------:R-:W-:Y:S02]  /*29a0*/  IMAD.MOV.U32 R22, RZ, RZ, 0x10 ;  /* 0x00000010ff167424 */ /* 0x000fe400078e00ff */
[----:B------:R-:W-:Y:S02]  /*29b0*/  IMAD.MOV.U32 R21, RZ, RZ, 0x1f ;  /* 0x0000001fff157424 */ /* 0x000fe400078e00ff */
[----:B------:R-:W-:Y:S02]  /*29c0*/  IMAD.MOV.U32 R20, RZ, RZ, -0x1 ;  /* 0xffffffffff147424 */ /* 0x000fe400078e00ff */
[----:B------:R-:W-:Y:S05]  /*29d0*/  CALL.REL.NOINC `($__internal_22_$__cuda_sm70_shflsync_bfly_p) ;  /* 0x00000d7000007944 */ /* 0x000fea0003c00000 */
[----:B-1----:R-:W-:Y:S01]  /*29e0*/  IMAD.MOV.U32 R26, RZ, RZ, R21 ;  /* 0x000000ffff1a7224 */ /* 0x002fe200078e0015 */
[----:B0-----:R-:W-:Y:S05]  /*29f0*/  BRA `(.L_x_1183) ;  /* 0xffffe98000007947 */ /* 0x001fea000383ffff */
.L_x_1154:
[----:B------:R-:W-:Y:S01]  /*2a00*/  IMAD.MOV.U32 R23, RZ, RZ, R25 ;  /* 0x000000ffff177224 */ /* 0x000fe200078e0019 */
[----:B------:R-:W-:Y:S01]  /*2a10*/  MOV R24, 0x2a60 ;  /* 0x00002a6000187802 */ /* 0x000fe20000000f00 */
[----:B------:R-:W-:-:S02]  /*2a20*/  IMAD.MOV.U32 R22, RZ, RZ, 0x8 ;  /* 0x00000008ff167424 */ /* 0x000fc400078e00ff */
[----:B------:R-:W-:Y:S02]  /*2a30*/  IMAD.MOV.U32 R21, RZ, RZ, 0x1f ;  /* 0x0000001fff157424 */ /* 0x000fe400078e00ff */
[----:B------:R-:W-:Y:S02]  /*2a40*/  IMAD.MOV.U32 R20, RZ, RZ, -0x1 ;  /* 0xffffffffff147424 */ /* 0x000fe400078e00ff */
[----:B0-23--:R-:W-:Y:S05]  /*2a50*/  CALL.REL.NOINC `($__internal_22_$__cuda_sm70_shflsync_bfly_p) ;  /* 0x00000cf000007944 */ /* 0x00dfea0003c00000 */
[----:B------:R-:W-:Y:S01]  /*2a60*/  FSEL R32, R32, R35, P1 ;  /* 0x0000002320207208 */ /* 0x000fe20000800000 */
[----:B-1----:R-:W-:Y:S01]  /*2a70*/  IMAD.MOV.U32 R34, RZ, RZ, R21 ;  /* 0x000000ffff227224 */ /* 0x002fe200078e0015 */
[----:B------:R-:W-:Y:S01]  /*2a80*/  MOV R24, 0x2ae0 ;  /* 0x00002ae000187802 */ /* 0x000fe20000000f00 */
[----:B0-----:R-:W-:Y:S02]  /*2a90*/  IMAD.MOV.U32 R22, RZ, RZ, 0x8 ;  /* 0x00000008ff167424 */ /* 0x001fe400078e00ff */
[----:B------:R-:W-:Y:S02]  /*2aa0*/  IMAD.MOV.U32 R21, RZ, RZ, 0x1f ;  /* 0x0000001fff157424 */ /* 0x000fe400078e00ff */
[----:B------:R-:W-:Y:S02]  /*2ab0*/  IMAD.MOV.U32 R20, RZ, RZ, -0x1 ;  /* 0xffffffffff147424 */ /* 0x000fe400078e00ff */
[----:B------:R-:W-:-:S02]  /*2ac0*/  IMAD.MOV.U32 R23, RZ, RZ, R32 ;  /* 0x000000ffff177224 */ /* 0x000fc400078e0020 */
[----:B------:R-:W-:Y:S05]  /*2ad0*/  CALL.REL.NOINC `($__internal_22_$__cuda_sm70_shflsync_bfly_p) ;  /* 0x00000c7000007944 */ /* 0x000fea0003c00000 */
[----:B------:R-:W-:Y:S01]  /*2ae0*/  SEL R26, R26, R27, P1 ;  /* 0x0000001b1a1a7207 */ /* 0x000fe20000800000 */
[----:B-1----:R-:W-:Y:S01]  /*2af0*/  IMAD.MOV.U32 R35, RZ, RZ, R21 ;  /* 0x000000ffff237224 */ /* 0x002fe200078e0015 */
[----:B------:R-:W-:Y:S01]  /*2b00*/  MOV R24, 0x2b60 ;  /* 0x00002b6000187802 */ /* 0x000fe20000000f00 */
[----:B0-----:R-:W-:-:S02]  /*2b10*/  IMAD.MOV.U32 R22, RZ, RZ, 0x8 ;  /* 0x00000008ff167424 */ /* 0x001fc400078e00ff */
[----:B------:R-:W-:Y:S02]  /*2b20*/  IMAD.MOV.U32 R21, RZ, RZ, 0x1f ;  /* 0x0000001fff157424 */ /* 0x000fe400078e00ff */
[----:B------:R-:W-:Y:S02]  /*2b30*/  IMAD.MOV.U32 R20, RZ, RZ, -0x1 ;  /* 0xffffffffff147424 */ /* 0x000fe400078e00ff */
[----:B------:R-:W-:Y:S02]  /*2b40*/  IMAD.MOV.U32 R23, RZ, RZ, R26 ;  /* 0x000000ffff177224 */ /* 0x000fe400078e001a */
[----:B------:R-:W-:Y:S05]  /*2b50*/  CALL.REL.NOINC `($__internal_22_$__cuda_sm70_shflsync_bfly_p) ;  /* 0x00000bf000007944 */ /* 0x000fea0003c00000 */
[----:B-1----:R-:W-:Y:S01]  /*2b60*/  IMAD.MOV.U32 R27, RZ, RZ, R21 ;  /* 0x000000ffff1b7224 */ /* 0x002fe200078e0015 */
[----:B0-----:R-:W-:Y:S05]  /*2b70*/  BRA `(.L_x_1184) ;  /* 0xffffe8c000007947 */ /* 0x001fea000383ffff */
.L_x_1155:
[----:B------:R-:W-:Y:S01]  /*2b80*/  IMAD.MOV.U32 R23, RZ, RZ, R25 ;  /* 0x000000ffff177224 */ /* 0x000fe200078e0019 */
[----:B------:R-:W-:Y:S01]  /*2b90*/  MOV R24, 0x2be0 ;  /* 0x00002be000187802 */ /* 0x000fe20000000f00 */
[----:B------:R-:W-:Y:S02]  /*2ba0*/  IMAD.MOV.U32 R22, RZ, RZ, 0x4 ;  /* 0x00000004ff167424 */ /* 0x000fe400078e00ff */
[----:B------:R-:W-:Y:S02]  /*2bb0*/  IMAD.MOV.U32 R21, RZ, RZ, 0x1f ;  /* 0x0000001fff157424 */ /* 0x000fe400078e00ff */
[----:B------:R-:W-:-:S02]  /*2bc0*/  IMAD.MOV.U32 R20, RZ, RZ, -0x1 ;  /* 0xffffffffff147424 */ /* 0x000fc400078e00ff */
[----:B--2---:R-:W-:Y:S05]  /*2bd0*/  CALL.REL.NOINC `($__internal_22_$__cuda_sm70_shflsync_bfly_p) ;  /* 0x00000b7000007944 */ /* 0x004fea0003c00000 */
[----:B-1----:R-:W-:Y:S01]  /*2be0*/  IMAD.MOV.U32 R34, RZ, RZ, R21 ;  /* 0x000000ffff227224 */ /* 0x002fe200078e0015 */
[----:B0-----:R-:W-:Y:S05]  /*2bf0*/  BRA `(.L_x_1185) ;  /* 0xffffe8a000007947 */ /* 0x001fea000383ffff */
.L_x_1156:
[----:B------:R-:W-:Y:S01]  /*2c00*/  IMAD.MOV.U32 R23, RZ, RZ, R35 ;  /* 0x000000ffff177224 */ /* 0x000fe200078e0023 */
[----:B------:R-:W-:Y:S01]  /*2c10*/  MOV R24, 0x2c60 ;  /* 0x00002c6000187802 */ /* 0x000fe20000000f00 */
[----:B------:R-:W-:-:S02]  /*2c20*/  IMAD.MOV.U32 R22, RZ, RZ, 0x4 ;  /* 0x00000004ff167424 */ /* 0x000fc400078e00ff */
[----:B------:R-:W-:Y:S02]  /*2c30*/  IMAD.MOV.U32 R21, RZ, RZ, 0x1f ;  /* 0x0000001fff157424 */ /* 0x000fe400078e00ff */
[----:B------:R-:W-:Y:S02]  /*2c40*/  IMAD.MOV.U32 R20, RZ, RZ, -0x1 ;  /* 0xffffffffff147424 */ /* 0x000fe400078e00ff */
[----:B01----:R-:W-:Y:S05]  /*2c50*/  CALL.REL.NOINC `($__internal_22_$__cuda_sm70_shflsync_bfly_p) ;  /* 0x00000af000007944 */ /* 0x003fea0003c00000 */
[----:B------:R-:W-:Y:S01]  /*2c60*/  SEL R27, R27, R26, P0 ;  /* 0x0000001a1b1b7207 */ /* 0x000fe20000000000 */
[----:B-1----:R-:W-:Y:S01]  /*2c70*/  IMAD.MOV.U32 R26, RZ, RZ, R21 ;  /* 0x000000ffff1a7224 */ /* 0x002fe200078e0015 */
[----:B------:R-:W-:Y:S01]  /*2c80*/  MOV R24, 0x2ce0 ;  /* 0x00002ce000187802 */ /* 0x000fe20000000f00 */
[----:B0-----:R-:W-:Y:S02]  /*2c90*/  IMAD.MOV.U32 R22, RZ, RZ, 0x4 ;  /* 0x00000004ff167424 */ /* 0x001fe400078e00ff */
[----:B------:R-:W-:Y:S02]  /*2ca0*/  IMAD.MOV.U32 R21, RZ, RZ, 0x1f ;  /* 0x0000001fff157424 */ /* 0x000fe400078e00ff */
[----:B------:R-:W-:Y:S02]  /*2cb0*/  IMAD.MOV.U32 R20, RZ, RZ, -0x1 ;  /* 0xffffffffff147424 */ /* 0x000fe400078e00ff */
[----:B------:R-:W-:-:S02]  /*2cc0*/  IMAD.MOV.U32 R23, RZ, RZ, R27 ;  /* 0x000000ffff177224 */ /* 0x000fc400078e001b */
[----:B------:R-:W-:Y:S05]  /*2cd0*/  CALL.REL.NOINC `($__internal_22_$__cuda_sm70_shflsync_bfly_p) ;  /* 0x00000a7000007944 */ /* 0x000fea0003c00000 */
[----:B-1----:R-:W-:Y:S01]  /*2ce0*/  IMAD.MOV.U32 R32, RZ, RZ, R21 ;  /* 0x000000ffff207224 */ /* 0x002fe200078e0015 */
[----:B0-----:R-:W-:Y:S05]  /*2cf0*/  BRA `(.L_x_1186) ;  /* 0xffffe7f000007947 */ /* 0x001fea000383ffff */
.L_x_1157:
[----:B------:R-:W-:Y:S01]  /*2d00*/  IMAD.MOV.U32 R23, RZ, RZ, R25 ;  /* 0x000000ffff177224 */ /* 0x000fe200078e0019 */
[----:B------:R-:W-:Y:S01]  /*2d10*/  MOV R24, 0x2d60 ;  /* 0x00002d6000187802 */ /* 0x000fe20000000f00 */
[----:B------:R-:W-:-:S02]  /*2d20*/  IMAD.MOV.U32 R22, RZ, RZ, 0x2 ;  /* 0x00000002ff167424 */ /* 0x000fc400078e00ff */
[----:B------:R-:W-:Y:S02]  /*2d30*/  IMAD.MOV.U32 R21, RZ, RZ, 0x1f ;  /* 0x0000001fff157424 */ /* 0x000fe400078e00ff */
[----:B------:R-:W-:Y:S02]  /*2d40*/  IMAD.MOV.U32 R20, RZ, RZ, -0x1 ;  /* 0xffffffffff147424 */ /* 0x000fe400078e00ff */
[----:B--23--:R-:W-:Y:S05]  /*2d50*/  CALL.REL.NOINC `($__internal_22_$__cuda_sm70_shflsync_bfly_p) ;  /* 0x000009f000007944 */ /* 0x00cfea0003c00000 */
        /* <DEDUP_REMOVED lines=18> */
.L_x_1158:
        /* <DEDUP_REMOVED lines=8> */
.L_x_1159:
        /* <DEDUP_REMOVED lines=14> */
[----:B01----:R-:W-:Y:S05]  /*2fe0*/  BRA `(.L_x_1189) ;  /* 0xffffe67000007947 */ /* 0x003fea000383ffff */
.L_x_1166:
[----:B------:R-:W-:Y:S01]  /*2ff0*/  IMAD.MOV.U32 R23, RZ, RZ, R35 ;  /* 0x000000ffff177224 */ /* 0x000fe200078e0023 */
[----:B------:R-:W-:Y:S01]  /*3000*/  MOV R24, 0x3050 ;  /* 0x0000305000187802 */ /* 0x000fe20000000f00 */
[----:B------:R-:W-:-:S02]  /*3010*/  IMAD.MOV.U32 R22, RZ, RZ, 0x10 ;  /* 0x00000010ff167424 */ /* 0x000fc400078e00ff */
[----:B------:R-:W-:Y:S02]  /*3020*/  IMAD.MOV.U32 R21, RZ, RZ, 0x1f ;  /* 0x0000001fff157424 */ /* 0x000fe400078e00ff */
[----:B------:R-:W-:Y:S02]  /*3030*/  IMAD.MOV.U32 R20, RZ, RZ, -0x1 ;  /* 0xffffffffff147424 */ /* 0x000fe400078e00ff */
[----:B------:R-:W-:Y:S05]  /*3040*/  CALL.REL.NOINC `($__internal_22_$__cuda_sm70_shflsync_bfly_p) ;  /* 0x0000070000007944 */ /* 0x000fea0003c00000 */
[----:B-1----:R-:W-:Y:S01]  /*3050*/  IMAD.MOV.U32 R34, RZ, RZ, R21 ;  /* 0x000000ffff227224 */ /* 0x002fe200078e0015 */
[----:B0-----:R-:W-:Y:S05]  /*3060*/  BRA `(.L_x_1190) ;  /* 0xffffee2000007947 */ /* 0x001fea000383ffff */
.L_x_1167:
[----:B------:R-:W-:Y:S01]  /*3070*/  IMAD.MOV.U32 R23, RZ, RZ, R32 ;  /* 0x000000ffff177224 */ /* 0x000fe200078e0020 */
[----:B------:R-:W-:Y:S01]  /*3080*/  MOV R24, 0x30d0 ;  /* 0x000030d000187802 */ /* 0x000fe20000000f00 */
[----:B------:R-:W-:Y:S02]  /*3090*/  IMAD.MOV.U32 R22, RZ, RZ, 0x10 ;  /* 0x00000010ff167424 */ /* 0x000fe400078e00ff */
[----:B------:R-:W-:Y:S02]  /*30a0*/  IMAD.MOV.U32 R21, RZ, RZ, 0x1f ;  /* 0x0000001fff157424 */ /* 0x000fe400078e00ff */
[----:B------:R-:W-:Y:S02]  /*30b0*/  IMAD.MOV.U32 R20, RZ, RZ, -0x1 ;  /* 0xffffffffff147424 */ /* 0x000fe400078e00ff */
[----:B01----:R-:W-:Y:S05]  /*30c0*/  CALL.REL.NOINC `($__internal_22_$__cuda_sm70_shflsync_bfly_p) ;  /* 0x0000068000007944 */ /* 0x003fea0003c00000 */
[----:B-1----:R-:W-:Y:S01]  /*30d0*/  IMAD.MOV.U32 R25, RZ, RZ, R21 ;  /* 0x000000ffff197224 */ /* 0x002fe200078e0015 */
[----:B------:R-:W-:Y:S01]  /*30e0*/  MOV R24, 0x3140 ;  /* 0x0000314000187802 */ /* 0x000fe20000000f00 */
[----:B0-----:R-:W-:-:S02]  /*30f0*/  IMAD.MOV.U32 R23, RZ, RZ, R27 ;  /* 0x000000ffff177224 */ /* 0x001fc400078e001b */
[----:B------:R-:W-:Y:S02]  /*3100*/  IMAD.MOV.U32 R22, RZ, RZ, 0x10 ;  /* 0x00000010ff167424 */ /* 0x000fe400078e00ff */
[----:B------:R-:W-:Y:S02]  /*3110*/  IMAD.MOV.U32 R21, RZ, RZ, 0x1f ;  /* 0x0000001fff157424 */ /* 0x000fe400078e00ff */
[----:B------:R-:W-:Y:S02]  /*3120*/  IMAD.MOV.U32 R20, RZ, RZ, -0x1 ;  /* 0xffffffffff147424 */ /* 0x000fe400078e00ff */
[----:B------:R-:W-:Y:S05]  /*3130*/  CALL.REL.NOINC `($__internal_22_$__cuda_sm70_shflsync_bfly_p) ;  /* 0x0000061000007944 */ /* 0x000fea0003c00000 */
[----:B-1----:R-:W-:Y:S01]  /*3140*/  IMAD.MOV.U32 R26, RZ, RZ, R21 ;  /* 0x000000ffff1a7224 */ /* 0x002fe200078e0015 */
[----:B0-----:R-:W-:Y:S05]  /*3150*/  BRA `(.L_x_1191) ;  /* 0xffffed6000007947 */ /* 0x001fea000383ffff */
.L_x_1168:
[----:B------:R-:W-:Y:S01]  /*3160*/  IMAD.MOV.U32 R23, RZ, RZ, R34 ;  /* 0x000000ffff177224 */ /* 0x000fe200078e0022 */
[----:B------:R-:W-:Y:S01]  /*3170*/  MOV R24, 0x31c0 ;  /* 0x000031c000187802 */ /* 0x000fe20000000f00 */
[----:B------:R-:W-:Y:S02]  /*3180*/  IMAD.MOV.U32 R22, RZ, RZ, 0x8 ;  /* 0x00000008ff167424 */ /* 0x000fe400078e00ff */
[----:B------:R-:W-:Y:S02]  /*3190*/  IMAD.MOV.U32 R21, RZ, RZ, 0x1f ;  /* 0x0000001fff157424 */ /* 0x000fe400078e00ff */
[----:B------:R-:W-:-:S02]  /*31a0*/  IMAD.MOV.U32 R20, RZ, RZ, -0x1 ;  /* 0xffffffffff147424 */ /* 0x000fc400078e00ff */
[----:B0-23--:R-:W-:Y:S05]  /*31b0*/  CALL.REL.NOINC `($__internal_22_$__cuda_sm70_shflsync_bfly_p) ;  /* 0x0000059000007944 */ /* 0x00dfea0003c00000 */
[----:B------:R-:W-:Y:S01]  /*31c0*/  FSEL R25, R25, R32, P1 ;  /* 0x0000002019197208 */ /* 0x000fe20000800000 */
[----:B-1----:R-:W-:Y:S01]  /*31d0*/  IMAD.MOV.U32 R35, RZ, RZ, R21 ;  /* 0x000000ffff237224 */ /* 0x002fe200078e0015 */
[----:B------:R-:W-:Y:S01]  /*31e0*/  MOV R24, 0x3240 ;  /* 0x0000324000187802 */ /* 0x000fe20000000f00 */
[----:B0-----:R-:W-:-:S02]  /*31f0*/  IMAD.MOV.U32 R22, RZ, RZ, 0x8 ;  /* 0x00000008ff167424 */ /* 0x001fc400078e00ff */
[----:B------:R-:W-:Y:S02]  /*3200*/  IMAD.MOV.U32 R21, RZ, RZ, 0x1f ;  /* 0x0000001fff157424 */ /* 0x000fe400078e00ff */
[----:B------:R-:W-:Y:S02]  /*3210*/  IMAD.MOV.U32 R20, RZ, RZ, -0x1 ;  /* 0xffffffffff147424 */ /* 0x000fe400078e00ff */
[----:B------:R-:W-:Y:S02]  /*3220*/  IMAD.MOV.U32 R23, RZ, RZ, R25 ;  /* 0x000000ffff177224 */ /* 0x000fe400078e0019 */
[----:B------:R-:W-:Y:S05]  /*3230*/  CALL.REL.NOINC `($__internal_22_$__cuda_sm70_shflsync_bfly_p) ;  /* 0x0000051000007944 */ /* 0x000fea0003c00000 */
[----:B------:R-:W-:Y:S01]  /*3240*/  SEL R26, R26, R27, P1 ;  /* 0x0000001b1a1a7207 */ /* 0x000fe20000800000 */
[----:B-1----:R-:W-:Y:S01]  /*3250*/  IMAD.MOV.U32 R32, RZ, RZ, R21 ;  /* 0x000000ffff207224 */ /* 0x002fe200078e0015 */
[----:B------:R-:W-:Y:S01]  /*3260*/  MOV R24, 0x32c0 ;  /* 0x000032c000187802 */ /* 0x000fe20000000f00 */
[----:B0-----:R-:W-:Y:S02]  /*3270*/  IMAD.MOV.U32 R22, RZ, RZ, 0x8 ;  /* 0x00000008ff167424 */ /* 0x001fe400078e00ff */
[----:B------:R-:W-:Y:S02]  /*3280*/  IMAD.MOV.U32 R21, RZ, RZ, 0x1f ;  /* 0x0000001fff157424 */ /* 0x000fe400078e00ff */
[----:B------:R-:W-:-:S02]  /*3290*/  IMAD.MOV.U32 R20, RZ, RZ, -0x1 ;  /* 0xffffffffff147424 */ /* 0x000fc400078e00ff */
[----:B------:R-:W-:Y:S02]  /*32a0*/  IMAD.MOV.U32 R23, RZ, RZ, R26 ;  /* 0x000000ffff177224 */ /* 0x000fe400078e001a */
[----:B------:R-:W-:Y:S05]  /*32b0*/  CALL.REL.NOINC `($__internal_22_$__cuda_sm70_shflsync_bfly_p) ;  /* 0x0000049000007944 */ /* 0x000fea0003c00000 */
[----:B-1----:R-:W-:Y:S01]  /*32c0*/  IMAD.MOV.U32 R27, RZ, RZ, R21 ;  /* 0x000000ffff1b7224 */ /* 0x002fe200078e0015 */
[----:B0-----:R-:W-:Y:S05]  /*32d0*/  BRA `(.L_x_1192) ;  /* 0xffffeca000007947 */ /* 0x001fea000383ffff */
.L_x_1169:
[----:B------:R-:W-:Y:S01]  /*32e0*/  IMAD.MOV.U32 R23, RZ, RZ, R34 ;  /* 0x000000ffff177224 */ /* 0x000fe200078e0022 */
[----:B------:R-:W-:Y:S01]  /*32f0*/  MOV R24, 0x3340 ;  /* 0x0000334000187802 */ /* 0x000fe20000000f00 */
[----:B------:R-:W-:Y:S02]  /*3300*/  IMAD.MOV.U32 R22, RZ, RZ, 0x4 ;  /* 0x00000004ff167424 */ /* 0x000fe400078e00ff */
[----:B------:R-:W-:Y:S02]  /*3310*/  IMAD.MOV.U32 R21, RZ, RZ, 0x1f ;  /* 0x0000001fff157424 */ /* 0x000fe400078e00ff */
[----:B------:R-:W-:Y:S02]  /*3320*/  IMAD.MOV.U32 R20, RZ, RZ, -0x1 ;  /* 0xffffffffff147424 */ /* 0x000fe400078e00ff */
[----:B--2---:R-:W-:Y:S05]  /*3330*/  CALL.REL.NOINC `($__internal_22_$__cuda_sm70_shflsync_bfly_p) ;  /* 0x0000041000007944 */ /* 0x004fea0003c00000 */
[----:B-1----:R-:W-:Y:S01]  /*3340*/  IMAD.MOV.U32 R35, RZ, RZ, R21 ;  /* 0x000000ffff237224 */ /* 0x002fe200078e0015 */
[----:B0-----:R-:W-:Y:S05]  /*3350*/  BRA `(.L_x_1193) ;  /* 0xffffec8000007947 */ /* 0x001fea000383ffff */
.L_x_1170:
        /* <DEDUP_REMOVED lines=16> */
.L_x_1171:
        /* <DEDUP_REMOVED lines=24> */
.L_x_1172:
[----:B------:R-:W-:Y:S01]  /*35e0*/  IMAD.MOV.U32 R23, RZ, RZ, R25 ;  /* 0x000000ffff177224 */ /* 0x000fe200078e0019 */
[----:B------:R-:W-:Y:S01]  /*35f0*/  MOV R24, 0x3640 ;  /* 0x0000364000187802 */ /* 0x000fe20000000f00 */
[----:B------:R-:W-:Y:S02]  /*3600*/  IMAD.MOV.U32 R22, RZ, RZ, 0x1 ;  /* 0x00000001ff167424 */ /* 0x000fe400078e00ff */
[----:B------:R-:W-:Y:S02]  /*3610*/  IMAD.MOV.U32 R21, RZ, RZ, 0x1f ;  /* 0x0000001fff157424 */ /* 0x000fe400078e00ff */
[----:B------:R-:W-:-:S02]  /*3620*/  IMAD.MOV.U32 R20, RZ, RZ, -0x1 ;  /* 0xffffffffff147424 */ /* 0x000fc400078e00ff */
[----:B0-2---:R-:W-:Y:S05]  /*3630*/  CALL.REL.NOINC `($__internal_22_$__cuda_sm70_shflsync_bfly_p) ;  /* 0x0000011000007944 */ /* 0x005fea0003c00000 */
[----:B-1----:R-:W-:Y:S01]  /*3640*/  IMAD.MOV.U32 R34, RZ, RZ, R21 ;  /* 0x000000ffff227224 */ /* 0x002fe200078e0015 */
[----:B0-----:R-:W-:Y:S05]  /*3650*/  BRA `(.L_x_1196) ;  /* 0xffffeaf000007947 */ /* 0x001fea000383ffff */
.L_x_1173:
        /* <DEDUP_REMOVED lines=15> */
        .weak           $__internal_22_$__cuda_sm70_shflsync_bfly_p
        .type           $__internal_22_$__cuda_sm70_shflsync_bfly_p,@function
        .size           $__internal_22_$__cuda_sm70_shflsync_bfly_p,(.L_x_10966 - $__internal_22_$__cuda_sm70_shflsync_bfly_p)
$__internal_22_$__cuda_sm70_shflsync_bfly_p:
[----:B------:R-:W-:Y:S01]  /*3750*/  IMAD.MOV.U32 R36, RZ, RZ, R24 ;  /* 0x000000ffff247224 */ /* 0x000fe200078e0018 */
[----:B------:R-:W-:Y:S04]  /*3760*/  WARPSYNC R20 ;  /* 0x0000001400007348 */ /* 0x000fe80003800000 */
[----:B------:R-:W-:Y:S01]  /*3770*/  IMAD.MOV.U32 R37, RZ, RZ, 0x0 ;  /* 0x00000000ff257424 */ /* 0x000fe200078e00ff */
[----:B------:R0:W1:Y:S03]  /*3780*/  SHFL.BFLY PT, R21, R23, R22, R21 ;  /* 0x0c00001617157389 */ /* 0x00006600000e0015 */
[----:B------:R-:W-:Y:S05]  /*3790*/  RET.REL.NODEC R36 `(_ZN4vllm3moe10topkGatingILi18ELi576ELi4ELi4ELi32Ei13__nv_bfloat16LNS0_11ScoringFuncE1EEEvPKT5_PKbPfiPT4_PiiiibPKf) ;  /* 0xffffc86024007950 */ /* 0x000fea0003c3ffff */
.L_x_1198:
        /* <DEDUP_REMOVED lines=14> */
.L_x_10966:


//--------------------- .text._ZN4vllm3moe10topkGatingILi14ELi448ELi4ELi4ELi32Ei13__nv_bfloat16LNS0_11ScoringFuncE1EEEvPKT5_PKbPfiPT4_PiiiibPKf --------------------------
	.section	.text._ZN4vllm3moe10topkGatingILi14ELi448ELi4ELi4ELi32Ei13__nv_bfloat16LNS0_11ScoringFuncE1EEEvPKT5_PKbPfiPT4_PiiiibPKf,"ax",@progbits
	.sectioninfo	@"SHI_REGISTERS=40"
	.align	128
        .global         _ZN4vllm3moe10topkGatingILi14ELi448ELi4ELi4ELi32Ei13__nv_bfloat16LNS0_11ScoringFuncE1EEEvPKT5_PKbPfiPT4_PiiiibPKf
        .type           _ZN4vllm3moe10topkGatingILi14ELi448ELi4ELi4ELi32Ei13__nv_bfloat16LNS0_11ScoringFuncE1EEEvPKT5_PKbPfiPT4_PiiiibPKf,@function
        .size           _ZN4vllm3moe10topkGatingILi14ELi448ELi4ELi4ELi32Ei13__nv_bfloat16LNS0_11ScoringFuncE1EEEvPKT5_PKbPfiPT4_PiiiibPKf,(.L_x_10967 - _ZN4vllm3moe10topkGatingILi14ELi448ELi4ELi4ELi32Ei13__nv_bfloat16LNS0_11ScoringFuncE1EEEvPKT5_PKbPfiPT4_PiiiibPKf)
        .other          _ZN4vllm3moe10topkGatingILi14ELi448ELi4ELi4ELi32Ei13__nv_bfloat16LNS0_11ScoringFuncE1EEEvPKT5_PKbPfiPT4_PiiiibPKf,@"STO_CUDA_ENTRY STV_DEFAULT"
_ZN4vllm3moe10topkGatingILi14ELi448ELi4ELi4ELi32Ei13__nv_bfloat16LNS0_11ScoringFuncE1EEEvPKT5_PKbPfiPT4_PiiiibPKf:
.text._ZN4vllm3moe10topkGatingILi14ELi448ELi4ELi4ELi32Ei13__nv_bfloat16LNS0_11ScoringFuncE1EEEvPKT5_PKbPfiPT4_PiiiibPKf:
        /* <DEDUP_REMOVED lines=171> */
.L_x_1199:
[----:B------:R0:W-:Y:S04]  /*0ab0*/  STL.64 [R1], R2 ;  /* 0x0000000201007387 */ /* 0x0001e80000100a00 */
[----:B------:R0:W-:Y:S04]  /*0ac0*/  STL.64 [R1+0x8], R4 ;  /* 0x0000080401007387 */ /* 0x0001e80000100a00 */
[----:B------:R0:W-:Y:S04]  /*0ad0*/  STL.64 [R1+0x10], R6 ;  /* 0x0000100601007387 */ /* 0x0001e80000100a00 */
[----:B------:R0:W-:Y:S04]  /*0ae0*/  STL.64 [R1+0x18], R8 ;  /* 0x0000180801007387 */ /* 0x0001e80000100a00 */
[----:B------:R0:W-:Y:S04]  /*0af0*/  STL.64 [R1+0x20], R10 ;  /* 0x0000200a01007387 */ /* 0x0001e80000100a00 */
[----:B------:R0:W-:Y:S04]  /*0b00*/  STL.64 [R1+0x28], R12 ;  /* 0x0000280c01007387 */ /* 0x0001e80000100a00 */
[----:B------:R0:W-:Y:S02]  /*0b10*/  STL.64 [R1+0x30], R14 ;  /* 0x0000300e01007387 */ /* 0x0001e40000100a00 */
.L_x_1200:
        /* <DEDUP_REMOVED lines=9> */
.L_x_1216:
        /* <DEDUP_REMOVED lines=62> */
.L_x_1233:
[----:B------:R-:W-:Y:S05]  /*0f90*/  BRA.DIV ~URZ, `(.L_x_1204) ;  /* 0x000014927f007947 */ /* 0x000fea000b800000 */
[----:B------:R2:W3:Y:S04]  /*0fa0*/  SHFL.BFLY PT, R25, R22, 0x10, 0x1f ;  /* 0x0e001f0016197f89 */ /* 0x0004e800000e0000 */
[----:B------:R2:W4:Y:S02]  /*0fb0*/  SHFL.BFLY PT, R24, R23, 0x10, 0x1f ;  /* 0x0e001f0017187f89 */ /* 0x00052400000e0000 */
.L_x_1234:
        /* <DEDUP_REMOVED lines=12> */
.L_x_1235:
[----:B-1----:R-:W-:-:S13]  /*1080*/  FSETP.GEU.FTZ.AND P1, PT, R30, R31, PT ;  /* 0x0000001f1e00720b */ /* 0x002fda0003f3e000 */
[----:B------:R-:W-:-:S04]  /*1090*/  @P1 FSETP.NEU.FTZ.AND P2, PT, R30, R31, PT ;  /* 0x0000001f1e00120b */ /* 0x000fc80003f5d000 */
[----:B---3--:R-:W-:-:S13]  /*10a0*/  @P1 ISETP.LT.AND P0, PT, R24, R23, !P2 ;  /* 0x000000171800120c */ /* 0x008fda0005701270 */
[----:B0-----:R-:W-:Y:S01]  /*10b0*/  FSEL R30, R31, R30, P0 ;  /* 0x0000001e1f1e7208 */ /* 0x001fe20000000000 */
[----:B------:R-:W-:Y:S05]  /*10c0*/  BRA.DIV ~URZ, `(.L_x_1206) ;  /* 0x000015d27f007947 */ /* 0x000fea000b800000 */
[----:B------:R0:W1:Y:S02]  /*10d0*/  SHFL.BFLY PT, R31, R30, 0x4, 0x1f ;  /* 0x0c801f001e1f7f89 */ /* 0x00006400000e0000 */
.L_x_1236:
[----:B--2---:R-:W-:Y:S01]  /*10e0*/  FSEL R22, R25, R22, P0 ;  /* 0x0000001619167208 */ /* 0x004fe20000000000 */
[----:B------:R-:W-:Y:S05]  /*10f0*/  BRA.DIV ~URZ, `(.L_x_1207) ;  /* 0x000016227f007947 */ /* 0x000fea000b800000 */
[----:B------:R-:W-:Y:S01]  /*1100*/  SEL R23, R24, R23, P0 ;  /* 0x0000001718177207 */ /* 0x000fe20000000000 */
[----:B------:R2:W3:Y:S04]  /*1110*/  SHFL.BFLY PT, R25, R22, 0x4, 0x1f ;  /* 0x0c801f0016197f89 */ /* 0x0004e800000e0000 */
[----:B------:R2:W4:Y:S02]  /*1120*/  SHFL.BFLY PT, R24, R23, 0x4, 0x1f ;  /* 0x0c801f0017187f89 */ /* 0x00052400000e0000 */
.L_x_1237:
        /* <DEDUP_REMOVED lines=12> */
.L_x_1238:
[----:B-1----:R-:W-:-:S13]  /*11f0*/  FSETP.GEU.FTZ.AND P1, PT, R30, R25, PT ;  /* 0x000000191e00720b */ /* 0x002fda0003f3e000 */
[----:B------:R-:W-:-:S04]  /*1200*/  @P1 FSETP.NEU.FTZ.AND P2, PT, R30, R25, PT ;  /* 0x000000191e00120b */ /* 0x000fc80003f5d000 */
[----:B---3--:R-:W-:-:S13]  /*1210*/  @P1 ISETP.LT.AND P0, PT, R23, R24, !P2 ;  /* 0x000000181700120c */ /* 0x008fda0005701270 */
[----:B0-----:R-:W-:Y:S01]  /*1220*/  FSEL R30, R25, R30, P0 ;  /* 0x0000001e191e7208 */ /* 0x001fe20000000000 */
[----:B------:R-:W-:Y:S05]  /*1230*/  BRA.DIV ~URZ, `(.L_x_1209) ;  /* 0x000017627f007947 */ /* 0x000fea000b800000 */
[----:B------:R0:W1:Y:S02]  /*1240*/  SHFL.BFLY PT, R25, R30, 0x1, 0x1f ;  /* 0x0c201f001e197f89 */ /* 0x00006400000e0000 */
.L_x_1239:
[----:B--2---:R-:W-:Y:S01]  /*1250*/  FSEL R31, R31, R22, P0 ;  /* 0x000000161f1f7208 */ /* 0x004fe20000000000 */
[----:B------:R-:W-:Y:S05]  /*1260*/  BRA.DIV ~URZ, `(.L_x_1210) ;  /* 0x000017b27f007947 */ /* 0x000fea000b800000 */
[----:B------:R-:W-:Y:S01]  /*1270*/  SEL R21, R23, R24, P0 ;  /* 0x0000001817157207 */ /* 0x000fe20000000000 */
[----:B------:R2:W3:Y:S04]  /*1280*/  SHFL.BFLY PT, R22, R31, 0x1, 0x1f ;  /* 0x0c201f001f167f89 */ /* 0x0004e800000e0000 */
[----:B------:R2:W4:Y:S02]  /*1290*/  SHFL.BFLY PT, R18, R21, 0x1, 0x1f ;  /* 0x0c201f0015127f89 */ /* 0x00052400000e0000 */
.L_x_1240:
        /* <DEDUP_REMOVED lines=27> */
.L_x_1212:
[----:B------:R-:W-:Y:S05]  /*1450*/  BSYNC B1 ;  /* 0x0000000000017941 */ /* 0x000fea0003800000 */
.L_x_1211:
        /* <DEDUP_REMOVED lines=20> */
.L_x_1215:
[----:B------:R-:W-:Y:S05]  /*15a0*/  BSYNC B1 ;  /* 0x0000000000017941 */ /* 0x000fea0003800000 */
.L_x_1214:
[----:B01----:R-:W-:Y:S05]  /*15b0*/  BRA `(.L_x_1216) ;  /* 0xfffff5f000007947 */ /* 0x003fea000383ffff */
.L_x_1202:
[----:B------:R-:W-:Y:S02]  /*15c0*/  IMAD.MOV.U32 R35, RZ, RZ, RZ ;  /* 0x000000ffff237224 */ /* 0x000fe400078e00ff */
.L_x_1229:
        /* <DEDUP_REMOVED lines=62> */
.L_x_1241:
[----:B------:R-:W-:Y:S05]  /*19b0*/  BRA.DIV ~URZ, `(.L_x_1218) ;  /* 0x000011c27f007947 */ /* 0x000fea000b800000 */
[----:B------:R2:W3:Y:S04]  /*19c0*/  SHFL.BFLY PT, R25, R22, 0x10, 0x1f ;  /* 0x0e001f0016197f89 */ /* 0x0004e800000e0000 */
[----:B------:R2:W4:Y:S02]  /*19d0*/  SHFL.BFLY PT, R24, R23, 0x10, 0x1f ;  /* 0x0e001f0017187f89 */ /* 0x00052400000e0000 */
.L_x_1242:
        /* <DEDUP_REMOVED lines=12> */
.L_x_1243:
[----:B-1----:R-:W-:-:S13]  /*1aa0*/  FSETP.GEU.FTZ.AND P1, PT, R30, R31, PT ;  /* 0x0000001f1e00720b */ /* 0x002fda0003f3e000 */
[----:B------:R-:W-:-:S04]  /*1ab0*/  @P1 FSETP.NEU.FTZ.AND P2, PT, R30, R31, PT ;  /* 0x0000001f1e00120b */ /* 0x000fc80003f5d000 */
[----:B---3--:R-:W-:-:S13]  /*1ac0*/  @P1 ISETP.LT.AND P0, PT, R24, R23, !P2 ;  /* 0x000000171800120c */ /* 0x008fda0005701270 */
[----:B0-----:R-:W-:Y:S01]  /*1ad0*/  FSEL R30, R31, R30, P0 ;  /* 0x0000001e1f1e7208 */ /* 0x001fe20000000000 */
[----:B------:R-:W-:Y:S05]  /*1ae0*/  BRA.DIV ~URZ, `(.L_x_1220) ;  /* 0x000013027f007947 */ /* 0x000fea000b800000 */
[----:B------:R0:W1:Y:S02]  /*1af0*/  SHFL.BFLY PT, R31, R30, 0x4, 0x1f ;  /* 0x0c801f001e1f7f89 */ /* 0x00006400000e0000 */
.L_x_1244:
[----:B--2---:R-:W-:Y:S01]  /*1b00*/  FSEL R22, R25, R22, P0 ;  /* 0x0000001619167208 */ /* 0x004fe20000000000 */
[----:B------:R-:W-:Y:S05]  /*1b10*/  BRA.DIV ~URZ, `(.L_x_1221) ;  /* 0x000013527f007947 */ /* 0x000fea000b800000 */
[----:B------:R-:W-:Y:S01]  /*1b20*/  SEL R23, R24, R23, P0 ;  /* 0x0000001718177207 */ /* 0x000fe20000000000 */
[----:B------:R2:W3:Y:S04]  /*1b30*/  SHFL.BFLY PT, R25, R22, 0x4, 0x1f ;  /* 0x0c801f0016197f89 */ /* 0x0004e800000e0000 */
[----:B------:R2:W4:Y:S02]  /*1b40*/  SHFL.BFLY PT, R24, R23, 0x4, 0x1f ;  /* 0x0c801f0017187f89 */ /* 0x00052400000e0000 */
.L_x_1245:
        /* <DEDUP_REMOVED lines=12> */
.L_x_1246:
[----:B-1----:R-:W-:-:S13]  /*1c10*/  FSETP.GEU.FTZ.AND P1, PT, R30, R25, PT ;  /* 0x000000191e00720b */ /* 0x002fda0003f3e000 */
[----:B------:R-:W-:-:S04]  /*1c20*/  @P1 FSETP.NEU.FTZ.AND P2, PT, R30, R25, PT ;  /* 0x000000191e00120b */ /* 0x000fc80003f5d000 */
[----:B---3--:R-:W-:-:S13]  /*1c30*/  @P1 ISETP.LT.AND P0, PT, R23, R24, !P2 ;  /* 0x000000181700120c */ /* 0x008fda0005701270 */
[----:B0-----:R-:W-:Y:S01]  /*1c40*/  FSEL R30, R25, R30, P0 ;  /* 0x0000001e191e7208 */ /* 0x001fe20000000000 */
[----:B------:R-:W-:Y:S05]  /*1c50*/  BRA.DIV ~URZ, `(.L_x_1223) ;  /* 0x000014927f007947 */ /* 0x000fea000b800000 */
[----:B------:R0:W1:Y:S02]  /*1c60*/  SHFL.BFLY PT, R25, R30, 0x1, 0x1f ;  /* 0x0c201f001e197f89 */ /* 0x00006400000e0000 */
.L_x_1247:
[----:B--2---:R-:W-:Y:S01]  /*1c70*/  FSEL R31, R31, R22, P0 ;  /* 0x000000161f1f7208 */ /* 0x004fe20000000000 */
[----:B------:R-:W-:Y:S05]  /*1c80*/  BRA.DIV ~URZ, `(.L_x_1224) ;  /* 0x000014e27f007947 */ /* 0x000fea000b800000 */
[----:B------:R-:W-:Y:S01]  /*1c90*/  SEL R21, R23, R24, P0 ;  /* 0x0000001817157207 */ /* 0x000fe20000000000 */
[----:B------:R2:W3:Y:S04]  /*1ca0*/  SHFL.BFLY PT, R22, R31, 0x1, 0x1f ;  /* 0x0c201f001f167f89 */ /* 0x0004e800000e0000 */
[----:B------:R2:W4:Y:S02]  /*1cb0*/  SHFL.BFLY PT, R18, R21, 0x1, 0x1f ;  /* 0x0c201f0015127f89 */ /* 0x00052400000e0000 */
.L_x_1248:
        /* <DEDUP_REMOVED lines=26> */
.L_x_1226:
[----:B------:R-:W-:Y:S05]  /*1e60*/  BSYNC B1 ;  /* 0x0000000000017941 */ /* 0x000fea0003800000 */
.L_x_1225:
        /* <DEDUP_REMOVED lines=20> */
.L_x_1228:
[----:B------:R-:W-:Y:S05]  /*1fb0*/  BSYNC B1 ;  /* 0x0000000000017941 */ /* 0x000fea0003800000 */
.L_x_1227:
[----:B01----:R-:W-:Y:S05]  /*1fc0*/  BRA `(.L_x_1229) ;  /* 0xfffff60000007947 */ /* 0x003fea000383ffff */
.L_x_1213:
[----:B------:R-:W-:Y:S05]  /*1fd0*/  BSYNC B0 ;  /* 0x0000000000007941 */ /* 0x000fea0003800000 */
.L_x_1201:
        /* <DEDUP_REMOVED lines=19> */
.L_x_1231:
        /* <DEDUP_REMOVED lines=20> */
.L_x_1230:
        /* <DEDUP_REMOVED lines=11> */
.L_x_1232:
        /* <DEDUP_REMOVED lines=11> */
.L_x_1203:
[----:B------:R-:W-:Y:S01]  /*23b0*/  IMAD.MOV.U32 R21, RZ, RZ, R30 ;  /* 0x000000ffff157224 */ /* 0x000fe200078e001e */
[----:B------:R-:W-:Y:S01]  /*23c0*/  MOV R16, 0x2410 ;  /* 0x0000241000107802 */ /* 0x000fe20000000f00 */
[----:B------:R-:W-:Y:S02]  /*23d0*/  IMAD.MOV.U32 R20, RZ, RZ, 0x10 ;  /* 0x00000010ff147424 */ /* 0x000fe400078e00ff */
[----:B------:R-:W-:Y:S02]  /*23e0*/  IMAD.MOV.U32 R19, RZ, RZ, 0x1f ;  /* 0x0000001fff137424 */ /* 0x000fe400078e00ff */
[----:B------:R-:W-:Y:S02]  /*23f0*/  IMAD.MOV.U32 R18, RZ, RZ, -0x1 ;  /* 0xffffffffff127424 */ /* 0x000fe400078e00ff */
[----:B------:R-:W-:Y:S05]  /*2400*/  CALL.REL.NOINC `($__internal_23_$__cuda_sm70_shflsync_bfly_p) ;  /* 0x00000e4000007944 */ /* 0x000fea0003c00000 */
[----:B-1----:R-:W-:Y:S01]  /*2410*/  IMAD.MOV.U32 R31, RZ, RZ, R18 ;  /* 0x000000ffff1f7224 */ /* 0x002fe200078e0012 */
[----:B0-----:R-:W-:Y:S05]  /*2420*/  BRA `(.L_x_1233) ;  /* 0xffffeb6000007947 */ /* 0x001fea000383ffff */
.L_x_1204:
[----:B------:R-:W-:Y:S01]  /*2430*/  IMAD.MOV.U32 R21, RZ, RZ, R22 ;  /* 0x000000ffff157224 */ /* 0x000fe200078e0016 */
[----:B------:R-:W-:Y:S01]  /*2440*/  MOV R16, 0x2490 ;  /* 0x0000249000107802 */ /* 0x000fe20000000f00 */
[----:B------:R-:W-:Y:S02]  /*2450*/  IMAD.MOV.U32 R20, RZ, RZ, 0x10 ;  /* 0x00000010ff147424 */ /* 0x000fe400078e00ff */
[----:B------:R-:W-:-:S02]  /*2460*/  IMAD.MOV.U32 R19, RZ, RZ, 0x1f ;  /* 0x0000001fff137424 */ /* 0x000fc400078e00ff */
[----:B------:R-:W-:Y:S02]  /*2470*/  IMAD.MOV.U32 R18, RZ, RZ, -0x1 ;  /* 0xffffffffff127424 */ /* 0x000fe400078e00ff */
[----:B01----:R-:W-:Y:S05]  /*2480*/  CALL.REL.NOINC `($__internal_23_$__cuda_sm70_shflsync_bfly_p) ;  /* 0x00000dc000007944 */ /* 0x003fea0003c00000 */
[----:B-1----:R-:W-:Y:S01]  /*2490*/  IMAD.MOV.U32 R25, RZ, RZ, R18 ;  /* 0x000000ffff197224 */ /* 0x002fe200078e0012 */
[----:B------:R-:W-:Y:S01]  /*24a0*/  MOV R16, 0x2500 ;  /* 0x0000250000107802 */ /* 0x000fe20000000f00 */
[----:B0-----:R-:W-:Y:S02]  /*24b0*/  IMAD.MOV.U32 R21, RZ, RZ, R23 ;  /* 0x000000ffff157224 */ /* 0x001fe400078e0017 */
[----:B------:R-:W-:Y:S02]  /*24c0*/  IMAD.MOV.U32 R20, RZ, RZ, 0x10 ;  /* 0x00000010ff147424 */ /* 0x000fe400078e00ff */
[----:B------:R-:W-:Y:S02]  /*24d0*/  IMAD.MOV.U32 R19, RZ, RZ, 0x1f ;  /* 0x0000001fff137424 */ /* 0x000fe400078e00ff */
[----:B------:R-:W-:Y:S02]  /*24e0*/  IMAD.MOV.U32 R18, RZ, RZ, -0x1 ;  /* 0xffffffffff127424 */ /* 0x000fe400078e00ff */
[----:B------:R-:W-:Y:S05]  /*24f0*/  CALL.REL.NOINC `($__internal_23_$__cuda_sm70_shflsync_bfly_p) ;  /* 0x00000d5000007944 */ /* 0x000fea0003c00000 */
[----:B-1----:R-:W-:Y:S01]  /*2500*/  IMAD.MOV.U32 R24, RZ, RZ, R18 ;  /* 0x000000ffff187224 */ /* 0x002fe200078e0012 */
[----:B0-----:R-:W-:Y:S05]  /*2510*/  BRA `(.L_x_1234) ;  /* 0xffffeaa000007947 */ /* 0x001fea000383ffff */
.L_x_1205:
[----:B------:R-:W-:Y:S01]  /*2520*/  IMAD.MOV.U32 R21, RZ, RZ, R30 ;  /* 0x000000ffff157224 */ /* 0x000fe200078e001e */
[----:B------:R-:W-:Y:S01]  /*2530*/  MOV R16, 0x2580 ;  /* 0x0000258000107802 */ /* 0x000fe20000000f00 */
[----:B------:R-:W-:-:S02]  /*2540*/  IMAD.MOV.U32 R20, RZ, RZ, 0x8 ;  /* 0x00000008ff147424 */ /* 0x000fc400078e00ff */
[----:B------:R-:W-:Y:S02]  /*2550*/  IMAD.MOV.U32 R19, RZ, RZ, 0x1f ;  /* 0x0000001fff137424 */ /* 0x000fe400078e00ff */
[----:B------:R-:W-:Y:S02]  /*2560*/  IMAD.MOV.U32 R18, RZ, RZ, -0x1 ;  /* 0xffffffffff127424 */ /* 0x000fe400078e00ff */
[----:B--23--:R-:W-:Y:S05]  /*2570*/  CALL.REL.NOINC `($__internal_23_$__cuda_sm70_shflsync_bfly_p) ;  /* 0x00000cd000007944 */ /* 0x00cfea0003c00000 */
[----:B------:R-:W-:Y:S01]  /*2580*/  FSEL R22, R25, R22, P1 ;  /* 0x0000001619167208 */ /* 0x000fe20000800000 */
[----:B-1----:R-:W-:Y:S01]  /*2590*/  IMAD.MOV.U32 R31, RZ, RZ, R18 ;  /* 0x000000ffff1f7224 */ /* 0x002fe200078e0012 */
[----:B------:R-:W-:Y:S01]  /*25a0*/  MOV R16, 0x2600 ;  /* 0x0000260000107802 */ /* 0x000fe20000000f00 */
[----:B0-----:R-:W-:Y:S02]  /*25b0*/  IMAD.MOV.U32 R20, RZ, RZ, 0x8 ;  /* 0x00000008ff147424 */ /* 0x001fe400078e00ff */
[----:B------:R-:W-:Y:S02]  /*25c0*/  IMAD.MOV.U32 R19, RZ, RZ, 0x1f ;  /* 0x0000001fff137424 */ /* 0x000fe400078e00ff */
[----:B------:R-:W-:Y:S02]  /*25d0*/  IMAD.MOV.U32 R18, RZ, RZ, -0x1 ;  /* 0xffffffffff127424 */ /* 0x000fe400078e00ff */
[----:B------:R-:W-:-:S02]  /*25e0*/  IMAD.MOV.U32 R21, RZ, RZ, R22 ;  /* 0x000000ffff157224 */ /* 0x000fc400078e0016 */
[----:B------:R-:W-:Y:S05]  /*25f0*/  CALL.REL.NOINC `($__internal_23_$__cuda_sm70_shflsync_bfly_p) ;  /* 0x00000c5000007944 */ /* 0x000fea0003c00000 */
[----:B------:R-:W-:Y:S01]  /*2600*/  SEL R23, R24, R23, P1 ;  /* 0x0000001718177207 */ /* 0x000fe20000800000 */
[----:B-1----:R-:W-:Y:S01]  /*2610*/  IMAD.MOV.U32 R25, RZ, RZ, R18 ;  /* 0x000000ffff197224 */ /* 0x002fe200078e0012 */
[----:B------:R-:W-:Y:S01]  /*2620*/  MOV R16, 0x2680 ;  /* 0x0000268000107802 */ /* 0x000fe20000000f00 */
[----:B0-----:R-:W-:-:S02]  /*2630*/  IMAD.MOV.U32 R20, RZ, RZ, 0x8 ;  /* 0x00000008ff147424 */ /* 0x001fc400078e00ff */
[----:B------:R-:W-:Y:S02]  /*2640*/  IMAD.MOV.U32 R19, RZ, RZ, 0x1f ;  /* 0x0000001fff137424 */ /* 0x000fe400078e00ff */
[----:B------:R-:W-:Y:S02]  /*2650*/  IMAD.MOV.U32 R18, RZ, RZ, -0x1 ;  /* 0xffffffffff127424 */ /* 0x000fe400078e00ff */
[----:B------:R-:W-:Y:S02]  /*2660*/  IMAD.MOV.U32 R21, RZ, RZ, R23 ;  /* 0x000000ffff157224 */ /* 0x000fe400078e0017 */
[----:B------:R-:W-:Y:S05]  /*2670*/  CALL.REL.NOINC `($__internal_23_$__cuda_sm70_shflsync_bfly_p) ;  /* 0x00000bd000007944 */ /* 0x000fea0003c00000 */
[----:B-1----:R-:W-:Y:S01]  /*2680*/  IMAD.MOV.U32 R24, RZ, RZ, R18 ;  /* 0x000000ffff187224 */ /* 0x002fe200078e0012 */
[----:B0-----:R-:W-:Y:S05]  /*2690*/  BRA `(.L_x_1235) ;  /* 0xffffe9e000007947 */ /* 0x001fea000383ffff */
.L_x_1206:
[----:B------:R-:W-:Y:S01]  /*26a0*/  IMAD.MOV.U32 R21, RZ, RZ, R30 ;  /* 0x000000ffff157224 */ /* 0x000fe200078e001e */
[----:B------:R-:W-:Y:S01]  /*26b0*/  MOV R16, 0x2700 ;  /* 0x0000270000107802 */ /* 0x000fe20000000f00 */
[----:B------:R-:W-:Y:S02]  /*26c0*/  IMAD.MOV.U32 R20, RZ, RZ, 0x4 ;  /* 0x00000004ff147424 */ /* 0x000fe400078e00ff */
[----:B------:R-:W-:Y:S02]  /*26d0*/  IMAD.MOV.U32 R19, RZ, RZ, 0x1f ;  /* 0x0000001fff137424 */ /* 0x000fe400078e00ff */
[----:B------:R-:W-:-:S02]  /*26e0*/  IMAD.MOV.U32 R18, RZ, RZ, -0x1 ;  /* 0xffffffffff127424 */ /* 0x000fc400078e00ff */
[----:B--2---:R-:W-:Y:S05]  /*26f0*/  CALL.REL.NOINC `($__internal_23_$__cuda_sm70_shflsync_bfly_p) ;  /* 0x00000b5000007944 */ /* 0x004fea0003c00000 */
[----:B-1----:R-:W-:Y:S01]  /*2700*/  IMAD.MOV.U32 R31, RZ, RZ, R18 ;  /* 0x000000ffff1f7224 */ /* 0x002fe200078e0012 */
[----:B0-----:R-:W-:Y:S05]  /*2710*/  BRA `(.L_x_1236) ;  /* 0xffffe9c000007947 */ /* 0x001fea000383ffff */
.L_x_1207:
[----:B------:R-:W-:Y:S01]  /*2720*/  IMAD.MOV.U32 R21, RZ, RZ, R22 ;  /* 0x000000ffff157224 */ /* 0x000fe200078e0016 */
[----:B------:R-:W-:Y:S01]  /*2730*/  MOV R16, 0x2780 ;  /* 0x0000278000107802 */ /* 0x000fe20000000f00 */
[----:B------:R-:W-:-:S02]  /*2740*/  IMAD.MOV.U32 R20, RZ, RZ, 0x4 ;  /* 0x00000004ff147424 */ /* 0x000fc400078e00ff */
[----:B------:R-:W-:Y:S02]  /*2750*/  IMAD.MOV.U32 R19, RZ, RZ, 0x1f ;  /* 0x0000001fff137424 */ /* 0x000fe400078e00ff */
[----:B------:R-:W-:Y:S02]  /*2760*/  IMAD.MOV.U32 R18, RZ, RZ, -0x1 ;  /* 0xffffffffff127424 */ /* 0x000fe400078e00ff */
[----:B01----:R-:W-:Y:S05]  /*2770*/  CALL.REL.NOINC `($__internal_23_$__cuda_sm70_shflsync_bfly_p) ;  /* 0x00000ad000007944 */ /* 0x003fea0003c00000 */
[----:B------:R-:W-:Y:S01]  /*2780*/  SEL R23, R24, R23, P0 ;  /* 0x0000001718177207 */ /* 0x000fe20000000000 */
[----:B-1----:R-:W-:Y:S01]  /*2790*/  IMAD.MOV.U32 R25, RZ, RZ, R18 ;  /* 0x000000ffff197224 */ /* 0x002fe200078e0012 */
[----:B------:R-:W-:Y:S01]  /*27a0*/  MOV R16, 0x2800 ;  /* 0x0000280000107802 */ /* 0x000fe20000000f00 */
[----:B0-----:R-:W-:Y:S02]  /*27b0*/  IMAD.MOV.U32 R20, RZ, RZ, 0x4 ;  /* 0x00000004ff147424 */ /* 0x001fe400078e00ff */
[----:B------:R-:W-:Y:S02]  /*27c0*/  IMAD.MOV.U32 R19, RZ, RZ, 0x1f ;  /* 0x0000001fff137424 */ /* 0x000fe400078e00ff */
[----:B------:R-:W-:Y:S02]  /*27d0*/  IMAD.MOV.U32 R18, RZ, RZ, -0x1 ;  /* 0xffffffffff127424 */ /* 0x000fe400078e00ff */
[----:B------:R-:W-:-:S02]  /*27e0*/  IMAD.MOV.U32 R21, RZ, RZ, R23 ;  /* 0x000000ffff157224 */ /* 0x000fc400078e0017 */
[----:B------:R-:W-:Y:S05]  /*27f0*/  CALL.REL.NOINC `($__internal_23_$__cuda_sm70_shflsync_bfly_p) ;  /* 0x00000a5000007944 */ /* 0x000fea0003c00000 */
[----:B-1----:R-:W-:Y:S01]  /*2800*/  IMAD.MOV.U32 R24, RZ, RZ, R18 ;  /* 0x000000ffff187224 */ /* 0x002fe200078e0012 */
[----:B0-----:R-:W-:Y:S05]  /*2810*/  BRA `(.L_x_1237) ;  /* 0xffffe91000007947 */ /* 0x001fea000383ffff */
.L_x_1208:
        /* <DEDUP_REMOVED lines=24> */
.L_x_1209:
        /* <DEDUP_REMOVED lines=8> */
.L_x_1210:
[----:B------:R-:W-:Y:S01]  /*2a20*/  IMAD.MOV.U32 R21, RZ, RZ, R31 ;  /* 0x000000ffff157224 */ /* 0x000fe200078e001f */
[----:B------:R-:W-:Y:S01]  /*2a30*/  MOV R16, 0x2a80 ;  /* 0x00002a8000107802 */ /* 0x000fe20000000f00 */
[----:B------:R-:W-:-:S02]  /*2a40*/  IMAD.MOV.U32 R20, RZ, RZ, 0x1 ;  /* 0x00000001ff147424 */ /* 0x000fc400078e00ff */
[----:B------:R-:W-:Y:S02]  /*2a50*/  IMAD.MOV.U32 R19, RZ, RZ, 0x1f ;  /* 0x0000001fff137424 */ /* 0x000fe400078e00ff */
[----:B------:R-:W-:Y:S02]  /*2a60*/  IMAD.MOV.U32 R18, RZ, RZ, -0x1 ;  /* 0xffffffffff127424 */ /* 0x000fe400078e00ff */
[----:B01----:R-:W-:Y:S05]  /*2a70*/  CALL.REL.NOINC `($__internal_23_$__cuda_sm70_shflsync_bfly_p) ;  /* 0x000007d000007944 */ /* 0x003fea0003c00000 */
[----:B-1----:R-:W-:Y:S01]  /*2a80*/  IMAD.MOV.U32 R22, RZ, RZ, R18 ;  /* 0x000000ffff167224 */ /* 0x002fe200078e0012 */
[----:B0-----:R-:W-:Y:S01]  /*2a90*/  SEL R21, R23, R24, P0 ;  /* 0x0000001817157207 */ /* 0x001fe20000000000 */
[----:B------:R-:W-:Y:S01]  /*2aa0*/  IMAD.MOV.U32 R20, RZ, RZ, 0x1 ;  /* 0x00000001ff147424 */ /* 0x000fe200078e00ff */
[----:B------:R-:W-:Y:S01]  /*2ab0*/  MOV R16, 0x2af0 ;  /* 0x00002af000107802 */ /* 0x000fe20000000f00 */
[----:B------:R-:W-:Y:S02]  /*2ac0*/  IMAD.MOV.U32 R19, RZ, RZ, 0x1f ;  /* 0x0000001fff137424 */ /* 0x000fe400078e00ff */
[----:B------:R-:W-:Y:S02]  /*2ad0*/  IMAD.MOV.U32 R18, RZ, RZ, -0x1 ;  /* 0xffffffffff127424 */ /* 0x000fe400078e00ff */
[----:B------:R-:W-:Y:S05]  /*2ae0*/  CALL.REL.NOINC `($__internal_23_$__cuda_sm70_shflsync_bfly_p) ;  /* 0x0000076000007944 */ /* 0x000fea0003c00000 */
[----:B01----:R-:W-:Y:S05]  /*2af0*/  BRA `(.L_x_1240) ;  /* 0xffffe7a000007947 */ /* 0x003fea000383ffff */
.L_x_1217:
[----:B------:R-:W-:Y:S01]  /*2b00*/  IMAD.MOV.U32 R21, RZ, RZ, R30 ;  /* 0x000000ffff157224 */ /* 0x000fe200078e001e */
[----:B------:R-:W-:Y:S01]  /*2b10*/  MOV R16, 0x2b60 ;  /* 0x00002b6000107802 */ /* 0x000fe20000000f00 */
[----:B------:R-:W-:-:S02]  /*2b20*/  IMAD.MOV.U32 R20, RZ, RZ, 0x10 ;  /* 0x00000010ff147424 */ /* 0x000fc400078e00ff */
[----:B------:R-:W-:Y:S02]  /*2b30*/  IMAD.MOV.U32 R19, RZ, RZ, 0x1f ;  /* 0x0000001fff137424 */ /* 0x000fe400078e00ff */
[----:B------:R-:W-:Y:S02]  /*2b40*/  IMAD.MOV.U32 R18, RZ, RZ, -0x1 ;  /* 0xffffffffff127424 */ /* 0x000fe400078e00ff */
[----:B------:R-:W-:Y:S05]  /*2b50*/  CALL.REL.NOINC `($__internal_23_$__cuda_sm70_shflsync_bfly_p) ;  /* 0x000006f000007944 */ /* 0x000fea0003c00000 */
[----:B-1----:R-:W-:Y:S01]  /*2b60*/  IMAD.MOV.U32 R31, RZ, RZ, R18 ;  /* 0x000000ffff1f7224 */ /* 0x002fe200078e0012 */
[----:B0-----:R-:W-:Y:S05]  /*2b70*/  BRA `(.L_x_1241) ;  /* 0xffffee3000007947 */ /* 0x001fea000383ffff */
.L_x_1218:
[----:B------:R-:W-:Y:S01]  /*2b80*/  IMAD.MOV.U32 R21, RZ, RZ, R22 ;  /* 0x000000ffff157224 */ /* 0x000fe200078e0016 */
[----:B------:R-:W-:Y:S01]  /*2b90*/  MOV R16, 0x2be0 ;  /* 0x00002be000107802 */ /* 0x000fe20000000f00 */
[----:B------:R-:W-:Y:S02]  /*2ba0*/  IMAD.MOV.U32 R20, RZ, RZ, 0x10 ;  /* 0x00000010ff147424 */ /* 0x000fe400078e00ff */
[----:B------:R-:W-:Y:S02]  /*2bb0*/  IMAD.MOV.U32 R19, RZ, RZ, 0x1f ;  /* 0x0000001fff137424 */ /* 0x000fe400078e00ff */
[----:B------:R-:W-:Y:S02]  /*2bc0*/  IMAD.MOV.U32 R18, RZ, RZ, -0x1 ;  /* 0xffffffffff127424 */ /* 0x000fe400078e00ff */
[----:B01----:R-:W-:Y:S05]  /*2bd0*/  CALL.REL.NOINC `($__internal_23_$__cuda_sm70_shflsync_bfly_p) ;  /* 0x0000067000007944 */ /* 0x003fea0003c00000 */
[----:B-1----:R-:W-:Y:S01]  /*2be0*/  IMAD.MOV.U32 R25, RZ, RZ, R18 ;  /* 0x000000ffff197224 */ /* 0x002fe200078e0012 */
[----:B------:R-:W-:Y:S01]  /*2bf0*/  MOV R16, 0x2c50 ;  /* 0x00002c5000107802 */ /* 0x000fe20000000f00 */
[----:B0-----:R-:W-:-:S02]  /*2c00*/  IMAD.MOV.U32 R21, RZ, RZ, R23 ;  /* 0x000000ffff157224 */ /* 0x001fc400078e0017 */
[----:B------:R-:W-:Y:S02]  /*2c10*/  IMAD.MOV.U32 R20, RZ, RZ, 0x10 ;  /* 0x00000010ff147424 */ /* 0x000fe400078e00ff */
[----:B------:R-:W-:Y:S02]  /*2c20*/  IMAD.MOV.U32 R19, RZ, RZ, 0x1f ;  /* 0x0000001fff137424 */ /* 0x000fe400078e00ff */
[----:B------:R-:W-:Y:S02]  /*2c30*/  IMAD.MOV.U32 R18, RZ, RZ, -0x1 ;  /* 0xffffffffff127424 */ /* 0x000fe400078e00ff */
[----:B------:R-:W-:Y:S05]  /*2c40*/  CALL.REL.NOINC `($__internal_23_$__cuda_sm70_shflsync_bfly_p) ;  /* 0x0000060000007944 */ /* 0x000fea0003c00000 */
[----:B-1----:R-:W-:Y:S01]  /*2c50*/  IMAD.MOV.U32 R24, RZ, RZ, R18 ;  /* 0x000000ffff187224 */ /* 0x002fe200078e0012 */
[----:B0-----:R-:W-:Y:S05]  /*2c60*/  BRA `(.L_x_1242) ;  /* 0xffffed7000007947 */ /* 0x001fea000383ffff */
.L_x_1219:
[----:B------:R-:W-:Y:S01]  /*2c70*/  IMAD.MOV.U32 R21, RZ, RZ, R30 ;  /* 0x000000ffff157224 */ /* 0x000fe200078e001e */
[----:B------:R-:W-:Y:S01]  /*2c80*/  MOV R16, 0x2cd0 ;  /* 0x00002cd000107802 */ /* 0x000fe20000000f00 */
[----:B------:R-:W-:Y:S02]  /*2c90*/  IMAD.MOV.U32 R20, RZ, RZ, 0x8 ;  /* 0x00000008ff147424 */ /* 0x000fe400078e00ff */
[----:B------:R-:W-:Y:S02]  /*2ca0*/  IMAD.MOV.U32 R19, RZ, RZ, 0x1f ;  /* 0x0000001fff137424 */ /* 0x000fe400078e00ff */
[----:B------:R-:W-:-:S02]  /*2cb0*/  IMAD.MOV.U32 R18, RZ, RZ, -0x1 ;  /* 0xffffffffff127424 */ /* 0x000fc400078e00ff */
[----:B--23--:R-:W-:Y:S05]  /*2cc0*/  CALL.REL.NOINC `($__internal_23_$__cuda_sm70_shflsync_bfly_p) ;  /* 0x0000058000007944 */ /* 0x00cfea0003c00000 */
[----:B------:R-:W-:Y:S01]  /*2cd0*/  FSEL R22, R25, R22, P1 ;  /* 0x0000001619167208 */ /* 0x000fe20000800000 */
[----:B-1----:R-:W-:Y:S01]  /*2ce0*/  IMAD.MOV.U32 R31, RZ, RZ, R18 ;  /* 0x000000ffff1f7224 */ /* 0x002fe200078e0012 */
[----:B------:R-:W-:Y:S01]  /*2cf0*/  MOV R16, 0x2d50 ;  /* 0x00002d5000107802 */ /* 0x000fe20000000f00 */
[----:B0-----:R-:W-:-:S02]  /*2d00*/  IMAD.MOV.U32 R20, RZ, RZ, 0x8 ;  /* 0x00000008ff147424 */ /* 0x001fc400078e00ff */
[----:B------:R-:W-:Y:S02]  /*2d10*/  IMAD.MOV.U32 R19, RZ, RZ, 0x1f ;  /* 0x0000001fff137424 */ /* 0x000fe400078e00ff */
[----:B------:R-:W-:Y:S02]  /*2d20*/  IMAD.MOV.U32 R18, RZ, RZ, -0x1 ;  /* 0xffffffffff127424 */ /* 0x000fe400078e00ff */
[----:B------:R-:W-:Y:S02]  /*2d30*/  IMAD.MOV.U32 R21, RZ, RZ, R22 ;  /* 0x000000ffff157224 */ /* 0x000fe400078e0016 */
[----:B------:R-:W-:Y:S05]  /*2d40*/  CALL.REL.NOINC `($__internal_23_$__cuda_sm70_shflsync_bfly_p) ;  /* 0x0000050000007944 */ /* 0x000fea0003c00000 */
[----:B------:R-:W-:Y:S01]  /*2d50*/  SEL R23, R24, R23, P1 ;  /* 0x0000001718177207 */ /* 0x000fe20000800000 */
[----:B-1----:R-:W-:Y:S01]  /*2d60*/  IMAD.MOV.U32 R25, RZ, RZ, R18 ;  /* 0x000000ffff197224 */ /* 0x002fe200078e0012 */
[----:B------:R-:W-:Y:S01]  /*2d70*/  MOV R16, 0x2dd0 ;  /* 0x00002dd000107802 */ /* 0x000fe20000000f00 */
[----:B0-----:R-:W-:Y:S02]  /*2d80*/  IMAD.MOV.U32 R20, RZ, RZ, 0x8 ;  /* 0x00000008ff147424 */ /* 0x001fe400078e00ff */
[----:B------:R-:W-:Y:S02]  /*2d90*/  IMAD.MOV.U32 R19, RZ, RZ, 0x1f ;  /* 0x0000001fff137424 */ /* 0x000fe400078e00ff */
[----:B------:R-:W-:-:S02]  /*2da0*/  IMAD.MOV.U32 R18, RZ, RZ, -0x1 ;  /* 0xffffffffff127424 */ /* 0x000fc400078e00ff */
[----:B------:R-:W-:Y:S02]  /*2db0*/  IMAD.MOV.U32 R21, RZ, RZ, R23 ;  /* 0x000000ffff157224 */ /* 0x000fe400078e0017 */
[----:B------:R-:W-:Y:S05]  /*2dc0*/  CALL.REL.NOINC `($__internal_23_$__cuda_sm70_shflsync_bfly_p) ;  /* 0x0000048000007944 */ /* 0x000fea0003c00000 */
[----:B-1----:R-:W-:Y:S01]  /*2dd0*/  IMAD.MOV.U32 R24, RZ, RZ, R18 ;  /* 0x000000ffff187224 */ /* 0x002fe200078e0012 */
[----:B0-----:R-:W-:Y:S05]  /*2de0*/  BRA `(.L_x_1243) ;  /* 0xffffecb000007947 */ /* 0x001fea000383ffff */
.L_x_1220:
[----:B------:R-:W-:Y:S01]  /*2df0*/  IMAD.MOV.U32 R21, RZ, RZ, R30 ;  /* 0x000000ffff157224 */ /* 0x000fe200078e001e */
[----:B------:R-:W-:Y:S01]  /*2e00*/  MOV R16, 0x2e50 ;  /* 0x00002e5000107802 */ /* 0x000fe20000000f00 */
[----:B------:R-:W-:Y:S02]  /*2e10*/  IMAD.MOV.U32 R20, RZ, RZ, 0x4 ;  /* 0x00000004ff147424 */ /* 0x000fe400078e00ff */
[----:B------:R-:W-:Y:S02]  /*2e20*/  IMAD.MOV.U32 R19, RZ, RZ, 0x1f ;  /* 0x0000001fff137424 */ /* 0x000fe400078e00ff */
[----:B------:R-:W-:Y:S02]  /*2e30*/  IMAD.MOV.U32 R18, RZ, RZ, -0x1 ;  /* 0xffffffffff127424 */ /* 0x000fe400078e00ff */
[----:B--2---:R-:W-:Y:S05]  /*2e40*/  CALL.REL.NOINC `($__internal_23_$__cuda_sm70_shflsync_bfly_p) ;  /* 0x0000040000007944 */ /* 0x004fea0003c00000 */
[----:B-1----:R-:W-:Y:S01]  /*2e50*/  IMAD.MOV.U32 R31, RZ, RZ, R18 ;  /* 0x000000ffff1f7224 */ /* 0x002fe200078e0012 */
[----:B0-----:R-:W-:Y:S05]  /*2e60*/  BRA `(.L_x_1244) ;  /* 0xffffec9000007947 */ /* 0x001fea000383ffff */
.L_x_1221:
        /* <DEDUP_REMOVED lines=16> */
.L_x_1222:
        /* <DEDUP_REMOVED lines=24> */
.L_x_1223:
        /* <DEDUP_REMOVED lines=8> */
.L_x_1224:
        /* <DEDUP_REMOVED lines=14> */
        .weak           $__internal_23_$__cuda_sm70_shflsync_bfly_p
        .type           $__internal_23_$__cuda_sm70_shflsync_bfly_p,@function
        .size           $__internal_23_$__cuda_sm70_shflsync_bfly_p,(.L_x_10967 - $__internal_23_$__cuda_sm70_shflsync_bfly_p)
$__internal_23_$__cuda_sm70_shflsync_bfly_p:
[----:B------:R-:W-:Y:S01]  /*3250*/  IMAD.MOV.U32 R17, RZ, RZ, 0x0 ;  /* 0x00000000ff117424 */ /* 0x000fe200078e00ff */
[----:B------:R-:W-:Y:S04]  /*3260*/  WARPSYNC R18 ;  /* 0x0000001200007348 */ /* 0x000fe80003800000 */
[----:B------:R0:W1:Y:S01]  /*3270*/  SHFL.BFLY PT, R18, R21, R20, R19 ;  /* 0x0c00001415127389 */ /* 0x00006200000e0013 */
[----:B------:R-:W-:Y:S05]  /*3280*/  RET.REL.NODEC R16 `(_ZN4vllm3moe10topkGatingILi14ELi448ELi4ELi4ELi32Ei13__nv_bfloat16LNS0_11ScoringFuncE1EEEvPKT5_PKbPfiPT4_PiiiibPKf) ;  /* 0xffffcd7010007950 */ /* 0x000fea0003c3ffff */
.L_x_1249:
        /* <DEDUP_REMOVED lines=15> */
.L_x_10967:


//--------------------- .text._ZN4vllm3moe10topkGatingILi12ELi384ELi4ELi4ELi32Ei13__nv_bfloat16LNS0_11ScoringFuncE1EEEvPKT5_PKbPfiPT4_PiiiibPKf --------------------------
	.section	.text._ZN4vllm3moe10topkGatingILi12ELi384ELi4ELi4ELi32Ei13__nv_bfloat16LNS0_11ScoringFuncE1EEEvPKT5_PKbPfiPT4_PiiiibPKf,"ax",@progbits
	.sectioninfo	@"SHI_REGISTERS=32"
	.align	128
        .global         _ZN4vllm3moe10topkGatingILi12ELi384ELi4ELi4ELi32Ei13__nv_bfloat16LNS0_11ScoringFuncE1EEEvPKT5_PKbPfiPT4_PiiiibPKf
        .type           _ZN4vllm3moe10topkGatingILi12ELi384ELi4ELi4ELi32Ei13__nv_bfloat16LNS0_11ScoringFuncE1EEEvPKT5_PKbPfiPT4_PiiiibPKf,@function
        .size           _ZN4vllm3moe10topkGatingILi12ELi384ELi4ELi4ELi32Ei13__nv_bfloat16LNS0_11ScoringFuncE1EEEvPKT5_PKbPfiPT4_PiiiibPKf,(.L_x_10968 - _ZN4vllm3moe10topkGatingILi12ELi384ELi4ELi4ELi32Ei13__nv_bfloat16LNS0_11ScoringFuncE1EEEvPKT5_PKbPfiPT4_PiiiibPKf)
        .other          _ZN4vllm3moe10topkGatingILi12ELi384ELi4ELi4ELi32Ei13__nv_bfloat16LNS0_11ScoringFuncE1EEEvPKT5_PKbPfiPT4_PiiiibPKf,@"STO_CUDA_ENTRY STV_DEFAULT"
_ZN4vllm3moe10topkGatingILi12ELi384ELi4ELi4ELi32Ei13__nv_bfloat16LNS0_11ScoringFuncE1EEEvPKT5_PKbPfiPT4_PiiiibPKf:
.text._ZN4vllm3moe10topkGatingILi12ELi384ELi4ELi4ELi32Ei13__nv_bfloat16LNS0_11ScoringFuncE1EEEvPKT5_PKbPfiPT4_PiiiibPKf:
        /* <DEDUP_REMOVED lines=149> */
.L_x_1250:
[----:B------:R0:W-:Y:S04]  /*0950*/  STL.128 [R1], R4 ;  /* 0x0000000401007387 */ /* 0x0001e80000100c00 */
[----:B------:R0:W-:Y:S04]  /*0960*/  STL.128 [R1+0x10], R8 ;  /* 0x0000100801007387 */ /* 0x0001e80000100c00 */
[----:B------:R0:W-:Y:S02]  /*0970*/  STL.128 [R1+0x20], R12 ;  /* 0x0000200c01007387 */ /* 0x0001e40000100c00 */
.L_x_1251:
        /* <DEDUP_REMOVED lines=9> */
.L_x_1267:
        /* <DEDUP_REMOVED lines=50> */
.L_x_1284:
[----:B------:R-:W-:Y:S05]  /*0d30*/  BRA.DIV ~URZ, `(.L_x_1255) ;  /* 0x000013d27f007947 */ /* 0x000fea000b800000 */
[----:B------:R2:W3:Y:S04]  /*0d40*/  SHFL.BFLY PT, R28, R27, 0x10, 0x1f ;  /* 0x0e001f001b1c7f89 */ /* 0x0004e800000e0000 */
[----:B------:R2:W4:Y:S02]  /*0d50*/  SHFL.BFLY PT, R22, R23, 0x10, 0x1f ;  /* 0x0e001f0017167f89 */ /* 0x00052400000e0000 */
.L_x_1285:
        /* <DEDUP_REMOVED lines=12> */
.L_x_1286:
[----:B--2---:R-:W-:-:S13]  /*0e20*/  FSETP.GEU.FTZ.AND P1, PT, R21, R27, PT ;  /* 0x0000001b1500720b */ /* 0x004fda0003f3e000 */
[----:B------:R-:W-:-:S04]  /*0e30*/  @P1 FSETP.NEU.FTZ.AND P2, PT, R21, R27, PT ;  /* 0x0000001b1500120b */ /* 0x000fc80003f5d000 */
[----:B---3--:R-:W-:-:S13]  /*0e40*/  @P1 ISETP.LT.AND P0, PT, R23, R22, !P2 ;  /* 0x000000161700120c */ /* 0x008fda0005701270 */
[----:B-1----:R-:W-:Y:S01]  /*0e50*/  FSEL R21, R27, R21, P0 ;  /* 0x000000151b157208 */ /* 0x002fe20000000000 */
[----:B------:R-:W-:Y:S05]  /*0e60*/  BRA.DIV ~URZ, `(.L_x_1257) ;  /* 0x000015127f007947 */ /* 0x000fea000b800000 */
[----:B------:R1:W2:Y:S02]  /*0e70*/  SHFL.BFLY PT, R27, R21, 0x4, 0x1f ;  /* 0x0c801f00151b7f89 */ /* 0x0002a400000e0000 */
.L_x_1287:
[----:B0-----:R-:W-:Y:S01]  /*0e80*/  FSEL R29, R29, R28, P0 ;  /* 0x0000001c1d1d7208 */ /* 0x001fe20000000000 */
[----:B------:R-:W-:Y:S05]  /*0e90*/  BRA.DIV ~URZ, `(.L_x_1258) ;  /* 0x000015627f007947 */ /* 0x000fea000b800000 */
[----:B------:R-:W-:Y:S02]  /*0ea0*/  SEL R23, R23, R22, P0 ;  /* 0x0000001617177207 */ /* 0x000fe40000000000 */
[----:B------:R0:W3:Y:S04]  /*0eb0*/  SHFL.BFLY PT, R22, R29, 0x4, 0x1f ;  /* 0x0c801f001d167f89 */ /* 0x0000e800000e0000 */
[----:B------:R0:W4:Y:S02]  /*0ec0*/  SHFL.BFLY PT, R28, R23, 0x4, 0x1f ;  /* 0x0c801f00171c7f89 */ /* 0x00012400000e0000 */
.L_x_1288:
        /* <DEDUP_REMOVED lines=12> */
.L_x_1289:
[----:B-1----:R-:W-:-:S13]  /*0f90*/  FSETP.GEU.FTZ.AND P1, PT, R21, R22, PT ;  /* 0x000000161500720b */ /* 0x002fda0003f3e000 */
[----:B------:R-:W-:-:S04]  /*0fa0*/  @P1 FSETP.NEU.FTZ.AND P2, PT, R21, R22, PT ;  /* 0x000000161500120b */ /* 0x000fc80003f5d000 */
[----:B---3--:R-:W-:-:S13]  /*0fb0*/  @P1 ISETP.LT.AND P0, PT, R23, R28, !P2 ;  /* 0x0000001c1700120c */ /* 0x008fda0005701270 */
[----:B0-----:R-:W-:Y:S01]  /*0fc0*/  FSEL R21, R22, R21, P0 ;  /* 0x0000001516157208 */ /* 0x001fe20000000000 */
[----:B------:R-:W-:Y:S05]  /*0fd0*/  BRA.DIV ~URZ, `(.L_x_1260) ;  /* 0x000016a27f007947 */ /* 0x000fea000b800000 */
[----:B------:R0:W1:Y:S02]  /*0fe0*/  SHFL.BFLY PT, R22, R21, 0x1, 0x1f ;  /* 0x0c201f0015167f89 */ /* 0x00006400000e0000 */
.L_x_1290:
[----:B--2---:R-:W-:Y:S01]  /*0ff0*/  FSEL R27, R27, R29, P0 ;  /* 0x0000001d1b1b7208 */ /* 0x004fe20000000000 */
[----:B------:R-:W-:Y:S05]  /*1000*/  BRA.DIV ~URZ, `(.L_x_1261) ;  /* 0x000016f27f007947 */ /* 0x000fea000b800000 */
[----:B------:R-:W-:Y:S02]  /*1010*/  SEL R23, R23, R28, P0 ;  /* 0x0000001c17177207 */ /* 0x000fe40000000000 */
[----:B------:R2:W3:Y:S04]  /*1020*/  SHFL.BFLY PT, R28, R27, 0x1, 0x1f ;  /* 0x0c201f001b1c7f89 */ /* 0x0004e800000e0000 */
[----:B------:R2:W4:Y:S02]  /*1030*/  SHFL.BFLY PT, R17, R23, 0x1, 0x1f ;  /* 0x0c201f0017117f89 */ /* 0x00052400000e0000 */
.L_x_1291:
        /* <DEDUP_REMOVED lines=27> */
.L_x_1263:
[----:B------:R-:W-:Y:S05]  /*11f0*/  BSYNC B1 ;  /* 0x0000000000017941 */ /* 0x000fea0003800000 */
.L_x_1262:
        /* <DEDUP_REMOVED lines=20> */
.L_x_1266:
[----:B------:R-:W-:Y:S05]  /*1340*/  BSYNC B1 ;  /* 0x0000000000017941 */ /* 0x000fea0003800000 */
.L_x_1265:
[----:B0-----:R-:W-:Y:S05]  /*1350*/  BRA `(.L_x_1267) ;  /* 0xfffff6b000007947 */ /* 0x001fea000383ffff */
.L_x_1253:
[----:B------:R-:W-:Y:S02]  /*1360*/  IMAD.MOV.U32 R26, RZ, RZ, RZ ;  /* 0x000000ffff1a7224 */ /* 0x000fe400078e00ff */
.L_x_1280:
        /* <DEDUP_REMOVED lines=50> */
.L_x_1292:
[----:B------:R-:W-:Y:S05]  /*1690*/  BRA.DIV ~URZ, `(.L_x_1269) ;  /* 0x000011d27f007947 */ /* 0x000fea000b800000 */
[----:B------:R2:W3:Y:S04]  /*16a0*/  SHFL.BFLY PT, R28, R27, 0x10, 0x1f ;  /* 0x0e001f001b1c7f89 */ /* 0x0004e800000e0000 */
[----:B------:R2:W4:Y:S02]  /*16b0*/  SHFL.BFLY PT, R21, R22, 0x10, 0x1f ;  /* 0x0e001f0016157f89 */ /* 0x00052400000e0000 */
.L_x_1293:
        /* <DEDUP_REMOVED lines=12> */
.L_x_1294:
[----:B--2---:R-:W-:-:S13]  /*1780*/  FSETP.GEU.FTZ.AND P1, PT, R23, R27, PT ;  /* 0x0000001b1700720b */ /* 0x004fda0003f3e000 */
[----:B------:R-:W-:-:S04]  /*1790*/  @P1 FSETP.NEU.FTZ.AND P2, PT, R23, R27, PT ;  /* 0x0000001b1700120b */ /* 0x000fc80003f5d000 */
[----:B---3--:R-:W-:-:S13]  /*17a0*/  @P1 ISETP.LT.AND P0, PT, R22, R21, !P2 ;  /* 0x000000151600120c */ /* 0x008fda0005701270 */
[----:B-1----:R-:W-:Y:S01]  /*17b0*/  FSEL R23, R27, R23, P0 ;  /* 0x000000171b177208 */ /* 0x002fe20000000000 */
[----:B------:R-:W-:Y:S05]  /*17c0*/  BRA.DIV ~URZ, `(.L_x_1271) ;  /* 0x000013127f007947 */ /* 0x000fea000b800000 */
[----:B------:R1:W2:Y:S02]  /*17d0*/  SHFL.BFLY PT, R27, R23, 0x4, 0x1f ;  /* 0x0c801f00171b7f89 */ /* 0x0002a400000e0000 */
.L_x_1295:
[----:B0-----:R-:W-:Y:S01]  /*17e0*/  FSEL R29, R29, R28, P0 ;  /* 0x0000001c1d1d7208 */ /* 0x001fe20000000000 */
[----:B------:R-:W-:Y:S05]  /*17f0*/  BRA.DIV ~URZ, `(.L_x_1272) ;  /* 0x000013627f007947 */ /* 0x000fea000b800000 */
[----:B------:R-:W-:Y:S01]  /*1800*/  SEL R22, R22, R21, P0 ;  /* 0x0000001516167207 */ /* 0x000fe20000000000 */
[----:B------:R0:W3:Y:S04]  /*1810*/  SHFL.BFLY PT, R28, R29, 0x4, 0x1f ;  /* 0x0c801f001d1c7f89 */ /* 0x0000e800000e0000 */
[----:B------:R0:W4:Y:S02]  /*1820*/  SHFL.BFLY PT, R21, R22, 0x4, 0x1f ;  /* 0x0c801f0016157f89 */ /* 0x00012400000e0000 */
.L_x_1296:
        /* <DEDUP_REMOVED lines=12> */
.L_x_1297:
[----:B-1----:R-:W-:-:S13]  /*18f0*/  FSETP.GEU.FTZ.AND P1, PT, R23, R27, PT ;  /* 0x0000001b1700720b */ /* 0x002fda0003f3e000 */
[----:B------:R-:W-:-:S04]  /*1900*/  @P1 FSETP.NEU.FTZ.AND P2, PT, R23, R27, PT ;  /* 0x0000001b1700120b */ /* 0x000fc80003f5d000 */
[----:B---3--:R-:W-:-:S13]  /*1910*/  @P1 ISETP.LT.AND P0, PT, R28, R21, !P2 ;  /* 0x000000151c00120c */ /* 0x008fda0005701270 */
[----:B0-----:R-:W-:Y:S01]  /*1920*/  FSEL R23, R27, R23, P0 ;  /* 0x000000171b177208 */ /* 0x001fe20000000000 */
[----:B------:R-:W-:Y:S05]  /*1930*/  BRA.DIV ~URZ, `(.L_x_1274) ;  /* 0x000014a27f007947 */ /* 0x000fea000b800000 */
[----:B------:R0:W1:Y:S02]  /*1940*/  SHFL.BFLY PT, R27, R23, 0x1, 0x1f ;  /* 0x0c201f00171b7f89 */ /* 0x00006400000e0000 */
.L_x_1298:
[----:B--2---:R-:W-:Y:S01]  /*1950*/  FSEL R22, R22, R29, P0 ;  /* 0x0000001d16167208 */ /* 0x004fe20000000000 */
[----:B------:R-:W-:Y:S05]  /*1960*/  BRA.DIV ~URZ, `(.L_x_1275) ;  /* 0x000014f27f007947 */ /* 0x000fea000b800000 */
[----:B------:R-:W-:Y:S02]  /*1970*/  SEL R28, R28, R21, P0 ;  /* 0x000000151c1c7207 */ /* 0x000fe40000000000 */
[----:B------:R2:W3:Y:S04]  /*1980*/  SHFL.BFLY PT, R21, R22, 0x1, 0x1f ;  /* 0x0c201f0016157f89 */ /* 0x0004e800000e0000 */
[----:B------:R2:W4:Y:S02]  /*1990*/  SHFL.BFLY PT, R17, R28, 0x1, 0x1f ;  /* 0x0c201f001c117f89 */ /* 0x00052400000e0000 */
.L_x_1299:
        /* <DEDUP_REMOVED lines=26> */
.L_x_1277:
[----:B------:R-:W-:Y:S05]  /*1b40*/  BSYNC B1 ;  /* 0x0000000000017941 */ /* 0x000fea0003800000 */
.L_x_1276:
        /* <DEDUP_REMOVED lines=20> */
.L_x_1279:
[----:B------:R-:W-:Y:S05]  /*1c90*/  BSYNC B1 ;  /* 0x0000000000017941 */ /* 0x000fea0003800000 */
.L_x_1278:
[----:B0-----:R-:W-:Y:S05]  /*1ca0*/  BRA `(.L_x_1280) ;  /* 0xfffff6c000007947 */ /* 0x001fea000383ffff */
.L_x_1264:
[----:B------:R-:W-:Y:S05]  /*1cb0*/  BSYNC B0 ;  /* 0x0000000000007941 */ /* 0x000fea0003800000 */
.L_x_1252:
        /* <DEDUP_REMOVED lines=19> */
.L_x_1282:
        /* <DEDUP_REMOVED lines=20> */
.L_x_1281:
        /* <DEDUP_REMOVED lines=11> */
.L_x_1283:
        /* <DEDUP_REMOVED lines=11> */
.L_x_1254:
[----:B------:R-:W-:Y:S01]  /*2090*/  IMAD.MOV.U32 R19, RZ, RZ, R29 ;  /* 0x000000ffff137224 */ /* 0x000fe200078e001d */
[----:B------:R-:W-:Y:S01]  /*20a0*/  MOV R20, 0x20f0 ;  /* 0x000020f000147802 */ /* 0x000fe20000000f00 */
[----:B------:R-:W-:Y:S02]  /*20b0*/  IMAD.MOV.U32 R18, RZ, RZ, 0x10 ;  /* 0x00000010ff127424 */ /* 0x000fe400078e00ff */
[----:B------:R-:W-:Y:S02]  /*20c0*/  IMAD.MOV.U32 R17, RZ, RZ, 0x1f ;  /* 0x0000001fff117424 */ /* 0x000fe400078e00ff */
[----:B------:R-:W-:Y:S02]  /*20d0*/  IMAD.MOV.U32 R16, RZ, RZ, -0x1 ;  /* 0xffffffffff107424 */ /* 0x000fe400078e00ff */
[----:B------:R-:W-:Y:S05]  /*20e0*/  CALL.REL.NOINC `($__internal_24_$__cuda_sm70_shflsync_bfly_p) ;  /* 0x00000e6000007944 */ /* 0x000fea0003c00000 */
[----:B-1----:R-:W-:Y:S01]  /*20f0*/  IMAD.MOV.U32 R21, RZ, RZ, R17 ;  /* 0x000000ffff157224 */ /* 0x002fe200078e0011 */
[----:B------:R-:W-:Y:S05]  /*2100*/  BRA `(.L_x_1284) ;  /* 0xffffec2000007947 */ /* 0x000fea000383ffff */
.L_x_1255:
[----:B------:R-:W-:Y:S01]  /*2110*/  IMAD.MOV.U32 R19, RZ, RZ, R27 ;  /* 0x000000ffff137224 */ /* 0x000fe200078e001b */
[----:B------:R-:W-:Y:S01]  /*2120*/  MOV R20, 0x2170 ;  /* 0x0000217000147802 */ /* 0x000fe20000000f00 */
[----:B------:R-:W-:Y:S02]  /*2130*/  IMAD.MOV.U32 R18, RZ, RZ, 0x10 ;  /* 0x00000010ff127424 */ /* 0x000fe400078e00ff */
[----:B------:R-:W-:-:S02]  /*2140*/  IMAD.MOV.U32 R17, RZ, RZ, 0x1f ;  /* 0x0000001fff117424 */ /* 0x000fc400078e00ff */
[----:B------:R-:W-:Y:S02]  /*2150*/  IMAD.MOV.U32 R16, RZ, RZ, -0x1 ;  /* 0xffffffffff107424 */ /* 0x000fe400078e00ff */
[----:B01----:R-:W-:Y:S05]  /*2160*/  CALL.REL.NOINC `($__internal_24_$__cuda_sm70_shflsync_bfly_p) ;  /* 0x00000de000007944 */ /* 0x003fea0003c00000 */
[----:B-1----:R-:W-:Y:S01]  /*2170*/  IMAD.MOV.U32 R28, RZ, RZ, R17 ;  /* 0x000000ffff1c7224 */ /* 0x002fe200078e0011 */
[----:B------:R-:W-:Y:S01]  /*2180*/  MOV R20, 0x21e0 ;  /* 0x000021e000147802 */ /* 0x000fe20000000f00 */
[----:B------:R-:W-:Y:S02]  /*2190*/  IMAD.MOV.U32 R19, RZ, RZ, R23 ;  /* 0x000000ffff137224 */ /* 0x000fe400078e0017 */
[----:B------:R-:W-:Y:S02]  /*21a0*/  IMAD.MOV.U32 R18, RZ, RZ, 0x10 ;  /* 0x00000010ff127424 */ /* 0x000fe400078e00ff */
[----:B------:R-:W-:Y:S02]  /*21b0*/  IMAD.MOV.U32 R17, RZ, RZ, 0x1f ;  /* 0x0000001fff117424 */ /* 0x000fe400078e00ff */
[----:B------:R-:W-:Y:S02]  /*21c0*/  IMAD.MOV.U32 R16, RZ, RZ, -0x1 ;  /* 0xffffffffff107424 */ /* 0x000fe400078e00ff */
[----:B------:R-:W-:Y:S05]  /*21d0*/  CALL.REL.NOINC `($__internal_24_$__cuda_sm70_shflsync_bfly_p) ;  /* 0x00000d7000007944 */ /* 0x000fea0003c00000 */
[----:B-1----:R-:W-:Y:S01]  /*21e0*/  IMAD.MOV.U32 R22, RZ, RZ, R17 ;  /* 0x000000ffff167224 */ /* 0x002fe200078e0011 */
[----:B------:R-:W-:Y:S05]  /*21f0*/  BRA `(.L_x_1285) ;  /* 0xffffeb6000007947 */ /* 0x000fea000383ffff */
.L_x_1256:
[----:B------:R-:W-:Y:S01]  /*2200*/  IMAD.MOV.U32 R19, RZ, RZ, R21 ;  /* 0x000000ffff137224 */ /* 0x000fe200078e0015 */
[----:B------:R-:W-:Y:S01]  /*2210*/  MOV R20, 0x2260 ;  /* 0x0000226000147802 */ /* 0x000fe20000000f00 */
[----:B------:R-:W-:-:S02]  /*2220*/  IMAD.MOV.U32 R18, RZ, RZ, 0x8 ;  /* 0x00000008ff127424 */ /* 0x000fc400078e00ff */
[----:B------:R-:W-:Y:S02]  /*2230*/  IMAD.MOV.U32 R17, RZ, RZ, 0x1f ;  /* 0x0000001fff117424 */ /* 0x000fe400078e00ff */
[----:B------:R-:W-:Y:S02]  /*2240*/  IMAD.MOV.U32 R16, RZ, RZ, -0x1 ;  /* 0xffffffffff107424 */ /* 0x000fe400078e00ff */
[----:B0-23--:R-:W-:Y:S05]  /*2250*/  CALL.REL.NOINC `($__internal_24_$__cuda_sm70_shflsync_bfly_p) ;  /* 0x00000cf000007944 */ /* 0x00dfea0003c00000 */
[----:B------:R-:W-:Y:S01]  /*2260*/  FSEL R28, R28, R27, P1 ;  /* 0x0000001b1c1c7208 */ /* 0x000fe20000800000 */
[----:B-1----:R-:W-:Y:S01]  /*2270*/  IMAD.MOV.U32 R27, RZ, RZ, R17 ;  /* 0x000000ffff1b7224 */ /* 0x002fe200078e0011 */
[----:B------:R-:W-:Y:S01]  /*2280*/  MOV R20, 0x22e0 ;  /* 0x000022e000147802 */ /* 0x000fe20000000f00 */
[----:B------:R-:W-:Y:S02]  /*2290*/  IMAD.MOV.U32 R18, RZ, RZ, 0x8 ;  /* 0x00000008ff127424 */ /* 0x000fe400078e00ff */
[----:B------:R-:W-:Y:S02]  /*22a0*/  IMAD.MOV.U32 R17, RZ, RZ, 0x1f ;  /* 0x0000001fff117424 */ /* 0x000fe400078e00ff */
[----:B------:R-:W-:Y:S02]  /*22b0*/  IMAD.MOV.U32 R16, RZ, RZ, -0x1 ;  /* 0xffffffffff107424 */ /* 0x000fe400078e00ff */
[----:B------:R-:W-:-:S02]  /*22c0*/  IMAD.MOV.U32 R19, RZ, RZ, R28 ;  /* 0x000000ffff137224 */ /* 0x000fc400078e001c */
[----:B------:R-:W-:Y:S05]  /*22d0*/  CALL.REL.NOINC `($__internal_24_$__cuda_sm70_shflsync_bfly_p) ;  /* 0x00000c7000007944 */ /* 0x000fea0003c00000 */
[----:B------:R-:W-:Y:S01]  /*22e0*/  SEL R22, R22, R23, P1 ;  /* 0x0000001716167207 */ /* 0x000fe20000800000 */
[----:B-1----:R-:W-:Y:S01]  /*22f0*/  IMAD.MOV.U32 R29, RZ, RZ, R17 ;  /* 0x000000ffff1d7224 */ /* 0x002fe200078e0011 */
[----:B------:R-:W-:Y:S01]  /*2300*/  MOV R20, 0x2360 ;  /* 0x0000236000147802 */ /* 0x000fe20000000f00 */
[----:B------:R-:W-:-:S02]  /*2310*/  IMAD.MOV.U32 R18, RZ, RZ, 0x8 ;  /* 0x00000008ff127424 */ /* 0x000fc400078e00ff */
[----:B------:R-:W-:Y:S02]  /*2320*/  IMAD.MOV.U32 R17, RZ, RZ, 0x1f ;  /* 0x0000001fff117424 */ /* 0x000fe400078e00ff */
[----:B------:R-:W-:Y:S02]  /*2330*/  IMAD.MOV.U32 R16, RZ, RZ, -0x1 ;  /* 0xffffffffff107424 */ /* 0x000fe400078e00ff */
[----:B------:R-:W-:Y:S02]  /*2340*/  IMAD.MOV.U32 R19, RZ, RZ, R22 ;  /* 0x000000ffff137224 */ /* 0x000fe400078e0016 */
[----:B------:R-:W-:Y:S05]  /*2350*/  CALL.REL.NOINC `($__internal_24_$__cuda_sm70_shflsync_bfly_p) ;  /* 0x00000bf000007944 */ /* 0x000fea0003c00000 */
[----:B-1----:R-:W-:Y:S01]  /*2360*/  IMAD.MOV.U32 R23, RZ, RZ, R17 ;  /* 0x000000ffff177224 */ /* 0x002fe200078e0011 */
[----:B------:R-:W-:Y:S05]  /*2370*/  BRA `(.L_x_1286) ;  /* 0xffffeaa000007947 */ /* 0x000fea000383ffff */
.L_x_1257:
[----:B------:R-:W-:Y:S01]  /*2380*/  IMAD.MOV.U32 R19, RZ, RZ, R21 ;  /* 0x000000ffff137224 */ /* 0x000fe200078e0015 */
[----:B------:R-:W-:Y:S01]  /*2390*/  MOV R20, 0x23e0 ;  /* 0x000023e000147802 */ /* 0x000fe20000000f00 */
[----:B------:R-:W-:Y:S02]  /*23a0*/  IMAD.MOV.U32 R18, RZ, RZ, 0x4 ;  /* 0x00000004ff127424 */ /* 0x000fe400078e00ff */
[----:B------:R-:W-:Y:S02]  /*23b0*/  IMAD.MOV.U32 R17, RZ, RZ, 0x1f ;  /* 0x0000001fff117424 */ /* 0x000fe400078e00ff */
[----:B------:R-:W-:-:S02]  /*23c0*/  IMAD.MOV.U32 R16, RZ, RZ, -0x1 ;  /* 0xffffffffff107424 */ /* 0x000fc400078e00ff */
[----:B0-----:R-:W-:Y:S05]  /*23d0*/  CALL.REL.NOINC `($__internal_24_$__cuda_sm70_shflsync_bfly_p) ;  /* 0x00000b7000007944 */ /* 0x001fea0003c00000 */
[----:B-1----:R-:W-:Y:S01]  /*23e0*/  IMAD.MOV.U32 R27, RZ, RZ, R17 ;  /* 0x000000ffff1b7224 */ /* 0x002fe200078e0011 */
[----:B------:R-:W-:Y:S05]  /*23f0*/  BRA `(.L_x_1287) ;  /* 0xffffea8000007947 */ /* 0x000fea000383ffff */
.L_x_1258:
[----:B------:R-:W-:Y:S01]  /*2400*/  IMAD.MOV.U32 R19, RZ, RZ, R29 ;  /* 0x000000ffff137224 */ /* 0x000fe200078e001d */
[----:B------:R-:W-:Y:S01]  /*2410*/  MOV R20, 0x2460 ;  /* 0x0000246000147802 */ /* 0x000fe20000000f00 */
[----:B------:R-:W-:-:S02]  /*2420*/  IMAD.MOV.U32 R18, RZ, RZ, 0x4 ;  /* 0x00000004ff127424 */ /* 0x000fc400078e00ff */
[----:B------:R-:W-:Y:S02]  /*2430*/  IMAD.MOV.U32 R17, RZ, RZ, 0x1f ;  /* 0x0000001fff117424 */ /* 0x000fe400078e00ff */
[----:B------:R-:W-:Y:S02]  /*2440*/  IMAD.MOV.U32 R16, RZ, RZ, -0x1 ;  /* 0xffffffffff107424 */ /* 0x000fe400078e00ff */
[----:B-12---:R-:W-:Y:S05]  /*2450*/  CALL.REL.NOINC `($__internal_24_$__cuda_sm70_shflsync_bfly_p) ;  /* 0x00000af000007944 */ /* 0x006fea0003c00000 */
[----:B------:R-:W-:Y:S01]  /*2460*/  SEL R23, R23, R22, P0 ;  /* 0x0000001617177207 */ /* 0x000fe20000000000 */
[----:B-1----:R-:W-:Y:S01]  /*2470*/  IMAD.MOV.U32 R22, RZ, RZ, R17 ;  /* 0x000000ffff167224 */ /* 0x002fe200078e0011 */
[----:B------:R-:W-:Y:S01]  /*2480*/  MOV R20, 0x24e0 ;  /* 0x000024e000147802 */ /* 0x000fe20000000f00 */
[----:B------:R-:W-:Y:S02]  /*2490*/  IMAD.MOV.U32 R18, RZ, RZ, 0x4 ;  /* 0x00000004ff127424 */ /* 0x000fe400078e00ff */
[----:B------:R-:W-:Y:S02]  /*24a0*/  IMAD.MOV.U32 R17, RZ, RZ, 0x1f ;  /* 0x0000001fff117424 */ /* 0x000fe400078e00ff */
[----:B------:R-:W-:Y:S02]  /*24b0*/  IMAD.MOV.U32 R16, RZ, RZ, -0x1 ;  /* 0xffffffffff107424 */ /* 0x000fe400078e00ff */
[----:B------:R-:W-:-:S02]  /*24c0*/  IMAD.MOV.U32 R19, RZ, RZ, R23 ;  /* 0x000000ffff137224 */ /* 0x000fc400078e0017 */
[----:B------:R-:W-:Y:S05]  /*24d0*/  CALL.REL.NOINC `($__internal_24_$__cuda_sm70_shflsync_bfly_p) ;  /* 0x00000a7000007944 */ /* 0x000fea0003c00000 */
[----:B-1----:R-:W-:Y:S01]  /*24e0*/  IMAD.MOV.U32 R28, RZ, RZ, R17 ;  /* 0x000000ffff1c7224 */ /* 0x002fe200078e0011 */
[----:B------:R-:W-:Y:S05]  /*24f0*/  BRA `(.L_x_1288) ;  /* 0xffffe9d000007947 */ /* 0x000fea000383ffff */
.L_x_1259:
[----:B------:R-:W-:Y:S01]  /*2500*/  IMAD.MOV.U32 R19, RZ, RZ, R21 ;  /* 0x000000ffff137224 */ /* 0x000fe200078e0015 */
[----:B------:R-:W-:Y:S01]  /*2510*/  MOV R20, 0x2560 ;  /* 0x0000256000147802 */ /* 0x000fe20000000f00 */
[----:B------:R-:W-:-:S02]  /*2520*/  IMAD.MOV.U32 R18, RZ, RZ, 0x2 ;  /* 0x00000002ff127424 */ /* 0x000fc400078e00ff */
[----:B------:R-:W-:Y:S02]  /*2530*/  IMAD.MOV.U32 R17, RZ, RZ, 0x1f ;  /* 0x0000001fff117424 */ /* 0x000fe400078e00ff */
[----:B------:R-:W-:Y:S02]  /*2540*/  IMAD.MOV.U32 R16, RZ, RZ, -0x1 ;  /* 0xffffffffff107424 */ /* 0x000fe400078e00ff */
[----:B0--3--:R-:W-:Y:S05]  /*2550*/  CALL.REL.NOINC `($__internal_24_$__cuda_sm70_shflsync_bfly_p) ;  /* 0x000009f000007944 */ /* 0x009fea0003c00000 */
        /* <DEDUP_REMOVED lines=18> */
.L_x_1260:
[----:B------:R-:W-:Y:S01]  /*2680*/  IMAD.MOV.U32 R19, RZ, RZ, R21 ;  /* 0x000000ffff137224 */ /* 0x000fe200078e0015 */
[----:B------:R-:W-:Y:S01]  /*2690*/  MOV R20, 0x26e0 ;  /* 0x000026e000147802 */ /* 0x000fe20000000f00 */
[----:B------:R-:W-:Y:S02]  /*26a0*/  IMAD.MOV.U32 R18, RZ, RZ, 0x1 ;  /* 0x00000001ff127424 */ /* 0x000fe400078e00ff */
[----:B------:R-:W-:Y:S02]  /*26b0*/  IMAD.MOV.U32 R17, RZ, RZ, 0x1f ;  /* 0x0000001fff117424 */ /* 0x000fe400078e00ff */
[----:B------:R-:W-:-:S02]  /*26c0*/  IMAD.MOV.U32 R16, RZ, RZ, -0x1 ;  /* 0xffffffffff107424 */ /* 0x000fc400078e00ff */
[----:B--2---:R-:W-:Y:S05]  /*26d0*/  CALL.REL.NOINC `($__internal_24_$__cuda_sm70_shflsync_bfly_p) ;  /* 0x0000087000007944 */ /* 0x004fea0003c00000 */
[----:B-1----:R-:W-:Y:S01]  /*26e0*/  IMAD.MOV.U32 R22, RZ, RZ, R17 ;  /* 0x000000ffff167224 */ /* 0x002fe200078e0011 */
[----:B------:R-:W-:Y:S05]  /*26f0*/  BRA `(.L_x_1290) ;  /* 0xffffe8f000007947 */ /* 0x000fea000383ffff */
.L_x_1261:
[----:B------:R-:W-:Y:S01]  /*2700*/  IMAD.MOV.U32 R19, RZ, RZ, R27 ;  /* 0x000000ffff137224 */ /* 0x000fe200078e001b */
[----:B------:R-:W-:Y:S01]  /*2710*/  MOV R20, 0x2760 ;  /* 0x0000276000147802 */ /* 0x000fe20000000f00 */
[----:B------:R-:W-:-:S02]  /*2720*/  IMAD.MOV.U32 R18, RZ, RZ, 0x1 ;  /* 0x00000001ff127424 */ /* 0x000fc400078e00ff */
[----:B------:R-:W-:Y:S02]  /*2730*/  IMAD.MOV.U32 R17, RZ, RZ, 0x1f ;  /* 0x0000001fff117424 */ /* 0x000fe400078e00ff */
[----:B------:R-:W-:Y:S02]  /*2740*/  IMAD.MOV.U32 R16, RZ, RZ, -0x1 ;  /* 0xffffffffff107424 */ /* 0x000fe400078e00ff */
[----:B01----:R-:W-:Y:S05]  /*2750*/  CALL.REL.NOINC `($__internal_24_$__cuda_sm70_shflsync_bfly_p) ;  /* 0x000007f000007944 */ /* 0x003fea0003c00000 */
        /* <DEDUP_REMOVED lines=8> */
[----:B-1----:R-:W-:Y:S05]  /*27e0*/  BRA `(.L_x_1291) ;  /* 0xffffe85000007947 */ /* 0x002fea000383ffff */
.L_x_1268:
[----:B------:R-:W-:Y:S01]  /*27f0*/  IMAD.MOV.U32 R19, RZ, RZ, R29 ;  /* 0x000000ffff137224 */ /* 0x000fe200078e001d */
[----:B------:R-:W-:Y:S01]  /*2800*/  MOV R20, 0x2850 ;  /* 0x0000285000147802 */ /* 0x000fe20000000f00 */
[----:B------:R-:W-:-:S02]  /*2810*/  IMAD.MOV.U32 R18, RZ, RZ, 0x10 ;  /* 0x00000010ff127424 */ /* 0x000fc400078e00ff */
[----:B------:R-:W-:Y:S02]  /*2820*/  IMAD.MOV.U32 R17, RZ, RZ, 0x1f ;  /* 0x0000001fff117424 */ /* 0x000fe400078e00ff */
[----:B------:R-:W-:Y:S02]  /*2830*/  IMAD.MOV.U32 R16, RZ, RZ, -0x1 ;  /* 0xffffffffff107424 */ /* 0x000fe400078e00ff */
[----:B------:R-:W-:Y:S05]  /*2840*/  CALL.REL.NOINC `($__internal_24_$__cuda_sm70_shflsync_bfly_p) ;  /* 0x0000070000007944 */ /* 0x000fea0003c00000 */
[----:B-1----:R-:W-:Y:S01]  /*2850*/  IMAD.MOV.U32 R23, RZ, RZ, R17 ;  /* 0x000000ffff177224 */ /* 0x002fe200078e0011 */
[----:B------:R-:W-:Y:S05]  /*2860*/  BRA `(.L_x_1292) ;  /* 0xffffee2000007947 */ /* 0x000fea000383ffff */
.L_x_1269:
[----:B------:R-:W-:Y:S01]  /*2870*/  IMAD.MOV.U32 R19, RZ, RZ, R27 ;  /* 0x000000ffff137224 */ /* 0x000fe200078e001b */
[----:B------:R-:W-:Y:S01]  /*2880*/  MOV R20, 0x28d0 ;  /* 0x000028d000147802 */ /* 0x000fe20000000f00 */
[----:B------:R-:W-:Y:S02]  /*2890*/  IMAD.MOV.U32 R18, RZ, RZ, 0x10 ;  /* 0x00000010ff127424 */ /* 0x000fe400078e00ff */
[----:B------:R-:W-:Y:S02]  /*28a0*/  IMAD.MOV.U32 R17, RZ, RZ, 0x1f ;  /* 0x0000001fff117424 */ /* 0x000fe400078e00ff */
[----:B------:R-:W-:Y:S02]  /*28b0*/  IMAD.MOV.U32 R16, RZ, RZ, -0x1 ;  /* 0xffffffffff107424 */ /* 0x000fe400078e00ff */
[----:B01----:R-:W-:Y:S05]  /*28c0*/  CALL.REL.NOINC `($__internal_24_$__cuda_sm70_shflsync_bfly_p) ;  /* 0x0000068000007944 */ /* 0x003fea0003c00000 */
[----:B-1----:R-:W-:Y:S01]  /*28d0*/  IMAD.MOV.U32 R28, RZ, RZ, R17 ;  /* 0x000000ffff1c7224 */ /* 0x002fe200078e0011 */
[----:B------:R-:W-:Y:S01]  /*28e0*/  MOV R20, 0x2940 ;  /* 0x0000294000147802 */ /* 0x000fe20000000f00 */
[----:B------:R-:W-:-:S02]  /*28f0*/  IMAD.MOV.U32 R19, RZ, RZ, R22 ;  /* 0x000000ffff137224 */ /* 0x000fc400078e0016 */
[----:B------:R-:W-:Y:S02]  /*2900*/  IMAD.MOV.U32 R18, RZ, RZ, 0x10 ;  /* 0x00000010ff127424 */ /* 0x000fe400078e00ff */
[----:B------:R-:W-:Y:S02]  /*2910*/  IMAD.MOV.U32 R17, RZ, RZ, 0x1f ;  /* 0x0000001fff117424 */ /* 0x000fe400078e00ff */
[----:B------:R-:W-:Y:S02]  /*2920*/  IMAD.MOV.U32 R16, RZ, RZ, -0x1 ;  /* 0xffffffffff107424 */ /* 0x000fe400078e00ff */
[----:B------:R-:W-:Y:S05]  /*2930*/  CALL.REL.NOINC `($__internal_24_$__cuda_sm70_shflsync_bfly_p) ;  /* 0x0000061000007944 */ /* 0x000fea0003c00000 */
[----:B-1----:R-:W-:Y:S01]  /*2940*/  IMAD.MOV.U32 R21, RZ, RZ, R17 ;  /* 0x000000ffff157224 */ /* 0x002fe200078e0011 */
[----:B------:R-:W-:Y:S05]  /*2950*/  BRA `(.L_x_1293) ;  /* 0xffffed6000007947 */ /* 0x000fea000383ffff */
.L_x_1270:
[----:B------:R-:W-:Y:S01]  /*2960*/  IMAD.MOV.U32 R19, RZ, RZ, R23 ;  /* 0x000000ffff137224 */ /* 0x000fe200078e0017 */
[----:B------:R-:W-:Y:S01]  /*2970*/  MOV R20, 0x29c0 ;  /* 0x000029c000147802 */ /* 0x000fe20000000f00 */
[----:B------:R-:W-:Y:S02]  /*2980*/  IMAD.MOV.U32 R18, RZ, RZ, 0x8 ;  /* 0x00000008ff127424 */ /* 0x000fe400078e00ff */
[----:B------:R-:W-:Y:S02]  /*2990*/  IMAD.MOV.U32 R17, RZ, RZ, 0x1f ;  /* 0x0000001fff117424 */ /* 0x000fe400078e00ff */
[----:B------:R-:W-:-:S02]  /*29a0*/  IMAD.MOV.U32 R16, RZ, RZ, -0x1 ;  /* 0xffffffffff107424 */ /* 0x000fc400078e00ff */
[----:B0-23--:R-:W-:Y:S05]  /*29b0*/  CALL.REL.NOINC `($__internal_24_$__cuda_sm70_shflsync_bfly_p) ;  /* 0x0000059000007944 */ /* 0x00dfea0003c00000 */
[----:B------:R-:W-:Y:S01]  /*29c0*/  FSEL R28, R28, R27, P1 ;  /* 0x0000001b1c1c7208 */ /* 0x000fe20000800000 */
[----:B-1----:R-:W-:Y:S01]  /*29d0*/  IMAD.MOV.U32 R27, RZ, RZ, R17 ;  /* 0x000000ffff1b7224 */ /* 0x002fe200078e0011 */
[----:B------:R-:W-:Y:S01]  /*29e0*/  MOV R20, 0x2a40 ;  /* 0x00002a4000147802 */ /* 0x000fe20000000f00 */
[----:B------:R-:W-:-:S02]  /*29f0*/  IMAD.MOV.U32 R18, RZ, RZ, 0x8 ;  /* 0x00000008ff127424 */ /* 0x000fc400078e00ff */
[----:B------:R-:W-:Y:S02]  /*2a00*/  IMAD.MOV.U32 R17, RZ, RZ, 0x1f ;  /* 0x0000001fff117424 */ /* 0x000fe400078e00ff */
[----:B------:R-:W-:Y:S02]  /*2a10*/  IMAD.MOV.U32 R16, RZ, RZ, -0x1 ;  /* 0xffffffffff107424 */ /* 0x000fe400078e00ff */
[----:B------:R-:W-:Y:S02]  /*2a20*/  IMAD.MOV.U32 R19, RZ, RZ, R28 ;  /* 0x000000ffff137224 */ /* 0x000fe400078e001c */
[----:B------:R-:W-:Y:S05]  /*2a30*/  CALL.REL.NOINC `($__internal_24_$__cuda_sm70_shflsync_bfly_p) ;  /* 0x0000051000007944 */ /* 0x000fea0003c00000 */
[----:B------:R-:W-:Y:S01]  /*2a40*/  SEL R21, R21, R22, P1 ;  /* 0x0000001615157207 */ /* 0x000fe20000800000 */
[----:B-1----:R-:W-:Y:S01]  /*2a50*/  IMAD.MOV.U32 R29, RZ, RZ, R17 ;  /* 0x000000ffff1d7224 */ /* 0x002fe200078e0011 */
[----:B------:R-:W-:Y:S01]  /*2a60*/  MOV R20, 0x2ac0 ;  /* 0x00002ac000147802 */ /* 0x000fe20000000f00 */
[----:B------:R-:W-:Y:S02]  /*2a70*/  IMAD.MOV.U32 R18, RZ, RZ, 0x8 ;  /* 0x00000008ff127424 */ /* 0x000fe400078e00ff */
[----:B------:R-:W-:Y:S02]  /*2a80*/  IMAD.MOV.U32 R17, RZ, RZ, 0x1f ;  /* 0x0000001fff117424 */ /* 0x000fe400078e00ff */
[----:B------:R-:W-:-:S02]  /*2a90*/  IMAD.MOV.U32 R16, RZ, RZ, -0x1 ;  /* 0xffffffffff107424 */ /* 0x000fc400078e00ff */
[----:B------:R-:W-:Y:S02]  /*2aa0*/  IMAD.MOV.U32 R19, RZ, RZ, R21 ;  /* 0x000000ffff137224 */ /* 0x000fe400078e0015 */
[----:B------:R-:W-:Y:S05]  /*2ab0*/  CALL.REL.NOINC `($__internal_24_$__cuda_sm70_shflsync_bfly_p) ;  /* 0x0000049000007944 */ /* 0x000fea0003c00000 */
[----:B-1----:R-:W-:Y:S01]  /*2ac0*/  IMAD.MOV.U32 R22, RZ, RZ, R17 ;  /* 0x000000ffff167224 */ /* 0x002fe200078e0011 */
[----:B------:R-:W-:Y:S05]  /*2ad0*/  BRA `(.L_x_1294) ;  /* 0xffffeca000007947 */ /* 0x000fea000383ffff */
.L_x_1271:
[----:B------:R-:W-:Y:S01]  /*2ae0*/  IMAD.MOV.U32 R19, RZ, RZ, R23 ;  /* 0x000000ffff137224 */ /* 0x000fe200078e0017 */
[----:B------:R-:W-:Y:S01]  /*2af0*/  MOV R20, 0x2b40 ;  /* 0x00002b4000147802 */ /* 0x000fe20000000f00 */
[----:B------:R-:W-:Y:S02]  /*2b00*/  IMAD.MOV.U32 R18, RZ, RZ, 0x4 ;  /* 0x00000004ff127424 */ /* 0x000fe400078e00ff */
[----:B------:R-:W-:Y:S02]  /*2b10*/  IMAD.MOV.U32 R17, RZ, RZ, 0x1f ;  /* 0x0000001fff117424 */ /* 0x000fe400078e00ff */
[----:B------:R-:W-:Y:S02]  /*2b20*/  IMAD.MOV.U32 R16, RZ, RZ, -0x1 ;  /* 0xffffffffff107424 */ /* 0x000fe400078e00ff */
[----:B0-----:R-:W-:Y:S05]  /*2b30*/  CALL.REL.NOINC `($__internal_24_$__cuda_sm70_shflsync_bfly_p) ;  /* 0x0000041000007944 */ /* 0x001fea0003c00000 */
[----:B-1----:R-:W-:Y:S01]  /*2b40*/  IMAD.MOV.U32 R27, RZ, RZ, R17 ;  /* 0x000000ffff1b7224 */ /* 0x002fe200078e0011 */
[----:B------:R-:W-:Y:S05]  /*2b50*/  BRA `(.L_x_1295) ;  /* 0xffffec8000007947 */ /* 0x000fea000383ffff */
.L_x_1272:
        /* <DEDUP_REMOVED lines=16> */
.L_x_1273:
        /* <DEDUP_REMOVED lines=24> */
.L_x_1274:
        /* <DEDUP_REMOVED lines=8> */
.L_x_1275:
        /* <DEDUP_REMOVED lines=15> */
        .weak           $__internal_24_$__cuda_sm70_shflsync_bfly_p
        .type           $__internal_24_$__cuda_sm70_shflsync_bfly_p,@function
        .size           $__internal_24_$__cuda_sm70_shflsync_bfly_p,(.L_x_10968 - $__internal_24_$__cuda_sm70_shflsync_bfly_p)
$__internal_24_$__cuda_sm70_shflsync_bfly_p:
[----:B------:R-:W-:Y:S04]  /*2f50*/  WARPSYNC R16 ;  /* 0x0000001000007348 */ /* 0x000fe80003800000 */
[----:B------:R0:W1:Y:S02]  /*2f60*/  SHFL.BFLY PT, R17, R19, R18, R17 ;  /* 0x0c00001213117389 */ /* 0x00006400000e0011 */
[----:B0-----:R-:W-:-:S02]  /*2f70*/  IMAD.MOV.U32 R18, RZ, RZ, R20 ;  /* 0x000000ffff127224 */ /* 0x001fc400078e0014 */
[----:B------:R-:W-:-:S04]  /*2f80*/  IMAD.MOV.U32 R19, RZ, RZ, 0x0 ;  /* 0x00000000ff137424 */ /* 0x000fc800078e00ff */
[----:B------:R-:W-:Y:S05]  /*2f90*/  RET.REL.NODEC R18 `(_ZN4vllm3moe10topkGatingILi12ELi384ELi4ELi4ELi32Ei13__nv_bfloat16LNS0_11ScoringFuncE1EEEvPKT5_PKbPfiPT4_PiiiibPKf) ;  /* 0xffffd06012007950 */ /* 0x000fea0003c3ffff */
.L_x_1300:
        /* <DEDUP_REMOVED lines=14> */
.L_x_10968:


//--------------------- .text._ZN4vllm3moe10topkGatingILi10ELi320ELi4ELi4ELi32Ei13__nv_bfloat16LNS0_11ScoringFuncE1EEEvPKT5_PKbPfiPT4_PiiiibPKf --------------------------
	.section	.text._ZN4vllm3moe10topkGatingILi10ELi320ELi4ELi4ELi32Ei13__nv_bfloat16LNS0_11ScoringFuncE1EEEvPKT5_PKbPfiPT4_PiiiibPKf,"ax",@progbits
	.sectioninfo	@"SHI_REGISTERS=32"
	.align	128
        .global         _ZN4vllm3moe10topkGatingILi10ELi320ELi4ELi4ELi32Ei13__nv_bfloat16LNS0_11ScoringFuncE1EEEvPKT5_PKbPfiPT4_PiiiibPKf
        .type           _ZN4vllm3moe10topkGatingILi10ELi320ELi4ELi4ELi32Ei13__nv_bfloat16LNS0_11ScoringFuncE1EEEvPKT5_PKbPfiPT4_PiiiibPKf,@function
        .size           _ZN4vllm3moe10topkGatingILi10ELi320ELi4ELi4ELi32Ei13__nv_bfloat16LNS0_11ScoringFuncE1EEEvPKT5_PKbPfiPT4_PiiiibPKf,(.L_x_10969 - _ZN4vllm3moe10topkGatingILi10ELi320ELi4ELi4ELi32Ei13__nv_bfloat16LNS0_11ScoringFuncE1EEEvPKT5_PKbPfiPT4_PiiiibPKf)
        .other          _ZN4vllm3moe10topkGatingILi10ELi320ELi4ELi4ELi32Ei13__nv_bfloat16LNS0_11ScoringFuncE1EEEvPKT5_PKbPfiPT4_PiiiibPKf,@"STO_CUDA_ENTRY STV_DEFAULT"
_ZN4vllm3moe10topkGatingILi10ELi320ELi4ELi4ELi32Ei13__nv_bfloat16LNS0_11ScoringFuncE1EEEvPKT5_PKbPfiPT4_PiiiibPKf:
.text._ZN4vllm3moe10topkGatingILi10ELi320ELi4ELi4ELi32Ei13__nv_bfloat16LNS0_11ScoringFuncE1EEEvPKT5_PKbPfiPT4_PiiiibPKf:
        /* <DEDUP_REMOVED lines=131> */
.L_x_1301:
[----:B------:R0:W-:Y:S04]  /*0830*/  STL.64 [R1], R2 ;  /* 0x0000000201007387 */ /* 0x0001e80000100a00 */
[----:B------:R0:W-:Y:S04]  /*0840*/  STL.64 [R1+0x8], R4 ;  /* 0x0000080401007387 */ /* 0x0001e80000100a00 */
[----:B------:R0:W-:Y:S04]  /*0850*/  STL.64 [R1+0x10], R6 ;  /* 0x0000100601007387 */ /* 0x0001e80000100a00 */
[----:B------:R0:W-:Y:S04]  /*0860*/  STL.64 [R1+0x18], R8 ;  /* 0x0000180801007387 */ /* 0x0001e80000100a00 */
[----:B------:R0:W-:Y:S02]  /*0870*/  STL.64 [R1+0x20], R10 ;  /* 0x0000200a01007387 */ /* 0x0001e40000100a00 */
.L_x_1302:
        /* <DEDUP_REMOVED lines=9> */
.L_x_1318:
        /* <DEDUP_REMOVED lines=44> */
.L_x_1335:
[----:B------:R-:W-:Y:S05]  /*0bd0*/  BRA.DIV ~URZ, `(.L_x_1306) ;  /* 0x000013727f007947 */ /* 0x000fea000b800000 */
[----:B------:R2:W3:Y:S04]  /*0be0*/  SHFL.BFLY PT, R24, R27, 0x10, 0x1f ;  /* 0x0e001f001b187f89 */ /* 0x0004e800000e0000 */
[----:B------:R2:W4:Y:S02]  /*0bf0*/  SHFL.BFLY PT, R18, R19, 0x10, 0x1f ;  /* 0x0e001f0013127f89 */ /* 0x00052400000e0000 */
.L_x_1336:
        /* <DEDUP_REMOVED lines=12> */
.L_x_1337:
[----:B-1----:R-:W-:-:S13]  /*0cc0*/  FSETP.GEU.FTZ.AND P1, PT, R17, R26, PT ;  /* 0x0000001a1100720b */ /* 0x002fda0003f3e000 */
[----:B------:R-:W-:-:S04]  /*0cd0*/  @P1 FSETP.NEU.FTZ.AND P2, PT, R17, R26, PT ;  /* 0x0000001a1100120b */ /* 0x000fc80003f5d000 */
[----:B---3--:R-:W-:-:S13]  /*0ce0*/  @P1 ISETP.LT.AND P0, PT, R19, R18, !P2 ;  /* 0x000000121300120c */ /* 0x008fda0005701270 */
[----:B0-----:R-:W-:Y:S01]  /*0cf0*/  FSEL R17, R26, R17, P0 ;  /* 0x000000111a117208 */ /* 0x001fe20000000000 */
[----:B------:R-:W-:Y:S05]  /*0d00*/  BRA.DIV ~URZ, `(.L_x_1308) ;  /* 0x000014b27f007947 */ /* 0x000fea000b800000 */
[----:B------:R0:W1:Y:S02]  /*0d10*/  SHFL.BFLY PT, R26, R17, 0x4, 0x1f ;  /* 0x0c801f00111a7f89 */ /* 0x00006400000e0000 */
.L_x_1338:
[----:B--2---:R-:W-:Y:S01]  /*0d20*/  FSEL R27, R27, R24, P0 ;  /* 0x000000181b1b7208 */ /* 0x004fe20000000000 */
[----:B------:R-:W-:Y:S05]  /*0d30*/  BRA.DIV ~URZ, `(.L_x_1309) ;  /* 0x000015027f007947 */ /* 0x000fea000b800000 */
[----:B------:R-:W-:Y:S02]  /*0d40*/  SEL R19, R19, R18, P0 ;  /* 0x0000001213137207 */ /* 0x000fe40000000000 */
[----:B------:R2:W3:Y:S04]  /*0d50*/  SHFL.BFLY PT, R18, R27, 0x4, 0x1f ;  /* 0x0c801f001b127f89 */ /* 0x0004e800000e0000 */
[----:B------:R2:W4:Y:S02]  /*0d60*/  SHFL.BFLY PT, R24, R19, 0x4, 0x1f ;  /* 0x0c801f0013187f89 */ /* 0x00052400000e0000 */
.L_x_1339:
        /* <DEDUP_REMOVED lines=12> */
.L_x_1340:
[----:B-1----:R-:W-:-:S13]  /*0e30*/  FSETP.GEU.FTZ.AND P1, PT, R17, R18, PT ;  /* 0x000000121100720b */ /* 0x002fda0003f3e000 */
[----:B------:R-:W-:-:S04]  /*0e40*/  @P1 FSETP.NEU.FTZ.AND P2, PT, R17, R18, PT ;  /* 0x000000121100120b */ /* 0x000fc80003f5d000 */
[----:B---3--:R-:W-:-:S13]  /*0e50*/  @P1 ISETP.LT.AND P0, PT, R19, R24, !P2 ;  /* 0x000000181300120c */ /* 0x008fda0005701270 */
[----:B0-----:R-:W-:Y:S01]  /*0e60*/  FSEL R17, R18, R17, P0 ;  /* 0x0000001112117208 */ /* 0x001fe20000000000 */
[----:B------:R-:W-:Y:S05]  /*0e70*/  BRA.DIV ~URZ, `(.L_x_1311) ;  /* 0x000016427f007947 */ /* 0x000fea000b800000 */
[----:B------:R0:W1:Y:S02]  /*0e80*/  SHFL.BFLY PT, R18, R17, 0x1, 0x1f ;  /* 0x0c201f0011127f89 */ /* 0x00006400000e0000 */
.L_x_1341:
[----:B--2---:R-:W-:Y:S01]  /*0e90*/  FSEL R26, R26, R27, P0 ;  /* 0x0000001b1a1a7208 */ /* 0x004fe20000000000 */
[----:B------:R-:W-:Y:S05]  /*0ea0*/  BRA.DIV ~URZ, `(.L_x_1312) ;  /* 0x000016927f007947 */ /* 0x000fea000b800000 */
[----:B------:R-:W-:Y:S02]  /*0eb0*/  SEL R24, R19, R24, P0 ;  /* 0x0000001813187207 */ /* 0x000fe40000000000 */
[----:B------:R2:W3:Y:S04]  /*0ec0*/  SHFL.BFLY PT, R19, R26, 0x1, 0x1f ;  /* 0x0c201f001a137f89 */ /* 0x0004e800000e0000 */
[----:B------:R2:W4:Y:S02]  /*0ed0*/  SHFL.BFLY PT, R13, R24, 0x1, 0x1f ;  /* 0x0c201f00180d7f89 */ /* 0x00052400000e0000 */
.L_x_1342:
        /* <DEDUP_REMOVED lines=27> */
.L_x_1314:
[----:B------:R-:W-:Y:S05]  /*1090*/  BSYNC B1 ;  /* 0x0000000000017941 */ /* 0x000fea0003800000 */
.L_x_1313:
        /* <DEDUP_REMOVED lines=20> */
.L_x_1317:
[----:B------:R-:W-:Y:S05]  /*11e0*/  BSYNC B1 ;  /* 0x0000000000017941 */ /* 0x000fea0003800000 */
.L_x_1316:
[----:B0-----:R-:W-:Y:S05]  /*11f0*/  BRA `(.L_x_1318) ;  /* 0xfffff71000007947 */ /* 0x001fea000383ffff */
.L_x_1304:
[----:B------:R-:W-:Y:S02]  /*1200*/  IMAD.MOV.U32 R25, RZ, RZ, RZ ;  /* 0x000000ffff197224 */ /* 0x000fe400078e00ff */
.L_x_1331:
        /* <DEDUP_REMOVED lines=44> */
.L_x_1343:
[----:B------:R-:W-:Y:S05]  /*14d0*/  BRA.DIV ~URZ, `(.L_x_1320) ;  /* 0x000011d27f007947 */ /* 0x000fea000b800000 */
[----:B------:R2:W3:Y:S04]  /*14e0*/  SHFL.BFLY PT, R27, R24, 0x10, 0x1f ;  /* 0x0e001f00181b7f89 */ /* 0x0004e800000e0000 */
[----:B------:R2:W4:Y:S02]  /*14f0*/  SHFL.BFLY PT, R19, R18, 0x10, 0x1f ;  /* 0x0e001f0012137f89 */ /* 0x00052400000e0000 */
.L_x_1344:
        /* <DEDUP_REMOVED lines=12> */
.L_x_1345:
[----:B--2---:R-:W-:-:S13]  /*15c0*/  FSETP.GEU.FTZ.AND P1, PT, R17, R24, PT ;  /* 0x000000181100720b */ /* 0x004fda0003f3e000 */
[----:B------:R-:W-:-:S04]  /*15d0*/  @P1 FSETP.NEU.FTZ.AND P2, PT, R17, R24, PT ;  /* 0x000000181100120b */ /* 0x000fc80003f5d000 */
[----:B0-----:R-:W-:-:S13]  /*15e0*/  @P1 ISETP.LT.AND P0, PT, R26, R19, !P2 ;  /* 0x000000131a00120c */ /* 0x001fda0005701270 */
[----:B-1----:R-:W-:Y:S01]  /*15f0*/  FSEL R17, R24, R17, P0 ;  /* 0x0000001118117208 */ /* 0x002fe20000000000 */
[----:B------:R-:W-:Y:S05]  /*1600*/  BRA.DIV ~URZ, `(.L_x_1322) ;  /* 0x000013127f007947 */ /* 0x000fea000b800000 */
[----:B------:R0:W1:Y:S02]  /*1610*/  SHFL.BFLY PT, R24, R17, 0x4, 0x1f ;  /* 0x0c801f0011187f89 */ /* 0x00006400000e0000 */
.L_x_1346:
[----:B---3--:R-:W-:Y:S01]  /*1620*/  FSEL R18, R18, R27, P0 ;  /* 0x0000001b12127208 */ /* 0x008fe20000000000 */
[----:B------:R-:W-:Y:S05]  /*1630*/  BRA.DIV ~URZ, `(.L_x_1323) ;  /* 0x000013627f007947 */ /* 0x000fea000b800000 */
[----:B------:R-:W-:Y:S01]  /*1640*/  SEL R26, R26, R19, P0 ;  /* 0x000000131a1a7207 */ /* 0x000fe20000000000 */
[----:B------:R2:W3:Y:S04]  /*1650*/  SHFL.BFLY PT, R27, R18, 0x4, 0x1f ;  /* 0x0c801f00121b7f89 */ /* 0x0004e800000e0000 */
[----:B------:R2:W4:Y:S02]  /*1660*/  SHFL.BFLY PT, R19, R26, 0x4, 0x1f ;  /* 0x0c801f001a137f89 */ /* 0x00052400000e0000 */
.L_x_1347:
        /* <DEDUP_REMOVED lines=12> */
.L_x_1348:
[----:B-1----:R-:W-:-:S13]  /*1730*/  FSETP.GEU.FTZ.AND P1, PT, R17, R24, PT ;  /* 0x000000181100720b */ /* 0x002fda0003f3e000 */
[----:B------:R-:W-:-:S04]  /*1740*/  @P1 FSETP.NEU.FTZ.AND P2, PT, R17, R24, PT ;  /* 0x000000181100120b */ /* 0x000fc80003f5d000 */
[----:B---3--:R-:W-:-:S13]  /*1750*/  @P1 ISETP.LT.AND P0, PT, R19, R26, !P2 ;  /* 0x0000001a1300120c */ /* 0x008fda0005701270 */
[----:B0-----:R-:W-:Y:S01]  /*1760*/  FSEL R17, R24, R17, P0 ;  /* 0x0000001118117208 */ /* 0x001fe20000000000 */
[----:B------:R-:W-:Y:S05]  /*1770*/  BRA.DIV ~URZ, `(.L_x_1325) ;  /* 0x000014a27f007947 */ /* 0x000fea000b800000 */
[----:B------:R0:W1:Y:S02]  /*1780*/  SHFL.BFLY PT, R24, R17, 0x1, 0x1f ;  /* 0x0c201f0011187f89 */ /* 0x00006400000e0000 */
.L_x_1349:
[----:B--2---:R-:W-:Y:S01]  /*1790*/  FSEL R27, R27, R18, P0 ;  /* 0x000000121b1b7208 */ /* 0x004fe20000000000 */
[----:B------:R-:W-:Y:S05]  /*17a0*/  BRA.DIV ~URZ, `(.L_x_1326) ;  /* 0x000014f27f007947 */ /* 0x000fea000b800000 */
[----:B------:R-:W-:Y:S01]  /*17b0*/  SEL R26, R19, R26, P0 ;  /* 0x0000001a131a7207 */ /* 0x000fe20000000000 */
[----:B------:R2:W3:Y:S04]  /*17c0*/  SHFL.BFLY PT, R18, R27, 0x1, 0x1f ;  /* 0x0c201f001b127f89 */ /* 0x0004e800000e0000 */
[----:B------:R2:W4:Y:S02]  /*17d0*/  SHFL.BFLY PT, R13, R26, 0x1, 0x1f ;  /* 0x0c201f001a0d7f89 */ /* 0x00052400000e0000 */
.L_x_1350:
        /* <DEDUP_REMOVED lines=26> */
.L_x_1328:
[----:B------:R-:W-:Y:S05]  /*1980*/  BSYNC B1 ;  /* 0x0000000000017941 */ /* 0x000fea0003800000 */
.L_x_1327:
        /* <DEDUP_REMOVED lines=20> */
.L_x_1330:
[----:B------:R-:W-:Y:S05]  /*1ad0*/  BSYNC B1 ;  /* 0x0000000000017941 */ /* 0x000fea0003800000 */
.L_x_1329:
[----:B0-----:R-:W-:Y:S05]  /*1ae0*/  BRA `(.L_x_1331) ;  /* 0xfffff72000007947 */ /* 0x001fea000383ffff */
.L_x_1315:
[----:B------:R-:W-:Y:S05]  /*1af0*/  BSYNC B0 ;  /* 0x0000000000007941 */ /* 0x000fea0003800000 */
.L_x_1303:
        /* <DEDUP_REMOVED lines=19> */
.L_x_1333:
        /* <DEDUP_REMOVED lines=20> */
.L_x_1332:
        /* <DEDUP_REMOVED lines=11> */
.L_x_1334:
        /* <DEDUP_REMOVED lines=11> */
.L_x_1305:
[----:B------:R-:W-:Y:S01]  /*1ed0*/  IMAD.MOV.U32 R15, RZ, RZ, R26 ;  /* 0x000000ffff0f7224 */ /* 0x000fe200078e001a */
[----:B------:R-:W-:Y:S01]  /*1ee0*/  MOV R16, 0x1f30 ;  /* 0x00001f3000107802 */ /* 0x000fe20000000f00 */
[----:B------:R-:W-:Y:S02]  /*1ef0*/  IMAD.MOV.U32 R14, RZ, RZ, 0x10 ;  /* 0x00000010ff0e7424 */ /* 0x000fe400078e00ff */
[----:B------:R-:W-:Y:S02]  /*1f00*/  IMAD.MOV.U32 R13, RZ, RZ, 0x1f ;  /* 0x0000001fff0d7424 */ /* 0x000fe400078e00ff */
[----:B------:R-:W-:Y:S02]  /*1f10*/  IMAD.MOV.U32 R12, RZ, RZ, -0x1 ;  /* 0xffffffffff0c7424 */ /* 0x000fe400078e00ff */
[----:B------:R-:W-:Y:S05]  /*1f20*/  CALL.REL.NOINC `($__internal_25_$__cuda_sm70_shflsync_bfly_p) ;  /* 0x00000e6000007944 */ /* 0x000fea0003c00000 */
[----:B-1----:R-:W-:Y:S01]  /*1f30*/  IMAD.MOV.U32 R17, RZ, RZ, R13 ;  /* 0x000000ffff117224 */ /* 0x002fe200078e000d */
[----:B0-----:R-:W-:Y:S05]  /*1f40*/  BRA `(.L_x_1335) ;  /* 0xffffec8000007947 */ /* 0x001fea000383ffff */
.L_x_1306:
[----:B------:R-:W-:Y:S01]  /*1f50*/  IMAD.MOV.U32 R15, RZ, RZ, R27 ;  /* 0x000000ffff0f7224 */ /* 0x000fe200078e001b */
[----:B------:R-:W-:Y:S01]  /*1f60*/  MOV R16, 0x1fb0 ;  /* 0x00001fb000107802 */ /* 0x000fe20000000f00 */
[----:B------:R-:W-:Y:S02]  /*1f70*/  IMAD.MOV.U32 R14, RZ, RZ, 0x10 ;  /* 0x00000010ff0e7424 */ /* 0x000fe400078e00ff */
[----:B------:R-:W-:-:S02]  /*1f80*/  IMAD.MOV.U32 R13, RZ, RZ, 0x1f ;  /* 0x0000001fff0d7424 */ /* 0x000fc400078e00ff */
[----:B------:R-:W-:Y:S02]  /*1f90*/  IMAD.MOV.U32 R12, RZ, RZ, -0x1 ;  /* 0xffffffffff0c7424 */ /* 0x000fe400078e00ff */
[----:B01----:R-:W-:Y:S05]  /*1fa0*/  CALL.REL.NOINC `($__internal_25_$__cuda_sm70_shflsync_bfly_p) ;  /* 0x00000de000007944 */ /* 0x003fea0003c00000 */
[----:B-1----:R-:W-:Y:S01]  /*1fb0*/  IMAD.MOV.U32 R24, RZ, RZ, R13 ;  /* 0x000000ffff187224 */ /* 0x002fe200078e000d */
[----:B------:R-:W-:Y:S01]  /*1fc0*/  MOV R16, 0x2020 ;  /* 0x0000202000107802 */ /* 0x000fe20000000f00 */
[----:B0-----:R-:W-:Y:S02]  /*1fd0*/  IMAD.MOV.U32 R15, RZ, RZ, R19 ;  /* 0x000000ffff0f7224 */ /* 0x001fe400078e0013 */
[----:B------:R-:W-:Y:S02]  /*1fe0*/  IMAD.MOV.U32 R14, RZ, RZ, 0x10 ;  /* 0x00000010ff0e7424 */ /* 0x000fe400078e00ff */
[----:B------:R-:W-:Y:S02]  /*1ff0*/  IMAD.MOV.U32 R13, RZ, RZ, 0x1f ;  /* 0x0000001fff0d7424 */ /* 0x000fe400078e00ff */
[----:B------:R-:W-:Y:S02]  /*2000*/  IMAD.MOV.U32 R12, RZ, RZ, -0x1 ;  /* 0xffffffffff0c7424 */ /* 0x000fe400078e00ff */
[----:B------:R-:W-:Y:S05]  /*2010*/  CALL.REL.NOINC `($__internal_25_$__cuda_sm70_shflsync_bfly_p) ;  /* 0x00000d7000007944 */ /* 0x000fea0003c00000 */
[----:B-1----:R-:W-:Y:S01]  /*2020*/  IMAD.MOV.U32 R18, RZ, RZ, R13 ;  /* 0x000000ffff127224 */ /* 0x002fe200078e000d */
[----:B0-----:R-:W-:Y:S05]  /*2030*/  BRA `(.L_x_1336) ;  /* 0xffffebc000007947 */ /* 0x001fea000383ffff */
.L_x_1307:
[----:B------:R-:W-:Y:S01]  /*2040*/  IMAD.MOV.U32 R15, RZ, RZ, R17 ;  /* 0x000000ffff0f7224 */ /* 0x000fe200078e0011 */
[----:B------:R-:W-:Y:S01]  /*2050*/  MOV R16, 0x20a0 ;  /* 0x000020a000107802 */ /* 0x000fe20000000f00 */
[----:B------:R-:W-:-:S02]  /*2060*/  IMAD.MOV.U32 R14, RZ, RZ, 0x8 ;  /* 0x00000008ff0e7424 */ /* 0x000fc400078e00ff */
[----:B------:R-:W-:Y:S02]  /*2070*/  IMAD.MOV.U32 R13, RZ, RZ, 0x1f ;  /* 0x0000001fff0d7424 */ /* 0x000fe400078e00ff */
[----:B------:R-:W-:Y:S02]  /*2080*/  IMAD.MOV.U32 R12, RZ, RZ, -0x1 ;  /* 0xffffffffff0c7424 */ /* 0x000fe400078e00ff */
[----:B0-23--:R-:W-:Y:S05]  /*2090*/  CALL.REL.NOINC `($__internal_25_$__cuda_sm70_shflsync_bfly_p) ;  /* 0x00000cf000007944 */ /* 0x00dfea0003c00000 */
[----:B------:R-:W-:Y:S01]  /*20a0*/  FSEL R24, R24, R27, P1 ;  /* 0x0000001b18187208 */ /* 0x000fe20000800000 */
[----:B-1----:R-:W-:Y:S01]  /*20b0*/  IMAD.MOV.U32 R26, RZ, RZ, R13 ;  /* 0x000000ffff1a7224 */ /* 0x002fe200078e000d */
[----:B------:R-:W-:Y:S01]  /*20c0*/  MOV R16, 0x2120 ;  /* 0x0000212000107802 */ /* 0x000fe20000000f00 */
[----:B0-----:R-:W-:Y:S02]  /*20d0*/  IMAD.MOV.U32 R14, RZ, RZ, 0x8 ;  /* 0x00000008ff0e7424 */ /* 0x001fe400078e00ff */
[----:B------:R-:W-:Y:S02]  /*20e0*/  IMAD.MOV.U32 R13, RZ, RZ, 0x1f ;  /* 0x0000001fff0d7424 */ /* 0x000fe400078e00ff */
[----:B------:R-:W-:Y:S02]  /*20f0*/  IMAD.MOV.U32 R12, RZ, RZ, -0x1 ;  /* 0xffffffffff0c7424 */ /* 0x000fe400078e00ff */
[----:B------:R-:W-:-:S02]  /*2100*/  IMAD.MOV.U32 R15, RZ, RZ, R24 ;  /* 0x000000ffff0f7224 */ /* 0x000fc400078e0018 */
[----:B------:R-:W-:Y:S05]  /*2110*/  CALL.REL.NOINC `($__internal_25_$__cuda_sm70_shflsync_bfly_p) ;  /* 0x00000c7000007944 */ /* 0x000fea0003c00000 */
[----:B------:R-:W-:Y:S01]  /*2120*/  SEL R18, R18, R19, P1 ;  /* 0x0000001312127207 */ /* 0x000fe20000800000 */
[----:B-1----:R-:W-:Y:S01]  /*2130*/  IMAD.MOV.U32 R27, RZ, RZ, R13 ;  /* 0x000000ffff1b7224 */ /* 0x002fe200078e000d */
[----:B------:R-:W-:Y:S01]  /*2140*/  MOV R16, 0x21a0 ;  /* 0x000021a000107802 */ /* 0x000fe20000000f00 */
[----:B0-----:R-:W-:-:S02]  /*2150*/  IMAD.MOV.U32 R14, RZ, RZ, 0x8 ;  /* 0x00000008ff0e7424 */ /* 0x001fc400078e00ff */
[----:B------:R-:W-:Y:S02]  /*2160*/  IMAD.MOV.U32 R13, RZ, RZ, 0x1f ;  /* 0x0000001fff0d7424 */ /* 0x000fe400078e00ff */
[----:B------:R-:W-:Y:S02]  /*2170*/  IMAD.MOV.U32 R12, RZ, RZ, -0x1 ;  /* 0xffffffffff0c7424 */ /* 0x000fe400078e00ff */
[----:B------:R-:W-:Y:S02]  /*2180*/  IMAD.MOV.U32 R15, RZ, RZ, R18 ;  /* 0x000000ffff0f7224 */ /* 0x000fe400078e0012 */
[----:B------:R-:W-:Y:S05]  /*2190*/  CALL.REL.NOINC `($__internal_25_$__cuda_sm70_shflsync_bfly_p) ;  /* 0x00000bf000007944 */ /* 0x000fea0003c00000 */
[----:B-1----:R-:W-:Y:S01]  /*21a0*/  IMAD.MOV.U32 R19, RZ, RZ, R13 ;  /* 0x000000ffff137224 */ /* 0x002fe200078e000d */
[----:B0-----:R-:W-:Y:S05]  /*21b0*/  BRA `(.L_x_1337) ;  /* 0xffffeb0000007947 */ /* 0x001fea000383ffff */
.L_x_1308:
[----:B------:R-:W-:Y:S01]  /*21c0*/  IMAD.MOV.U32 R15, RZ, RZ, R17 ;  /* 0x000000ffff0f7224 */ /* 0x000fe200078e0011 */
[----:B------:R-:W-:Y:S01]  /*21d0*/  MOV R16, 0x2220 ;  /* 0x0000222000107802 */ /* 0x000fe20000000f00 */
[----:B------:R-:W-:Y:S02]  /*21e0*/  IMAD.MOV.U32 R14, RZ, RZ, 0x4 ;  /* 0x00000004ff0e7424 */ /* 0x000fe400078e00ff */
[----:B------:R-:W-:Y:S02]  /*21f0*/  IMAD.MOV.U32 R13, RZ, RZ, 0x1f ;  /* 0x0000001fff0d7424 */ /* 0x000fe400078e00ff */
[----:B------:R-:W-:-:S02]  /*2200*/  IMAD.MOV.U32 R12, RZ, RZ, -0x1 ;  /* 0xffffffffff0c7424 */ /* 0x000fc400078e00ff */
[----:B--2---:R-:W-:Y:S05]  /*2210*/  CALL.REL.NOINC `($__internal_25_$__cuda_sm70_shflsync_bfly_p) ;  /* 0x00000b7000007944 */ /* 0x004fea0003c00000 */
[----:B-1----:R-:W-:Y:S01]  /*2220*/  IMAD.MOV.U32 R26, RZ, RZ, R13 ;  /* 0x000000ffff1a7224 */ /* 0x002fe200078e000d */
[----:B0-----:R-:W-:Y:S05]  /*2230*/  BRA `(.L_x_1338) ;  /* 0xffffeae000007947 */ /* 0x001fea000383ffff */
.L_x_1309:
[----:B------:R-:W-:Y:S01]  /*2240*/  IMAD.MOV.U32 R15, RZ, RZ, R27 ;  /* 0x000000ffff0f7224 */ /* 0x000fe200078e001b */
[----:B------:R-:W-:Y:S01]  /*2250*/  MOV R16, 0x22a0 ;  /* 0x000022a000107802 */ /* 0x000fe20000000f00 */
[----:B------:R-:W-:-:S02]  /*2260*/  IMAD.MOV.U32 R14, RZ, RZ, 0x4 ;  /* 0x00000004ff0e7424 */ /* 0x000fc400078e00ff */
[----:B------:R-:W-:Y:S02]  /*2270*/  IMAD.MOV.U32 R13, RZ, RZ, 0x1f ;  /* 0x0000001fff0d7424 */ /* 0x000fe400078e00ff */
[----:B------:R-:W-:Y:S02]  /*2280*/  IMAD.MOV.U32 R12, RZ, RZ, -0x1 ;  /* 0xffffffffff0c7424 */ /* 0x000fe400078e00ff */
[----:B01----:R-:W-:Y:S05]  /*2290*/  CALL.REL.NOINC `($__internal_25_$__cuda_sm70_shflsync_bfly_p) ;  /* 0x00000af000007944 */ /* 0x003fea0003c00000 */
[----:B------:R-:W-:Y:S01]  /*22a0*/  SEL R19, R19, R18, P0 ;  /* 0x0000001213137207 */ /* 0x000fe20000000000 */
[----:B-1----:R-:W-:Y:S01]  /*22b0*/  IMAD.MOV.U32 R18, RZ, RZ, R13 ;  /* 0x000000ffff127224 */ /* 0x002fe200078e000d */
[----:B------:R-:W-:Y:S01]  /*22c0*/  MOV R16, 0x2320 ;  /* 0x0000232000107802 */ /* 0x000fe20000000f00 */
[----:B0-----:R-:W-:Y:S02]  /*22d0*/  IMAD.MOV.U32 R14, RZ, RZ, 0x4 ;  /* 0x00000004ff0e7424 */ /* 0x001fe400078e00ff */
[----:B------:R-:W-:Y:S02]  /*22e0*/  IMAD.MOV.U32 R13, RZ, RZ, 0x1f ;  /* 0x0000001fff0d7424 */ /* 0x000fe400078e00ff */
[----:B------:R-:W-:Y:S02]  /*22f0*/  IMAD.MOV.U32 R12, RZ, RZ, -0x1 ;  /* 0xffffffffff0c7424 */ /* 0x000fe400078e00ff */
[----:B------:R-:W-:-:S02]  /*2300*/  IMAD.MOV.U32 R15, RZ, RZ, R19 ;  /* 0x000000ffff0f7224 */ /* 0x000fc400078e0013 */
[----:B------:R-:W-:Y:S05]  /*2310*/  CALL.REL.NOINC `($__internal_25_$__cuda_sm70_shflsync_bfly_p) ;  /* 0x00000a7000007944 */ /* 0x000fea0003c00000 */
[----:B-1----:R-:W-:Y:S01]  /*2320*/  IMAD.MOV.U32 R24, RZ, RZ, R13 ;  /* 0x000000ffff187224 */ /* 0x002fe200078e000d */
[----:B0-----:R-:W-:Y:S05]  /*2330*/  BRA `(.L_x_1339) ;  /* 0xffffea3000007947 */ /* 0x001fea000383ffff */
.L_x_1310:
[----:B------:R-:W-:Y:S01]  /*2340*/  IMAD.MOV.U32 R15, RZ, RZ, R17 ;  /* 0x000000ffff0f7224 */ /* 0x000fe200078e0011 */
[----:B------:R-:W-:Y:S01]  /*2350*/  MOV R16, 0x23a0 ;  /* 0x000023a000107802 */ /* 0x000fe20000000f00 */
[----:B------:R-:W-:-:S02]  /*2360*/  IMAD.MOV.U32 R14, RZ, RZ, 0x2 ;  /* 0x00000002ff0e7424 */ /* 0x000fc400078e00ff */
[----:B------:R-:W-:Y:S02]  /*2370*/  IMAD.MOV.U32 R13, RZ, RZ, 0x1f ;  /* 0x0000001fff0d7424 */ /* 0x000fe400078e00ff */
[----:B------:R-:W-:Y:S02]  /*2380*/  IMAD.MOV.U32 R12, RZ, RZ, -0x1 ;  /* 0xffffffffff0c7424 */ /* 0x000fe400078e00ff */
[----:B--23--:R-:W-:Y:S05]  /*2390*/  CALL.REL.NOINC `($__internal_25_$__cuda_sm70_shflsync_bfly_p) ;  /* 0x000009f000007944 */ /* 0x00cfea0003c00000 */
        /* <DEDUP_REMOVED lines=18> */
.L_x_1311:
        /* <DEDUP_REMOVED lines=8> */
.L_x_1312:
        /* <DEDUP_REMOVED lines=14> */
[----:B01----:R-:W-:Y:S05]  /*2620*/  BRA `(.L_x_1342) ;  /* 0xffffe8b000007947 */ /* 0x003fea000383ffff */
.L_x_1319:
[----:B------:R-:W-:Y:S01]  /*2630*/  IMAD.MOV.U32 R15, RZ, RZ, R26 ;  /* 0x000000ffff0f7224 */ /* 0x000fe200078e001a */
[----:B------:R-:W-:Y:S01]  /*2640*/  MOV R16, 0x2690 ;  /* 0x0000269000107802 */ /* 0x000fe20000000f00 */
[----:B------:R-:W-:-:S02]  /*2650*/  IMAD.MOV.U32 R14, RZ, RZ, 0x10 ;  /* 0x00000010ff0e7424 */ /* 0x000fc400078e00ff */
[----:B------:R-:W-:Y:S02]  /*2660*/  IMAD.MOV.U32 R13, RZ, RZ, 0x1f ;  /* 0x0000001fff0d7424 */ /* 0x000fe400078e00ff */
[----:B------:R-:W-:Y:S02]  /*2670*/  IMAD.MOV.U32 R12, RZ, RZ, -0x1 ;  /* 0xffffffffff0c7424 */ /* 0x000fe400078e00ff */
[----:B------:R-:W-:Y:S05]  /*2680*/  CALL.REL.NOINC `($__internal_25_$__cuda_sm70_shflsync_bfly_p) ;  /* 0x0000070000007944 */ /* 0x000fea0003c00000 */
[----:B-1----:R-:W-:Y:S01]  /*2690*/  IMAD.MOV.U32 R17, RZ, RZ, R13 ;  /* 0x000000ffff117224 */ /* 0x002fe200078e000d */
[----:B0-----:R-:W-:Y:S05]  /*26a0*/  BRA `(.L_x_1343) ;  /* 0xffffee2000007947 */ /* 0x001fea000383ffff */
.L_x_1320:
[----:B------:R-:W-:Y:S01]  /*26b0*/  IMAD.MOV.U32 R15, RZ, RZ, R24 ;  /* 0x000000ffff0f7224 */ /* 0x000fe200078e0018 */
[----:B------:R-:W-:Y:S01]  /*26c0*/  MOV R16, 0x2710 ;  /* 0x0000271000107802 */ /* 0x000fe20000000f00 */
[----:B------:R-:W-:Y:S02]  /*26d0*/  IMAD.MOV.U32 R14, RZ, RZ, 0x10 ;  /* 0x00000010ff0e7424 */ /* 0x000fe400078e00ff */
[----:B------:R-:W-:Y:S02]  /*26e0*/  IMAD.MOV.U32 R13, RZ, RZ, 0x1f ;  /* 0x0000001fff0d7424 */ /* 0x000fe400078e00ff */
[----:B------:R-:W-:Y:S02]  /*26f0*/  IMAD.MOV.U32 R12, RZ, RZ, -0x1 ;  /* 0xffffffffff0c7424 */ /* 0x000fe400078e00ff */
[----:B01----:R-:W-:Y:S05]  /*2700*/  CALL.REL.NOINC `($__internal_25_$__cuda_sm70_shflsync_bfly_p) ;  /* 0x0000068000007944 */ /* 0x003fea0003c00000 */
[----:B-1----:R-:W-:Y:S01]  /*2710*/  IMAD.MOV.U32 R27, RZ, RZ, R13 ;  /* 0x000000ffff1b7224 */ /* 0x002fe200078e000d */
[----:B------:R-:W-:Y:S01]  /*2720*/  MOV R16, 0x2780 ;  /* 0x0000278000107802 */ /* 0x000fe20000000f00 */
[----:B0-----:R-:W-:-:S02]  /*2730*/  IMAD.MOV.U32 R15, RZ, RZ, R18 ;  /* 0x000000ffff0f7224 */ /* 0x001fc400078e0012 */
[----:B------:R-:W-:Y:S02]  /*2740*/  IMAD.MOV.U32 R14, RZ, RZ, 0x10 ;  /* 0x00000010ff0e7424 */ /* 0x000fe400078e00ff */
[----:B------:R-:W-:Y:S02]  /*2750*/  IMAD.MOV.U32 R13, RZ, RZ, 0x1f ;  /* 0x0000001fff0d7424 */ /* 0x000fe400078e00ff */
[----:B------:R-:W-:Y:S02]  /*2760*/  IMAD.MOV.U32 R12, RZ, RZ, -0x1 ;  /* 0xffffffffff0c7424 */ /* 0x000fe400078e00ff */
[----:B------:R-:W-:Y:S05]  /*2770*/  CALL.REL.NOINC `($__internal_25_$__cuda_sm70_shflsync_bfly_p) ;  /* 0x0000061000007944 */ /* 0x000fea0003c00000 */
[----:B-1----:R-:W-:Y:S01]  /*2780*/  IMAD.MOV.U32 R19, RZ, RZ, R13 ;  /* 0x000000ffff137224 */ /* 0x002fe200078e000d */
[----:B0-----:R-:W-:Y:S05]  /*2790*/  BRA `(.L_x_1344) ;  /* 0xffffed6000007947 */ /* 0x001fea000383ffff */
.L_x_1321:
[----:B------:R-:W-:Y:S01]  /*27a0*/  IMAD.MOV.U32 R15, RZ, RZ, R17 ;  /* 0x000000ffff0f7224 */ /* 0x000fe200078e0011 */
[----:B------:R-:W-:Y:S01]  /*27b0*/  MOV R16, 0x2800 ;  /* 0x0000280000107802 */ /* 0x000fe20000000f00 */
[----:B------:R-:W-:Y:S02]  /*27c0*/  IMAD.MOV.U32 R14, RZ, RZ, 0x8 ;  /* 0x00000008ff0e7424 */ /* 0x000fe400078e00ff */
[----:B------:R-:W-:Y:S02]  /*27d0*/  IMAD.MOV.U32 R13, RZ, RZ, 0x1f ;  /* 0x0000001fff0d7424 */ /* 0x000fe400078e00ff */
[----:B------:R-:W-:-:S02]  /*27e0*/  IMAD.MOV.U32 R12, RZ, RZ, -0x1 ;  /* 0xffffffffff0c7424 */ /* 0x000fc400078e00ff */
[----:B0-23--:R-:W-:Y:S05]  /*27f0*/  CALL.REL.NOINC `($__internal_25_$__cuda_sm70_shflsync_bfly_p) ;  /* 0x0000059000007944 */ /* 0x00dfea0003c00000 */
[----:B------:R-:W-:Y:S01]  /*2800*/  FSEL R27, R27, R24, P1 ;  /* 0x000000181b1b7208 */ /* 0x000fe20000800000 */
[----:B-1----:R-:W-:Y:S01]  /*2810*/  IMAD.MOV.U32 R24, RZ, RZ, R13 ;  /* 0x000000ffff187224 */ /* 0x002fe200078e000d */
[----:B------:R-:W-:Y:S01]  /*2820*/  MOV R16, 0x2880 ;  /* 0x0000288000107802 */ /* 0x000fe20000000f00 */
[----:B0-----:R-:W-:-:S02]  /*2830*/  IMAD.MOV.U32 R14, RZ, RZ, 0x8 ;  /* 0x00000008ff0e7424 */ /* 0x001fc400078e00ff */
[----:B------:R-:W-:Y:S02]  /*2840*/  IMAD.MOV.U32 R13, RZ, RZ, 0x1f ;  /* 0x0000001fff0d7424 */ /* 0x000fe400078e00ff */
[----:B------:R-:W-:Y:S02]  /*2850*/  IMAD.MOV.U32 R12, RZ, RZ, -0x1 ;  /* 0xffffffffff0c7424 */ /* 0x000fe400078e00ff */
[----:B------:R-:W-:Y:S02]  /*2860*/  IMAD.MOV.U32 R15, RZ, RZ, R27 ;  /* 0x000000ffff0f7224 */ /* 0x000fe400078e001b */
[----:B------:R-:W-:Y:S05]  /*2870*/  CALL.REL.NOINC `($__internal_25_$__cuda_sm70_shflsync_bfly_p) ;  /* 0x0000051000007944 */ /* 0x000fea0003c00000 */
[----:B------:R-:W-:Y:S01]  /*2880*/  SEL R19, R19, R18, P1 ;  /* 0x0000001213137207 */ /* 0x000fe20000800000 */
[----:B-1----:R-:W-:Y:S01]  /*2890*/  IMAD.MOV.U32 R18, RZ, RZ, R13 ;  /* 0x000000ffff127224 */ /* 0x002fe200078e000d */
[----:B------:R-:W-:Y:S01]  /*28a0*/  MOV R16, 0x2900 ;  /* 0x0000290000107802 */ /* 0x000fe20000000f00 */
[----:B0-----:R-:W-:Y:S02]  /*28b0*/  IMAD.MOV.U32 R14, RZ, RZ, 0x8 ;  /* 0x00000008ff0e7424 */ /* 0x001fe400078e00ff */
[----:B------:R-:W-:Y:S02]  /*28c0*/  IMAD.MOV.U32 R13, RZ, RZ, 0x1f ;  /* 0x0000001fff0d7424 */ /* 0x000fe400078e00ff */
[----:B------:R-:W-:-:S02]  /*28d0*/  IMAD.MOV.U32 R12, RZ, RZ, -0x1 ;  /* 0xffffffffff0c7424 */ /* 0x000fc400078e00ff */
[----:B------:R-:W-:Y:S02]  /*28e0*/  IMAD.MOV.U32 R15, RZ, RZ, R19 ;  /* 0x000000ffff0f7224 */ /* 0x000fe400078e0013 */
[----:B------:R-:W-:Y:S05]  /*28f0*/  CALL.REL.NOINC `($__internal_25_$__cuda_sm70_shflsync_bfly_p) ;  /* 0x0000049000007944 */ /* 0x000fea0003c00000 */
[----:B-1----:R-:W-:Y:S01]  /*2900*/  IMAD.MOV.U32 R26, RZ, RZ, R13 ;  /* 0x000000ffff1a7224 */ /* 0x002fe200078e000d */
[----:B0-----:R-:W-:Y:S05]  /*2910*/  BRA `(.L_x_1345) ;  /* 0xffffeca000007947 */ /* 0x001fea000383ffff */
.L_x_1322:
[----:B------:R-:W-:Y:S01]  /*2920*/  IMAD.MOV.U32 R15, RZ, RZ, R17 ;  /* 0x000000ffff0f7224 */ /* 0x000fe200078e0011 */
[----:B------:R-:W-:Y:S01]  /*2930*/  MOV R16, 0x2980 ;  /* 0x0000298000107802 */ /* 0x000fe20000000f00 */
[----:B------:R-:W-:Y:S02]  /*2940*/  IMAD.MOV.U32 R14, RZ, RZ, 0x4 ;  /* 0x00000004ff0e7424 */ /* 0x000fe400078e00ff */
[----:B------:R-:W-:Y:S02]  /*2950*/  IMAD.MOV.U32 R13, RZ, RZ, 0x1f ;  /* 0x0000001fff0d7424 */ /* 0x000fe400078e00ff */
[----:B------:R-:W-:Y:S02]  /*2960*/  IMAD.MOV.U32 R12, RZ, RZ, -0x1 ;  /* 0xffffffffff0c7424 */ /* 0x000fe400078e00ff */
[----:B---3--:R-:W-:Y:S05]  /*2970*/  CALL.REL.NOINC `($__internal_25_$__cuda_sm70_shflsync_bfly_p) ;  /* 0x0000041000007944 */ /* 0x008fea0003c00000 */
[----:B-1----:R-:W-:Y:S01]  /*2980*/  IMAD.MOV.U32 R24, RZ, RZ, R13 ;  /* 0x000000ffff187224 */ /* 0x002fe200078e000d */
[----:B0-----:R-:W-:Y:S05]  /*2990*/  BRA `(.L_x_1346) ;  /* 0xffffec8000007947 */ /* 0x001fea000383ffff */
.L_x_1323:
        /* <DEDUP_REMOVED lines=16> */
.L_x_1324:
        /* <DEDUP_REMOVED lines=24> */
.L_x_1325:
        /* <DEDUP_REMOVED lines=8> */
.L_x_1326:
        /* <DEDUP_REMOVED lines=15> */
        .weak           $__internal_25_$__cuda_sm70_shflsync_bfly_p
        .type           $__internal_25_$__cuda_sm70_shflsync_bfly_p,@function
        .size           $__internal_25_$__cuda_sm70_shflsync_bfly_p,(.L_x_10969 - $__internal_25_$__cuda_sm70_shflsync_bfly_p)
$__internal_25_$__cuda_sm70_shflsync_bfly_p:
[----:B------:R-:W-:Y:S01]  /*2d90*/  IMAD.MOV.U32 R28, RZ, RZ, R16 ;  /* 0x000000ffff1c7224 */ /* 0x000fe200078e0010 */
[----:B------:R-:W-:Y:S04]  /*2da0*/  WARPSYNC R12 ;  /* 0x0000000c00007348 */ /* 0x000fe80003800000 */
[----:B------:R-:W-:Y:S01]  /*2db0*/  IMAD.MOV.U32 R29, RZ, RZ, 0x0 ;  /* 0x00000000ff1d7424 */ /* 0x000fe200078e00ff */
[----:B------:R0:W1:Y:S03]  /*2dc0*/  SHFL.BFLY PT, R13, R15, R14, R13 ;  /* 0x0c00000e0f0d7389 */ /* 0x00006600000e000d */
[----:B------:R-:W-:Y:S05]  /*2dd0*/  RET.REL.NODEC R28 `(_ZN4vllm3moe10topkGatingILi10ELi320ELi4ELi4ELi32Ei13__nv_bfloat16LNS0_11ScoringFuncE1EEEvPKT5_PKbPfiPT4_PiiiibPKf) ;  /* 0xffffd2201c007950 */ /* 0x000fea0003c3ffff */
.L_x_1351:
        /* <DEDUP_REMOVED lines=10> */
.L_x_10969:


//--------------------- .text._ZN4vllm3moe10topkGatingILi6ELi192ELi4ELi4ELi32Ei13__nv_bfloat16LNS0_11ScoringFuncE1EEEvPKT5_PKbPfiPT4_PiiiibPKf --------------------------
	.section	.text._ZN4vllm3moe10topkGatingILi6ELi192ELi4ELi4ELi32Ei13__nv_bfloat16LNS0_11ScoringFuncE1EEEvPKT5_PKbPfiPT4_PiiiibPKf,"ax",@progbits
	.sectioninfo	@"SHI_REGISTERS=30"
	.align	128
        .global         _ZN4vllm3moe10topkGatingILi6ELi192ELi4ELi4ELi32Ei13__nv_bfloat16LNS0_11ScoringFuncE1EEEvPKT5_PKbPfiPT4_PiiiibPKf
        .type           _ZN4vllm3moe10topkGatingILi6ELi192ELi4ELi4ELi32Ei13__nv_bfloat16LNS0_11ScoringFuncE1EEEvPKT5_PKbPfiPT4_PiiiibPKf,@function
        .size           _ZN4vllm3moe10topkGatingILi6ELi192ELi4ELi4ELi32Ei13__nv_bfloat16LNS0_11ScoringFuncE1EEEvPKT5_PKbPfiPT4_PiiiibPKf,(.L_x_10970 - _ZN4vllm3moe10topkGatingILi6ELi192ELi4ELi4ELi32Ei13__nv_bfloat16LNS0_11ScoringFuncE1EEEvPKT5_PKbPfiPT4_PiiiibPKf)
        .other          _ZN4vllm3moe10topkGatingILi6ELi192ELi4ELi4ELi32Ei13__nv_bfloat16LNS0_11ScoringFuncE1EEEvPKT5_PKbPfiPT4_PiiiibPKf,@"STO_CUDA_ENTRY STV_DEFAULT"
_ZN4vllm3moe10topkGatingILi6ELi192ELi4ELi4ELi32Ei13__nv_bfloat16LNS0_11ScoringFuncE1EEEvPKT5_PKbPfiPT4_PiiiibPKf:
.text._ZN4vllm3moe10topkGatingILi6ELi192ELi4ELi4ELi32Ei13__nv_bfloat16LNS0_11ScoringFuncE1EEEvPKT5_PKbPfiPT4_PiiiibPKf:
        /* <DEDUP_REMOVED lines=101> */
.L_x_1367:
        /* <DEDUP_REMOVED lines=26> */
.L_x_1384:
[----:B------:R-:W-:Y:S05]  /*07f0*/  BRA.DIV ~URZ, `(.L_x_1355) ;  /* 0x000012427f007947 */ /* 0x000fea000b800000 */
[----:B------:R2:W3:Y:S04]  /*0800*/  SHFL.BFLY PT, R15, R18, 0x10, 0x1f ;  /* 0x0e001f00120f7f89 */ /* 0x0004e800000e0000 */
[----:B------:R2:W4:Y:S02]  /*0810*/  SHFL.BFLY PT, R13, R14, 0x10, 0x1f ;  /* 0x0e001f000e0d7f89 */ /* 0x00052400000e0000 */
.L_x_1385:
        /* <DEDUP_REMOVED lines=12> */
.L_x_1386:
[----:B-1----:R-:W-:-:S13]  /*08e0*/  FSETP.GEU.FTZ.AND P1, PT, R19, R20, PT ;  /* 0x000000141300720b */ /* 0x002fda0003f3e000 */
[----:B------:R-:W-:-:S04]  /*08f0*/  @P1 FSETP.NEU.FTZ.AND P2, PT, R19, R20, PT ;  /* 0x000000141300120b */ /* 0x000fc80003f5d000 */
[----:B---3--:R-:W-:-:S13]  /*0900*/  @P1 ISETP.LT.AND P0, PT, R15, R14, !P2 ;  /* 0x0000000e0f00120c */ /* 0x008fda0005701270 */
[----:B0-----:R-:W-:Y:S01]  /*0910*/  FSEL R19, R20, R19, P0 ;  /* 0x0000001314137208 */ /* 0x001fe20000000000 */
[----:B------:R-:W-:Y:S05]  /*0920*/  BRA.DIV ~URZ, `(.L_x_1357) ;  /* 0x000013827f007947 */ /* 0x000fea000b800000 */
[----:B------:R0:W1:Y:S02]  /*0930*/  SHFL.BFLY PT, R20, R19, 0x4, 0x1f ;  /* 0x0c801f0013147f89 */ /* 0x00006400000e0000 */
.L_x_1387:
[----:B--2---:R-:W-:Y:S01]  /*0940*/  FSEL R13, R13, R18, P0 ;  /* 0x000000120d0d7208 */ /* 0x004fe20000000000 */
[----:B------:R-:W-:Y:S05]  /*0950*/  BRA.DIV ~URZ, `(.L_x_1358) ;  /* 0x000013d27f007947 */ /* 0x000fea000b800000 */
[----:B------:R-:W-:Y:S01]  /*0960*/  SEL R14, R15, R14, P0 ;  /* 0x0000000e0f0e7207 */ /* 0x000fe20000000000 */
[----:B------:R2:W3:Y:S04]  /*0970*/  SHFL.BFLY PT, R18, R13, 0x4, 0x1f ;  /* 0x0c801f000d127f89 */ /* 0x0004e800000e0000 */
[----:B------:R2:W4:Y:S02]  /*0980*/  SHFL.BFLY PT, R15, R14, 0x4, 0x1f ;  /* 0x0c801f000e0f7f89 */ /* 0x00052400000e0000 */
.L_x_1388:
        /* <DEDUP_REMOVED lines=12> */
.L_x_1389:
[----:B-1----:R-:W-:-:S13]  /*0a50*/  FSETP.GEU.FTZ.AND P1, PT, R19, R20, PT ;  /* 0x000000141300720b */ /* 0x002fda0003f3e000 */
[----:B------:R-:W-:-:S04]  /*0a60*/  @P1 FSETP.NEU.FTZ.AND P2, PT, R19, R20, PT ;  /* 0x000000141300120b */ /* 0x000fc80003f5d000 */
[----:B---3--:R-:W-:-:S13]  /*0a70*/  @P1 ISETP.LT.AND P0, PT, R15, R14, !P2 ;  /* 0x0000000e0f00120c */ /* 0x008fda0005701270 */
[----:B0-----:R-:W-:Y:S01]  /*0a80*/  FSEL R19, R20, R19, P0 ;  /* 0x0000001314137208 */ /* 0x001fe20000000000 */
[----:B------:R-:W-:Y:S05]  /*0a90*/  BRA.DIV ~URZ, `(.L_x_1360) ;  /* 0x000015127f007947 */ /* 0x000fea000b800000 */
[----:B------:R0:W1:Y:S02]  /*0aa0*/  SHFL.BFLY PT, R20, R19, 0x1, 0x1f ;  /* 0x0c201f0013147f89 */ /* 0x00006400000e0000 */
.L_x_1390:
[----:B--2---:R-:W-:Y:S01]  /*0ab0*/  FSEL R18, R18, R13, P0 ;  /* 0x0000000d12127208 */ /* 0x004fe20000000000 */
[----:B------:R-:W-:Y:S05]  /*0ac0*/  BRA.DIV ~URZ, `(.L_x_1361) ;  /* 0x000015627f007947 */ /* 0x000fea000b800000 */
[----:B------:R-:W-:Y:S01]  /*0ad0*/  SEL R25, R15, R14, P0 ;  /* 0x0000000e0f197207 */ /* 0x000fe20000000000 */
[----:B------:R2:W3:Y:S04]  /*0ae0*/  SHFL.BFLY PT, R13, R18, 0x1, 0x1f ;  /* 0x0c201f00120d7f89 */ /* 0x0004e800000e0000 */
[----:B------:R2:W4:Y:S02]  /*0af0*/  SHFL.BFLY PT, R23, R25, 0x1, 0x1f ;  /* 0x0c201f0019177f89 */ /* 0x00052400000e0000 */
.L_x_1391:
        /* <DEDUP_REMOVED lines=27> */
.L_x_1363:
[----:B------:R-:W-:Y:S05]  /*0cb0*/  BSYNC B1 ;  /* 0x0000000000017941 */ /* 0x000fea0003800000 */
.L_x_1362:
        /* <DEDUP_REMOVED lines=20> */
.L_x_1366:
[----:B------:R-:W-:Y:S05]  /*0e00*/  BSYNC B1 ;  /* 0x0000000000017941 */ /* 0x000fea0003800000 */
.L_x_1365:
[----:B0-----:R-:W-:Y:S05]  /*0e10*/  BRA `(.L_x_1367) ;  /* 0xfffff83000007947 */ /* 0x001fea000383ffff */
.L_x_1353:
[----:B------:R-:W-:Y:S02]  /*0e20*/  IMAD.MOV.U32 R13, RZ, RZ, RZ ;  /* 0x000000ffff0d7224 */ /* 0x000fe400078e00ff */
.L_x_1380:
        /* <DEDUP_REMOVED lines=26> */
.L_x_1392:
[----:B------:R-:W-:Y:S05]  /*0fd0*/  BRA.DIV ~URZ, `(.L_x_1369) ;  /* 0x000011b27f007947 */ /* 0x000fea000b800000 */
[----:B------:R2:W3:Y:S04]  /*0fe0*/  SHFL.BFLY PT, R15, R20, 0x10, 0x1f ;  /* 0x0e001f00140f7f89 */ /* 0x0004e800000e0000 */
[----:B------:R2:W4:Y:S02]  /*0ff0*/  SHFL.BFLY PT, R18, R21, 0x10, 0x1f ;  /* 0x0e001f0015127f89 */ /* 0x00052400000e0000 */
.L_x_1393:
        /* <DEDUP_REMOVED lines=12> */
.L_x_1394:
[----:B-1----:R-:W-:-:S13]  /*10c0*/  FSETP.GEU.FTZ.AND P1, PT, R14, R19, PT ;  /* 0x000000130e00720b */ /* 0x002fda0003f3e000 */
[----:B------:R-:W-:-:S04]  /*10d0*/  @P1 FSETP.NEU.FTZ.AND P2, PT, R14, R19, PT ;  /* 0x000000130e00120b */ /* 0x000fc80003f5d000 */
[----:B---3--:R-:W-:-:S13]  /*10e0*/  @P1 ISETP.LT.AND P0, PT, R18, R21, !P2 ;  /* 0x000000151200120c */ /* 0x008fda0005701270 */
[----:B0-----:R-:W-:Y:S01]  /*10f0*/  FSEL R14, R19, R14, P0 ;  /* 0x0000000e130e7208 */ /* 0x001fe20000000000 */
[----:B------:R-:W-:Y:S05]  /*1100*/  BRA.DIV ~URZ, `(.L_x_1371) ;  /* 0x000012f27f007947 */ /* 0x000fea000b800000 */
[----:B------:R0:W1:Y:S02]  /*1110*/  SHFL.BFLY PT, R19, R14, 0x4, 0x1f ;  /* 0x0c801f000e137f89 */ /* 0x00006400000e0000 */
.L_x_1395:
[----:B--2---:R-:W-:Y:S01]  /*1120*/  FSEL R15, R15, R20, P0 ;  /* 0x000000140f0f7208 */ /* 0x004fe20000000000 */
[----:B------:R-:W-:Y:S05]  /*1130*/  BRA.DIV ~URZ, `(.L_x_1372) ;  /* 0x000013427f007947 */ /* 0x000fea000b800000 */
[----:B------:R-:W-:Y:S01]  /*1140*/  SEL R21, R18, R21, P0 ;  /* 0x0000001512157207 */ /* 0x000fe20000000000 */
[----:B------:R2:W3:Y:S04]  /*1150*/  SHFL.BFLY PT, R20, R15, 0x4, 0x1f ;  /* 0x0c801f000f147f89 */ /* 0x0004e800000e0000 */
[----:B------:R2:W4:Y:S02]  /*1160*/  SHFL.BFLY PT, R18, R21, 0x4, 0x1f ;  /* 0x0c801f0015127f89 */ /* 0x00052400000e0000 */
.L_x_1396:
        /* <DEDUP_REMOVED lines=12> */
.L_x_1397:
[----:B-1----:R-:W-:-:S13]  /*1230*/  FSETP.GEU.FTZ.AND P1, PT, R14, R19, PT ;  /* 0x000000130e00720b */ /* 0x002fda0003f3e000 */
[----:B------:R-:W-:-:S04]  /*1240*/  @P1 FSETP.NEU.FTZ.AND P2, PT, R14, R19, PT ;  /* 0x000000130e00120b */ /* 0x000fc80003f5d000 */
[----:B---3--:R-:W-:-:S13]  /*1250*/  @P1 ISETP.LT.AND P0, PT, R18, R21, !P2 ;  /* 0x000000151200120c */ /* 0x008fda0005701270 */
[----:B0-----:R-:W-:Y:S01]  /*1260*/  FSEL R14, R19, R14, P0 ;  /* 0x0000000e130e7208 */ /* 0x001fe20000000000 */
[----:B------:R-:W-:Y:S05]  /*1270*/  BRA.DIV ~URZ, `(.L_x_1374) ;  /* 0x000014827f007947 */ /* 0x000fea000b800000 */
[----:B------:R0:W1:Y:S02]  /*1280*/  SHFL.BFLY PT, R19, R14, 0x1, 0x1f ;  /* 0x0c201f000e137f89 */ /* 0x00006400000e0000 */
.L_x_1398:
[----:B--2---:R-:W-:Y:S01]  /*1290*/  FSEL R20, R20, R15, P0 ;  /* 0x0000000f14147208 */ /* 0x004fe20000000000 */
[----:B------:R-:W-:Y:S05]  /*12a0*/  BRA.DIV ~URZ, `(.L_x_1375) ;  /* 0x000014d27f007947 */ /* 0x000fea000b800000 */
[----:B------:R-:W-:Y:S01]  /*12b0*/  SEL R25, R18, R21, P0 ;  /* 0x0000001512197207 */ /* 0x000fe20000000000 */
[----:B------:R2:W3:Y:S04]  /*12c0*/  SHFL.BFLY PT, R15, R20, 0x1, 0x1f ;  /* 0x0c201f00140f7f89 */ /* 0x0004e800000e0000 */
[----:B------:R2:W4:Y:S02]  /*12d0*/  SHFL.BFLY PT, R16, R25, 0x1, 0x1f ;  /* 0x0c201f0019107f89 */ /* 0x00052400000e0000 */
.L_x_1399:
        /* <DEDUP_REMOVED lines=26> */
.L_x_1377:
[----:B------:R-:W-:Y:S05]  /*1480*/  BSYNC B1 ;  /* 0x0000000000017941 */ /* 0x000fea0003800000 */
.L_x_1376:
        /* <DEDUP_REMOVED lines=20> */
.L_x_1379:
[----:B------:R-:W-:Y:S05]  /*15d0*/  BSYNC B1 ;  /* 0x0000000000017941 */ /* 0x000fea0003800000 */
.L_x_1378:
[----:B0-----:R-:W-:Y:S05]  /*15e0*/  BRA `(.L_x_1380) ;  /* 0xfffff84000007947 */ /* 0x001fea000383ffff */
.L_x_1364:
[----:B------:R-:W-:Y:S05]  /*15f0*/  BSYNC B0 ;  /* 0x0000000000007941 */ /* 0x000fea0003800000 */
.L_x_1352:
        /* <DEDUP_REMOVED lines=19> */
.L_x_1382:
        /* <DEDUP_REMOVED lines=20> */
.L_x_1381:
        /* <DEDUP_REMOVED lines=10> */
.L_x_1383:
        /* <DEDUP_REMOVED lines=11> */
.L_x_1354:
[----:B------:R-:W-:Y:S01]  /*19c0*/  IMAD.MOV.U32 R25, RZ, RZ, R20 ;  /* 0x000000ffff197224 */ /* 0x000fe200078e0014 */
[----:B------:R-:W-:Y:S01]  /*19d0*/  MOV R16, 0x1a20 ;  /* 0x00001a2000107802 */ /* 0x000fe20000000f00 */
[----:B------:R-:W-:Y:S02]  /*19e0*/  IMAD.MOV.U32 R24, RZ, RZ, 0x10 ;  /* 0x00000010ff187424 */ /* 0x000fe400078e00ff */
[----:B------:R-:W-:Y:S02]  /*19f0*/  IMAD.MOV.U32 R23, RZ, RZ, 0x1f ;  /* 0x0000001fff177424 */ /* 0x000fe400078e00ff */
[----:B------:R-:W-:Y:S02]  /*1a00*/  IMAD.MOV.U32 R22, RZ, RZ, -0x1 ;  /* 0xffffffffff167424 */ /* 0x000fe400078e00ff */
[----:B------:R-:W-:Y:S05]  /*1a10*/  CALL.REL.NOINC `($__internal_26_$__cuda_sm70_shflsync_bfly_p) ;  /* 0x00000e5000007944 */ /* 0x000fea0003c00000 */
[----:B-1----:R-:W-:Y:S01]  /*1a20*/  IMAD.MOV.U32 R19, RZ, RZ, R23 ;  /* 0x000000ffff137224 */ /* 0x002fe200078e0017 */
[----:B0-----:R-:W-:Y:S05]  /*1a30*/  BRA `(.L_x_1384) ;  /* 0xffffedb000007947 */ /* 0x001fea000383ffff */
.L_x_1355:
[----:B------:R-:W-:Y:S01]  /*1a40*/  IMAD.MOV.U32 R25, RZ, RZ, R18 ;  /* 0x000000ffff197224 */ /* 0x000fe200078e0012 */
[----:B------:R-:W-:Y:S01]  /*1a50*/  MOV R16, 0x1aa0 ;  /* 0x00001aa000107802 */ /* 0x000fe20000000f00 */
[----:B------:R-:W-:Y:S02]  /*1a60*/  IMAD.MOV.U32 R24, RZ, RZ, 0x10 ;  /* 0x00000010ff187424 */ /* 0x000fe400078e00ff */
[----:B------:R-:W-:-:S02]  /*1a70*/  IMAD.MOV.U32 R23, RZ, RZ, 0x1f ;  /* 0x0000001fff177424 */ /* 0x000fc400078e00ff */
[----:B------:R-:W-:Y:S02]  /*1a80*/  IMAD.MOV.U32 R22, RZ, RZ, -0x1 ;  /* 0xffffffffff167424 */ /* 0x000fe400078e00ff */
[----:B01----:R-:W-:Y:S05]  /*1a90*/  CALL.REL.NOINC `($__internal_26_$__cuda_sm70_shflsync_bfly_p) ;  /* 0x00000dd000007944 */ /* 0x003fea0003c00000 */
[----:B-1----:R-:W-:Y:S01]  /*1aa0*/  IMAD.MOV.U32 R15, RZ, RZ, R23 ;  /* 0x000000ffff0f7224 */ /* 0x002fe200078e0017 */
[----:B------:R-:W-:Y:S01]  /*1ab0*/  MOV R16, 0x1b10 ;  /* 0x00001b1000107802 */ /* 0x000fe20000000f00 */
[----:B0-----:R-:W-:Y:S02]  /*1ac0*/  IMAD.MOV.U32 R25, RZ, RZ, R14 ;  /* 0x000000ffff197224 */ /* 0x001fe400078e000e */
[----:B------:R-:W-:Y:S02]  /*1ad0*/  IMAD.MOV.U32 R24, RZ, RZ, 0x10 ;  /* 0x00000010ff187424 */ /* 0x000fe400078e00ff */
[----:B------:R-:W-:Y:S02]  /*1ae0*/  IMAD.MOV.U32 R23, RZ, RZ, 0x1f ;  /* 0x0000001fff177424 */ /* 0x000fe400078e00ff */
[----:B------:R-:W-:Y:S02]  /*1af0*/  IMAD.MOV.U32 R22, RZ, RZ, -0x1 ;  /* 0xffffffffff167424 */ /* 0x000fe400078e00ff */
[----:B------:R-:W-:Y:S05]  /*1b00*/  CALL.REL.NOINC `($__internal_26_$__cuda_sm70_shflsync_bfly_p) ;  /* 0x00000d6000007944 */ /* 0x000fea0003c00000 */
[----:B-1----:R-:W-:Y:S01]  /*1b10*/  IMAD.MOV.U32 R13, RZ, RZ, R23 ;  /* 0x000000ffff0d7224 */ /* 0x002fe200078e0017 */
[----:B0-----:R-:W-:Y:S05]  /*1b20*/  BRA `(.L_x_1385) ;  /* 0xffffecf000007947 */ /* 0x001fea000383ffff */
.L_x_1356:
[----:B------:R-:W-:Y:S01]  /*1b30*/  IMAD.MOV.U32 R25, RZ, RZ, R19 ;  /* 0x000000ffff197224 */ /* 0x000fe200078e0013 */
[----:B------:R-:W-:Y:S01]  /*1b40*/  MOV R16, 0x1b90 ;  /* 0x00001b9000107802 */ /* 0x000fe20000000f00 */
[----:B------:R-:W-:-:S02]  /*1b50*/  IMAD.MOV.U32 R24, RZ, RZ, 0x8 ;  /* 0x00000008ff187424 */ /* 0x000fc400078e00ff */
[----:B------:R-:W-:Y:S02]  /*1b60*/  IMAD.MOV.U32 R23, RZ, RZ, 0x1f ;  /* 0x0000001fff177424 */ /* 0x000fe400078e00ff */
[----:B------:R-:W-:Y:S02]  /*1b70*/  IMAD.MOV.U32 R22, RZ, RZ, -0x1 ;  /* 0xffffffffff167424 */ /* 0x000fe400078e00ff */
[----:B0-23--:R-:W-:Y:S05]  /*1b80*/  CALL.REL.NOINC `($__internal_26_$__cuda_sm70_shflsync_bfly_p) ;  /* 0x00000ce000007944 */ /* 0x00dfea0003c00000 */
[----:B------:R-:W-:Y:S01]  /*1b90*/  FSEL R18, R15, R18, P1 ;  /* 0x000000120f127208 */ /* 0x000fe20000800000 */
[----:B-1----:R-:W-:Y:S01]  /*1ba0*/  IMAD.MOV.U32 R20, RZ, RZ, R23 ;  /* 0x000000ffff147224 */ /* 0x002fe200078e0017 */
[----:B------:R-:W-:Y:S01]  /*1bb0*/  MOV R16, 0x1c10 ;  /* 0x00001c1000107802 */ /* 0x000fe20000000f00 */
[----:B0-----:R-:W-:Y:S02]  /*1bc0*/  IMAD.MOV.U32 R24, RZ, RZ, 0x8 ;  /* 0x00000008ff187424 */ /* 0x001fe400078e00ff */
[----:B------:R-:W-:Y:S02]  /*1bd0*/  IMAD.MOV.U32 R23, RZ, RZ, 0x1f ;  /* 0x0000001fff177424 */ /* 0x000fe400078e00ff */
[----:B------:R-:W-:Y:S02]  /*1be0*/  IMAD.MOV.U32 R22, RZ, RZ, -0x1 ;  /* 0xffffffffff167424 */ /* 0x000fe400078e00ff */
[----:B------:R-:W-:-:S02]  /*1bf0*/  IMAD.MOV.U32 R25, RZ, RZ, R18 ;  /* 0x000000ffff197224 */ /* 0x000fc400078e0012 */
[----:B------:R-:W-:Y:S05]  /*1c00*/  CALL.REL.NOINC `($__internal_26_$__cuda_sm70_shflsync_bfly_p) ;  /* 0x00000c6000007944 */ /* 0x000fea0003c00000 */
[----:B------:R-:W-:Y:S01]  /*1c10*/  SEL R14, R13, R14, P1 ;  /* 0x0000000e0d0e7207 */ /* 0x000fe20000800000 */
[----:B-1----:R-:W-:Y:S01]  /*1c20*/  IMAD.MOV.U32 R13, RZ, RZ, R23 ;  /* 0x000000ffff0d7224 */ /* 0x002fe200078e0017 */
[----:B------:R-:W-:Y:S01]  /*1c30*/  MOV R16, 0x1c90 ;  /* 0x00001c9000107802 */ /* 0x000fe20000000f00 */
[----:B0-----:R-:W-:-:S02]  /*1c40*/  IMAD.MOV.U32 R24, RZ, RZ, 0x8 ;  /* 0x00000008ff187424 */ /* 0x001fc400078e00ff */
[----:B------:R-:W-:Y:S02]  /*1c50*/  IMAD.MOV.U32 R23, RZ, RZ, 0x1f ;  /* 0x0000001fff177424 */ /* 0x000fe400078e00ff */
[----:B------:R-:W-:Y:S02]  /*1c60*/  IMAD.MOV.U32 R22, RZ, RZ, -0x1 ;  /* 0xffffffffff167424 */ /* 0x000fe400078e00ff */
[----:B------:R-:W-:Y:S02]  /*1c70*/  IMAD.MOV.U32 R25, RZ, RZ, R14 ;  /* 0x000000ffff197224 */ /* 0x000fe400078e000e */
[----:B------:R-:W-:Y:S05]  /*1c80*/  CALL.REL.NOINC `($__internal_26_$__cuda_sm70_shflsync_bfly_p) ;  /* 0x00000be000007944 */ /* 0x000fea0003c00000 */
[----:B-1----:R-:W-:Y:S01]  /*1c90*/  IMAD.MOV.U32 R15, RZ, RZ, R23 ;  /* 0x000000ffff0f7224 */ /* 0x002fe200078e0017 */
[----:B0-----:R-:W-:Y:S05]  /*1ca0*/  BRA `(.L_x_1386) ;  /* 0xffffec3000007947 */ /* 0x001fea000383ffff */
.L_x_1357:
[----:B------:R-:W-:Y:S01]  /*1cb0*/  IMAD.MOV.U32 R25, RZ, RZ, R19 ;  /* 0x000000ffff197224 */ /* 0x000fe200078e0013 */
[----:B------:R-:W-:Y:S01]  /*1cc0*/  MOV R16, 0x1d10 ;  /* 0x00001d1000107802 */ /* 0x000fe20000000f00 */
[----:B------:R-:W-:Y:S02]  /*1cd0*/  IMAD.MOV.U32 R24, RZ, RZ, 0x4 ;  /* 0x00000004ff187424 */ /* 0x000fe400078e00ff */
[----:B------:R-:W-:Y:S02]  /*1ce0*/  IMAD.MOV.U32 R23, RZ, RZ, 0x1f ;  /* 0x0000001fff177424 */ /* 0x000fe400078e00ff */
[----:B------:R-:W-:-:S02]  /*1cf0*/  IMAD.MOV.U32 R22, RZ, RZ, -0x1 ;  /* 0xffffffffff167424 */ /* 0x000fc400078e00ff */
[----:B--2---:R-:W-:Y:S05]  /*1d00*/  CALL.REL.NOINC `($__internal_26_$__cuda_sm70_shflsync_bfly_p) ;  /* 0x00000b6000007944 */ /* 0x004fea0003c00000 */
[----:B-1----:R-:W-:Y:S01]  /*1d10*/  IMAD.MOV.U32 R20, RZ, RZ, R23 ;  /* 0x000000ffff147224 */ /* 0x002fe200078e0017 */
[----:B0-----:R-:W-:Y:S05]  /*1d20*/  BRA `(.L_x_1387) ;  /* 0xffffec1000007947 */ /* 0x001fea000383ffff */
.L_x_1358:
[----:B------:R-:W-:Y:S01]  /*1d30*/  IMAD.MOV.U32 R25, RZ, RZ, R13 ;  /* 0x000000ffff197224 */ /* 0x000fe200078e000d */
[----:B------:R-:W-:Y:S01]  /*1d40*/  MOV R16, 0x1d90 ;  /* 0x00001d9000107802 */ /* 0x000fe20000000f00 */
[----:B------:R-:W-:-:S02]  /*1d50*/  IMAD.MOV.U32 R24, RZ, RZ, 0x4 ;  /* 0x00000004ff187424 */ /* 0x000fc400078e00ff */
[----:B------:R-:W-:Y:S02]  /*1d60*/  IMAD.MOV.U32 R23, RZ, RZ, 0x1f ;  /* 0x0000001fff177424 */ /* 0x000fe400078e00ff */
[----:B------:R-:W-:Y:S02]  /*1d70*/  IMAD.MOV.U32 R22, RZ, RZ, -0x1 ;  /* 0xffffffffff167424 */ /* 0x000fe400078e00ff */
[----:B01----:R-:W-:Y:S05]  /*1d80*/  CALL.REL.NOINC `($__internal_26_$__cuda_sm70_shflsync_bfly_p) ;  /* 0x00000ae000007944 */ /* 0x003fea0003c00000 */
[----:B------:R-:W-:Y:S01]  /*1d90*/  SEL R14, R15, R14, P0 ;  /* 0x0000000e0f0e7207 */ /* 0x000fe20000000000 */
[----:B-1----:R-:W-:Y:S01]  /*1da0*/  IMAD.MOV.U32 R18, RZ, RZ, R23 ;  /* 0x000000ffff127224 */ /* 0x002fe200078e0017 */
[----:B------:R-:W-:Y:S01]  /*1db0*/  MOV R16, 0x1e10 ;  /* 0x00001e1000107802 */ /* 0x000fe20000000f00 */
[----:B0-----:R-:W-:Y:S02]  /*1dc0*/  IMAD.MOV.U32 R24, RZ, RZ, 0x4 ;  /* 0x00000004ff187424 */ /* 0x001fe400078e00ff */
[----:B------:R-:W-:Y:S02]  /*1dd0*/  IMAD.MOV.U32 R23, RZ, RZ, 0x1f ;  /* 0x0000001fff177424 */ /* 0x000fe400078e00ff */
[----:B------:R-:W-:Y:S02]  /*1de0*/  IMAD.MOV.U32 R22, RZ, RZ, -0x1 ;  /* 0xffffffffff167424 */ /* 0x000fe400078e00ff */
[----:B------:R-:W-:-:S02]  /*1df0*/  IMAD.MOV.U32 R25, RZ, RZ, R14 ;  /* 0x000000ffff197224 */ /* 0x000fc400078e000e */
[----:B------:R-:W-:Y:S05]  /*1e00*/  CALL.REL.NOINC `($__internal_26_$__cuda_sm70_shflsync_bfly_p) ;  /* 0x00000a6000007944 */ /* 0x000fea0003c00000 */
[----:B-1----:R-:W-:Y:S01]  /*1e10*/  IMAD.MOV.U32 R15, RZ, RZ, R23 ;  /* 0x000000ffff0f7224 */ /* 0x002fe200078e0017 */
[----:B0-----:R-:W-:Y:S05]  /*1e20*/  BRA `(.L_x_1388) ;  /* 0xffffeb6000007947 */ /* 0x001fea000383ffff */
.L_x_1359:
[----:B------:R-:W-:Y:S01]  /*1e30*/  IMAD.MOV.U32 R25, RZ, RZ, R19 ;  /* 0x000000ffff197224 */ /* 0x000fe200078e0013 */
[----:B------:R-:W-:Y:S01]  /*1e40*/  MOV R16, 0x1e90 ;  /* 0x00001e9000107802 */ /* 0x000fe20000000f00 */
[----:B------:R-:W-:-:S02]  /*1e50*/  IMAD.MOV.U32 R24, RZ, RZ, 0x2 ;  /* 0x00000002ff187424 */ /* 0x000fc400078e00ff */
[----:B------:R-:W-:Y:S02]  /*1e60*/  IMAD.MOV.U32 R23, RZ, RZ, 0x1f ;  /* 0x0000001fff177424 */ /* 0x000fe400078e00ff */
[----:B------:R-:W-:Y:S02]  /*1e70*/  IMAD.MOV.U32 R22, RZ, RZ, -0x1 ;  /* 0xffffffffff167424 */ /* 0x000fe400078e00ff */
[----:B--23--:R-:W-:Y:S05]  /*1e80*/  CALL.REL.NOINC `($__internal_26_$__cuda_sm70_shflsync_bfly_p) ;  /* 0x000009e000007944 */ /* 0x00cfea0003c00000 */
        /* <DEDUP_REMOVED lines=18> */
.L_x_1360:
        /* <DEDUP_REMOVED lines=8> */
.L_x_1361:
[----:B------:R-:W-:Y:S01]  /*2030*/  IMAD.MOV.U32 R25, RZ, RZ, R18 ;  /* 0x000000ffff197224 */ /* 0x000fe200078e0012 */
[----:B------:R-:W-:Y:S01]  /*2040*/  MOV R16, 0x2090 ;  /* 0x0000209000107802 */ /* 0x000fe20000000f00 */
[----:B------:R-:W-:-:S02]  /*2050*/  IMAD.MOV.U32 R24, RZ, RZ, 0x1 ;  /* 0x00000001ff187424 */ /* 0x000fc400078e00ff */
[----:B------:R-:W-:Y:S02]  /*2060*/  IMAD.MOV.U32 R23, RZ, RZ, 0x1f ;  /* 0x0000001fff177424 */ /* 0x000fe400078e00ff */
[----:B------:R-:W-:Y:S02]  /*2070*/  IMAD.MOV.U32 R22, RZ, RZ, -0x1 ;  /* 0xffffffffff167424 */ /* 0x000fe400078e00ff */
[----:B01----:R-:W-:Y:S05]  /*2080*/  CALL.REL.NOINC `($__internal_26_$__cuda_sm70_shflsync_bfly_p) ;  /* 0x000007e000007944 */ /* 0x003fea0003c00000 */
[----:B-1----:R-:W-:Y:S01]  /*2090*/  IMAD.MOV.U32 R13, RZ, RZ, R23 ;  /* 0x000000ffff0d7224 */ /* 0x002fe200078e0017 */
[----:B0-----:R-:W-:Y:S01]  /*20a0*/  SEL R25, R15, R14, P0 ;  /* 0x0000000e0f197207 */ /* 0x001fe20000000000 */
[----:B------:R-:W-:Y:S01]  /*20b0*/  IMAD.MOV.U32 R24, RZ, RZ, 0x1 ;  /* 0x00000001ff187424 */ /* 0x000fe200078e00ff */
[----:B------:R-:W-:Y:S01]  /*20c0*/  MOV R16, 0x2100 ;  /* 0x0000210000107802 */ /* 0x000fe20000000f00 */
[----:B------:R-:W-:Y:S02]  /*20d0*/  IMAD.MOV.U32 R23, RZ, RZ, 0x1f ;  /* 0x0000001fff177424 */ /* 0x000fe400078e00ff */
[----:B------:R-:W-:Y:S02]  /*20e0*/  IMAD.MOV.U32 R22, RZ, RZ, -0x1 ;  /* 0xffffffffff167424 */ /* 0x000fe400078e00ff */
[----:B------:R-:W-:Y:S05]  /*20f0*/  CALL.REL.NOINC `($__internal_26_$__cuda_sm70_shflsync_bfly_p) ;  /* 0x0000077000007944 */ /* 0x000fea0003c00000 */
[----:B01----:R-:W-:Y:S05]  /*2100*/  BRA `(.L_x_1391) ;  /* 0xffffe9f000007947 */ /* 0x003fea000383ffff */
.L_x_1368:
[----:B------:R-:W-:Y:S01]  /*2110*/  IMAD.MOV.U32 R25, RZ, RZ, R19 ;  /* 0x000000ffff197224 */ /* 0x000fe200078e0013 */
[----:B------:R-:W-:Y:S01]  /*2120*/  MOV R16, 0x2170 ;  /* 0x0000217000107802 */ /* 0x000fe20000000f00 */
[----:B------:R-:W-:-:S02]  /*2130*/  IMAD.MOV.U32 R24, RZ, RZ, 0x10 ;  /* 0x00000010ff187424 */ /* 0x000fc400078e00ff */
[----:B------:R-:W-:Y:S02]  /*2140*/  IMAD.MOV.U32 R23, RZ, RZ, 0x1f ;  /* 0x0000001fff177424 */ /* 0x000fe400078e00ff */
[----:B------:R-:W-:Y:S02]  /*2150*/  IMAD.MOV.U32 R22, RZ, RZ, -0x1 ;  /* 0xffffffffff167424 */ /* 0x000fe400078e00ff */
[----:B------:R-:W-:Y:S05]  /*2160*/  CALL.REL.NOINC `($__internal_26_$__cuda_sm70_shflsync_bfly_p) ;  /* 0x0000070000007944 */ /* 0x000fea0003c00000 */
[----:B-1----:R-:W-:Y:S01]  /*2170*/  IMAD.MOV.U32 R14, RZ, RZ, R23 ;  /* 0x000000ffff0e7224 */ /* 0x002fe200078e0017 */
[----:B0-----:R-:W-:Y:S05]  /*2180*/  BRA `(.L_x_1392) ;  /* 0xffffee4000007947 */ /* 0x001fea000383ffff */
.L_x_1369:
[----:B------:R-:W-:Y:S01]  /*2190*/  IMAD.MOV.U32 R25, RZ, RZ, R20 ;  /* 0x000000ffff197224 */ /* 0x000fe200078e0014 */
[----:B------:R-:W-:Y:S01]  /*21a0*/  MOV R16, 0x21f0 ;  /* 0x000021f000107802 */ /* 0x000fe20000000f00 */
[----:B------:R-:W-:Y:S02]  /*21b0*/  IMAD.MOV.U32 R24, RZ, RZ, 0x10 ;  /* 0x00000010ff187424 */ /* 0x000fe400078e00ff */
[----:B------:R-:W-:Y:S02]  /*21c0*/  IMAD.MOV.U32 R23, RZ, RZ, 0x1f ;  /* 0x0000001fff177424 */ /* 0x000fe400078e00ff */
[----:B------:R-:W-:Y:S02]  /*21d0*/  IMAD.MOV.U32 R22, RZ, RZ, -0x1 ;  /* 0xffffffffff167424 */ /* 0x000fe400078e00ff */
[----:B01----:R-:W-:Y:S05]  /*21e0*/  CALL.REL.NOINC `($__internal_26_$__cuda_sm70_shflsync_bfly_p) ;  /* 0x0000068000007944 */ /* 0x003fea0003c00000 */
[----:B-1----:R-:W-:Y:S01]  /*21f0*/  IMAD.MOV.U32 R15, RZ, RZ, R23 ;  /* 0x000000ffff0f7224 */ /* 0x002fe200078e0017 */
[----:B------:R-:W-:Y:S01]  /*2200*/  MOV R16, 0x2260 ;  /* 0x0000226000107802 */ /* 0x000fe20000000f00 */
[----:B0-----:R-:W-:-:S02]  /*2210*/  IMAD.MOV.U32 R25, RZ, RZ, R21 ;  /* 0x000000ffff197224 */ /* 0x001fc400078e0015 */
[----:B------:R-:W-:Y:S02]  /*2220*/  IMAD.MOV.U32 R24, RZ, RZ, 0x10 ;  /* 0x00000010ff187424 */ /* 0x000fe400078e00ff */
[----:B------:R-:W-:Y:S02]  /*2230*/  IMAD.MOV.U32 R23, RZ, RZ, 0x1f ;  /* 0x0000001fff177424 */ /* 0x000fe400078e00ff */
[----:B------:R-:W-:Y:S02]  /*2240*/  IMAD.MOV.U32 R22, RZ, RZ, -0x1 ;  /* 0xffffffffff167424 */ /* 0x000fe400078e00ff */
[----:B------:R-:W-:Y:S05]  /*2250*/  CALL.REL.NOINC `($__internal_26_$__cuda_sm70_shflsync_bfly_p) ;  /* 0x0000061000007944 */ /* 0x000fea0003c00000 */
[----:B-1----:R-:W-:Y:S01]  /*2260*/  IMAD.MOV.U32 R18, RZ, RZ, R23 ;  /* 0x000000ffff127224 */ /* 0x002fe200078e0017 */
[----:B0-----:R-:W-:Y:S05]  /*2270*/  BRA `(.L_x_1393) ;  /* 0xffffed8000007947 */ /* 0x001fea000383ffff */
.L_x_1370:
[----:B------:R-:W-:Y:S01]  /*2280*/  IMAD.MOV.U32 R25, RZ, RZ, R14 ;  /* 0x000000ffff197224 */ /* 0x000fe200078e000e */
[----:B------:R-:W-:Y:S01]  /*2290*/  MOV R16, 0x22e0 ;  /* 0x000022e000107802 */ /* 0x000fe20000000f00 */
[----:B------:R-:W-:Y:S02]  /*22a0*/  IMAD.MOV.U32 R24, RZ, RZ, 0x8 ;  /* 0x00000008ff187424 */ /* 0x000fe400078e00ff */
[----:B------:R-:W-:Y:S02]  /*22b0*/  IMAD.MOV.U32 R23, RZ, RZ, 0x1f ;  /* 0x0000001fff177424 */ /* 0x000fe400078e00ff */
[----:B------:R-:W-:-:S02]  /*22c0*/  IMAD.MOV.U32 R22, RZ, RZ, -0x1 ;  /* 0xffffffffff167424 */ /* 0x000fc400078e00ff */
[----:B0-23--:R-:W-:Y:S05]  /*22d0*/  CALL.REL.NOINC `($__internal_26_$__cuda_sm70_shflsync_bfly_p) ;  /* 0x0000059000007944 */ /* 0x00dfea0003c00000 */
[----:B------:R-:W-:Y:S01]  /*22e0*/  FSEL R20, R15, R20, P1 ;  /* 0x000000140f147208 */ /* 0x000fe20000800000 */
[----:B-1----:R-:W-:Y:S01]  /*22f0*/  IMAD.MOV.U32 R19, RZ, RZ, R23 ;  /* 0x000000ffff137224 */ /* 0x002fe200078e0017 */
[----:B------:R-:W-:Y:S01]  /*2300*/  MOV R16, 0x2360 ;  /* 0x0000236000107802 */ /* 0x000fe20000000f00 */
[----:B0-----:R-:W-:-:S02]  /*2310*/  IMAD.MOV.U32 R24, RZ, RZ, 0x8 ;  /* 0x00000008ff187424 */ /* 0x001fc400078e00ff */
[----:B------:R-:W-:Y:S02]  /*2320*/  IMAD.MOV.U32 R23, RZ, RZ, 0x1f ;  /* 0x0000001fff177424 */ /* 0x000fe400078e00ff */
[----:B------:R-:W-:Y:S02]  /*2330*/  IMAD.MOV.U32 R22, RZ, RZ, -0x1 ;  /* 0xffffffffff167424 */ /* 0x000fe400078e00ff */
[----:B------:R-:W-:Y:S02]  /*2340*/  IMAD.MOV.U32 R25, RZ, RZ, R20 ;  /* 0x000000ffff197224 */ /* 0x000fe400078e0014 */
[----:B------:R-:W-:Y:S05]  /*2350*/  CALL.REL.NOINC `($__internal_26_$__cuda_sm70_shflsync_bfly_p) ;  /* 0x0000051000007944 */ /* 0x000fea0003c00000 */
[----:B------:R-:W-:Y:S01]  /*2360*/  SEL R21, R18, R21, P1 ;  /* 0x0000001512157207 */ /* 0x000fe20000800000 */
[----:B-1----:R-:W-:Y:S01]  /*2370*/  IMAD.MOV.U32 R15, RZ, RZ, R23 ;  /* 0x000000ffff0f7224 */ /* 0x002fe200078e0017 */
[----:B------:R-:W-:Y:S01]  /*2380*/  MOV R16, 0x23e0 ;  /* 0x000023e000107802 */ /* 0x000fe20000000f00 */
[----:B0-----:R-:W-:Y:S02]  /*2390*/  IMAD.MOV.U32 R24, RZ, RZ, 0x8 ;  /* 0x00000008ff187424 */ /* 0x001fe400078e00ff */
[----:B------:R-:W-:Y:S02]  /*23a0*/  IMAD.MOV.U32 R23, RZ, RZ, 0x1f ;  /* 0x0000001fff177424 */ /* 0x000fe400078e00ff */
[----:B------:R-:W-:-:S02]  /*23b0*/  IMAD.MOV.U32 R22, RZ, RZ, -0x1 ;  /* 0xffffffffff167424 */ /* 0x000fc400078e00ff */
[----:B------:R-:W-:Y:S02]  /*23c0*/  IMAD.MOV.U32 R25, RZ, RZ, R21 ;  /* 0x000000ffff197224 */ /* 0x000fe400078e0015 */
[----:B------:R-:W-:Y:S05]  /*23d0*/  CALL.REL.NOINC `($__internal_26_$__cuda_sm70_shflsync_bfly_p) ;  /* 0x0000049000007944 */ /* 0x000fea0003c00000 */
[----:B-1----:R-:W-:Y:S01]  /*23e0*/  IMAD.MOV.U32 R18, RZ, RZ, R23 ;  /* 0x000000ffff127224 */ /* 0x002fe200078e0017 */
[----:B0-----:R-:W-:Y:S05]  /*23f0*/  BRA `(.L_x_1394) ;  /* 0xffffecc000007947 */ /* 0x001fea000383ffff */
.L_x_1371:
[----:B------:R-:W-:Y:S01]  /*2400*/  IMAD.MOV.U32 R25, RZ, RZ, R14 ;  /* 0x000000ffff197224 */ /* 0x000fe200078e000e */
[----:B------:R-:W-:Y:S01]  /*2410*/  MOV R16, 0x2460 ;  /* 0x0000246000107802 */ /* 0x000fe20000000f00 */
[----:B------:R-:W-:Y:S02]  /*2420*/  IMAD.MOV.U32 R24, RZ, RZ, 0x4 ;  /* 0x00000004ff187424 */ /* 0x000fe400078e00ff */
[----:B------:R-:W-:Y:S02]  /*2430*/  IMAD.MOV.U32 R23, RZ, RZ, 0x1f ;  /* 0x0000001fff177424 */ /* 0x000fe400078e00ff */
[----:B------:R-:W-:Y:S02]  /*2440*/  IMAD.MOV.U32 R22, RZ, RZ, -0x1 ;  /* 0xffffffffff167424 */ /* 0x000fe400078e00ff */
[----:B--2---:R-:W-:Y:S05]  /*2450*/  CALL.REL.NOINC `($__internal_26_$__cuda_sm70_shflsync_bfly_p) ;  /* 0x0000041000007944 */ /* 0x004fea0003c00000 */
[----:B-1----:R-:W-:Y:S01]  /*2460*/  IMAD.MOV.U32 R19, RZ, RZ, R23 ;  /* 0x000000ffff137224 */ /* 0x002fe200078e0017 */
[----:B0-----:R-:W-:Y:S05]  /*2470*/  BRA `(.L_x_1395) ;  /* 0xffffeca000007947 */ /* 0x001fea000383ffff */
.L_x_1372:
        /* <DEDUP_REMOVED lines=16> */
.L_x_1373:
        /* <DEDUP_REMOVED lines=24> */
.L_x_1374:
        /* <DEDUP_REMOVED lines=8> */
.L_x_1375:
        /* <DEDUP_REMOVED lines=13> */
[----:B-1----:R-:W-:Y:S01]  /*2850*/  IMAD.MOV.U32 R16, RZ, RZ, R23 ;  /* 0x000000ffff107224 */ /* 0x002fe200078e0017 */
[----:B0-----:R-:W-:Y:S05]  /*2860*/  BRA `(.L_x_1399) ;  /* 0xffffea7000007947 */ /* 0x001fea000383ffff */
        .weak           $__internal_26_$__cuda_sm70_shflsync_bfly_p
        .type           $__internal_26_$__cuda_sm70_shflsync_bfly_p,@function
        .size           $__internal_26_$__cuda_sm70_shflsync_bfly_p,(.L_x_10970 - $__internal_26_$__cuda_sm70_shflsync_bfly_p)
$__internal_26_$__cuda_sm70_shflsync_bfly_p:
[----:B------:R-:W-:Y:S01]  /*2870*/  IMAD.MOV.U32 R17, RZ, RZ, 0x0 ;  /* 0x00000000ff117424 */ /* 0x000fe200078e00ff */
[----:B------:R-:W-:Y:S04]  /*2880*/  WARPSYNC R22 ;  /* 0x0000001600007348 */ /* 0x000fe80003800000 */
[----:B------:R0:W1:Y:S01]  /*2890*/  SHFL.BFLY PT, R23, R25, R24, R23 ;  /* 0x0c00001819177389 */ /* 0x00006200000e0017 */
[----:B------:R-:W-:Y:S05]  /*28a0*/  RET.REL.NODEC R16 `(_ZN4vllm3moe10topkGatingILi6ELi192ELi4ELi4ELi32Ei13__nv_bfloat16LNS0_11ScoringFuncE1EEEvPKT5_PKbPfiPT4_PiiiibPKf) ;  /* 0xffffd75010007950 */ /* 0x000fea0003c3ffff */
.L_x_1400:
        /* <DEDUP_REMOVED lines=13> */
.L_x_10970:


//--------------------- .text._ZN4vllm3moe10topkGatingILi16ELi512ELi4ELi16ELi32Ei13__nv_bfloat16LNS0_11ScoringFuncE1EEEvPKT5_PKbPfiPT4_PiiiibPKf --------------------------
	.section	.text._ZN4vllm3moe10topkGatingILi16ELi512ELi4ELi16ELi32Ei13__nv_bfloat16LNS0_11ScoringFuncE1EEEvPKT5_PKbPfiPT4_PiiiibPKf,"ax",@progbits
	.sectioninfo	@"SHI_REGISTERS=40"
	.align	128
        .global         _ZN4vllm3moe10topkGatingILi16ELi512ELi4ELi16ELi32Ei13__nv_bfloat16LNS0_11ScoringFuncE1EEEvPKT5_PKbPfiPT4_PiiiibPKf
        .type           _ZN4vllm3moe10topkGatingILi16ELi512ELi4ELi16ELi32Ei13__nv_bfloat16LNS0_11ScoringFuncE1EEEvPKT5_PKbPfiPT4_PiiiibPKf,@function
        .size           _ZN4vllm3moe10topkGatingILi16ELi512ELi4ELi16ELi32Ei13__nv_bfloat16LNS0_11ScoringFuncE1EEEvPKT5_PKbPfiPT4_PiiiibPKf,(.L_x_10971 - _ZN4vllm3moe10topkGatingILi16ELi512ELi4ELi16ELi32Ei13__nv_bfloat16LNS0_11ScoringFuncE1EEEvPKT5_PKbPfiPT4_PiiiibPKf)
        .other          _ZN4vllm3moe10topkGatingILi16ELi512ELi4ELi16ELi32Ei13__nv_bfloat16LNS0_11ScoringFuncE1EEEvPKT5_PKbPfiPT4_PiiiibPKf,@"STO_CUDA_ENTRY STV_DEFAULT"
_ZN4vllm3moe10topkGatingILi16ELi512ELi4ELi16ELi32Ei13__nv_bfloat16LNS0_11ScoringFuncE1EEEvPKT5_PKbPfiPT4_PiiiibPKf:
.text._ZN4vllm3moe10topkGatingILi16ELi512ELi4ELi16ELi32Ei13__nv_bfloat16LNS0_11ScoringFuncE1EEEvPKT5_PKbPfiPT4_PiiiibPKf:
        /* <DEDUP_REMOVED lines=182> */
.L_x_1401:
[----:B------:R0:W-:Y:S04]  /*0b60*/  STL.128 [R1], R4 ;  /* 0x0000000401007387 */ /* 0x0001e80000100c00 */
[----:B------:R0:W-:Y:S04]  /*0b70*/  STL.128 [R1+0x10], R8 ;  /* 0x0000100801007387 */ /* 0x0001e80000100c00 */
[----:B------:R0:W-:Y:S04]  /*0b80*/  STL.128 [R1+0x20], R12 ;  /* 0x0000200c01007387 */ /* 0x0001e80000100c00 */
[----:B------:R0:W-:Y:S02]  /*0b90*/  STL.128 [R1+0x30], R16 ;  /* 0x0000301001007387 */ /* 0x0001e40000100c00 */
.L_x_1402:
        /* <DEDUP_REMOVED lines=9> */
.L_x_1418:
        /* <DEDUP_REMOVED lines=67> */
.L_x_1435:
[----:B------:R-:W-:Y:S05]  /*1060*/  BRA.DIV ~URZ, `(.L_x_1406) ;  /* 0x000014e27f007947 */ /* 0x000fea000b800000 */
[----:B------:R2:W3:Y:S04]  /*1070*/  SHFL.BFLY PT, R26, R25, 0x10, 0x1f ;  /* 0x0e001f00191a7f89 */ /* 0x0004e800000e0000 */
[----:B------:R2:W4:Y:S02]  /*1080*/  SHFL.BFLY PT, R20, R21, 0x10, 0x1f ;  /* 0x0e001f0015147f89 */ /* 0x00052400000e0000 */
.L_x_1436:
        /* <DEDUP_REMOVED lines=12> */
.L_x_1437:
[----:B--2---:R-:W-:-:S13]  /*1150*/  FSETP.GEU.FTZ.AND P1, PT, R24, R25, PT ;  /* 0x000000191800720b */ /* 0x004fda0003f3e000 */
[----:B------:R-:W-:-:S04]  /*1160*/  @P1 FSETP.NEU.FTZ.AND P2, PT, R24, R25, PT ;  /* 0x000000191800120b */ /* 0x000fc80003f5d000 */
[----:B---3--:R-:W-:-:S13]  /*1170*/  @P1 ISETP.LT.AND P0, PT, R21, R20, !P2 ;  /* 0x000000141500120c */ /* 0x008fda0005701270 */
[----:B-1----:R-:W-:Y:S01]  /*1180*/  FSEL R24, R25, R24, P0 ;  /* 0x0000001819187208 */ /* 0x002fe20000000000 */
[----:B------:R-:W-:Y:S05]  /*1190*/  BRA.DIV ~URZ, `(.L_x_1408) ;  /* 0x000016227f007947 */ /* 0x000fea000b800000 */
[----:B------:R1:W2:Y:S02]  /*11a0*/  SHFL.BFLY PT, R25, R24, 0x4, 0x1f ;  /* 0x0c801f0018197f89 */ /* 0x0002a400000e0000 */
.L_x_1438:
[----:B0-----:R-:W-:Y:S01]  /*11b0*/  FSEL R27, R27, R26, P0 ;  /* 0x0000001a1b1b7208 */ /* 0x001fe20000000000 */
[----:B------:R-:W-:Y:S05]  /*11c0*/  BRA.DIV ~URZ, `(.L_x_1409) ;  /* 0x000016727f007947 */ /* 0x000fea000b800000 */
[----:B------:R-:W-:Y:S01]  /*11d0*/  SEL R21, R21, R20, P0 ;  /* 0x0000001415157207 */ /* 0x000fe20000000000 */
[----:B------:R0:W3:Y:S04]  /*11e0*/  SHFL.BFLY PT, R26, R27, 0x4, 0x1f ;  /* 0x0c801f001b1a7f89 */ /* 0x0000e800000e0000 */
[----:B------:R0:W4:Y:S02]  /*11f0*/  SHFL.BFLY PT, R20, R21, 0x4, 0x1f ;  /* 0x0c801f0015147f89 */ /* 0x00012400000e0000 */
.L_x_1439:
        /* <DEDUP_REMOVED lines=12> */
.L_x_1440:
[----:B-1----:R-:W-:-:S13]  /*12c0*/  FSETP.GEU.FTZ.AND P1, PT, R24, R25, PT ;  /* 0x000000191800720b */ /* 0x002fda0003f3e000 */
[----:B------:R-:W-:-:S04]  /*12d0*/  @P1 FSETP.NEU.FTZ.AND P2, PT, R24, R25, PT ;  /* 0x000000191800120b */ /* 0x000fc80003f5d000 */
[----:B---3--:R-:W-:-:S13]  /*12e0*/  @P1 ISETP.LT.AND P0, PT, R21, R20, !P2 ;  /* 0x000000141500120c */ /* 0x008fda0005701270 */
[----:B0-----:R-:W-:Y:S01]  /*12f0*/  FSEL R24, R25, R24, P0 ;  /* 0x0000001819187208 */ /* 0x001fe20000000000 */
[----:B------:R-:W-:Y:S05]  /*1300*/  BRA.DIV ~URZ, `(.L_x_1411) ;  /* 0x000017b27f007947 */ /* 0x000fea000b800000 */
[----:B------:R0:W1:Y:S02]  /*1310*/  SHFL.BFLY PT, R25, R24, 0x1, 0x1f ;  /* 0x0c201f0018197f89 */ /* 0x00006400000e0000 */
.L_x_1441:
[----:B--2---:R-:W-:Y:S01]  /*1320*/  FSEL R26, R26, R27, P0 ;  /* 0x0000001b1a1a7208 */ /* 0x004fe20000000000 */
[----:B------:R-:W-:Y:S05]  /*1330*/  BRA.DIV ~URZ, `(.L_x_1412) ;  /* 0x000018027f007947 */ /* 0x000fea000b800000 */
[----:B------:R-:W-:Y:S02]  /*1340*/  SEL R31, R21, R20, P0 ;  /* 0x00000014151f7207 */ /* 0x000fe40000000000 */
[----:B------:R2:W3:Y:S04]  /*1350*/  SHFL.BFLY PT, R21, R26, 0x1, 0x1f ;  /* 0x0c201f001a157f89 */ /* 0x0004e800000e0000 */
[----:B------:R2:W4:Y:S02]  /*1360*/  SHFL.BFLY PT, R20, R31, 0x1, 0x1f ;  /* 0x0c201f001f147f89 */ /* 0x00052400000e0000 */
.L_x_1442:
        /* <DEDUP_REMOVED lines=27> */
.L_x_1414:
[----:B------:R-:W-:Y:S05]  /*1520*/  BSYNC B1 ;  /* 0x0000000000017941 */ /* 0x000fea0003800000 */
.L_x_1413:
        /* <DEDUP_REMOVED lines=20> */
.L_x_1417:
[----:B------:R-:W-:Y:S05]  /*1670*/  BSYNC B1 ;  /* 0x0000000000017941 */ /* 0x000fea0003800000 */
.L_x_1416:
[----:B0-----:R-:W-:Y:S05]  /*1680*/  BRA `(.L_x_1418) ;  /* 0xfffff5a000007947 */ /* 0x001fea000383ffff */
.L_x_1404:
[----:B------:R-:W-:Y:S02]  /*1690*/  IMAD.MOV.U32 R34, RZ, RZ, RZ ;  /* 0x000000ffff227224 */ /* 0x000fe400078e00ff */
.L_x_1431:
        /* <DEDUP_REMOVED lines=67> */
.L_x_1443:
[----:B------:R-:W-:Y:S05]  /*1ad0*/  BRA.DIV ~URZ, `(.L_x_1420) ;  /* 0x000011d27f007947 */ /* 0x000fea000b800000 */
[----:B------:R2:W3:Y:S04]  /*1ae0*/  SHFL.BFLY PT, R24, R21, 0x10, 0x1f ;  /* 0x0e001f0015187f89 */ /* 0x0004e800000e0000 */
[----:B------:R2:W4:Y:S02]  /*1af0*/  SHFL.BFLY PT, R26, R25, 0x10, 0x1f ;  /* 0x0e001f00191a7f89 */ /* 0x00052400000e0000 */
.L_x_1444:
        /* <DEDUP_REMOVED lines=12> */
.L_x_1445:
[----:B--2---:R-:W-:-:S13]  /*1bc0*/  FSETP.GEU.FTZ.AND P1, PT, R20, R21, PT ;  /* 0x000000151400720b */ /* 0x004fda0003f3e000 */
[----:B------:R-:W-:-:S04]  /*1bd0*/  @P1 FSETP.NEU.FTZ.AND P2, PT, R20, R21, PT ;  /* 0x000000151400120b */ /* 0x000fc80003f5d000 */
[----:B---3--:R-:W-:-:S13]  /*1be0*/  @P1 ISETP.LT.AND P0, PT, R25, R26, !P2 ;  /* 0x0000001a1900120c */ /* 0x008fda0005701270 */
[----:B-1----:R-:W-:Y:S01]  /*1bf0*/  FSEL R20, R21, R20, P0 ;  /* 0x0000001415147208 */ /* 0x002fe20000000000 */
[----:B------:R-:W-:Y:S05]  /*1c00*/  BRA.DIV ~URZ, `(.L_x_1422) ;  /* 0x000013127f007947 */ /* 0x000fea000b800000 */
[----:B------:R1:W2:Y:S02]  /*1c10*/  SHFL.BFLY PT, R21, R20, 0x4, 0x1f ;  /* 0x0c801f0014157f89 */ /* 0x0002a400000e0000 */
.L_x_1446:
[----:B0-----:R-:W-:Y:S01]  /*1c20*/  FSEL R24, R27, R24, P0 ;  /* 0x000000181b187208 */ /* 0x001fe20000000000 */
[----:B------:R-:W-:Y:S05]  /*1c30*/  BRA.DIV ~URZ, `(.L_x_1423) ;  /* 0x000013627f007947 */ /* 0x000fea000b800000 */
[----:B------:R-:W-:Y:S01]  /*1c40*/  SEL R26, R25, R26, P0 ;  /* 0x0000001a191a7207 */ /* 0x000fe20000000000 */
[----:B------:R0:W3:Y:S04]  /*1c50*/  SHFL.BFLY PT, R27, R24, 0x4, 0x1f ;  /* 0x0c801f00181b7f89 */ /* 0x0000e800000e0000 */
[----:B------:R0:W4:Y:S02]  /*1c60*/  SHFL.BFLY PT, R25, R26, 0x4, 0x1f ;  /* 0x0c801f001a197f89 */ /* 0x00012400000e0000 */
.L_x_1447:
        /* <DEDUP_REMOVED lines=12> */
.L_x_1448:
[----:B-1----:R-:W-:-:S13]  /*1d30*/  FSETP.GEU.FTZ.AND P1, PT, R20, R21, PT ;  /* 0x000000151400720b */ /* 0x002fda0003f3e000 */
[----:B------:R-:W-:-:S04]  /*1d40*/  @P1 FSETP.NEU.FTZ.AND P2, PT, R20, R21, PT ;  /* 0x000000151400120b */ /* 0x000fc80003f5d000 */
[----:B---3--:R-:W-:-:S13]  /*1d50*/  @P1 ISETP.LT.AND P0, PT, R25, R26, !P2 ;  /* 0x0000001a1900120c */ /* 0x008fda0005701270 */
[----:B0-----:R-:W-:Y:S01]  /*1d60*/  FSEL R20, R21, R20, P0 ;  /* 0x0000001415147208 */ /* 0x001fe20000000000 */
[----:B------:R-:W-:Y:S05]  /*1d70*/  BRA.DIV ~URZ, `(.L_x_1425) ;  /* 0x000014a27f007947 */ /* 0x000fea000b800000 */
[----:B------:R0:W1:Y:S02]  /*1d80*/  SHFL.BFLY PT, R21, R20, 0x1, 0x1f ;  /* 0x0c201f0014157f89 */ /* 0x00006400000e0000 */
.L_x_1449:
[----:B--2---:R-:W-:Y:S01]  /*1d90*/  FSEL R27, R27, R24, P0 ;  /* 0x000000181b1b7208 */ /* 0x004fe20000000000 */
[----:B------:R-:W-:Y:S05]  /*1da0*/  BRA.DIV ~URZ, `(.L_x_1426) ;  /* 0x000014f27f007947 */ /* 0x000fea000b800000 */
[----:B------:R-:W-:Y:S01]  /*1db0*/  SEL R31, R25, R26, P0 ;  /* 0x0000001a191f7207 */ /* 0x000fe20000000000 */
[----:B------:R2:W3:Y:S04]  /*1dc0*/  SHFL.BFLY PT, R24, R27, 0x1, 0x1f ;  /* 0x0c201f001b187f89 */ /* 0x0004e800000e0000 */
[----:B------:R2:W4:Y:S02]  /*1dd0*/  SHFL.BFLY PT, R29, R31, 0x1, 0x1f ;  /* 0x0c201f001f1d7f89 */ /* 0x00052400000e0000 */
.L_x_1450:
        /* <DEDUP_REMOVED lines=26> */
.L_x_1428:
[----:B------:R-:W-:Y:S05]  /*1f80*/  BSYNC B1 ;  /* 0x0000000000017941 */ /* 0x000fea0003800000 */
.L_x_1427:
        /* <DEDUP_REMOVED lines=20> */
.L_x_1430:
[----:B------:R-:W-:Y:S05]  /*20d0*/  BSYNC B1 ;  /* 0x0000000000017941 */ /* 0x000fea0003800000 */
.L_x_1429:
[----:B0-----:R-:W-:Y:S05]  /*20e0*/  BRA `(.L_x_1431) ;  /* 0xfffff5b000007947 */ /* 0x001fea000383ffff */
.L_x_1415:
[----:B------:R-:W-:Y:S05]  /*20f0*/  BSYNC B0 ;  /* 0x0000000000007941 */ /* 0x000fea0003800000 */
.L_x_1403:
        /* <DEDUP_REMOVED lines=19> */
.L_x_1433:
        /* <DEDUP_REMOVED lines=20> */
.L_x_1432:
        /* <DEDUP_REMOVED lines=11> */
.L_x_1434:
        /* <DEDUP_REMOVED lines=11> */
.L_x_1405:
[----:B------:R-:W-:Y:S01]  /*24d0*/  IMAD.MOV.U32 R31, RZ, RZ, R27 ;  /* 0x000000ffff1f7224 */ /* 0x000fe200078e001b */
[----:B------:R-:W-:Y:S01]  /*24e0*/  MOV R22, 0x2530 ;  /* 0x0000253000167802 */ /* 0x000fe20000000f00 */
[----:B------:R-:W-:Y:S02]  /*24f0*/  IMAD.MOV.U32 R30, RZ, RZ, 0x10 ;  /* 0x00000010ff1e7424 */ /* 0x000fe400078e00ff */
[----:B------:R-:W-:Y:S02]  /*2500*/  IMAD.MOV.U32 R29, RZ, RZ, 0x1f ;  /* 0x0000001fff1d7424 */ /* 0x000fe400078e00ff */
[----:B------:R-:W-:Y:S02]  /*2510*/  IMAD.MOV.U32 R28, RZ, RZ, -0x1 ;  /* 0xffffffffff1c7424 */ /* 0x000fe400078e00ff */
[----:B------:R-:W-:Y:S05]  /*2520*/  CALL.REL.NOINC `($__internal_27_$__cuda_sm70_shflsync_bfly_p) ;  /* 0x00000e5000007944 */ /* 0x000fea0003c00000 */
[----:B-1----:R-:W-:Y:S01]  /*2530*/  IMAD.MOV.U32 R24, RZ, RZ, R29 ;  /* 0x000000ffff187224 */ /* 0x002fe200078e001d */
[----:B0-----:R-:W-:Y:S05]  /*2540*/  BRA `(.L_x_1435) ;  /* 0xffffeb1000007947 */ /* 0x001fea000383ffff */
.L_x_1406:
[----:B------:R-:W-:Y:S01]  /*2550*/  IMAD.MOV.U32 R31, RZ, RZ, R25 ;  /* 0x000000ffff1f7224 */ /* 0x000fe200078e0019 */
[----:B------:R-:W-:Y:S01]  /*2560*/  MOV R22, 0x25b0 ;  /* 0x000025b000167802 */ /* 0x000fe20000000f00 */
[----:B------:R-:W-:Y:S02]  /*2570*/  IMAD.MOV.U32 R30, RZ, RZ, 0x10 ;  /* 0x00000010ff1e7424 */ /* 0x000fe400078e00ff */
[----:B------:R-:W-:-:S02]  /*2580*/  IMAD.MOV.U32 R29, RZ, RZ, 0x1f ;  /* 0x0000001fff1d7424 */ /* 0x000fc400078e00ff */
[----:B------:R-:W-:Y:S02]  /*2590*/  IMAD.MOV.U32 R28, RZ, RZ, -0x1 ;  /* 0xffffffffff1c7424 */ /* 0x000fe400078e00ff */
[----:B01----:R-:W-:Y:S05]  /*25a0*/  CALL.REL.NOINC `($__internal_27_$__cuda_sm70_shflsync_bfly_p) ;  /* 0x00000dd000007944 */ /* 0x003fea0003c00000 */
[----:B-1----:R-:W-:Y:S01]  /*25b0*/  IMAD.MOV.U32 R26, RZ, RZ, R29 ;  /* 0x000000ffff1a7224 */ /* 0x002fe200078e001d */
[----:B------:R-:W-:Y:S01]  /*25c0*/  MOV R22, 0x2620 ;  /* 0x0000262000167802 */ /* 0x000fe20000000f00 */
[----:B0-----:R-:W-:Y:S02]  /*25d0*/  IMAD.MOV.U32 R31, RZ, RZ, R21 ;  /* 0x000000ffff1f7224 */ /* 0x001fe400078e0015 */
[----:B------:R-:W-:Y:S02]  /*25e0*/  IMAD.MOV.U32 R30, RZ, RZ, 0x10 ;  /* 0x00000010ff1e7424 */ /* 0x000fe400078e00ff */
[----:B------:R-:W-:Y:S02]  /*25f0*/  IMAD.MOV.U32 R29, RZ, RZ, 0x1f ;  /* 0x0000001fff1d7424 */ /* 0x000fe400078e00ff */
[----:B------:R-:W-:Y:S02]  /*2600*/  IMAD.MOV.U32 R28, RZ, RZ, -0x1 ;  /* 0xffffffffff1c7424 */ /* 0x000fe400078e00ff */
[----:B------:R-:W-:Y:S05]  /*2610*/  CALL.REL.NOINC `($__internal_27_$__cuda_sm70_shflsync_bfly_p) ;  /* 0x00000d6000007944 */ /* 0x000fea0003c00000 */
[----:B-1----:R-:W-:Y:S01]  /*2620*/  IMAD.MOV.U32 R20, RZ, RZ, R29 ;  /* 0x000000ffff147224 */ /* 0x002fe200078e001d */
[----:B0-----:R-:W-:Y:S05]  /*2630*/  BRA `(.L_x_1436) ;  /* 0xffffea5000007947 */ /* 0x001fea000383ffff */
.L_x_1407:
[----:B------:R-:W-:Y:S01]  /*2640*/  IMAD.MOV.U32 R31, RZ, RZ, R24 ;  /* 0x000000ffff1f7224 */ /* 0x000fe200078e0018 */
[----:B------:R-:W-:Y:S01]  /*2650*/  MOV R22, 0x26a0 ;  /* 0x000026a000167802 */ /* 0x000fe20000000f00 */
[----:B------:R-:W-:-:S02]  /*2660*/  IMAD.MOV.U32 R30, RZ, RZ, 0x8 ;  /* 0x00000008ff1e7424 */ /* 0x000fc400078e00ff */
[----:B------:R-:W-:Y:S02]  /*2670*/  IMAD.MOV.U32 R29, RZ, RZ, 0x1f ;  /* 0x0000001fff1d7424 */ /* 0x000fe400078e00ff */
[----:B------:R-:W-:Y:S02]  /*2680*/  IMAD.MOV.U32 R28, RZ, RZ, -0x1 ;  /* 0xffffffffff1c7424 */ /* 0x000fe400078e00ff */
[----:B0-23--:R-:W-:Y:S05]  /*2690*/  CALL.REL.NOINC `($__internal_27_$__cuda_sm70_shflsync_bfly_p) ;  /* 0x00000ce000007944 */ /* 0x00dfea0003c00000 */
[----:B------:R-:W-:Y:S01]  /*26a0*/  FSEL R26, R26, R25, P1 ;  /* 0x000000191a1a7208 */ /* 0x000fe20000800000 */
[----:B-1----:R-:W-:Y:S01]  /*26b0*/  IMAD.MOV.U32 R25, RZ, RZ, R29 ;  /* 0x000000ffff197224 */ /* 0x002fe200078e001d */
[----:B------:R-:W-:Y:S01]  /*26c0*/  MOV R22, 0x2720 ;  /* 0x0000272000167802 */ /* 0x000fe20000000f00 */
[----:B0-----:R-:W-:Y:S02]  /*26d0*/  IMAD.MOV.U32 R30, RZ, RZ, 0x8 ;  /* 0x00000008ff1e7424 */ /* 0x001fe400078e00ff */
[----:B------:R-:W-:Y:S02]  /*26e0*/  IMAD.MOV.U32 R29, RZ, RZ, 0x1f ;  /* 0x0000001fff1d7424 */ /* 0x000fe400078e00ff */
[----:B------:R-:W-:Y:S02]  /*26f0*/  IMAD.MOV.U32 R28, RZ, RZ, -0x1 ;  /* 0xffffffffff1c7424 */ /* 0x000fe400078e00ff */
[----:B------:R-:W-:-:S02]  /*2700*/  IMAD.MOV.U32 R31, RZ, RZ, R26 ;  /* 0x000000ffff1f7224 */ /* 0x000fc400078e001a */
[----:B------:R-:W-:Y:S05]  /*2710*/  CALL.REL.NOINC `($__internal_27_$__cuda_sm70_shflsync_bfly_p) ;  /* 0x00000c6000007944 */ /* 0x000fea0003c00000 */
[----:B------:R-:W-:Y:S01]  /*2720*/  SEL R20, R20, R21, P1 ;  /* 0x0000001514147207 */ /* 0x000fe20000800000 */
[----:B-1----:R-:W-:Y:S01]  /*2730*/  IMAD.MOV.U32 R27, RZ, RZ, R29 ;  /* 0x000000ffff1b7224 */ /* 0x002fe200078e001d */
[----:B------:R-:W-:Y:S01]  /*2740*/  MOV R22, 0x27a0 ;  /* 0x000027a000167802 */ /* 0x000fe20000000f00 */
[----:B0-----:R-:W-:-:S02]  /*2750*/  IMAD.MOV.U32 R30, RZ, RZ, 0x8 ;  /* 0x00000008ff1e7424 */ /* 0x001fc400078e00ff */
[----:B------:R-:W-:Y:S02]  /*2760*/  IMAD.MOV.U32 R29, RZ, RZ, 0x1f ;  /* 0x0000001fff1d7424 */ /* 0x000fe400078e00ff */
[----:B------:R-:W-:Y:S02]  /*2770*/  IMAD.MOV.U32 R28, RZ, RZ, -0x1 ;  /* 0xffffffffff1c7424 */ /* 0x000fe400078e00ff */
[----:B------:R-:W-:Y:S02]  /*2780*/  IMAD.MOV.U32 R31, RZ, RZ, R20 ;  /* 0x000000ffff1f7224 */ /* 0x000fe400078e0014 */
[----:B------:R-:W-:Y:S05]  /*2790*/  CALL.REL.NOINC `($__internal_27_$__cuda_sm70_shflsync_bfly_p) ;  /* 0x00000be000007944 */ /* 0x000fea0003c00000 */
[----:B-1----:R-:W-:Y:S01]  /*27a0*/  IMAD.MOV.U32 R21, RZ, RZ, R29 ;  /* 0x000000ffff157224 */ /* 0x002fe200078e001d */
[----:B0-----:R-:W-:Y:S05]  /*27b0*/  BRA `(.L_x_1437) ;  /* 0xffffe99000007947 */ /* 0x001fea000383ffff */
.L_x_1408:
[----:B------:R-:W-:Y:S01]  /*27c0*/  IMAD.MOV.U32 R31, RZ, RZ, R24 ;  /* 0x000000ffff1f7224 */ /* 0x000fe200078e0018 */
[----:B------:R-:W-:Y:S01]  /*27d0*/  MOV R22, 0x2820 ;  /* 0x0000282000167802 */ /* 0x000fe20000000f00 */
[----:B------:R-:W-:Y:S02]  /*27e0*/  IMAD.MOV.U32 R30, RZ, RZ, 0x4 ;  /* 0x00000004ff1e7424 */ /* 0x000fe400078e00ff */
[----:B------:R-:W-:Y:S02]  /*27f0*/  IMAD.MOV.U32 R29, RZ, RZ, 0x1f ;  /* 0x0000001fff1d7424 */ /* 0x000fe400078e00ff */
[----:B------:R-:W-:-:S02]  /*2800*/  IMAD.MOV.U32 R28, RZ, RZ, -0x1 ;  /* 0xffffffffff1c7424 */ /* 0x000fc400078e00ff */
[----:B0-----:R-:W-:Y:S05]  /*2810*/  CALL.REL.NOINC `($__internal_27_$__cuda_sm70_shflsync_bfly_p) ;  /* 0x00000b6000007944 */ /* 0x001fea0003c00000 */
[----:B-1----:R-:W-:Y:S01]  /*2820*/  IMAD.MOV.U32 R25, RZ, RZ, R29 ;  /* 0x000000ffff197224 */ /* 0x002fe200078e001d */
[----:B0-----:R-:W-:Y:S05]  /*2830*/  BRA `(.L_x_1438) ;  /* 0xffffe97000007947 */ /* 0x001fea000383ffff */
.L_x_1409:
[----:B------:R-:W-:Y:S01]  /*2840*/  IMAD.MOV.U32 R31, RZ, RZ, R27 ;  /* 0x000000ffff1f7224 */ /* 0x000fe200078e001b */
[----:B------:R-:W-:Y:S01]  /*2850*/  MOV R22, 0x28a0 ;  /* 0x000028a000167802 */ /* 0x000fe20000000f00 */
[----:B------:R-:W-:-:S02]  /*2860*/  IMAD.MOV.U32 R30, RZ, RZ, 0x4 ;  /* 0x00000004ff1e7424 */ /* 0x000fc400078e00ff */
[----:B------:R-:W-:Y:S02]  /*2870*/  IMAD.MOV.U32 R29, RZ, RZ, 0x1f ;  /* 0x0000001fff1d7424 */ /* 0x000fe400078e00ff */
[----:B------:R-:W-:Y:S02]  /*2880*/  IMAD.MOV.U32 R28, RZ, RZ, -0x1 ;  /* 0xffffffffff1c7424 */ /* 0x000fe400078e00ff */
[----:B-12---:R-:W-:Y:S05]  /*2890*/  CALL.REL.NOINC `($__internal_27_$__cuda_sm70_shflsync_bfly_p) ;  /* 0x00000ae000007944 */ /* 0x006fea0003c00000 */
[----:B------:R-:W-:Y:S01]  /*28a0*/  SEL R21, R21, R20, P0 ;  /* 0x0000001415157207 */ /* 0x000fe20000000000 */
[----:B-1----:R-:W-:Y:S01]  /*28b0*/  IMAD.MOV.U32 R26, RZ, RZ, R29 ;  /* 0x000000ffff1a7224 */ /* 0x002fe200078e001d */
[----:B------:R-:W-:Y:S01]  /*28c0*/  MOV R22, 0x2920 ;  /* 0x0000292000167802 */ /* 0x000fe20000000f00 */
[----:B0-----:R-:W-:Y:S02]  /*28d0*/  IMAD.MOV.U32 R30, RZ, RZ, 0x4 ;  /* 0x00000004ff1e7424 */ /* 0x001fe400078e00ff */
[----:B------:R-:W-:Y:S02]  /*28e0*/  IMAD.MOV.U32 R29, RZ, RZ, 0x1f ;  /* 0x0000001fff1d7424 */ /* 0x000fe400078e00ff */
[----:B------:R-:W-:Y:S02]  /*28f0*/  IMAD.MOV.U32 R28, RZ, RZ, -0x1 ;  /* 0xffffffffff1c7424 */ /* 0x000fe400078e00ff */
[----:B------:R-:W-:-:S02]  /*2900*/  IMAD.MOV.U32 R31, RZ, RZ, R21 ;  /* 0x000000ffff1f7224 */ /* 0x000fc400078e0015 */
[----:B------:R-:W-:Y:S05]  /*2910*/  CALL.REL.NOINC `($__internal_27_$__cuda_sm70_shflsync_bfly_p) ;  /* 0x00000a6000007944 */ /* 0x000fea0003c00000 */
[----:B-1----:R-:W-:Y:S01]  /*2920*/  IMAD.MOV.U32 R20, RZ, RZ, R29 ;  /* 0x000000ffff147224 */ /* 0x002fe200078e001d */
[----:B0-----:R-:W-:Y:S05]  /*2930*/  BRA `(.L_x_1439) ;  /* 0xffffe8c000007947 */ /* 0x001fea000383ffff */
.L_x_1410:
[----:B------:R-:W-:Y:S01]  /*2940*/  IMAD.MOV.U32 R31, RZ, RZ, R24 ;  /* 0x000000ffff1f7224 */ /* 0x000fe200078e0018 */
[----:B------:R-:W-:Y:S01]  /*2950*/  MOV R22, 0x29a0 ;  /* 0x000029a000167802 */ /* 0x000fe20000000f00 */
[----:B------:R-:W-:-:S02]  /*2960*/  IMAD.MOV.U32 R30, RZ, RZ, 0x2 ;  /* 0x00000002ff1e7424 */ /* 0x000fc400078e00ff */
[----:B------:R-:W-:Y:S02]  /*2970*/  IMAD.MOV.U32 R29, RZ, RZ, 0x1f ;  /* 0x0000001fff1d7424 */ /* 0x000fe400078e00ff */
[----:B------:R-:W-:Y:S02]  /*2980*/  IMAD.MOV.U32 R28, RZ, RZ, -0x1 ;  /* 0xffffffffff1c7424 */ /* 0x000fe400078e00ff */
[----:B0--3--:R-:W-:Y:S05]  /*2990*/  CALL.REL.NOINC `($__internal_27_$__cuda_sm70_shflsync_bfly_p) ;  /* 0x000009e000007944 */ /* 0x009fea0003c00000 */
        /* <DEDUP_REMOVED lines=18> */
.L_x_1411:
[----:B------:R-:W-:Y:S01]  /*2ac0*/  IMAD.MOV.U32 R31, RZ, RZ, R24 ;  /* 0x000000ffff1f7224 */ /* 0x000fe200078e0018 */
[----:B------:R-:W-:Y:S01]  /*2ad0*/  MOV R22, 0x2b20 ;  /* 0x00002b2000167802 */ /* 0x000fe20000000f00 */
[----:B------:R-:W-:Y:S02]  /*2ae0*/  IMAD.MOV.U32 R30, RZ, RZ, 0x1 ;  /* 0x00000001ff1e7424 */ /* 0x000fe400078e00ff */
[----:B------:R-:W-:Y:S02]  /*2af0*/  IMAD.MOV.U32 R29, RZ, RZ, 0x1f ;  /* 0x0000001fff1d7424 */ /* 0x000fe400078e00ff */
[----:B------:R-:W-:-:S02]  /*2b00*/  IMAD.MOV.U32 R28, RZ, RZ, -0x1 ;  /* 0xffffffffff1c7424 */ /* 0x000fc400078e00ff */
[----:B--2---:R-:W-:Y:S05]  /*2b10*/  CALL.REL.NOINC `($__internal_27_$__cuda_sm70_shflsync_bfly_p) ;  /* 0x0000086000007944 */ /* 0x004fea0003c00000 */
[----:B-1----:R-:W-:Y:S01]  /*2b20*/  IMAD.MOV.U32 R25, RZ, RZ, R29 ;  /* 0x000000ffff197224 */ /* 0x002fe200078e001d */
[----:B0-----:R-:W-:Y:S05]  /*2b30*/  BRA `(.L_x_1441) ;  /* 0xffffe7e000007947 */ /* 0x001fea000383ffff */
.L_x_1412:
[----:B------:R-:W-:Y:S01]  /*2b40*/  IMAD.MOV.U32 R31, RZ, RZ, R26 ;  /* 0x000000ffff1f7224 */ /* 0x000fe200078e001a */
[----:B------:R-:W-:Y:S01]  /*2b50*/  MOV R22, 0x2ba0 ;  /* 0x00002ba000167802 */ /* 0x000fe20000000f00 */
[----:B------:R-:W-:-:S02]  /*2b60*/  IMAD.MOV.U32 R30, RZ, RZ, 0x1 ;  /* 0x00000001ff1e7424 */ /* 0x000fc400078e00ff */
[----:B------:R-:W-:Y:S02]  /*2b70*/  IMAD.MOV.U32 R29, RZ, RZ, 0x1f ;  /* 0x0000001fff1d7424 */ /* 0x000fe400078e00ff */
[----:B------:R-:W-:Y:S02]  /*2b80*/  IMAD.MOV.U32 R28, RZ, RZ, -0x1 ;  /* 0xffffffffff1c7424 */ /* 0x000fe400078e00ff */
[----:B01----:R-:W-:Y:S05]  /*2b90*/  CALL.REL.NOINC `($__internal_27_$__cuda_sm70_shflsync_bfly_p) ;  /* 0x000007e000007944 */ /* 0x003fea0003c00000 */
[----:B0-----:R-:W-:Y:S01]  /*2ba0*/  SEL R31, R21, R20, P0 ;  /* 0x00000014151f7207 */ /* 0x001fe20000000000 */
[----:B-1----:R-:W-:Y:S01]  /*2bb0*/  IMAD.MOV.U32 R21, RZ, RZ, R29 ;  /* 0x000000ffff157224 */ /* 0x002fe200078e001d */
[----:B------:R-:W-:Y:S01]  /*2bc0*/  MOV R22, 0x2c10 ;  /* 0x00002c1000167802 */ /* 0x000fe20000000f00 */
[----:B------:R-:W-:Y:S02]  /*2bd0*/  IMAD.MOV.U32 R30, RZ, RZ, 0x1 ;  /* 0x00000001ff1e7424 */ /* 0x000fe400078e00ff */
[----:B------:R-:W-:Y:S02]  /*2be0*/  IMAD.MOV.U32 R29, RZ, RZ, 0x1f ;  /* 0x0000001fff1d7424 */ /* 0x000fe400078e00ff */
[----:B------:R-:W-:Y:S02]  /*2bf0*/  IMAD.MOV.U32 R28, RZ, RZ, -0x1 ;  /* 0xffffffffff1c7424 */ /* 0x000fe400078e00ff */
[----:B------:R-:W-:Y:S05]  /*2c00*/  CALL.REL.NOINC `($__internal_27_$__cuda_sm70_shflsync_bfly_p) ;  /* 0x0000077000007944 */ /* 0x000fea0003c00000 */
[----:B-1----:R-:W-:Y:S01]  /*2c10*/  IMAD.MOV.U32 R20, RZ, RZ, R29 ;  /* 0x000000ffff147224 */ /* 0x002fe200078e001d */
[----:B0-----:R-:W-:Y:S05]  /*2c20*/  BRA `(.L_x_1442) ;  /* 0xffffe74000007947 */ /* 0x001fea000383ffff */
.L_x_1419:
[----:B------:R-:W-:Y:S01]  /*2c30*/  IMAD.MOV.U32 R31, RZ, RZ, R27 ;  /* 0x000000ffff1f7224 */ /* 0x000fe200078e001b */
[----:B------:R-:W-:Y:S01]  /*2c40*/  MOV R22, 0x2c90 ;  /* 0x00002c9000167802 */ /* 0x000fe20000000f00 */
[----:B------:R-:W-:-:S02]  /*2c50*/  IMAD.MOV.U32 R30, RZ, RZ, 0x10 ;  /* 0x00000010ff1e7424 */ /* 0x000fc400078e00ff */
[----:B------:R-:W-:Y:S02]  /*2c60*/  IMAD.MOV.U32 R29, RZ, RZ, 0x1f ;  /* 0x0000001fff1d7424 */ /* 0x000fe400078e00ff */
[----:B------:R-:W-:Y:S02]  /*2c70*/  IMAD.MOV.U32 R28, RZ, RZ, -0x1 ;  /* 0xffffffffff1c7424 */ /* 0x000fe400078e00ff */
[----:B------:R-:W-:Y:S05]  /*2c80*/  CALL.REL.NOINC `($__internal_27_$__cuda_sm70_shflsync_bfly_p) ;  /* 0x000006f000007944 */ /* 0x000fea0003c00000 */
[----:B-1----:R-:W-:Y:S01]  /*2c90*/  IMAD.MOV.U32 R20, RZ, RZ, R29 ;  /* 0x000000ffff147224 */ /* 0x002fe200078e001d */
[----:B0-----:R-:W-:Y:S05]  /*2ca0*/  BRA `(.L_x_1443) ;  /* 0xffffee2000007947 */ /* 0x001fea000383ffff */
.L_x_1420:
[----:B------:R-:W-:Y:S01]  /*2cb0*/  IMAD.MOV.U32 R31, RZ, RZ, R21 ;  /* 0x000000ffff1f7224 */ /* 0x000fe200078e0015 */
[----:B------:R-:W-:Y:S01]  /*2cc0*/  MOV R22, 0x2d10 ;  /* 0x00002d1000167802 */ /* 0x000fe20000000f00 */
[----:B------:R-:W-:Y:S02]  /*2cd0*/  IMAD.MOV.U32 R30, RZ, RZ, 0x10 ;  /* 0x00000010ff1e7424 */ /* 0x000fe400078e00ff */
[----:B------:R-:W-:Y:S02]  /*2ce0*/  IMAD.MOV.U32 R29, RZ, RZ, 0x1f ;  /* 0x0000001fff1d7424 */ /* 0x000fe400078e00ff */
[----:B------:R-:W-:Y:S02]  /*2cf0*/  IMAD.MOV.U32 R28, RZ, RZ, -0x1 ;  /* 0xffffffffff1c7424 */ /* 0x000fe400078e00ff */
[----:B01----:R-:W-:Y:S05]  /*2d00*/  CALL.REL.NOINC `($__internal_27_$__cuda_sm70_shflsync_bfly_p) ;  /* 0x0000067000007944 */ /* 0x003fea0003c00000 */
[----:B-1----:R-:W-:Y:S01]  /*2d10*/  IMAD.MOV.U32 R24, RZ, RZ, R29 ;  /* 0x000000ffff187224 */ /* 0x002fe200078e001d */
[----:B------:R-:W-:Y:S01]  /*2d20*/  MOV R22, 0x2d80 ;  /* 0x00002d8000167802 */ /* 0x000fe20000000f00 */
[----:B0-----:R-:W-:-:S02]  /*2d30*/  IMAD.MOV.U32 R31, RZ, RZ, R25 ;  /* 0x000000ffff1f7224 */ /* 0x001fc400078e0019 */
[----:B------:R-:W-:Y:S02]  /*2d40*/  IMAD.MOV.U32 R30, RZ, RZ, 0x10 ;  /* 0x00000010ff1e7424 */ /* 0x000fe400078e00ff */
[----:B------:R-:W-:Y:S02]  /*2d50*/  IMAD.MOV.U32 R29, RZ, RZ, 0x1f ;  /* 0x0000001fff1d7424 */ /* 0x000fe400078e00ff */
[----:B------:R-:W-:Y:S02]  /*2d60*/  IMAD.MOV.U32 R28, RZ, RZ, -0x1 ;  /* 0xffffffffff1c7424 */ /* 0x000fe400078e00ff */
[----:B------:R-:W-:Y:S05]  /*2d70*/  CALL.REL.NOINC `($__internal_27_$__cuda_sm70_shflsync_bfly_p) ;  /* 0x0000060000007944 */ /* 0x000fea0003c00000 */
[----:B-1----:R-:W-:Y:S01]  /*2d80*/  IMAD.MOV.U32 R26, RZ, RZ, R29 ;  /* 0x000000ffff1a7224 */ /* 0x002fe200078e001d */
[----:B0-----:R-:W-:Y:S05]  /*2d90*/  BRA `(.L_x_1444) ;  /* 0xffffed6000007947 */ /* 0x001fea000383ffff */
.L_x_1421:
[----:B------:R-:W-:Y:S01]  /*2da0*/  IMAD.MOV.U32 R31, RZ, RZ, R20 ;  /* 0x000000ffff1f7224 */ /* 0x000fe200078e0014 */
[----:B------:R-:W-:Y:S01]  /*2db0*/  MOV R22, 0x2e00 ;  /* 0x00002e0000167802 */ /* 0x000fe20000000f00 */
[----:B------:R-:W-:Y:S02]  /*2dc0*/  IMAD.MOV.U32 R30, RZ, RZ, 0x8 ;  /* 0x00000008ff1e7424 */ /* 0x000fe400078e00ff */
[----:B------:R-:W-:Y:S02]  /*2dd0*/  IMAD.MOV.U32 R29, RZ, RZ, 0x1f ;  /* 0x0000001fff1d7424 */ /* 0x000fe400078e00ff */
[----:B------:R-:W-:-:S02]  /*2de0*/  IMAD.MOV.U32 R28, RZ, RZ, -0x1 ;  /* 0xffffffffff1c7424 */ /* 0x000fc400078e00ff */
[----:B0-23--:R-:W-:Y:S05]  /*2df0*/  CALL.REL.NOINC `($__internal_27_$__cuda_sm70_shflsync_bfly_p) ;  /* 0x0000058000007944 */ /* 0x00dfea0003c00000 */
[----:B------:R-:W-:Y:S01]  /*2e00*/  FSEL R24, R24, R21, P1 ;  /* 0x0000001518187208 */ /* 0x000fe20000800000 */
[----:B-1----:R-:W-:Y:S01]  /*2e10*/  IMAD.MOV.U32 R21, RZ, RZ, R29 ;  /* 0x000000ffff157224 */ /* 0x002fe200078e001d */
[----:B------:R-:W-:Y:S01]  /*2e20*/  MOV R22, 0x2e80 ;  /* 0x00002e8000167802 */ /* 0x000fe20000000f00 */
[----:B0-----:R-:W-:-:S02]  /*2e30*/  IMAD.MOV.U32 R30, RZ, RZ, 0x8 ;  /* 0x00000008ff1e7424 */ /* 0x001fc400078e00ff */
[----:B------:R-:W-:Y:S02]  /*2e40*/  IMAD.MOV.U32 R29, RZ, RZ, 0x1f ;  /* 0x0000001fff1d7424 */ /* 0x000fe400078e00ff */
[----:B------:R-:W-:Y:S02]  /*2e50*/  IMAD.MOV.U32 R28, RZ, RZ, -0x1 ;  /* 0xffffffffff1c7424 */ /* 0x000fe400078e00ff */
[----:B------:R-:W-:Y:S02]  /*2e60*/  IMAD.MOV.U32 R31, RZ, RZ, R24 ;  /* 0x000000ffff1f7224 */ /* 0x000fe400078e0018 */
[----:B------:R-:W-:Y:S05]  /*2e70*/  CALL.REL.NOINC `($__internal_27_$__cuda_sm70_shflsync_bfly_p) ;  /* 0x0000050000007944 */ /* 0x000fea0003c00000 */
[----:B------:R-:W-:Y:S01]  /*2e80*/  SEL R26, R26, R25, P1 ;  /* 0x000000191a1a7207 */ /* 0x000fe20000800000 */
[----:B-1----:R-:W-:Y:S01]  /*2e90*/  IMAD.MOV.U32 R27, RZ, RZ, R29 ;  /* 0x000000ffff1b7224 */ /* 0x002fe200078e001d */
[----:B------:R-:W-:Y:S01]  /*2ea0*/  MOV R22, 0x2f00 ;  /* 0x00002f0000167802 */ /* 0x000fe20000000f00 */
[----:B0-----:R-:W-:Y:S02]  /*2eb0*/  IMAD.MOV.U32 R30, RZ, RZ, 0x8 ;  /* 0x00000008ff1e7424 */ /* 0x001fe400078e00ff */
[----:B------:R-:W-:Y:S02]  /*2ec0*/  IMAD.MOV.U32 R29, RZ, RZ, 0x1f ;  /* 0x0000001fff1d7424 */ /* 0x000fe400078e00ff */
[----:B------:R-:W-:-:S02]  /*2ed0*/  IMAD.MOV.U32 R28, RZ, RZ, -0x1 ;  /* 0xffffffffff1c7424 */ /* 0x000fc400078e00ff */
[----:B------:R-:W-:Y:S02]  /*2ee0*/  IMAD.MOV.U32 R31, RZ, RZ, R26 ;  /* 0x000000ffff1f7224 */ /* 0x000fe400078e001a */
[----:B------:R-:W-:Y:S05]  /*2ef0*/  CALL.REL.NOINC `($__internal_27_$__cuda_sm70_shflsync_bfly_p) ;  /* 0x0000048000007944 */ /* 0x000fea0003c00000 */
[----:B-1----:R-:W-:Y:S01]  /*2f00*/  IMAD.MOV.U32 R25, RZ, RZ, R29 ;  /* 0x000000ffff197224 */ /* 0x002fe200078e001d */
[----:B0-----:R-:W-:Y:S05]  /*2f10*/  BRA `(.L_x_1445) ;  /* 0xffffeca000007947 */ /* 0x001fea000383ffff */
.L_x_1422:
[----:B------:R-:W-:Y:S01]  /*2f20*/  IMAD.MOV.U32 R31, RZ, RZ, R20 ;  /* 0x000000ffff1f7224 */ /* 0x000fe200078e0014 */
[----:B------:R-:W-:Y:S01]  /*2f30*/  MOV R22, 0x2f80 ;  /* 0x00002f8000167802 */ /* 0x000fe20000000f00 */
[----:B------:R-:W-:Y:S02]  /*2f40*/  IMAD.MOV.U32 R30, RZ, RZ, 0x4 ;  /* 0x00000004ff1e7424 */ /* 0x000fe400078e00ff */
[----:B------:R-:W-:Y:S02]  /*2f50*/  IMAD.MOV.U32 R29, RZ, RZ, 0x1f ;  /* 0x0000001fff1d7424 */ /* 0x000fe400078e00ff */
[----:B------:R-:W-:Y:S02]  /*2f60*/  IMAD.MOV.U32 R28, RZ, RZ, -0x1 ;  /* 0xffffffffff1c7424 */ /* 0x000fe400078e00ff */
[----:B0-----:R-:W-:Y:S05]  /*2f70*/  CALL.REL.NOINC `($__internal_27_$__cuda_sm70_shflsync_bfly_p) ;  /* 0x0000040000007944 */ /* 0x001fea0003c00000 */
[----:B-1----:R-:W-:Y:S01]  /*2f80*/  IMAD.MOV.U32 R21, RZ, RZ, R29 ;  /* 0x000000ffff157224 */ /* 0x002fe200078e001d */
[----:B0-----:R-:W-:Y:S05]  /*2f90*/  BRA `(.L_x_1446) ;  /* 0xffffec8000007947 */ /* 0x001fea000383ffff */
.L_x_1423:
        /* <DEDUP_REMOVED lines=16> */
.L_x_1424:
        /* <DEDUP_REMOVED lines=24> */
.L_x_1425:
        /* <DEDUP_REMOVED lines=8> */
.L_x_1426:
[----:B------:R-:W-:Y:S01]  /*32a0*/  IMAD.MOV.U32 R31, RZ, RZ, R27 ;  /* 0x000000ffff1f7224 */ /* 0x000fe200078e001b */
[----:B------:R-:W-:Y:S01]  /*32b0*/  MOV R22, 0x3300 ;  /* 0x0000330000167802 */ /* 0x000fe20000000f00 */
[----:B------:R-:W-:-:S02]  /*32c0*/  IMAD.MOV.U32 R30, RZ, RZ, 0x1 ;  /* 0x00000001ff1e7424 */ /* 0x000fc400078e00ff */
[----:B------:R-:W-:Y:S02]  /*32d0*/  IMAD.MOV.U32 R29, RZ, RZ, 0x1f ;  /* 0x0000001fff1d7424 */ /* 0x000fe400078e00ff */
[----:B------:R-:W-:Y:S02]  /*32e0*/  IMAD.MOV.U32 R28, RZ, RZ, -0x1 ;  /* 0xffffffffff1c7424 */ /* 0x000fe400078e00ff */
[----:B01----:R-:W-:Y:S05]  /*32f0*/  CALL.REL.NOINC `($__internal_27_$__cuda_sm70_shflsync_bfly_p) ;  /* 0x0000008000007944 */ /* 0x003fea0003c00000 */
[----:B-1----:R-:W-:Y:S01]  /*3300*/  IMAD.MOV.U32 R24, RZ, RZ, R29 ;  /* 0x000000ffff187224 */ /* 0x002fe200078e001d */
[----:B0-----:R-:W-:Y:S01]  /*3310*/  SEL R31, R25, R26, P0 ;  /* 0x0000001a191f7207 */ /* 0x001fe20000000000 */
[----:B------:R-:W-:Y:S01]  /*3320*/  IMAD.MOV.U32 R30, RZ, RZ, 0x1 ;  /* 0x00000001ff1e7424 */ /* 0x000fe200078e00ff */
[----:B------:R-:W-:Y:S01]  /*3330*/  MOV R22, 0x3370 ;  /* 0x0000337000167802 */ /* 0x000fe20000000f00 */
[----:B------:R-:W-:Y:S02]  /*3340*/  IMAD.MOV.U32 R29, RZ, RZ, 0x1f ;  /* 0x0000001fff1d7424 */ /* 0x000fe400078e00ff */
[----:B------:R-:W-:Y:S02]  /*3350*/  IMAD.MOV.U32 R28, RZ, RZ, -0x1 ;  /* 0xffffffffff1c7424 */ /* 0x000fe400078e00ff */
[----:B------:R-:W-:Y:S05]  /*3360*/  CALL.REL.NOINC `($__internal_27_$__cuda_sm70_shflsync_bfly_p) ;  /* 0x0000001000007944 */ /* 0x000fea0003c00000 */
[----:B01----:R-:W-:Y:S05]  /*3370*/  BRA `(.L_x_1450) ;  /* 0xffffea6000007947 */ /* 0x003fea000383ffff */
        .weak           $__internal_27_$__cuda_sm70_shflsync_bfly_p
        .type           $__internal_27_$__cuda_sm70_shflsync_bfly_p,@function
        .size           $__internal_27_$__cuda_sm70_shflsync_bfly_p,(.L_x_10971 - $__internal_27_$__cuda_sm70_shflsync_bfly_p)
$__internal_27_$__cuda_sm70_shflsync_bfly_p:
[----:B------:R-:W-:Y:S01]  /*3380*/  IMAD.MOV.U32 R23, RZ, RZ, 0x0 ;  /* 0x00000000ff177424 */ /* 0x000fe200078e00ff */
[----:B------:R-:W-:Y:S04]  /*3390*/  WARPSYNC R28 ;  /* 0x0000001c00007348 */ /* 0x000fe80003800000 */
[----:B------:R0:W1:Y:S01]  /*33a0*/  SHFL.BFLY PT, R29, R31, R30, R29 ;  /* 0x0c00001e1f1d7389 */ /* 0x00006200000e001d */
[----:B------:R-:W-:Y:S05]  /*33b0*/  RET.REL.NODEC R22 `(_ZN4vllm3moe10topkGatingILi16ELi512ELi4ELi16ELi32Ei13__nv_bfloat16LNS0_11ScoringFuncE1EEEvPKT5_PKbPfiPT4_PiiiibPKf) ;  /* 0xffffcc4016007950 */ /* 0x000fea0003c3ffff */
.L_x_1451:
        /* <DEDUP_REMOVED lines=12> */
.L_x_10971:


//--------------------- .text._ZN4vllm3moe10topkGatingILi8ELi256ELi4ELi16ELi32Ei13__nv_bfloat16LNS0_11ScoringFuncE1EEEvPKT5_PKbPfiPT4_PiiiibPKf --------------------------
	.section	.text._ZN4vllm3moe10topkGatingILi8ELi256ELi4ELi16ELi32Ei13__nv_bfloat16LNS0_11ScoringFuncE1EEEvPKT5_PKbPfiPT4_PiiiibPKf,"ax",@progbits
	.sectioninfo	@"SHI_REGISTERS=32"
	.align	128
        .global         _ZN4vllm3moe10topkGatingILi8ELi256ELi4ELi16ELi32Ei13__nv_bfloat16LNS0_11ScoringFuncE1EEEvPKT5_PKbPfiPT4_PiiiibPKf
        .type           _ZN4vllm3moe10topkGatingILi8ELi256ELi4ELi16ELi32Ei13__nv_bfloat16LNS0_11ScoringFuncE1EEEvPKT5_PKbPfiPT4_PiiiibPKf,@function
        .size           _ZN4vllm3moe10topkGatingILi8ELi256ELi4ELi16ELi32Ei13__nv_bfloat16LNS0_11ScoringFuncE1EEEvPKT5_PKbPfiPT4_PiiiibPKf,(.L_x_10972 - _ZN4vllm3moe10topkGatingILi8ELi256ELi4ELi16ELi32Ei13__nv_bfloat16LNS0_11ScoringFuncE1EEEvPKT5_PKbPfiPT4_PiiiibPKf)
        .other          _ZN4vllm3moe10topkGatingILi8ELi256ELi4ELi16ELi32Ei13__nv_bfloat16LNS0_11ScoringFuncE1EEEvPKT5_PKbPfiPT4_PiiiibPKf,@"STO_CUDA_ENTRY STV_DEFAULT"
_ZN4vllm3moe10topkGatingILi8ELi256ELi4ELi16ELi32Ei13__nv_bfloat16LNS0_11ScoringFuncE1EEEvPKT5_PKbPfiPT4_PiiiibPKf:
.text._ZN4vllm3moe10topkGatingILi8ELi256ELi4ELi16ELi32Ei13__nv_bfloat16LNS0_11ScoringFuncE1EEEvPKT5_PKbPfiPT4_PiiiibPKf:
        /* <DEDUP_REMOVED lines=107> */
.L_x_1452:
[----:B------:R0:W-:Y:S04]  /*06b0*/  STL.128 [R1], R4 ;  /* 0x0000000401007387 */ /* 0x0001e80000100c00 */
[----:B------:R0:W-:Y:S02]  /*06c0*/  STL.128 [R1+0x10], R8 ;  /* 0x0000100801007387 */ /* 0x0001e40000100c00 */
.L_x_1453:
        /* <DEDUP_REMOVED lines=9> */
.L_x_1469:
        /* <DEDUP_REMOVED lines=33> */
.L_x_1486:
[----:B------:R-:W-:Y:S05]  /*0970*/  BRA.DIV ~URZ, `(.L_x_1457) ;  /* 0x000012c27f007947 */ /* 0x000fea000b800000 */
[----:B------:R2:W3:Y:S04]  /*0980*/  SHFL.BFLY PT, R18, R17, 0x10, 0x1f ;  /* 0x0e001f0011127f89 */ /* 0x0004e800000e0000 */
[----:B------:R2:W4:Y:S02]  /*0990*/  SHFL.BFLY PT, R12, R13, 0x10, 0x1f ;  /* 0x0e001f000d0c7f89 */ /* 0x00052400000e0000 */
.L_x_1487:
        /* <DEDUP_REMOVED lines=12> */
.L_x_1488:
[----:B--2---:R-:W-:-:S13]  /*0a60*/  FSETP.GEU.FTZ.AND P1, PT, R16, R17, PT ;  /* 0x000000111000720b */ /* 0x004fda0003f3e000 */
[----:B------:R-:W-:-:S04]  /*0a70*/  @P1 FSETP.NEU.FTZ.AND P2, PT, R16, R17, PT ;  /* 0x000000111000120b */ /* 0x000fc80003f5d000 */
[----:B---3--:R-:W-:-:S13]  /*0a80*/  @P1 ISETP.LT.AND P0, PT, R13, R12, !P2 ;  /* 0x0000000c0d00120c */ /* 0x008fda0005701270 */
[----:B-1----:R-:W-:Y:S01]  /*0a90*/  FSEL R16, R17, R16, P0 ;  /* 0x0000001011107208 */ /* 0x002fe20000000000 */
[----:B------:R-:W-:Y:S05]  /*0aa0*/  BRA.DIV ~URZ, `(.L_x_1459) ;  /* 0x000014027f007947 */ /* 0x000fea000b800000 */
[----:B------:R1:W2:Y:S02]  /*0ab0*/  SHFL.BFLY PT, R17, R16, 0x4, 0x1f ;  /* 0x0c801f0010117f89 */ /* 0x0002a400000e0000 */
.L_x_1489:
[----:B0-----:R-:W-:Y:S01]  /*0ac0*/  FSEL R19, R19, R18, P0 ;  /* 0x0000001213137208 */ /* 0x001fe20000000000 */
[----:B------:R-:W-:Y:S05]  /*0ad0*/  BRA.DIV ~URZ, `(.L_x_1460) ;  /* 0x000014527f007947 */ /* 0x000fea000b800000 */
[----:B------:R-:W-:Y:S01]  /*0ae0*/  SEL R13, R13, R12, P0 ;  /* 0x0000000c0d0d7207 */ /* 0x000fe20000000000 */
[----:B------:R0:W3:Y:S04]  /*0af0*/  SHFL.BFLY PT, R18, R19, 0x4, 0x1f ;  /* 0x0c801f0013127f89 */ /* 0x0000e800000e0000 */
[----:B------:R0:W4:Y:S02]  /*0b00*/  SHFL.BFLY PT, R12, R13, 0x4, 0x1f ;  /* 0x0c801f000d0c7f89 */ /* 0x00012400000e0000 */
.L_x_1490:
        /* <DEDUP_REMOVED lines=12> */
.L_x_1491:
[----:B-1----:R-:W-:-:S13]  /*0bd0*/  FSETP.GEU.FTZ.AND P1, PT, R16, R17, PT ;  /* 0x000000111000720b */ /* 0x002fda0003f3e000 */
[----:B------:R-:W-:-:S04]  /*0be0*/  @P1 FSETP.NEU.FTZ.AND P2, PT, R16, R17, PT ;  /* 0x000000111000120b */ /* 0x000fc80003f5d000 */
[----:B---3--:R-:W-:-:S13]  /*0bf0*/  @P1 ISETP.LT.AND P0, PT, R13, R12, !P2 ;  /* 0x0000000c0d00120c */ /* 0x008fda0005701270 */
[----:B0-----:R-:W-:Y:S01]  /*0c00*/  FSEL R16, R17, R16, P0 ;  /* 0x0000001011107208 */ /* 0x001fe20000000000 */
[----:B------:R-:W-:Y:S05]  /*0c10*/  BRA.DIV ~URZ, `(.L_x_1462) ;  /* 0x000015927f007947 */ /* 0x000fea000b800000 */
[----:B------:R0:W1:Y:S02]  /*0c20*/  SHFL.BFLY PT, R17, R16, 0x1, 0x1f ;  /* 0x0c201f0010117f89 */ /* 0x00006400000e0000 */
.L_x_1492:
[----:B--2---:R-:W-:Y:S01]  /*0c30*/  FSEL R18, R18, R19, P0 ;  /* 0x0000001312127208 */ /* 0x004fe20000000000 */
[----:B------:R-:W-:Y:S05]  /*0c40*/  BRA.DIV ~URZ, `(.L_x_1463) ;  /* 0x000015e27f007947 */ /* 0x000fea000b800000 */
[----:B------:R-:W-:Y:S02]  /*0c50*/  SEL R26, R13, R12, P0 ;  /* 0x0000000c0d1a7207 */ /* 0x000fe40000000000 */
[----:B------:R2:W3:Y:S04]  /*0c60*/  SHFL.BFLY PT, R13, R18, 0x1, 0x1f ;  /* 0x0c201f00120d7f89 */ /* 0x0004e800000e0000 */
[----:B------:R2:W4:Y:S02]  /*0c70*/  SHFL.BFLY PT, R24, R26, 0x1, 0x1f ;  /* 0x0c201f001a187f89 */ /* 0x00052400000e0000 */
.L_x_1493:
        /* <DEDUP_REMOVED lines=27> */
.L_x_1465:
[----:B------:R-:W-:Y:S05]  /*0e30*/  BSYNC B1 ;  /* 0x0000000000017941 */ /* 0x000fea0003800000 */
.L_x_1464:
        /* <DEDUP_REMOVED lines=20> */
.L_x_1468:
[----:B------:R-:W-:Y:S05]  /*0f80*/  BSYNC B1 ;  /* 0x0000000000017941 */ /* 0x000fea0003800000 */
.L_x_1467:
[----:B0-----:R-:W-:Y:S05]  /*0f90*/  BRA `(.L_x_1469) ;  /* 0xfffff7c000007947 */ /* 0x001fea000383ffff */
.L_x_1455:
[----:B------:R-:W-:Y:S02]  /*0fa0*/  IMAD.MOV.U32 R22, RZ, RZ, RZ ;  /* 0x000000ffff167224 */ /* 0x000fe400078e00ff */
.L_x_1482:
        /* <DEDUP_REMOVED lines=33> */
.L_x_1494:
[----:B------:R-:W-:Y:S05]  /*11c0*/  BRA.DIV ~URZ, `(.L_x_1471) ;  /* 0x000011c27f007947 */ /* 0x000fea000b800000 */
[----:B------:R2:W3:Y:S04]  /*11d0*/  SHFL.BFLY PT, R18, R13, 0x10, 0x1f ;  /* 0x0e001f000d127f89 */ /* 0x0004e800000e0000 */
[----:B------:R2:W4:Y:S02]  /*11e0*/  SHFL.BFLY PT, R19, R16, 0x10, 0x1f ;  /* 0x0e001f0010137f89 */ /* 0x00052400000e0000 */
.L_x_1495:
        /* <DEDUP_REMOVED lines=12> */
.L_x_1496:
[----:B-1----:R-:W-:-:S13]  /*12b0*/  FSETP.GEU.FTZ.AND P1, PT, R12, R17, PT ;  /* 0x000000110c00720b */ /* 0x002fda0003f3e000 */
[----:B------:R-:W-:-:S04]  /*12c0*/  @P1 FSETP.NEU.FTZ.AND P2, PT, R12, R17, PT ;  /* 0x000000110c00120b */ /* 0x000fc80003f5d000 */
[----:B---3--:R-:W-:-:S13]  /*12d0*/  @P1 ISETP.LT.AND P0, PT, R16, R19, !P2 ;  /* 0x000000131000120c */ /* 0x008fda0005701270 */
[----:B0-----:R-:W-:Y:S01]  /*12e0*/  FSEL R12, R17, R12, P0 ;  /* 0x0000000c110c7208 */ /* 0x001fe20000000000 */
[----:B------:R-:W-:Y:S05]  /*12f0*/  BRA.DIV ~URZ, `(.L_x_1473) ;  /* 0x000013027f007947 */ /* 0x000fea000b800000 */
[----:B------:R0:W1:Y:S02]  /*1300*/  SHFL.BFLY PT, R17, R12, 0x4, 0x1f ;  /* 0x0c801f000c117f89 */ /* 0x00006400000e0000 */
.L_x_1497:
[----:B--2---:R-:W-:Y:S01]  /*1310*/  FSEL R13, R13, R18, P0 ;  /* 0x000000120d0d7208 */ /* 0x004fe20000000000 */
[----:B------:R-:W-:Y:S05]  /*1320*/  BRA.DIV ~URZ, `(.L_x_1474) ;  /* 0x000013527f007947 */ /* 0x000fea000b800000 */
[----:B------:R-:W-:Y:S01]  /*1330*/  SEL R19, R16, R19, P0 ;  /* 0x0000001310137207 */ /* 0x000fe20000000000 */
[----:B------:R2:W3:Y:S04]  /*1340*/  SHFL.BFLY PT, R18, R13, 0x4, 0x1f ;  /* 0x0c801f000d127f89 */ /* 0x0004e800000e0000 */
[----:B------:R2:W4:Y:S02]  /*1350*/  SHFL.BFLY PT, R16, R19, 0x4, 0x1f ;  /* 0x0c801f0013107f89 */ /* 0x00052400000e0000 */
.L_x_1498:
        /* <DEDUP_REMOVED lines=12> */
.L_x_1499:
[----:B-1----:R-:W-:-:S13]  /*1420*/  FSETP.GEU.FTZ.AND P1, PT, R12, R17, PT ;  /* 0x000000110c00720b */ /* 0x002fda0003f3e000 */
[----:B------:R-:W-:-:S04]  /*1430*/  @P1 FSETP.NEU.FTZ.AND P2, PT, R12, R17, PT ;  /* 0x000000110c00120b */ /* 0x000fc80003f5d000 */
[----:B---3--:R-:W-:-:S13]  /*1440*/  @P1 ISETP.LT.AND P0, PT, R16, R19, !P2 ;  /* 0x000000131000120c */ /* 0x008fda0005701270 */
[----:B0-----:R-:W-:Y:S01]  /*1450*/  FSEL R12, R17, R12, P0 ;  /* 0x0000000c110c7208 */ /* 0x001fe20000000000 */
[----:B------:R-:W-:Y:S05]  /*1460*/  BRA.DIV ~URZ, `(.L_x_1476) ;  /* 0x000014927f007947 */ /* 0x000fea000b800000 */
[----:B------:R0:W1:Y:S02]  /*1470*/  SHFL.BFLY PT, R17, R12, 0x1, 0x1f ;  /* 0x0c201f000c117f89 */ /* 0x00006400000e0000 */
.L_x_1500:
[----:B--2---:R-:W-:Y:S01]  /*1480*/  FSEL R18, R18, R13, P0 ;  /* 0x0000000d12127208 */ /* 0x004fe20000000000 */
[----:B------:R-:W-:Y:S05]  /*1490*/  BRA.DIV ~URZ, `(.L_x_1477) ;  /* 0x000014e27f007947 */ /* 0x000fea000b800000 */
[----:B------:R-:W-:Y:S01]  /*14a0*/  SEL R26, R16, R19, P0 ;  /* 0x00000013101a7207 */ /* 0x000fe20000000000 */
[----:B------:R2:W3:Y:S04]  /*14b0*/  SHFL.BFLY PT, R13, R18, 0x1, 0x1f ;  /* 0x0c201f00120d7f89 */ /* 0x0004e800000e0000 */
[----:B------:R2:W4:Y:S02]  /*14c0*/  SHFL.BFLY PT, R24, R26, 0x1, 0x1f ;  /* 0x0c201f001a187f89 */ /* 0x00052400000e0000 */
.L_x_1501:
        /* <DEDUP_REMOVED lines=26> */
.L_x_1479:
[----:B------:R-:W-:Y:S05]  /*1670*/  BSYNC B1 ;  /* 0x0000000000017941 */ /* 0x000fea0003800000 */
.L_x_1478:
        /* <DEDUP_REMOVED lines=20> */
.L_x_1481:
[----:B------:R-:W-:Y:S05]  /*17c0*/  BSYNC B1 ;  /* 0x0000000000017941 */ /* 0x000fea0003800000 */
.L_x_1480:
[----:B0-----:R-:W-:Y:S05]  /*17d0*/  BRA `(.L_x_1482) ;  /* 0xfffff7d000007947 */ /* 0x001fea000383ffff */
.L_x_1466:
[----:B------:R-:W-:Y:S05]  /*17e0*/  BSYNC B0 ;  /* 0x0000000000007941 */ /* 0x000fea0003800000 */
.L_x_1454:
        /* <DEDUP_REMOVED lines=19> */
.L_x_1484:
        /* <DEDUP_REMOVED lines=20> */
.L_x_1483:
        /* <DEDUP_REMOVED lines=11> */
.L_x_1485:
        /* <DEDUP_REMOVED lines=11> */
.L_x_1456:
[----:B------:R-:W-:Y:S01]  /*1bc0*/  IMAD.MOV.U32 R26, RZ, RZ, R19 ;  /* 0x000000ffff1a7224 */ /* 0x000fe200078e0013 */
[----:B------:R-:W-:Y:S01]  /*1bd0*/  MOV R14, 0x1c20 ;  /* 0x00001c20000e7802 */ /* 0x000fe20000000f00 */
[----:B------:R-:W-:Y:S02]  /*1be0*/  IMAD.MOV.U32 R25, RZ, RZ, 0x10 ;  /* 0x00000010ff197424 */ /* 0x000fe400078e00ff */
[----:B------:R-:W-:Y:S02]  /*1bf0*/  IMAD.MOV.U32 R24, RZ, RZ, 0x1f ;  /* 0x0000001fff187424 */ /* 0x000fe400078e00ff */
[----:B------:R-:W-:Y:S02]  /*1c00*/  IMAD.MOV.U32 R23, RZ, RZ, -0x1 ;  /* 0xffffffffff177424 */ /* 0x000fe400078e00ff */
[----:B------:R-:W-:Y:S05]  /*1c10*/  CALL.REL.NOINC `($__internal_28_$__cuda_sm70_shflsync_bfly_p) ;  /* 0x00000e4000007944 */ /* 0x000fea0003c00000 */
[----:B-1----:R-:W-:Y:S01]  /*1c20*/  IMAD.MOV.U32 R16, RZ, RZ, R24 ;  /* 0x000000ffff107224 */ /* 0x002fe200078e0018 */
[----:B0-----:R-:W-:Y:S05]  /*1c30*/  BRA `(.L_x_1486) ;  /* 0xffffed3000007947 */ /* 0x001fea000383ffff */
.L_x_1457:
[----:B------:R-:W-:Y:S01]  /*1c40*/  IMAD.MOV.U32 R26, RZ, RZ, R17 ;  /* 0x000000ffff1a7224 */ /* 0x000fe200078e0011 */
[----:B------:R-:W-:Y:S01]  /*1c50*/  MOV R14, 0x1ca0 ;  /* 0x00001ca0000e7802 */ /* 0x000fe20000000f00 */
[----:B------:R-:W-:Y:S02]  /*1c60*/  IMAD.MOV.U32 R25, RZ, RZ, 0x10 ;  /* 0x00000010ff197424 */ /* 0x000fe400078e00ff */
[----:B------:R-:W-:-:S02]  /*1c70*/  IMAD.MOV.U32 R24, RZ, RZ, 0x1f ;  /* 0x0000001fff187424 */ /* 0x000fc400078e00ff */
[----:B------:R-:W-:Y:S02]  /*1c80*/  IMAD.MOV.U32 R23, RZ, RZ, -0x1 ;  /* 0xffffffffff177424 */ /* 0x000fe400078e00ff */
[----:B01----:R-:W-:Y:S05]  /*1c90*/  CALL.REL.NOINC `($__internal_28_$__cuda_sm70_shflsync_bfly_p) ;  /* 0x00000dc000007944 */ /* 0x003fea0003c00000 */
[----:B-1----:R-:W-:Y:S01]  /*1ca0*/  IMAD.MOV.U32 R18, RZ, RZ, R24 ;  /* 0x000000ffff127224 */ /* 0x002fe200078e0018 */
[----:B------:R-:W-:Y:S01]  /*1cb0*/  MOV R14, 0x1d10 ;  /* 0x00001d10000e7802 */ /* 0x000fe20000000f00 */
[----:B0-----:R-:W-:Y:S02]  /*1cc0*/  IMAD.MOV.U32 R26, RZ, RZ, R13 ;  /* 0x000000ffff1a7224 */ /* 0x001fe400078e000d */
[----:B------:R-:W-:Y:S02]  /*1cd0*/  IMAD.MOV.U32 R25, RZ, RZ, 0x10 ;  /* 0x00000010ff197424 */ /* 0x000fe400078e00ff */
[----:B------:R-:W-:Y:S02]  /*1ce0*/  IMAD.MOV.U32 R24, RZ, RZ, 0x1f ;  /* 0x0000001fff187424 */ /* 0x000fe400078e00ff */
[----:B------:R-:W-:Y:S02]  /*1cf0*/  IMAD.MOV.U32 R23, RZ, RZ, -0x1 ;  /* 0xffffffffff177424 */ /* 0x000fe400078e00ff */
[----:B------:R-:W-:Y:S05]  /*1d00*/  CALL.REL.NOINC `($__internal_28_$__cuda_sm70_shflsync_bfly_p) ;  /* 0x00000d5000007944 */ /* 0x000fea0003c00000 */
[----:B-1----:R-:W-:Y:S01]  /*1d10*/  IMAD.MOV.U32 R12, RZ, RZ, R24 ;  /* 0x000000ffff0c7224 */ /* 0x002fe200078e0018 */
[----:B0-----:R-:W-:Y:S05]  /*1d20*/  BRA `(.L_x_1487) ;  /* 0xffffec7000007947 */ /* 0x001fea000383ffff */
.L_x_1458:
[----:B------:R-:W-:Y:S01]  /*1d30*/  IMAD.MOV.U32 R26, RZ, RZ, R16 ;  /* 0x000000ffff1a7224 */ /* 0x000fe200078e0010 */
[----:B------:R-:W-:Y:S01]  /*1d40*/  MOV R14, 0x1d90 ;  /* 0x00001d90000e7802 */ /* 0x000fe20000000f00 */
[----:B------:R-:W-:-:S02]  /*1d50*/  IMAD.MOV.U32 R25, RZ, RZ, 0x8 ;  /* 0x00000008ff197424 */ /* 0x000fc400078e00ff */
[----:B------:R-:W-:Y:S02]  /*1d60*/  IMAD.MOV.U32 R24, RZ, RZ, 0x1f ;  /* 0x0000001fff187424 */ /* 0x000fe400078e00ff */
[----:B------:R-:W-:Y:S02]  /*1d70*/  IMAD.MOV.U32 R23, RZ, RZ, -0x1 ;  /* 0xffffffffff177424 */ /* 0x000fe400078e00ff */
[----:B0-23--:R-:W-:Y:S05]  /*1d80*/  CALL.REL.NOINC `($__internal_28_$__cuda_sm70_shflsync_bfly_p) ;  /* 0x00000cd000007944 */ /* 0x00dfea0003c00000 */
[----:B------:R-:W-:Y:S01]  /*1d90*/  FSEL R18, R18, R17, P1 ;  /* 0x0000001112127208 */ /* 0x000fe20000800000 */
[----:B-1----:R-:W-:Y:S01]  /*1da0*/  IMAD.MOV.U32 R17, RZ, RZ, R24 ;  /* 0x000000ffff117224 */ /* 0x002fe200078e0018 */
[----:B------:R-:W-:Y:S01]  /*1db0*/  MOV R14, 0x1e10 ;  /* 0x00001e10000e7802 */ /* 0x000fe20000000f00 */
[----:B0-----:R-:W-:Y:S02]  /*1dc0*/  IMAD.MOV.U32 R25, RZ, RZ, 0x8 ;  /* 0x00000008ff197424 */ /* 0x001fe400078e00ff */
[----:B------:R-:W-:Y:S02]  /*1dd0*/  IMAD.MOV.U32 R24, RZ, RZ, 0x1f ;  /* 0x0000001fff187424 */ /* 0x000fe400078e00ff */
[----:B------:R-:W-:Y:S02]  /*1de0*/  IMAD.MOV.U32 R23, RZ, RZ, -0x1 ;  /* 0xffffffffff177424 */ /* 0x000fe400078e00ff */
[----:B------:R-:W-:-:S02]  /*1df0*/  IMAD.MOV.U32 R26, RZ, RZ, R18 ;  /* 0x000000ffff1a7224 */ /* 0x000fc400078e0012 */
[----:B------:R-:W-:Y:S05]  /*1e00*/  CALL.REL.NOINC `($__internal_28_$__cuda_sm70_shflsync_bfly_p) ;  /* 0x00000c5000007944 */ /* 0x000fea0003c00000 */
[----:B------:R-:W-:Y:S01]  /*1e10*/  SEL R12, R12, R13, P1 ;  /* 0x0000000d0c0c7207 */ /* 0x000fe20000800000 */
[----:B-1----:R-:W-:Y:S01]  /*1e20*/  IMAD.MOV.U32 R19, RZ, RZ, R24 ;  /* 0x000000ffff137224 */ /* 0x002fe200078e0018 */
[----:B------:R-:W-:Y:S01]  /*1e30*/  MOV R14, 0x1e90 ;  /* 0x00001e90000e7802 */ /* 0x000fe20000000f00 */
[----:B0-----:R-:W-:-:S02]  /*1e40*/  IMAD.MOV.U32 R25, RZ, RZ, 0x8 ;  /* 0x00000008ff197424 */ /* 0x001fc400078e00ff */
[----:B------:R-:W-:Y:S02]  /*1e50*/  IMAD.MOV.U32 R24, RZ, RZ, 0x1f ;  /* 0x0000001fff187424 */ /* 0x000fe400078e00ff */
[----:B------:R-:W-:Y:S02]  /*1e60*/  IMAD.MOV.U32 R23, RZ, RZ, -0x1 ;  /* 0xffffffffff177424 */ /* 0x000fe400078e00ff */
[----:B------:R-:W-:Y:S02]  /*1e70*/  IMAD.MOV.U32 R26, RZ, RZ, R12 ;  /* 0x000000ffff1a7224 */ /* 0x000fe400078e000c */
[----:B------:R-:W-:Y:S05]  /*1e80*/  CALL.REL.NOINC `($__internal_28_$__cuda_sm70_shflsync_bfly_p) ;  /* 0x00000bd000007944 */ /* 0x000fea0003c00000 */
[----:B-1----:R-:W-:Y:S01]  /*1e90*/  IMAD.MOV.U32 R13, RZ, RZ, R24 ;  /* 0x000000ffff0d7224 */ /* 0x002fe200078e0018 */
[----:B0-----:R-:W-:Y:S05]  /*1ea0*/  BRA `(.L_x_1488) ;  /* 0xffffebb000007947 */ /* 0x001fea000383ffff */
.L_x_1459:
[----:B------:R-:W-:Y:S01]  /*1eb0*/  IMAD.MOV.U32 R26, RZ, RZ, R16 ;  /* 0x000000ffff1a7224 */ /* 0x000fe200078e0010 */
[----:B------:R-:W-:Y:S01]  /*1ec0*/  MOV R14, 0x1f10 ;  /* 0x00001f10000e7802 */ /* 0x000fe20000000f00 */
[----:B------:R-:W-:Y:S02]  /*1ed0*/  IMAD.MOV.U32 R25, RZ, RZ, 0x4 ;  /* 0x00000004ff197424 */ /* 0x000fe400078e00ff */
[----:B------:R-:W-:Y:S02]  /*1ee0*/  IMAD.MOV.U32 R24, RZ, RZ, 0x1f ;  /* 0x0000001fff187424 */ /* 0x000fe400078e00ff */
[----:B------:R-:W-:-:S02]  /*1ef0*/  IMAD.MOV.U32 R23, RZ, RZ, -0x1 ;  /* 0xffffffffff177424 */ /* 0x000fc400078e00ff */
[----:B0-----:R-:W-:Y:S05]  /*1f00*/  CALL.REL.NOINC `($__internal_28_$__cuda_sm70_shflsync_bfly_p) ;  /* 0x00000b5000007944 */ /* 0x001fea0003c00000 */
[----:B-1----:R-:W-:Y:S01]  /*1f10*/  IMAD.MOV.U32 R17, RZ, RZ, R24 ;  /* 0x000000ffff117224 */ /* 0x002fe200078e0018 */
[----:B0-----:R-:W-:Y:S05]  /*1f20*/  BRA `(.L_x_1489) ;  /* 0xffffeb9000007947 */ /* 0x001fea000383ffff */
.L_x_1460:
[----:B------:R-:W-:Y:S01]  /*1f30*/  IMAD.MOV.U32 R26, RZ, RZ, R19 ;  /* 0x000000ffff1a7224 */ /* 0x000fe200078e0013 */
[----:B------:R-:W-:Y:S01]  /*1f40*/  MOV R14, 0x1f90 ;  /* 0x00001f90000e7802 */ /* 0x000fe20000000f00 */
[----:B------:R-:W-:-:S02]  /*1f50*/  IMAD.MOV.U32 R25, RZ, RZ, 0x4 ;  /* 0x00000004ff197424 */ /* 0x000fc400078e00ff */
[----:B------:R-:W-:Y:S02]  /*1f60*/  IMAD.MOV.U32 R24, RZ, RZ, 0x1f ;  /* 0x0000001fff187424 */ /* 0x000fe400078e00ff */
[----:B------:R-:W-:Y:S02]  /*1f70*/  IMAD.MOV.U32 R23, RZ, RZ, -0x1 ;  /* 0xffffffffff177424 */ /* 0x000fe400078e00ff */
[----:B-12---:R-:W-:Y:S05]  /*1f80*/  CALL.REL.NOINC `($__internal_28_$__cuda_sm70_shflsync_bfly_p) ;  /* 0x00000ad000007944 */ /* 0x006fea0003c00000 */
[----:B------:R-:W-:Y:S01]  /*1f90*/  SEL R13, R13, R12, P0 ;  /* 0x0000000c0d0d7207 */ /* 0x000fe20000000000 */
[----:B-1----:R-:W-:Y:S01]  /*1fa0*/  IMAD.MOV.U32 R18, RZ, RZ, R24 ;  /* 0x000000ffff127224 */ /* 0x002fe200078e0018 */
[----:B------:R-:W-:Y:S01]  /*1fb0*/  MOV R14, 0x2010 ;  /* 0x00002010000e7802 */ /* 0x000fe20000000f00 */
[----:B0-----:R-:W-:Y:S02]  /*1fc0*/  IMAD.MOV.U32 R25, RZ, RZ, 0x4 ;  /* 0x00000004ff197424 */ /* 0x001fe400078e00ff */
[----:B------:R-:W-:Y:S02]  /*1fd0*/  IMAD.MOV.U32 R24, RZ, RZ, 0x1f ;  /* 0x0000001fff187424 */ /* 0x000fe400078e00ff */
[----:B------:R-:W-:Y:S02]  /*1fe0*/  IMAD.MOV.U32 R23, RZ, RZ, -0x1 ;  /* 0xffffffffff177424 */ /* 0x000fe400078e00ff */
[----:B------:R-:W-:-:S02]  /*1ff0*/  IMAD.MOV.U32 R26, RZ, RZ, R13 ;  /* 0x000000ffff1a7224 */ /* 0x000fc400078e000d */
[----:B------:R-:W-:Y:S05]  /*2000*/  CALL.REL.NOINC `($__internal_28_$__cuda_sm70_shflsync_bfly_p) ;  /* 0x00000a5000007944 */ /* 0x000fea0003c00000 */
[----:B-1----:R-:W-:Y:S01]  /*2010*/  IMAD.MOV.U32 R12, RZ, RZ, R24 ;  /* 0x000000ffff0c7224 */ /* 0x002fe200078e0018 */
[----:B0-----:R-:W-:Y:S05]  /*2020*/  BRA `(.L_x_1490) ;  /* 0xffffeae000007947 */ /* 0x001fea000383ffff */
.L_x_1461:
[----:B------:R-:W-:Y:S01]  /*2030*/  IMAD.MOV.U32 R26, RZ, RZ, R16 ;  /* 0x000000ffff1a7224 */ /* 0x000fe200078e0010 */
[----:B------:R-:W-:Y:S01]  /*2040*/  MOV R14, 0x2090 ;  /* 0x00002090000e7802 */ /* 0x000fe20000000f00 */
[----:B------:R-:W-:-:S02]  /*2050*/  IMAD.MOV.U32 R25, RZ, RZ, 0x2 ;  /* 0x00000002ff197424 */ /* 0x000fc400078e00ff */
[----:B------:R-:W-:Y:S02]  /*2060*/  IMAD.MOV.U32 R24, RZ, RZ, 0x1f ;  /* 0x0000001fff187424 */ /* 0x000fe400078e00ff */
[----:B------:R-:W-:Y:S02]  /*2070*/  IMAD.MOV.U32 R23, RZ, RZ, -0x1 ;  /* 0xffffffffff177424 */ /* 0x000fe400078e00ff */
[----:B0--3--:R-:W-:Y:S05]  /*2080*/  CALL.REL.NOINC `($__internal_28_$__cuda_sm70_shflsync_bfly_p) ;  /* 0x000009d000007944 */ /* 0x009fea0003c00000 */
        /* <DEDUP_REMOVED lines=18> */
.L_x_1462:
[----:B------:R-:W-:Y:S01]  /*21b0*/  IMAD.MOV.U32 R26, RZ, RZ, R16 ;  /* 0x000000ffff1a7224 */ /* 0x000fe200078e0010 */
[----:B------:R-:W-:Y:S01]  /*21c0*/  MOV R14, 0x2210 ;  /* 0x00002210000e7802 */ /* 0x000fe20000000f00 */
[----:B------:R-:W-:Y:S02]  /*21d0*/  IMAD.MOV.U32 R25, RZ, RZ, 0x1 ;  /* 0x00000001ff197424 */ /* 0x000fe400078e00ff */
[----:B------:R-:W-:Y:S02]  /*21e0*/  IMAD.MOV.U32 R24, RZ, RZ, 0x1f ;  /* 0x0000001fff187424 */ /* 0x000fe400078e00ff */
[----:B------:R-:W-:-:S02]  /*21f0*/  IMAD.MOV.U32 R23, RZ, RZ, -0x1 ;  /* 0xffffffffff177424 */ /* 0x000fc400078e00ff */
[----:B--2---:R-:W-:Y:S05]  /*2200*/  CALL.REL.NOINC `($__internal_28_$__cuda_sm70_shflsync_bfly_p) ;  /* 0x0000085000007944 */ /* 0x004fea0003c00000 */
[----:B-1----:R-:W-:Y:S01]  /*2210*/  IMAD.MOV.U32 R17, RZ, RZ, R24 ;  /* 0x000000ffff117224 */ /* 0x002fe200078e0018 */
[----:B0-----:R-:W-:Y:S05]  /*2220*/  BRA `(.L_x_1492) ;  /* 0xffffea0000007947 */ /* 0x001fea000383ffff */
.L_x_1463:
[----:B------:R-:W-:Y:S01]  /*2230*/  IMAD.MOV.U32 R26, RZ, RZ, R18 ;  /* 0x000000ffff1a7224 */ /* 0x000fe200078e0012 */
[----:B------:R-:W-:Y:S01]  /*2240*/  MOV R14, 0x2290 ;  /* 0x00002290000e7802 */ /* 0x000fe20000000f00 */
[----:B------:R-:W-:-:S02]  /*2250*/  IMAD.MOV.U32 R25, RZ, RZ, 0x1 ;  /* 0x00000001ff197424 */ /* 0x000fc400078e00ff */
[----:B------:R-:W-:Y:S02]  /*2260*/  IMAD.MOV.U32 R24, RZ, RZ, 0x1f ;  /* 0x0000001fff187424 */ /* 0x000fe400078e00ff */
[----:B------:R-:W-:Y:S02]  /*2270*/  IMAD.MOV.U32 R23, RZ, RZ, -0x1 ;  /* 0xffffffffff177424 */ /* 0x000fe400078e00ff */
[----:B01----:R-:W-:Y:S05]  /*2280*/  CALL.REL.NOINC `($__internal_28_$__cuda_sm70_shflsync_bfly_p) ;  /* 0x000007d000007944 */ /* 0x003fea0003c00000 */
[----:B0-----:R-:W-:Y:S01]  /*2290*/  SEL R26, R13, R12, P0 ;  /* 0x0000000c0d1a7207 */ /* 0x001fe20000000000 */
[----:B-1----:R-:W-:Y:S01]  /*22a0*/  IMAD.MOV.U32 R13, RZ, RZ, R24 ;  /* 0x000000ffff0d7224 */ /* 0x002fe200078e0018 */
[----:B------:R-:W-:Y:S01]  /*22b0*/  MOV R14, 0x2300 ;  /* 0x00002300000e7802 */ /* 0x000fe20000000f00 */
[----:B------:R-:W-:Y:S02]  /*22c0*/  IMAD.MOV.U32 R25, RZ, RZ, 0x1 ;  /* 0x00000001ff197424 */ /* 0x000fe400078e00ff */
[----:B------:R-:W-:Y:S02]  /*22d0*/  IMAD.MOV.U32 R24, RZ, RZ, 0x1f ;  /* 0x0000001fff187424 */ /* 0x000fe400078e00ff */
[----:B------:R-:W-:Y:S02]  /*22e0*/  IMAD.MOV.U32 R23, RZ, RZ, -0x1 ;  /* 0xffffffffff177424 */ /* 0x000fe400078e00ff */
[----:B------:R-:W-:Y:S05]  /*22f0*/  CALL.REL.NOINC `($__internal_28_$__cuda_sm70_shflsync_bfly_p) ;  /* 0x0000076000007944 */ /* 0x000fea0003c00000 */
[----:B01----:R-:W-:Y:S05]  /*2300*/  BRA `(.L_x_1493) ;  /* 0xffffe97000007947 */ /* 0x003fea000383ffff */
.L_x_1470:
[----:B------:R-:W-:Y:S01]  /*2310*/  IMAD.MOV.U32 R26, RZ, RZ, R17 ;  /* 0x000000ffff1a7224 */ /* 0x000fe200078e0011 */
[----:B------:R-:W-:Y:S01]  /*2320*/  MOV R14, 0x2370 ;  /* 0x00002370000e7802 */ /* 0x000fe20000000f00 */
[----:B------:R-:W-:-:S02]  /*2330*/  IMAD.MOV.U32 R25, RZ, RZ, 0x10 ;  /* 0x00000010ff197424 */ /* 0x000fc400078e00ff */
[----:B------:R-:W-:Y:S02]  /*2340*/  IMAD.MOV.U32 R24, RZ, RZ, 0x1f ;  /* 0x0000001fff187424 */ /* 0x000fe400078e00ff */
[----:B------:R-:W-:Y:S02]  /*2350*/  IMAD.MOV.U32 R23, RZ, RZ, -0x1 ;  /* 0xffffffffff177424 */ /* 0x000fe400078e00ff */
[----:B------:R-:W-:Y:S05]  /*2360*/  CALL.REL.NOINC `($__internal_28_$__cuda_sm70_shflsync_bfly_p) ;  /* 0x000006f000007944 */ /* 0x000fea0003c00000 */
[----:B-1----:R-:W-:Y:S01]  /*2370*/  IMAD.MOV.U32 R12, RZ, RZ, R24 ;  /* 0x000000ffff0c7224 */ /* 0x002fe200078e0018 */
[----:B0-----:R-:W-:Y:S05]  /*2380*/  BRA `(.L_x_1494) ;  /* 0xffffee3000007947 */ /* 0x001fea000383ffff */
.L_x_1471:
[----:B------:R-:W-:Y:S01]  /*2390*/  IMAD.MOV.U32 R26, RZ, RZ, R13 ;  /* 0x000000ffff1a7224 */ /* 0x000fe200078e000d */
[----:B------:R-:W-:Y:S01]  /*23a0*/  MOV R14, 0x23f0 ;  /* 0x000023f0000e7802 */ /* 0x000fe20000000f00 */
[----:B------:R-:W-:Y:S02]  /*23b0*/  IMAD.MOV.U32 R25, RZ, RZ, 0x10 ;  /* 0x00000010ff197424 */ /* 0x000fe400078e00ff */
[----:B------:R-:W-:Y:S02]  /*23c0*/  IMAD.MOV.U32 R24, RZ, RZ, 0x1f ;  /* 0x0000001fff187424 */ /* 0x000fe400078e00ff */
[----:B------:R-:W-:Y:S02]  /*23d0*/  IMAD.MOV.U32 R23, RZ, RZ, -0x1 ;  /* 0xffffffffff177424 */ /* 0x000fe400078e00ff */
[----:B01----:R-:W-:Y:S05]  /*23e0*/  CALL.REL.NOINC `($__internal_28_$__cuda_sm70_shflsync_bfly_p) ;  /* 0x0000067000007944 */ /* 0x003fea0003c00000 */
[----:B-1----:R-:W-:Y:S01]  /*23f0*/  IMAD.MOV.U32 R18, RZ, RZ, R24 ;  /* 0x000000ffff127224 */ /* 0x002fe200078e0018 */
[----:B------:R-:W-:Y:S01]  /*2400*/  MOV R14, 0x2460 ;  /* 0x00002460000e7802 */ /* 0x000fe20000000f00 */
[----:B0-----:R-:W-:-:S02]  /*2410*/  IMAD.MOV.U32 R26, RZ, RZ, R16 ;  /* 0x000000ffff1a7224 */ /* 0x001fc400078e0010 */
[----:B------:R-:W-:Y:S02]  /*2420*/  IMAD.MOV.U32 R25, RZ, RZ, 0x10 ;  /* 0x00000010ff197424 */ /* 0x000fe400078e00ff */
[----:B------:R-:W-:Y:S02]  /*2430*/  IMAD.MOV.U32 R24, RZ, RZ, 0x1f ;  /* 0x0000001fff187424 */ /* 0x000fe400078e00ff */
[----:B------:R-:W-:Y:S02]  /*2440*/  IMAD.MOV.U32 R23, RZ, RZ, -0x1 ;  /* 0xffffffffff177424 */ /* 0x000fe400078e00ff */
[----:B------:R-:W-:Y:S05]  /*2450*/  CALL.REL.NOINC `($__internal_28_$__cuda_sm70_shflsync_bfly_p) ;  /* 0x0000060000007944 */ /* 0x000fea0003c00000 */
[----:B-1----:R-:W-:Y:S01]  /*2460*/  IMAD.MOV.U32 R19, RZ, RZ, R24 ;  /* 0x000000ffff137224 */ /* 0x002fe200078e0018 */
[----:B0-----:R-:W-:Y:S05]  /*2470*/  BRA `(.L_x_1495) ;  /* 0xffffed7000007947 */ /* 0x001fea000383ffff */
.L_x_1472:
[----:B------:R-:W-:Y:S01]  /*2480*/  IMAD.MOV.U32 R26, RZ, RZ, R12 ;  /* 0x000000ffff1a7224 */ /* 0x000fe200078e000c */
[----:B------:R-:W-:Y:S01]  /*2490*/  MOV R14, 0x24e0 ;  /* 0x000024e0000e7802 */ /* 0x000fe20000000f00 */
[----:B------:R-:W-:Y:S02]  /*24a0*/  IMAD.MOV.U32 R25, RZ, RZ, 0x8 ;  /* 0x00000008ff197424 */ /* 0x000fe400078e00ff */
[----:B------:R-:W-:Y:S02]  /*24b0*/  IMAD.MOV.U32 R24, RZ, RZ, 0x1f ;  /* 0x0000001fff187424 */ /* 0x000fe400078e00ff */
[----:B------:R-:W-:-:S02]  /*24c0*/  IMAD.MOV.U32 R23, RZ, RZ, -0x1 ;  /* 0xffffffffff177424 */ /* 0x000fc400078e00ff */
[----:B0-23--:R-:W-:Y:S05]  /*24d0*/  CALL.REL.NOINC `($__internal_28_$__cuda_sm70_shflsync_bfly_p) ;  /* 0x0000058000007944 */ /* 0x00dfea0003c00000 */
[----:B------:R-:W-:Y:S01]  /*24e0*/  FSEL R18, R18, R13, P1 ;  /* 0x0000000d12127208 */ /* 0x000fe20000800000 */
[----:B-1----:R-:W-:Y:S01]  /*24f0*/  IMAD.MOV.U32 R17, RZ, RZ, R24 ;  /* 0x000000ffff117224 */ /* 0x002fe200078e0018 */
[----:B------:R-:W-:Y:S01]  /*2500*/  MOV R14, 0x2560 ;  /* 0x00002560000e7802 */ /* 0x000fe20000000f00 */
[----:B0-----:R-:W-:-:S02]  /*2510*/  IMAD.MOV.U32 R25, RZ, RZ, 0x8 ;  /* 0x00000008ff197424 */ /* 0x001fc400078e00ff */
[----:B------:R-:W-:Y:S02]  /*2520*/  IMAD.MOV.U32 R24, RZ, RZ, 0x1f ;  /* 0x0000001fff187424 */ /* 0x000fe400078e00ff */
[----:B------:R-:W-:Y:S02]  /*2530*/  IMAD.MOV.U32 R23, RZ, RZ, -0x1 ;  /* 0xffffffffff177424 */ /* 0x000fe400078e00ff */
[----:B------:R-:W-:Y:S02]  /*2540*/  IMAD.MOV.U32 R26, RZ, RZ, R18 ;  /* 0x000000ffff1a7224 */ /* 0x000fe400078e0012 */
[----:B------:R-:W-:Y:S05]  /*2550*/  CALL.REL.NOINC `($__internal_28_$__cuda_sm70_shflsync_bfly_p) ;  /* 0x0000050000007944 */ /* 0x000fea0003c00000 */
[----:B------:R-:W-:Y:S01]  /*2560*/  SEL R19, R19, R16, P1 ;  /* 0x0000001013137207 */ /* 0x000fe20000800000 */
[----:B-1----:R-:W-:Y:S01]  /*2570*/  IMAD.MOV.U32 R13, RZ, RZ, R24 ;  /* 0x000000ffff0d7224 */ /* 0x002fe200078e0018 */
[----:B------:R-:W-:Y:S01]  /*2580*/  MOV R14, 0x25e0 ;  /* 0x000025e0000e7802 */ /* 0x000fe20000000f00 */
[----:B0-----:R-:W-:Y:S02]  /*2590*/  IMAD.MOV.U32 R25, RZ, RZ, 0x8 ;  /* 0x00000008ff197424 */ /* 0x001fe400078e00ff */
[----:B------:R-:W-:Y:S02]  /*25a0*/  IMAD.MOV.U32 R24, RZ, RZ, 0x1f ;  /* 0x0000001fff187424 */ /* 0x000fe400078e00ff */
[----:B------:R-:W-:-:S02]  /*25b0*/  IMAD.MOV.U32 R23, RZ, RZ, -0x1 ;  /* 0xffffffffff177424 */ /* 0x000fc400078e00ff */
[----:B------:R-:W-:Y:S02]  /*25c0*/  IMAD.MOV.U32 R26, RZ, RZ, R19 ;  /* 0x000000ffff1a7224 */ /* 0x000fe400078e0013 */
[----:B------:R-:W-:Y:S05]  /*25d0*/  CALL.REL.NOINC `($__internal_28_$__cuda_sm70_shflsync_bfly_p) ;  /* 0x0000048000007944 */ /* 0x000fea0003c00000 */
[----:B-1----:R-:W-:Y:S01]  /*25e0*/  IMAD.MOV.U32 R16, RZ, RZ, R24 ;  /* 0x000000ffff107224 */ /* 0x002fe200078e0018 */
[----:B0-----:R-:W-:Y:S05]  /*25f0*/  BRA `(.L_x_1496) ;  /* 0xffffecb000007947 */ /* 0x001fea000383ffff */
.L_x_1473:
[----:B------:R-:W-:Y:S01]  /*2600*/  IMAD.MOV.U32 R26, RZ, RZ, R12 ;  /* 0x000000ffff1a7224 */ /* 0x000fe200078e000c */
[----:B------:R-:W-:Y:S01]  /*2610*/  MOV R14, 0x2660 ;  /* 0x00002660000e7802 */ /* 0x000fe20000000f00 */
[----:B------:R-:W-:Y:S02]  /*2620*/  IMAD.MOV.U32 R25, RZ, RZ, 0x4 ;  /* 0x00000004ff197424 */ /* 0x000fe400078e00ff */
[----:B------:R-:W-:Y:S02]  /*2630*/  IMAD.MOV.U32 R24, RZ, RZ, 0x1f ;  /* 0x0000001fff187424 */ /* 0x000fe400078e00ff */
[----:B------:R-:W-:Y:S02]  /*2640*/  IMAD.MOV.U32 R23, RZ, RZ, -0x1 ;  /* 0xffffffffff177424 */ /* 0x000fe400078e00ff */
[----:B--2---:R-:W-:Y:S05]  /*2650*/  CALL.REL.NOINC `($__internal_28_$__cuda_sm70_shflsync_bfly_p) ;  /* 0x0000040000007944 */ /* 0x004fea0003c00000 */
[----:B-1----:R-:W-:Y:S01]  /*2660*/  IMAD.MOV.U32 R17, RZ, RZ, R24 ;  /* 0x000000ffff117224 */ /* 0x002fe200078e0018 */
[----:B0-----:R-:W-:Y:S05]  /*2670*/  BRA `(.L_x_1497) ;  /* 0xffffec9000007947 */ /* 0x001fea000383ffff */
.L_x_1474:
[----:B------:R-:W-:Y:S01]  /*2680*/  IMAD.MOV.U32 R26, RZ, RZ, R13 ;  /* 0x000000ffff1a7224 */ /* 0x000fe200078e000d */
[----:B------:R-:W-:Y:S01]  /*2690*/  MOV R14, 0x26e0 ;  /* 0x000026e0000e7802 */ /* 0x000fe20000000f00 */
[----:B------:R-:W-:-:S02]  /*26a0*/  IMAD.MOV.U32 R25, RZ, RZ, 0x4 ;  /* 0x00000004ff197424 */ /* 0x000fc400078e00ff */
[----:B------:R-:W-:Y:S02]  /*26b0*/  IMAD.MOV.U32 R24, RZ, RZ, 0x1f ;  /* 0x0000001fff187424 */ /* 0x000fe400078e00ff */
[----:B------:R-:W-:Y:S02]  /*26c0*/  IMAD.MOV.U32 R23, RZ, RZ, -0x1 ;  /* 0xffffffffff177424 */ /* 0x000fe400078e00ff */
[----:B01----:R-:W-:Y:S05]  /*26d0*/  CALL.REL.NOINC `($__internal_28_$__cuda_sm70_shflsync_bfly_p) ;  /* 0x0000038000007944 */ /* 0x003fea0003c00000 */
        /* <DEDUP_REMOVED lines=10> */
.L_x_1475:
[----:B------:R-:W-:Y:S01]  /*2780*/  IMAD.MOV.U32 R26, RZ, RZ, R12 ;  /* 0x000000ffff1a7224 */ /* 0x000fe200078e000c */
[----:B------:R-:W-:Y:S01]  /*2790*/  MOV R14, 0x27e0 ;  /* 0x000027e0000e7802 */ /* 0x000fe20000000f00 */
[----:B------:R-:W-:-:S02]  /*27a0*/  IMAD.MOV.U32 R25, RZ, RZ, 0x2 ;  /* 0x00000002ff197424 */ /* 0x000fc400078e00ff */
[----:B------:R-:W-:Y:S02]  /*27b0*/  IMAD.MOV.U32 R24, RZ, RZ, 0x1f ;  /* 0x0000001fff187424 */ /* 0x000fe400078e00ff */
[----:B------:R-:W-:Y:S02]  /*27c0*/  IMAD.MOV.U32 R23, RZ, RZ, -0x1 ;  /* 0xffffffffff177424 */ /* 0x000fe400078e00ff */
[----:B--23--:R-:W-:Y:S05]  /*27d0*/  CALL.REL.NOINC `($__internal_28_$__cuda_sm70_shflsync_bfly_p) ;  /* 0x0000028000007944 */ /* 0x00cfea0003c00000 */
        /* <DEDUP_REMOVED lines=18> */
.L_x_1476:
        /* <DEDUP_REMOVED lines=8> */
.L_x_1477:
[----:B------:R-:W-:Y:S01]  /*2980*/  IMAD.MOV.U32 R26, RZ, RZ, R18 ;  /* 0x000000ffff1a7224 */ /* 0x000fe200078e0012 */
[----:B------:R-:W-:Y:S01]  /*2990*/  MOV R14, 0x29e0 ;  /* 0x000029e0000e7802 */ /* 0x000fe20000000f00 */
[----:B------:R-:W-:-:S02]  /*29a0*/  IMAD.MOV.U32 R25, RZ, RZ, 0x1 ;  /* 0x00000001ff197424 */ /* 0x000fc400078e00ff */
[----:B------:R-:W-:Y:S02]  /*29b0*/  IMAD.MOV.U32 R24, RZ, RZ, 0x1f ;  /* 0x0000001fff187424 */ /* 0x000fe400078e00ff */
[----:B------:R-:W-:Y:S02]  /*29c0*/  IMAD.MOV.U32 R23, RZ, RZ, -0x1 ;  /* 0xffffffffff177424 */ /* 0x000fe400078e00ff */
[----:B01----:R-:W-:Y:S05]  /*29d0*/  CALL.REL.NOINC `($__internal_28_$__cuda_sm70_shflsync_bfly_p) ;  /* 0x0000008000007944 */ /* 0x003fea0003c00000 */
[----:B-1----:R-:W-:Y:S01]  /*29e0*/  IMAD.MOV.U32 R13, RZ, RZ, R24 ;  /* 0x000000ffff0d7224 */ /* 0x002fe200078e0018 */
[----:B0-----:R-:W-:Y:S01]  /*29f0*/  SEL R26, R16, R19, P0 ;  /* 0x00000013101a7207 */ /* 0x001fe20000000000 */
[----:B------:R-:W-:Y:S01]  /*2a00*/  IMAD.MOV.U32 R25, RZ, RZ, 0x1 ;  /* 0x00000001ff197424 */ /* 0x000fe200078e00ff */
[----:B------:R-:W-:Y:S01]  /*2a10*/  MOV R14, 0x2a50 ;  /* 0x00002a50000e7802 */ /* 0x000fe20000000f00 */
[----:B------:R-:W-:Y:S02]  /*2a20*/  IMAD.MOV.U32 R24, RZ, RZ, 0x1f ;  /* 0x0000001fff187424 */ /* 0x000fe400078e00ff */
[----:B------:R-:W-:Y:S02]  /*2a30*/  IMAD.MOV.U32 R23, RZ, RZ, -0x1 ;  /* 0xffffffffff177424 */ /* 0x000fe400078e00ff */
[----:B------:R-:W-:Y:S05]  /*2a40*/  CALL.REL.NOINC `($__internal_28_$__cuda_sm70_shflsync_bfly_p) ;  /* 0x0000001000007944 */ /* 0x000fea0003c00000 */
[----:B01----:R-:W-:Y:S05]  /*2a50*/  BRA `(.L_x_1501) ;  /* 0xffffea7000007947 */ /* 0x003fea000383ffff */
        .weak           $__internal_28_$__cuda_sm70_shflsync_bfly_p
        .type           $__internal_28_$__cuda_sm70_shflsync_bfly_p,@function
        .size           $__internal_28_$__cuda_sm70_shflsync_bfly_p,(.L_x_10972 - $__internal_28_$__cuda_sm70_shflsync_bfly_p)
$__internal_28_$__cuda_sm70_shflsync_bfly_p:
[----:B------:R-:W-:Y:S01]  /*2a60*/  IMAD.MOV.U32 R15, RZ, RZ, 0x0 ;  /* 0x00000000ff0f7424 */ /* 0x000fe200078e00ff */
[----:B------:R-:W-:Y:S04]  /*2a70*/  WARPSYNC R23 ;  /* 0x0000001700007348 */ /* 0x000fe80003800000 */
[----:B------:R0:W1:Y:S01]  /*2a80*/  SHFL.BFLY PT, R24, R26, R25, R24 ;  /* 0x0c0000191a187389 */ /* 0x00006200000e0018 */
[----:B------:R-:W-:Y:S05]  /*2a90*/  RET.REL.NODEC R14 `(_ZN4vllm3moe10topkGatingILi8ELi256ELi4ELi16ELi32Ei13__nv_bfloat16LNS0_11ScoringFuncE1EEEvPKT5_PKbPfiPT4_PiiiibPKf) ;  /* 0xffffd5600e007950 */ /* 0x000fea0003c3ffff */
.L_x_1502:
        /* <DEDUP_REMOVED lines=14> */
.L_x_10972:


//--------------------- .text._ZN4vllm3moe10topkGatingILi8ELi128ELi4ELi16ELi32Ei13__nv_bfloat16LNS0_11ScoringFuncE1EEEvPKT5_PKbPfiPT4_PiiiibPKf --------------------------
	.section	.text._ZN4vllm3moe10topkGatingILi8ELi128ELi4ELi16ELi32Ei13__nv_bfloat16LNS0_11ScoringFuncE1EEEvPKT5_PKbPfiPT4_PiiiibPKf,"ax",@progbits
	.sectioninfo	@"SHI_REGISTERS=30"
	.align	128
        .global         _ZN4vllm3moe10topkGatingILi8ELi128ELi4ELi16ELi32Ei13__nv_bfloat16LNS0_11ScoringFuncE1EEEvPKT5_PKbPfiPT4_PiiiibPKf
        .type           _ZN4vllm3moe10topkGatingILi8ELi128ELi4ELi16ELi32Ei13__nv_bfloat16LNS0_11ScoringFuncE1EEEvPKT5_PKbPfiPT4_PiiiibPKf,@function
        .size           _ZN4vllm3moe10topkGatingILi8ELi128ELi4ELi16ELi32Ei13__nv_bfloat16LNS0_11ScoringFuncE1EEEvPKT5_PKbPfiPT4_PiiiibPKf,(.L_x_10973 - _ZN4vllm3moe10topkGatingILi8ELi128ELi4ELi16ELi32Ei13__nv_bfloat16LNS0_11ScoringFuncE1EEEvPKT5_PKbPfiPT4_PiiiibPKf)
        .other          _ZN4vllm3moe10topkGatingILi8ELi128ELi4ELi16ELi32Ei13__nv_bfloat16LNS0_11ScoringFuncE1EEEvPKT5_PKbPfiPT4_PiiiibPKf,@"STO_CUDA_ENTRY STV_DEFAULT"
_ZN4vllm3moe10topkGatingILi8ELi128ELi4ELi16ELi32Ei13__nv_bfloat16LNS0_11ScoringFuncE1EEEvPKT5_PKbPfiPT4_PiiiibPKf:
.text._ZN4vllm3moe10topkGatingILi8ELi128ELi4ELi16ELi32Ei13__nv_bfloat16LNS0_11ScoringFuncE1EEEvPKT5_PKbPfiPT4_PiiiibPKf:
        /* <DEDUP_REMOVED lines=108> */
.L_x_1503:
[----:B------:R0:W-:Y:S04]  /*06c0*/  STL.128 [R1], R4 ;  /* 0x0000000401007387 */ /* 0x0001e80000100c00 */
[----:B------:R0:W-:Y:S02]  /*06d0*/  STL.128 [R1+0x10], R8 ;  /* 0x0000100801007387 */ /* 0x0001e40000100c00 */
.L_x_1504:
        /* <DEDUP_REMOVED lines=9> */
.L_x_1518:
        /* <DEDUP_REMOVED lines=33> */
.L_x_1533:
[----:B------:R-:W-:Y:S05]  /*0980*/  BRA.DIV ~URZ, `(.L_x_1508) ;  /* 0x000011527f007947 */ /* 0x000fea000b800000 */
[----:B------:R2:W3:Y:S04]  /*0990*/  SHFL.BFLY PT, R18, R13, 0x8, 0x101f ;  /* 0x0d101f000d127f89 */ /* 0x0004e800000e0000 */
[----:B------:R2:W4:Y:S02]  /*09a0*/  SHFL.BFLY PT, R17, R12, 0x8, 0x101f ;  /* 0x0d101f000c117f89 */ /* 0x00052400000e0000 */
.L_x_1534:
        /* <DEDUP_REMOVED lines=12> */
.L_x_1535:
[----:B-1----:R-:W-:-:S13]  /*0a70*/  FSETP.GEU.FTZ.AND P1, PT, R16, R19, PT ;  /* 0x000000131000720b */ /* 0x002fda0003f3e000 */
[----:B------:R-:W-:-:S04]  /*0a80*/  @P1 FSETP.NEU.FTZ.AND P2, PT, R16, R19, PT ;  /* 0x000000131000120b */ /* 0x000fc80003f5d000 */
[----:B---3--:R-:W-:-:S13]  /*0a90*/  @P1 ISETP.LT.AND P0, PT, R12, R17, !P2 ;  /* 0x000000110c00120c */ /* 0x008fda0005701270 */
[----:B0-----:R-:W-:Y:S01]  /*0aa0*/  FSEL R16, R19, R16, P0 ;  /* 0x0000001013107208 */ /* 0x001fe20000000000 */
[----:B------:R-:W-:Y:S05]  /*0ab0*/  BRA.DIV ~URZ, `(.L_x_1510) ;  /* 0x000012927f007947 */ /* 0x000fea000b800000 */
[----:B------:R0:W1:Y:S02]  /*0ac0*/  SHFL.BFLY PT, R19, R16, 0x2, 0x101f ;  /* 0x0c501f0010137f89 */ /* 0x00006400000e0000 */
.L_x_1536:
[----:B--2---:R-:W-:Y:S01]  /*0ad0*/  FSEL R13, R13, R18, P0 ;  /* 0x000000120d0d7208 */ /* 0x004fe20000000000 */
[----:B------:R-:W-:Y:S05]  /*0ae0*/  BRA.DIV ~URZ, `(.L_x_1511) ;  /* 0x000012e27f007947 */ /* 0x000fea000b800000 */
[----:B------:R-:W-:Y:S01]  /*0af0*/  SEL R12, R12, R17, P0 ;  /* 0x000000110c0c7207 */ /* 0x000fe20000000000 */
[----:B------:R2:W3:Y:S04]  /*0b00*/  SHFL.BFLY PT, R18, R13, 0x2, 0x101f ;  /* 0x0c501f000d127f89 */ /* 0x0004e800000e0000 */
[----:B------:R2:W4:Y:S02]  /*0b10*/  SHFL.BFLY PT, R17, R12, 0x2, 0x101f ;  /* 0x0c501f000c117f89 */ /* 0x00052400000e0000 */
.L_x_1537:
        /* <DEDUP_REMOVED lines=12> */
.L_x_1538:
        /* <DEDUP_REMOVED lines=26> */
.L_x_1514:
[----:B------:R-:W-:Y:S05]  /*0d80*/  BSYNC B1 ;  /* 0x0000000000017941 */ /* 0x000fea0003800000 */
.L_x_1513:
        /* <DEDUP_REMOVED lines=20> */
.L_x_1517:
[----:B------:R-:W-:Y:S05]  /*0ed0*/  BSYNC B1 ;  /* 0x0000000000017941 */ /* 0x000fea0003800000 */
.L_x_1516:
[----:B0-----:R-:W-:Y:S05]  /*0ee0*/  BRA `(.L_x_1518) ;  /* 0xfffff88000007947 */ /* 0x001fea000383ffff */
.L_x_1506:
[----:B------:R-:W-:Y:S02]  /*0ef0*/  IMAD.MOV.U32 R22, RZ, RZ, RZ ;  /* 0x000000ffff167224 */ /* 0x000fe400078e00ff */
.L_x_1529:
        /* <DEDUP_REMOVED lines=33> */
.L_x_1539:
[----:B------:R-:W-:Y:S05]  /*1110*/  BRA.DIV ~URZ, `(.L_x_1520) ;  /* 0x00000f927f007947 */ /* 0x000fea000b800000 */
[----:B------:R2:W3:Y:S04]  /*1120*/  SHFL.BFLY PT, R17, R12, 0x8, 0x101f ;  /* 0x0d101f000c117f89 */ /* 0x0004e800000e0000 */
[----:B------:R2:W4:Y:S02]  /*1130*/  SHFL.BFLY PT, R16, R13, 0x8, 0x101f ;  /* 0x0d101f000d107f89 */ /* 0x00052400000e0000 */
.L_x_1540:
        /* <DEDUP_REMOVED lines=12> */
.L_x_1541:
[----:B-1----:R-:W-:-:S13]  /*1200*/  FSETP.GEU.FTZ.AND P1, PT, R19, R18, PT ;  /* 0x000000121300720b */ /* 0x002fda0003f3e000 */
[----:B------:R-:W-:-:S04]  /*1210*/  @P1 FSETP.NEU.FTZ.AND P2, PT, R19, R18, PT ;  /* 0x000000121300120b */ /* 0x000fc80003f5d000 */
[----:B---3--:R-:W-:-:S13]  /*1220*/  @P1 ISETP.LT.AND P0, PT, R16, R13, !P2 ;  /* 0x0000000d1000120c */ /* 0x008fda0005701270 */
[----:B0-----:R-:W-:Y:S01]  /*1230*/  FSEL R19, R18, R19, P0 ;  /* 0x0000001312137208 */ /* 0x001fe20000000000 */
[----:B------:R-:W-:Y:S05]  /*1240*/  BRA.DIV ~URZ, `(.L_x_1522) ;  /* 0x000010d27f007947 */ /* 0x000fea000b800000 */
[----:B------:R0:W1:Y:S02]  /*1250*/  SHFL.BFLY PT, R18, R19, 0x2, 0x101f ;  /* 0x0c501f0013127f89 */ /* 0x00006400000e0000 */
.L_x_1542:
[----:B--2---:R-:W-:Y:S01]  /*1260*/  FSEL R17, R17, R12, P0 ;  /* 0x0000000c11117208 */ /* 0x004fe20000000000 */
[----:B------:R-:W-:Y:S05]  /*1270*/  BRA.DIV ~URZ, `(.L_x_1523) ;  /* 0x000011227f007947 */ /* 0x000fea000b800000 */
[----:B------:R-:W-:Y:S01]  /*1280*/  SEL R13, R16, R13, P0 ;  /* 0x0000000d100d7207 */ /* 0x000fe20000000000 */
[----:B------:R2:W3:Y:S04]  /*1290*/  SHFL.BFLY PT, R12, R17, 0x2, 0x101f ;  /* 0x0c501f00110c7f89 */ /* 0x0004e800000e0000 */
[----:B------:R2:W4:Y:S02]  /*12a0*/  SHFL.BFLY PT, R16, R13, 0x2, 0x101f ;  /* 0x0c501f000d107f89 */ /* 0x00052400000e0000 */
.L_x_1543:
        /* <DEDUP_REMOVED lines=12> */
.L_x_1544:
        /* <DEDUP_REMOVED lines=25> */
.L_x_1526:
[----:B------:R-:W-:Y:S05]  /*1500*/  BSYNC B1 ;  /* 0x0000000000017941 */ /* 0x000fea0003800000 */
.L_x_1525:
        /* <DEDUP_REMOVED lines=20> */
.L_x_1528:
[----:B------:R-:W-:Y:S05]  /*1650*/  BSYNC B1 ;  /* 0x0000000000017941 */ /* 0x000fea0003800000 */
.L_x_1527:
[----:B0-----:R-:W-:Y:S05]  /*1660*/  BRA `(.L_x_1529) ;  /* 0xfffff89000007947 */ /* 0x001fea000383ffff */
.L_x_1515:
[----:B------:R-:W-:Y:S05]  /*1670*/  BSYNC B0 ;  /* 0x0000000000007941 */ /* 0x000fea0003800000 */
.L_x_1505:
        /* <DEDUP_REMOVED lines=19> */
.L_x_1531:
        /* <DEDUP_REMOVED lines=20> */
.L_x_1530:
        /* <DEDUP_REMOVED lines=12> */
.L_x_1532:
        /* <DEDUP_REMOVED lines=11> */
.L_x_1507:
[----:B------:R-:W-:Y:S01]  /*1a60*/  IMAD.MOV.U32 R26, RZ, RZ, R19 ;  /* 0x000000ffff1a7224 */ /* 0x000fe200078e0013 */
[----:B------:R-:W-:Y:S01]  /*1a70*/  MOV R14, 0x1ac0 ;  /* 0x00001ac0000e7802 */ /* 0x000fe20000000f00 */
[----:B------:R-:W-:Y:S02]  /*1a80*/  IMAD.MOV.U32 R25, RZ, RZ, 0x8 ;  /* 0x00000008ff197424 */ /* 0x000fe400078e00ff */
[----:B------:R-:W-:Y:S02]  /*1a90*/  IMAD.MOV.U32 R24, RZ, RZ, 0x101f ;  /* 0x0000101fff187424 */ /* 0x000fe400078e00ff */
[----:B------:R-:W-:Y:S02]  /*1aa0*/  IMAD.MOV.U32 R23, RZ, RZ, -0x1 ;  /* 0xffffffffff177424 */ /* 0x000fe400078e00ff */
[----:B------:R-:W-:Y:S05]  /*1ab0*/  CALL.REL.NOINC `($__internal_29_$__cuda_sm70_shflsync_bfly_p) ;  /* 0x00000b4000007944 */ /* 0x000fea0003c00000 */
[----:B-1----:R-:W-:Y:S01]  /*1ac0*/  IMAD.MOV.U32 R16, RZ, RZ, R24 ;  /* 0x000000ffff107224 */ /* 0x002fe200078e0018 */
[----:B0-----:R-:W-:Y:S05]  /*1ad0*/  BRA `(.L_x_1533) ;  /* 0xffffeea000007947 */ /* 0x001fea000383ffff */
.L_x_1508:
[----:B------:R-:W-:Y:S01]  /*1ae0*/  IMAD.MOV.U32 R26, RZ, RZ, R13 ;  /* 0x000000ffff1a7224 */ /* 0x000fe200078e000d */
[----:B------:R-:W-:Y:S01]  /*1af0*/  MOV R14, 0x1b40 ;  /* 0x00001b40000e7802 */ /* 0x000fe20000000f00 */
[----:B------:R-:W-:Y:S02]  /*1b00*/  IMAD.MOV.U32 R25, RZ, RZ, 0x8 ;  /* 0x00000008ff197424 */ /* 0x000fe400078e00ff */
[----:B------:R-:W-:-:S02]  /*1b10*/  IMAD.MOV.U32 R24, RZ, RZ, 0x101f ;  /* 0x0000101fff187424 */ /* 0x000fc400078e00ff */
[----:B------:R-:W-:Y:S02]  /*1b20*/  IMAD.MOV.U32 R23, RZ, RZ, -0x1 ;  /* 0xffffffffff177424 */ /* 0x000fe400078e00ff */
[----:B01----:R-:W-:Y:S05]  /*1b30*/  CALL.REL.NOINC `($__internal_29_$__cuda_sm70_shflsync_bfly_p) ;  /* 0x00000ac000007944 */ /* 0x003fea0003c00000 */
[----:B-1----:R-:W-:Y:S01]  /*1b40*/  IMAD.MOV.U32 R18, RZ, RZ, R24 ;  /* 0x000000ffff127224 */ /* 0x002fe200078e0018 */
[----:B------:R-:W-:Y:S01]  /*1b50*/  MOV R14, 0x1bb0 ;  /* 0x00001bb0000e7802 */ /* 0x000fe20000000f00 */
[----:B0-----:R-:W-:Y:S02]  /*1b60*/  IMAD.MOV.U32 R26, RZ, RZ, R12 ;  /* 0x000000ffff1a7224 */ /* 0x001fe400078e000c */
[----:B------:R-:W-:Y:S02]  /*1b70*/  IMAD.MOV.U32 R25, RZ, RZ, 0x8 ;  /* 0x00000008ff197424 */ /* 0x000fe400078e00ff */
[----:B------:R-:W-:Y:S02]  /*1b80*/  IMAD.MOV.U32 R24, RZ, RZ, 0x101f ;  /* 0x0000101fff187424 */ /* 0x000fe400078e00ff */
[----:B------:R-:W-:Y:S02]  /*1b90*/  IMAD.MOV.U32 R23, RZ, RZ, -0x1 ;  /* 0xffffffffff177424 */ /* 0x000fe400078e00ff */
[----:B------:R-:W-:Y:S05]  /*1ba0*/  CALL.REL.NOINC `($__internal_29_$__cuda_sm70_shflsync_bfly_p) ;  /* 0x00000a5000007944 */ /* 0x000fea0003c00000 */
[----:B-1----:R-:W-:Y:S01]  /*1bb0*/  IMAD.MOV.U32 R17, RZ, RZ, R24 ;  /* 0x000000ffff117224 */ /* 0x002fe200078e0018 */
[----:B0-----:R-:W-:Y:S05]  /*1bc0*/  BRA `(.L_x_1534) ;  /* 0xffffede000007947 */ /* 0x001fea000383ffff */
.L_x_1509:
[----:B------:R-:W-:Y:S01]  /*1bd0*/  IMAD.MOV.U32 R26, RZ, RZ, R16 ;  /* 0x000000ffff1a7224 */ /* 0x000fe200078e0010 */
[----:B------:R-:W-:Y:S01]  /*1be0*/  MOV R14, 0x1c30 ;  /* 0x00001c30000e7802 */ /* 0x000fe20000000f00 */
[----:B------:R-:W-:-:S02]  /*1bf0*/  IMAD.MOV.U32 R25, RZ, RZ, 0x4 ;  /* 0x00000004ff197424 */ /* 0x000fc400078e00ff */
[----:B------:R-:W-:Y:S02]  /*1c00*/  IMAD.MOV.U32 R24, RZ, RZ, 0x101f ;  /* 0x0000101fff187424 */ /* 0x000fe400078e00ff */
[----:B------:R-:W-:Y:S02]  /*1c10*/  IMAD.MOV.U32 R23, RZ, RZ, -0x1 ;  /* 0xffffffffff177424 */ /* 0x000fe400078e00ff */
[----:B0-23--:R-:W-:Y:S05]  /*1c20*/  CALL.REL.NOINC `($__internal_29_$__cuda_sm70_shflsync_bfly_p) ;  /* 0x000009d000007944 */ /* 0x00dfea0003c00000 */
[----:B------:R-:W-:Y:S01]  /*1c30*/  FSEL R18, R18, R13, P1 ;  /* 0x0000000d12127208 */ /* 0x000fe20000800000 */
[----:B-1----:R-:W-:Y:S01]  /*1c40*/  IMAD.MOV.U32 R19, RZ, RZ, R24 ;  /* 0x000000ffff137224 */ /* 0x002fe200078e0018 */
[----:B------:R-:W-:Y:S01]  /*1c50*/  MOV R14, 0x1cb0 ;  /* 0x00001cb0000e7802 */ /* 0x000fe20000000f00 */
[----:B0-----:R-:W-:Y:S02]  /*1c60*/  IMAD.MOV.U32 R25, RZ, RZ, 0x4 ;  /* 0x00000004ff197424 */ /* 0x001fe400078e00ff */
[----:B------:R-:W-:Y:S02]  /*1c70*/  IMAD.MOV.U32 R24, RZ, RZ, 0x101f ;  /* 0x0000101fff187424 */ /* 0x000fe400078e00ff */
[----:B------:R-:W-:Y:S02]  /*1c80*/  IMAD.MOV.U32 R23, RZ, RZ, -0x1 ;  /* 0xffffffffff177424 */ /* 0x000fe400078e00ff */
[----:B------:R-:W-:-:S02]  /*1c90*/  IMAD.MOV.U32 R26, RZ, RZ, R18 ;  /* 0x000000ffff1a7224 */ /* 0x000fc400078e0012 */
[----:B------:R-:W-:Y:S05]  /*1ca0*/  CALL.REL.NOINC `($__internal_29_$__cuda_sm70_shflsync_bfly_p) ;  /* 0x0000095000007944 */ /* 0x000fea0003c00000 */
[----:B------:R-:W-:Y:S01]  /*1cb0*/  SEL R17, R17, R12, P1 ;  /* 0x0000000c11117207 */ /* 0x000fe20000800000 */
[----:B-1----:R-:W-:Y:S01]  /*1cc0*/  IMAD.MOV.U32 R13, RZ, RZ, R24 ;  /* 0x000000ffff0d7224 */ /* 0x002fe200078e0018 */
[----:B------:R-:W-:Y:S01]  /*1cd0*/  MOV R14, 0x1d30 ;  /* 0x00001d30000e7802 */ /* 0x000fe20000000f00 */
[----:B0-----:R-:W-:-:S02]  /*1ce0*/  IMAD.MOV.U32 R25, RZ, RZ, 0x4 ;  /* 0x00000004ff197424 */ /* 0x001fc400078e00ff */
[----:B------:R-:W-:Y:S02]  /*1cf0*/  IMAD.MOV.U32 R24, RZ, RZ, 0x101f ;  /* 0x0000101fff187424 */ /* 0x000fe400078e00ff */
[----:B------:R-:W-:Y:S02]  /*1d00*/  IMAD.MOV.U32 R23, RZ, RZ, -0x1 ;  /* 0xffffffffff177424 */ /* 0x000fe400078e00ff */
[----:B------:R-:W-:Y:S02]  /*1d10*/  IMAD.MOV.U32 R26, RZ, RZ, R17 ;  /* 0x000000ffff1a7224 */ /* 0x000fe400078e0011 */
[----:B------:R-:W-:Y:S05]  /*1d20*/  CALL.REL.NOINC `($__internal_29_$__cuda_sm70_shflsync_bfly_p) ;  /* 0x000008d000007944 */ /* 0x000fea0003c00000 */
[----:B-1----:R-:W-:Y:S01]  /*1d30*/  IMAD.MOV.U32 R12, RZ, RZ, R24 ;  /* 0x000000ffff0c7224 */ /* 0x002fe200078e0018 */
[----:B0-----:R-:W-:Y:S05]  /*1d40*/  BRA `(.L_x_1535) ;  /* 0xffffed2000007947 */ /* 0x001fea000383ffff */
.L_x_1510:
[----:B------:R-:W-:Y:S01]  /*1d50*/  IMAD.MOV.U32 R26, RZ, RZ, R16 ;  /* 0x000000ffff1a7224 */ /* 0x000fe200078e0010 */
[----:B------:R-:W-:Y:S01]  /*1d60*/  MOV R14, 0x1db0 ;  /* 0x00001db0000e7802 */ /* 0x000fe20000000f00 */
[----:B------:R-:W-:Y:S02]  /*1d70*/  IMAD.MOV.U32 R25, RZ, RZ, 0x2 ;  /* 0x00000002ff197424 */ /* 0x000fe400078e00ff */
[----:B------:R-:W-:Y:S02]  /*1d80*/  IMAD.MOV.U32 R24, RZ, RZ, 0x101f ;  /* 0x0000101fff187424 */ /* 0x000fe400078e00ff */
[----:B------:R-:W-:-:S02]  /*1d90*/  IMAD.MOV.U32 R23, RZ, RZ, -0x1 ;  /* 0xffffffffff177424 */ /* 0x000fc400078e00ff */
[----:B--2---:R-:W-:Y:S05]  /*1da0*/  CALL.REL.NOINC `($__internal_29_$__cuda_sm70_shflsync_bfly_p) ;  /* 0x0000085000007944 */ /* 0x004fea0003c00000 */
[----:B-1----:R-:W-:Y:S01]  /*1db0*/  IMAD.MOV.U32 R19, RZ, RZ, R24 ;  /* 0x000000ffff137224 */ /* 0x002fe200078e0018 */
[----:B0-----:R-:W-:Y:S05]  /*1dc0*/  BRA `(.L_x_1536) ;  /* 0xffffed0000007947 */ /* 0x001fea000383ffff */
.L_x_1511:
[----:B------:R-:W-:Y:S01]  /*1dd0*/  IMAD.MOV.U32 R26, RZ, RZ, R13 ;  /* 0x000000ffff1a7224 */ /* 0x000fe200078e000d */
[----:B------:R-:W-:Y:S01]  /*1de0*/  MOV R14, 0x1e30 ;  /* 0x00001e30000e7802 */ /* 0x000fe20000000f00 */
[----:B------:R-:W-:-:S02]  /*1df0*/  IMAD.MOV.U32 R25, RZ, RZ, 0x2 ;  /* 0x00000002ff197424 */ /* 0x000fc400078e00ff */
[----:B------:R-:W-:Y:S02]  /*1e00*/  IMAD.MOV.U32 R24, RZ, RZ, 0x101f ;  /* 0x0000101fff187424 */ /* 0x000fe400078e00ff */
[----:B------:R-:W-:Y:S02]  /*1e10*/  IMAD.MOV.U32 R23, RZ, RZ, -0x1 ;  /* 0xffffffffff177424 */ /* 0x000fe400078e00ff */
[----:B01----:R-:W-:Y:S05]  /*1e20*/  CALL.REL.NOINC `($__internal_29_$__cuda_sm70_shflsync_bfly_p) ;  /* 0x000007d000007944 */ /* 0x003fea0003c00000 */
[----:B------:R-:W-:Y:S01]  /*1e30*/  SEL R12, R12, R17, P0 ;  /* 0x000000110c0c7207 */ /* 0x000fe20000000000 */
[----:B-1----:R-:W-:Y:S01]  /*1e40*/  IMAD.MOV.U32 R18, RZ, RZ, R24 ;  /* 0x000000ffff127224 */ /* 0x002fe200078e0018 */
[----:B------:R-:W-:Y:S01]  /*1e50*/  MOV R14, 0x1eb0 ;  /* 0x00001eb0000e7802 */ /* 0x000fe20000000f00 */
[----:B0-----:R-:W-:Y:S02]  /*1e60*/  IMAD.MOV.U32 R25, RZ, RZ, 0x2 ;  /* 0x00000002ff197424 */ /* 0x001fe400078e00ff */
[----:B------:R-:W-:Y:S02]  /*1e70*/  IMAD.MOV.U32 R24, RZ, RZ, 0x101f ;  /* 0x0000101fff187424 */ /* 0x000fe400078e00ff */
[----:B------:R-:W-:Y:S02]  /*1e80*/  IMAD.MOV.U32 R23, RZ, RZ, -0x1 ;  /* 0xffffffffff177424 */ /* 0x000fe400078e00ff */
[----:B------:R-:W-:-:S02]  /*1e90*/  IMAD.MOV.U32 R26, RZ, RZ, R12 ;  /* 0x000000ffff1a7224 */ /* 0x000fc400078e000c */
[----:B------:R-:W-:Y:S05]  /*1ea0*/  CALL.REL.NOINC `($__internal_29_$__cuda_sm70_shflsync_bfly_p) ;  /* 0x0000075000007944 */ /* 0x000fea0003c00000 */
[----:B-1----:R-:W-:Y:S01]  /*1eb0*/  IMAD.MOV.U32 R17, RZ, RZ, R24 ;  /* 0x000000ffff117224 */ /* 0x002fe200078e0018 */
[----:B0-----:R-:W-:Y:S05]  /*1ec0*/  BRA `(.L_x_1537) ;  /* 0xffffec5000007947 */ /* 0x001fea000383ffff */
.L_x_1512:
[----:B------:R-:W-:Y:S01]  /*1ed0*/  IMAD.MOV.U32 R26, RZ, RZ, R16 ;  /* 0x000000ffff1a7224 */ /* 0x000fe200078e0010 */
[----:B------:R-:W-:Y:S01]  /*1ee0*/  MOV R14, 0x1f30 ;  /* 0x00001f30000e7802 */ /* 0x000fe20000000f00 */
[----:B------:R-:W-:-:S02]  /*1ef0*/  IMAD.MOV.U32 R25, RZ, RZ, 0x1 ;  /* 0x00000001ff197424 */ /* 0x000fc400078e00ff */
[----:B------:R-:W-:Y:S02]  /*1f00*/  IMAD.MOV.U32 R24, RZ, RZ, 0x101f ;  /* 0x0000101fff187424 */ /* 0x000fe400078e00ff */
[----:B------:R-:W-:Y:S02]  /*1f10*/  IMAD.MOV.U32 R23, RZ, RZ, -0x1 ;  /* 0xffffffffff177424 */ /* 0x000fe400078e00ff */
[----:B--23--:R-:W-:Y:S05]  /*1f20*/  CALL.REL.NOINC `($__internal_29_$__cuda_sm70_shflsync_bfly_p) ;  /* 0x000006d000007944 */ /* 0x00cfea0003c00000 */
        /* <DEDUP_REMOVED lines=8> */
[----:B0-----:R-:W-:Y:S01]  /*1fb0*/  SEL R26, R17, R12, P1 ;  /* 0x0000000c111a7207 */ /* 0x001fe20000800000 */
[----:B-1----:R-:W-:Y:S01]  /*1fc0*/  IMAD.MOV.U32 R12, RZ, RZ, R24 ;  /* 0x000000ffff0c7224 */ /* 0x002fe200078e0018 */
[----:B------:R-:W-:Y:S01]  /*1fd0*/  MOV R14, 0x2020 ;  /* 0x00002020000e7802 */ /* 0x000fe20000000f00 */
[----:B------:R-:W-:-:S02]  /*1fe0*/  IMAD.MOV.U32 R25, RZ, RZ, 0x1 ;  /* 0x00000001ff197424 */ /* 0x000fc400078e00ff */
[----:B------:R-:W-:Y:S02]  /*1ff0*/  IMAD.MOV.U32 R24, RZ, RZ, 0x101f ;  /* 0x0000101fff187424 */ /* 0x000fe400078e00ff */
[----:B------:R-:W-:Y:S02]  /*2000*/  IMAD.MOV.U32 R23, RZ, RZ, -0x1 ;  /* 0xffffffffff177424 */ /* 0x000fe400078e00ff */
[----:B------:R-:W-:Y:S05]  /*2010*/  CALL.REL.NOINC `($__internal_29_$__cuda_sm70_shflsync_bfly_p) ;  /* 0x000005e000007944 */ /* 0x000fea0003c00000 */
[----:B01----:R-:W-:Y:S05]  /*2020*/  BRA `(.L_x_1538) ;  /* 0xffffebb000007947 */ /* 0x003fea000383ffff */
.L_x_1519:
        /* <DEDUP_REMOVED lines=8> */
.L_x_1520:
[----:B------:R-:W-:Y:S01]  /*20b0*/  IMAD.MOV.U32 R26, RZ, RZ, R12 ;  /* 0x000000ffff1a7224 */ /* 0x000fe200078e000c */
[----:B------:R-:W-:Y:S01]  /*20c0*/  MOV R14, 0x2110 ;  /* 0x00002110000e7802 */ /* 0x000fe20000000f00 */
[----:B------:R-:W-:-:S02]  /*20d0*/  IMAD.MOV.U32 R25, RZ, RZ, 0x8 ;  /* 0x00000008ff197424 */ /* 0x000fc400078e00ff */
[----:B------:R-:W-:Y:S02]  /*20e0*/  IMAD.MOV.U32 R24, RZ, RZ, 0x101f ;  /* 0x0000101fff187424 */ /* 0x000fe400078e00ff */
[----:B------:R-:W-:Y:S02]  /*20f0*/  IMAD.MOV.U32 R23, RZ, RZ, -0x1 ;  /* 0xffffffffff177424 */ /* 0x000fe400078e00ff */
[----:B01----:R-:W-:Y:S05]  /*2100*/  CALL.REL.NOINC `($__internal_29_$__cuda_sm70_shflsync_bfly_p) ;  /* 0x000004f000007944 */ /* 0x003fea0003c00000 */
[----:B-1----:R-:W-:Y:S01]  /*2110*/  IMAD.MOV.U32 R17, RZ, RZ, R24 ;  /* 0x000000ffff117224 */ /* 0x002fe200078e0018 */
[----:B------:R-:W-:Y:S01]  /*2120*/  MOV R14, 0x2180 ;  /* 0x00002180000e7802 */ /* 0x000fe20000000f00 */
[----:B0-----:R-:W-:Y:S02]  /*2130*/  IMAD.MOV.U32 R26, RZ, RZ, R13 ;  /* 0x000000ffff1a7224 */ /* 0x001fe400078e000d */
[----:B------:R-:W-:Y:S02]  /*2140*/  IMAD.MOV.U32 R25, RZ, RZ, 0x8 ;  /* 0x00000008ff197424 */ /* 0x000fe400078e00ff */
[----:B------:R-:W-:Y:S02]  /*2150*/  IMAD.MOV.U32 R24, RZ, RZ, 0x101f ;  /* 0x0000101fff187424 */ /* 0x000fe400078e00ff */
[----:B------:R-:W-:-:S02]  /*2160*/  IMAD.MOV.U32 R23, RZ, RZ, -0x1 ;  /* 0xffffffffff177424 */ /* 0x000fc400078e00ff */
[----:B------:R-:W-:Y:S05]  /*2170*/  CALL.REL.NOINC `($__internal_29_$__cuda_sm70_shflsync_bfly_p) ;  /* 0x0000048000007944 */ /* 0x000fea0003c00000 */
[----:B-1----:R-:W-:Y:S01]  /*2180*/  IMAD.MOV.U32 R16, RZ, RZ, R24 ;  /* 0x000000ffff107224 */ /* 0x002fe200078e0018 */
[----:B0-----:R-:W-:Y:S05]  /*2190*/  BRA `(.L_x_1540) ;  /* 0xffffefa000007947 */ /* 0x001fea000383ffff */
.L_x_1521:
        /* <DEDUP_REMOVED lines=24> */
.L_x_1522:
        /* <DEDUP_REMOVED lines=8> */
.L_x_1523:
        /* <DEDUP_REMOVED lines=16> */
.L_x_1524:
        /* <DEDUP_REMOVED lines=15> */
[----:B0-----:R-:W-:Y:S01]  /*2590*/  SEL R26, R16, R13, P1 ;  /* 0x0000000d101a7207 */ /* 0x001fe20000800000 */
[----:B------:R-:W-:Y:S01]  /*25a0*/  IMAD.MOV.U32 R25, RZ, RZ, 0x1 ;  /* 0x00000001ff197424 */ /* 0x000fe200078e00ff */
[----:B------:R-:W-:Y:S01]  /*25b0*/  MOV R14, 0x25f0 ;  /* 0x000025f0000e7802 */ /* 0x000fe20000000f00 */
[----:B------:R-:W-:-:S02]  /*25c0*/  IMAD.MOV.U32 R24, RZ, RZ, 0x101f ;  /* 0x0000101fff187424 */ /* 0x000fc400078e00ff */
[----:B------:R-:W-:Y:S02]  /*25d0*/  IMAD.MOV.U32 R23, RZ, RZ, -0x1 ;  /* 0xffffffffff177424 */ /* 0x000fe400078e00ff */
[----:B------:R-:W-:Y:S05]  /*25e0*/  CALL.REL.NOINC `($__internal_29_$__cuda_sm70_shflsync_bfly_p) ;  /* 0x0000001000007944 */ /* 0x000fea0003c00000 */
[----:B01----:R-:W-:Y:S05]  /*25f0*/  BRA `(.L_x_1544) ;  /* 0xffffed7000007947 */ /* 0x003fea000383ffff */
        .weak           $__internal_29_$__cuda_sm70_shflsync_bfly_p
        .type           $__internal_29_$__cuda_sm70_shflsync_bfly_p,@function
        .size           $__internal_29_$__cuda_sm70_shflsync_bfly_p,(.L_x_10973 - $__internal_29_$__cuda_sm70_shflsync_bfly_p)
$__internal_29_$__cuda_sm70_shflsync_bfly_p:
[----:B------:R-:W-:Y:S01]  /*2600*/  IMAD.MOV.U32 R15, RZ, RZ, 0x0 ;  /* 0x00000000ff0f7424 */ /* 0x000fe200078e00ff */
[----:B------:R-:W-:Y:S04]  /*2610*/  WARPSYNC R23 ;  /* 0x0000001700007348 */ /* 0x000fe80003800000 */
[----:B------:R0:W1:Y:S01]  /*2620*/  SHFL.BFLY PT, R24, R26, R25, R24 ;  /* 0x0c0000191a187389 */ /* 0x00006200000e0018 */
[----:B------:R-:W-:Y:S05]  /*2630*/  RET.REL.NODEC R14 `(_ZN4vllm3moe10topkGatingILi8ELi128ELi4ELi16ELi32Ei13__nv_bfloat16LNS0_11ScoringFuncE1EEEvPKT5_PKbPfiPT4_PiiiibPKf) ;  /* 0xffffd9c00e007950 */ /* 0x000fea0003c3ffff */
.L_x_1545:
        /* <DEDUP_REMOVED lines=12> */
.L_x_10973:


//--------------------- .text._ZN4vllm3moe10topkGatingILi8ELi64ELi4ELi16ELi32Ei13__nv_bfloat16LNS0_11ScoringFuncE1EEEvPKT5_PKbPfiPT4_PiiiibPKf --------------------------
	.section	.text._ZN4vllm3moe10topkGatingILi8ELi64ELi4ELi16ELi32Ei13__nv_bfloat16LNS0_11ScoringFuncE1EEEvPKT5_PKbPfiPT4_PiiiibPKf,"ax",@progbits
	.sectioninfo	@"SHI_REGISTERS=32"
	.align	128
        .global         _ZN4vllm3moe10topkGatingILi8ELi64ELi4ELi16ELi32Ei13__nv_bfloat16LNS0_11ScoringFuncE1EEEvPKT5_PKbPfiPT4_PiiiibPKf
        .type           _ZN4vllm3moe10topkGatingILi8ELi64ELi4ELi16ELi32Ei13__nv_bfloat16LNS0_11ScoringFuncE1EEEvPKT5_PKbPfiPT4_PiiiibPKf,@function
        .size           _ZN4vllm3moe10topkGatingILi8ELi64ELi4ELi16ELi32Ei13__nv_bfloat16LNS0_11ScoringFuncE1EEEvPKT5_PKbPfiPT4_PiiiibPKf,(.L_x_10974 - _ZN4vllm3moe10topkGatingILi8ELi64ELi4ELi16ELi32Ei13__nv_bfloat16LNS0_11ScoringFuncE1EEEvPKT5_PKbPfiPT4_PiiiibPKf)
        .other          _ZN4vllm3moe10topkGatingILi8ELi64ELi4ELi16ELi32Ei13__nv_bfloat16LNS0_11ScoringFuncE1EEEvPKT5_PKbPfiPT4_PiiiibPKf,@"STO_CUDA_ENTRY STV_DEFAULT"
_ZN4vllm3moe10topkGatingILi8ELi64ELi4ELi16ELi32Ei13__nv_bfloat16LNS0_11ScoringFuncE1EEEvPKT5_PKbPfiPT4_PiiiibPKf:
.text._ZN4vllm3moe10topkGatingILi8ELi64ELi4ELi16ELi32Ei13__nv_bfloat16LNS0_11ScoringFuncE1EEEvPKT5_PKbPfiPT4_PiiiibPKf:
        /* <DEDUP_REMOVED lines=108> */
.L_x_1546:
[----:B------:R0:W-:Y:S04]  /*06c0*/  STL.128 [R1], R4 ;  /* 0x0000000401007387 */ /* 0x0001e80000100c00 */
[----:B------:R0:W-:Y:S02]  /*06d0*/  STL.128 [R1+0x10], R8 ;  /* 0x0000100801007387 */ /* 0x0001e40000100c00 */
.L_x_1547:
        /* <DEDUP_REMOVED lines=9> */
.L_x_1560:
        /* <DEDUP_REMOVED lines=33> */
.L_x_1574:
[----:B------:R-:W-:Y:S05]  /*0980*/  BRA.DIV ~URZ, `(.L_x_1551) ;  /* 0x00000ff27f007947 */ /* 0x000fea000b800000 */
[----:B------:R2:W3:Y:S04]  /*0990*/  SHFL.BFLY PT, R19, R18, 0x4, 0x181f ;  /* 0x0c981f0012137f89 */ /* 0x0004e800000e0000 */
[----:B------:R2:W4:Y:S02]  /*09a0*/  SHFL.BFLY PT, R12, R13, 0x4, 0x181f ;  /* 0x0c981f000d0c7f89 */ /* 0x00052400000e0000 */
.L_x_1575:
        /* <DEDUP_REMOVED lines=12> */
.L_x_1576:
[----:B-1----:R-:W-:-:S13]  /*0a70*/  FSETP.GEU.FTZ.AND P1, PT, R16, R17, PT ;  /* 0x000000111000720b */ /* 0x002fda0003f3e000 */
[----:B------:R-:W-:-:S04]  /*0a80*/  @P1 FSETP.NEU.FTZ.AND P2, PT, R16, R17, PT ;  /* 0x000000111000120b */ /* 0x000fc80003f5d000 */
[----:B---3--:R-:W-:-:S13]  /*0a90*/  @P1 ISETP.LT.AND P0, PT, R13, R12, !P2 ;  /* 0x0000000c0d00120c */ /* 0x008fda0005701270 */
[----:B0-----:R-:W-:Y:S01]  /*0aa0*/  FSEL R16, R17, R16, P0 ;  /* 0x0000001011107208 */ /* 0x001fe20000000000 */
[----:B------:R-:W-:Y:S05]  /*0ab0*/  BRA.DIV ~URZ, `(.L_x_1553) ;  /* 0x000011327f007947 */ /* 0x000fea000b800000 */
[----:B------:R0:W1:Y:S02]  /*0ac0*/  SHFL.BFLY PT, R17, R16, 0x1, 0x181f ;  /* 0x0c381f0010117f89 */ /* 0x00006400000e0000 */
.L_x_1577:
[----:B--2---:R-:W-:Y:S01]  /*0ad0*/  FSEL R18, R18, R19, P0 ;  /* 0x0000001312127208 */ /* 0x004fe20000000000 */
[----:B------:R-:W-:Y:S05]  /*0ae0*/  BRA.DIV ~URZ, `(.L_x_1554) ;  /* 0x000011827f007947 */ /* 0x000fea000b800000 */
[----:B------:R-:W-:Y:S02]  /*0af0*/  SEL R26, R13, R12, P0 ;  /* 0x0000000c0d1a7207 */ /* 0x000fe40000000000 */
[----:B------:R2:W3:Y:S04]  /*0b00*/  SHFL.BFLY PT, R13, R18, 0x1, 0x181f ;  /* 0x0c381f00120d7f89 */ /* 0x0004e800000e0000 */
[----:B------:R2:W4:Y:S02]  /*0b10*/  SHFL.BFLY PT, R24, R26, 0x1, 0x181f ;  /* 0x0c381f001a187f89 */ /* 0x00052400000e0000 */
.L_x_1578:
        /* <DEDUP_REMOVED lines=27> */
.L_x_1556:
[----:B------:R-:W-:Y:S05]  /*0cd0*/  BSYNC B1 ;  /* 0x0000000000017941 */ /* 0x000fea0003800000 */
.L_x_1555:
        /* <DEDUP_REMOVED lines=20> */
.L_x_1559:
[----:B------:R-:W-:Y:S05]  /*0e20*/  BSYNC B1 ;  /* 0x0000000000017941 */ /* 0x000fea0003800000 */
.L_x_1558:
[----:B0-----:R-:W-:Y:S05]  /*0e30*/  BRA `(.L_x_1560) ;  /* 0xfffff93000007947 */ /* 0x001fea000383ffff */
.L_x_1549:
[----:B------:R-:W-:Y:S02]  /*0e40*/  IMAD.MOV.U32 R22, RZ, RZ, RZ ;  /* 0x000000ffff167224 */ /* 0x000fe400078e00ff */
.L_x_1570:
        /* <DEDUP_REMOVED lines=33> */
.L_x_1579:
[----:B------:R-:W-:Y:S05]  /*1060*/  BRA.DIV ~URZ, `(.L_x_1562) ;  /* 0x00000d627f007947 */ /* 0x000fea000b800000 */
[----:B------:R2:W3:Y:S04]  /*1070*/  SHFL.BFLY PT, R18, R13, 0x4, 0x181f ;  /* 0x0c981f000d127f89 */ /* 0x0004e800000e0000 */
[----:B------:R2:W4:Y:S02]  /*1080*/  SHFL.BFLY PT, R16, R19, 0x4, 0x181f ;  /* 0x0c981f0013107f89 */ /* 0x00052400000e0000 */
.L_x_1580:
        /* <DEDUP_REMOVED lines=12> */
.L_x_1581:
[----:B-1----:R-:W-:-:S13]  /*1150*/  FSETP.GEU.FTZ.AND P1, PT, R12, R17, PT ;  /* 0x000000110c00720b */ /* 0x002fda0003f3e000 */
[----:B------:R-:W-:-:S04]  /*1160*/  @P1 FSETP.NEU.FTZ.AND P2, PT, R12, R17, PT ;  /* 0x000000110c00120b */ /* 0x000fc80003f5d000 */
[----:B---3--:R-:W-:-:S13]  /*1170*/  @P1 ISETP.LT.AND P0, PT, R16, R19, !P2 ;  /* 0x000000131000120c */ /* 0x008fda0005701270 */
[----:B0-----:R-:W-:Y:S01]  /*1180*/  FSEL R12, R17, R12, P0 ;  /* 0x0000000c110c7208 */ /* 0x001fe20000000000 */
[----:B------:R-:W-:Y:S05]  /*1190*/  BRA.DIV ~URZ, `(.L_x_1564) ;  /* 0x00000ea27f007947 */ /* 0x000fea000b800000 */
[----:B------:R0:W1:Y:S02]  /*11a0*/  SHFL.BFLY PT, R17, R12, 0x1, 0x181f ;  /* 0x0c381f000c117f89 */ /* 0x00006400000e0000 */
.L_x_1582:
[----:B--2---:R-:W-:Y:S01]  /*11b0*/  FSEL R18, R18, R13, P0 ;  /* 0x0000000d12127208 */ /* 0x004fe20000000000 */
[----:B------:R-:W-:Y:S05]  /*11c0*/  BRA.DIV ~URZ, `(.L_x_1565) ;  /* 0x00000ef27f007947 */ /* 0x000fea000b800000 */
[----:B------:R-:W-:Y:S01]  /*11d0*/  SEL R26, R16, R19, P0 ;  /* 0x00000013101a7207 */ /* 0x000fe20000000000 */
[----:B------:R2:W3:Y:S04]  /*11e0*/  SHFL.BFLY PT, R13, R18, 0x1, 0x181f ;  /* 0x0c381f00120d7f89 */ /* 0x0004e800000e0000 */
[----:B------:R2:W4:Y:S02]  /*11f0*/  SHFL.BFLY PT, R24, R26, 0x1, 0x181f ;  /* 0x0c381f001a187f89 */ /* 0x00052400000e0000 */
.L_x_1583:
        /* <DEDUP_REMOVED lines=26> */
.L_x_1567:
[----:B------:R-:W-:Y:S05]  /*13a0*/  BSYNC B1 ;  /* 0x0000000000017941 */ /* 0x000fea0003800000 */
.L_x_1566:
        /* <DEDUP_REMOVED lines=20> */
.L_x_1569:
[----:B------:R-:W-:Y:S05]  /*14f0*/  BSYNC B1 ;  /* 0x0000000000017941 */ /* 0x000fea0003800000 */
.L_x_1568:
[----:B0-----:R-:W-:Y:S05]  /*1500*/  BRA `(.L_x_1570) ;  /* 0xfffff94000007947 */ /* 0x001fea000383ffff */
.L_x_1557:
[----:B------:R-:W-:Y:S05]  /*1510*/  BSYNC B0 ;  /* 0x0000000000007941 */ /* 0x000fea0003800000 */
.L_x_1548:
        /* <DEDUP_REMOVED lines=19> */
.L_x_1572:
        /* <DEDUP_REMOVED lines=20> */
.L_x_1571:
        /* <DEDUP_REMOVED lines=12> */
.L_x_1573:
        /* <DEDUP_REMOVED lines=11> */
.L_x_1550:
[----:B------:R-:W-:Y:S01]  /*1900*/  IMAD.MOV.U32 R26, RZ, RZ, R17 ;  /* 0x000000ffff1a7224 */ /* 0x000fe200078e0011 */
[----:B------:R-:W-:Y:S01]  /*1910*/  MOV R14, 0x1960 ;  /* 0x00001960000e7802 */ /* 0x000fe20000000f00 */
[----:B------:R-:W-:Y:S02]  /*1920*/  IMAD.MOV.U32 R25, RZ, RZ, 0x4 ;  /* 0x00000004ff197424 */ /* 0x000fe400078e00ff */
[----:B------:R-:W-:Y:S02]  /*1930*/  IMAD.MOV.U32 R24, RZ, RZ, 0x181f ;  /* 0x0000181fff187424 */ /* 0x000fe400078e00ff */
[----:B------:R-:W-:Y:S02]  /*1940*/  IMAD.MOV.U32 R23, RZ, RZ, -0x1 ;  /* 0xffffffffff177424 */ /* 0x000fe400078e00ff */
[----:B------:R-:W-:Y:S05]  /*1950*/  CALL.REL.NOINC `($__internal_30_$__cuda_sm70_shflsync_bfly_p) ;  /* 0x0000084000007944 */ /* 0x000fea0003c00000 */
[----:B-1----:R-:W-:Y:S01]  /*1960*/  IMAD.MOV.U32 R16, RZ, RZ, R24 ;  /* 0x000000ffff107224 */ /* 0x002fe200078e0018 */
[----:B0-----:R-:W-:Y:S05]  /*1970*/  BRA `(.L_x_1574) ;  /* 0xfffff00000007947 */ /* 0x001fea000383ffff */
.L_x_1551:
[----:B------:R-:W-:Y:S01]  /*1980*/  IMAD.MOV.U32 R26, RZ, RZ, R18 ;  /* 0x000000ffff1a7224 */ /* 0x000fe200078e0012 */
[----:B------:R-:W-:Y:S01]  /*1990*/  MOV R14, 0x19e0 ;  /* 0x000019e0000e7802 */ /* 0x000fe20000000f00 */
[----:B------:R-:W-:Y:S02]  /*19a0*/  IMAD.MOV.U32 R25, RZ, RZ, 0x4 ;  /* 0x00000004ff197424 */ /* 0x000fe400078e00ff */
[----:B------:R-:W-:-:S02]  /*19b0*/  IMAD.MOV.U32 R24, RZ, RZ, 0x181f ;  /* 0x0000181fff187424 */ /* 0x000fc400078e00ff */
[----:B------:R-:W-:Y:S02]  /*19c0*/  IMAD.MOV.U32 R23, RZ, RZ, -0x1 ;  /* 0xffffffffff177424 */ /* 0x000fe400078e00ff */
[----:B01----:R-:W-:Y:S05]  /*19d0*/  CALL.REL.NOINC `($__internal_30_$__cuda_sm70_shflsync_bfly_p) ;  /* 0x000007c000007944 */ /* 0x003fea0003c00000 */
[----:B-1----:R-:W-:Y:S01]  /*19e0*/  IMAD.MOV.U32 R19, RZ, RZ, R24 ;  /* 0x000000ffff137224 */ /* 0x002fe200078e0018 */
[----:B------:R-:W-:Y:S01]  /*19f0*/  MOV R14, 0x1a50 ;  /* 0x00001a50000e7802 */ /* 0x000fe20000000f00 */
[----:B0-----:R-:W-:Y:S02]  /*1a00*/  IMAD.MOV.U32 R26, RZ, RZ, R13 ;  /* 0x000000ffff1a7224 */ /* 0x001fe400078e000d */
[----:B------:R-:W-:Y:S02]  /*1a10*/  IMAD.MOV.U32 R25, RZ, RZ, 0x4 ;  /* 0x00000004ff197424 */ /* 0x000fe400078e00ff */
[----:B------:R-:W-:Y:S02]  /*1a20*/  IMAD.MOV.U32 R24, RZ, RZ, 0x181f ;  /* 0x0000181fff187424 */ /* 0x000fe400078e00ff */
[----:B------:R-:W-:Y:S02]  /*1a30*/  IMAD.MOV.U32 R23, RZ, RZ, -0x1 ;  /* 0xffffffffff177424 */ /* 0x000fe400078e00ff */
[----:B------:R-:W-:Y:S05]  /*1a40*/  CALL.REL.NOINC `($__internal_30_$__cuda_sm70_shflsync_bfly_p) ;  /* 0x0000075000007944 */ /* 0x000fea0003c00000 */
[----:B-1----:R-:W-:Y:S01]  /*1a50*/  IMAD.MOV.U32 R12, RZ, RZ, R24 ;  /* 0x000000ffff0c7224 */ /* 0x002fe200078e0018 */
[----:B0-----:R-:W-:Y:S05]  /*1a60*/  BRA `(.L_x_1575) ;  /* 0xffffef4000007947 */ /* 0x001fea000383ffff */
.L_x_1552:
[----:B------:R-:W-:Y:S01]  /*1a70*/  IMAD.MOV.U32 R26, RZ, RZ, R16 ;  /* 0x000000ffff1a7224 */ /* 0x000fe200078e0010 */
[----:B------:R-:W-:Y:S01]  /*1a80*/  MOV R14, 0x1ad0 ;  /* 0x00001ad0000e7802 */ /* 0x000fe20000000f00 */
[----:B------:R-:W-:-:S02]  /*1a90*/  IMAD.MOV.U32 R25, RZ, RZ, 0x2 ;  /* 0x00000002ff197424 */ /* 0x000fc400078e00ff */
[----:B------:R-:W-:Y:S02]  /*1aa0*/  IMAD.MOV.U32 R24, RZ, RZ, 0x181f ;  /* 0x0000181fff187424 */ /* 0x000fe400078e00ff */
[----:B------:R-:W-:Y:S02]  /*1ab0*/  IMAD.MOV.U32 R23, RZ, RZ, -0x1 ;  /* 0xffffffffff177424 */ /* 0x000fe400078e00ff */
[----:B0-23--:R-:W-:Y:S05]  /*1ac0*/  CALL.REL.NOINC `($__internal_30_$__cuda_sm70_shflsync_bfly_p) ;  /* 0x000006d000007944 */ /* 0x00dfea0003c00000 */
[----:B------:R-:W-:Y:S01]  /*1ad0*/  FSEL R19, R19, R18, P1 ;  /* 0x0000001213137208 */ /* 0x000fe20000800000 */
[----:B-1----:R-:W-:Y:S01]  /*1ae0*/  IMAD.MOV.U32 R17, RZ, RZ, R24 ;  /* 0x000000ffff117224 */ /* 0x002fe200078e0018 */
[----:B------:R-:W-:Y:S01]  /*1af0*/  MOV R14, 0x1b50 ;  /* 0x00001b50000e7802 */ /* 0x000fe20000000f00 */
[----:B0-----:R-:W-:Y:S02]  /*1b00*/  IMAD.MOV.U32 R25, RZ, RZ, 0x2 ;  /* 0x00000002ff197424 */ /* 0x001fe400078e00ff */
[----:B------:R-:W-:Y:S02]  /*1b10*/  IMAD.MOV.U32 R24, RZ, RZ, 0x181f ;  /* 0x0000181fff187424 */ /* 0x000fe400078e00ff */
[----:B------:R-:W-:Y:S02]  /*1b20*/  IMAD.MOV.U32 R23, RZ, RZ, -0x1 ;  /* 0xffffffffff177424 */ /* 0x000fe400078e00ff */
[----:B------:R-:W-:-:S02]  /*1b30*/  IMAD.MOV.U32 R26, RZ, RZ, R19 ;  /* 0x000000ffff1a7224 */ /* 0x000fc400078e0013 */
[----:B------:R-:W-:Y:S05]  /*1b40*/  CALL.REL.NOINC `($__internal_30_$__cuda_sm70_shflsync_bfly_p) ;  /* 0x0000065000007944 */ /* 0x000fea0003c00000 */
[----:B------:R-:W-:Y:S01]  /*1b50*/  SEL R12, R12, R13, P1 ;  /* 0x0000000d0c0c7207 */ /* 0x000fe20000800000 */
[----:B-1----:R-:W-:Y:S01]  /*1b60*/  IMAD.MOV.U32 R18, RZ, RZ, R24 ;  /* 0x000000ffff127224 */ /* 0x002fe200078e0018 */
[----:B------:R-:W-:Y:S01]  /*1b70*/  MOV R14, 0x1bd0 ;  /* 0x00001bd0000e7802 */ /* 0x000fe20000000f00 */
[----:B0-----:R-:W-:-:S02]  /*1b80*/  IMAD.MOV.U32 R25, RZ, RZ, 0x2 ;  /* 0x00000002ff197424 */ /* 0x001fc400078e00ff */
[----:B------:R-:W-:Y:S02]  /*1b90*/  IMAD.MOV.U32 R24, RZ, RZ, 0x181f ;  /* 0x0000181fff187424 */ /* 0x000fe400078e00ff */
[----:B------:R-:W-:Y:S02]  /*1ba0*/  IMAD.MOV.U32 R23, RZ, RZ, -0x1 ;  /* 0xffffffffff177424 */ /* 0x000fe400078e00ff */
[----:B------:R-:W-:Y:S02]  /*1bb0*/  IMAD.MOV.U32 R26, RZ, RZ, R12 ;  /* 0x000000ffff1a7224 */ /* 0x000fe400078e000c */
[----:B------:R-:W-:Y:S05]  /*1bc0*/  CALL.REL.NOINC `($__internal_30_$__cuda_sm70_shflsync_bfly_p) ;  /* 0x000005d000007944 */ /* 0x000fea0003c00000 */
[----:B-1----:R-:W-:Y:S01]  /*1bd0*/  IMAD.MOV.U32 R13, RZ, RZ, R24 ;  /* 0x000000ffff0d7224 */ /* 0x002fe200078e0018 */
[----:B0-----:R-:W-:Y:S05]  /*1be0*/  BRA `(.L_x_1576) ;  /* 0xffffee8000007947 */ /* 0x001fea000383ffff */
.L_x_1553:
[----:B------:R-:W-:Y:S01]  /*1bf0*/  IMAD.MOV.U32 R26, RZ, RZ, R16 ;  /* 0x000000ffff1a7224 */ /* 0x000fe200078e0010 */
[----:B------:R-:W-:Y:S01]  /*1c00*/  MOV R14, 0x1c50 ;  /* 0x00001c50000e7802 */ /* 0x000fe20000000f00 */
[----:B------:R-:W-:Y:S02]  /*1c10*/  IMAD.MOV.U32 R25, RZ, RZ, 0x1 ;  /* 0x00000001ff197424 */ /* 0x000fe400078e00ff */
[----:B------:R-:W-:Y:S02]  /*1c20*/  IMAD.MOV.U32 R24, RZ, RZ, 0x181f ;  /* 0x0000181fff187424 */ /* 0x000fe400078e00ff */
[----:B------:R-:W-:-:S02]  /*1c30*/  IMAD.MOV.U32 R23, RZ, RZ, -0x1 ;  /* 0xffffffffff177424 */ /* 0x000fc400078e00ff */
[----:B--2---:R-:W-:Y:S05]  /*1c40*/  CALL.REL.NOINC `($__internal_30_$__cuda_sm70_shflsync_bfly_p) ;  /* 0x0000055000007944 */ /* 0x004fea0003c00000 */
[----:B-1----:R-:W-:Y:S01]  /*1c50*/  IMAD.MOV.U32 R17, RZ, RZ, R24 ;  /* 0x000000ffff117224 */ /* 0x002fe200078e0018 */
[----:B0-----:R-:W-:Y:S05]  /*1c60*/  BRA `(.L_x_1577) ;  /* 0xffffee6000007947 */ /* 0x001fea000383ffff */
.L_x_1554:
[----:B------:R-:W-:Y:S01]  /*1c70*/  IMAD.MOV.U32 R26, RZ, RZ, R18 ;  /* 0x000000ffff1a7224 */ /* 0x000fe200078e0012 */
[----:B------:R-:W-:Y:S01]  /*1c80*/  MOV R14, 0x1cd0 ;  /* 0x00001cd0000e7802 */ /* 0x000fe20000000f00 */
[----:B------:R-:W-:-:S02]  /*1c90*/  IMAD.MOV.U32 R25, RZ, RZ, 0x1 ;  /* 0x00000001ff197424 */ /* 0x000fc400078e00ff */
[----:B------:R-:W-:Y:S02]  /*1ca0*/  IMAD.MOV.U32 R24, RZ, RZ, 0x181f ;  /* 0x0000181fff187424 */ /* 0x000fe400078e00ff */
[----:B------:R-:W-:Y:S02]  /*1cb0*/  IMAD.MOV.U32 R23, RZ, RZ, -0x1 ;  /* 0xffffffffff177424 */ /* 0x000fe400078e00ff */
[----:B01----:R-:W-:Y:S05]  /*1cc0*/  CALL.REL.NOINC `($__internal_30_$__cuda_sm70_shflsync_bfly_p) ;  /* 0x000004d000007944 */ /* 0x003fea0003c00000 */
[----:B0-----:R-:W-:Y:S01]  /*1cd0*/  SEL R26, R13, R12, P0 ;  /* 0x0000000c0d1a7207 */ /* 0x001fe20000000000 */
[----:B-1----:R-:W-:Y:S01]  /*1ce0*/  IMAD.MOV.U32 R13, RZ, RZ, R24 ;  /* 0x000000ffff0d7224 */ /* 0x002fe200078e0018 */
[----:B------:R-:W-:Y:S01]  /*1cf0*/  MOV R14, 0x1d40 ;  /* 0x00001d40000e7802 */ /* 0x000fe20000000f00 */
[----:B------:R-:W-:Y:S02]  /*1d00*/  IMAD.MOV.U32 R25, RZ, RZ, 0x1 ;  /* 0x00000001ff197424 */ /* 0x000fe400078e00ff */
[----:B------:R-:W-:Y:S02]  /*1d10*/  IMAD.MOV.U32 R24, RZ, RZ, 0x181f ;  /* 0x0000181fff187424 */ /* 0x000fe400078e00ff */
[----:B------:R-:W-:Y:S02]  /*1d20*/  IMAD.MOV.U32 R23, RZ, RZ, -0x1 ;  /* 0xffffffffff177424 */ /* 0x000fe400078e00ff */
[----:B------:R-:W-:Y:S05]  /*1d30*/  CALL.REL.NOINC `($__internal_30_$__cuda_sm70_shflsync_bfly_p) ;  /* 0x0000046000007944 */ /* 0x000fea0003c00000 */
[----:B01----:R-:W-:Y:S05]  /*1d40*/  BRA `(.L_x_1578) ;  /* 0xffffedd000007947 */ /* 0x003fea000383ffff */
.L_x_1561:
[----:B------:R-:W-:Y:S01]  /*1d50*/  IMAD.MOV.U32 R26, RZ, RZ, R12 ;  /* 0x000000ffff1a7224 */ /* 0x000fe200078e000c */
[----:B------:R-:W-:Y:S01]  /*1d60*/  MOV R14, 0x1db0 ;  /* 0x00001db0000e7802 */ /* 0x000fe20000000f00 */
[----:B------:R-:W-:-:S02]  /*1d70*/  IMAD.MOV.U32 R25, RZ, RZ, 0x4 ;  /* 0x00000004ff197424 */ /* 0x000fc400078e00ff */
[----:B------:R-:W-:Y:S02]  /*1d80*/  IMAD.MOV.U32 R24, RZ, RZ, 0x181f ;  /* 0x0000181fff187424 */ /* 0x000fe400078e00ff */
[----:B------:R-:W-:Y:S02]  /*1d90*/  IMAD.MOV.U32 R23, RZ, RZ, -0x1 ;  /* 0xffffffffff177424 */ /* 0x000fe400078e00ff */
[----:B------:R-:W-:Y:S05]  /*1da0*/  CALL.REL.NOINC `($__internal_30_$__cuda_sm70_shflsync_bfly_p) ;  /* 0x000003f000007944 */ /* 0x000fea0003c00000 */
[----:B-1----:R-:W-:Y:S01]  /*1db0*/  IMAD.MOV.U32 R17, RZ, RZ, R24 ;  /* 0x000000ffff117224 */ /* 0x002fe200078e0018 */
[----:B0-----:R-:W-:Y:S05]  /*1dc0*/  BRA `(.L_x_1579) ;  /* 0xfffff29000007947 */ /* 0x001fea000383ffff */
.L_x_1562:
[----:B------:R-:W-:Y:S01]  /*1dd0*/  IMAD.MOV.U32 R26, RZ, RZ, R13 ;  /* 0x000000ffff1a7224 */ /* 0x000fe200078e000d */
[----:B------:R-:W-:Y:S01]  /*1de0*/  MOV R14, 0x1e30 ;  /* 0x00001e30000e7802 */ /* 0x000fe20000000f00 */
[----:B------:R-:W-:Y:S02]  /*1df0*/  IMAD.MOV.U32 R25, RZ, RZ, 0x4 ;  /* 0x00000004ff197424 */ /* 0x000fe400078e00ff */
[----:B------:R-:W-:Y:S02]  /*1e00*/  IMAD.MOV.U32 R24, RZ, RZ, 0x181f ;  /* 0x0000181fff187424 */ /* 0x000fe400078e00ff */
[----:B------:R-:W-:Y:S02]  /*1e10*/  IMAD.MOV.U32 R23, RZ, RZ, -0x1 ;  /* 0xffffffffff177424 */ /* 0x000fe400078e00ff */
[----:B01----:R-:W-:Y:S05]  /*1e20*/  CALL.REL.NOINC `($__internal_30_$__cuda_sm70_shflsync_bfly_p) ;  /* 0x0000037000007944 */ /* 0x003fea0003c00000 */
[----:B-1----:R-:W-:Y:S01]  /*1e30*/  IMAD.MOV.U32 R18, RZ, RZ, R24 ;  /* 0x000000ffff127224 */ /* 0x002fe200078e0018 */
[----:B------:R-:W-:Y:S01]  /*1e40*/  MOV R14, 0x1ea0 ;  /* 0x00001ea0000e7802 */ /* 0x000fe20000000f00 */
[----:B0-----:R-:W-:-:S02]  /*1e50*/  IMAD.MOV.U32 R26, RZ, RZ, R19 ;  /* 0x000000ffff1a7224 */ /* 0x001fc400078e0013 */
[----:B------:R-:W-:Y:S02]  /*1e60*/  IMAD.MOV.U32 R25, RZ, RZ, 0x4 ;  /* 0x00000004ff197424 */ /* 0x000fe400078e00ff */
[----:B------:R-:W-:Y:S02]  /*1e70*/  IMAD.MOV.U32 R24, RZ, RZ, 0x181f ;  /* 0x0000181fff187424 */ /* 0x000fe400078e00ff */
[----:B------:R-:W-:Y:S02]  /*1e80*/  IMAD.MOV.U32 R23, RZ, RZ, -0x1 ;  /* 0xffffffffff177424 */ /* 0x000fe400078e00ff */
[----:B------:R-:W-:Y:S05]  /*1e90*/  CALL.REL.NOINC `($__internal_30_$__cuda_sm70_shflsync_bfly_p) ;  /* 0x0000030000007944 */ /* 0x000fea0003c00000 */
[----:B-1----:R-:W-:Y:S01]  /*1ea0*/  IMAD.MOV.U32 R16, RZ, RZ, R24 ;  /* 0x000000ffff107224 */ /* 0x002fe200078e0018 */
[----:B0-----:R-:W-:Y:S05]  /*1eb0*/  BRA `(.L_x_1580) ;  /* 0xfffff1d000007947 */ /* 0x001fea000383ffff */
.L_x_1563:
[----:B------:R-:W-:Y:S01]  /*1ec0*/  IMAD.MOV.U32 R26, RZ, RZ, R12 ;  /* 0x000000ffff1a7224 */ /* 0x000fe200078e000c */
[----:B------:R-:W-:Y:S01]  /*1ed0*/  MOV R14, 0x1f20 ;  /* 0x00001f20000e7802 */ /* 0x000fe20000000f00 */
[----:B------:R-:W-:Y:S02]  /*1ee0*/  IMAD.MOV.U32 R25, RZ, RZ, 0x2 ;  /* 0x00000002ff197424 */ /* 0x000fe400078e00ff */
[----:B------:R-:W-:Y:S02]  /*1ef0*/  IMAD.MOV.U32 R24, RZ, RZ, 0x181f ;  /* 0x0000181fff187424 */ /* 0x000fe400078e00ff */
[----:B------:R-:W-:-:S02]  /*1f00*/  IMAD.MOV.U32 R23, RZ, RZ, -0x1 ;  /* 0xffffffffff177424 */ /* 0x000fc400078e00ff */
[----:B--23--:R-:W-:Y:S05]  /*1f10*/  CALL.REL.NOINC `($__internal_30_$__cuda_sm70_shflsync_bfly_p) ;  /* 0x0000028000007944 */ /* 0x00cfea0003c00000 */
[----:B------:R-:W-:Y:S01]  /*1f20*/  FSEL R13, R18, R13, P1 ;  /* 0x0000000d120d7208 */ /* 0x000fe20000800000 */
[----:B-1----:R-:W-:Y:S01]  /*1f30*/  IMAD.MOV.U32 R17, RZ, RZ, R24 ;  /* 0x000000ffff117224 */ /* 0x002fe200078e0018 */
[----:B------:R-:W-:Y:S01]  /*1f40*/  MOV R14, 0x1fa0 ;  /* 0x00001fa0000e7802 */ /* 0x000fe20000000f00 */
[----:B0-----:R-:W-:-:S02]  /*1f50*/  IMAD.MOV.U32 R25, RZ, RZ, 0x2 ;  /* 0x00000002ff197424 */ /* 0x001fc400078e00ff */
[----:B------:R-:W-:Y:S02]  /*1f60*/  IMAD.MOV.U32 R24, RZ, RZ, 0x181f ;  /* 0x0000181fff187424 */ /* 0x000fe400078e00ff */
[----:B------:R-:W-:Y:S02]  /*1f70*/  IMAD.MOV.U32 R23, RZ, RZ, -0x1 ;  /* 0xffffffffff177424 */ /* 0x000fe400078e00ff */
[----:B------:R-:W-:Y:S02]  /*1f80*/  IMAD.MOV.U32 R26, RZ, RZ, R13 ;  /* 0x000000ffff1a7224 */ /* 0x000fe400078e000d */
[----:B------:R-:W-:Y:S05]  /*1f90*/  CALL.REL.NOINC `($__internal_30_$__cuda_sm70_shflsync_bfly_p) ;  /* 0x0000020000007944 */ /* 0x000fea0003c00000 */
[----:B------:R-:W-:Y:S01]  /*1fa0*/  SEL R19, R16, R19, P1 ;  /* 0x0000001310137207 */ /* 0x000fe20000800000 */
[----:B-1----:R-:W-:Y:S01]  /*1fb0*/  IMAD.MOV.U32 R18, RZ, RZ, R24 ;  /* 0x000000ffff127224 */ /* 0x002fe200078e0018 */
[----:B------:R-:W-:Y:S01]  /*1fc0*/  MOV R14, 0x2020 ;  /* 0x00002020000e7802 */ /* 0x000fe20000000f00 */
[----:B0-----:R-:W-:Y:S02]  /*1fd0*/  IMAD.MOV.U32 R25, RZ, RZ, 0x2 ;  /* 0x00000002ff197424 */ /* 0x001fe400078e00ff */
[----:B------:R-:W-:Y:S02]  /*1fe0*/  IMAD.MOV.U32 R24, RZ, RZ, 0x181f ;  /* 0x0000181fff187424 */ /* 0x000fe400078e00ff */
[----:B------:R-:W-:-:S02]  /*1ff0*/  IMAD.MOV.U32 R23, RZ, RZ, -0x1 ;  /* 0xffffffffff177424 */ /* 0x000fc400078e00ff */
[----:B------:R-:W-:Y:S02]  /*2000*/  IMAD.MOV.U32 R26, RZ, RZ, R19 ;  /* 0x000000ffff1a7224 */ /* 0x000fe400078e0013 */
[----:B------:R-:W-:Y:S05]  /*2010*/  CALL.REL.NOINC `($__internal_30_$__cuda_sm70_shflsync_bfly_p) ;  /* 0x0000018000007944 */ /* 0x000fea0003c00000 */
[----:B-1----:R-:W-:Y:S01]  /*2020*/  IMAD.MOV.U32 R16, RZ, RZ, R24 ;  /* 0x000000ffff107224 */ /* 0x002fe200078e0018 */
[----:B0-----:R-:W-:Y:S05]  /*2030*/  BRA `(.L_x_1581) ;  /* 0xfffff11000007947 */ /* 0x001fea000383ffff */
.L_x_1564:
[----:B------:R-:W-:Y:S01]  /*2040*/  IMAD.MOV.U32 R26, RZ, RZ, R12 ;  /* 0x000000ffff1a7224 */ /* 0x000fe200078e000c */
[----:B------:R-:W-:Y:S01]  /*2050*/  MOV R14, 0x20a0 ;  /* 0x000020a0000e7802 */ /* 0x000fe20000000f00 */
[----:B------:R-:W-:Y:S02]  /*2060*/  IMAD.MOV.U32 R25, RZ, RZ, 0x1 ;  /* 0x00000001ff197424 */ /* 0x000fe400078e00ff */
[----:B------:R-:W-:Y:S02]  /*2070*/  IMAD.MOV.U32 R24, RZ, RZ, 0x181f ;  /* 0x0000181fff187424 */ /* 0x000fe400078e00ff */
[----:B------:R-:W-:Y:S02]  /*2080*/  IMAD.MOV.U32 R23, RZ, RZ, -0x1 ;  /* 0xffffffffff177424 */ /* 0x000fe400078e00ff */
[----:B--2---:R-:W-:Y:S05]  /*2090*/  CALL.REL.NOINC `($__internal_30_$__cuda_sm70_shflsync_bfly_p) ;  /* 0x0000010000007944 */ /* 0x004fea0003c00000 */
[----:B-1----:R-:W-:Y:S01]  /*20a0*/  IMAD.MOV.U32 R17, RZ, RZ, R24 ;  /* 0x000000ffff117224 */ /* 0x002fe200078e0018 */
[----:B0-----:R-:W-:Y:S05]  /*20b0*/  BRA `(.L_x_1582) ;  /* 0xfffff0f000007947 */ /* 0x001fea000383ffff */
.L_x_1565:
[----:B------:R-:W-:Y:S01]  /*20c0*/  IMAD.MOV.U32 R26, RZ, RZ, R18 ;  /* 0x000000ffff1a7224 */ /* 0x000fe200078e0012 */
[----:B------:R-:W-:Y:S01]  /*20d0*/  MOV R14, 0x2120 ;  /* 0x00002120000e7802 */ /* 0x000fe20000000f00 */
[----:B------:R-:W-:-:S02]  /*20e0*/  IMAD.MOV.U32 R25, RZ, RZ, 0x1 ;  /* 0x00000001ff197424 */ /* 0x000fc400078e00ff */
[----:B------:R-:W-:Y:S02]  /*20f0*/  IMAD.MOV.U32 R24, RZ, RZ, 0x181f ;  /* 0x0000181fff187424 */ /* 0x000fe400078e00ff */
[----:B------:R-:W-:Y:S02]  /*2100*/  IMAD.MOV.U32 R23, RZ, RZ, -0x1 ;  /* 0xffffffffff177424 */ /* 0x000fe400078e00ff */
[----:B01----:R-:W-:Y:S05]  /*2110*/  CALL.REL.NOINC `($__internal_30_$__cuda_sm70_shflsync_bfly_p) ;  /* 0x0000008000007944 */ /* 0x003fea0003c00000 */
[----:B-1----:R-:W-:Y:S01]  /*2120*/  IMAD.MOV.U32 R13, RZ, RZ, R24 ;  /* 0x000000ffff0d7224 */ /* 0x002fe200078e0018 */
[----:B0-----:R-:W-:Y:S01]  /*2130*/  SEL R26, R16, R19, P0 ;  /* 0x00000013101a7207 */ /* 0x001fe20000000000 */
[----:B------:R-:W-:Y:S01]  /*2140*/  IMAD.MOV.U32 R25, RZ, RZ, 0x1 ;  /* 0x00000001ff197424 */ /* 0x000fe200078e00ff */
[----:B------:R-:W-:Y:S01]  /*2150*/  MOV R14, 0x2190 ;  /* 0x00002190000e7802 */ /* 0x000fe20000000f00 */
[----:B------:R-:W-:Y:S02]  /*2160*/  IMAD.MOV.U32 R24, RZ, RZ, 0x181f ;  /* 0x0000181fff187424 */ /* 0x000fe400078e00ff */
[----:B------:R-:W-:Y:S02]  /*2170*/  IMAD.MOV.U32 R23, RZ, RZ, -0x1 ;  /* 0xffffffffff177424 */ /* 0x000fe400078e00ff */
[----:B------:R-:W-:Y:S05]  /*2180*/  CALL.REL.NOINC `($__internal_30_$__cuda_sm70_shflsync_bfly_p) ;  /* 0x0000001000007944 */ /* 0x000fea0003c00000 */
[----:B01----:R-:W-:Y:S05]  /*2190*/  BRA `(.L_x_1583) ;  /* 0xfffff06000007947 */ /* 0x003fea000383ffff */
        .weak           $__internal_30_$__cuda_sm70_shflsync_bfly_p
        .type           $__internal_30_$__cuda_sm70_shflsync_bfly_p,@function
        .size           $__internal_30_$__cuda_sm70_shflsync_bfly_p,(.L_x_10974 - $__internal_30_$__cuda_sm70_shflsync_bfly_p)
$__internal_30_$__cuda_sm70_shflsync_bfly_p:
[----:B------:R-:W-:Y:S01]  /*21a0*/  IMAD.MOV.U32 R15, RZ, RZ, 0x0 ;  /* 0x00000000ff0f7424 */ /* 0x000fe200078e00ff */
[----:B------:R-:W-:Y:S04]  /*21b0*/  WARPSYNC R23 ;  /* 0x0000001700007348 */ /* 0x000fe80003800000 */
[----:B------:R0:W1:Y:S01]  /*21c0*/  SHFL.BFLY PT, R24, R26, R25, R24 ;  /* 0x0c0000191a187389 */ /* 0x00006200000e0018 */
[----:B------:R-:W-:Y:S05]  /*21d0*/  RET.REL.NODEC R14 `(_ZN4vllm3moe10topkGatingILi8ELi64ELi4ELi16ELi32Ei13__nv_bfloat16LNS0_11ScoringFuncE1EEEvPKT5_PKbPfiPT4_PiiiibPKf) ;  /* 0xffffde200e007950 */ /* 0x000fea0003c3ffff */
.L_x_1584:
        /* <DEDUP_REMOVED lines=10> */
.L_x_10974:


//--------------------- .text._ZN4vllm3moe10topkGatingILi8ELi32ELi4ELi16ELi32Ei13__nv_bfloat16LNS0_11ScoringFuncE1EEEvPKT5_PKbPfiPT4_PiiiibPKf --------------------------
	.section	.text._ZN4vllm3moe10topkGatingILi8ELi32ELi4ELi16ELi32Ei13__nv_bfloat16LNS0_11ScoringFuncE1EEEvPKT5_PKbPfiPT4_PiiiibPKf,"ax",@progbits
	.sectioninfo	@"SHI_REGISTERS=30"
	.align	128
        .global         _ZN4vllm3moe10topkGatingILi8ELi32ELi4ELi16ELi32Ei13__nv_bfloat16LNS0_11ScoringFuncE1EEEvPKT5_PKbPfiPT4_PiiiibPKf
        .type           _ZN4vllm3moe10topkGatingILi8ELi32ELi4ELi16ELi32Ei13__nv_bfloat16LNS0_11ScoringFuncE1EEEvPKT5_PKbPfiPT4_PiiiibPKf,@function
        .size           _ZN4vllm3moe10topkGatingILi8ELi32ELi4ELi16ELi32Ei13__nv_bfloat16LNS0_11ScoringFuncE1EEEvPKT5_PKbPfiPT4_PiiiibPKf,(.L_x_10975 - _ZN4vllm3moe10topkGatingILi8ELi32ELi4ELi16ELi32Ei13__nv_bfloat16LNS0_11ScoringFuncE1EEEvPKT5_PKbPfiPT4_PiiiibPKf)
        .other          _ZN4vllm3moe10topkGatingILi8ELi32ELi4ELi16ELi32Ei13__nv_bfloat16LNS0_11ScoringFuncE1EEEvPKT5_PKbPfiPT4_PiiiibPKf,@"STO_CUDA_ENTRY STV_DEFAULT"
_ZN4vllm3moe10topkGatingILi8ELi32ELi4ELi16ELi32Ei13__nv_bfloat16LNS0_11ScoringFuncE1EEEvPKT5_PKbPfiPT4_PiiiibPKf:
.text._ZN4vllm3moe10topkGatingILi8ELi32ELi4ELi16ELi32Ei13__nv_bfloat16LNS0_11ScoringFuncE1EEEvPKT5_PKbPfiPT4_PiiiibPKf:
        /* <DEDUP_REMOVED lines=108> */
.L_x_1585:
[----:B------:R0:W-:Y:S04]  /*06c0*/  STL.128 [R1], R4 ;  /* 0x0000000401007387 */ /* 0x0001e80000100c00 */
[----:B------:R0:W-:Y:S02]  /*06d0*/  STL.128 [R1+0x10], R8 ;  /* 0x0000100801007387 */ /* 0x0001e40000100c00 */
.L_x_1586:
        /* <DEDUP_REMOVED lines=9> */
.L_x_1597:
        /* <DEDUP_REMOVED lines=33> */
.L_x_1609:
[----:B------:R-:W-:Y:S05]  /*0980*/  BRA.DIV ~URZ, `(.L_x_1590) ;  /* 0x00000e727f007947 */ /* 0x000fea000b800000 */
[----:B------:R2:W3:Y:S04]  /*0990*/  SHFL.BFLY PT, R13, R16, 0x2, 0x1c1f ;  /* 0x0c5c1f00100d7f89 */ /* 0x0004e800000e0000 */
[----:B------:R2:W4:Y:S02]  /*09a0*/  SHFL.BFLY PT, R12, R17, 0x2, 0x1c1f ;  /* 0x0c5c1f00110c7f89 */ /* 0x00052400000e0000 */
.L_x_1610:
        /* <DEDUP_REMOVED lines=12> */
.L_x_1611:
        /* <DEDUP_REMOVED lines=26> */
.L_x_1593:
[----:B------:R-:W-:Y:S05]  /*0c10*/  BSYNC B1 ;  /* 0x0000000000017941 */ /* 0x000fea0003800000 */
.L_x_1592:
        /* <DEDUP_REMOVED lines=20> */
.L_x_1596:
[----:B------:R-:W-:Y:S05]  /*0d60*/  BSYNC B1 ;  /* 0x0000000000017941 */ /* 0x000fea0003800000 */
.L_x_1595:
[----:B0-----:R-:W-:Y:S05]  /*0d70*/  BRA `(.L_x_1597) ;  /* 0xfffff9f000007947 */ /* 0x001fea000383ffff */
.L_x_1588:
[----:B------:R-:W-:Y:S02]  /*0d80*/  IMAD.MOV.U32 R22, RZ, RZ, RZ ;  /* 0x000000ffff167224 */ /* 0x000fe400078e00ff */
.L_x_1605:
        /* <DEDUP_REMOVED lines=33> */
.L_x_1612:
[----:B------:R-:W-:Y:S05]  /*0fa0*/  BRA.DIV ~URZ, `(.L_x_1599) ;  /* 0x00000b227f007947 */ /* 0x000fea000b800000 */
[----:B------:R2:W3:Y:S04]  /*0fb0*/  SHFL.BFLY PT, R13, R16, 0x2, 0x1c1f ;  /* 0x0c5c1f00100d7f89 */ /* 0x0004e800000e0000 */
[----:B------:R2:W4:Y:S02]  /*0fc0*/  SHFL.BFLY PT, R12, R17, 0x2, 0x1c1f ;  /* 0x0c5c1f00110c7f89 */ /* 0x00052400000e0000 */
.L_x_1613:
        /* <DEDUP_REMOVED lines=12> */
.L_x_1614:
        /* <DEDUP_REMOVED lines=25> */
.L_x_1602:
[----:B------:R-:W-:Y:S05]  /*1220*/  BSYNC B1 ;  /* 0x0000000000017941 */ /* 0x000fea0003800000 */
.L_x_1601:
        /* <DEDUP_REMOVED lines=20> */
.L_x_1604:
[----:B------:R-:W-:Y:S05]  /*1370*/  BSYNC B1 ;  /* 0x0000000000017941 */ /* 0x000fea0003800000 */
.L_x_1603:
[----:B0-----:R-:W-:Y:S05]  /*1380*/  BRA `(.L_x_1605) ;  /* 0xfffffa0000007947 */ /* 0x001fea000383ffff */
.L_x_1594:
[----:B------:R-:W-:Y:S05]  /*1390*/  BSYNC B0 ;  /* 0x0000000000007941 */ /* 0x000fea0003800000 */
.L_x_1587:
        /* <DEDUP_REMOVED lines=19> */
.L_x_1607:
        /* <DEDUP_REMOVED lines=20> */
.L_x_1606:
        /* <DEDUP_REMOVED lines=12> */
.L_x_1608:
        /* <DEDUP_REMOVED lines=11> */
.L_x_1589:
[----:B------:R-:W-:Y:S01]  /*1780*/  IMAD.MOV.U32 R26, RZ, RZ, R18 ;  /* 0x000000ffff1a7224 */ /* 0x000fe200078e0012 */
[----:B------:R-:W-:Y:S01]  /*1790*/  MOV R14, 0x17e0 ;  /* 0x000017e0000e7802 */ /* 0x000fe20000000f00 */
[----:B------:R-:W-:Y:S02]  /*17a0*/  IMAD.MOV.U32 R25, RZ, RZ, 0x2 ;  /* 0x00000002ff197424 */ /* 0x000fe400078e00ff */
[----:B------:R-:W-:Y:S02]  /*17b0*/  IMAD.MOV.U32 R24, RZ, RZ, 0x1c1f ;  /* 0x00001c1fff187424 */ /* 0x000fe400078e00ff */
[----:B------:R-:W-:Y:S02]  /*17c0*/  IMAD.MOV.U32 R23, RZ, RZ, -0x1 ;  /* 0xffffffffff177424 */ /* 0x000fe400078e00ff */
[----:B------:R-:W-:Y:S05]  /*17d0*/  CALL.REL.NOINC `($__internal_31_$__cuda_sm70_shflsync_bfly_p) ;  /* 0x0000054000007944 */ /* 0x000fea0003c00000 */
[----:B-1----:R-:W-:Y:S01]  /*17e0*/  IMAD.MOV.U32 R19, RZ, RZ, R24 ;  /* 0x000000ffff137224 */ /* 0x002fe200078e0018 */
[----:B0-----:R-:W-:Y:S05]  /*17f0*/  BRA `(.L_x_1609) ;  /* 0xfffff18000007947 */ /* 0x001fea000383ffff */
.L_x_1590:
[----:B------:R-:W-:Y:S01]  /*1800*/  IMAD.MOV.U32 R26, RZ, RZ, R16 ;  /* 0x000000ffff1a7224 */ /* 0x000fe200078e0010 */
[----:B------:R-:W-:Y:S01]  /*1810*/  MOV R14, 0x1860 ;  /* 0x00001860000e7802 */ /* 0x000fe20000000f00 */
[----:B------:R-:W-:Y:S02]  /*1820*/  IMAD.MOV.U32 R25, RZ, RZ, 0x2 ;  /* 0x00000002ff197424 */ /* 0x000fe400078e00ff */
[----:B------:R-:W-:-:S02]  /*1830*/  IMAD.MOV.U32 R24, RZ, RZ, 0x1c1f ;  /* 0x00001c1fff187424 */ /* 0x000fc400078e00ff */
[----:B------:R-:W-:Y:S02]  /*1840*/  IMAD.MOV.U32 R23, RZ, RZ, -0x1 ;  /* 0xffffffffff177424 */ /* 0x000fe400078e00ff */
[----:B01----:R-:W-:Y:S05]  /*1850*/  CALL.REL.NOINC `($__internal_31_$__cuda_sm70_shflsync_bfly_p) ;  /* 0x000004c000007944 */ /* 0x003fea0003c00000 */
[----:B-1----:R-:W-:Y:S01]  /*1860*/  IMAD.MOV.U32 R13, RZ, RZ, R24 ;  /* 0x000000ffff0d7224 */ /* 0x002fe200078e0018 */
[----:B------:R-:W-:Y:S01]  /*1870*/  MOV R14, 0x18d0 ;  /* 0x000018d0000e7802 */ /* 0x000fe20000000f00 */
[----:B0-----:R-:W-:Y:S02]  /*1880*/  IMAD.MOV.U32 R26, RZ, RZ, R17 ;  /* 0x000000ffff1a7224 */ /* 0x001fe400078e0011 */
[----:B------:R-:W-:Y:S02]  /*1890*/  IMAD.MOV.U32 R25, RZ, RZ, 0x2 ;  /* 0x00000002ff197424 */ /* 0x000fe400078e00ff */
[----:B------:R-:W-:Y:S02]  /*18a0*/  IMAD.MOV.U32 R24, RZ, RZ, 0x1c1f ;  /* 0x00001c1fff187424 */ /* 0x000fe400078e00ff */
[----:B------:R-:W-:Y:S02]  /*18b0*/  IMAD.MOV.U32 R23, RZ, RZ, -0x1 ;  /* 0xffffffffff177424 */ /* 0x000fe400078e00ff */
[----:B------:R-:W-:Y:S05]  /*18c0*/  CALL.REL.NOINC `($__internal_31_$__cuda_sm70_shflsync_bfly_p) ;  /* 0x0000045000007944 */ /* 0x000fea0003c00000 */
[----:B-1----:R-:W-:Y:S01]  /*18d0*/  IMAD.MOV.U32 R12, RZ, RZ, R24 ;  /* 0x000000ffff0c7224 */ /* 0x002fe200078e0018 */
[----:B0-----:R-:W-:Y:S05]  /*18e0*/  BRA `(.L_x_1610) ;  /* 0xfffff0c000007947 */ /* 0x001fea000383ffff */
.L_x_1591:
[----:B------:R-:W-:Y:S01]  /*18f0*/  IMAD.MOV.U32 R26, RZ, RZ, R18 ;  /* 0x000000ffff1a7224 */ /* 0x000fe200078e0012 */
[----:B------:R-:W-:Y:S01]  /*1900*/  MOV R14, 0x1950 ;  /* 0x00001950000e7802 */ /* 0x000fe20000000f00 */
[----:B------:R-:W-:-:S02]  /*1910*/  IMAD.MOV.U32 R25, RZ, RZ, 0x1 ;  /* 0x00000001ff197424 */ /* 0x000fc400078e00ff */
[----:B------:R-:W-:Y:S02]  /*1920*/  IMAD.MOV.U32 R24, RZ, RZ, 0x1c1f ;  /* 0x00001c1fff187424 */ /* 0x000fe400078e00ff */
[----:B------:R-:W-:Y:S02]  /*1930*/  IMAD.MOV.U32 R23, RZ, RZ, -0x1 ;  /* 0xffffffffff177424 */ /* 0x000fe400078e00ff */
[----:B--23--:R-:W-:Y:S05]  /*1940*/  CALL.REL.NOINC `($__internal_31_$__cuda_sm70_shflsync_bfly_p) ;  /* 0x000003d000007944 */ /* 0x00cfea0003c00000 */
[----:B------:R-:W-:Y:S01]  /*1950*/  FSEL R16, R13, R16, P1 ;  /* 0x000000100d107208 */ /* 0x000fe20000800000 */
[----:B-1----:R-:W-:Y:S01]  /*1960*/  IMAD.MOV.U32 R13, RZ, RZ, R24 ;  /* 0x000000ffff0d7224 */ /* 0x002fe200078e0018 */
[----:B------:R-:W-:Y:S01]  /*1970*/  MOV R14, 0x19d0 ;  /* 0x000019d0000e7802 */ /* 0x000fe20000000f00 */
[----:B0-----:R-:W-:Y:S02]  /*1980*/  IMAD.MOV.U32 R25, RZ, RZ, 0x1 ;  /* 0x00000001ff197424 */ /* 0x001fe400078e00ff */
[----:B------:R-:W-:Y:S02]  /*1990*/  IMAD.MOV.U32 R24, RZ, RZ, 0x1c1f ;  /* 0x00001c1fff187424 */ /* 0x000fe400078e00ff */
[----:B------:R-:W-:Y:S02]  /*19a0*/  IMAD.MOV.U32 R23, RZ, RZ, -0x1 ;  /* 0xffffffffff177424 */ /* 0x000fe400078e00ff */
[----:B------:R-:W-:-:S02]  /*19b0*/  IMAD.MOV.U32 R26, RZ, RZ, R16 ;  /* 0x000000ffff1a7224 */ /* 0x000fc400078e0010 */
[----:B------:R-:W-:Y:S05]  /*19c0*/  CALL.REL.NOINC `($__internal_31_$__cuda_sm70_shflsync_bfly_p) ;  /* 0x0000035000007944 */ /* 0x000fea0003c00000 */
[----:B0-----:R-:W-:Y:S01]  /*19d0*/  SEL R26, R12, R17, P1 ;  /* 0x000000110c1a7207 */ /* 0x001fe20000800000 */
[----:B-1----:R-:W-:Y:S01]  /*19e0*/  IMAD.MOV.U32 R17, RZ, RZ, R24 ;  /* 0x000000ffff117224 */ /* 0x002fe200078e0018 */
[----:B------:R-:W-:Y:S01]  /*19f0*/  MOV R14, 0x1a40 ;  /* 0x00001a40000e7802 */ /* 0x000fe20000000f00 */
[----:B------:R-:W-:-:S02]  /*1a00*/  IMAD.MOV.U32 R25, RZ, RZ, 0x1 ;  /* 0x00000001ff197424 */ /* 0x000fc400078e00ff */
[----:B------:R-:W-:Y:S02]  /*1a10*/  IMAD.MOV.U32 R24, RZ, RZ, 0x1c1f ;  /* 0x00001c1fff187424 */ /* 0x000fe400078e00ff */
[----:B------:R-:W-:Y:S02]  /*1a20*/  IMAD.MOV.U32 R23, RZ, RZ, -0x1 ;  /* 0xffffffffff177424 */ /* 0x000fe400078e00ff */
[----:B------:R-:W-:Y:S05]  /*1a30*/  CALL.REL.NOINC `($__internal_31_$__cuda_sm70_shflsync_bfly_p) ;  /* 0x000002e000007944 */ /* 0x000fea0003c00000 */
[----:B01----:R-:W-:Y:S05]  /*1a40*/  BRA `(.L_x_1611) ;  /* 0xfffff02000007947 */ /* 0x003fea000383ffff */
.L_x_1598:
        /* <DEDUP_REMOVED lines=8> */
.L_x_1599:
[----:B------:R-:W-:Y:S01]  /*1ad0*/  IMAD.MOV.U32 R26, RZ, RZ, R16 ;  /* 0x000000ffff1a7224 */ /* 0x000fe200078e0010 */
[----:B------:R-:W-:Y:S01]  /*1ae0*/  MOV R14, 0x1b30 ;  /* 0x00001b30000e7802 */ /* 0x000fe20000000f00 */
[----:B------:R-:W-:-:S02]  /*1af0*/  IMAD.MOV.U32 R25, RZ, RZ, 0x2 ;  /* 0x00000002ff197424 */ /* 0x000fc400078e00ff */
[----:B------:R-:W-:Y:S02]  /*1b00*/  IMAD.MOV.U32 R24, RZ, RZ, 0x1c1f ;  /* 0x00001c1fff187424 */ /* 0x000fe400078e00ff */
[----:B------:R-:W-:Y:S02]  /*1b10*/  IMAD.MOV.U32 R23, RZ, RZ, -0x1 ;  /* 0xffffffffff177424 */ /* 0x000fe400078e00ff */
[----:B01----:R-:W-:Y:S05]  /*1b20*/  CALL.REL.NOINC `($__internal_31_$__cuda_sm70_shflsync_bfly_p) ;  /* 0x000001f000007944 */ /* 0x003fea0003c00000 */
[----:B-1----:R-:W-:Y:S01]  /*1b30*/  IMAD.MOV.U32 R13, RZ, RZ, R24 ;  /* 0x000000ffff0d7224 */ /* 0x002fe200078e0018 */
[----:B------:R-:W-:Y:S01]  /*1b40*/  MOV R14, 0x1ba0 ;  /* 0x00001ba0000e7802 */ /* 0x000fe20000000f00 */
[----:B0-----:R-:W-:Y:S02]  /*1b50*/  IMAD.MOV.U32 R26, RZ, RZ, R17 ;  /* 0x000000ffff1a7224 */ /* 0x001fe400078e0011 */
[----:B------:R-:W-:Y:S02]  /*1b60*/  IMAD.MOV.U32 R25, RZ, RZ, 0x2 ;  /* 0x00000002ff197424 */ /* 0x000fe400078e00ff */
[----:B------:R-:W-:Y:S02]  /*1b70*/  IMAD.MOV.U32 R24, RZ, RZ, 0x1c1f ;  /* 0x00001c1fff187424 */ /* 0x000fe400078e00ff */
[----:B------:R-:W-:-:S02]  /*1b80*/  IMAD.MOV.U32 R23, RZ, RZ, -0x1 ;  /* 0xffffffffff177424 */ /* 0x000fc400078e00ff */
[----:B------:R-:W-:Y:S05]  /*1b90*/  CALL.REL.NOINC `($__internal_31_$__cuda_sm70_shflsync_bfly_p) ;  /* 0x0000018000007944 */ /* 0x000fea0003c00000 */
[----:B-1----:R-:W-:Y:S01]  /*1ba0*/  IMAD.MOV.U32 R12, RZ, RZ, R24 ;  /* 0x000000ffff0c7224 */ /* 0x002fe200078e0018 */
[----:B0-----:R-:W-:Y:S05]  /*1bb0*/  BRA `(.L_x_1613) ;  /* 0xfffff41000007947 */ /* 0x001fea000383ffff */
.L_x_1600:
        /* <DEDUP_REMOVED lines=22> */
        .weak           $__internal_31_$__cuda_sm70_shflsync_bfly_p
        .type           $__internal_31_$__cuda_sm70_shflsync_bfly_p,@function
        .size           $__internal_31_$__cuda_sm70_shflsync_bfly_p,(.L_x_10975 - $__internal_31_$__cuda_sm70_shflsync_bfly_p)
$__internal_31_$__cuda_sm70_shflsync_bfly_p:
[----:B------:R-:W-:Y:S01]  /*1d20*/  IMAD.MOV.U32 R15, RZ, RZ, 0x0 ;  /* 0x00000000ff0f7424 */ /* 0x000fe200078e00ff */
[----:B------:R-:W-:Y:S04]  /*1d30*/  WARPSYNC R23 ;  /* 0x0000001700007348 */ /* 0x000fe80003800000 */
[----:B------:R0:W1:Y:S01]  /*1d40*/  SHFL.BFLY PT, R24, R26, R25, R24 ;  /* 0x0c0000191a187389 */ /* 0x00006200000e0018 */
[----:B------:R-:W-:Y:S05]  /*1d50*/  RET.REL.NODEC R14 `(_ZN4vllm3moe10topkGatingILi8ELi32ELi4ELi16ELi32Ei13__nv_bfloat16LNS0_11ScoringFuncE1EEEvPKT5_PKbPfiPT4_PiiiibPKf) ;  /* 0xffffe2a00e007950 */ /* 0x000fea0003c3ffff */
.L_x_1615:
        /* <DEDUP_REMOVED lines=10> */
.L_x_10975:


//--------------------- .text._ZN4vllm3moe10topkGatingILi8ELi16ELi4ELi16ELi32Ei13__nv_bfloat16LNS0_11ScoringFuncE1EEEvPKT5_PKbPfiPT4_PiiiibPKf --------------------------
	.section	.text._ZN4vllm3moe10topkGatingILi8ELi16ELi4ELi16ELi32Ei13__nv_bfloat16LNS0_11ScoringFuncE1EEEvPKT5_PKbPfiPT4_PiiiibPKf,"ax",@progbits
	.sectioninfo	@"SHI_REGISTERS=32"
	.align	128
        .global         _ZN4vllm3moe10topkGatingILi8ELi16ELi4ELi16ELi32Ei13__nv_bfloat16LNS0_11ScoringFuncE1EEEvPKT5_PKbPfiPT4_PiiiibPKf
        .type           _ZN4vllm3moe10topkGatingILi8ELi16ELi4ELi16ELi32Ei13__nv_bfloat16LNS0_11ScoringFuncE1EEEvPKT5_PKbPfiPT4_PiiiibPKf,@function
        .size           _ZN4vllm3moe10topkGatingILi8ELi16ELi4ELi16ELi32Ei13__nv_bfloat16LNS0_11ScoringFuncE1EEEvPKT5_PKbPfiPT4_PiiiibPKf,(.L_x_10976 - _ZN4vllm3moe10topkGatingILi8ELi16ELi4ELi16ELi32Ei13__nv_bfloat16LNS0_11ScoringFuncE1EEEvPKT5_PKbPfiPT4_PiiiibPKf)
        .other          _ZN4vllm3moe10topkGatingILi8ELi16ELi4ELi16ELi32Ei13__nv_bfloat16LNS0_11ScoringFuncE1EEEvPKT5_PKbPfiPT4_PiiiibPKf,@"STO_CUDA_ENTRY STV_DEFAULT"
_ZN4vllm3moe10topkGatingILi8ELi16ELi4ELi16ELi32Ei13__nv_bfloat16LNS0_11ScoringFuncE1EEEvPKT5_PKbPfiPT4_PiiiibPKf:
.text._ZN4vllm3moe10topkGatingILi8ELi16ELi4ELi16ELi32Ei13__nv_bfloat16LNS0_11ScoringFuncE1EEEvPKT5_PKbPfiPT4_PiiiibPKf:
        /* <DEDUP_REMOVED lines=108> */
.L_x_1616:
[----:B------:R0:W-:Y:S04]  /*06c0*/  STL.128 [R1], R4 ;  /* 0x0000000401007387 */ /* 0x0001e80000100c00 */
[----:B------:R0:W-:Y:S02]  /*06d0*/  STL.128 [R1+0x10], R8 ;  /* 0x0000100801007387 */ /* 0x0001e40000100c00 */
.L_x_1617:
        /* <DEDUP_REMOVED lines=9> */
.L_x_1627:
        /* <DEDUP_REMOVED lines=33> */
.L_x_1638:
[----:B------:R-:W-:Y:S05]  /*0980*/  BRA.DIV ~URZ, `(.L_x_1621) ;  /* 0x00000d227f007947 */ /* 0x000fea000b800000 */
[----:B------:R2:W3:Y:S04]  /*0990*/  SHFL.BFLY PT, R19, R12, 0x1, 0x1e1f ;  /* 0x0c3e1f000c137f89 */ /* 0x0004e800000e0000 */
[----:B------:R2:W4:Y:S02]  /*09a0*/  SHFL.BFLY PT, R16, R13, 0x1, 0x1e1f ;  /* 0x0c3e1f000d107f89 */ /* 0x00052400000e0000 */
.L_x_1639:
        /* <DEDUP_REMOVED lines=28> */
.L_x_1623:
[----:B------:R-:W-:Y:S05]  /*0b70*/  BSYNC B1 ;  /* 0x0000000000017941 */ /* 0x000fea0003800000 */
.L_x_1622:
        /* <DEDUP_REMOVED lines=19> */
.L_x_1626:
[----:B------:R-:W-:Y:S05]  /*0cb0*/  BSYNC B1 ;  /* 0x0000000000017941 */ /* 0x000fea0003800000 */
.L_x_1625:
[----:B0-----:R-:W-:Y:S05]  /*0cc0*/  BRA `(.L_x_1627) ;  /* 0xfffffaa000007947 */ /* 0x001fea000383ffff */
.L_x_1619:
[----:B------:R-:W-:Y:S02]  /*0cd0*/  IMAD.MOV.U32 R22, RZ, RZ, RZ ;  /* 0x000000ffff167224 */ /* 0x000fe400078e00ff */
.L_x_1634:
        /* <DEDUP_REMOVED lines=33> */
.L_x_1640:
[----:B------:R-:W-:Y:S05]  /*0ef0*/  BRA.DIV ~URZ, `(.L_x_1629) ;  /* 0x000009227f007947 */ /* 0x000fea000b800000 */
[----:B------:R2:W3:Y:S04]  /*0f00*/  SHFL.BFLY PT, R19, R12, 0x1, 0x1e1f ;  /* 0x0c3e1f000c137f89 */ /* 0x0004e800000e0000 */
[----:B------:R2:W4:Y:S02]  /*0f10*/  SHFL.BFLY PT, R16, R13, 0x1, 0x1e1f ;  /* 0x0c3e1f000d107f89 */ /* 0x00052400000e0000 */
.L_x_1641:
        /* <DEDUP_REMOVED lines=27> */
.L_x_1631:
[----:B------:R-:W-:Y:S05]  /*10d0*/  BSYNC B1 ;  /* 0x0000000000017941 */ /* 0x000fea0003800000 */
.L_x_1630:
        /* <DEDUP_REMOVED lines=19> */
.L_x_1633:
[----:B------:R-:W-:Y:S05]  /*1210*/  BSYNC B1 ;  /* 0x0000000000017941 */ /* 0x000fea0003800000 */
.L_x_1632:
[----:B0-----:R-:W-:Y:S05]  /*1220*/  BRA `(.L_x_1634) ;  /* 0xfffffab000007947 */ /* 0x001fea000383ffff */
.L_x_1624:
[----:B------:R-:W-:Y:S05]  /*1230*/  BSYNC B0 ;  /* 0x0000000000007941 */ /* 0x000fea0003800000 */
.L_x_1618:
        /* <DEDUP_REMOVED lines=20> */
.L_x_1636:
        /* <DEDUP_REMOVED lines=20> */
.L_x_1635:
        /* <DEDUP_REMOVED lines=12> */
.L_x_1637:
        /* <DEDUP_REMOVED lines=11> */
.L_x_1620:
[----:B------:R-:W-:Y:S01]  /*1630*/  IMAD.MOV.U32 R25, RZ, RZ, R15 ;  /* 0x000000ffff197224 */ /* 0x000fe200078e000f */
[----:B------:R-:W-:Y:S01]  /*1640*/  MOV R16, 0x1690 ;  /* 0x0000169000107802 */ /* 0x000fe20000000f00 */
[----:B------:R-:W-:Y:S02]  /*1650*/  IMAD.MOV.U32 R24, RZ, RZ, 0x1 ;  /* 0x00000001ff187424 */ /* 0x000fe400078e00ff */
[----:B------:R-:W-:Y:S02]  /*1660*/  IMAD.MOV.U32 R23, RZ, RZ, 0x1e1f ;  /* 0x00001e1fff177424 */ /* 0x000fe400078e00ff */
[----:B------:R-:W-:Y:S02]  /*1670*/  IMAD.MOV.U32 R18, RZ, RZ, -0x1 ;  /* 0xffffffffff127424 */ /* 0x000fe400078e00ff */
[----:B------:R-:W-:Y:S05]  /*1680*/  CALL.REL.NOINC `($__internal_32_$__cuda_sm70_shflsync_bfly_p) ;  /* 0x0000028000007944 */ /* 0x000fea0003c00000 */
[----:B-1----:R-:W-:Y:S01]  /*1690*/  IMAD.MOV.U32 R14, RZ, RZ, R23 ;  /* 0x000000ffff0e7224 */ /* 0x002fe200078e0017 */
[----:B0-----:R-:W-:Y:S05]  /*16a0*/  BRA `(.L_x_1638) ;  /* 0xfffff2d000007947 */ /* 0x001fea000383ffff */
.L_x_1621:
[----:B------:R-:W-:Y:S01]  /*16b0*/  IMAD.MOV.U32 R25, RZ, RZ, R12 ;  /* 0x000000ffff197224 */ /* 0x000fe200078e000c */
[----:B------:R-:W-:Y:S01]  /*16c0*/  MOV R16, 0x1710 ;  /* 0x0000171000107802 */ /* 0x000fe20000000f00 */
[----:B------:R-:W-:Y:S02]  /*16d0*/  IMAD.MOV.U32 R24, RZ, RZ, 0x1 ;  /* 0x00000001ff187424 */ /* 0x000fe400078e00ff */
[----:B------:R-:W-:-:S02]  /*16e0*/  IMAD.MOV.U32 R23, RZ, RZ, 0x1e1f ;  /* 0x00001e1fff177424 */ /* 0x000fc400078e00ff */
[----:B------:R-:W-:Y:S02]  /*16f0*/  IMAD.MOV.U32 R18, RZ, RZ, -0x1 ;  /* 0xffffffffff127424 */ /* 0x000fe400078e00ff */
[----:B01----:R-:W-:Y:S05]  /*1700*/  CALL.REL.NOINC `($__internal_32_$__cuda_sm70_shflsync_bfly_p) ;  /* 0x0000020000007944 */ /* 0x003fea0003c00000 */
[----:B-1----:R-:W-:Y:S01]  /*1710*/  IMAD.MOV.U32 R19, RZ, RZ, R23 ;  /* 0x000000ffff137224 */ /* 0x002fe200078e0017 */
[----:B------:R-:W-:Y:S01]  /*1720*/  MOV R16, 0x1780 ;  /* 0x0000178000107802 */ /* 0x000fe20000000f00 */
[----:B0-----:R-:W-:Y:S02]  /*1730*/  IMAD.MOV.U32 R25, RZ, RZ, R13 ;  /* 0x000000ffff197224 */ /* 0x001fe400078e000d */
[----:B------:R-:W-:Y:S02]  /*1740*/  IMAD.MOV.U32 R24, RZ, RZ, 0x1 ;  /* 0x00000001ff187424 */ /* 0x000fe400078e00ff */
[----:B------:R-:W-:Y:S02]  /*1750*/  IMAD.MOV.U32 R23, RZ, RZ, 0x1e1f ;  /* 0x00001e1fff177424 */ /* 0x000fe400078e00ff */
[----:B------:R-:W-:Y:S02]  /*1760*/  IMAD.MOV.U32 R18, RZ, RZ, -0x1 ;  /* 0xffffffffff127424 */ /* 0x000fe400078e00ff */
[----:B------:R-:W-:Y:S05]  /*1770*/  CALL.REL.NOINC `($__internal_32_$__cuda_sm70_shflsync_bfly_p) ;  /* 0x0000019000007944 */ /* 0x000fea0003c00000 */
[----:B-1----:R-:W-:Y:S01]  /*1780*/  IMAD.MOV.U32 R16, RZ, RZ, R23 ;  /* 0x000000ffff107224 */ /* 0x002fe200078e0017 */
[----:B0-----:R-:W-:Y:S05]  /*1790*/  BRA `(.L_x_1639) ;  /* 0xfffff21000007947 */ /* 0x001fea000383ffff */
.L_x_1628:
[----:B------:R-:W-:Y:S01]  /*17a0*/  IMAD.MOV.U32 R25, RZ, RZ, R15 ;  /* 0x000000ffff197224 */ /* 0x000fe200078e000f */
[----:B------:R-:W-:Y:S01]  /*17b0*/  MOV R16, 0x1800 ;  /* 0x0000180000107802 */ /* 0x000fe20000000f00 */
[----:B------:R-:W-:-:S02]  /*17c0*/  IMAD.MOV.U32 R24, RZ, RZ, 0x1 ;  /* 0x00000001ff187424 */ /* 0x000fc400078e00ff */
[----:B------:R-:W-:Y:S02]  /*17d0*/  IMAD.MOV.U32 R23, RZ, RZ, 0x1e1f ;  /* 0x00001e1fff177424 */ /* 0x000fe400078e00ff */
[----:B------:R-:W-:Y:S02]  /*17e0*/  IMAD.MOV.U32 R18, RZ, RZ, -0x1 ;  /* 0xffffffffff127424 */ /* 0x000fe400078e00ff */
[----:B------:R-:W-:Y:S05]  /*17f0*/  CALL.REL.NOINC `($__internal_32_$__cuda_sm70_shflsync_bfly_p) ;  /* 0x0000011000007944 */ /* 0x000fea0003c00000 */
[----:B-1----:R-:W-:Y:S01]  /*1800*/  IMAD.MOV.U32 R14, RZ, RZ, R23 ;  /* 0x000000ffff0e7224 */ /* 0x002fe200078e0017 */
[----:B0-----:R-:W-:Y:S05]  /*1810*/  BRA `(.L_x_1640) ;  /* 0xfffff6d000007947 */ /* 0x001fea000383ffff */
.L_x_1629:
[----:B------:R-:W-:Y:S01]  /*1820*/  IMAD.MOV.U32 R25, RZ, RZ, R12 ;  /* 0x000000ffff197224 */ /* 0x000fe200078e000c */
[----:B------:R-:W-:Y:S01]  /*1830*/  MOV R16, 0x1880 ;  /* 0x0000188000107802 */ /* 0x000fe20000000f00 */
[----:B------:R-:W-:Y:S02]  /*1840*/  IMAD.MOV.U32 R24, RZ, RZ, 0x1 ;  /* 0x00000001ff187424 */ /* 0x000fe400078e00ff */
[----:B------:R-:W-:Y:S02]  /*1850*/  IMAD.MOV.U32 R23, RZ, RZ, 0x1e1f ;  /* 0x00001e1fff177424 */ /* 0x000fe400078e00ff */
[----:B------:R-:W-:Y:S02]  /*1860*/  IMAD.MOV.U32 R18, RZ, RZ, -0x1 ;  /* 0xffffffffff127424 */ /* 0x000fe400078e00ff */
[----:B01----:R-:W-:Y:S05]  /*1870*/  CALL.REL.NOINC `($__internal_32_$__cuda_sm70_shflsync_bfly_p) ;  /* 0x0000009000007944 */ /* 0x003fea0003c00000 */
[----:B-1----:R-:W-:Y:S01]  /*1880*/  IMAD.MOV.U32 R19, RZ, RZ, R23 ;  /* 0x000000ffff137224 */ /* 0x002fe200078e0017 */
[----:B------:R-:W-:Y:S01]  /*1890*/  MOV R16, 0x18f0 ;  /* 0x000018f000107802 */ /* 0x000fe20000000f00 */
[----:B0-----:R-:W-:-:S02]  /*18a0*/  IMAD.MOV.U32 R25, RZ, RZ, R13 ;  /* 0x000000ffff197224 */ /* 0x001fc400078e000d */
[----:B------:R-:W-:Y:S02]  /*18b0*/  IMAD.MOV.U32 R24, RZ, RZ, 0x1 ;  /* 0x00000001ff187424 */ /* 0x000fe400078e00ff */
[----:B------:R-:W-:Y:S02]  /*18c0*/  IMAD.MOV.U32 R23, RZ, RZ, 0x1e1f ;  /* 0x00001e1fff177424 */ /* 0x000fe400078e00ff */
[----:B------:R-:W-:Y:S02]  /*18d0*/  IMAD.MOV.U32 R18, RZ, RZ, -0x1 ;  /* 0xffffffffff127424 */ /* 0x000fe400078e00ff */
[----:B------:R-:W-:Y:S05]  /*18e0*/  CALL.REL.NOINC `($__internal_32_$__cuda_sm70_shflsync_bfly_p) ;  /* 0x0000002000007944 */ /* 0x000fea0003c00000 */
[----:B-1----:R-:W-:Y:S01]  /*18f0*/  IMAD.MOV.U32 R16, RZ, RZ, R23 ;  /* 0x000000ffff107224 */ /* 0x002fe200078e0017 */
[----:B0-----:R-:W-:Y:S05]  /*1900*/  BRA `(.L_x_1641) ;  /* 0xfffff61000007947 */ /* 0x001fea000383ffff */
        .weak           $__internal_32_$__cuda_sm70_shflsync_bfly_p
        .type           $__internal_32_$__cuda_sm70_shflsync_bfly_p,@function
        .size           $__internal_32_$__cuda_sm70_shflsync_bfly_p,(.L_x_10976 - $__internal_32_$__cuda_sm70_shflsync_bfly_p)
$__internal_32_$__cuda_sm70_shflsync_bfly_p:
[----:B------:R-:W-:Y:S01]  /*1910*/  IMAD.MOV.U32 R17, RZ, RZ, 0x0 ;  /* 0x00000000ff117424 */ /* 0x000fe200078e00ff */
[----:B------:R-:W-:Y:S04]  /*1920*/  WARPSYNC R18 ;  /* 0x0000001200007348 */ /* 0x000fe80003800000 */
[----:B------:R0:W1:Y:S01]  /*1930*/  SHFL.BFLY PT, R23, R25, R24, R23 ;  /* 0x0c00001819177389 */ /* 0x00006200000e0017 */
[----:B------:R-:W-:Y:S05]  /*1940*/  RET.REL.NODEC R16 `(_ZN4vllm3moe10topkGatingILi8ELi16ELi4ELi16ELi32Ei13__nv_bfloat16LNS0_11ScoringFuncE1EEEvPKT5_PKbPfiPT4_PiiiibPKf) ;  /* 0xffffe6b010007950 */ /* 0x000fea0003c3ffff */
.L_x_1642:
        /* <DEDUP_REMOVED lines=11> */
.L_x_10976:


//--------------------- .text._ZN4vllm3moe10topkGatingILi8ELi8ELi4ELi16ELi32Ei13__nv_bfloat16LNS0_11ScoringFuncE1EEEvPKT5_PKbPfiPT4_PiiiibPKf --------------------------
	.section	.text._ZN4vllm3moe10topkGatingILi8ELi8ELi4ELi16ELi32Ei13__nv_bfloat16LNS0_11ScoringFuncE1EEEvPKT5_PKbPfiPT4_PiiiibPKf,"ax",@progbits
	.sectioninfo	@"SHI_REGISTERS=40"
	.align	128
        .global         _ZN4vllm3moe10topkGatingILi8ELi8ELi4ELi16ELi32Ei13__nv_bfloat16LNS0_11ScoringFuncE1EEEvPKT5_PKbPfiPT4_PiiiibPKf
        .type           _ZN4vllm3moe10topkGatingILi8ELi8ELi4ELi16ELi32Ei13__nv_bfloat16LNS0_11ScoringFuncE1EEEvPKT5_PKbPfiPT4_PiiiibPKf,@function
        .size           _ZN4vllm3moe10topkGatingILi8ELi8ELi4ELi16ELi32Ei13__nv_bfloat16LNS0_11ScoringFuncE1EEEvPKT5_PKbPfiPT4_PiiiibPKf,(.L_x_11184 - _ZN4vllm3moe10topkGatingILi8ELi8ELi4ELi16ELi32Ei13__nv_bfloat16LNS0_11ScoringFuncE1EEEvPKT5_PKbPfiPT4_PiiiibPKf)
        .other          _ZN4vllm3moe10topkGatingILi8ELi8ELi4ELi16ELi32Ei13__nv_bfloat16LNS0_11ScoringFuncE1EEEvPKT5_PKbPfiPT4_PiiiibPKf,@"STO_CUDA_ENTRY STV_DEFAULT"
_ZN4vllm3moe10topkGatingILi8ELi8ELi4ELi16ELi32Ei13__nv_bfloat16LNS0_11ScoringFuncE1EEEvPKT5_PKbPfiPT4_PiiiibPKf:
.text._ZN4vllm3moe10topkGatingILi8ELi8ELi4ELi16ELi32Ei13__nv_bfloat16LNS0_11ScoringFuncE1EEEvPKT5_PKbPfiPT4_PiiiibPKf:
        /* <DEDUP_REMOVED lines=123> */
.L_x_1648:
        /* <DEDUP_REMOVED lines=42> */
.L_x_1646:
        /* <DEDUP_REMOVED lines=81> */
.L_x_1647:
[----:B------:R-:W-:Y:S05]  /*0f60*/  @P0 BRA `(.L_x_1648) ;  /* 0xfffff84000000947 */ /* 0x000fea000383ffff */
.L_x_1645:
        /* <DEDUP_REMOVED lines=48> */
.L_x_1644:
[----:B------:R-:W-:Y:S01]  /*1270*/  ISETP.NE.AND P0, PT, R2, c[0x0][0x190], PT ;  /* 0x0000640002007a0c */ /* 0x000fe20003f05270 */
[----:B------:R-:W-:-:S12]  /*1280*/  IMAD.MOV.U32 R27, RZ, RZ, RZ ;  /* 0x000000ffff1b7224 */ /* 0x000fd800078e00ff */
[----:B------:R-:W-:Y:S05]  /*1290*/  @!P0 BRA `(.L_x_1649) ;  /* 0x000007d000008947 */ /* 0x000fea0003800000 */
[----:B------:R-:W-:Y:S01]  /*12a0*/  PRMT R24, R22, 0x9910, RZ ;  /* 0x0000991016187816 */ /* 0x000fe200000000ff */
[----:B------:R-:W-:Y:S01]  /*12b0*/  IMAD.MOV.U32 R27, RZ, RZ, RZ ;  /* 0x000000ffff1b7224 */ /* 0x000fe200078e00ff */
[----:B------:R-:W-:Y:S02]  /*12c0*/  IADD3 R26, -R26, c[0x0][0x190], RZ ;  /* 0x000064001a1a7a10 */ /* 0x000fe40007ffe1ff */
.L_x_1652:
        /* <DEDUP_REMOVED lines=42> */
.L_x_1650:
        /* <DEDUP_REMOVED lines=79> */
.L_x_1651:
[----:B------:R-:W-:Y:S05]  /*1a60*/  @P0 BRA `(.L_x_1652) ;  /* 0xfffff86000000947 */ /* 0x000fea000383ffff */
.L_x_1649:
        /* <DEDUP_REMOVED lines=48> */
.L_x_1643:
        /* <DEDUP_REMOVED lines=22> */
.L_x_1656:
        /* <DEDUP_REMOVED lines=64> */
.L_x_1655:
        /* <DEDUP_REMOVED lines=36> */
.L_x_1657:
[----:B------:R-:W-:-:S13]  /*2510*/  ISETP.NE.OR P0, PT, R4, RZ, P0 ;  /* 0x000000ff0400720c */ /* 0x000fda0000705670 */
[----:B------:R-:W-:Y:S05]  /*2520*/  @!P0 BRA `(.L_x_1653) ;  /* 0x0000014000008947 */ /* 0x000fea0003800000 */
.L_x_1654:
[----:B--2---:R1:W2:Y:S02]  /*2530*/  MUFU.RCP R15, R24 ;  /* 0x00000018000f7308 */ /* 0x0042a40000001000 */
.L_x_1658:
        /* <DEDUP_REMOVED lines=19> */
.L_x_1653:
        /* <DEDUP_REMOVED lines=8> */
.L_x_1659:
        /* <DEDUP_REMOVED lines=11> */
.L_x_1660:
        /* <DEDUP_REMOVED lines=14> */
.L_x_11184:


//--------------------- .text._ZN4vllm3moe10topkGatingILi4ELi4ELi4ELi8ELi32Ei13__nv_bfloat16LNS0_11ScoringFuncE1EEEvPKT5_PKbPfiPT4_PiiiibPKf --------------------------
	.section	.text._ZN4vllm3moe10topkGatingILi4ELi4ELi4ELi8ELi32Ei13__nv_bfloat16LNS0_11ScoringFuncE1EEEvPKT5_PKbPfiPT4_PiiiibPKf,"ax",@progbits
	.sectioninfo	@"SHI_REGISTERS=32"
	.align	128
        .global         _ZN4vllm3moe10topkGatingILi4ELi4ELi4ELi8ELi32Ei13__nv_bfloat16LNS0_11ScoringFuncE1EEEvPKT5_PKbPfiPT4_PiiiibPKf
        .type           _ZN4vllm3moe10topkGatingILi4ELi4ELi4ELi8ELi32Ei13__nv_bfloat16LNS0_11ScoringFuncE1EEEvPKT5_PKbPfiPT4_PiiiibPKf,@function
        .size           _ZN4vllm3moe10topkGatingILi4ELi4ELi4ELi8ELi32Ei13__nv_bfloat16LNS0_11ScoringFuncE1EEEvPKT5_PKbPfiPT4_PiiiibPKf,(.L_x_11185 - _ZN4vllm3moe10topkGatingILi4ELi4ELi4ELi8ELi32Ei13__nv_bfloat16LNS0_11ScoringFuncE1EEEvPKT5_PKbPfiPT4_PiiiibPKf)
        .other          _ZN4vllm3moe10topkGatingILi4ELi4ELi4ELi8ELi32Ei13__nv_bfloat16LNS0_11ScoringFuncE1EEEvPKT5_PKbPfiPT4_PiiiibPKf,@"STO_CUDA_ENTRY STV_DEFAULT"
_ZN4vllm3moe10topkGatingILi4ELi4ELi4ELi8ELi32Ei13__nv_bfloat16LNS0_11ScoringFuncE1EEEvPKT5_PKbPfiPT4_PiiiibPKf:
.text._ZN4vllm3moe10topkGatingILi4ELi4ELi4ELi8ELi32Ei13__nv_bfloat16LNS0_11ScoringFuncE1EEEvPKT5_PKbPfiPT4_PiiiibPKf:
        /* <DEDUP_REMOVED lines=86> */
.L_x_1668:
        /* <DEDUP_REMOVED lines=35> */
.L_x_1664:
        /* <DEDUP_REMOVED lines=34> */
.L_x_1665:
        /* <DEDUP_REMOVED lines=33> */
.L_x_1666:
        /* <DEDUP_REMOVED lines=37> */
.L_x_1667:
[----:B------:R-:W-:Y:S05]  /*0e10*/  @P5 BRA `(.L_x_1668) ;  /* 0xfffff74000005947 */ /* 0x000fea000383ffff */
.L_x_1663:
        /* <DEDUP_REMOVED lines=17> */
.L_x_1670:
        /* <DEDUP_REMOVED lines=42> */
.L_x_1669:
[----:B------:R-:W-:Y:S02]  /*11d0*/  IMAD.X R19, RZ, RZ, R19, P4 ;  /* 0x000000ffff137224 */ /* 0x000fe400020e0613 */
[----:B------:R-:W-:Y:S02]  /*11e0*/  IMAD.X R20, RZ, RZ, R20, P3 ;  /* 0x000000ffff147224 */ /* 0x000fe400018e0614 */
[----:B------:R-:W-:Y:S01]  /*11f0*/  IMAD.X R17, RZ, RZ, R17, P1 ;  /* 0x000000ffff117224 */ /* 0x000fe200008e0611 */
[----:B------:R-:W-:Y:S05]  /*1200*/  @!P0 BRA `(.L_x_1661) ;  /* 0x00000d0000008947 */ /* 0x000fea0003800000 */
[----:B------:R-:W-:Y:S02]  /*1210*/  IADD3 R21, R21, 0x1, RZ ;  /* 0x0000000115157810 */ /* 0x000fe40007ffe0ff */
[----:B0-----:R-:W-:Y:S01]  /*1220*/  IADD3 R11, R11, c[0x0][0x178], RZ ;  /* 0x00005e000b0b7a10 */ /* 0x001fe20007ffe0ff */
[----:B------:R-:W-:Y:S05]  /*1230*/  BRA `(.L_x_1670) ;  /* 0xfffffcf000007947 */ /* 0x000fea000383ffff */
.L_x_1662:
[----:B------:R-:W-:Y:S01]  /*1240*/  ISETP.GE.U32.AND P0, PT, R12, 0x3, PT ;  /* 0x000000030c00780c */ /* 0x000fe20003f06070 */
[----:B------:R-:W-:-:S12]  /*1250*/  IMAD.MOV.U32 R21, RZ, RZ, RZ ;  /* 0x000000ffff157224 */ /* 0x000fd800078e00ff */
[----:B------:R-:W-:Y:S05]  /*1260*/  @!P0 BRA `(.L_x_1671) ;  /* 0x000008c000008947 */ /* 0x000fea0003800000 */
[----:B------:R-:W-:Y:S01]  /*1270*/  PRMT R20, R9, 0x9910, RZ ;  /* 0x0000991009147816 */ /* 0x000fe200000000ff */
[----:B------:R-:W-:Y:S01]  /*1280*/  IMAD.MOV.U32 R21, RZ, RZ, RZ ;  /* 0x000000ffff157224 */ /* 0x000fe200078e00ff */
[----:B------:R-:W-:Y:S02]  /*1290*/  ULDC UR5, c[0x0][0x190] ;  /* 0x0000640000057ab9 */ /* 0x000fe40000000800 */
[----:B------:R-:W-:Y:S02]  /*12a0*/  UIADD3 UR5, -UR4, UR5, URZ ;  /* 0x0000000504057290 */ /* 0x000fe4000fffe13f */
.L_x_1676:
        /* <DEDUP_REMOVED lines=34> */
.L_x_1672:
        /* <DEDUP_REMOVED lines=33> */
.L_x_1673:
        /* <DEDUP_REMOVED lines=32> */
.L_x_1674:
        /* <DEDUP_REMOVED lines=36> */
.L_x_1675:
[----:B------:R-:W-:Y:S05]  /*1b20*/  @P5 BRA `(.L_x_1676) ;  /* 0xfffff78000005947 */ /* 0x000fea000383ffff */
.L_x_1671:
        /* <DEDUP_REMOVED lines=15> */
.L_x_1678:
        /* <DEDUP_REMOVED lines=41> */
.L_x_1677:
[----:B------:R-:W-:Y:S01]  /*1eb0*/  IADD3 R21, R21, 0x1, RZ ;  /* 0x0000000115157810 */ /* 0x000fe20007ffe0ff */
[----:B------:R-:W-:Y:S01]  /*1ec0*/  IMAD.X R20, RZ, RZ, R20, P4 ;  /* 0x000000ffff147224 */ /* 0x000fe200020e0614 */
[----:B0-----:R-:W-:Y:S01]  /*1ed0*/  IADD3 R11, R11, c[0x0][0x178], RZ ;  /* 0x00005e000b0b7a10 */ /* 0x001fe20007ffe0ff */
[----:B------:R-:W-:Y:S02]  /*1ee0*/  IMAD.X R15, RZ, RZ, R15, P3 ;  /* 0x000000ffff0f7224 */ /* 0x000fe400018e060f */
[----:B------:R-:W-:Y:S01]  /*1ef0*/  IMAD.X R17, RZ, RZ, R17, P1 ;  /* 0x000000ffff117224 */ /* 0x000fe200008e0611 */
[----:B------:R-:W-:Y:S05]  /*1f00*/  @P0 BRA `(.L_x_1678) ;  /* 0xfffffd1000000947 */ /* 0x000fea000383ffff */
.L_x_1661:
        /* <DEDUP_REMOVED lines=21> */
.L_x_1682:
        /* <DEDUP_REMOVED lines=64> */
.L_x_1681:
        /* <DEDUP_REMOVED lines=36> */
.L_x_1683:
[----:B------:R-:W-:-:S13]  /*26a0*/  ISETP.NE.OR P0, PT, R2, RZ, P0 ;  /* 0x000000ff0200720c */ /* 0x000fda0000705670 */
[----:B------:R-:W-:Y:S05]  /*26b0*/  @!P0 BRA `(.L_x_1679) ;  /* 0x0000014000008947 */ /* 0x000fea0003800000 */
.L_x_1680:
[----:B0-2---:R0:W2:Y:S02]  /*26c0*/  MUFU.RCP R15, R18 ;  /* 0x00000012000f7308 */ /* 0x0050a40000001000 */
.L_x_1684:
        /* <DEDUP_REMOVED lines=19> */
.L_x_1679:
        /* <DEDUP_REMOVED lines=8> */
.L_x_1685:
        /* <DEDUP_REMOVED lines=11> */
.L_x_1686:
        /* <DEDUP_REMOVED lines=13> */
.L_x_11185:


//--------------------- .text._ZN4vllm3moe10topkGatingILi2ELi2ELi4ELi4ELi32Ei13__nv_bfloat16LNS0_11ScoringFuncE1EEEvPKT5_PKbPfiPT4_PiiiibPKf --------------------------
	.section	.text._ZN4vllm3moe10topkGatingILi2ELi2ELi4ELi4ELi32Ei13__nv_bfloat16LNS0_11ScoringFuncE1EEEvPKT5_PKbPfiPT4_PiiiibPKf,"ax",@progbits
	.sectioninfo	@"SHI_REGISTERS=32"
	.align	128
        .global         _ZN4vllm3moe10topkGatingILi2ELi2ELi4ELi4ELi32Ei13__nv_bfloat16LNS0_11ScoringFuncE1EEEvPKT5_PKbPfiPT4_PiiiibPKf
        .type           _ZN4vllm3moe10topkGatingILi2ELi2ELi4ELi4ELi32Ei13__nv_bfloat16LNS0_11ScoringFuncE1EEEvPKT5_PKbPfiPT4_PiiiibPKf,@function
        .size           _ZN4vllm3moe10topkGatingILi2ELi2ELi4ELi4ELi32Ei13__nv_bfloat16LNS0_11ScoringFuncE1EEEvPKT5_PKbPfiPT4_PiiiibPKf,(.L_x_11186 - _ZN4vllm3moe10topkGatingILi2ELi2ELi4ELi4ELi32Ei13__nv_bfloat16LNS0_11ScoringFuncE1EEEvPKT5_PKbPfiPT4_PiiiibPKf)
        .other          _ZN4vllm3moe10topkGatingILi2ELi2ELi4ELi4ELi32Ei13__nv_bfloat16LNS0_11ScoringFuncE1EEEvPKT5_PKbPfiPT4_PiiiibPKf,@"STO_CUDA_ENTRY STV_DEFAULT"
_ZN4vllm3moe10topkGatingILi2ELi2ELi4ELi4ELi32Ei13__nv_bfloat16LNS0_11ScoringFuncE1EEEvPKT5_PKbPfiPT4_PiiiibPKf:
.text._ZN4vllm3moe10topkGatingILi2ELi2ELi4ELi4ELi32Ei13__nv_bfloat16LNS0_11ScoringFuncE1EEEvPKT5_PKbPfiPT4_PiiiibPKf:
        /* <DEDUP_REMOVED lines=77> */
.L_x_1690:
        /* <DEDUP_REMOVED lines=107> */
.L_x_1689:
        /* <DEDUP_REMOVED lines=16> */
.L_x_1691:
        /* <DEDUP_REMOVED lines=36> */
.L_x_1688:
        /* <DEDUP_REMOVED lines=21> */
.L_x_1693:
        /* <DEDUP_REMOVED lines=103> */
.L_x_1692:
        /* <DEDUP_REMOVED lines=18> */
.L_x_1694:
        /* <DEDUP_REMOVED lines=34> */
.L_x_1687:
        /* <DEDUP_REMOVED lines=25> */
.L_x_1698:
        /* <DEDUP_REMOVED lines=56> */
.L_x_1697:
        /* <DEDUP_REMOVED lines=34> */
.L_x_1699:
[----:B------:R-:W-:-:S13]  /*20f0*/  ISETP.NE.OR P0, PT, R6, RZ, P0 ;  /* 0x000000ff0600720c */ /* 0x000fda0000705670 */
[----:B------:R-:W-:Y:S05]  /*2100*/  @!P0 BRA `(.L_x_1695) ;  /* 0x0000015000008947 */ /* 0x000fea0003800000 */
.L_x_1696:
[----:B------:R1:W2:Y:S02]  /*2110*/  MUFU.RCP R19, R12 ;  /* 0x0000000c00137308 */ /* 0x0002a40000001000 */
.L_x_1700:
        /* <DEDUP_REMOVED lines=20> */
.L_x_1695:
        /* <DEDUP_REMOVED lines=9> */
.L_x_1701:
        /* <DEDUP_REMOVED lines=11> */
.L_x_1702:
        /* <DEDUP_REMOVED lines=14> */
.L_x_11186:


//--------------------- .text._ZN4vllm3moe10topkGatingILi1ELi1ELi4ELi2ELi32Ei13__nv_bfloat16LNS0_11ScoringFuncE1EEEvPKT5_PKbPfiPT4_PiiiibPKf --------------------------
	.section	.text._ZN4vllm3moe10topkGatingILi1ELi1ELi4ELi2ELi32Ei13__nv_bfloat16LNS0_11ScoringFuncE1EEEvPKT5_PKbPfiPT4_PiiiibPKf,"ax",@progbits
	.sectioninfo	@"SHI_REGISTERS=32"
	.align	128
        .global         _ZN4vllm3moe10topkGatingILi1ELi1ELi4ELi2ELi32Ei13__nv_bfloat16LNS0_11ScoringFuncE1EEEvPKT5_PKbPfiPT4_PiiiibPKf
        .type           _ZN4vllm3moe10topkGatingILi1ELi1ELi4ELi2ELi32Ei13__nv_bfloat16LNS0_11ScoringFuncE1EEEvPKT5_PKbPfiPT4_PiiiibPKf,@function
        .size           _ZN4vllm3moe10topkGatingILi1ELi1ELi4ELi2ELi32Ei13__nv_bfloat16LNS0_11ScoringFuncE1EEEvPKT5_PKbPfiPT4_PiiiibPKf,(.L_x_11187 - _ZN4vllm3moe10topkGatingILi1ELi1ELi4ELi2ELi32Ei13__nv_bfloat16LNS0_11ScoringFuncE1EEEvPKT5_PKbPfiPT4_PiiiibPKf)
        .other          _ZN4vllm3moe10topkGatingILi1ELi1ELi4ELi2ELi32Ei13__nv_bfloat16LNS0_11ScoringFuncE1EEEvPKT5_PKbPfiPT4_PiiiibPKf,@"STO_CUDA_ENTRY STV_DEFAULT"
_ZN4vllm3moe10topkGatingILi1ELi1ELi4ELi2ELi32Ei13__nv_bfloat16LNS0_11ScoringFuncE1EEEvPKT5_PKbPfiPT4_PiiiibPKf:
.text._ZN4vllm3moe10topkGatingILi1ELi1ELi4ELi2ELi32Ei13__nv_bfloat16LNS0_11ScoringFuncE1EEEvPKT5_PKbPfiPT4_PiiiibPKf:
        /* <DEDUP_REMOVED lines=65> */
.L_x_1706:
        /* <DEDUP_REMOVED lines=39> */
.L_x_1705:
        /* <DEDUP_REMOVED lines=24> */
.L_x_1707:
        /* <DEDUP_REMOVED lines=21> */
.L_x_1704:
        /* <DEDUP_REMOVED lines=19> */
.L_x_1709:
        /* <DEDUP_REMOVED lines=35> */
.L_x_1708:
        /* <DEDUP_REMOVED lines=16> */
.L_x_1710:
        /* <DEDUP_REMOVED lines=19> */
.L_x_1703:
        /* <DEDUP_REMOVED lines=24> */
.L_x_1714:
        /* <DEDUP_REMOVED lines=56> */
.L_x_1713:
        /* <DEDUP_REMOVED lines=34> */
.L_x_1715:
[----:B------:R-:W-:-:S13]  /*1600*/  ISETP.NE.OR P0, PT, R6, RZ, P0 ;  /* 0x000000ff0600720c */ /* 0x000fda0000705670 */
[----:B------:R-:W-:Y:S05]  /*1610*/  @!P0 BRA `(.L_x_1711) ;  /* 0x0000015000008947 */ /* 0x000fea0003800000 */
.L_x_1712:
[----:B------:R1:W2:Y:S02]  /*1620*/  MUFU.RCP R19, R11 ;  /* 0x0000000b00137308 */ /* 0x0002a40000001000 */
.L_x_1716:
        /* <DEDUP_REMOVED lines=20> */
.L_x_1711:
        /* <DEDUP_REMOVED lines=8> */
.L_x_1717:
        /* <DEDUP_REMOVED lines=11> */
.L_x_1718:
        /* <DEDUP_REMOVED lines=14> */
.L_x_11187:


//--------------------- .text._ZN4vllm3moe10topkGatingILi18ELi576ELi4ELi4ELi32El6__halfLNS0_11ScoringFuncE1EEEvPKT5_PKbPfiPT4_PiiiibPKf --------------------------
	.section	.text._ZN4vllm3moe10topkGatingILi18ELi576ELi4ELi4ELi32El6__halfLNS0_11ScoringFuncE1EEEvPKT5_PKbPfiPT4_PiiiibPKf,"ax",@progbits
	.sectioninfo	@"SHI_REGISTERS=40"
	.align	128
        .global         _ZN4vllm3moe10topkGatingILi18ELi576ELi4ELi4ELi32El6__halfLNS0_11ScoringFuncE1EEEvPKT5_PKbPfiPT4_PiiiibPKf
        .type           _ZN4vllm3moe10topkGatingILi18ELi576ELi4ELi4ELi32El6__halfLNS0_11ScoringFuncE1EEEvPKT5_PKbPfiPT4_PiiiibPKf,@function
        .size           _ZN4vllm3moe10topkGatingILi18ELi576ELi4ELi4ELi32El6__halfLNS0_11ScoringFuncE1EEEvPKT5_PKbPfiPT4_PiiiibPKf,(.L_x_10977 - _ZN4vllm3moe10topkGatingILi18ELi576ELi4ELi4ELi32El6__halfLNS0_11ScoringFuncE1EEEvPKT5_PKbPfiPT4_PiiiibPKf)
        .other          _ZN4vllm3moe10topkGatingILi18ELi576ELi4ELi4ELi32El6__halfLNS0_11ScoringFuncE1EEEvPKT5_PKbPfiPT4_PiiiibPKf,@"STO_CUDA_ENTRY STV_DEFAULT"
_ZN4vllm3moe10topkGatingILi18ELi576ELi4ELi4ELi32El6__halfLNS0_11ScoringFuncE1EEEvPKT5_PKbPfiPT4_PiiiibPKf:
.text._ZN4vllm3moe10topkGatingILi18ELi576ELi4ELi4ELi32El6__halfLNS0_11ScoringFuncE1EEEvPKT5_PKbPfiPT4_PiiiibPKf:
        /* <DEDUP_REMOVED lines=16> */
[----:B------:R2:W3:Y:S04]  /*0100*/  LDG.E R14, [R8.64+0x100] ;  /* 0x00010006080e7981 */ /* 0x0004e8000c1e1900 */
[----:B------:R2:W4:Y:S04]  /*0110*/  LDG.E R16, [R8.64+0x180] ;  /* 0x0001800608107981 */ /* 0x000528000c1e1900 */
[----:B------:R2:W5:Y:S04]  /*0120*/  LDG.E R15, [R8.64+0x200] ;  /* 0x00020006080f7981 */ /* 0x000568000c1e1900 */
[----:B------:R2:W5:Y:S04]  /*0130*/  LDG.E R12, [R8.64+0x280] ;  /* 0x00028006080c7981 */ /* 0x000568000c1e1900 */
[----:B------:R2:W5:Y:S04]  /*0140*/  LDG.E R5, [R8.64] ;  /* 0x0000000608057981 */ /* 0x000568000c1e1900 */
[----:B------:R2:W5:Y:S04]  /*0150*/  LDG.E R7, [R8.64+0x300] ;  /* 0x0003000608077981 */ /* 0x000568000c1e1900 */
[----:B------:R2:W5:Y:S01]  /*0160*/  LDG.E R4, [R8.64+0x380] ;  /* 0x0003800608047981 */ /* 0x000562000c1e1900 */
[----:B------:R-:W-:-:S03]  /*0170*/  ISETP.NE.U32.AND P0, PT, RZ, c[0x0][0x168], PT ;  /* 0x00005a00ff007a0c */ /* 0x000fc60003f05070 */
[----:B------:R2:W5:Y:S01]  /*0180*/  LDG.E R3, [R8.64+0x400] ;  /* 0x0004000608037981 */ /* 0x000562000c1e1900 */
[----:B------:R-:W-:-:S13]  /*0190*/  ISETP.NE.AND.EX P0, PT, RZ, c[0x0][0x16c], PT, P0 ;  /* 0x00005b00ff007a0c */ /* 0x000fda0003f05300 */
[----:B------:R-:W-:-:S04]  /*01a0*/  @P0 IADD3 R10, P1, R28, c[0x0][0x168], RZ ;  /* 0x00005a001c0a0a10 */ /* 0x000fc80007f3e0ff */
[----:B------:R-:W-:-:S05]  /*01b0*/  @P0 LEA.HI.X.SX32 R11, R28, c[0x0][0x16c], 0x1, P1 ;  /* 0x00005b001c0b0a11 */ /* 0x000fca00008f0eff */
[----:B------:R3:W5:Y:S01]  /*01c0*/  @P0 LDG.E.U8 R2, [R10.64] ;  /* 0x000000060a020981 */ /* 0x000762000c1e1100 */
[----:B------:R-:W-:Y:S02]  /*01d0*/  IMAD.MOV.U32 R30, RZ, RZ, 0x1 ;  /* 0x00000001ff1e7424 */ /* 0x000fe400078e00ff */
[----:B------:R-:W-:Y:S01]  /*01e0*/  IMAD.MOV.U32 R31, RZ, RZ, 0x1 ;  /* 0x00000001ff1f7424 */ /* 0x000fe200078e00ff */
[--C-:B--2---:R-:W-:Y:S02]  /*01f0*/  HADD2.F32 R8, -RZ, R13.reuse.H0_H0 ;  /* 0x2000000dff087230 */ /* 0x104fe40000004100 */
[----:B------:R-:W-:Y:S02]  /*0200*/  HADD2.F32 R13, -RZ, R13.H1_H1 ;  /* 0x3000000dff0d7230 */ /* 0x000fe40000004100 */
[--C-:B---3--:R-:W-:Y:S02]  /*0210*/  HADD2.F32 R10, -RZ, R14.reuse.H0_H0 ;  /* 0x2000000eff0a7230 */ /* 0x108fe40000004100 */
[----:B------:R-:W-:Y:S01]  /*0220*/  HADD2.F32 R14, -RZ, R14.H1_H1 ;  /* 0x3000000eff0e7230 */ /* 0x000fe20000004100 */
[----:B------:R-:W-:Y:S01]  /*0230*/  FMUL.FTZ R9, R13, -1.4426950216293334961 ;  /* 0xbfb8aa3b0d097820 */ /* 0x000fe20000410000 */
[----:B----4-:R-:W-:-:S02]  /*0240*/  HADD2.F32 R13, -RZ, R16.H0_H0 ;  /* 0x20000010ff0d7230 */ /* 0x010fc40000004100 */
[----:B------:R-:W-:Y:S01]  /*0250*/  HADD2.F32 R16, -RZ, R16.H1_H1 ;  /* 0x30000010ff107230 */ /* 0x000fe20000004100 */
[----:B------:R-:W-:Y:S01]  /*0260*/  FMUL.FTZ R11, R14, -1.4426950216293334961 ;  /* 0xbfb8aa3b0e0b7820 */ /* 0x000fe20000410000 */
[----:B-----5:R-:W-:-:S03]  /*0270*/  HADD2.F32 R17, -RZ, R15.H1_H1 ;  /* 0x3000000fff117230 */ /* 0x020fc60000004100 */
[----:B------:R-:W-:Y:S01]  /*0280*/  FMUL.FTZ R14, R16, -1.4426950216293334961 ;  /* 0xbfb8aa3b100e7820 */ /* 0x000fe20000410000 */
[----:B------:R-:W-:-:S05]  /*0290*/  HADD2.F32 R16, -RZ, R15.H0_H0 ;  /* 0x2000000fff107230 */ /* 0x000fca0000004100 */
[----:B------:R-:W-:Y:S02]  /*02a0*/  FMUL.FTZ R15, R16, -1.4426950216293334961 ;  /* 0xbfb8aa3b100f7820 */ /* 0x000fe40000410000 */
[----:B------:R-:W-:Y:S01]  /*02b0*/  FMUL.FTZ R16, R17, -1.4426950216293334961 ;  /* 0xbfb8aa3b11107820 */ /* 0x000fe20000410000 */
[--C-:B------:R-:W-:Y:S02]  /*02c0*/  HADD2.F32 R17, -RZ, R12.reuse.H0_H0 ;  /* 0x2000000cff117230 */ /* 0x100fe40000004100 */
[----:B------:R-:W-:Y:S02]  /*02d0*/  HADD2.F32 R18, -RZ, R12.H1_H1 ;  /* 0x3000000cff127230 */ /* 0x000fe40000004100 */
[----:B------:R-:W-:Y:S01]  /*02e0*/  HADD2.F32 R6, -RZ, R5.H0_H0 ;  /* 0x20000005ff067230 */ /* 0x000fe20000004100 */
[----:B------:R-:W-:Y:S01]  /*02f0*/  FMUL.FTZ R12, R17, -1.4426950216293334961 ;  /* 0xbfb8aa3b110c7820 */ /* 0x000fe20000410000 */
[----:B------:R-:W-:Y:S02]  /*0300*/  HADD2.F32 R17, -RZ, R7.H0_H0 ;  /* 0x20000007ff117230 */ /* 0x000fe40000004100 */
[----:B------:R-:W-:-:S02]  /*0310*/  HADD2.F32 R5, -RZ, R5.H1_H1 ;  /* 0x30000005ff057230 */ /* 0x000fc40000004100 */
[----:B------:R-:W-:Y:S01]  /*0320*/  HADD2.F32 R7, -RZ, R7.H1_H1 ;  /* 0x30000007ff077230 */ /* 0x000fe20000004100 */
[----:B------:R-:W-:Y:S02]  /*0330*/  FMUL.FTZ R6, R6, -1.4426950216293334961 ;  /* 0xbfb8aa3b06067820 */ /* 0x000fe40000410000 */
[----:B------:R-:W-:Y:S02]  /*0340*/  FMUL.FTZ R5, R5, -1.4426950216293334961 ;  /* 0xbfb8aa3b05057820 */ /* 0x000fe40000410000 */
[----:B------:R-:W-:Y:S01]  /*0350*/  FMUL.FTZ R23, R7, -1.4426950216293334961 ;  /* 0xbfb8aa3b07177820 */ /* 0x000fe20000410000 */
[--C-:B------:R-:W-:Y:S01]  /*0360*/  HADD2.F32 R7, -RZ, R4.reuse.H0_H0 ;  /* 0x20000004ff077230 */ /* 0x100fe20000004100 */
[----:B------:R-:W-:Y:S01]  /*0370*/  FMUL.FTZ R8, R8, -1.4426950216293334961 ;  /* 0xbfb8aa3b08087820 */ /* 0x000fe20000410000 */
[----:B------:R-:W-:Y:S01]  /*0380*/  HADD2.F32 R4, -RZ, R4.H1_H1 ;  /* 0x30000004ff047230 */ /* 0x000fe20000004100 */
[----:B------:R-:W-:Y:S01]  /*0390*/  FMUL.FTZ R10, R10, -1.4426950216293334961 ;  /* 0xbfb8aa3b0a0a7820 */ /* 0x000fe20000410000 */
[----:B------:R-:W0:Y:S01]  /*03a0*/  MUFU.EX2 R6, R6 ;  /* 0x0000000600067308 */ /* 0x000e220000000800 */
[----:B------:R-:W-:-:S02]  /*03b0*/  FMUL.FTZ R13, R13, -1.4426950216293334961 ;  /* 0xbfb8aa3b0d0d7820 */ /* 0x000fc40000410000 */
[----:B------:R-:W-:Y:S02]  /*03c0*/  FMUL.FTZ R22, R17, -1.4426950216293334961 ;  /* 0xbfb8aa3b11167820 */ /* 0x000fe40000410000 */
[----:B------:R-:W-:Y:S01]  /*03d0*/  FMUL.FTZ R17, R4, -1.4426950216293334961 ;  /* 0xbfb8aa3b04117820 */ /* 0x000fe20000410000 */
[--C-:B------:R-:W-:Y:S02]  /*03e0*/  HADD2.F32 R4, -RZ, R3.reuse.H0_H0 ;  /* 0x20000003ff047230 */ /* 0x100fe40000004100 */
[----:B------:R-:W1:Y:S01]  /*03f0*/  MUFU.EX2 R5, R5 ;  /* 0x0000000500057308 */ /* 0x000e620000000800 */
[----:B------:R-:W-:Y:S01]  /*0400*/  FMUL.FTZ R18, R18, -1.4426950216293334961 ;  /* 0xbfb8aa3b12127820 */ /* 0x000fe20000410000 */
[----:B------:R-:W-:-:S06]  /*0410*/  HADD2.F32 R3, -RZ, R3.H1_H1 ;  /* 0x30000003ff037230 */ /* 0x000fcc0000004100 */
[----:B------:R-:W2:Y:S01]  /*0420*/  MUFU.EX2 R8, R8 ;  /* 0x0000000800087308 */ /* 0x000ea20000000800 */
[----:B------:R-:W-:-:S07]  /*0430*/  FMUL.FTZ R19, R3, -1.4426950216293334961 ;  /* 0xbfb8aa3b03137820 */ /* 0x000fce0000410000 */
[----:B------:R-:W3:Y:S01]  /*0440*/  MUFU.EX2 R9, R9 ;  /* 0x0000000900097308 */ /* 0x000ee20000000800 */
[----:B------:R-:W-:-:S07]  /*0450*/  FMUL.FTZ R7, R7, -1.4426950216293334961 ;  /* 0xbfb8aa3b07077820 */ /* 0x000fce0000410000 */
[----:B------:R-:W-:Y:S08]  /*0460*/  MUFU.EX2 R10, R10 ;  /* 0x0000000a000a7308 */ /* 0x000ff00000000800 */
[----:B------:R-:W4:Y:S08]  /*0470*/  MUFU.EX2 R11, R11 ;  /* 0x0000000b000b7308 */ /* 0x000f300000000800 */
[----:B------:R-:W5:Y:S08]  /*0480*/  MUFU.EX2 R13, R13 ;  /* 0x0000000d000d7308 */ /* 0x000f700000000800 */
[----:B------:R-:W1:Y:S08]  /*0490*/  MUFU.EX2 R14, R14 ;  /* 0x0000000e000e7308 */ /* 0x000e700000000800 */
[----:B------:R1:W-:Y:S01]  /*04a0*/  MUFU.EX2 R21, R18 ;  /* 0x0000001200157308 */ /* 0x0003e20000000800 */
[----:B0-----:R-:W-:-:S07]  /*04b0*/  FADD.FTZ R3, R6, 1 ;  /* 0x3f80000006037421 */ /* 0x001fce0000010000 */
[----:B------:R-:W0:Y:S01]  /*04c0*/  MUFU.EX2 R15, R15 ;  /* 0x0000000f000f7308 */ /* 0x000e220000000800 */
[----:B-1----:R-:W-:-:S07]  /*04d0*/  FMUL.FTZ R18, R4, -1.4426950216293334961 ;  /* 0xbfb8aa3b04127820 */ /* 0x002fce0000410000 */
[----:B------:R-:W1:Y:S01]  /*04e0*/  MUFU.EX2 R16, R16 ;  /* 0x0000001000107308 */ /* 0x000e620000000800 */
[----:B------:R-:W-:-:S07]  /*04f0*/  FADD.FTZ R4, R5, 1 ;  /* 0x3f80000005047421 */ /* 0x000fce0000010000 */
[----:B------:R-:W0:Y:S01]  /*0500*/  MUFU.EX2 R12, R12 ;  /* 0x0000000c000c7308 */ /* 0x000e220000000800 */
[----:B--2---:R-:W-:Y:S02]  /*0510*/  FADD.FTZ R5, R8, 1 ;  /* 0x3f80000008057421 */ /* 0x004fe40000010000 */
[----:B---3--:R-:W-:-:S05]  /*0520*/  FADD.FTZ R6, R9, 1 ;  /* 0x3f80000009067421 */ /* 0x008fca0000010000 */
[----:B------:R-:W2:Y:S01]  /*0530*/  MUFU.EX2 R22, R22 ;  /* 0x0000001600167308 */ /* 0x000ea20000000800 */
[----:B----4-:R-:W-:-:S07]  /*0540*/  FADD.FTZ R8, R11, 1 ;  /* 0x3f8000000b087421 */ /* 0x010fce0000010000 */
[----:B------:R-:W3:Y:S08]  /*0550*/  MUFU.EX2 R23, R23 ;  /* 0x0000001700177308 */ /* 0x000ef00000000800 */
[----:B------:R4:W0:Y:S08]  /*0560*/  MUFU.EX2 R24, R7 ;  /* 0x0000000700187308 */ /* 0x0008300000000800 */
[----:B------:R-:W0:Y:S01]  /*0570*/  MUFU.EX2 R17, R17 ;  /* 0x0000001100117308 */ /* 0x000e220000000800 */
[----:B----4-:R-:W-:-:S07]  /*0580*/  FADD.FTZ R7, R10, 1 ;  /* 0x3f8000000a077421 */ /* 0x010fce0000010000 */
[----:B------:R-:W4:Y:S08]  /*0590*/  MUFU.EX2 R18, R18 ;  /* 0x0000001200127308 */ /* 0x000f300000000800 */
[----:B------:R-:W2:Y:S01]  /*05a0*/  MUFU.EX2 R19, R19 ;  /* 0x0000001300137308 */ /* 0x000ea20000000800 */
[----:B-----5:R-:W-:Y:S02]  /*05b0*/  FADD.FTZ R9, R13, 1 ;  /* 0x3f8000000d097421 */ /* 0x020fe40000010000 */
[----:B------:R-:W-:-:S02]  /*05c0*/  FADD.FTZ R10, R14, 1 ;  /* 0x3f8000000e0a7421 */ /* 0x000fc40000010000 */
[----:B0-----:R-:W-:-:S03]  /*05d0*/  FADD.FTZ R11, R15, 1 ;  /* 0x3f8000000f0b7421 */ /* 0x001fc60000010000 */
[----:B------:R-:W0:Y:S01]  /*05e0*/  MUFU.RCP R3, R3 ;  /* 0x0000000300037308 */ /* 0x000e220000001000 */
[----:B-1----:R-:W-:Y:S02]  /*05f0*/  FADD.FTZ R20, R16, 1 ;  /* 0x3f80000010147421 */ /* 0x002fe40000010000 */
[----:B------:R-:W-:Y:S02]  /*0600*/  FADD.FTZ R12, R12, 1 ;  /* 0x3f8000000c0c7421 */ /* 0x000fe40000010000 */
[----:B------:R-:W-:-:S03]  /*0610*/  FADD.FTZ R13, R21, 1 ;  /* 0x3f800000150d7421 */ /* 0x000fc60000010000 */
[----:B------:R-:W1:Y:S01]  /*0620*/  MUFU.RCP R4, R4 ;  /* 0x0000000400047308 */ /* 0x000e620000001000 */
[----:B------:R-:W-:-:S07]  /*0630*/  @P0 ISETP.NE.AND P1, PT, R2, RZ, PT ;  /* 0x000000ff0200020c */ /* 0x000fce0003f25270 */
[----:B------:R-:W5:Y:S01]  /*0640*/  MUFU.RCP R5, R5 ;  /* 0x0000000500057308 */ /* 0x000f620000001000 */
[----:B--2---:R-:W-:-:S07]  /*0650*/  FADD.FTZ R14, R22, 1 ;  /* 0x3f800000160e7421 */ /* 0x004fce0000010000 */
[----:B------:R-:W2:Y:S01]  /*0660*/  MUFU.RCP R6, R6 ;  /* 0x0000000600067308 */ /* 0x000ea20000001000 */
[----:B---3--:R-:W-:Y:S02]  /*0670*/  FADD.FTZ R15, R23, 1 ;  /* 0x3f800000170f7421 */ /* 0x008fe40000010000 */
[----:B------:R-:W-:-:S05]  /*0680*/  FADD.FTZ R16, R24, 1 ;  /* 0x3f80000018107421 */ /* 0x000fca0000010000 */
[----:B------:R-:W3:Y:S01]  /*0690*/  MUFU.RCP R7, R7 ;  /* 0x0000000700077308 */ /* 0x000ee20000001000 */
[----:B------:R-:W-:Y:S02]  /*06a0*/  FADD.FTZ R17, R17, 1 ;  /* 0x3f80000011117421 */ /* 0x000fe40000010000 */
[----:B----4-:R-:W-:-:S05]  /*06b0*/  FADD.FTZ R18, R18, 1 ;  /* 0x3f80000012127421 */ /* 0x010fca0000010000 */
[----:B------:R-:W4:Y:S01]  /*06c0*/  MUFU.RCP R8, R8 ;  /* 0x0000000800087308 */ /* 0x000f220000001000 */
[----:B------:R-:W-:Y:S01]  /*06d0*/  FADD.FTZ R19, R19, 1 ;  /* 0x3f80000013137421 */ /* 0x000fe20000010000 */
[----:B------:R-:W-:-:S06]  /*06e0*/  @P0 SEL R2, RZ, 0x1, P1 ;  /* 0x00000001ff020807 */ /* 0x000fcc0000800000 */
[----:B------:R-:W0:Y:S01]  /*06f0*/  MUFU.RCP R9, R9 ;  /* 0x0000000900097308 */ /* 0x000e220000001000 */
[----:B------:R-:W-:-:S07]  /*0700*/  @P0 PRMT R30, R2, 0x7610, R30 ;  /* 0x00007610021e0816 */ /* 0x000fce000000001e */
[----:B------:R-:W1:Y:S01]  /*0710*/  MUFU.RCP R10, R10 ;  /* 0x0000000a000a7308 */ /* 0x000e620000001000 */
[----:B------:R-:W-:-:S07]  /*0720*/  ISETP.NE.U32.AND P0, PT, RZ, c[0x0][0x1a0], PT ;  /* 0x00006800ff007a0c */ /* 0x000fce0003f05070 */
[----:B------:R-:W2:Y:S01]  /*0730*/  MUFU.RCP R11, R11 ;  /* 0x0000000b000b7308 */ /* 0x000ea20000001000 */
[----:B0-----:R-:W-:-:S07]  /*0740*/  FSETP.GEU.FTZ.AND P1, PT, |R3|, +INF , PT ;  /* 0x7f8000000300780b */ /* 0x001fce0003f3e200 */
[----:B------:R-:W0:Y:S01]  /*0750*/  MUFU.RCP R20, R20 ;  /* 0x0000001400147308 */ /* 0x000e220000001000 */
[----:B-1----:R-:W-:-:S07]  /*0760*/  FSETP.GEU.FTZ.AND P2, PT, |R4|, +INF , PT ;  /* 0x7f8000000400780b */ /* 0x002fce0003f5e200 */
[----:B------:R-:W1:Y:S08]  /*0770*/  MUFU.RCP R12, R12 ;  /* 0x0000000c000c7308 */ /* 0x000e700000001000 */
[----:B------:R-:W0:Y:S01]  /*0780*/  MUFU.RCP R13, R13 ;  /* 0x0000000d000d7308 */ /* 0x000e220000001000 */
[----:B-----5:R-:W-:Y:S02]  /*0790*/  FSETP.GEU.FTZ.AND P3, PT, |R5|, +INF , PT ;  /* 0x7f8000000500780b */ /* 0x020fe40003f7e200 */
[----:B--2---:R-:W-:-:S05]  /*07a0*/  FSETP.GEU.FTZ.AND P4, PT, |R6|, +INF , PT ;  /* 0x7f8000000600780b */ /* 0x004fca0003f9e200 */
[----:B------:R-:W2:Y:S01]  /*07b0*/  MUFU.RCP R14, R14 ;  /* 0x0000000e000e7308 */ /* 0x000ea20000001000 */
[----:B------:R-:W-:Y:S02]  /*07c0*/  ISETP.NE.AND.EX P0, PT, RZ, c[0x0][0x1a4], PT, P0 ;  /* 0x00006900ff007a0c */ /* 0x000fe40003f05300 */
[----:B---3--:R-:W-:-:S05]  /*07d0*/  FSETP.GEU.FTZ.AND P5, PT, |R7|, +INF , PT ;  /* 0x7f8000000700780b */ /* 0x008fca0003fbe200 */
[----:B------:R-:W3:Y:S01]  /*07e0*/  MUFU.RCP R15, R15 ;  /* 0x0000000f000f7308 */ /* 0x000ee20000001000 */
[----:B------:R-:W-:-:S07]  /*07f0*/  FSEL R2, R3, RZ, !P1 ;  /* 0x000000ff03027208 */ /* 0x000fce0004800000 */
[----:B------:R-:W5:Y:S01]  /*0800*/  MUFU.RCP R16, R16 ;  /* 0x0000001000107308 */ /* 0x000f620000001000 */
[----:B----4-:R-:W-:-:S07]  /*0810*/  FSETP.GEU.FTZ.AND P6, PT, |R8|, +INF , PT ;  /* 0x7f8000000800780b */ /* 0x010fce0003fde200 */
[----:B------:R-:W4:Y:S01]  /*0820*/  MUFU.RCP R17, R17 ;  /* 0x0000001100117308 */ /* 0x000f220000001000 */
[----:B------:R-:W-:-:S07]  /*0830*/  FSEL R3, R4, RZ, !P2 ;  /* 0x000000ff04037208 */ /* 0x000fce0005000000 */
[----:B------:R-:W0:Y:S01]  /*0840*/  MUFU.RCP R18, R18 ;  /* 0x0000001200127308 */ /* 0x000e220000001000 */
[----:B------:R-:W-:-:S07]  /*0850*/  FSEL R4, R5, RZ, !P3 ;  /* 0x000000ff05047208 */ /* 0x000fce0005800000 */
[----:B------:R-:W2:Y:S01]  /*0860*/  MUFU.RCP R19, R19 ;  /* 0x0000001300137308 */ /* 0x000ea20000001000 */
[----:B------:R-:W-:Y:S02]  /*0870*/  FSETP.GEU.FTZ.AND P1, PT, |R9|, +INF , PT ;  /* 0x7f8000000900780b */ /* 0x000fe40003f3e200 */
[----:B------:R-:W-:Y:S02]  /*0880*/  FSEL R5, R6, RZ, !P4 ;  /* 0x000000ff06057208 */ /* 0x000fe40006000000 */
[----:B------:R-:W-:Y:S02]  /*0890*/  FSETP.GEU.FTZ.AND P2, PT, |R10|, +INF , PT ;  /* 0x7f8000000a00780b */ /* 0x000fe40003f5e200 */
[----:B------:R-:W-:Y:S02]  /*08a0*/  FSEL R6, R7, RZ, !P5 ;  /* 0x000000ff07067208 */ /* 0x000fe40006800000 */
[----:B------:R-:W-:Y:S02]  /*08b0*/  FSETP.GEU.FTZ.AND P3, PT, |R11|, +INF , PT ;  /* 0x7f8000000b00780b */ /* 0x000fe40003f7e200 */
[----:B------:R-:W-:-:S02]  /*08c0*/  FSEL R7, R8, RZ, !P6 ;  /* 0x000000ff08077208 */ /* 0x000fc40007000000 */
[----:B0-----:R-:W-:Y:S02]  /*08d0*/  FSETP.GEU.FTZ.AND P4, PT, |R20|, +INF , PT ;  /* 0x7f8000001400780b */ /* 0x001fe40003f9e200 */
[----:B-1----:R-:W-:Y:S02]  /*08e0*/  FSETP.GEU.FTZ.AND P5, PT, |R12|, +INF , PT ;  /* 0x7f8000000c00780b */ /* 0x002fe40003fbe200 */
[----:B------:R-:W-:Y:S02]  /*08f0*/  FSETP.GEU.FTZ.AND P6, PT, |R13|, +INF , PT ;  /* 0x7f8000000d00780b */ /* 0x000fe40003fde200 */
[----:B------:R-:W-:Y:S02]  /*0900*/  FSEL R8, R9, RZ, !P1 ;  /* 0x000000ff09087208 */ /* 0x000fe40004800000 */
[----:B------:R-:W-:Y:S02]  /*0910*/  FSEL R9, R10, RZ, !P2 ;  /* 0x000000ff0a097208 */ /* 0x000fe40005000000 */
[----:B------:R-:W-:-:S02]  /*0920*/  FSEL R10, R11, RZ, !P3 ;  /* 0x000000ff0b0a7208 */ /* 0x000fc40005800000 */
[----:B------:R-:W-:Y:S02]  /*0930*/  FSEL R11, R20, RZ, !P4 ;  /* 0x000000ff140b7208 */ /* 0x000fe40006000000 */
[----:B------:R-:W-:Y:S02]  /*0940*/  FSEL R12, R12, RZ, !P5 ;  /* 0x000000ff0c0c7208 */ /* 0x000fe40006800000 */
[----:B------:R-:W-:Y:S02]  /*0950*/  FSEL R13, R13, RZ, !P6 ;  /* 0x000000ff0d0d7208 */ /* 0x000fe40007000000 */
[----:B--2---:R-:W-:Y:S02]  /*0960*/  FSETP.GEU.FTZ.AND P1, PT, |R14|, +INF , PT ;  /* 0x7f8000000e00780b */ /* 0x004fe40003f3e200 */
[----:B---3--:R-:W-:Y:S02]  /*0970*/  FSETP.GEU.FTZ.AND P2, PT, |R15|, +INF , PT ;  /* 0x7f8000000f00780b */ /* 0x008fe40003f5e200 */
[----:B-----5:R-:W-:-:S02]  /*0980*/  FSETP.GEU.FTZ.AND P3, PT, |R16|, +INF , PT ;  /* 0x7f8000001000780b */ /* 0x020fc40003f7e200 */
[----:B----4-:R-:W-:Y:S02]  /*0990*/  FSETP.GEU.FTZ.AND P4, PT, |R17|, +INF , PT ;  /* 0x7f8000001100780b */ /* 0x010fe40003f9e200 */
[----:B------:R-:W-:Y:S02]  /*09a0*/  FSETP.GEU.FTZ.AND P5, PT, |R18|, +INF , PT ;  /* 0x7f8000001200780b */ /* 0x000fe40003fbe200 */
[----:B------:R-:W-:Y:S02]  /*09b0*/  FSETP.GEU.FTZ.AND P6, PT, |R19|, +INF , PT ;  /* 0x7f8000001300780b */ /* 0x000fe40003fde200 */
[----:B------:R-:W-:Y:S02]  /*09c0*/  FSEL R14, R14, RZ, !P1 ;  /* 0x000000ff0e0e7208 */ /* 0x000fe40004800000 */
[----:B------:R-:W-:Y:S02]  /*09d0*/  FSEL R15, R15, RZ, !P2 ;  /* 0x000000ff0f0f7208 */ /* 0x000fe40005000000 */
[----:B------:R-:W-:-:S02]  /*09e0*/  FSEL R16, R16, RZ, !P3 ;  /* 0x000000ff10107208 */ /* 0x000fc40005800000 */
[----:B------:R-:W-:Y:S02]  /*09f0*/  FSEL R17, R17, RZ, !P4 ;  /* 0x000000ff11117208 */ /* 0x000fe40006000000 */
[----:B------:R-:W-:Y:S02]  /*0a00*/  FSEL R18, R18, RZ, !P5 ;  /* 0x000000ff12127208 */ /* 0x000fe40006800000 */
        /* <DEDUP_REMOVED lines=50> */
.L_x_1719:
        /* <DEDUP_REMOVED lines=9> */
.L_x_1720:
        /* <DEDUP_REMOVED lines=9> */
.L_x_1736:
        /* <DEDUP_REMOVED lines=80> */
.L_x_1753:
[----:B------:R-:W-:Y:S05]  /*1350*/  BRA.DIV ~URZ, `(.L_x_1724) ;  /* 0x000016127f007947 */ /* 0x000fea000b800000 */
[----:B------:R2:W3:Y:S04]  /*1360*/  SHFL.BFLY PT, R32, R35, 0x10, 0x1f ;  /* 0x0e001f0023207f89 */ /* 0x0004e800000e0000 */
[----:B------:R2:W4:Y:S02]  /*1370*/  SHFL.BFLY PT, R26, R27, 0x10, 0x1f ;  /* 0x0e001f001b1a7f89 */ /* 0x00052400000e0000 */
.L_x_1754:
        /* <DEDUP_REMOVED lines=12> */
.L_x_1755:
[----:B-1----:R-:W-:-:S13]  /*1440*/  FSETP.GEU.FTZ.AND P1, PT, R25, R34, PT ;  /* 0x000000221900720b */ /* 0x002fda0003f3e000 */
[----:B------:R-:W-:-:S04]  /*1450*/  @P1 FSETP.NEU.FTZ.AND P2, PT, R25, R34, PT ;  /* 0x000000221900120b */ /* 0x000fc80003f5d000 */
[----:B---3--:R-:W-:-:S13]  /*1460*/  @P1 ISETP.LT.AND P0, PT, R27, R26, !P2 ;  /* 0x0000001a1b00120c */ /* 0x008fda0005701270 */
[----:B0-----:R-:W-:Y:S01]  /*1470*/  FSEL R25, R34, R25, P0 ;  /* 0x0000001922197208 */ /* 0x001fe20000000000 */
[----:B------:R-:W-:Y:S05]  /*1480*/  BRA.DIV ~URZ, `(.L_x_1726) ;  /* 0x000017527f007947 */ /* 0x000fea000b800000 */
[----:B------:R0:W1:Y:S02]  /*1490*/  SHFL.BFLY PT, R34, R25, 0x4, 0x1f ;  /* 0x0c801f0019227f89 */ /* 0x00006400000e0000 */
.L_x_1756:
[----:B--2---:R-:W-:Y:S01]  /*14a0*/  FSEL R35, R35, R32, P0 ;  /* 0x0000002023237208 */ /* 0x004fe20000000000 */
[----:B------:R-:W-:Y:S05]  /*14b0*/  BRA.DIV ~URZ, `(.L_x_1727) ;  /* 0x000017a27f007947 */ /* 0x000fea000b800000 */
[----:B------:R-:W-:Y:S02]  /*14c0*/  SEL R27, R27, R26, P0 ;  /* 0x0000001a1b1b7207 */ /* 0x000fe40000000000 */
[----:B------:R2:W3:Y:S04]  /*14d0*/  SHFL.BFLY PT, R26, R35, 0x4, 0x1f ;  /* 0x0c801f00231a7f89 */ /* 0x0004e800000e0000 */
[----:B------:R2:W4:Y:S02]  /*14e0*/  SHFL.BFLY PT, R32, R27, 0x4, 0x1f ;  /* 0x0c801f001b207f89 */ /* 0x00052400000e0000 */
.L_x_1757:
        /* <DEDUP_REMOVED lines=12> */
.L_x_1758:
[----:B-1----:R-:W-:-:S13]  /*15b0*/  FSETP.GEU.FTZ.AND P1, PT, R25, R26, PT ;  /* 0x0000001a1900720b */ /* 0x002fda0003f3e000 */
[----:B------:R-:W-:-:S04]  /*15c0*/  @P1 FSETP.NEU.FTZ.AND P2, PT, R25, R26, PT ;  /* 0x0000001a1900120b */ /* 0x000fc80003f5d000 */
[----:B---3--:R-:W-:-:S13]  /*15d0*/  @P1 ISETP.LT.AND P0, PT, R27, R32, !P2 ;  /* 0x000000201b00120c */ /* 0x008fda0005701270 */
[----:B0-----:R-:W-:Y:S01]  /*15e0*/  FSEL R25, R26, R25, P0 ;  /* 0x000000191a197208 */ /* 0x001fe20000000000 */
[----:B------:R-:W-:Y:S05]  /*15f0*/  BRA.DIV ~URZ, `(.L_x_1729) ;  /* 0x000018e27f007947 */ /* 0x000fea000b800000 */
[----:B------:R0:W1:Y:S02]  /*1600*/  SHFL.BFLY PT, R26, R25, 0x1, 0x1f ;  /* 0x0c201f00191a7f89 */ /* 0x00006400000e0000 */
.L_x_1759:
[----:B--2---:R-:W-:Y:S01]  /*1610*/  FSEL R34, R34, R35, P0 ;  /* 0x0000002322227208 */ /* 0x004fe20000000000 */
[----:B------:R-:W-:Y:S05]  /*1620*/  BRA.DIV ~URZ, `(.L_x_1730) ;  /* 0x000019327f007947 */ /* 0x000fea000b800000 */
[----:B------:R-:W-:Y:S02]  /*1630*/  SEL R32, R27, R32, P0 ;  /* 0x000000201b207207 */ /* 0x000fe40000000000 */
[----:B------:R2:W3:Y:S04]  /*1640*/  SHFL.BFLY PT, R27, R34, 0x1, 0x1f ;  /* 0x0c201f00221b7f89 */ /* 0x0004e800000e0000 */
[----:B------:R2:W4:Y:S02]  /*1650*/  SHFL.BFLY PT, R21, R32, 0x1, 0x1f ;  /* 0x0c201f0020157f89 */ /* 0x00052400000e0000 */
.L_x_1760:
        /* <DEDUP_REMOVED lines=30> */
.L_x_1732:
[----:B------:R-:W-:Y:S05]  /*1840*/  BSYNC B1 ;  /* 0x0000000000017941 */ /* 0x000fea0003800000 */
.L_x_1731:
        /* <DEDUP_REMOVED lines=20> */
.L_x_1735:
[----:B------:R-:W-:Y:S05]  /*1990*/  BSYNC B1 ;  /* 0x0000000000017941 */ /* 0x000fea0003800000 */
.L_x_1734:
[----:B0-----:R-:W-:Y:S05]  /*19a0*/  BRA `(.L_x_1736) ;  /* 0xfffff4a000007947 */ /* 0x001fea000383ffff */
.L_x_1722:
[----:B------:R-:W-:Y:S02]  /*19b0*/  IMAD.MOV.U32 R33, RZ, RZ, RZ ;  /* 0x000000ffff217224 */ /* 0x000fe400078e00ff */
.L_x_1749:
        /* <DEDUP_REMOVED lines=80> */
.L_x_1761:
[----:B------:R-:W-:Y:S05]  /*1ec0*/  BRA.DIV ~URZ, `(.L_x_1738) ;  /* 0x000012027f007947 */ /* 0x000fea000b800000 */
[----:B------:R2:W3:Y:S04]  /*1ed0*/  SHFL.BFLY PT, R25, R32, 0x10, 0x1f ;  /* 0x0e001f0020197f89 */ /* 0x0004e800000e0000 */
[----:B------:R2:W4:Y:S02]  /*1ee0*/  SHFL.BFLY PT, R26, R27, 0x10, 0x1f ;  /* 0x0e001f001b1a7f89 */ /* 0x00052400000e0000 */
.L_x_1762:
        /* <DEDUP_REMOVED lines=12> */
.L_x_1763:
[----:B-1----:R-:W-:-:S13]  /*1fb0*/  FSETP.GEU.FTZ.AND P1, PT, R34, R35, PT ;  /* 0x000000232200720b */ /* 0x002fda0003f3e000 */
[----:B------:R-:W-:-:S04]  /*1fc0*/  @P1 FSETP.NEU.FTZ.AND P2, PT, R34, R35, PT ;  /* 0x000000232200120b */ /* 0x000fc80003f5d000 */
[----:B---3--:R-:W-:-:S13]  /*1fd0*/  @P1 ISETP.LT.AND P0, PT, R27, R26, !P2 ;  /* 0x0000001a1b00120c */ /* 0x008fda0005701270 */
[----:B0-----:R-:W-:Y:S01]  /*1fe0*/  FSEL R34, R35, R34, P0 ;  /* 0x0000002223227208 */ /* 0x001fe20000000000 */
[----:B------:R-:W-:Y:S05]  /*1ff0*/  BRA.DIV ~URZ, `(.L_x_1740) ;  /* 0x000013427f007947 */ /* 0x000fea000b800000 */
[----:B------:R0:W1:Y:S02]  /*2000*/  SHFL.BFLY PT, R35, R34, 0x4, 0x1f ;  /* 0x0c801f0022237f89 */ /* 0x00006400000e0000 */
.L_x_1764:
[----:B--2---:R-:W-:Y:S01]  /*2010*/  FSEL R25, R32, R25, P0 ;  /* 0x0000001920197208 */ /* 0x004fe20000000000 */
[----:B------:R-:W-:Y:S05]  /*2020*/  BRA.DIV ~URZ, `(.L_x_1741) ;  /* 0x000013927f007947 */ /* 0x000fea000b800000 */
[----:B------:R-:W-:Y:S01]  /*2030*/  SEL R26, R27, R26, P0 ;  /* 0x0000001a1b1a7207 */ /* 0x000fe20000000000 */
[----:B------:R2:W3:Y:S04]  /*2040*/  SHFL.BFLY PT, R32, R25, 0x4, 0x1f ;  /* 0x0c801f0019207f89 */ /* 0x0004e800000e0000 */
[----:B------:R2:W4:Y:S02]  /*2050*/  SHFL.BFLY PT, R27, R26, 0x4, 0x1f ;  /* 0x0c801f001a1b7f89 */ /* 0x00052400000e0000 */
.L_x_1765:
        /* <DEDUP_REMOVED lines=12> */
.L_x_1766:
[----:B-1----:R-:W-:-:S13]  /*2120*/  FSETP.GEU.FTZ.AND P1, PT, R34, R25, PT ;  /* 0x000000192200720b */ /* 0x002fda0003f3e000 */
[----:B------:R-:W-:-:S04]  /*2130*/  @P1 FSETP.NEU.FTZ.AND P2, PT, R34, R25, PT ;  /* 0x000000192200120b */ /* 0x000fc80003f5d000 */
[----:B---3--:R-:W-:-:S13]  /*2140*/  @P1 ISETP.LT.AND P0, PT, R26, R35, !P2 ;  /* 0x000000231a00120c */ /* 0x008fda0005701270 */
[----:B------:R-:W-:Y:S01]  /*2150*/  FSEL R25, R25, R34, P0 ;  /* 0x0000002219197208 */ /* 0x000fe20000000000 */
[----:B------:R-:W-:Y:S05]  /*2160*/  BRA.DIV ~URZ, `(.L_x_1743) ;  /* 0x000014d27f007947 */ /* 0x000fea000b800000 */
[----:B0-----:R0:W1:Y:S02]  /*2170*/  SHFL.BFLY PT, R34, R25, 0x1, 0x1f ;  /* 0x0c201f0019227f89 */ /* 0x00106400000e0000 */
.L_x_1767:
[----:B--2---:R-:W-:Y:S01]  /*2180*/  FSEL R27, R27, R32, P0 ;  /* 0x000000201b1b7208 */ /* 0x004fe20000000000 */
[----:B------:R-:W-:Y:S05]  /*2190*/  BRA.DIV ~URZ, `(.L_x_1744) ;  /* 0x000015227f007947 */ /* 0x000fea000b800000 */
[----:B------:R-:W-:Y:S02]  /*21a0*/  SEL R35, R26, R35, P0 ;  /* 0x000000231a237207 */ /* 0x000fe40000000000 */
[----:B------:R2:W3:Y:S04]  /*21b0*/  SHFL.BFLY PT, R26, R27, 0x1, 0x1f ;  /* 0x0c201f001b1a7f89 */ /* 0x0004e800000e0000 */
[----:B------:R2:W4:Y:S02]  /*21c0*/  SHFL.BFLY PT, R21, R35, 0x1, 0x1f ;  /* 0x0c201f0023157f89 */ /* 0x00052400000e0000 */
.L_x_1768:
        /* <DEDUP_REMOVED lines=29> */
.L_x_1746:
[----:B------:R-:W-:Y:S05]  /*23a0*/  BSYNC B1 ;  /* 0x0000000000017941 */ /* 0x000fea0003800000 */
.L_x_1745:
        /* <DEDUP_REMOVED lines=20> */
.L_x_1748:
[----:B------:R-:W-:Y:S05]  /*24f0*/  BSYNC B1 ;  /* 0x0000000000017941 */ /* 0x000fea0003800000 */
.L_x_1747:
[----:B0-----:R-:W-:Y:S05]  /*2500*/  BRA `(.L_x_1749) ;  /* 0xfffff4b000007947 */ /* 0x001fea000383ffff */
.L_x_1733:
[----:B------:R-:W-:Y:S05]  /*2510*/  BSYNC B0 ;  /* 0x0000000000007941 */ /* 0x000fea0003800000 */
.L_x_1721:
        /* <DEDUP_REMOVED lines=19> */
.L_x_1751:
        /* <DEDUP_REMOVED lines=20> */
.L_x_1750:
        /* <DEDUP_REMOVED lines=11> */
.L_x_1752:
        /* <DEDUP_REMOVED lines=11> */
.L_x_1723:
[----:B------:R-:W-:Y:S01]  /*28f0*/  IMAD.MOV.U32 R23, RZ, RZ, R34 ;  /* 0x000000ffff177224 */ /* 0x000fe200078e0022 */
[----:B------:R-:W-:Y:S01]  /*2900*/  MOV R24, 0x2950 ;  /* 0x0000295000187802 */ /* 0x000fe20000000f00 */
[----:B------:R-:W-:Y:S02]  /*2910*/  IMAD.MOV.U32 R22, RZ, RZ, 0x10 ;  /* 0x00000010ff167424 */ /* 0x000fe400078e00ff */
[----:B------:R-:W-:Y:S02]  /*2920*/  IMAD.MOV.U32 R21, RZ, RZ, 0x1f ;  /* 0x0000001fff157424 */ /* 0x000fe400078e00ff */
[----:B------:R-:W-:Y:S02]  /*2930*/  IMAD.MOV.U32 R20, RZ, RZ, -0x1 ;  /* 0xffffffffff147424 */ /* 0x000fe400078e00ff */
[----:B------:R-:W-:Y:S05]  /*2940*/  CALL.REL.NOINC `($__internal_33_$__cuda_sm70_shflsync_bfly_p) ;  /* 0x00000e6000007944 */ /* 0x000fea0003c00000 */
[----:B-1----:R-:W-:Y:S01]  /*2950*/  IMAD.MOV.U32 R25, RZ, RZ, R21 ;  /* 0x000000ffff197224 */ /* 0x002fe200078e0015 */
[----:B0-----:R-:W-:Y:S05]  /*2960*/  BRA `(.L_x_1753) ;  /* 0xffffe9e000007947 */ /* 0x001fea000383ffff */
.L_x_1724:
[----:B------:R-:W-:Y:S01]  /*2970*/  IMAD.MOV.U32 R23, RZ, RZ, R35 ;  /* 0x000000ffff177224 */ /* 0x000fe200078e0023 */
[----:B------:R-:W-:Y:S01]  /*2980*/  MOV R24, 0x29d0 ;  /* 0x000029d000187802 */ /* 0x000fe20000000f00 */
[----:B------:R-:W-:Y:S02]  /*2990*/  IMAD.MOV.U32 R22, RZ, RZ, 0x10 ;  /* 0x00000010ff167424 */ /* 0x000fe400078e00ff */
[----:B------:R-:W-:-:S02]  /*29a0*/  IMAD.MOV.U32 R21, RZ, RZ, 0x1f ;  /* 0x0000001fff157424 */ /* 0x000fc400078e00ff */
[----:B------:R-:W-:Y:S02]  /*29b0*/  IMAD.MOV.U32 R20, RZ, RZ, -0x1 ;  /* 0xffffffffff147424 */ /* 0x000fe400078e00ff */
[----:B01----:R-:W-:Y:S05]  /*29c0*/  CALL.REL.NOINC `($__internal_33_$__cuda_sm70_shflsync_bfly_p) ;  /* 0x00000de000007944 */ /* 0x003fea0003c00000 */
[----:B-1----:R-:W-:Y:S01]  /*29d0*/  IMAD.MOV.U32 R32, RZ, RZ, R21 ;  /* 0x000000ffff207224 */ /* 0x002fe200078e0015 */
[----:B------:R-:W-:Y:S01]  /*29e0*/  MOV R24, 0x2a40 ;  /* 0x00002a4000187802 */ /* 0x000fe20000000f00 */
[----:B0-----:R-:W-:Y:S02]  /*29f0*/  IMAD.MOV.U32 R23, RZ, RZ, R27 ;  /* 0x000000ffff177224 */ /* 0x001fe400078e001b */
[----:B------:R-:W-:Y:S02]  /*2a00*/  IMAD.MOV.U32 R22, RZ, RZ, 0x10 ;  /* 0x00000010ff167424 */ /* 0x000fe400078e00ff */
[----:B------:R-:W-:Y:S02]  /*2a10*/  IMAD.MOV.U32 R21, RZ, RZ, 0x1f ;  /* 0x0000001fff157424 */ /* 0x000fe400078e00ff */
[----:B------:R-:W-:Y:S02]  /*2a20*/  IMAD.MOV.U32 R20, RZ, RZ, -0x1 ;  /* 0xffffffffff147424 */ /* 0x000fe400078e00ff */
[----:B------:R-:W-:Y:S05]  /*2a30*/  CALL.REL.NOINC `($__internal_33_$__cuda_sm70_shflsync_bfly_p) ;  /* 0x00000d7000007944 */ /* 0x000fea0003c00000 */
[----:B-1----:R-:W-:Y:S01]  /*2a40*/  IMAD.MOV.U32 R26, RZ, RZ, R21 ;  /* 0x000000ffff1a7224 */ /* 0x002fe200078e0015 */
[----:B0-----:R-:W-:Y:S05]  /*2a50*/  BRA `(.L_x_1754) ;  /* 0xffffe92000007947 */ /* 0x001fea000383ffff */
.L_x_1725:
[----:B------:R-:W-:Y:S01]  /*2a60*/  IMAD.MOV.U32 R23, RZ, RZ, R25 ;  /* 0x000000ffff177224 */ /* 0x000fe200078e0019 */
[----:B------:R-:W-:Y:S01]  /*2a70*/  MOV R24, 0x2ac0 ;  /* 0x00002ac000187802 */ /* 0x000fe20000000f00 */
[----:B------:R-:W-:-:S02]  /*2a80*/  IMAD.MOV.U32 R22, RZ, RZ, 0x8 ;  /* 0x00000008ff167424 */ /* 0x000fc400078e00ff */
[----:B------:R-:W-:Y:S02]  /*2a90*/  IMAD.MOV.U32 R21, RZ, RZ, 0x1f ;  /* 0x0000001fff157424 */ /* 0x000fe400078e00ff */
[----:B------:R-:W-:Y:S02]  /*2aa0*/  IMAD.MOV.U32 R20, RZ, RZ, -0x1 ;  /* 0xffffffffff147424 */ /* 0x000fe400078e00ff */
[----:B0-23--:R-:W-:Y:S05]  /*2ab0*/  CALL.REL.NOINC `($__internal_33_$__cuda_sm70_shflsync_bfly_p) ;  /* 0x00000cf000007944 */ /* 0x00dfea0003c00000 */
[----:B------:R-:W-:Y:S01]  /*2ac0*/  FSEL R32, R32, R35, P1 ;  /* 0x0000002320207208 */ /* 0x000fe20000800000 */
[----:B-1----:R-:W-:Y:S01]  /*2ad0*/  IMAD.MOV.U32 R34, RZ, RZ, R21 ;  /* 0x000000ffff227224 */ /* 0x002fe200078e0015 */
[----:B------:R-:W-:Y:S01]  /*2ae0*/  MOV R24, 0x2b40 ;  /* 0x00002b4000187802 */ /* 0x000fe20000000f00 */
[----:B0-----:R-:W-:Y:S02]  /*2af0*/  IMAD.MOV.U32 R22, RZ, RZ, 0x8 ;  /* 0x00000008ff167424 */ /* 0x001fe400078e00ff */
[----:B------:R-:W-:Y:S02]  /*2b00*/  IMAD.MOV.U32 R21, RZ, RZ, 0x1f ;  /* 0x0000001fff157424 */ /* 0x000fe400078e00ff */
[----:B------:R-:W-:Y:S02]  /*2b10*/  IMAD.MOV.U32 R20, RZ, RZ, -0x1 ;  /* 0xffffffffff147424 */ /* 0x000fe400078e00ff */
[----:B------:R-:W-:-:S02]  /*2b20*/  IMAD.MOV.U32 R23, RZ, RZ, R32 ;  /* 0x000000ffff177224 */ /* 0x000fc400078e0020 */
[----:B------:R-:W-:Y:S05]  /*2b30*/  CALL.REL.NOINC `($__internal_33_$__cuda_sm70_shflsync_bfly_p) ;  /* 0x00000c7000007944 */ /* 0x000fea0003c00000 */
[----:B------:R-:W-:Y:S01]  /*2b40*/  SEL R26, R26, R27, P1 ;  /* 0x0000001b1a1a7207 */ /* 0x000fe20000800000 */
[----:B-1----:R-:W-:Y:S01]  /*2b50*/  IMAD.MOV.U32 R35, RZ, RZ, R21 ;  /* 0x000000ffff237224 */ /* 0x002fe200078e0015 */
[----:B------:R-:W-:Y:S01]  /*2b60*/  MOV R24, 0x2bc0 ;  /* 0x00002bc000187802 */ /* 0x000fe20000000f00 */
[----:B0-----:R-:W-:-:S02]  /*2b70*/  IMAD.MOV.U32 R22, RZ, RZ, 0x8 ;  /* 0x00000008ff167424 */ /* 0x001fc400078e00ff */
[----:B------:R-:W-:Y:S02]  /*2b80*/  IMAD.MOV.U32 R21, RZ, RZ, 0x1f ;  /* 0x0000001fff157424 */ /* 0x000fe400078e00ff */
[----:B------:R-:W-:Y:S02]  /*2b90*/  IMAD.MOV.U32 R20, RZ, RZ, -0x1 ;  /* 0xffffffffff147424 */ /* 0x000fe400078e00ff */
[----:B------:R-:W-:Y:S02]  /*2ba0*/  IMAD.MOV.U32 R23, RZ, RZ, R26 ;  /* 0x000000ffff177224 */ /* 0x000fe400078e001a */
[----:B------:R-:W-:Y:S05]  /*2bb0*/  CALL.REL.NOINC `($__internal_33_$__cuda_sm70_shflsync_bfly_p) ;  /* 0x00000bf000007944 */ /* 0x000fea0003c00000 */
[----:B-1----:R-:W-:Y:S01]  /*2bc0*/  IMAD.MOV.U32 R27, RZ, RZ, R21 ;  /* 0x000000ffff1b7224 */ /* 0x002fe200078e0015 */
[----:B0-----:R-:W-:Y:S05]  /*2bd0*/  BRA `(.L_x_1755) ;  /* 0xffffe86000007947 */ /* 0x001fea000383ffff */
.L_x_1726:
[----:B------:R-:W-:Y:S01]  /*2be0*/  IMAD.MOV.U32 R23, RZ, RZ, R25 ;  /* 0x000000ffff177224 */ /* 0x000fe200078e0019 */
[----:B------:R-:W-:Y:S01]  /*2bf0*/  MOV R24, 0x2c40 ;  /* 0x00002c4000187802 */ /* 0x000fe20000000f00 */
[----:B------:R-:W-:Y:S02]  /*2c00*/  IMAD.MOV.U32 R22, RZ, RZ, 0x4 ;  /* 0x00000004ff167424 */ /* 0x000fe400078e00ff */
[----:B------:R-:W-:Y:S02]  /*2c10*/  IMAD.MOV.U32 R21, RZ, RZ, 0x1f ;  /* 0x0000001fff157424 */ /* 0x000fe400078e00ff */
[----:B------:R-:W-:-:S02]  /*2c20*/  IMAD.MOV.U32 R20, RZ, RZ, -0x1 ;  /* 0xffffffffff147424 */ /* 0x000fc400078e00ff */
[----:B--2---:R-:W-:Y:S05]  /*2c30*/  CALL.REL.NOINC `($__internal_33_$__cuda_sm70_shflsync_bfly_p) ;  /* 0x00000b7000007944 */ /* 0x004fea0003c00000 */
[----:B-1----:R-:W-:Y:S01]  /*2c40*/  IMAD.MOV.U32 R34, RZ, RZ, R21 ;  /* 0x000000ffff227224 */ /* 0x002fe200078e0015 */
[----:B0-----:R-:W-:Y:S05]  /*2c50*/  BRA `(.L_x_1756) ;  /* 0xffffe84000007947 */ /* 0x001fea000383ffff */
.L_x_1727:
[----:B------:R-:W-:Y:S01]  /*2c60*/  IMAD.MOV.U32 R23, RZ, RZ, R35 ;  /* 0x000000ffff177224 */ /* 0x000fe200078e0023 */
[----:B------:R-:W-:Y:S01]  /*2c70*/  MOV R24, 0x2cc0 ;  /* 0x00002cc000187802 */ /* 0x000fe20000000f00 */
[----:B------:R-:W-:-:S02]  /*2c80*/  IMAD.MOV.U32 R22, RZ, RZ, 0x4 ;  /* 0x00000004ff167424 */ /* 0x000fc400078e00ff */
[----:B------:R-:W-:Y:S02]  /*2c90*/  IMAD.MOV.U32 R21, RZ, RZ, 0x1f ;  /* 0x0000001fff157424 */ /* 0x000fe400078e00ff */
[----:B------:R-:W-:Y:S02]  /*2ca0*/  IMAD.MOV.U32 R20, RZ, RZ, -0x1 ;  /* 0xffffffffff147424 */ /* 0x000fe400078e00ff */
[----:B01----:R-:W-:Y:S05]  /*2cb0*/  CALL.REL.NOINC `($__internal_33_$__cuda_sm70_shflsync_bfly_p) ;  /* 0x00000af000007944 */ /* 0x003fea0003c00000 */
[----:B------:R-:W-:Y:S01]  /*2cc0*/  SEL R27, R27, R26, P0 ;  /* 0x0000001a1b1b7207 */ /* 0x000fe20000000000 */
[----:B-1----:R-:W-:Y:S01]  /*2cd0*/  IMAD.MOV.U32 R26, RZ, RZ, R21 ;  /* 0x000000ffff1a7224 */ /* 0x002fe200078e0015 */
[----:B------:R-:W-:Y:S01]  /*2ce0*/  MOV R24, 0x2d40 ;  /* 0x00002d4000187802 */ /* 0x000fe20000000f00 */
[----:B0-----:R-:W-:Y:S02]  /*2cf0*/  IMAD.MOV.U32 R22, RZ, RZ, 0x4 ;  /* 0x00000004ff167424 */ /* 0x001fe400078e00ff */
[----:B------:R-:W-:Y:S02]  /*2d00*/  IMAD.MOV.U32 R21, RZ, RZ, 0x1f ;  /* 0x0000001fff157424 */ /* 0x000fe400078e00ff */
[----:B------:R-:W-:Y:S02]  /*2d10*/  IMAD.MOV.U32 R20, RZ, RZ, -0x1 ;  /* 0xffffffffff147424 */ /* 0x000fe400078e00ff */
[----:B------:R-:W-:-:S02]  /*2d20*/  IMAD.MOV.U32 R23, RZ, RZ, R27 ;  /* 0x000000ffff177224 */ /* 0x000fc400078e001b */
[----:B------:R-:W-:Y:S05]  /*2d30*/  CALL.REL.NOINC `($__internal_33_$__cuda_sm70_shflsync_bfly_p) ;  /* 0x00000a7000007944 */ /* 0x000fea0003c00000 */
[----:B-1----:R-:W-:Y:S01]  /*2d40*/  IMAD.MOV.U32 R32, RZ, RZ, R21 ;  /* 0x000000ffff207224 */ /* 0x002fe200078e0015 */
[----:B0-----:R-:W-:Y:S05]  /*2d50*/  BRA `(.L_x_1757) ;  /* 0xffffe79000007947 */ /* 0x001fea000383ffff */
.L_x_1728:
[----:B------:R-:W-:Y:S01]  /*2d60*/  IMAD.MOV.U32 R23, RZ, RZ, R25 ;  /* 0x000000ffff177224 */ /* 0x000fe200078e0019 */
[----:B------:R-:W-:Y:S01]  /*2d70*/  MOV R24, 0x2dc0 ;  /* 0x00002dc000187802 */ /* 0x000fe20000000f00 */
[----:B------:R-:W-:-:S02]  /*2d80*/  IMAD.MOV.U32 R22, RZ, RZ, 0x2 ;  /* 0x00000002ff167424 */ /* 0x000fc400078e00ff */
[----:B------:R-:W-:Y:S02]  /*2d90*/  IMAD.MOV.U32 R21, RZ, RZ, 0x1f ;  /* 0x0000001fff157424 */ /* 0x000fe400078e00ff */
[----:B------:R-:W-:Y:S02]  /*2da0*/  IMAD.MOV.U32 R20, RZ, RZ, -0x1 ;  /* 0xffffffffff147424 */ /* 0x000fe400078e00ff */
[----:B--23--:R-:W-:Y:S05]  /*2db0*/  CALL.REL.NOINC `($__internal_33_$__cuda_sm70_shflsync_bfly_p) ;  /* 0x000009f000007944 */ /* 0x00cfea0003c00000 */
        /* <DEDUP_REMOVED lines=18> */
.L_x_1729:
        /* <DEDUP_REMOVED lines=8> */
.L_x_1730:
        /* <DEDUP_REMOVED lines=14> */
[----:B01----:R-:W-:Y:S05]  /*3040*/  BRA `(.L_x_1760) ;  /* 0xffffe61000007947 */ /* 0x003fea000383ffff */
.L_x_1737:
[----:B------:R-:W-:Y:S01]  /*3050*/  IMAD.MOV.U32 R23, RZ, RZ, R35 ;  /* 0x000000ffff177224 */ /* 0x000fe200078e0023 */
[----:B------:R-:W-:Y:S01]  /*3060*/  MOV R24, 0x30b0 ;  /* 0x000030b000187802 */ /* 0x000fe20000000f00 */
[----:B------:R-:W-:-:S02]  /*3070*/  IMAD.MOV.U32 R22, RZ, RZ, 0x10 ;  /* 0x00000010ff167424 */ /* 0x000fc400078e00ff */
[----:B------:R-:W-:Y:S02]  /*3080*/  IMAD.MOV.U32 R21, RZ, RZ, 0x1f ;  /* 0x0000001fff157424 */ /* 0x000fe400078e00ff */
[----:B------:R-:W-:Y:S02]  /*3090*/  IMAD.MOV.U32 R20, RZ, RZ, -0x1 ;  /* 0xffffffffff147424 */ /* 0x000fe400078e00ff */
[----:B------:R-:W-:Y:S05]  /*30a0*/  CALL.REL.NOINC `($__internal_33_$__cuda_sm70_shflsync_bfly_p) ;  /* 0x0000070000007944 */ /* 0x000fea0003c00000 */
[----:B-1----:R-:W-:Y:S01]  /*30b0*/  IMAD.MOV.U32 R34, RZ, RZ, R21 ;  /* 0x000000ffff227224 */ /* 0x002fe200078e0015 */
[----:B0-----:R-:W-:Y:S05]  /*30c0*/  BRA `(.L_x_1761) ;  /* 0xffffedf000007947 */ /* 0x001fea000383ffff */
.L_x_1738:
[----:B------:R-:W-:Y:S01]  /*30d0*/  IMAD.MOV.U32 R23, RZ, RZ, R32 ;  /* 0x000000ffff177224 */ /* 0x000fe200078e0020 */
[----:B------:R-:W-:Y:S01]  /*30e0*/  MOV R24, 0x3130 ;  /* 0x0000313000187802 */ /* 0x000fe20000000f00 */
[----:B------:R-:W-:Y:S02]  /*30f0*/  IMAD.MOV.U32 R22, RZ, RZ, 0x10 ;  /* 0x00000010ff167424 */ /* 0x000fe400078e00ff */
[----:B------:R-:W-:Y:S02]  /*3100*/  IMAD.MOV.U32 R21, RZ, RZ, 0x1f ;  /* 0x0000001fff157424 */ /* 0x000fe400078e00ff */
[----:B------:R-:W-:Y:S02]  /*3110*/  IMAD.MOV.U32 R20, RZ, RZ, -0x1 ;  /* 0xffffffffff147424 */ /* 0x000fe400078e00ff */
[----:B01----:R-:W-:Y:S05]  /*3120*/  CALL.REL.NOINC `($__internal_33_$__cuda_sm70_shflsync_bfly_p) ;  /* 0x0000068000007944 */ /* 0x003fea0003c00000 */
[----:B-1----:R-:W-:Y:S01]  /*3130*/  IMAD.MOV.U32 R25, RZ, RZ, R21 ;  /* 0x000000ffff197224 */ /* 0x002fe200078e0015 */
[----:B------:R-:W-:Y:S01]  /*3140*/  MOV R24, 0x31a0 ;  /* 0x000031a000187802 */ /* 0x000fe20000000f00 */
[----:B0-----:R-:W-:-:S02]  /*3150*/  IMAD.MOV.U32 R23, RZ, RZ, R27 ;  /* 0x000000ffff177224 */ /* 0x001fc400078e001b */
[----:B------:R-:W-:Y:S02]  /*3160*/  IMAD.MOV.U32 R22, RZ, RZ, 0x10 ;  /* 0x00000010ff167424 */ /* 0x000fe400078e00ff */
[----:B------:R-:W-:Y:S02]  /*3170*/  IMAD.MOV.U32 R21, RZ, RZ, 0x1f ;  /* 0x0000001fff157424 */ /* 0x000fe400078e00ff */
[----:B------:R-:W-:Y:S02]  /*3180*/  IMAD.MOV.U32 R20, RZ, RZ, -0x1 ;  /* 0xffffffffff147424 */ /* 0x000fe400078e00ff */
[----:B------:R-:W-:Y:S05]  /*3190*/  CALL.REL.NOINC `($__internal_33_$__cuda_sm70_shflsync_bfly_p) ;  /* 0x0000061000007944 */ /* 0x000fea0003c00000 */
[----:B-1----:R-:W-:Y:S01]  /*31a0*/  IMAD.MOV.U32 R26, RZ, RZ, R21 ;  /* 0x000000ffff1a7224 */ /* 0x002fe200078e0015 */
[----:B0-----:R-:W-:Y:S05]  /*31b0*/  BRA `(.L_x_1762) ;  /* 0xffffed3000007947 */ /* 0x001fea000383ffff */
.L_x_1739:
[----:B------:R-:W-:Y:S01]  /*31c0*/  IMAD.MOV.U32 R23, RZ, RZ, R34 ;  /* 0x000000ffff177224 */ /* 0x000fe200078e0022 */
[----:B------:R-:W-:Y:S01]  /*31d0*/  MOV R24, 0x3220 ;  /* 0x0000322000187802 */ /* 0x000fe20000000f00 */
[----:B------:R-:W-:Y:S02]  /*31e0*/  IMAD.MOV.U32 R22, RZ, RZ, 0x8 ;  /* 0x00000008ff167424 */ /* 0x000fe400078e00ff */
[----:B------:R-:W-:Y:S02]  /*31f0*/  IMAD.MOV.U32 R21, RZ, RZ, 0x1f ;  /* 0x0000001fff157424 */ /* 0x000fe400078e00ff */
[----:B------:R-:W-:-:S02]  /*3200*/  IMAD.MOV.U32 R20, RZ, RZ, -0x1 ;  /* 0xffffffffff147424 */ /* 0x000fc400078e00ff */
[----:B0-23--:R-:W-:Y:S05]  /*3210*/  CALL.REL.NOINC `($__internal_33_$__cuda_sm70_shflsync_bfly_p) ;  /* 0x0000059000007944 */ /* 0x00dfea0003c00000 */
[----:B------:R-:W-:Y:S01]  /*3220*/  FSEL R25, R25, R32, P1 ;  /* 0x0000002019197208 */ /* 0x000fe20000800000 */
[----:B-1----:R-:W-:Y:S01]  /*3230*/  IMAD.MOV.U32 R35, RZ, RZ, R21 ;  /* 0x000000ffff237224 */ /* 0x002fe200078e0015 */
[----:B------:R-:W-:Y:S01]  /*3240*/  MOV R24, 0x32a0 ;  /* 0x000032a000187802 */ /* 0x000fe20000000f00 */
[----:B0-----:R-:W-:-:S02]  /*3250*/  IMAD.MOV.U32 R22, RZ, RZ, 0x8 ;  /* 0x00000008ff167424 */ /* 0x001fc400078e00ff */
[----:B------:R-:W-:Y:S02]  /*3260*/  IMAD.MOV.U32 R21, RZ, RZ, 0x1f ;  /* 0x0000001fff157424 */ /* 0x000fe400078e00ff */
[----:B------:R-:W-:Y:S02]  /*3270*/  IMAD.MOV.U32 R20, RZ, RZ, -0x1 ;  /* 0xffffffffff147424 */ /* 0x000fe400078e00ff */
[----:B------:R-:W-:Y:S02]  /*3280*/  IMAD.MOV.U32 R23, RZ, RZ, R25 ;  /* 0x000000ffff177224 */ /* 0x000fe400078e0019 */
[----:B------:R-:W-:Y:S05]  /*3290*/  CALL.REL.NOINC `($__internal_33_$__cuda_sm70_shflsync_bfly_p) ;  /* 0x0000051000007944 */ /* 0x000fea0003c00000 */
[----:B------:R-:W-:Y:S01]  /*32a0*/  SEL R26, R26, R27, P1 ;  /* 0x0000001b1a1a7207 */ /* 0x000fe20000800000 */
[----:B-1----:R-:W-:Y:S01]  /*32b0*/  IMAD.MOV.U32 R32, RZ, RZ, R21 ;  /* 0x000000ffff207224 */ /* 0x002fe200078e0015 */
[----:B------:R-:W-:Y:S01]  /*32c0*/  MOV R24, 0x3320 ;  /* 0x0000332000187802 */ /* 0x000fe20000000f00 */
[----:B0-----:R-:W-:Y:S02]  /*32d0*/  IMAD.MOV.U32 R22, RZ, RZ, 0x8 ;  /* 0x00000008ff167424 */ /* 0x001fe400078e00ff */
[----:B------:R-:W-:Y:S02]  /*32e0*/  IMAD.MOV.U32 R21, RZ, RZ, 0x1f ;  /* 0x0000001fff157424 */ /* 0x000fe400078e00ff */
[----:B------:R-:W-:-:S02]  /*32f0*/  IMAD.MOV.U32 R20, RZ, RZ, -0x1 ;  /* 0xffffffffff147424 */ /* 0x000fc400078e00ff */
[----:B------:R-:W-:Y:S02]  /*3300*/  IMAD.MOV.U32 R23, RZ, RZ, R26 ;  /* 0x000000ffff177224 */ /* 0x000fe400078e001a */
[----:B------:R-:W-:Y:S05]  /*3310*/  CALL.REL.NOINC `($__internal_33_$__cuda_sm70_shflsync_bfly_p) ;  /* 0x0000049000007944 */ /* 0x000fea0003c00000 */
[----:B-1----:R-:W-:Y:S01]  /*3320*/  IMAD.MOV.U32 R27, RZ, RZ, R21 ;  /* 0x000000ffff1b7224 */ /* 0x002fe200078e0015 */
[----:B0-----:R-:W-:Y:S05]  /*3330*/  BRA `(.L_x_1763) ;  /* 0xffffec7000007947 */ /* 0x001fea000383ffff */
.L_x_1740:
[----:B------:R-:W-:Y:S01]  /*3340*/  IMAD.MOV.U32 R23, RZ, RZ, R34 ;  /* 0x000000ffff177224 */ /* 0x000fe200078e0022 */
[----:B------:R-:W-:Y:S01]  /*3350*/  MOV R24, 0x33a0 ;  /* 0x000033a000187802 */ /* 0x000fe20000000f00 */
[----:B------:R-:W-:Y:S02]  /*3360*/  IMAD.MOV.U32 R22, RZ, RZ, 0x4 ;  /* 0x00000004ff167424 */ /* 0x000fe400078e00ff */
[----:B------:R-:W-:Y:S02]  /*3370*/  IMAD.MOV.U32 R21, RZ, RZ, 0x1f ;  /* 0x0000001fff157424 */ /* 0x000fe400078e00ff */
[----:B------:R-:W-:Y:S02]  /*3380*/  IMAD.MOV.U32 R20, RZ, RZ, -0x1 ;  /* 0xffffffffff147424 */ /* 0x000fe400078e00ff */
[----:B--2---:R-:W-:Y:S05]  /*3390*/  CALL.REL.NOINC `($__internal_33_$__cuda_sm70_shflsync_bfly_p) ;  /* 0x0000041000007944 */ /* 0x004fea0003c00000 */
[----:B-1----:R-:W-:Y:S01]  /*33a0*/  IMAD.MOV.U32 R35, RZ, RZ, R21 ;  /* 0x000000ffff237224 */ /* 0x002fe200078e0015 */
[----:B0-----:R-:W-:Y:S05]  /*33b0*/  BRA `(.L_x_1764) ;  /* 0xffffec5000007947 */ /* 0x001fea000383ffff */
.L_x_1741:
        /* <DEDUP_REMOVED lines=16> */
.L_x_1742:
        /* <DEDUP_REMOVED lines=24> */
.L_x_1743:
[----:B------:R-:W-:Y:S01]  /*3640*/  IMAD.MOV.U32 R23, RZ, RZ, R25 ;  /* 0x000000ffff177224 */ /* 0x000fe200078e0019 */
[----:B------:R-:W-:Y:S01]  /*3650*/  MOV R24, 0x36a0 ;  /* 0x000036a000187802 */ /* 0x000fe20000000f00 */
[----:B------:R-:W-:Y:S02]  /*3660*/  IMAD.MOV.U32 R22, RZ, RZ, 0x1 ;  /* 0x00000001ff167424 */ /* 0x000fe400078e00ff */
[----:B------:R-:W-:Y:S02]  /*3670*/  IMAD.MOV.U32 R21, RZ, RZ, 0x1f ;  /* 0x0000001fff157424 */ /* 0x000fe400078e00ff */
[----:B------:R-:W-:-:S02]  /*3680*/  IMAD.MOV.U32 R20, RZ, RZ, -0x1 ;  /* 0xffffffffff147424 */ /* 0x000fc400078e00ff */
[----:B0-2---:R-:W-:Y:S05]  /*3690*/  CALL.REL.NOINC `($__internal_33_$__cuda_sm70_shflsync_bfly_p) ;  /* 0x0000011000007944 */ /* 0x005fea0003c00000 */
[----:B-1----:R-:W-:Y:S01]  /*36a0*/  IMAD.MOV.U32 R34, RZ, RZ, R21 ;  /* 0x000000ffff227224 */ /* 0x002fe200078e0015 */
[----:B0-----:R-:W-:Y:S05]  /*36b0*/  BRA `(.L_x_1767) ;  /* 0xffffeac000007947 */ /* 0x001fea000383ffff */
.L_x_1744:
        /* <DEDUP_REMOVED lines=15> */
        .weak           $__internal_33_$__cuda_sm70_shflsync_bfly_p
        .type           $__internal_33_$__cuda_sm70_shflsync_bfly_p,@function
        .size           $__internal_33_$__cuda_sm70_shflsync_bfly_p,(.L_x_10977 - $__internal_33_$__cuda_sm70_shflsync_bfly_p)
$__internal_33_$__cuda_sm70_shflsync_bfly_p:
[----:B------:R-:W-:Y:S01]  /*37b0*/  IMAD.MOV.U32 R36, RZ, RZ, R24 ;  /* 0x000000ffff247224 */ /* 0x000fe200078e0018 */
[----:B------:R-:W-:Y:S04]  /*37c0*/  WARPSYNC R20 ;  /* 0x0000001400007348 */ /* 0x000fe80003800000 */
[----:B------:R-:W-:Y:S01]  /*37d0*/  IMAD.MOV.U32 R37, RZ, RZ, 0x0 ;  /* 0x00000000ff257424 */ /* 0x000fe200078e00ff */
[----:B------:R0:W1:Y:S03]  /*37e0*/  SHFL.BFLY PT, R21, R23, R22, R21 ;  /* 0x0c00001617157389 */ /* 0x00006600000e0015 */
[----:B------:R-:W-:Y:S05]  /*37f0*/  RET.REL.NODEC R36 `(_ZN4vllm3moe10topkGatingILi18ELi576ELi4ELi4ELi32El6__halfLNS0_11ScoringFuncE1EEEvPKT5_PKbPfiPT4_PiiiibPKf) ;  /* 0xffffc80024007950 */ /* 0x000fea0003c3ffff */
.L_x_1769:
        /* <DEDUP_REMOVED lines=16> */
.L_x_10977:


//--------------------- .text._ZN4vllm3moe10topkGatingILi14ELi448ELi4ELi4ELi32El6__halfLNS0_11ScoringFuncE1EEEvPKT5_PKbPfiPT4_PiiiibPKf --------------------------
	.section	.text._ZN4vllm3moe10topkGatingILi14ELi448ELi4ELi4ELi32El6__halfLNS0_11ScoringFuncE1EEEvPKT5_PKbPfiPT4_PiiiibPKf,"ax",@progbits
	.sectioninfo	@"SHI_REGISTERS=40"
	.align	128
        .global         _ZN4vllm3moe10topkGatingILi14ELi448ELi4ELi4ELi32El6__halfLNS0_11ScoringFuncE1EEEvPKT5_PKbPfiPT4_PiiiibPKf
        .type           _ZN4vllm3moe10topkGatingILi14ELi448ELi4ELi4ELi32El6__halfLNS0_11ScoringFuncE1EEEvPKT5_PKbPfiPT4_PiiiibPKf,@function
        .size           _ZN4vllm3moe10topkGatingILi14ELi448ELi4ELi4ELi32El6__halfLNS0_11ScoringFuncE1EEEvPKT5_PKbPfiPT4_PiiiibPKf,(.L_x_10978 - _ZN4vllm3moe10topkGatingILi14ELi448ELi4ELi4ELi32El6__halfLNS0_11ScoringFuncE1EEEvPKT5_PKbPfiPT4_PiiiibPKf)
        .other          _ZN4vllm3moe10topkGatingILi14ELi448ELi4ELi4ELi32El6__halfLNS0_11ScoringFuncE1EEEvPKT5_PKbPfiPT4_PiiiibPKf,@"STO_CUDA_ENTRY STV_DEFAULT"
_ZN4vllm3moe10topkGatingILi14ELi448ELi4ELi4ELi32El6__halfLNS0_11ScoringFuncE1EEEvPKT5_PKbPfiPT4_PiiiibPKf:
.text._ZN4vllm3moe10topkGatingILi14ELi448ELi4ELi4ELi32El6__halfLNS0_11ScoringFuncE1EEEvPKT5_PKbPfiPT4_PiiiibPKf:
        /* <DEDUP_REMOVED lines=19> */
[----:B------:R2:W5:Y:S04]  /*0130*/  LDG.E R4, [R8.64] ;  /* 0x0000000608047981 */ /* 0x000568000c1e1900 */
        /* <DEDUP_REMOVED lines=10> */
[----:B------:R-:W-:-:S03]  /*01e0*/  HADD2.F32 R9, -RZ, R7.H1_H1 ;  /* 0x30000007ff097230 */ /* 0x000fc60000004100 */
[----:B------:R-:W-:Y:S02]  /*01f0*/  FMUL.FTZ R7, R8, -1.4426950216293334961 ;  /* 0xbfb8aa3b08077820 */ /* 0x000fe40000410000 */
[----:B------:R-:W-:Y:S01]  /*0200*/  FMUL.FTZ R8, R9, -1.4426950216293334961 ;  /* 0xbfb8aa3b09087820 */ /* 0x000fe20000410000 */
[--C-:B---3--:R-:W-:Y:S02]  /*0210*/  HADD2.F32 R9, -RZ, R12.reuse.H0_H0 ;  /* 0x2000000cff097230 */ /* 0x108fe40000004100 */
[----:B------:R-:W-:Y:S02]  /*0220*/  HADD2.F32 R12, -RZ, R12.H1_H1 ;  /* 0x3000000cff0c7230 */ /* 0x000fe40000004100 */
[--C-:B----4-:R-:W-:Y:S02]  /*0230*/  HADD2.F32 R11, -RZ, R14.reuse.H0_H0 ;  /* 0x2000000eff0b7230 */ /* 0x110fe40000004100 */
[----:B------:R-:W-:Y:S01]  /*0240*/  HADD2.F32 R14, -RZ, R14.H1_H1 ;  /* 0x3000000eff0e7230 */ /* 0x000fe20000004100 */
[----:B------:R-:W-:Y:S01]  /*0250*/  FMUL.FTZ R10, R12, -1.4426950216293334961 ;  /* 0xbfb8aa3b0c0a7820 */ /* 0x000fe20000410000 */
[----:B-----5:R-:W-:-:S03]  /*0260*/  HADD2.F32 R15, -RZ, R13.H1_H1 ;  /* 0x3000000dff0f7230 */ /* 0x020fc60000004100 */
[----:B------:R-:W-:Y:S01]  /*0270*/  FMUL.FTZ R12, R14, -1.4426950216293334961 ;  /* 0xbfb8aa3b0e0c7820 */ /* 0x000fe20000410000 */
[----:B------:R-:W-:Y:S02]  /*0280*/  HADD2.F32 R14, -RZ, R13.H0_H0 ;  /* 0x2000000dff0e7230 */ /* 0x000fe40000004100 */
[--C-:B------:R-:W-:Y:S02]  /*0290*/  HADD2.F32 R5, -RZ, R4.reuse.H0_H0 ;  /* 0x20000004ff057230 */ /* 0x100fe40000004100 */
[----:B------:R-:W-:Y:S01]  /*02a0*/  HADD2.F32 R4, -RZ, R4.H1_H1 ;  /* 0x30000004ff047230 */ /* 0x000fe20000004100 */
[----:B------:R-:W-:Y:S02]  /*02b0*/  FMUL.FTZ R13, R14, -1.4426950216293334961 ;  /* 0xbfb8aa3b0e0d7820 */ /* 0x000fe40000410000 */
[----:B------:R-:W-:Y:S01]  /*02c0*/  FMUL.FTZ R14, R15, -1.4426950216293334961 ;  /* 0xbfb8aa3b0f0e7820 */ /* 0x000fe20000410000 */
[--C-:B------:R-:W-:Y:S01]  /*02d0*/  HADD2.F32 R15, -RZ, R6.reuse.H0_H0 ;  /* 0x20000006ff0f7230 */ /* 0x100fe20000004100 */
[----:B------:R-:W-:Y:S01]  /*02e0*/  FMUL.FTZ R5, R5, -1.4426950216293334961 ;  /* 0xbfb8aa3b05057820 */ /* 0x000fe20000410000 */
[----:B------:R-:W-:Y:S01]  /*02f0*/  HADD2.F32 R6, -RZ, R6.H1_H1 ;  /* 0x30000006ff067230 */ /* 0x000fe20000004100 */
[----:B------:R-:W-:-:S02]  /*0300*/  FMUL.FTZ R4, R4, -1.4426950216293334961 ;  /* 0xbfb8aa3b04047820 */ /* 0x000fc40000410000 */
[----:B------:R-:W-:Y:S02]  /*0310*/  FMUL.FTZ R9, R9, -1.4426950216293334961 ;  /* 0xbfb8aa3b09097820 */ /* 0x000fe40000410000 */
[----:B------:R-:W-:Y:S01]  /*0320*/  FMUL.FTZ R11, R11, -1.4426950216293334961 ;  /* 0xbfb8aa3b0b0b7820 */ /* 0x000fe20000410000 */
[----:B------:R-:W0:Y:S01]  /*0330*/  MUFU.EX2 R5, R5 ;  /* 0x0000000500057308 */ /* 0x000e220000000800 */
[----:B------:R-:W-:Y:S01]  /*0340*/  FMUL.FTZ R16, R6, -1.4426950216293334961 ;  /* 0xbfb8aa3b06107820 */ /* 0x000fe20000410000 */
[--C-:B------:R-:W-:Y:S02]  /*0350*/  HADD2.F32 R6, -RZ, R3.reuse.H0_H0 ;  /* 0x20000003ff067230 */ /* 0x100fe40000004100 */
[----:B------:R-:W-:Y:S01]  /*0360*/  HADD2.F32 R17, -RZ, R3.H1_H1 ;  /* 0x30000003ff117230 */ /* 0x000fe20000004100 */
[----:B------:R-:W-:-:S03]  /*0370*/  FMUL.FTZ R15, R15, -1.4426950216293334961 ;  /* 0xbfb8aa3b0f0f7820 */ /* 0x000fc60000410000 */
[----:B------:R-:W1:Y:S01]  /*0380*/  MUFU.EX2 R4, R4 ;  /* 0x0000000400047308 */ /* 0x000e620000000800 */
[----:B------:R-:W-:Y:S02]  /*0390*/  FMUL.FTZ R3, R6, -1.4426950216293334961 ;  /* 0xbfb8aa3b06037820 */ /* 0x000fe40000410000 */
[----:B------:R-:W-:-:S05]  /*03a0*/  FMUL.FTZ R6, R17, -1.4426950216293334961 ;  /* 0xbfb8aa3b11067820 */ /* 0x000fca0000410000 */
[----:B------:R-:W2:Y:S08]  /*03b0*/  MUFU.EX2 R7, R7 ;  /* 0x0000000700077308 */ /* 0x000eb00000000800 */
        /* <DEDUP_REMOVED lines=10> */
[----:B------:R-:W0:Y:S08]  /*0460*/  MUFU.EX2 R16, R16 ;  /* 0x0000001000107308 */ /* 0x000e300000000800 */
[----:B------:R-:W0:Y:S08]  /*0470*/  MUFU.EX2 R3, R3 ;  /* 0x0000000300037308 */ /* 0x000e300000000800 */
[----:B------:R-:W1:Y:S01]  /*0480*/  MUFU.EX2 R6, R6 ;  /* 0x0000000600067308 */ /* 0x000e620000000800 */
[----:B--2---:R-:W-:-:S02]  /*0490*/  FADD.FTZ R7, R7, 1 ;  /* 0x3f80000007077421 */ /* 0x004fc40000010000 */
[----:B---3--:R-:W-:Y:S02]  /*04a0*/  FADD.FTZ R8, R8, 1 ;  /* 0x3f80000008087421 */ /* 0x008fe40000010000 */
[----:B----4-:R-:W-:Y:S02]  /*04b0*/  FADD.FTZ R9, R9, 1 ;  /* 0x3f80000009097421 */ /* 0x010fe40000010000 */
[----:B-----5:R-:W-:Y:S01]  /*04c0*/  FADD.FTZ R10, R10, 1 ;  /* 0x3f8000000a0a7421 */ /* 0x020fe20000010000 */
[----:B------:R-:W2:Y:S01]  /*04d0*/  MUFU.RCP R5, R5 ;  /* 0x0000000500057308 */ /* 0x000ea20000001000 */
[----:B------:R-:W-:Y:S02]  /*04e0*/  FADD.FTZ R11, R11, 1 ;  /* 0x3f8000000b0b7421 */ /* 0x000fe40000010000 */
[----:B------:R-:W-:Y:S01]  /*04f0*/  FADD.FTZ R12, R12, 1 ;  /* 0x3f8000000c0c7421 */ /* 0x000fe20000010000 */
[----:B------:R-:W-:Y:S01]  /*0500*/  @P0 ISETP.NE.AND P1, PT, R2, RZ, PT ;  /* 0x000000ff0200020c */ /* 0x000fe20003f25270 */
[----:B0-----:R-:W-:-:S03]  /*0510*/  FADD.FTZ R13, R13, 1 ;  /* 0x3f8000000d0d7421 */ /* 0x001fc60000010000 */
[----:B------:R-:W0:Y:S01]  /*0520*/  MUFU.RCP R4, R4 ;  /* 0x0000000400047308 */ /* 0x000e220000001000 */
[----:B-1----:R-:W-:Y:S02]  /*0530*/  FADD.FTZ R14, R14, 1 ;  /* 0x3f8000000e0e7421 */ /* 0x002fe40000010000 */
[----:B------:R-:W-:Y:S02]  /*0540*/  FADD.FTZ R15, R15, 1 ;  /* 0x3f8000000f0f7421 */ /* 0x000fe40000010000 */
[----:B------:R-:W-:Y:S01]  /*0550*/  FADD.FTZ R16, R16, 1 ;  /* 0x3f80000010107421 */ /* 0x000fe20000010000 */
[----:B------:R-:W-:Y:S02]  /*0560*/  @P0 SEL R2, RZ, 0x1, P1 ;  /* 0x00000001ff020807 */ /* 0x000fe40000800000 */
[----:B------:R-:W1:Y:S01]  /*0570*/  MUFU.RCP R7, R7 ;  /* 0x0000000700077308 */ /* 0x000e620000001000 */
[----:B------:R-:W-:Y:S02]  /*0580*/  FADD.FTZ R3, R3, 1 ;  /* 0x3f80000003037421 */ /* 0x000fe40000010000 */
[----:B------:R-:W-:-:S05]  /*0590*/  FADD.FTZ R6, R6, 1 ;  /* 0x3f80000006067421 */ /* 0x000fca0000010000 */
[----:B------:R-:W3:Y:S01]  /*05a0*/  MUFU.RCP R8, R8 ;  /* 0x0000000800087308 */ /* 0x000ee20000001000 */
        /* <DEDUP_REMOVED lines=8> */
[----:B--2---:R-:W-:-:S07]  /*0630*/  FSETP.GEU.FTZ.AND P3, PT, |R5|, +INF , PT ;  /* 0x7f8000000500780b */ /* 0x004fce0003f7e200 */
[----:B------:R-:W2:Y:S01]  /*0640*/  MUFU.RCP R14, R14 ;  /* 0x0000000e000e7308 */ /* 0x000ea20000001000 */
[----:B0-----:R-:W-:-:S07]  /*0650*/  FSETP.GEU.FTZ.AND P4, PT, |R4|, +INF , PT ;  /* 0x7f8000000400780b */ /* 0x001fce0003f9e200 */
[----:B------:R-:W0:Y:S08]  /*0660*/  MUFU.RCP R15, R15 ;  /* 0x0000000f000f7308 */ /* 0x000e300000001000 */
[----:B------:R-:W0:Y:S08]  /*0670*/  MUFU.RCP R16, R16 ;  /* 0x0000001000107308 */ /* 0x000e300000001000 */
[----:B------:R0:W0:Y:S08]  /*0680*/  MUFU.RCP R17, R3 ;  /* 0x0000000300117308 */ /* 0x0000300000001000 */
[----:B------:R0:W2:Y:S01]  /*0690*/  MUFU.RCP R18, R6 ;  /* 0x0000000600127308 */ /* 0x0000a20000001000 */
[----:B-1----:R-:W-:-:S02]  /*06a0*/  FSETP.GEU.FTZ.AND P5, PT, |R7|, +INF , PT ;  /* 0x7f8000000700780b */ /* 0x002fc40003fbe200 */
[----:B---3--:R-:W-:Y:S02]  /*06b0*/  FSETP.GEU.FTZ.AND P6, PT, |R8|, +INF , PT ;  /* 0x7f8000000800780b */ /* 0x008fe40003fde200 */
[----:B----4-:R-:W-:Y:S02]  /*06c0*/  FSETP.GEU.FTZ.AND P1, PT, |R9|, +INF , PT ;  /* 0x7f8000000900780b */ /* 0x010fe40003f3e200 */
[----:B------:R-:W-:Y:S02]  /*06d0*/  FSEL R2, R5, RZ, !P3 ;  /* 0x000000ff05027208 */ /* 0x000fe40005800000 */
[----:B0-----:R-:W-:Y:S02]  /*06e0*/  FSEL R3, R4, RZ, !P4 ;  /* 0x000000ff04037208 */ /* 0x001fe40006000000 */
[----:B-----5:R-:W-:Y:S02]  /*06f0*/  FSETP.GEU.FTZ.AND P2, PT, |R10|, +INF , PT ;  /* 0x7f8000000a00780b */ /* 0x020fe40003f5e200 */
[----:B------:R-:W-:-:S02]  /*0700*/  FSETP.GEU.FTZ.AND P3, PT, |R11|, +INF , PT ;  /* 0x7f8000000b00780b */ /* 0x000fc40003f7e200 */
[----:B------:R-:W-:Y:S02]  /*0710*/  FSETP.GEU.FTZ.AND P4, PT, |R12|, +INF , PT ;  /* 0x7f8000000c00780b */ /* 0x000fe40003f9e200 */
[----:B------:R-:W-:Y:S02]  /*0720*/  FSEL R4, R7, RZ, !P5 ;  /* 0x000000ff07047208 */ /* 0x000fe40006800000 */
[----:B------:R-:W-:Y:S02]  /*0730*/  FSEL R5, R8, RZ, !P6 ;  /* 0x000000ff08057208 */ /* 0x000fe40007000000 */
[----:B------:R-:W-:Y:S02]  /*0740*/  FSEL R6, R9, RZ, !P1 ;  /* 0x000000ff09067208 */ /* 0x000fe40004800000 */
[----:B------:R-:W-:Y:S02]  /*0750*/  FSETP.GEU.FTZ.AND P5, PT, |R13|, +INF , PT ;  /* 0x7f8000000d00780b */ /* 0x000fe40003fbe200 */
[----:B--2---:R-:W-:-:S02]  /*0760*/  FSETP.GEU.FTZ.AND P6, PT, |R14|, +INF , PT ;  /* 0x7f8000000e00780b */ /* 0x004fc40003fde200 */
[----:B------:R-:W-:Y:S02]  /*0770*/  FSETP.GEU.FTZ.AND P1, PT, |R15|, +INF , PT ;  /* 0x7f8000000f00780b */ /* 0x000fe40003f3e200 */
[----:B------:R-:W-:Y:S02]  /*0780*/  FSEL R7, R10, RZ, !P2 ;  /* 0x000000ff0a077208 */ /* 0x000fe40005000000 */
[----:B------:R-:W-:Y:S02]  /*0790*/  FSEL R8, R11, RZ, !P3 ;  /* 0x000000ff0b087208 */ /* 0x000fe40005800000 */
[----:B------:R-:W-:Y:S02]  /*07a0*/  FSEL R9, R12, RZ, !P4 ;  /* 0x000000ff0c097208 */ /* 0x000fe40006000000 */
        /* <DEDUP_REMOVED lines=48> */
.L_x_1770:
[----:B------:R0:W-:Y:S04]  /*0ab0*/  STL.64 [R1], R2 ;  /* 0x0000000201007387 */ /* 0x0001e80000100a00 */
[----:B------:R0:W-:Y:S04]  /*0ac0*/  STL.64 [R1+0x8], R4 ;  /* 0x0000080401007387 */ /* 0x0001e80000100a00 */
[----:B------:R0:W-:Y:S04]  /*0ad0*/  STL.64 [R1+0x10], R6 ;  /* 0x0000100601007387 */ /* 0x0001e80000100a00 */
[----:B------:R0:W-:Y:S04]  /*0ae0*/  STL.64 [R1+0x18], R8 ;  /* 0x0000180801007387 */ /* 0x0001e80000100a00 */
[----:B------:R0:W-:Y:S04]  /*0af0*/  STL.64 [R1+0x20], R10 ;  /* 0x0000200a01007387 */ /* 0x0001e80000100a00 */
[----:B------:R0:W-:Y:S04]  /*0b00*/  STL.64 [R1+0x28], R12 ;  /* 0x0000280c01007387 */ /* 0x0001e80000100a00 */
[----:B------:R0:W-:Y:S02]  /*0b10*/  STL.64 [R1+0x30], R14 ;  /* 0x0000300e01007387 */ /* 0x0001e40000100a00 */
.L_x_1771:
        /* <DEDUP_REMOVED lines=9> */
.L_x_1787:
        /* <DEDUP_REMOVED lines=62> */
.L_x_1804:
[----:B------:R-:W-:Y:S05]  /*0f90*/  BRA.DIV ~URZ, `(.L_x_1775) ;  /* 0x000014f27f007947 */ /* 0x000fea000b800000 */
[----:B------:R2:W3:Y:S04]  /*0fa0*/  SHFL.BFLY PT, R25, R22, 0x10, 0x1f ;  /* 0x0e001f0016197f89 */ /* 0x0004e800000e0000 */
[----:B------:R2:W4:Y:S02]  /*0fb0*/  SHFL.BFLY PT, R24, R23, 0x10, 0x1f ;  /* 0x0e001f0017187f89 */ /* 0x00052400000e0000 */
.L_x_1805:
        /* <DEDUP_REMOVED lines=12> */
.L_x_1806:
[----:B-1----:R-:W-:-:S13]  /*1080*/  FSETP.GEU.FTZ.AND P1, PT, R30, R31, PT ;  /* 0x0000001f1e00720b */ /* 0x002fda0003f3e000 */
[----:B------:R-:W-:-:S04]  /*1090*/  @P1 FSETP.NEU.FTZ.AND P2, PT, R30, R31, PT ;  /* 0x0000001f1e00120b */ /* 0x000fc80003f5d000 */
[----:B---3--:R-:W-:-:S13]  /*10a0*/  @P1 ISETP.LT.AND P0, PT, R24, R23, !P2 ;  /* 0x000000171800120c */ /* 0x008fda0005701270 */
[----:B0-----:R-:W-:Y:S01]  /*10b0*/  FSEL R30, R31, R30, P0 ;  /* 0x0000001e1f1e7208 */ /* 0x001fe20000000000 */
[----:B------:R-:W-:Y:S05]  /*10c0*/  BRA.DIV ~URZ, `(.L_x_1777) ;  /* 0x000016327f007947 */ /* 0x000fea000b800000 */
[----:B------:R0:W1:Y:S02]  /*10d0*/  SHFL.BFLY PT, R31, R30, 0x4, 0x1f ;  /* 0x0c801f001e1f7f89 */ /* 0x00006400000e0000 */
.L_x_1807:
[----:B--2---:R-:W-:Y:S01]  /*10e0*/  FSEL R22, R25, R22, P0 ;  /* 0x0000001619167208 */ /* 0x004fe20000000000 */
[----:B------:R-:W-:Y:S05]  /*10f0*/  BRA.DIV ~URZ, `(.L_x_1778) ;  /* 0x000016827f007947 */ /* 0x000fea000b800000 */
[----:B------:R-:W-:Y:S01]  /*1100*/  SEL R23, R24, R23, P0 ;  /* 0x0000001718177207 */ /* 0x000fe20000000000 */
[----:B------:R2:W3:Y:S04]  /*1110*/  SHFL.BFLY PT, R25, R22, 0x4, 0x1f ;  /* 0x0c801f0016197f89 */ /* 0x0004e800000e0000 */
[----:B------:R2:W4:Y:S02]  /*1120*/  SHFL.BFLY PT, R24, R23, 0x4, 0x1f ;  /* 0x0c801f0017187f89 */ /* 0x00052400000e0000 */
.L_x_1808:
        /* <DEDUP_REMOVED lines=12> */
.L_x_1809:
[----:B-1----:R-:W-:-:S13]  /*11f0*/  FSETP.GEU.FTZ.AND P1, PT, R30, R25, PT ;  /* 0x000000191e00720b */ /* 0x002fda0003f3e000 */
[----:B------:R-:W-:-:S04]  /*1200*/  @P1 FSETP.NEU.FTZ.AND P2, PT, R30, R25, PT ;  /* 0x000000191e00120b */ /* 0x000fc80003f5d000 */
[----:B---3--:R-:W-:-:S13]  /*1210*/  @P1 ISETP.LT.AND P0, PT, R23, R24, !P2 ;  /* 0x000000181700120c */ /* 0x008fda0005701270 */
[----:B0-----:R-:W-:Y:S01]  /*1220*/  FSEL R30, R25, R30, P0 ;  /* 0x0000001e191e7208 */ /* 0x001fe20000000000 */
[----:B------:R-:W-:Y:S05]  /*1230*/  BRA.DIV ~URZ, `(.L_x_1780) ;  /* 0x000017c27f007947 */ /* 0x000fea000b800000 */
[----:B------:R0:W1:Y:S02]  /*1240*/  SHFL.BFLY PT, R25, R30, 0x1, 0x1f ;  /* 0x0c201f001e197f89 */ /* 0x00006400000e0000 */
.L_x_1810:
[----:B--2---:R-:W-:Y:S01]  /*1250*/  FSEL R31, R31, R22, P0 ;  /* 0x000000161f1f7208 */ /* 0x004fe20000000000 */
[----:B------:R-:W-:Y:S05]  /*1260*/  BRA.DIV ~URZ, `(.L_x_1781) ;  /* 0x000018127f007947 */ /* 0x000fea000b800000 */
[----:B------:R-:W-:Y:S01]  /*1270*/  SEL R21, R23, R24, P0 ;  /* 0x0000001817157207 */ /* 0x000fe20000000000 */
[----:B------:R2:W3:Y:S04]  /*1280*/  SHFL.BFLY PT, R22, R31, 0x1, 0x1f ;  /* 0x0c201f001f167f89 */ /* 0x0004e800000e0000 */
[----:B------:R2:W4:Y:S02]  /*1290*/  SHFL.BFLY PT, R18, R21, 0x1, 0x1f ;  /* 0x0c201f0015127f89 */ /* 0x00052400000e0000 */
.L_x_1811:
        /* <DEDUP_REMOVED lines=30> */
.L_x_1783:
[----:B------:R-:W-:Y:S05]  /*1480*/  BSYNC B1 ;  /* 0x0000000000017941 */ /* 0x000fea0003800000 */
.L_x_1782:
        /* <DEDUP_REMOVED lines=20> */
.L_x_1786:
[----:B------:R-:W-:Y:S05]  /*15d0*/  BSYNC B1 ;  /* 0x0000000000017941 */ /* 0x000fea0003800000 */
.L_x_1785:
[----:B0-----:R-:W-:Y:S05]  /*15e0*/  BRA `(.L_x_1787) ;  /* 0xfffff5c000007947 */ /* 0x001fea000383ffff */
.L_x_1773:
[----:B------:R-:W-:Y:S02]  /*15f0*/  IMAD.MOV.U32 R35, RZ, RZ, RZ ;  /* 0x000000ffff237224 */ /* 0x000fe400078e00ff */
.L_x_1800:
        /* <DEDUP_REMOVED lines=62> */
.L_x_1812:
[----:B------:R-:W-:Y:S05]  /*19e0*/  BRA.DIV ~URZ, `(.L_x_1789) ;  /* 0x000011f27f007947 */ /* 0x000fea000b800000 */
[----:B------:R2:W3:Y:S04]  /*19f0*/  SHFL.BFLY PT, R23, R24, 0x10, 0x1f ;  /* 0x0e001f0018177f89 */ /* 0x0004e800000e0000 */
[----:B------:R2:W4:Y:S02]  /*1a00*/  SHFL.BFLY PT, R22, R25, 0x10, 0x1f ;  /* 0x0e001f0019167f89 */ /* 0x00052400000e0000 */
.L_x_1813:
        /* <DEDUP_REMOVED lines=12> */
.L_x_1814:
[----:B-1----:R-:W-:-:S13]  /*1ad0*/  FSETP.GEU.FTZ.AND P1, PT, R30, R31, PT ;  /* 0x0000001f1e00720b */ /* 0x002fda0003f3e000 */
[----:B------:R-:W-:-:S04]  /*1ae0*/  @P1 FSETP.NEU.FTZ.AND P2, PT, R30, R31, PT ;  /* 0x0000001f1e00120b */ /* 0x000fc80003f5d000 */
[----:B---3--:R-:W-:-:S13]  /*1af0*/  @P1 ISETP.LT.AND P0, PT, R22, R25, !P2 ;  /* 0x000000191600120c */ /* 0x008fda0005701270 */
[----:B0-----:R-:W-:Y:S01]  /*1b00*/  FSEL R30, R31, R30, P0 ;  /* 0x0000001e1f1e7208 */ /* 0x001fe20000000000 */
[----:B------:R-:W-:Y:S05]  /*1b10*/  BRA.DIV ~URZ, `(.L_x_1791) ;  /* 0x000013327f007947 */ /* 0x000fea000b800000 */
[----:B------:R0:W1:Y:S02]  /*1b20*/  SHFL.BFLY PT, R31, R30, 0x4, 0x1f ;  /* 0x0c801f001e1f7f89 */ /* 0x00006400000e0000 */
.L_x_1815:
[----:B--2---:R-:W-:Y:S01]  /*1b30*/  FSEL R24, R23, R24, P0 ;  /* 0x0000001817187208 */ /* 0x004fe20000000000 */
[----:B------:R-:W-:Y:S05]  /*1b40*/  BRA.DIV ~URZ, `(.L_x_1792) ;  /* 0x000013827f007947 */ /* 0x000fea000b800000 */
[----:B------:R-:W-:Y:S01]  /*1b50*/  SEL R25, R22, R25, P0 ;  /* 0x0000001916197207 */ /* 0x000fe20000000000 */
[----:B------:R2:W3:Y:S04]  /*1b60*/  SHFL.BFLY PT, R23, R24, 0x4, 0x1f ;  /* 0x0c801f0018177f89 */ /* 0x0004e800000e0000 */
[----:B------:R2:W4:Y:S02]  /*1b70*/  SHFL.BFLY PT, R22, R25, 0x4, 0x1f ;  /* 0x0c801f0019167f89 */ /* 0x00052400000e0000 */
.L_x_1816:
        /* <DEDUP_REMOVED lines=12> */
.L_x_1817:
[----:B-1----:R-:W-:-:S13]  /*1c40*/  FSETP.GEU.FTZ.AND P1, PT, R30, R23, PT ;  /* 0x000000171e00720b */ /* 0x002fda0003f3e000 */
[----:B------:R-:W-:-:S04]  /*1c50*/  @P1 FSETP.NEU.FTZ.AND P2, PT, R30, R23, PT ;  /* 0x000000171e00120b */ /* 0x000fc80003f5d000 */
[----:B---3--:R-:W-:-:S13]  /*1c60*/  @P1 ISETP.LT.AND P0, PT, R22, R31, !P2 ;  /* 0x0000001f1600120c */ /* 0x008fda0005701270 */
[----:B0-----:R-:W-:Y:S01]  /*1c70*/  FSEL R30, R23, R30, P0 ;  /* 0x0000001e171e7208 */ /* 0x001fe20000000000 */
[----:B------:R-:W-:Y:S05]  /*1c80*/  BRA.DIV ~URZ, `(.L_x_1794) ;  /* 0x000014c27f007947 */ /* 0x000fea000b800000 */
[----:B------:R0:W1:Y:S02]  /*1c90*/  SHFL.BFLY PT, R23, R30, 0x1, 0x1f ;  /* 0x0c201f001e177f89 */ /* 0x00006400000e0000 */
.L_x_1818:
[----:B--2---:R-:W-:Y:S01]  /*1ca0*/  FSEL R25, R25, R24, P0 ;  /* 0x0000001819197208 */ /* 0x004fe20000000000 */
[----:B------:R-:W-:Y:S05]  /*1cb0*/  BRA.DIV ~URZ, `(.L_x_1795) ;  /* 0x000015127f007947 */ /* 0x000fea000b800000 */
[----:B------:R-:W-:Y:S02]  /*1cc0*/  SEL R21, R22, R31, P0 ;  /* 0x0000001f16157207 */ /* 0x000fe40000000000 */
[----:B------:R2:W3:Y:S04]  /*1cd0*/  SHFL.BFLY PT, R22, R25, 0x1, 0x1f ;  /* 0x0c201f0019167f89 */ /* 0x0004e800000e0000 */
[----:B------:R2:W4:Y:S02]  /*1ce0*/  SHFL.BFLY PT, R18, R21, 0x1, 0x1f ;  /* 0x0c201f0015127f89 */ /* 0x00052400000e0000 */
.L_x_1819:
        /* <DEDUP_REMOVED lines=29> */
.L_x_1797:
[----:B------:R-:W-:Y:S05]  /*1ec0*/  BSYNC B1 ;  /* 0x0000000000017941 */ /* 0x000fea0003800000 */
.L_x_1796:
        /* <DEDUP_REMOVED lines=20> */
.L_x_1799:
[----:B------:R-:W-:Y:S05]  /*2010*/  BSYNC B1 ;  /* 0x0000000000017941 */ /* 0x000fea0003800000 */
.L_x_1798:
[----:B0-----:R-:W-:Y:S05]  /*2020*/  BRA `(.L_x_1800) ;  /* 0xfffff5d000007947 */ /* 0x001fea000383ffff */
.L_x_1784:
[----:B------:R-:W-:Y:S05]  /*2030*/  BSYNC B0 ;  /* 0x0000000000007941 */ /* 0x000fea0003800000 */
.L_x_1772:
        /* <DEDUP_REMOVED lines=19> */
.L_x_1802:
        /* <DEDUP_REMOVED lines=20> */
.L_x_1801:
        /* <DEDUP_REMOVED lines=11> */
.L_x_1803:
        /* <DEDUP_REMOVED lines=11> */
.L_x_1774:
[----:B------:R-:W-:Y:S01]  /*2410*/  IMAD.MOV.U32 R21, RZ, RZ, R30 ;  /* 0x000000ffff157224 */ /* 0x000fe200078e001e */
[----:B------:R-:W-:Y:S01]  /*2420*/  MOV R16, 0x2470 ;  /* 0x0000247000107802 */ /* 0x000fe20000000f00 */
[----:B------:R-:W-:Y:S02]  /*2430*/  IMAD.MOV.U32 R20, RZ, RZ, 0x10 ;  /* 0x00000010ff147424 */ /* 0x000fe400078e00ff */
[----:B------:R-:W-:Y:S02]  /*2440*/  IMAD.MOV.U32 R19, RZ, RZ, 0x1f ;  /* 0x0000001fff137424 */ /* 0x000fe400078e00ff */
[----:B------:R-:W-:Y:S02]  /*2450*/  IMAD.MOV.U32 R18, RZ, RZ, -0x1 ;  /* 0xffffffffff127424 */ /* 0x000fe400078e00ff */
[----:B------:R-:W-:Y:S05]  /*2460*/  CALL.REL.NOINC `($__internal_34_$__cuda_sm70_shflsync_bfly_p) ;  /* 0x00000e4000007944 */ /* 0x000fea0003c00000 */
[----:B-1----:R-:W-:Y:S01]  /*2470*/  IMAD.MOV.U32 R31, RZ, RZ, R18 ;  /* 0x000000ffff1f7224 */ /* 0x002fe200078e0012 */
[----:B0-----:R-:W-:Y:S05]  /*2480*/  BRA `(.L_x_1804) ;  /* 0xffffeb0000007947 */ /* 0x001fea000383ffff */
.L_x_1775:
[----:B------:R-:W-:Y:S01]  /*2490*/  IMAD.MOV.U32 R21, RZ, RZ, R22 ;  /* 0x000000ffff157224 */ /* 0x000fe200078e0016 */
[----:B------:R-:W-:Y:S01]  /*24a0*/  MOV R16, 0x24f0 ;  /* 0x000024f000107802 */ /* 0x000fe20000000f00 */
[----:B------:R-:W-:Y:S02]  /*24b0*/  IMAD.MOV.U32 R20, RZ, RZ, 0x10 ;  /* 0x00000010ff147424 */ /* 0x000fe400078e00ff */
[----:B------:R-:W-:-:S02]  /*24c0*/  IMAD.MOV.U32 R19, RZ, RZ, 0x1f ;  /* 0x0000001fff137424 */ /* 0x000fc400078e00ff */
[----:B------:R-:W-:Y:S02]  /*24d0*/  IMAD.MOV.U32 R18, RZ, RZ, -0x1 ;  /* 0xffffffffff127424 */ /* 0x000fe400078e00ff */
[----:B01----:R-:W-:Y:S05]  /*24e0*/  CALL.REL.NOINC `($__internal_34_$__cuda_sm70_shflsync_bfly_p) ;  /* 0x00000dc000007944 */ /* 0x003fea0003c00000 */
[----:B-1----:R-:W-:Y:S01]  /*24f0*/  IMAD.MOV.U32 R25, RZ, RZ, R18 ;  /* 0x000000ffff197224 */ /* 0x002fe200078e0012 */
[----:B------:R-:W-:Y:S01]  /*2500*/  MOV R16, 0x2560 ;  /* 0x0000256000107802 */ /* 0x000fe20000000f00 */
[----:B0-----:R-:W-:Y:S02]  /*2510*/  IMAD.MOV.U32 R21, RZ, RZ, R23 ;  /* 0x000000ffff157224 */ /* 0x001fe400078e0017 */
[----:B------:R-:W-:Y:S02]  /*2520*/  IMAD.MOV.U32 R20, RZ, RZ, 0x10 ;  /* 0x00000010ff147424 */ /* 0x000fe400078e00ff */
[----:B------:R-:W-:Y:S02]  /*2530*/  IMAD.MOV.U32 R19, RZ, RZ, 0x1f ;  /* 0x0000001fff137424 */ /* 0x000fe400078e00ff */
[----:B------:R-:W-:Y:S02]  /*2540*/  IMAD.MOV.U32 R18, RZ, RZ, -0x1 ;  /* 0xffffffffff127424 */ /* 0x000fe400078e00ff */
[----:B------:R-:W-:Y:S05]  /*2550*/  CALL.REL.NOINC `($__internal_34_$__cuda_sm70_shflsync_bfly_p) ;  /* 0x00000d5000007944 */ /* 0x000fea0003c00000 */
[----:B-1----:R-:W-:Y:S01]  /*2560*/  IMAD.MOV.U32 R24, RZ, RZ, R18 ;  /* 0x000000ffff187224 */ /* 0x002fe200078e0012 */
[----:B0-----:R-:W-:Y:S05]  /*2570*/  BRA `(.L_x_1805) ;  /* 0xffffea4000007947 */ /* 0x001fea000383ffff */
.L_x_1776:
[----:B------:R-:W-:Y:S01]  /*2580*/  IMAD.MOV.U32 R21, RZ, RZ, R30 ;  /* 0x000000ffff157224 */ /* 0x000fe200078e001e */
[----:B------:R-:W-:Y:S01]  /*2590*/  MOV R16, 0x25e0 ;  /* 0x000025e000107802 */ /* 0x000fe20000000f00 */
[----:B------:R-:W-:-:S02]  /*25a0*/  IMAD.MOV.U32 R20, RZ, RZ, 0x8 ;  /* 0x00000008ff147424 */ /* 0x000fc400078e00ff */
[----:B------:R-:W-:Y:S02]  /*25b0*/  IMAD.MOV.U32 R19, RZ, RZ, 0x1f ;  /* 0x0000001fff137424 */ /* 0x000fe400078e00ff */
[----:B------:R-:W-:Y:S02]  /*25c0*/  IMAD.MOV.U32 R18, RZ, RZ, -0x1 ;  /* 0xffffffffff127424 */ /* 0x000fe400078e00ff */
[----:B--23--:R-:W-:Y:S05]  /*25d0*/  CALL.REL.NOINC `($__internal_34_$__cuda_sm70_shflsync_bfly_p) ;  /* 0x00000cd000007944 */ /* 0x00cfea0003c00000 */
[----:B------:R-:W-:Y:S01]  /*25e0*/  FSEL R22, R25, R22, P1 ;  /* 0x0000001619167208 */ /* 0x000fe20000800000 */
[----:B-1----:R-:W-:Y:S01]  /*25f0*/  IMAD.MOV.U32 R31, RZ, RZ, R18 ;  /* 0x000000ffff1f7224 */ /* 0x002fe200078e0012 */
[----:B------:R-:W-:Y:S01]  /*2600*/  MOV R16, 0x2660 ;  /* 0x0000266000107802 */ /* 0x000fe20000000f00 */
[----:B0-----:R-:W-:Y:S02]  /*2610*/  IMAD.MOV.U32 R20, RZ, RZ, 0x8 ;  /* 0x00000008ff147424 */ /* 0x001fe400078e00ff */
[----:B------:R-:W-:Y:S02]  /*2620*/  IMAD.MOV.U32 R19, RZ, RZ, 0x1f ;  /* 0x0000001fff137424 */ /* 0x000fe400078e00ff */
[----:B------:R-:W-:Y:S02]  /*2630*/  IMAD.MOV.U32 R18, RZ, RZ, -0x1 ;  /* 0xffffffffff127424 */ /* 0x000fe400078e00ff */
[----:B------:R-:W-:-:S02]  /*2640*/  IMAD.MOV.U32 R21, RZ, RZ, R22 ;  /* 0x000000ffff157224 */ /* 0x000fc400078e0016 */
[----:B------:R-:W-:Y:S05]  /*2650*/  CALL.REL.NOINC `($__internal_34_$__cuda_sm70_shflsync_bfly_p) ;  /* 0x00000c5000007944 */ /* 0x000fea0003c00000 */
[----:B------:R-:W-:Y:S01]  /*2660*/  SEL R23, R24, R23, P1 ;  /* 0x0000001718177207 */ /* 0x000fe20000800000 */
[----:B-1----:R-:W-:Y:S01]  /*2670*/  IMAD.MOV.U32 R25, RZ, RZ, R18 ;  /* 0x000000ffff197224 */ /* 0x002fe200078e0012 */
[----:B------:R-:W-:Y:S01]  /*2680*/  MOV R16, 0x26e0 ;  /* 0x000026e000107802 */ /* 0x000fe20000000f00 */
[----:B0-----:R-:W-:-:S02]  /*2690*/  IMAD.MOV.U32 R20, RZ, RZ, 0x8 ;  /* 0x00000008ff147424 */ /* 0x001fc400078e00ff */
[----:B------:R-:W-:Y:S02]  /*26a0*/  IMAD.MOV.U32 R19, RZ, RZ, 0x1f ;  /* 0x0000001fff137424 */ /* 0x000fe400078e00ff */
[----:B------:R-:W-:Y:S02]  /*26b0*/  IMAD.MOV.U32 R18, RZ, RZ, -0x1 ;  /* 0xffffffffff127424 */ /* 0x000fe400078e00ff */
[----:B------:R-:W-:Y:S02]  /*26c0*/  IMAD.MOV.U32 R21, RZ, RZ, R23 ;  /* 0x000000ffff157224 */ /* 0x000fe400078e0017 */
[----:B------:R-:W-:Y:S05]  /*26d0*/  CALL.REL.NOINC `($__internal_34_$__cuda_sm70_shflsync_bfly_p) ;  /* 0x00000bd000007944 */ /* 0x000fea0003c00000 */
[----:B-1----:R-:W-:Y:S01]  /*26e0*/  IMAD.MOV.U32 R24, RZ, RZ, R18 ;  /* 0x000000ffff187224 */ /* 0x002fe200078e0012 */
[----:B0-----:R-:W-:Y:S05]  /*26f0*/  BRA `(.L_x_1806) ;  /* 0xffffe98000007947 */ /* 0x001fea000383ffff */
.L_x_1777:
[----:B------:R-:W-:Y:S01]  /*2700*/  IMAD.MOV.U32 R21, RZ, RZ, R30 ;  /* 0x000000ffff157224 */ /* 0x000fe200078e001e */
[----:B------:R-:W-:Y:S01]  /*2710*/  MOV R16, 0x2760 ;  /* 0x0000276000107802 */ /* 0x000fe20000000f00 */
[----:B------:R-:W-:Y:S02]  /*2720*/  IMAD.MOV.U32 R20, RZ, RZ, 0x4 ;  /* 0x00000004ff147424 */ /* 0x000fe400078e00ff */
[----:B------:R-:W-:Y:S02]  /*2730*/  IMAD.MOV.U32 R19, RZ, RZ, 0x1f ;  /* 0x0000001fff137424 */ /* 0x000fe400078e00ff */
[----:B------:R-:W-:-:S02]  /*2740*/  IMAD.MOV.U32 R18, RZ, RZ, -0x1 ;  /* 0xffffffffff127424 */ /* 0x000fc400078e00ff */
[----:B--2---:R-:W-:Y:S05]  /*2750*/  CALL.REL.NOINC `($__internal_34_$__cuda_sm70_shflsync_bfly_p) ;  /* 0x00000b5000007944 */ /* 0x004fea0003c00000 */
[----:B-1----:R-:W-:Y:S01]  /*2760*/  IMAD.MOV.U32 R31, RZ, RZ, R18 ;  /* 0x000000ffff1f7224 */ /* 0x002fe200078e0012 */
[----:B0-----:R-:W-:Y:S05]  /*2770*/  BRA `(.L_x_1807) ;  /* 0xffffe96000007947 */ /* 0x001fea000383ffff */
.L_x_1778:
[----:B------:R-:W-:Y:S01]  /*2780*/  IMAD.MOV.U32 R21, RZ, RZ, R22 ;  /* 0x000000ffff157224 */ /* 0x000fe200078e0016 */
[----:B------:R-:W-:Y:S01]  /*2790*/  MOV R16, 0x27e0 ;  /* 0x000027e000107802 */ /* 0x000fe20000000f00 */
[----:B------:R-:W-:-:S02]  /*27a0*/  IMAD.MOV.U32 R20, RZ, RZ, 0x4 ;  /* 0x00000004ff147424 */ /* 0x000fc400078e00ff */
[----:B------:R-:W-:Y:S02]  /*27b0*/  IMAD.MOV.U32 R19, RZ, RZ, 0x1f ;  /* 0x0000001fff137424 */ /* 0x000fe400078e00ff */
[----:B------:R-:W-:Y:S02]  /*27c0*/  IMAD.MOV.U32 R18, RZ, RZ, -0x1 ;  /* 0xffffffffff127424 */ /* 0x000fe400078e00ff */
[----:B01----:R-:W-:Y:S05]  /*27d0*/  CALL.REL.NOINC `($__internal_34_$__cuda_sm70_shflsync_bfly_p) ;  /* 0x00000ad000007944 */ /* 0x003fea0003c00000 */
[----:B------:R-:W-:Y:S01]  /*27e0*/  SEL R23, R24, R23, P0 ;  /* 0x0000001718177207 */ /* 0x000fe20000000000 */
[----:B-1----:R-:W-:Y:S01]  /*27f0*/  IMAD.MOV.U32 R25, RZ, RZ, R18 ;  /* 0x000000ffff197224 */ /* 0x002fe200078e0012 */
[----:B------:R-:W-:Y:S01]  /*2800*/  MOV R16, 0x2860 ;  /* 0x0000286000107802 */ /* 0x000fe20000000f00 */
[----:B0-----:R-:W-:Y:S02]  /*2810*/  IMAD.MOV.U32 R20, RZ, RZ, 0x4 ;  /* 0x00000004ff147424 */ /* 0x001fe400078e00ff */
[----:B------:R-:W-:Y:S02]  /*2820*/  IMAD.MOV.U32 R19, RZ, RZ, 0x1f ;  /* 0x0000001fff137424 */ /* 0x000fe400078e00ff */
[----:B------:R-:W-:Y:S02]  /*2830*/  IMAD.MOV.U32 R18, RZ, RZ, -0x1 ;  /* 0xffffffffff127424 */ /* 0x000fe400078e00ff */
[----:B------:R-:W-:-:S02]  /*2840*/  IMAD.MOV.U32 R21, RZ, RZ, R23 ;  /* 0x000000ffff157224 */ /* 0x000fc400078e0017 */
[----:B------:R-:W-:Y:S05]  /*2850*/  CALL.REL.NOINC `($__internal_34_$__cuda_sm70_shflsync_bfly_p) ;  /* 0x00000a5000007944 */ /* 0x000fea0003c00000 */
[----:B-1----:R-:W-:Y:S01]  /*2860*/  IMAD.MOV.U32 R24, RZ, RZ, R18 ;  /* 0x000000ffff187224 */ /* 0x002fe200078e0012 */
[----:B0-----:R-:W-:Y:S05]  /*2870*/  BRA `(.L_x_1808) ;  /* 0xffffe8b000007947 */ /* 0x001fea000383ffff */
.L_x_1779:
        /* <DEDUP_REMOVED lines=24> */
.L_x_1780:
        /* <DEDUP_REMOVED lines=8> */
.L_x_1781:
[----:B------:R-:W-:Y:S01]  /*2a80*/  IMAD.MOV.U32 R21, RZ, RZ, R31 ;  /* 0x000000ffff157224 */ /* 0x000fe200078e001f */
[----:B------:R-:W-:Y:S01]  /*2a90*/  MOV R16, 0x2ae0 ;  /* 0x00002ae000107802 */ /* 0x000fe20000000f00 */
[----:B------:R-:W-:-:S02]  /*2aa0*/  IMAD.MOV.U32 R20, RZ, RZ, 0x1 ;  /* 0x00000001ff147424 */ /* 0x000fc400078e00ff */
[----:B------:R-:W-:Y:S02]  /*2ab0*/  IMAD.MOV.U32 R19, RZ, RZ, 0x1f ;  /* 0x0000001fff137424 */ /* 0x000fe400078e00ff */
[----:B------:R-:W-:Y:S02]  /*2ac0*/  IMAD.MOV.U32 R18, RZ, RZ, -0x1 ;  /* 0xffffffffff127424 */ /* 0x000fe400078e00ff */
[----:B01----:R-:W-:Y:S05]  /*2ad0*/  CALL.REL.NOINC `($__internal_34_$__cuda_sm70_shflsync_bfly_p) ;  /* 0x000007d000007944 */ /* 0x003fea0003c00000 */
[----:B-1----:R-:W-:Y:S01]  /*2ae0*/  IMAD.MOV.U32 R22, RZ, RZ, R18 ;  /* 0x000000ffff167224 */ /* 0x002fe200078e0012 */
[----:B0-----:R-:W-:Y:S01]  /*2af0*/  SEL R21, R23, R24, P0 ;  /* 0x0000001817157207 */ /* 0x001fe20000000000 */
[----:B------:R-:W-:Y:S01]  /*2b00*/  IMAD.MOV.U32 R20, RZ, RZ, 0x1 ;  /* 0x00000001ff147424 */ /* 0x000fe200078e00ff */
[----:B------:R-:W-:Y:S01]  /*2b10*/  MOV R16, 0x2b50 ;  /* 0x00002b5000107802 */ /* 0x000fe20000000f00 */
[----:B------:R-:W-:Y:S02]  /*2b20*/  IMAD.MOV.U32 R19, RZ, RZ, 0x1f ;  /* 0x0000001fff137424 */ /* 0x000fe400078e00ff */
[----:B------:R-:W-:Y:S02]  /*2b30*/  IMAD.MOV.U32 R18, RZ, RZ, -0x1 ;  /* 0xffffffffff127424 */ /* 0x000fe400078e00ff */
[----:B------:R-:W-:Y:S05]  /*2b40*/  CALL.REL.NOINC `($__internal_34_$__cuda_sm70_shflsync_bfly_p) ;  /* 0x0000076000007944 */ /* 0x000fea0003c00000 */
[----:B01----:R-:W-:Y:S05]  /*2b50*/  BRA `(.L_x_1811) ;  /* 0xffffe74000007947 */ /* 0x003fea000383ffff */
.L_x_1788:
[----:B------:R-:W-:Y:S01]  /*2b60*/  IMAD.MOV.U32 R21, RZ, RZ, R30 ;  /* 0x000000ffff157224 */ /* 0x000fe200078e001e */
[----:B------:R-:W-:Y:S01]  /*2b70*/  MOV R16, 0x2bc0 ;  /* 0x00002bc000107802 */ /* 0x000fe20000000f00 */
[----:B------:R-:W-:-:S02]  /*2b80*/  IMAD.MOV.U32 R20, RZ, RZ, 0x10 ;  /* 0x00000010ff147424 */ /* 0x000fc400078e00ff */
[----:B------:R-:W-:Y:S02]  /*2b90*/  IMAD.MOV.U32 R19, RZ, RZ, 0x1f ;  /* 0x0000001fff137424 */ /* 0x000fe400078e00ff */
[----:B------:R-:W-:Y:S02]  /*2ba0*/  IMAD.MOV.U32 R18, RZ, RZ, -0x1 ;  /* 0xffffffffff127424 */ /* 0x000fe400078e00ff */
[----:B------:R-:W-:Y:S05]  /*2bb0*/  CALL.REL.NOINC `($__internal_34_$__cuda_sm70_shflsync_bfly_p) ;  /* 0x000006f000007944 */ /* 0x000fea0003c00000 */
[----:B-1----:R-:W-:Y:S01]  /*2bc0*/  IMAD.MOV.U32 R31, RZ, RZ, R18 ;  /* 0x000000ffff1f7224 */ /* 0x002fe200078e0012 */
[----:B0-----:R-:W-:Y:S05]  /*2bd0*/  BRA `(.L_x_1812) ;  /* 0xffffee0000007947 */ /* 0x001fea000383ffff */
.L_x_1789:
[----:B------:R-:W-:Y:S01]  /*2be0*/  IMAD.MOV.U32 R21, RZ, RZ, R24 ;  /* 0x000000ffff157224 */ /* 0x000fe200078e0018 */
[----:B------:R-:W-:Y:S01]  /*2bf0*/  MOV R16, 0x2c40 ;  /* 0x00002c4000107802 */ /* 0x000fe20000000f00 */
[----:B------:R-:W-:Y:S02]  /*2c00*/  IMAD.MOV.U32 R20, RZ, RZ, 0x10 ;  /* 0x00000010ff147424 */ /* 0x000fe400078e00ff */
[----:B------:R-:W-:Y:S02]  /*2c10*/  IMAD.MOV.U32 R19, RZ, RZ, 0x1f ;  /* 0x0000001fff137424 */ /* 0x000fe400078e00ff */
[----:B------:R-:W-:Y:S02]  /*2c20*/  IMAD.MOV.U32 R18, RZ, RZ, -0x1 ;  /* 0xffffffffff127424 */ /* 0x000fe400078e00ff */
[----:B01----:R-:W-:Y:S05]  /*2c30*/  CALL.REL.NOINC `($__internal_34_$__cuda_sm70_shflsync_bfly_p) ;  /* 0x0000067000007944 */ /* 0x003fea0003c00000 */
[----:B-1----:R-:W-:Y:S01]  /*2c40*/  IMAD.MOV.U32 R23, RZ, RZ, R18 ;  /* 0x000000ffff177224 */ /* 0x002fe200078e0012 */
[----:B------:R-:W-:Y:S01]  /*2c50*/  MOV R16, 0x2cb0 ;  /* 0x00002cb000107802 */ /* 0x000fe20000000f00 */
[----:B0-----:R-:W-:-:S02]  /*2c60*/  IMAD.MOV.U32 R21, RZ, RZ, R25 ;  /* 0x000000ffff157224 */ /* 0x001fc400078e0019 */
[----:B------:R-:W-:Y:S02]  /*2c70*/  IMAD.MOV.U32 R20, RZ, RZ, 0x10 ;  /* 0x00000010ff147424 */ /* 0x000fe400078e00ff */
[----:B------:R-:W-:Y:S02]  /*2c80*/  IMAD.MOV.U32 R19, RZ, RZ, 0x1f ;  /* 0x0000001fff137424 */ /* 0x000fe400078e00ff */
[----:B------:R-:W-:Y:S02]  /*2c90*/  IMAD.MOV.U32 R18, RZ, RZ, -0x1 ;  /* 0xffffffffff127424 */ /* 0x000fe400078e00ff */
[----:B------:R-:W-:Y:S05]  /*2ca0*/  CALL.REL.NOINC `($__internal_34_$__cuda_sm70_shflsync_bfly_p) ;  /* 0x0000060000007944 */ /* 0x000fea0003c00000 */
[----:B-1----:R-:W-:Y:S01]  /*2cb0*/  IMAD.MOV.U32 R22, RZ, RZ, R18 ;  /* 0x000000ffff167224 */ /* 0x002fe200078e0012 */
[----:B0-----:R-:W-:Y:S05]  /*2cc0*/  BRA `(.L_x_1813) ;  /* 0xffffed4000007947 */ /* 0x001fea000383ffff */
.L_x_1790:
[----:B------:R-:W-:Y:S01]  /*2cd0*/  IMAD.MOV.U32 R21, RZ, RZ, R30 ;  /* 0x000000ffff157224 */ /* 0x000fe200078e001e */
[----:B------:R-:W-:Y:S01]  /*2ce0*/  MOV R16, 0x2d30 ;  /* 0x00002d3000107802 */ /* 0x000fe20000000f00 */
[----:B------:R-:W-:Y:S02]  /*2cf0*/  IMAD.MOV.U32 R20, RZ, RZ, 0x8 ;  /* 0x00000008ff147424 */ /* 0x000fe400078e00ff */
[----:B------:R-:W-:Y:S02]  /*2d00*/  IMAD.MOV.U32 R19, RZ, RZ, 0x1f ;  /* 0x0000001fff137424 */ /* 0x000fe400078e00ff */
[----:B------:R-:W-:-:S02]  /*2d10*/  IMAD.MOV.U32 R18, RZ, RZ, -0x1 ;  /* 0xffffffffff127424 */ /* 0x000fc400078e00ff */
[----:B--23--:R-:W-:Y:S05]  /*2d20*/  CALL.REL.NOINC `($__internal_34_$__cuda_sm70_shflsync_bfly_p) ;  /* 0x0000058000007944 */ /* 0x00cfea0003c00000 */
[----:B------:R-:W-:Y:S01]  /*2d30*/  FSEL R24, R23, R24, P1 ;  /* 0x0000001817187208 */ /* 0x000fe20000800000 */
[----:B-1----:R-:W-:Y:S01]  /*2d40*/  IMAD.MOV.U32 R31, RZ, RZ, R18 ;  /* 0x000000ffff1f7224 */ /* 0x002fe200078e0012 */
[----:B------:R-:W-:Y:S01]  /*2d50*/  MOV R16, 0x2db0 ;  /* 0x00002db000107802 */ /* 0x000fe20000000f00 */
[----:B0-----:R-:W-:-:S02]  /*2d60*/  IMAD.MOV.U32 R20, RZ, RZ, 0x8 ;  /* 0x00000008ff147424 */ /* 0x001fc400078e00ff */
[----:B------:R-:W-:Y:S02]  /*2d70*/  IMAD.MOV.U32 R19, RZ, RZ, 0x1f ;  /* 0x0000001fff137424 */ /* 0x000fe400078e00ff */
[----:B------:R-:W-:Y:S02]  /*2d80*/  IMAD.MOV.U32 R18, RZ, RZ, -0x1 ;  /* 0xffffffffff127424 */ /* 0x000fe400078e00ff */
[----:B------:R-:W-:Y:S02]  /*2d90*/  IMAD.MOV.U32 R21, RZ, RZ, R24 ;  /* 0x000000ffff157224 */ /* 0x000fe400078e0018 */
[----:B------:R-:W-:Y:S05]  /*2da0*/  CALL.REL.NOINC `($__internal_34_$__cuda_sm70_shflsync_bfly_p) ;  /* 0x0000050000007944 */ /* 0x000fea0003c00000 */
[----:B------:R-:W-:Y:S01]  /*2db0*/  SEL R25, R22, R25, P1 ;  /* 0x0000001916197207 */ /* 0x000fe20000800000 */
[----:B-1----:R-:W-:Y:S01]  /*2dc0*/  IMAD.MOV.U32 R23, RZ, RZ, R18 ;  /* 0x000000ffff177224 */ /* 0x002fe200078e0012 */
[----:B------:R-:W-:Y:S01]  /*2dd0*/  MOV R16, 0x2e30 ;  /* 0x00002e3000107802 */ /* 0x000fe20000000f00 */
[----:B0-----:R-:W-:Y:S02]  /*2de0*/  IMAD.MOV.U32 R20, RZ, RZ, 0x8 ;  /* 0x00000008ff147424 */ /* 0x001fe400078e00ff */
[----:B------:R-:W-:Y:S02]  /*2df0*/  IMAD.MOV.U32 R19, RZ, RZ, 0x1f ;  /* 0x0000001fff137424 */ /* 0x000fe400078e00ff */
[----:B------:R-:W-:-:S02]  /*2e00*/  IMAD.MOV.U32 R18, RZ, RZ, -0x1 ;  /* 0xffffffffff127424 */ /* 0x000fc400078e00ff */
[----:B------:R-:W-:Y:S02]  /*2e10*/  IMAD.MOV.U32 R21, RZ, RZ, R25 ;  /* 0x000000ffff157224 */ /* 0x000fe400078e0019 */
[----:B------:R-:W-:Y:S05]  /*2e20*/  CALL.REL.NOINC `($__internal_34_$__cuda_sm70_shflsync_bfly_p) ;  /* 0x0000048000007944 */ /* 0x000fea0003c00000 */
[----:B-1----:R-:W-:Y:S01]  /*2e30*/  IMAD.MOV.U32 R22, RZ, RZ, R18 ;  /* 0x000000ffff167224 */ /* 0x002fe200078e0012 */
[----:B0-----:R-:W-:Y:S05]  /*2e40*/  BRA `(.L_x_1814) ;  /* 0xffffec8000007947 */ /* 0x001fea000383ffff */
.L_x_1791:
[----:B------:R-:W-:Y:S01]  /*2e50*/  IMAD.MOV.U32 R21, RZ, RZ, R30 ;  /* 0x000000ffff157224 */ /* 0x000fe200078e001e */
[----:B------:R-:W-:Y:S01]  /*2e60*/  MOV R16, 0x2eb0 ;  /* 0x00002eb000107802 */ /* 0x000fe20000000f00 */
[----:B------:R-:W-:Y:S02]  /*2e70*/  IMAD.MOV.U32 R20, RZ, RZ, 0x4 ;  /* 0x00000004ff147424 */ /* 0x000fe400078e00ff */
[----:B------:R-:W-:Y:S02]  /*2e80*/  IMAD.MOV.U32 R19, RZ, RZ, 0x1f ;  /* 0x0000001fff137424 */ /* 0x000fe400078e00ff */
[----:B------:R-:W-:Y:S02]  /*2e90*/  IMAD.MOV.U32 R18, RZ, RZ, -0x1 ;  /* 0xffffffffff127424 */ /* 0x000fe400078e00ff */
[----:B--2---:R-:W-:Y:S05]  /*2ea0*/  CALL.REL.NOINC `($__internal_34_$__cuda_sm70_shflsync_bfly_p) ;  /* 0x0000040000007944 */ /* 0x004fea0003c00000 */
[----:B-1----:R-:W-:Y:S01]  /*2eb0*/  IMAD.MOV.U32 R31, RZ, RZ, R18 ;  /* 0x000000ffff1f7224 */ /* 0x002fe200078e0012 */
[----:B0-----:R-:W-:Y:S05]  /*2ec0*/  BRA `(.L_x_1815) ;  /* 0xffffec6000007947 */ /* 0x001fea000383ffff */
.L_x_1792:
        /* <DEDUP_REMOVED lines=16> */
.L_x_1793:
        /* <DEDUP_REMOVED lines=24> */
.L_x_1794:
        /* <DEDUP_REMOVED lines=8> */
.L_x_1795:
[----:B------:R-:W-:Y:S01]  /*31d0*/  IMAD.MOV.U32 R21, RZ, RZ, R25 ;  /* 0x000000ffff157224 */ /* 0x000fe200078e0019 */
[----:B------:R-:W-:Y:S01]  /*31e0*/  MOV R16, 0x3230 ;  /* 0x0000323000107802 */ /* 0x000fe20000000f00 */
[----:B------:R-:W-:-:S02]  /*31f0*/  IMAD.MOV.U32 R20, RZ, RZ, 0x1 ;  /* 0x00000001ff147424 */ /* 0x000fc400078e00ff */
[----:B------:R-:W-:Y:S02]  /*3200*/  IMAD.MOV.U32 R19, RZ, RZ, 0x1f ;  /* 0x0000001fff137424 */ /* 0x000fe400078e00ff */
[----:B------:R-:W-:Y:S02]  /*3210*/  IMAD.MOV.U32 R18, RZ, RZ, -0x1 ;  /* 0xffffffffff127424 */ /* 0x000fe400078e00ff */
[----:B01----:R-:W-:Y:S05]  /*3220*/  CALL.REL.NOINC `($__internal_34_$__cuda_sm70_shflsync_bfly_p) ;  /* 0x0000008000007944 */ /* 0x003fea0003c00000 */
[----:B0-----:R-:W-:Y:S01]  /*3230*/  SEL R21, R22, R31, P0 ;  /* 0x0000001f16157207 */ /* 0x001fe20000000000 */
[----:B-1----:R-:W-:Y:S01]  /*3240*/  IMAD.MOV.U32 R22, RZ, RZ, R18 ;  /* 0x000000ffff167224 */ /* 0x002fe200078e0012 */
[----:B------:R-:W-:Y:S01]  /*3250*/  MOV R16, 0x32a0 ;  /* 0x000032a000107802 */ /* 0x000fe20000000f00 */
[----:B------:R-:W-:Y:S02]  /*3260*/  IMAD.MOV.U32 R20, RZ, RZ, 0x1 ;  /* 0x00000001ff147424 */ /* 0x000fe400078e00ff */
[----:B------:R-:W-:Y:S02]  /*3270*/  IMAD.MOV.U32 R19, RZ, RZ, 0x1f ;  /* 0x0000001fff137424 */ /* 0x000fe400078e00ff */
[----:B------:R-:W-:Y:S02]  /*3280*/  IMAD.MOV.U32 R18, RZ, RZ, -0x1 ;  /* 0xffffffffff127424 */ /* 0x000fe400078e00ff */
[----:B------:R-:W-:Y:S05]  /*3290*/  CALL.REL.NOINC `($__internal_34_$__cuda_sm70_shflsync_bfly_p) ;  /* 0x0000001000007944 */ /* 0x000fea0003c00000 */
[----:B01----:R-:W-:Y:S05]  /*32a0*/  BRA `(.L_x_1819) ;  /* 0xffffea4000007947 */ /* 0x003fea000383ffff */
        .weak           $__internal_34_$__cuda_sm70_shflsync_bfly_p
        .type           $__internal_34_$__cuda_sm70_shflsync_bfly_p,@function
        .size           $__internal_34_$__cuda_sm70_shflsync_bfly_p,(.L_x_10978 - $__internal_34_$__cuda_sm70_shflsync_bfly_p)
$__internal_34_$__cuda_sm70_shflsync_bfly_p:
[----:B------:R-:W-:Y:S01]  /*32b0*/  IMAD.MOV.U32 R17, RZ, RZ, 0x0 ;  /* 0x00000000ff117424 */ /* 0x000fe200078e00ff */
[----:B------:R-:W-:Y:S04]  /*32c0*/  WARPSYNC R18 ;  /* 0x0000001200007348 */ /* 0x000fe80003800000 */
[----:B------:R0:W1:Y:S01]  /*32d0*/  SHFL.BFLY PT, R18, R21, R20, R19 ;  /* 0x0c00001415127389 */ /* 0x00006200000e0013 */
[----:B------:R-:W-:Y:S05]  /*32e0*/  RET.REL.NODEC R16 `(_ZN4vllm3moe10topkGatingILi14ELi448ELi4ELi4ELi32El6__halfLNS0_11ScoringFuncE1EEEvPKT5_PKbPfiPT4_PiiiibPKf) ;  /* 0xffffcd1010007950 */ /* 0x000fea0003c3ffff */
.L_x_1820:
        /* <DEDUP_REMOVED lines=9> */
.L_x_10978:


//--------------------- .text._ZN4vllm3moe10topkGatingILi12ELi384ELi4ELi4ELi32El6__halfLNS0_11ScoringFuncE1EEEvPKT5_PKbPfiPT4_PiiiibPKf --------------------------
	.section	.text._ZN4vllm3moe10topkGatingILi12ELi384ELi4ELi4ELi32El6__halfLNS0_11ScoringFuncE1EEEvPKT5_PKbPfiPT4_PiiiibPKf,"ax",@progbits
	.sectioninfo	@"SHI_REGISTERS=32"
	.align	128
        .global         _ZN4vllm3moe10topkGatingILi12ELi384ELi4ELi4ELi32El6__halfLNS0_11ScoringFuncE1EEEvPKT5_PKbPfiPT4_PiiiibPKf
        .type           _ZN4vllm3moe10topkGatingILi12ELi384ELi4ELi4ELi32El6__halfLNS0_11ScoringFuncE1EEEvPKT5_PKbPfiPT4_PiiiibPKf,@function
        .size           _ZN4vllm3moe10topkGatingILi12ELi384ELi4ELi4ELi32El6__halfLNS0_11ScoringFuncE1EEEvPKT5_PKbPfiPT4_PiiiibPKf,(.L_x_10979 - _ZN4vllm3moe10topkGatingILi12ELi384ELi4ELi4ELi32El6__halfLNS0_11ScoringFuncE1EEEvPKT5_PKbPfiPT4_PiiiibPKf)
        .other          _ZN4vllm3moe10topkGatingILi12ELi384ELi4ELi4ELi32El6__halfLNS0_11ScoringFuncE1EEEvPKT5_PKbPfiPT4_PiiiibPKf,@"STO_CUDA_ENTRY STV_DEFAULT"
_ZN4vllm3moe10topkGatingILi12ELi384ELi4ELi4ELi32El6__halfLNS0_11ScoringFuncE1EEEvPKT5_PKbPfiPT4_PiiiibPKf:
.text._ZN4vllm3moe10topkGatingILi12ELi384ELi4ELi4ELi32El6__halfLNS0_11ScoringFuncE1EEEvPKT5_PKbPfiPT4_PiiiibPKf:
        /* <DEDUP_REMOVED lines=26> */
[----:B------:R-:W-:Y:S01]  /*01a0*/  IMAD.MOV.U32 R24, RZ, RZ, 0x1 ;  /* 0x00000001ff187424 */ /* 0x000fe200078e00ff */
[--C-:B--2---:R-:W-:Y:S02]  /*01b0*/  HADD2.F32 R8, -RZ, R13.reuse.H0_H0 ;  /* 0x2000000dff087230 */ /* 0x104fe40000004100 */
[----:B------:R-:W-:Y:S02]  /*01c0*/  HADD2.F32 R13, -RZ, R13.H1_H1 ;  /* 0x3000000dff0d7230 */ /* 0x000fe40000004100 */
[--C-:B---3--:R-:W-:Y:S02]  /*01d0*/  HADD2.F32 R10, -RZ, R14.reuse.H0_H0 ;  /* 0x2000000eff0a7230 */ /* 0x108fe40000004100 */
[----:B------:R-:W-:Y:S01]  /*01e0*/  HADD2.F32 R14, -RZ, R14.H1_H1 ;  /* 0x3000000eff0e7230 */ /* 0x000fe20000004100 */
[----:B------:R-:W-:Y:S01]  /*01f0*/  FMUL.FTZ R9, R13, -1.4426950216293334961 ;  /* 0xbfb8aa3b0d097820 */ /* 0x000fe20000410000 */
[----:B----4-:R-:W-:-:S03]  /*0200*/  HADD2.F32 R13, -RZ, R12.H0_H0 ;  /* 0x2000000cff0d7230 */ /* 0x010fc60000004100 */
[----:B------:R-:W-:Y:S01]  /*0210*/  FMUL.FTZ R11, R14, -1.4426950216293334961 ;  /* 0xbfb8aa3b0e0b7820 */ /* 0x000fe20000410000 */
[----:B------:R-:W-:Y:S02]  /*0220*/  HADD2.F32 R14, -RZ, R12.H1_H1 ;  /* 0x3000000cff0e7230 */ /* 0x000fe40000004100 */
[--C-:B-----5:R-:W-:Y:S01]  /*0230*/  HADD2.F32 R7, -RZ, R6.reuse.H0_H0 ;  /* 0x20000006ff077230 */ /* 0x120fe20000004100 */
[----:B------:R-:W-:Y:S01]  /*0240*/  FMUL.FTZ R12, R13, -1.4426950216293334961 ;  /* 0xbfb8aa3b0d0c7820 */ /* 0x000fe20000410000 */
[----:B------:R-:W-:Y:S01]  /*0250*/  HADD2.F32 R6, -RZ, R6.H1_H1 ;  /* 0x30000006ff067230 */ /* 0x000fe20000004100 */
[----:B------:R-:W-:Y:S01]  /*0260*/  FMUL.FTZ R13, R14, -1.4426950216293334961 ;  /* 0xbfb8aa3b0e0d7820 */ /* 0x000fe20000410000 */
[--C-:B------:R-:W-:Y:S02]  /*0270*/  HADD2.F32 R14, -RZ, R4.reuse.H0_H0 ;  /* 0x20000004ff0e7230 */ /* 0x100fe40000004100 */
[----:B------:R-:W-:Y:S01]  /*0280*/  HADD2.F32 R4, -RZ, R4.H1_H1 ;  /* 0x30000004ff047230 */ /* 0x000fe20000004100 */
[----:B------:R-:W-:-:S02]  /*0290*/  FMUL.FTZ R6, R6, -1.4426950216293334961 ;  /* 0xbfb8aa3b06067820 */ /* 0x000fc40000410000 */
[----:B------:R-:W-:Y:S02]  /*02a0*/  FMUL.FTZ R8, R8, -1.4426950216293334961 ;  /* 0xbfb8aa3b08087820 */ /* 0x000fe40000410000 */
[----:B------:R-:W-:Y:S02]  /*02b0*/  FMUL.FTZ R10, R10, -1.4426950216293334961 ;  /* 0xbfb8aa3b0a0a7820 */ /* 0x000fe40000410000 */
[----:B------:R-:W-:Y:S02]  /*02c0*/  FMUL.FTZ R7, R7, -1.4426950216293334961 ;  /* 0xbfb8aa3b07077820 */ /* 0x000fe40000410000 */
[----:B------:R-:W-:Y:S02]  /*02d0*/  FMUL.FTZ R16, R14, -1.4426950216293334961 ;  /* 0xbfb8aa3b0e107820 */ /* 0x000fe40000410000 */
[----:B------:R-:W-:Y:S01]  /*02e0*/  FMUL.FTZ R17, R4, -1.4426950216293334961 ;  /* 0xbfb8aa3b04117820 */ /* 0x000fe20000410000 */
[--C-:B------:R-:W-:Y:S01]  /*02f0*/  HADD2.F32 R4, -RZ, R5.reuse.H0_H0 ;  /* 0x20000005ff047230 */ /* 0x100fe20000004100 */
[----:B------:R-:W0:Y:S01]  /*0300*/  MUFU.EX2 R6, R6 ;  /* 0x0000000600067308 */ /* 0x000e220000000800 */
[----:B------:R-:W-:-:S03]  /*0310*/  HADD2.F32 R5, -RZ, R5.H1_H1 ;  /* 0x30000005ff057230 */ /* 0x000fc60000004100 */
[----:B------:R-:W-:-:S04]  /*0320*/  FMUL.FTZ R15, R4, -1.4426950216293334961 ;  /* 0xbfb8aa3b040f7820 */ /* 0x000fc80000410000 */
[----:B------:R-:W1:Y:S01]  /*0330*/  MUFU.EX2 R8, R8 ;  /* 0x0000000800087308 */ /* 0x000e620000000800 */
[----:B------:R-:W-:-:S07]  /*0340*/  FMUL.FTZ R14, R5, -1.4426950216293334961 ;  /* 0xbfb8aa3b050e7820 */ /* 0x000fce0000410000 */
        /* <DEDUP_REMOVED lines=9> */
[----:B------:R-:W1:Y:S01]  /*03e0*/  MUFU.EX2 R15, R15 ;  /* 0x0000000f000f7308 */ /* 0x000e620000000800 */
[----:B--2---:R-:W-:-:S07]  /*03f0*/  FADD.FTZ R8, R10, 1 ;  /* 0x3f8000000a087421 */ /* 0x004fce0000010000 */
[----:B------:R-:W2:Y:S01]  /*0400*/  MUFU.EX2 R17, R17 ;  /* 0x0000001100117308 */ /* 0x000ea20000000800 */
[----:B---3--:R-:W-:-:S07]  /*0410*/  FADD.FTZ R10, R12, 1 ;  /* 0x3f8000000c0a7421 */ /* 0x008fce0000010000 */
[----:B------:R-:W3:Y:S01]  /*0420*/  MUFU.EX2 R14, R14 ;  /* 0x0000000e000e7308 */ /* 0x000ee20000000800 */
[----:B----4-:R-:W-:Y:S02]  /*0430*/  FADD.FTZ R4, R7, 1 ;  /* 0x3f80000007047421 */ /* 0x010fe40000010000 */
[----:B-----5:R-:W-:Y:S02]  /*0440*/  FADD.FTZ R12, R16, 1 ;  /* 0x3f800000100c7421 */ /* 0x020fe40000010000 */
[----:B------:R-:W-:Y:S02]  /*0450*/  FADD.FTZ R7, R9, 1 ;  /* 0x3f80000009077421 */ /* 0x000fe40000010000 */
[----:B------:R-:W-:Y:S01]  /*0460*/  IMAD.MOV.U32 R16, RZ, RZ, 0x1 ;  /* 0x00000001ff107424 */ /* 0x000fe200078e00ff */
[----:B------:R-:W-:Y:S01]  /*0470*/  @P0 ISETP.NE.AND P1, PT, R3, RZ, PT ;  /* 0x000000ff0300020c */ /* 0x000fe20003f25270 */
[----:B------:R-:W-:Y:S01]  /*0480*/  FADD.FTZ R9, R11, 1 ;  /* 0x3f8000000b097421 */ /* 0x000fe20000010000 */
[----:B------:R-:W4:Y:S01]  /*0490*/  MUFU.RCP R8, R8 ;  /* 0x0000000800087308 */ /* 0x000f220000001000 */
[----:B0-----:R-:W-:Y:S01]  /*04a0*/  FADD.FTZ R11, R13, 1 ;  /* 0x3f8000000d0b7421 */ /* 0x001fe20000010000 */
[----:B------:R-:W-:Y:S01]  /*04b0*/  PRMT R3, R16, 0x7610, R3 ;  /* 0x0000761010037816 */ /* 0x000fe20000000003 */
[----:B-1----:R-:W-:Y:S01]  /*04c0*/  FADD.FTZ R15, R15, 1 ;  /* 0x3f8000000f0f7421 */ /* 0x002fe20000010000 */
[----:B------:R-:W-:Y:S01]  /*04d0*/  @P0 SEL R16, RZ, 0x1, P1 ;  /* 0x00000001ff100807 */ /* 0x000fe20000800000 */
[----:B--2---:R-:W-:-:S02]  /*04e0*/  FADD.FTZ R13, R17, 1 ;  /* 0x3f800000110d7421 */ /* 0x004fc40000010000 */
[----:B---3--:R-:W-:Y:S01]  /*04f0*/  FADD.FTZ R14, R14, 1 ;  /* 0x3f8000000e0e7421 */ /* 0x008fe20000010000 */
[----:B------:R-:W0:Y:S01]  /*0500*/  MUFU.RCP R4, R4 ;  /* 0x0000000400047308 */ /* 0x000e220000001000 */
[----:B------:R-:W-:-:S07]  /*0510*/  @P0 PRMT R3, R16, 0x7610, R3 ;  /* 0x0000761010030816 */ /* 0x000fce0000000003 */
[----:B------:R-:W1:Y:S01]  /*0520*/  MUFU.RCP R5, R5 ;  /* 0x0000000500057308 */ /* 0x000e620000001000 */
[----:B------:R-:W-:-:S07]  /*0530*/  ISETP.NE.U32.AND P0, PT, RZ, c[0x0][0x1a0], PT ;  /* 0x00006800ff007a0c */ /* 0x000fce0003f05070 */
[----:B------:R-:W2:Y:S08]  /*0540*/  MUFU.RCP R6, R6 ;  /* 0x0000000600067308 */ /* 0x000eb00000001000 */
[----:B------:R-:W3:Y:S08]  /*0550*/  MUFU.RCP R7, R7 ;  /* 0x0000000700077308 */ /* 0x000ef00000001000 */
[----:B------:R-:W5:Y:S01]  /*0560*/  MUFU.RCP R9, R9 ;  /* 0x0000000900097308 */ /* 0x000f620000001000 */
[----:B------:R-:W-:-:S07]  /*0570*/  ISETP.NE.AND.EX P0, PT, RZ, c[0x0][0x1a4], PT, P0 ;  /* 0x00006900ff007a0c */ /* 0x000fce0003f05300 */
[----:B------:R-:W0:Y:S08]  /*0580*/  MUFU.RCP R15, R15 ;  /* 0x0000000f000f7308 */ /* 0x000e300000001000 */
[----:B------:R-:W0:Y:S08]  /*0590*/  MUFU.RCP R10, R10 ;  /* 0x0000000a000a7308 */ /* 0x000e300000001000 */
[----:B------:R-:W0:Y:S08]  /*05a0*/  MUFU.RCP R11, R11 ;  /* 0x0000000b000b7308 */ /* 0x000e300000001000 */
[----:B------:R-:W0:Y:S08]  /*05b0*/  MUFU.RCP R12, R12 ;  /* 0x0000000c000c7308 */ /* 0x000e300000001000 */
[----:B------:R-:W3:Y:S08]  /*05c0*/  MUFU.RCP R13, R13 ;  /* 0x0000000d000d7308 */ /* 0x000ef00000001000 */
[----:B------:R-:W5:Y:S01]  /*05d0*/  MUFU.RCP R16, R14 ;  /* 0x0000000e00107308 */ /* 0x000f620000001000 */
[----:B----4-:R-:W-:-:S02]  /*05e0*/  FSETP.GEU.FTZ.AND P2, PT, |R8|, +INF , PT ;  /* 0x7f8000000800780b */ /* 0x010fc40003f5e200 */
[----:B0-----:R-:W-:Y:S02]  /*05f0*/  FSETP.GEU.FTZ.AND P4, PT, |R4|, +INF , PT ;  /* 0x7f8000000400780b */ /* 0x001fe40003f9e200 */
[----:B-1----:R-:W-:Y:S02]  /*0600*/  FSETP.GEU.FTZ.AND P5, PT, |R5|, +INF , PT ;  /* 0x7f8000000500780b */ /* 0x002fe40003fbe200 */
[----:B--2---:R-:W-:Y:S02]  /*0610*/  FSETP.GEU.FTZ.AND P6, PT, |R6|, +INF , PT ;  /* 0x7f8000000600780b */ /* 0x004fe40003fde200 */
[----:B---3--:R-:W-:Y:S02]  /*0620*/  FSETP.GEU.FTZ.AND P1, PT, |R7|, +INF , PT ;  /* 0x7f8000000700780b */ /* 0x008fe40003f3e200 */
[----:B-----5:R-:W-:Y:S02]  /*0630*/  FSETP.GEU.FTZ.AND P3, PT, |R9|, +INF , PT ;  /* 0x7f8000000900780b */ /* 0x020fe40003f7e200 */
[----:B------:R-:W-:-:S02]  /*0640*/  FSEL R8, R8, RZ, !P2 ;  /* 0x000000ff08087208 */ /* 0x000fc40005000000 */
[----:B------:R-:W-:Y:S02]  /*0650*/  FSEL R4, R4, RZ, !P4 ;  /* 0x000000ff04047208 */ /* 0x000fe40006000000 */
[----:B------:R-:W-:Y:S02]  /*0660*/  FSEL R5, R5, RZ, !P5 ;  /* 0x000000ff05057208 */ /* 0x000fe40006800000 */
[----:B------:R-:W-:Y:S02]  /*0670*/  FSEL R6, R6, RZ, !P6 ;  /* 0x000000ff06067208 */ /* 0x000fe40007000000 */
[----:B------:R-:W-:Y:S02]  /*0680*/  FSEL R7, R7, RZ, !P1 ;  /* 0x000000ff07077208 */ /* 0x000fe40004800000 */
[----:B------:R-:W-:Y:S02]  /*0690*/  FSETP.GEU.FTZ.AND P2, PT, |R15|, +INF , PT ;  /* 0x7f8000000f00780b */ /* 0x000fe40003f5e200 */
[----:B------:R-:W-:-:S02]  /*06a0*/  FSEL R9, R9, RZ, !P3 ;  /* 0x000000ff09097208 */ /* 0x000fc40005800000 */
        /* <DEDUP_REMOVED lines=42> */
.L_x_1821:
[----:B------:R0:W-:Y:S04]  /*0950*/  STL.128 [R1], R4 ;  /* 0x0000000401007387 */ /* 0x0001e80000100c00 */
[----:B------:R0:W-:Y:S04]  /*0960*/  STL.128 [R1+0x10], R8 ;  /* 0x0000100801007387 */ /* 0x0001e80000100c00 */
[----:B------:R0:W-:Y:S02]  /*0970*/  STL.128 [R1+0x20], R12 ;  /* 0x0000200c01007387 */ /* 0x0001e40000100c00 */
.L_x_1822:
        /* <DEDUP_REMOVED lines=9> */
.L_x_1838:
        /* <DEDUP_REMOVED lines=50> */
.L_x_1855:
[----:B------:R-:W-:Y:S05]  /*0d30*/  BRA.DIV ~URZ, `(.L_x_1826) ;  /* 0x000014327f007947 */ /* 0x000fea000b800000 */
[----:B------:R2:W3:Y:S04]  /*0d40*/  SHFL.BFLY PT, R28, R27, 0x10, 0x1f ;  /* 0x0e001f001b1c7f89 */ /* 0x0004e800000e0000 */
[----:B------:R2:W4:Y:S02]  /*0d50*/  SHFL.BFLY PT, R22, R23, 0x10, 0x1f ;  /* 0x0e001f0017167f89 */ /* 0x00052400000e0000 */
.L_x_1856:
        /* <DEDUP_REMOVED lines=12> */
.L_x_1857:
[----:B--2---:R-:W-:-:S13]  /*0e20*/  FSETP.GEU.FTZ.AND P1, PT, R21, R27, PT ;  /* 0x0000001b1500720b */ /* 0x004fda0003f3e000 */
[----:B------:R-:W-:-:S04]  /*0e30*/  @P1 FSETP.NEU.FTZ.AND P2, PT, R21, R27, PT ;  /* 0x0000001b1500120b */ /* 0x000fc80003f5d000 */
[----:B---3--:R-:W-:-:S13]  /*0e40*/  @P1 ISETP.LT.AND P0, PT, R23, R22, !P2 ;  /* 0x000000161700120c */ /* 0x008fda0005701270 */
[----:B-1----:R-:W-:Y:S01]  /*0e50*/  FSEL R21, R27, R21, P0 ;  /* 0x000000151b157208 */ /* 0x002fe20000000000 */
[----:B------:R-:W-:Y:S05]  /*0e60*/  BRA.DIV ~URZ, `(.L_x_1828) ;  /* 0x000015727f007947 */ /* 0x000fea000b800000 */
[----:B------:R1:W2:Y:S02]  /*0e70*/  SHFL.BFLY PT, R27, R21, 0x4, 0x1f ;  /* 0x0c801f00151b7f89 */ /* 0x0002a400000e0000 */
.L_x_1858:
[----:B0-----:R-:W-:Y:S01]  /*0e80*/  FSEL R29, R29, R28, P0 ;  /* 0x0000001c1d1d7208 */ /* 0x001fe20000000000 */
[----:B------:R-:W-:Y:S05]  /*0e90*/  BRA.DIV ~URZ, `(.L_x_1829) ;  /* 0x000015c27f007947 */ /* 0x000fea000b800000 */
[----:B------:R-:W-:Y:S02]  /*0ea0*/  SEL R23, R23, R22, P0 ;  /* 0x0000001617177207 */ /* 0x000fe40000000000 */
[----:B------:R0:W3:Y:S04]  /*0eb0*/  SHFL.BFLY PT, R22, R29, 0x4, 0x1f ;  /* 0x0c801f001d167f89 */ /* 0x0000e800000e0000 */
[----:B------:R0:W4:Y:S02]  /*0ec0*/  SHFL.BFLY PT, R28, R23, 0x4, 0x1f ;  /* 0x0c801f00171c7f89 */ /* 0x00012400000e0000 */
.L_x_1859:
        /* <DEDUP_REMOVED lines=12> */
.L_x_1860:
[----:B-1----:R-:W-:-:S13]  /*0f90*/  FSETP.GEU.FTZ.AND P1, PT, R21, R22, PT ;  /* 0x000000161500720b */ /* 0x002fda0003f3e000 */
[----:B------:R-:W-:-:S04]  /*0fa0*/  @P1 FSETP.NEU.FTZ.AND P2, PT, R21, R22, PT ;  /* 0x000000161500120b */ /* 0x000fc80003f5d000 */
[----:B---3--:R-:W-:-:S13]  /*0fb0*/  @P1 ISETP.LT.AND P0, PT, R23, R28, !P2 ;  /* 0x0000001c1700120c */ /* 0x008fda0005701270 */
[----:B0-----:R-:W-:Y:S01]  /*0fc0*/  FSEL R21, R22, R21, P0 ;  /* 0x0000001516157208 */ /* 0x001fe20000000000 */
[----:B------:R-:W-:Y:S05]  /*0fd0*/  BRA.DIV ~URZ, `(.L_x_1831) ;  /* 0x000017027f007947 */ /* 0x000fea000b800000 */
[----:B------:R0:W1:Y:S02]  /*0fe0*/  SHFL.BFLY PT, R22, R21, 0x1, 0x1f ;  /* 0x0c201f0015167f89 */ /* 0x00006400000e0000 */
.L_x_1861:
[----:B--2---:R-:W-:Y:S01]  /*0ff0*/  FSEL R27, R27, R29, P0 ;  /* 0x0000001d1b1b7208 */ /* 0x004fe20000000000 */
[----:B------:R-:W-:Y:S05]  /*1000*/  BRA.DIV ~URZ, `(.L_x_1832) ;  /* 0x000017527f007947 */ /* 0x000fea000b800000 */
[----:B------:R-:W-:Y:S02]  /*1010*/  SEL R23, R23, R28, P0 ;  /* 0x0000001c17177207 */ /* 0x000fe40000000000 */
[----:B------:R2:W3:Y:S04]  /*1020*/  SHFL.BFLY PT, R28, R27, 0x1, 0x1f ;  /* 0x0c201f001b1c7f89 */ /* 0x0004e800000e0000 */
[----:B------:R2:W4:Y:S02]  /*1030*/  SHFL.BFLY PT, R17, R23, 0x1, 0x1f ;  /* 0x0c201f0017117f89 */ /* 0x00052400000e0000 */
.L_x_1862:
        /* <DEDUP_REMOVED lines=30> */
.L_x_1834:
[----:B------:R-:W-:Y:S05]  /*1220*/  BSYNC B1 ;  /* 0x0000000000017941 */ /* 0x000fea0003800000 */
.L_x_1833:
        /* <DEDUP_REMOVED lines=20> */
.L_x_1837:
[----:B------:R-:W-:Y:S05]  /*1370*/  BSYNC B1 ;  /* 0x0000000000017941 */ /* 0x000fea0003800000 */
.L_x_1836:
[----:B0-----:R-:W-:Y:S05]  /*1380*/  BRA `(.L_x_1838) ;  /* 0xfffff68000007947 */ /* 0x001fea000383ffff */
.L_x_1824:
[----:B------:R-:W-:Y:S02]  /*1390*/  IMAD.MOV.U32 R26, RZ, RZ, RZ ;  /* 0x000000ffff1a7224 */ /* 0x000fe400078e00ff */
.L_x_1851:
        /* <DEDUP_REMOVED lines=50> */
.L_x_1863:
[----:B------:R-:W-:Y:S05]  /*16c0*/  BRA.DIV ~URZ, `(.L_x_1840) ;  /* 0x000012027f007947 */ /* 0x000fea000b800000 */
[----:B------:R2:W3:Y:S04]  /*16d0*/  SHFL.BFLY PT, R28, R27, 0x10, 0x1f ;  /* 0x0e001f001b1c7f89 */ /* 0x0004e800000e0000 */
[----:B------:R2:W4:Y:S02]  /*16e0*/  SHFL.BFLY PT, R21, R22, 0x10, 0x1f ;  /* 0x0e001f0016157f89 */ /* 0x00052400000e0000 */
.L_x_1864:
        /* <DEDUP_REMOVED lines=12> */
.L_x_1865:
[----:B--2---:R-:W-:-:S13]  /*17b0*/  FSETP.GEU.FTZ.AND P1, PT, R23, R27, PT ;  /* 0x0000001b1700720b */ /* 0x004fda0003f3e000 */
[----:B------:R-:W-:-:S04]  /*17c0*/  @P1 FSETP.NEU.FTZ.AND P2, PT, R23, R27, PT ;  /* 0x0000001b1700120b */ /* 0x000fc80003f5d000 */
[----:B---3--:R-:W-:-:S13]  /*17d0*/  @P1 ISETP.LT.AND P0, PT, R22, R21, !P2 ;  /* 0x000000151600120c */ /* 0x008fda0005701270 */
[----:B-1----:R-:W-:Y:S01]  /*17e0*/  FSEL R23, R27, R23, P0 ;  /* 0x000000171b177208 */ /* 0x002fe20000000000 */
[----:B------:R-:W-:Y:S05]  /*17f0*/  BRA.DIV ~URZ, `(.L_x_1842) ;  /* 0x000013427f007947 */ /* 0x000fea000b800000 */
[----:B------:R1:W2:Y:S02]  /*1800*/  SHFL.BFLY PT, R27, R23, 0x4, 0x1f ;  /* 0x0c801f00171b7f89 */ /* 0x0002a400000e0000 */
.L_x_1866:
[----:B0-----:R-:W-:Y:S01]  /*1810*/  FSEL R29, R29, R28, P0 ;  /* 0x0000001c1d1d7208 */ /* 0x001fe20000000000 */
[----:B------:R-:W-:Y:S05]  /*1820*/  BRA.DIV ~URZ, `(.L_x_1843) ;  /* 0x000013927f007947 */ /* 0x000fea000b800000 */
[----:B------:R-:W-:Y:S01]  /*1830*/  SEL R22, R22, R21, P0 ;  /* 0x0000001516167207 */ /* 0x000fe20000000000 */
[----:B------:R0:W3:Y:S04]  /*1840*/  SHFL.BFLY PT, R28, R29, 0x4, 0x1f ;  /* 0x0c801f001d1c7f89 */ /* 0x0000e800000e0000 */
[----:B------:R0:W4:Y:S02]  /*1850*/  SHFL.BFLY PT, R21, R22, 0x4, 0x1f ;  /* 0x0c801f0016157f89 */ /* 0x00012400000e0000 */
.L_x_1867:
        /* <DEDUP_REMOVED lines=12> */
.L_x_1868:
[----:B-1----:R-:W-:-:S13]  /*1920*/  FSETP.GEU.FTZ.AND P1, PT, R23, R27, PT ;  /* 0x0000001b1700720b */ /* 0x002fda0003f3e000 */
[----:B------:R-:W-:-:S04]  /*1930*/  @P1 FSETP.NEU.FTZ.AND P2, PT, R23, R27, PT ;  /* 0x0000001b1700120b */ /* 0x000fc80003f5d000 */
[----:B---3--:R-:W-:-:S13]  /*1940*/  @P1 ISETP.LT.AND P0, PT, R28, R21, !P2 ;  /* 0x000000151c00120c */ /* 0x008fda0005701270 */
[----:B0-----:R-:W-:Y:S01]  /*1950*/  FSEL R23, R27, R23, P0 ;  /* 0x000000171b177208 */ /* 0x001fe20000000000 */
[----:B------:R-:W-:Y:S05]  /*1960*/  BRA.DIV ~URZ, `(.L_x_1845) ;  /* 0x000014d27f007947 */ /* 0x000fea000b800000 */
[----:B------:R0:W1:Y:S02]  /*1970*/  SHFL.BFLY PT, R27, R23, 0x1, 0x1f ;  /* 0x0c201f00171b7f89 */ /* 0x00006400000e0000 */
.L_x_1869:
[----:B--2---:R-:W-:Y:S01]  /*1980*/  FSEL R22, R22, R29, P0 ;  /* 0x0000001d16167208 */ /* 0x004fe20000000000 */
[----:B------:R-:W-:Y:S05]  /*1990*/  BRA.DIV ~URZ, `(.L_x_1846) ;  /* 0x000015227f007947 */ /* 0x000fea000b800000 */
[----:B------:R-:W-:Y:S02]  /*19a0*/  SEL R28, R28, R21, P0 ;  /* 0x000000151c1c7207 */ /* 0x000fe40000000000 */
[----:B------:R2:W3:Y:S04]  /*19b0*/  SHFL.BFLY PT, R21, R22, 0x1, 0x1f ;  /* 0x0c201f0016157f89 */ /* 0x0004e800000e0000 */
[----:B------:R2:W4:Y:S02]  /*19c0*/  SHFL.BFLY PT, R17, R28, 0x1, 0x1f ;  /* 0x0c201f001c117f89 */ /* 0x00052400000e0000 */
.L_x_1870:
        /* <DEDUP_REMOVED lines=29> */
.L_x_1848:
[----:B------:R-:W-:Y:S05]  /*1ba0*/  BSYNC B1 ;  /* 0x0000000000017941 */ /* 0x000fea0003800000 */
.L_x_1847:
        /* <DEDUP_REMOVED lines=20> */
.L_x_1850:
[----:B------:R-:W-:Y:S05]  /*1cf0*/  BSYNC B1 ;  /* 0x0000000000017941 */ /* 0x000fea0003800000 */
.L_x_1849:
[----:B0-----:R-:W-:Y:S05]  /*1d00*/  BRA `(.L_x_1851) ;  /* 0xfffff69000007947 */ /* 0x001fea000383ffff */
.L_x_1835:
[----:B------:R-:W-:Y:S05]  /*1d10*/  BSYNC B0 ;  /* 0x0000000000007941 */ /* 0x000fea0003800000 */
.L_x_1823:
        /* <DEDUP_REMOVED lines=19> */
.L_x_1853:
        /* <DEDUP_REMOVED lines=20> */
.L_x_1852:
        /* <DEDUP_REMOVED lines=11> */
.L_x_1854:
        /* <DEDUP_REMOVED lines=11> */
.L_x_1825:
[----:B------:R-:W-:Y:S01]  /*20f0*/  IMAD.MOV.U32 R19, RZ, RZ, R29 ;  /* 0x000000ffff137224 */ /* 0x000fe200078e001d */
[----:B------:R-:W-:Y:S01]  /*2100*/  MOV R20, 0x2150 ;  /* 0x0000215000147802 */ /* 0x000fe20000000f00 */
[----:B------:R-:W-:Y:S02]  /*2110*/  IMAD.MOV.U32 R18, RZ, RZ, 0x10 ;  /* 0x00000010ff127424 */ /* 0x000fe400078e00ff */
[----:B------:R-:W-:Y:S02]  /*2120*/  IMAD.MOV.U32 R17, RZ, RZ, 0x1f ;  /* 0x0000001fff117424 */ /* 0x000fe400078e00ff */
[----:B------:R-:W-:Y:S02]  /*2130*/  IMAD.MOV.U32 R16, RZ, RZ, -0x1 ;  /* 0xffffffffff107424 */ /* 0x000fe400078e00ff */
[----:B------:R-:W-:Y:S05]  /*2140*/  CALL.REL.NOINC `($__internal_35_$__cuda_sm70_shflsync_bfly_p) ;  /* 0x00000e6000007944 */ /* 0x000fea0003c00000 */
[----:B-1----:R-:W-:Y:S01]  /*2150*/  IMAD.MOV.U32 R21, RZ, RZ, R17 ;  /* 0x000000ffff157224 */ /* 0x002fe200078e0011 */
[----:B------:R-:W-:Y:S05]  /*2160*/  BRA `(.L_x_1855) ;  /* 0xffffebc000007947 */ /* 0x000fea000383ffff */
.L_x_1826:
[----:B------:R-:W-:Y:S01]  /*2170*/  IMAD.MOV.U32 R19, RZ, RZ, R27 ;  /* 0x000000ffff137224 */ /* 0x000fe200078e001b */
[----:B------:R-:W-:Y:S01]  /*2180*/  MOV R20, 0x21d0 ;  /* 0x000021d000147802 */ /* 0x000fe20000000f00 */
[----:B------:R-:W-:Y:S02]  /*2190*/  IMAD.MOV.U32 R18, RZ, RZ, 0x10 ;  /* 0x00000010ff127424 */ /* 0x000fe400078e00ff */
[----:B------:R-:W-:-:S02]  /*21a0*/  IMAD.MOV.U32 R17, RZ, RZ, 0x1f ;  /* 0x0000001fff117424 */ /* 0x000fc400078e00ff */
[----:B------:R-:W-:Y:S02]  /*21b0*/  IMAD.MOV.U32 R16, RZ, RZ, -0x1 ;  /* 0xffffffffff107424 */ /* 0x000fe400078e00ff */
[----:B01----:R-:W-:Y:S05]  /*21c0*/  CALL.REL.NOINC `($__internal_35_$__cuda_sm70_shflsync_bfly_p) ;  /* 0x00000de000007944 */ /* 0x003fea0003c00000 */
[----:B-1----:R-:W-:Y:S01]  /*21d0*/  IMAD.MOV.U32 R28, RZ, RZ, R17 ;  /* 0x000000ffff1c7224 */ /* 0x002fe200078e0011 */
[----:B------:R-:W-:Y:S01]  /*21e0*/  MOV R20, 0x2240 ;  /* 0x0000224000147802 */ /* 0x000fe20000000f00 */
[----:B------:R-:W-:Y:S02]  /*21f0*/  IMAD.MOV.U32 R19, RZ, RZ, R23 ;  /* 0x000000ffff137224 */ /* 0x000fe400078e0017 */
[----:B------:R-:W-:Y:S02]  /*2200*/  IMAD.MOV.U32 R18, RZ, RZ, 0x10 ;  /* 0x00000010ff127424 */ /* 0x000fe400078e00ff */
[----:B------:R-:W-:Y:S02]  /*2210*/  IMAD.MOV.U32 R17, RZ, RZ, 0x1f ;  /* 0x0000001fff117424 */ /* 0x000fe400078e00ff */
[----:B------:R-:W-:Y:S02]  /*2220*/  IMAD.MOV.U32 R16, RZ, RZ, -0x1 ;  /* 0xffffffffff107424 */ /* 0x000fe400078e00ff */
[----:B------:R-:W-:Y:S05]  /*2230*/  CALL.REL.NOINC `($__internal_35_$__cuda_sm70_shflsync_bfly_p) ;  /* 0x00000d7000007944 */ /* 0x000fea0003c00000 */
[----:B-1----:R-:W-:Y:S01]  /*2240*/  IMAD.MOV.U32 R22, RZ, RZ, R17 ;  /* 0x000000ffff167224 */ /* 0x002fe200078e0011 */
[----:B------:R-:W-:Y:S05]  /*2250*/  BRA `(.L_x_1856) ;  /* 0xffffeb0000007947 */ /* 0x000fea000383ffff */
.L_x_1827:
[----:B------:R-:W-:Y:S01]  /*2260*/  IMAD.MOV.U32 R19, RZ, RZ, R21 ;  /* 0x000000ffff137224 */ /* 0x000fe200078e0015 */
[----:B------:R-:W-:Y:S01]  /*2270*/  MOV R20, 0x22c0 ;  /* 0x000022c000147802 */ /* 0x000fe20000000f00 */
[----:B------:R-:W-:-:S02]  /*2280*/  IMAD.MOV.U32 R18, RZ, RZ, 0x8 ;  /* 0x00000008ff127424 */ /* 0x000fc400078e00ff */
[----:B------:R-:W-:Y:S02]  /*2290*/  IMAD.MOV.U32 R17, RZ, RZ, 0x1f ;  /* 0x0000001fff117424 */ /* 0x000fe400078e00ff */
[----:B------:R-:W-:Y:S02]  /*22a0*/  IMAD.MOV.U32 R16, RZ, RZ, -0x1 ;  /* 0xffffffffff107424 */ /* 0x000fe400078e00ff */
[----:B0-23--:R-:W-:Y:S05]  /*22b0*/  CALL.REL.NOINC `($__internal_35_$__cuda_sm70_shflsync_bfly_p) ;  /* 0x00000cf000007944 */ /* 0x00dfea0003c00000 */
[----:B------:R-:W-:Y:S01]  /*22c0*/  FSEL R28, R28, R27, P1 ;  /* 0x0000001b1c1c7208 */ /* 0x000fe20000800000 */
[----:B-1----:R-:W-:Y:S01]  /*22d0*/  IMAD.MOV.U32 R27, RZ, RZ, R17 ;  /* 0x000000ffff1b7224 */ /* 0x002fe200078e0011 */
[----:B------:R-:W-:Y:S01]  /*22e0*/  MOV R20, 0x2340 ;  /* 0x0000234000147802 */ /* 0x000fe20000000f00 */
[----:B------:R-:W-:Y:S02]  /*22f0*/  IMAD.MOV.U32 R18, RZ, RZ, 0x8 ;  /* 0x00000008ff127424 */ /* 0x000fe400078e00ff */
[----:B------:R-:W-:Y:S02]  /*2300*/  IMAD.MOV.U32 R17, RZ, RZ, 0x1f ;  /* 0x0000001fff117424 */ /* 0x000fe400078e00ff */
[----:B------:R-:W-:Y:S02]  /*2310*/  IMAD.MOV.U32 R16, RZ, RZ, -0x1 ;  /* 0xffffffffff107424 */ /* 0x000fe400078e00ff */
[----:B------:R-:W-:-:S02]  /*2320*/  IMAD.MOV.U32 R19, RZ, RZ, R28 ;  /* 0x000000ffff137224 */ /* 0x000fc400078e001c */
[----:B------:R-:W-:Y:S05]  /*2330*/  CALL.REL.NOINC `($__internal_35_$__cuda_sm70_shflsync_bfly_p) ;  /* 0x00000c7000007944 */ /* 0x000fea0003c00000 */
[----:B------:R-:W-:Y:S01]  /*2340*/  SEL R22, R22, R23, P1 ;  /* 0x0000001716167207 */ /* 0x000fe20000800000 */
[----:B-1----:R-:W-:Y:S01]  /*2350*/  IMAD.MOV.U32 R29, RZ, RZ, R17 ;  /* 0x000000ffff1d7224 */ /* 0x002fe200078e0011 */
[----:B------:R-:W-:Y:S01]  /*2360*/  MOV R20, 0x23c0 ;  /* 0x000023c000147802 */ /* 0x000fe20000000f00 */
[----:B------:R-:W-:-:S02]  /*2370*/  IMAD.MOV.U32 R18, RZ, RZ, 0x8 ;  /* 0x00000008ff127424 */ /* 0x000fc400078e00ff */
[----:B------:R-:W-:Y:S02]  /*2380*/  IMAD.MOV.U32 R17, RZ, RZ, 0x1f ;  /* 0x0000001fff117424 */ /* 0x000fe400078e00ff */
[----:B------:R-:W-:Y:S02]  /*2390*/  IMAD.MOV.U32 R16, RZ, RZ, -0x1 ;  /* 0xffffffffff107424 */ /* 0x000fe400078e00ff */
[----:B------:R-:W-:Y:S02]  /*23a0*/  IMAD.MOV.U32 R19, RZ, RZ, R22 ;  /* 0x000000ffff137224 */ /* 0x000fe400078e0016 */
[----:B------:R-:W-:Y:S05]  /*23b0*/  CALL.REL.NOINC `($__internal_35_$__cuda_sm70_shflsync_bfly_p) ;  /* 0x00000bf000007944 */ /* 0x000fea0003c00000 */
[----:B-1----:R-:W-:Y:S01]  /*23c0*/  IMAD.MOV.U32 R23, RZ, RZ, R17 ;  /* 0x000000ffff177224 */ /* 0x002fe200078e0011 */
[----:B------:R-:W-:Y:S05]  /*23d0*/  BRA `(.L_x_1857) ;  /* 0xffffea4000007947 */ /* 0x000fea000383ffff */
.L_x_1828:
[----:B------:R-:W-:Y:S01]  /*23e0*/  IMAD.MOV.U32 R19, RZ, RZ, R21 ;  /* 0x000000ffff137224 */ /* 0x000fe200078e0015 */
[----:B------:R-:W-:Y:S01]  /*23f0*/  MOV R20, 0x2440 ;  /* 0x0000244000147802 */ /* 0x000fe20000000f00 */
[----:B------:R-:W-:Y:S02]  /*2400*/  IMAD.MOV.U32 R18, RZ, RZ, 0x4 ;  /* 0x00000004ff127424 */ /* 0x000fe400078e00ff */
[----:B------:R-:W-:Y:S02]  /*2410*/  IMAD.MOV.U32 R17, RZ, RZ, 0x1f ;  /* 0x0000001fff117424 */ /* 0x000fe400078e00ff */
[----:B------:R-:W-:-:S02]  /*2420*/  IMAD.MOV.U32 R16, RZ, RZ, -0x1 ;  /* 0xffffffffff107424 */ /* 0x000fc400078e00ff */
[----:B0-----:R-:W-:Y:S05]  /*2430*/  CALL.REL.NOINC `($__internal_35_$__cuda_sm70_shflsync_bfly_p) ;  /* 0x00000b7000007944 */ /* 0x001fea0003c00000 */
[----:B-1----:R-:W-:Y:S01]  /*2440*/  IMAD.MOV.U32 R27, RZ, RZ, R17 ;  /* 0x000000ffff1b7224 */ /* 0x002fe200078e0011 */
[----:B------:R-:W-:Y:S05]  /*2450*/  BRA `(.L_x_1858) ;  /* 0xffffea2000007947 */ /* 0x000fea000383ffff */
.L_x_1829:
[----:B------:R-:W-:Y:S01]  /*2460*/  IMAD.MOV.U32 R19, RZ, RZ, R29 ;  /* 0x000000ffff137224 */ /* 0x000fe200078e001d */
[----:B------:R-:W-:Y:S01]  /*2470*/  MOV R20, 0x24c0 ;  /* 0x000024c000147802 */ /* 0x000fe20000000f00 */
[----:B------:R-:W-:-:S02]  /*2480*/  IMAD.MOV.U32 R18, RZ, RZ, 0x4 ;  /* 0x00000004ff127424 */ /* 0x000fc400078e00ff */
[----:B------:R-:W-:Y:S02]  /*2490*/  IMAD.MOV.U32 R17, RZ, RZ, 0x1f ;  /* 0x0000001fff117424 */ /* 0x000fe400078e00ff */
[----:B------:R-:W-:Y:S02]  /*24a0*/  IMAD.MOV.U32 R16, RZ, RZ, -0x1 ;  /* 0xffffffffff107424 */ /* 0x000fe400078e00ff */
[----:B-12---:R-:W-:Y:S05]  /*24b0*/  CALL.REL.NOINC `($__internal_35_$__cuda_sm70_shflsync_bfly_p) ;  /* 0x00000af000007944 */ /* 0x006fea0003c00000 */
[----:B------:R-:W-:Y:S01]  /*24c0*/  SEL R23, R23, R22, P0 ;  /* 0x0000001617177207 */ /* 0x000fe20000000000 */
[----:B-1----:R-:W-:Y:S01]  /*24d0*/  IMAD.MOV.U32 R22, RZ, RZ, R17 ;  /* 0x000000ffff167224 */ /* 0x002fe200078e0011 */
[----:B------:R-:W-:Y:S01]  /*24e0*/  MOV R20, 0x2540 ;  /* 0x0000254000147802 */ /* 0x000fe20000000f00 */
[----:B------:R-:W-:Y:S02]  /*24f0*/  IMAD.MOV.U32 R18, RZ, RZ, 0x4 ;  /* 0x00000004ff127424 */ /* 0x000fe400078e00ff */
[----:B------:R-:W-:Y:S02]  /*2500*/  IMAD.MOV.U32 R17, RZ, RZ, 0x1f ;  /* 0x0000001fff117424 */ /* 0x000fe400078e00ff */
[----:B------:R-:W-:Y:S02]  /*2510*/  IMAD.MOV.U32 R16, RZ, RZ, -0x1 ;  /* 0xffffffffff107424 */ /* 0x000fe400078e00ff */
[----:B------:R-:W-:-:S02]  /*2520*/  IMAD.MOV.U32 R19, RZ, RZ, R23 ;  /* 0x000000ffff137224 */ /* 0x000fc400078e0017 */
[----:B------:R-:W-:Y:S05]  /*2530*/  CALL.REL.NOINC `($__internal_35_$__cuda_sm70_shflsync_bfly_p) ;  /* 0x00000a7000007944 */ /* 0x000fea0003c00000 */
[----:B-1----:R-:W-:Y:S01]  /*2540*/  IMAD.MOV.U32 R28, RZ, RZ, R17 ;  /* 0x000000ffff1c7224 */ /* 0x002fe200078e0011 */
[----:B------:R-:W-:Y:S05]  /*2550*/  BRA `(.L_x_1859) ;  /* 0xffffe97000007947 */ /* 0x000fea000383ffff */
.L_x_1830:
[----:B------:R-:W-:Y:S01]  /*2560*/  IMAD.MOV.U32 R19, RZ, RZ, R21 ;  /* 0x000000ffff137224 */ /* 0x000fe200078e0015 */
[----:B------:R-:W-:Y:S01]  /*2570*/  MOV R20, 0x25c0 ;  /* 0x000025c000147802 */ /* 0x000fe20000000f00 */
[----:B------:R-:W-:-:S02]  /*2580*/  IMAD.MOV.U32 R18, RZ, RZ, 0x2 ;  /* 0x00000002ff127424 */ /* 0x000fc400078e00ff */
[----:B------:R-:W-:Y:S02]  /*2590*/  IMAD.MOV.U32 R17, RZ, RZ, 0x1f ;  /* 0x0000001fff117424 */ /* 0x000fe400078e00ff */
[----:B------:R-:W-:Y:S02]  /*25a0*/  IMAD.MOV.U32 R16, RZ, RZ, -0x1 ;  /* 0xffffffffff107424 */ /* 0x000fe400078e00ff */
[----:B0--3--:R-:W-:Y:S05]  /*25b0*/  CALL.REL.NOINC `($__internal_35_$__cuda_sm70_shflsync_bfly_p) ;  /* 0x000009f000007944 */ /* 0x009fea0003c00000 */
        /* <DEDUP_REMOVED lines=18> */
.L_x_1831:
[----:B------:R-:W-:Y:S01]  /*26e0*/  IMAD.MOV.U32 R19, RZ, RZ, R21 ;  /* 0x000000ffff137224 */ /* 0x000fe200078e0015 */
[----:B------:R-:W-:Y:S01]  /*26f0*/  MOV R20, 0x2740 ;  /* 0x0000274000147802 */ /* 0x000fe20000000f00 */
[----:B------:R-:W-:Y:S02]  /*2700*/  IMAD.MOV.U32 R18, RZ, RZ, 0x1 ;  /* 0x00000001ff127424 */ /* 0x000fe400078e00ff */
[----:B------:R-:W-:Y:S02]  /*2710*/  IMAD.MOV.U32 R17, RZ, RZ, 0x1f ;  /* 0x0000001fff117424 */ /* 0x000fe400078e00ff */
[----:B------:R-:W-:-:S02]  /*2720*/  IMAD.MOV.U32 R16, RZ, RZ, -0x1 ;  /* 0xffffffffff107424 */ /* 0x000fc400078e00ff */
[----:B--2---:R-:W-:Y:S05]  /*2730*/  CALL.REL.NOINC `($__internal_35_$__cuda_sm70_shflsync_bfly_p) ;  /* 0x0000087000007944 */ /* 0x004fea0003c00000 */
[----:B-1----:R-:W-:Y:S01]  /*2740*/  IMAD.MOV.U32 R22, RZ, RZ, R17 ;  /* 0x000000ffff167224 */ /* 0x002fe200078e0011 */
[----:B------:R-:W-:Y:S05]  /*2750*/  BRA `(.L_x_1861) ;  /* 0xffffe89000007947 */ /* 0x000fea000383ffff */
.L_x_1832:
[----:B------:R-:W-:Y:S01]  /*2760*/  IMAD.MOV.U32 R19, RZ, RZ, R27 ;  /* 0x000000ffff137224 */ /* 0x000fe200078e001b */
[----:B------:R-:W-:Y:S01]  /*2770*/  MOV R20, 0x27c0 ;  /* 0x000027c000147802 */ /* 0x000fe20000000f00 */
[----:B------:R-:W-:-:S02]  /*2780*/  IMAD.MOV.U32 R18, RZ, RZ, 0x1 ;  /* 0x00000001ff127424 */ /* 0x000fc400078e00ff */
[----:B------:R-:W-:Y:S02]  /*2790*/  IMAD.MOV.U32 R17, RZ, RZ, 0x1f ;  /* 0x0000001fff117424 */ /* 0x000fe400078e00ff */
[----:B------:R-:W-:Y:S02]  /*27a0*/  IMAD.MOV.U32 R16, RZ, RZ, -0x1 ;  /* 0xffffffffff107424 */ /* 0x000fe400078e00ff */
[----:B01----:R-:W-:Y:S05]  /*27b0*/  CALL.REL.NOINC `($__internal_35_$__cuda_sm70_shflsync_bfly_p) ;  /* 0x000007f000007944 */ /* 0x003fea0003c00000 */
        /* <DEDUP_REMOVED lines=8> */
[----:B-1----:R-:W-:Y:S05]  /*2840*/  BRA `(.L_x_1862) ;  /* 0xffffe7f000007947 */ /* 0x002fea000383ffff */
.L_x_1839:
[----:B------:R-:W-:Y:S01]  /*2850*/  IMAD.MOV.U32 R19, RZ, RZ, R29 ;  /* 0x000000ffff137224 */ /* 0x000fe200078e001d */
[----:B------:R-:W-:Y:S01]  /*2860*/  MOV R20, 0x28b0 ;  /* 0x000028b000147802 */ /* 0x000fe20000000f00 */
[----:B------:R-:W-:-:S02]  /*2870*/  IMAD.MOV.U32 R18, RZ, RZ, 0x10 ;  /* 0x00000010ff127424 */ /* 0x000fc400078e00ff */
[----:B------:R-:W-:Y:S02]  /*2880*/  IMAD.MOV.U32 R17, RZ, RZ, 0x1f ;  /* 0x0000001fff117424 */ /* 0x000fe400078e00ff */
[----:B------:R-:W-:Y:S02]  /*2890*/  IMAD.MOV.U32 R16, RZ, RZ, -0x1 ;  /* 0xffffffffff107424 */ /* 0x000fe400078e00ff */
[----:B------:R-:W-:Y:S05]  /*28a0*/  CALL.REL.NOINC `($__internal_35_$__cuda_sm70_shflsync_bfly_p) ;  /* 0x0000070000007944 */ /* 0x000fea0003c00000 */
[----:B-1----:R-:W-:Y:S01]  /*28b0*/  IMAD.MOV.U32 R23, RZ, RZ, R17 ;  /* 0x000000ffff177224 */ /* 0x002fe200078e0011 */
[----:B------:R-:W-:Y:S05]  /*28c0*/  BRA `(.L_x_1863) ;  /* 0xffffedf000007947 */ /* 0x000fea000383ffff */
.L_x_1840:
[----:B------:R-:W-:Y:S01]  /*28d0*/  IMAD.MOV.U32 R19, RZ, RZ, R27 ;  /* 0x000000ffff137224 */ /* 0x000fe200078e001b */
[----:B------:R-:W-:Y:S01]  /*28e0*/  MOV R20, 0x2930 ;  /* 0x0000293000147802 */ /* 0x000fe20000000f00 */
[----:B------:R-:W-:Y:S02]  /*28f0*/  IMAD.MOV.U32 R18, RZ, RZ, 0x10 ;  /* 0x00000010ff127424 */ /* 0x000fe400078e00ff */
[----:B------:R-:W-:Y:S02]  /*2900*/  IMAD.MOV.U32 R17, RZ, RZ, 0x1f ;  /* 0x0000001fff117424 */ /* 0x000fe400078e00ff */
[----:B------:R-:W-:Y:S02]  /*2910*/  IMAD.MOV.U32 R16, RZ, RZ, -0x1 ;  /* 0xffffffffff107424 */ /* 0x000fe400078e00ff */
[----:B01----:R-:W-:Y:S05]  /*2920*/  CALL.REL.NOINC `($__internal_35_$__cuda_sm70_shflsync_bfly_p) ;  /* 0x0000068000007944 */ /* 0x003fea0003c00000 */
[----:B-1----:R-:W-:Y:S01]  /*2930*/  IMAD.MOV.U32 R28, RZ, RZ, R17 ;  /* 0x000000ffff1c7224 */ /* 0x002fe200078e0011 */
[----:B------:R-:W-:Y:S01]  /*2940*/  MOV R20, 0x29a0 ;  /* 0x000029a000147802 */ /* 0x000fe20000000f00 */
[----:B------:R-:W-:-:S02]  /*2950*/  IMAD.MOV.U32 R19, RZ, RZ, R22 ;  /* 0x000000ffff137224 */ /* 0x000fc400078e0016 */
[----:B------:R-:W-:Y:S02]  /*2960*/  IMAD.MOV.U32 R18, RZ, RZ, 0x10 ;  /* 0x00000010ff127424 */ /* 0x000fe400078e00ff */
[----:B------:R-:W-:Y:S02]  /*2970*/  IMAD.MOV.U32 R17, RZ, RZ, 0x1f ;  /* 0x0000001fff117424 */ /* 0x000fe400078e00ff */
[----:B------:R-:W-:Y:S02]  /*2980*/  IMAD.MOV.U32 R16, RZ, RZ, -0x1 ;  /* 0xffffffffff107424 */ /* 0x000fe400078e00ff */
[----:B------:R-:W-:Y:S05]  /*2990*/  CALL.REL.NOINC `($__internal_35_$__cuda_sm70_shflsync_bfly_p) ;  /* 0x0000061000007944 */ /* 0x000fea0003c00000 */
[----:B-1----:R-:W-:Y:S01]  /*29a0*/  IMAD.MOV.U32 R21, RZ, RZ, R17 ;  /* 0x000000ffff157224 */ /* 0x002fe200078e0011 */
[----:B------:R-:W-:Y:S05]  /*29b0*/  BRA `(.L_x_1864) ;  /* 0xffffed3000007947 */ /* 0x000fea000383ffff */
.L_x_1841:
[----:B------:R-:W-:Y:S01]  /*29c0*/  IMAD.MOV.U32 R19, RZ, RZ, R23 ;  /* 0x000000ffff137224 */ /* 0x000fe200078e0017 */
[----:B------:R-:W-:Y:S01]  /*29d0*/  MOV R20, 0x2a20 ;  /* 0x00002a2000147802 */ /* 0x000fe20000000f00 */
[----:B------:R-:W-:Y:S02]  /*29e0*/  IMAD.MOV.U32 R18, RZ, RZ, 0x8 ;  /* 0x00000008ff127424 */ /* 0x000fe400078e00ff */
[----:B------:R-:W-:Y:S02]  /*29f0*/  IMAD.MOV.U32 R17, RZ, RZ, 0x1f ;  /* 0x0000001fff117424 */ /* 0x000fe400078e00ff */
[----:B------:R-:W-:-:S02]  /*2a00*/  IMAD.MOV.U32 R16, RZ, RZ, -0x1 ;  /* 0xffffffffff107424 */ /* 0x000fc400078e00ff */
[----:B0-23--:R-:W-:Y:S05]  /*2a10*/  CALL.REL.NOINC `($__internal_35_$__cuda_sm70_shflsync_bfly_p) ;  /* 0x0000059000007944 */ /* 0x00dfea0003c00000 */
[----:B------:R-:W-:Y:S01]  /*2a20*/  FSEL R28, R28, R27, P1 ;  /* 0x0000001b1c1c7208 */ /* 0x000fe20000800000 */
[----:B-1----:R-:W-:Y:S01]  /*2a30*/  IMAD.MOV.U32 R27, RZ, RZ, R17 ;  /* 0x000000ffff1b7224 */ /* 0x002fe200078e0011 */
[----:B------:R-:W-:Y:S01]  /*2a40*/  MOV R20, 0x2aa0 ;  /* 0x00002aa000147802 */ /* 0x000fe20000000f00 */
[----:B------:R-:W-:-:S02]  /*2a50*/  IMAD.MOV.U32 R18, RZ, RZ, 0x8 ;  /* 0x00000008ff127424 */ /* 0x000fc400078e00ff */
[----:B------:R-:W-:Y:S02]  /*2a60*/  IMAD.MOV.U32 R17, RZ, RZ, 0x1f ;  /* 0x0000001fff117424 */ /* 0x000fe400078e00ff */
[----:B------:R-:W-:Y:S02]  /*2a70*/  IMAD.MOV.U32 R16, RZ, RZ, -0x1 ;  /* 0xffffffffff107424 */ /* 0x000fe400078e00ff */
[----:B------:R-:W-:Y:S02]  /*2a80*/  IMAD.MOV.U32 R19, RZ, RZ, R28 ;  /* 0x000000ffff137224 */ /* 0x000fe400078e001c */
[----:B------:R-:W-:Y:S05]  /*2a90*/  CALL.REL.NOINC `($__internal_35_$__cuda_sm70_shflsync_bfly_p) ;  /* 0x0000051000007944 */ /* 0x000fea0003c00000 */
[----:B------:R-:W-:Y:S01]  /*2aa0*/  SEL R21, R21, R22, P1 ;  /* 0x0000001615157207 */ /* 0x000fe20000800000 */
[----:B-1----:R-:W-:Y:S01]  /*2ab0*/  IMAD.MOV.U32 R29, RZ, RZ, R17 ;  /* 0x000000ffff1d7224 */ /* 0x002fe200078e0011 */
[----:B------:R-:W-:Y:S01]  /*2ac0*/  MOV R20, 0x2b20 ;  /* 0x00002b2000147802 */ /* 0x000fe20000000f00 */
[----:B------:R-:W-:Y:S02]  /*2ad0*/  IMAD.MOV.U32 R18, RZ, RZ, 0x8 ;  /* 0x00000008ff127424 */ /* 0x000fe400078e00ff */
[----:B------:R-:W-:Y:S02]  /*2ae0*/  IMAD.MOV.U32 R17, RZ, RZ, 0x1f ;  /* 0x0000001fff117424 */ /* 0x000fe400078e00ff */
[----:B------:R-:W-:-:S02]  /*2af0*/  IMAD.MOV.U32 R16, RZ, RZ, -0x1 ;  /* 0xffffffffff107424 */ /* 0x000fc400078e00ff */
[----:B------:R-:W-:Y:S02]  /*2b00*/  IMAD.MOV.U32 R19, RZ, RZ, R21 ;  /* 0x000000ffff137224 */ /* 0x000fe400078e0015 */
[----:B------:R-:W-:Y:S05]  /*2b10*/  CALL.REL.NOINC `($__internal_35_$__cuda_sm70_shflsync_bfly_p) ;  /* 0x0000049000007944 */ /* 0x000fea0003c00000 */
[----:B-1----:R-:W-:Y:S01]  /*2b20*/  IMAD.MOV.U32 R22, RZ, RZ, R17 ;  /* 0x000000ffff167224 */ /* 0x002fe200078e0011 */
[----:B------:R-:W-:Y:S05]  /*2b30*/  BRA `(.L_x_1865) ;  /* 0xffffec7000007947 */ /* 0x000fea000383ffff */
.L_x_1842:
[----:B------:R-:W-:Y:S01]  /*2b40*/  IMAD.MOV.U32 R19, RZ, RZ, R23 ;  /* 0x000000ffff137224 */ /* 0x000fe200078e0017 */
[----:B------:R-:W-:Y:S01]  /*2b50*/  MOV R20, 0x2ba0 ;  /* 0x00002ba000147802 */ /* 0x000fe20000000f00 */
[----:B------:R-:W-:Y:S02]  /*2b60*/  IMAD.MOV.U32 R18, RZ, RZ, 0x4 ;  /* 0x00000004ff127424 */ /* 0x000fe400078e00ff */
[----:B------:R-:W-:Y:S02]  /*2b70*/  IMAD.MOV.U32 R17, RZ, RZ, 0x1f ;  /* 0x0000001fff117424 */ /* 0x000fe400078e00ff */
[----:B------:R-:W-:Y:S02]  /*2b80*/  IMAD.MOV.U32 R16, RZ, RZ, -0x1 ;  /* 0xffffffffff107424 */ /* 0x000fe400078e00ff */
[----:B0-----:R-:W-:Y:S05]  /*2b90*/  CALL.REL.NOINC `($__internal_35_$__cuda_sm70_shflsync_bfly_p) ;  /* 0x0000041000007944 */ /* 0x001fea0003c00000 */
[----:B-1----:R-:W-:Y:S01]  /*2ba0*/  IMAD.MOV.U32 R27, RZ, RZ, R17 ;  /* 0x000000ffff1b7224 */ /* 0x002fe200078e0011 */
[----:B------:R-:W-:Y:S05]  /*2bb0*/  BRA `(.L_x_1866) ;  /* 0xffffec5000007947 */ /* 0x000fea000383ffff */
.L_x_1843:
        /* <DEDUP_REMOVED lines=16> */
.L_x_1844:
        /* <DEDUP_REMOVED lines=24> */
.L_x_1845:
        /* <DEDUP_REMOVED lines=8> */
.L_x_1846:
        /* <DEDUP_REMOVED lines=15> */
        .weak           $__internal_35_$__cuda_sm70_shflsync_bfly_p
        .type           $__internal_35_$__cuda_sm70_shflsync_bfly_p,@function
        .size           $__internal_35_$__cuda_sm70_shflsync_bfly_p,(.L_x_10979 - $__internal_35_$__cuda_sm70_shflsync_bfly_p)
$__internal_35_$__cuda_sm70_shflsync_bfly_p:
[----:B------:R-:W-:Y:S04]  /*2fb0*/  WARPSYNC R16 ;  /* 0x0000001000007348 */ /* 0x000fe80003800000 */
[----:B------:R0:W1:Y:S02]  /*2fc0*/  SHFL.BFLY PT, R17, R19, R18, R17 ;  /* 0x0c00001213117389 */ /* 0x00006400000e0011 */
[----:B0-----:R-:W-:-:S02]  /*2fd0*/  IMAD.MOV.U32 R18, RZ, RZ, R20 ;  /* 0x000000ffff127224 */ /* 0x001fc400078e0014 */
[----:B------:R-:W-:-:S04]  /*2fe0*/  IMAD.MOV.U32 R19, RZ, RZ, 0x0 ;  /* 0x00000000ff137424 */ /* 0x000fc800078e00ff */
[----:B------:R-:W-:Y:S05]  /*2ff0*/  RET.REL.NODEC R18 `(_ZN4vllm3moe10topkGatingILi12ELi384ELi4ELi4ELi32El6__halfLNS0_11ScoringFuncE1EEEvPKT5_PKbPfiPT4_PiiiibPKf) ;  /* 0xffffd00012007950 */ /* 0x000fea0003c3ffff */
.L_x_1871:
        /* <DEDUP_REMOVED lines=16> */
.L_x_10979:


//--------------------- .text._ZN4vllm3moe10topkGatingILi10ELi320ELi4ELi4ELi32El6__halfLNS0_11ScoringFuncE1EEEvPKT5_PKbPfiPT4_PiiiibPKf --------------------------
	.section	.text._ZN4vllm3moe10topkGatingILi10ELi320ELi4ELi4ELi32El6__halfLNS0_11ScoringFuncE1EEEvPKT5_PKbPfiPT4_PiiiibPKf,"ax",@progbits
	.sectioninfo	@"SHI_REGISTERS=32"
	.align	128
        .global         _ZN4vllm3moe10topkGatingILi10ELi320ELi4ELi4ELi32El6__halfLNS0_11ScoringFuncE1EEEvPKT5_PKbPfiPT4_PiiiibPKf
        .type           _ZN4vllm3moe10topkGatingILi10ELi320ELi4ELi4ELi32El6__halfLNS0_11ScoringFuncE1EEEvPKT5_PKbPfiPT4_PiiiibPKf,@function
        .size           _ZN4vllm3moe10topkGatingILi10ELi320ELi4ELi4ELi32El6__halfLNS0_11ScoringFuncE1EEEvPKT5_PKbPfiPT4_PiiiibPKf,(.L_x_10980 - _ZN4vllm3moe10topkGatingILi10ELi320ELi4ELi4ELi32El6__halfLNS0_11ScoringFuncE1EEEvPKT5_PKbPfiPT4_PiiiibPKf)
        .other          _ZN4vllm3moe10topkGatingILi10ELi320ELi4ELi4ELi32El6__halfLNS0_11ScoringFuncE1EEEvPKT5_PKbPfiPT4_PiiiibPKf,@"STO_CUDA_ENTRY STV_DEFAULT"
_ZN4vllm3moe10topkGatingILi10ELi320ELi4ELi4ELi32El6__halfLNS0_11ScoringFuncE1EEEvPKT5_PKbPfiPT4_PiiiibPKf:
.text._ZN4vllm3moe10topkGatingILi10ELi320ELi4ELi4ELi32El6__halfLNS0_11ScoringFuncE1EEEvPKT5_PKbPfiPT4_PiiiibPKf:
        /* <DEDUP_REMOVED lines=17> */
[----:B------:R-:W4:Y:S01]  /*0110*/  LDG.E R6, [R8.64+0x180] ;  /* 0x0001800608067981 */ /* 0x000f22000c1e1900 */
[----:B------:R-:W-:-:S03]  /*0120*/  ISETP.NE.U32.AND P0, PT, RZ, c[0x0][0x168], PT ;  /* 0x00005a00ff007a0c */ /* 0x000fc60003f05070 */
[----:B------:R0:W5:Y:S01]  /*0130*/  LDG.E R13, [R8.64+0x100] ;  /* 0x00010006080d7981 */ /* 0x000162000c1e1900 */
[----:B------:R-:W-:-:S03]  /*0140*/  ISETP.NE.AND.EX P0, PT, RZ, c[0x0][0x16c], PT, P0 ;  /* 0x00005b00ff007a0c */ /* 0x000fc60003f05300 */
[----:B------:R0:W5:Y:S10]  /*0150*/  LDG.E R3, [R8.64+0x200] ;  /* 0x0002000608037981 */ /* 0x000174000c1e1900 */
        /* <DEDUP_REMOVED lines=11> */
[----:B----4-:R-:W-:-:S03]  /*0210*/  HADD2.F32 R11, -RZ, R6.H0_H0 ;  /* 0x20000006ff0b7230 */ /* 0x010fc60000004100 */
[----:B0-----:R-:W-:Y:S01]  /*0220*/  FMUL.FTZ R8, R12, -1.4426950216293334961 ;  /* 0xbfb8aa3b0c087820 */ /* 0x001fe20000410000 */
[----:B------:R-:W-:Y:S01]  /*0230*/  HADD2.F32 R12, -RZ, R6.H1_H1 ;  /* 0x30000006ff0c7230 */ /* 0x000fe20000004100 */
[----:B------:R-:W-:Y:S01]  /*0240*/  FMUL.FTZ R6, R11, -1.4426950216293334961 ;  /* 0xbfb8aa3b0b067820 */ /* 0x000fe20000410000 */
[--C-:B-----5:R-:W-:Y:S02]  /*0250*/  HADD2.F32 R9, -RZ, R13.reuse.H0_H0 ;  /* 0x2000000dff097230 */ /* 0x120fe40000004100 */
[----:B------:R-:W-:Y:S01]  /*0260*/  HADD2.F32 R13, -RZ, R13.H1_H1 ;  /* 0x3000000dff0d7230 */ /* 0x000fe20000004100 */
[----:B------:R-:W-:Y:S01]  /*0270*/  FMUL.FTZ R11, R12, -1.4426950216293334961 ;  /* 0xbfb8aa3b0c0b7820 */ /* 0x000fe20000410000 */
[--C-:B------:R-:W-:Y:S01]  /*0280*/  HADD2.F32 R12, -RZ, R3.reuse.H0_H0 ;  /* 0x20000003ff0c7230 */ /* 0x100fe20000004100 */
[----:B------:R-:W-:Y:S01]  /*0290*/  FMUL.FTZ R7, R7, -1.4426950216293334961 ;  /* 0xbfb8aa3b07077820 */ /* 0x000fe20000410000 */
[----:B------:R-:W-:Y:S01]  /*02a0*/  HADD2.F32 R3, -RZ, R3.H1_H1 ;  /* 0x30000003ff037230 */ /* 0x000fe20000004100 */
[----:B------:R-:W-:-:S02]  /*02b0*/  FMUL.FTZ R10, R9, -1.4426950216293334961 ;  /* 0xbfb8aa3b090a7820 */ /* 0x000fc40000410000 */
[----:B------:R-:W-:Y:S01]  /*02c0*/  FMUL.FTZ R9, R13, -1.4426950216293334961 ;  /* 0xbfb8aa3b0d097820 */ /* 0x000fe20000410000 */
[----:B------:R-:W0:Y:S01]  /*02d0*/  MUFU.EX2 R4, R4 ;  /* 0x0000000400047308 */ /* 0x000e220000000800 */
[----:B------:R-:W-:Y:S02]  /*02e0*/  FMUL.FTZ R12, R12, -1.4426950216293334961 ;  /* 0xbfb8aa3b0c0c7820 */ /* 0x000fe40000410000 */
[----:B------:R-:W-:-:S05]  /*02f0*/  FMUL.FTZ R3, R3, -1.4426950216293334961 ;  /* 0xbfb8aa3b03037820 */ /* 0x000fca0000410000 */
[----:B------:R-:W1:Y:S08]  /*0300*/  MUFU.EX2 R5, R5 ;  /* 0x0000000500057308 */ /* 0x000e700000000800 */
[----:B------:R-:W2:Y:S08]  /*0310*/  MUFU.EX2 R7, R7 ;  /* 0x0000000700077308 */ /* 0x000eb00000000800 */
[----:B------:R-:W3:Y:S08]  /*0320*/  MUFU.EX2 R8, R8 ;  /* 0x0000000800087308 */ /* 0x000ef00000000800 */
[----:B------:R-:W4:Y:S08]  /*0330*/  MUFU.EX2 R9, R9 ;  /* 0x0000000900097308 */ /* 0x000f300000000800 */
[----:B------:R-:W5:Y:S08]  /*0340*/  MUFU.EX2 R10, R10 ;  /* 0x0000000a000a7308 */ /* 0x000f700000000800 */
[----:B------:R-:W0:Y:S08]  /*0350*/  MUFU.EX2 R11, R11 ;  /* 0x0000000b000b7308 */ /* 0x000e300000000800 */
[----:B------:R-:W0:Y:S08]  /*0360*/  MUFU.EX2 R12, R12 ;  /* 0x0000000c000c7308 */ /* 0x000e300000000800 */
[----:B------:R-:W4:Y:S08]  /*0370*/  MUFU.EX2 R6, R6 ;  /* 0x0000000600067308 */ /* 0x000f300000000800 */
[----:B------:R-:W5:Y:S01]  /*0380*/  MUFU.EX2 R3, R3 ;  /* 0x0000000300037308 */ /* 0x000f620000000800 */
[----:B0-----:R-:W-:-:S02]  /*0390*/  FADD.FTZ R4, R4, 1 ;  /* 0x3f80000004047421 */ /* 0x001fc40000010000 */
[----:B-1----:R-:W-:Y:S02]  /*03a0*/  FADD.FTZ R5, R5, 1 ;  /* 0x3f80000005057421 */ /* 0x002fe40000010000 */
[----:B--2---:R-:W-:Y:S02]  /*03b0*/  FADD.FTZ R7, R7, 1 ;  /* 0x3f80000007077421 */ /* 0x004fe40000010000 */
[----:B---3--:R-:W-:Y:S01]  /*03c0*/  FADD.FTZ R8, R8, 1 ;  /* 0x3f80000008087421 */ /* 0x008fe20000010000 */
[----:B------:R-:W-:Y:S01]  /*03d0*/  @P0 ISETP.NE.AND P1, PT, R2, RZ, PT ;  /* 0x000000ff0200020c */ /* 0x000fe20003f25270 */
[----:B----4-:R-:W-:Y:S01]  /*03e0*/  FADD.FTZ R9, R9, 1 ;  /* 0x3f80000009097421 */ /* 0x010fe20000010000 */
[----:B------:R-:W0:Y:S01]  /*03f0*/  MUFU.RCP R4, R4 ;  /* 0x0000000400047308 */ /* 0x000e220000001000 */
[----:B-----5:R-:W-:Y:S02]  /*0400*/  FADD.FTZ R10, R10, 1 ;  /* 0x3f8000000a0a7421 */ /* 0x020fe40000010000 */
[----:B------:R-:W-:-:S02]  /*0410*/  FADD.FTZ R11, R11, 1 ;  /* 0x3f8000000b0b7421 */ /* 0x000fc40000010000 */
[----:B------:R-:W-:Y:S01]  /*0420*/  FADD.FTZ R12, R12, 1 ;  /* 0x3f8000000c0c7421 */ /* 0x000fe20000010000 */
[----:B------:R-:W-:Y:S02]  /*0430*/  @P0 SEL R2, RZ, 0x1, P1 ;  /* 0x00000001ff020807 */ /* 0x000fe40000800000 */
[----:B------:R-:W1:Y:S01]  /*0440*/  MUFU.RCP R5, R5 ;  /* 0x0000000500057308 */ /* 0x000e620000001000 */
[----:B------:R-:W-:Y:S02]  /*0450*/  FADD.FTZ R6, R6, 1 ;  /* 0x3f80000006067421 */ /* 0x000fe40000010000 */
[----:B------:R-:W-:-:S05]  /*0460*/  FADD.FTZ R3, R3, 1 ;  /* 0x3f80000003037421 */ /* 0x000fca0000010000 */
[----:B------:R-:W2:Y:S01]  /*0470*/  MUFU.RCP R7, R7 ;  /* 0x0000000700077308 */ /* 0x000ea20000001000 */
[----:B------:R-:W-:-:S07]  /*0480*/  @P0 PRMT R22, R2, 0x7610, R22 ;  /* 0x0000761002160816 */ /* 0x000fce0000000016 */
[----:B------:R-:W3:Y:S01]  /*0490*/  MUFU.RCP R8, R8 ;  /* 0x0000000800087308 */ /* 0x000ee20000001000 */
[----:B------:R-:W-:-:S07]  /*04a0*/  ISETP.NE.U32.AND P0, PT, RZ, c[0x0][0x1a0], PT ;  /* 0x00006800ff007a0c */ /* 0x000fce0003f05070 */
[----:B------:R-:W4:Y:S01]  /*04b0*/  MUFU.RCP R9, R9 ;  /* 0x0000000900097308 */ /* 0x000f220000001000 */
[----:B------:R-:W-:-:S07]  /*04c0*/  ISETP.NE.AND.EX P0, PT, RZ, c[0x0][0x1a4], PT, P0 ;  /* 0x00006900ff007a0c */ /* 0x000fce0003f05300 */
[----:B------:R-:W5:Y:S08]  /*04d0*/  MUFU.RCP R10, R10 ;  /* 0x0000000a000a7308 */ /* 0x000f700000001000 */
[----:B------:R-:W0:Y:S08]  /*04e0*/  MUFU.RCP R11, R11 ;  /* 0x0000000b000b7308 */ /* 0x000e300000001000 */
[----:B------:R-:W0:Y:S08]  /*04f0*/  MUFU.RCP R13, R6 ;  /* 0x00000006000d7308 */ /* 0x000e300000001000 */
[----:B------:R-:W4:Y:S08]  /*0500*/  MUFU.RCP R12, R12 ;  /* 0x0000000c000c7308 */ /* 0x000f300000001000 */
[----:B------:R4:W5:Y:S01]  /*0510*/  MUFU.RCP R14, R3 ;  /* 0x00000003000e7308 */ /* 0x0009620000001000 */
[----:B0-----:R-:W-:-:S02]  /*0520*/  FSETP.GEU.FTZ.AND P5, PT, |R4|, +INF , PT ;  /* 0x7f8000000400780b */ /* 0x001fc40003fbe200 */
[----:B-1----:R-:W-:Y:S02]  /*0530*/  FSETP.GEU.FTZ.AND P6, PT, |R5|, +INF , PT ;  /* 0x7f8000000500780b */ /* 0x002fe40003fde200 */
[----:B--2---:R-:W-:Y:S02]  /*0540*/  FSETP.GEU.FTZ.AND P1, PT, |R7|, +INF , PT ;  /* 0x7f8000000700780b */ /* 0x004fe40003f3e200 */
[----:B---3--:R-:W-:Y:S02]  /*0550*/  FSETP.GEU.FTZ.AND P2, PT, |R8|, +INF , PT ;  /* 0x7f8000000800780b */ /* 0x008fe40003f5e200 */
[----:B----4-:R-:W-:Y:S02]  /*0560*/  FSETP.GEU.FTZ.AND P4, PT, |R9|, +INF , PT ;  /* 0x7f8000000900780b */ /* 0x010fe40003f9e200 */
[----:B------:R-:W-:Y:S02]  /*0570*/  FSEL R2, R4, RZ, !P5 ;  /* 0x000000ff04027208 */ /* 0x000fe40006800000 */
[----:B------:R-:W-:-:S02]  /*0580*/  FSEL R3, R5, RZ, !P6 ;  /* 0x000000ff05037208 */ /* 0x000fc40007000000 */
[----:B-----5:R-:W-:Y:S02]  /*0590*/  FSETP.GEU.FTZ.AND P3, PT, |R10|, +INF , PT ;  /* 0x7f8000000a00780b */ /* 0x020fe40003f7e200 */
[----:B------:R-:W-:Y:S02]  /*05a0*/  FSETP.GEU.FTZ.AND P6, PT, |R11|, +INF , PT ;  /* 0x7f8000000b00780b */ /* 0x000fe40003fde200 */
        /* <DEDUP_REMOVED lines=40> */
.L_x_1872:
[----:B------:R0:W-:Y:S04]  /*0830*/  STL.64 [R1], R2 ;  /* 0x0000000201007387 */ /* 0x0001e80000100a00 */
[----:B------:R0:W-:Y:S04]  /*0840*/  STL.64 [R1+0x8], R4 ;  /* 0x0000080401007387 */ /* 0x0001e80000100a00 */
[----:B------:R0:W-:Y:S04]  /*0850*/  STL.64 [R1+0x10], R6 ;  /* 0x0000100601007387 */ /* 0x0001e80000100a00 */
[----:B------:R0:W-:Y:S04]  /*0860*/  STL.64 [R1+0x18], R8 ;  /* 0x0000180801007387 */ /* 0x0001e80000100a00 */
[----:B------:R0:W-:Y:S02]  /*0870*/  STL.64 [R1+0x20], R10 ;  /* 0x0000200a01007387 */ /* 0x0001e40000100a00 */
.L_x_1873:
        /* <DEDUP_REMOVED lines=9> */
.L_x_1889:
        /* <DEDUP_REMOVED lines=44> */
.L_x_1906:
[----:B------:R-:W-:Y:S05]  /*0bd0*/  BRA.DIV ~URZ, `(.L_x_1877) ;  /* 0x000013d27f007947 */ /* 0x000fea000b800000 */
[----:B------:R2:W3:Y:S04]  /*0be0*/  SHFL.BFLY PT, R24, R27, 0x10, 0x1f ;  /* 0x0e001f001b187f89 */ /* 0x0004e800000e0000 */
[----:B------:R2:W4:Y:S02]  /*0bf0*/  SHFL.BFLY PT, R18, R19, 0x10, 0x1f ;  /* 0x0e001f0013127f89 */ /* 0x00052400000e0000 */
.L_x_1907:
        /* <DEDUP_REMOVED lines=12> */
.L_x_1908:
[----:B-1----:R-:W-:-:S13]  /*0cc0*/  FSETP.GEU.FTZ.AND P1, PT, R17, R26, PT ;  /* 0x0000001a1100720b */ /* 0x002fda0003f3e000 */
[----:B------:R-:W-:-:S04]  /*0cd0*/  @P1 FSETP.NEU.FTZ.AND P2, PT, R17, R26, PT ;  /* 0x0000001a1100120b */ /* 0x000fc80003f5d000 */
[----:B---3--:R-:W-:-:S13]  /*0ce0*/  @P1 ISETP.LT.AND P0, PT, R19, R18, !P2 ;  /* 0x000000121300120c */ /* 0x008fda0005701270 */
[----:B0-----:R-:W-:Y:S01]  /*0cf0*/  FSEL R17, R26, R17, P0 ;  /* 0x000000111a117208 */ /* 0x001fe20000000000 */
[----:B------:R-:W-:Y:S05]  /*0d00*/  BRA.DIV ~URZ, `(.L_x_1879) ;  /* 0x000015127f007947 */ /* 0x000fea000b800000 */
[----:B------:R0:W1:Y:S02]  /*0d10*/  SHFL.BFLY PT, R26, R17, 0x4, 0x1f ;  /* 0x0c801f00111a7f89 */ /* 0x00006400000e0000 */
.L_x_1909:
[----:B--2---:R-:W-:Y:S01]  /*0d20*/  FSEL R27, R27, R24, P0 ;  /* 0x000000181b1b7208 */ /* 0x004fe20000000000 */
[----:B------:R-:W-:Y:S05]  /*0d30*/  BRA.DIV ~URZ, `(.L_x_1880) ;  /* 0x000015627f007947 */ /* 0x000fea000b800000 */
[----:B------:R-:W-:Y:S02]  /*0d40*/  SEL R19, R19, R18, P0 ;  /* 0x0000001213137207 */ /* 0x000fe40000000000 */
[----:B------:R2:W3:Y:S04]  /*0d50*/  SHFL.BFLY PT, R18, R27, 0x4, 0x1f ;  /* 0x0c801f001b127f89 */ /* 0x0004e800000e0000 */
[----:B------:R2:W4:Y:S02]  /*0d60*/  SHFL.BFLY PT, R24, R19, 0x4, 0x1f ;  /* 0x0c801f0013187f89 */ /* 0x00052400000e0000 */
.L_x_1910:
        /* <DEDUP_REMOVED lines=12> */
.L_x_1911:
[----:B-1----:R-:W-:-:S13]  /*0e30*/  FSETP.GEU.FTZ.AND P1, PT, R17, R18, PT ;  /* 0x000000121100720b */ /* 0x002fda0003f3e000 */
[----:B------:R-:W-:-:S04]  /*0e40*/  @P1 FSETP.NEU.FTZ.AND P2, PT, R17, R18, PT ;  /* 0x000000121100120b */ /* 0x000fc80003f5d000 */
[----:B---3--:R-:W-:-:S13]  /*0e50*/  @P1 ISETP.LT.AND P0, PT, R19, R24, !P2 ;  /* 0x000000181300120c */ /* 0x008fda0005701270 */
[----:B0-----:R-:W-:Y:S01]  /*0e60*/  FSEL R17, R18, R17, P0 ;  /* 0x0000001112117208 */ /* 0x001fe20000000000 */
[----:B------:R-:W-:Y:S05]  /*0e70*/  BRA.DIV ~URZ, `(.L_x_1882) ;  /* 0x000016a27f007947 */ /* 0x000fea000b800000 */
[----:B------:R0:W1:Y:S02]  /*0e80*/  SHFL.BFLY PT, R18, R17, 0x1, 0x1f ;  /* 0x0c201f0011127f89 */ /* 0x00006400000e0000 */
.L_x_1912:
[----:B--2---:R-:W-:Y:S01]  /*0e90*/  FSEL R26, R26, R27, P0 ;  /* 0x0000001b1a1a7208 */ /* 0x004fe20000000000 */
[----:B------:R-:W-:Y:S05]  /*0ea0*/  BRA.DIV ~URZ, `(.L_x_1883) ;  /* 0x000016f27f007947 */ /* 0x000fea000b800000 */
[----:B------:R-:W-:Y:S02]  /*0eb0*/  SEL R24, R19, R24, P0 ;  /* 0x0000001813187207 */ /* 0x000fe40000000000 */
[----:B------:R2:W3:Y:S04]  /*0ec0*/  SHFL.BFLY PT, R19, R26, 0x1, 0x1f ;  /* 0x0c201f001a137f89 */ /* 0x0004e800000e0000 */
[----:B------:R2:W4:Y:S02]  /*0ed0*/  SHFL.BFLY PT, R13, R24, 0x1, 0x1f ;  /* 0x0c201f00180d7f89 */ /* 0x00052400000e0000 */
.L_x_1913:
        /* <DEDUP_REMOVED lines=30> */
.L_x_1885:
[----:B------:R-:W-:Y:S05]  /*10c0*/  BSYNC B1 ;  /* 0x0000000000017941 */ /* 0x000fea0003800000 */
.L_x_1884:
        /* <DEDUP_REMOVED lines=20> */
.L_x_1888:
[----:B------:R-:W-:Y:S05]  /*1210*/  BSYNC B1 ;  /* 0x0000000000017941 */ /* 0x000fea0003800000 */
.L_x_1887:
[----:B0-----:R-:W-:Y:S05]  /*1220*/  BRA `(.L_x_1889) ;  /* 0xfffff6e000007947 */ /* 0x001fea000383ffff */
.L_x_1875:
[----:B------:R-:W-:Y:S02]  /*1230*/  IMAD.MOV.U32 R25, RZ, RZ, RZ ;  /* 0x000000ffff197224 */ /* 0x000fe400078e00ff */
.L_x_1902:
        /* <DEDUP_REMOVED lines=44> */
.L_x_1914:
[----:B------:R-:W-:Y:S05]  /*1500*/  BRA.DIV ~URZ, `(.L_x_1891) ;  /* 0x000012027f007947 */ /* 0x000fea000b800000 */
[----:B------:R2:W3:Y:S04]  /*1510*/  SHFL.BFLY PT, R27, R24, 0x10, 0x1f ;  /* 0x0e001f00181b7f89 */ /* 0x0004e800000e0000 */
[----:B------:R2:W4:Y:S02]  /*1520*/  SHFL.BFLY PT, R19, R18, 0x10, 0x1f ;  /* 0x0e001f0012137f89 */ /* 0x00052400000e0000 */
.L_x_1915:
        /* <DEDUP_REMOVED lines=12> */
.L_x_1916:
[----:B--2---:R-:W-:-:S13]  /*15f0*/  FSETP.GEU.FTZ.AND P1, PT, R17, R24, PT ;  /* 0x000000181100720b */ /* 0x004fda0003f3e000 */
[----:B------:R-:W-:-:S04]  /*1600*/  @P1 FSETP.NEU.FTZ.AND P2, PT, R17, R24, PT ;  /* 0x000000181100120b */ /* 0x000fc80003f5d000 */
[----:B0-----:R-:W-:-:S13]  /*1610*/  @P1 ISETP.LT.AND P0, PT, R26, R19, !P2 ;  /* 0x000000131a00120c */ /* 0x001fda0005701270 */
[----:B-1----:R-:W-:Y:S01]  /*1620*/  FSEL R17, R24, R17, P0 ;  /* 0x0000001118117208 */ /* 0x002fe20000000000 */
[----:B------:R-:W-:Y:S05]  /*1630*/  BRA.DIV ~URZ, `(.L_x_1893) ;  /* 0x000013427f007947 */ /* 0x000fea000b800000 */
[----:B------:R0:W1:Y:S02]  /*1640*/  SHFL.BFLY PT, R24, R17, 0x4, 0x1f ;  /* 0x0c801f0011187f89 */ /* 0x00006400000e0000 */
.L_x_1917:
[----:B---3--:R-:W-:Y:S01]  /*1650*/  FSEL R18, R18, R27, P0 ;  /* 0x0000001b12127208 */ /* 0x008fe20000000000 */
[----:B------:R-:W-:Y:S05]  /*1660*/  BRA.DIV ~URZ, `(.L_x_1894) ;  /* 0x000013927f007947 */ /* 0x000fea000b800000 */
[----:B------:R-:W-:Y:S01]  /*1670*/  SEL R26, R26, R19, P0 ;  /* 0x000000131a1a7207 */ /* 0x000fe20000000000 */
[----:B------:R2:W3:Y:S04]  /*1680*/  SHFL.BFLY PT, R27, R18, 0x4, 0x1f ;  /* 0x0c801f00121b7f89 */ /* 0x0004e800000e0000 */
[----:B------:R2:W4:Y:S02]  /*1690*/  SHFL.BFLY PT, R19, R26, 0x4, 0x1f ;  /* 0x0c801f001a137f89 */ /* 0x00052400000e0000 */
.L_x_1918:
        /* <DEDUP_REMOVED lines=12> */
.L_x_1919:
[----:B-1----:R-:W-:-:S13]  /*1760*/  FSETP.GEU.FTZ.AND P1, PT, R17, R24, PT ;  /* 0x000000181100720b */ /* 0x002fda0003f3e000 */
[----:B------:R-:W-:-:S04]  /*1770*/  @P1 FSETP.NEU.FTZ.AND P2, PT, R17, R24, PT ;  /* 0x000000181100120b */ /* 0x000fc80003f5d000 */
[----:B---3--:R-:W-:-:S13]  /*1780*/  @P1 ISETP.LT.AND P0, PT, R19, R26, !P2 ;  /* 0x0000001a1300120c */ /* 0x008fda0005701270 */
[----:B0-----:R-:W-:Y:S01]  /*1790*/  FSEL R17, R24, R17, P0 ;  /* 0x0000001118117208 */ /* 0x001fe20000000000 */
[----:B------:R-:W-:Y:S05]  /*17a0*/  BRA.DIV ~URZ, `(.L_x_1896) ;  /* 0x000014d27f007947 */ /* 0x000fea000b800000 */
[----:B------:R0:W1:Y:S02]  /*17b0*/  SHFL.BFLY PT, R24, R17, 0x1, 0x1f ;  /* 0x0c201f0011187f89 */ /* 0x00006400000e0000 */
.L_x_1920:
[----:B--2---:R-:W-:Y:S01]  /*17c0*/  FSEL R27, R27, R18, P0 ;  /* 0x000000121b1b7208 */ /* 0x004fe20000000000 */
[----:B------:R-:W-:Y:S05]  /*17d0*/  BRA.DIV ~URZ, `(.L_x_1897) ;  /* 0x000015227f007947 */ /* 0x000fea000b800000 */
[----:B------:R-:W-:Y:S01]  /*17e0*/  SEL R26, R19, R26, P0 ;  /* 0x0000001a131a7207 */ /* 0x000fe20000000000 */
[----:B------:R2:W3:Y:S04]  /*17f0*/  SHFL.BFLY PT, R18, R27, 0x1, 0x1f ;  /* 0x0c201f001b127f89 */ /* 0x0004e800000e0000 */
[----:B------:R2:W4:Y:S02]  /*1800*/  SHFL.BFLY PT, R13, R26, 0x1, 0x1f ;  /* 0x0c201f001a0d7f89 */ /* 0x00052400000e0000 */
.L_x_1921:
        /* <DEDUP_REMOVED lines=29> */
.L_x_1899:
[----:B------:R-:W-:Y:S05]  /*19e0*/  BSYNC B1 ;  /* 0x0000000000017941 */ /* 0x000fea0003800000 */
.L_x_1898:
        /* <DEDUP_REMOVED lines=20> */
.L_x_1901:
[----:B------:R-:W-:Y:S05]  /*1b30*/  BSYNC B1 ;  /* 0x0000000000017941 */ /* 0x000fea0003800000 */
.L_x_1900:
[----:B0-----:R-:W-:Y:S05]  /*1b40*/  BRA `(.L_x_1902) ;  /* 0xfffff6f000007947 */ /* 0x001fea000383ffff */
.L_x_1886:
[----:B------:R-:W-:Y:S05]  /*1b50*/  BSYNC B0 ;  /* 0x0000000000007941 */ /* 0x000fea0003800000 */
.L_x_1874:
        /* <DEDUP_REMOVED lines=19> */
.L_x_1904:
        /* <DEDUP_REMOVED lines=20> */
.L_x_1903:
        /* <DEDUP_REMOVED lines=11> */
.L_x_1905:
        /* <DEDUP_REMOVED lines=11> */
.L_x_1876:
[----:B------:R-:W-:Y:S01]  /*1f30*/  IMAD.MOV.U32 R15, RZ, RZ, R26 ;  /* 0x000000ffff0f7224 */ /* 0x000fe200078e001a */
[----:B------:R-:W-:Y:S01]  /*1f40*/  MOV R16, 0x1f90 ;  /* 0x00001f9000107802 */ /* 0x000fe20000000f00 */
[----:B------:R-:W-:Y:S02]  /*1f50*/  IMAD.MOV.U32 R14, RZ, RZ, 0x10 ;  /* 0x00000010ff0e7424 */ /* 0x000fe400078e00ff */
[----:B------:R-:W-:Y:S02]  /*1f60*/  IMAD.MOV.U32 R13, RZ, RZ, 0x1f ;  /* 0x0000001fff0d7424 */ /* 0x000fe400078e00ff */
[----:B------:R-:W-:Y:S02]  /*1f70*/  IMAD.MOV.U32 R12, RZ, RZ, -0x1 ;  /* 0xffffffffff0c7424 */ /* 0x000fe400078e00ff */
[----:B------:R-:W-:Y:S05]  /*1f80*/  CALL.REL.NOINC `($__internal_36_$__cuda_sm70_shflsync_bfly_p) ;  /* 0x00000e6000007944 */ /* 0x000fea0003c00000 */
[----:B-1----:R-:W-:Y:S01]  /*1f90*/  IMAD.MOV.U32 R17, RZ, RZ, R13 ;  /* 0x000000ffff117224 */ /* 0x002fe200078e000d */
[----:B0-----:R-:W-:Y:S05]  /*1fa0*/  BRA `(.L_x_1906) ;  /* 0xffffec2000007947 */ /* 0x001fea000383ffff */
.L_x_1877:
[----:B------:R-:W-:Y:S01]  /*1fb0*/  IMAD.MOV.U32 R15, RZ, RZ, R27 ;  /* 0x000000ffff0f7224 */ /* 0x000fe200078e001b */
[----:B------:R-:W-:Y:S01]  /*1fc0*/  MOV R16, 0x2010 ;  /* 0x0000201000107802 */ /* 0x000fe20000000f00 */
[----:B------:R-:W-:Y:S02]  /*1fd0*/  IMAD.MOV.U32 R14, RZ, RZ, 0x10 ;  /* 0x00000010ff0e7424 */ /* 0x000fe400078e00ff */
[----:B------:R-:W-:-:S02]  /*1fe0*/  IMAD.MOV.U32 R13, RZ, RZ, 0x1f ;  /* 0x0000001fff0d7424 */ /* 0x000fc400078e00ff */
[----:B------:R-:W-:Y:S02]  /*1ff0*/  IMAD.MOV.U32 R12, RZ, RZ, -0x1 ;  /* 0xffffffffff0c7424 */ /* 0x000fe400078e00ff */
[----:B01----:R-:W-:Y:S05]  /*2000*/  CALL.REL.NOINC `($__internal_36_$__cuda_sm70_shflsync_bfly_p) ;  /* 0x00000de000007944 */ /* 0x003fea0003c00000 */
[----:B-1----:R-:W-:Y:S01]  /*2010*/  IMAD.MOV.U32 R24, RZ, RZ, R13 ;  /* 0x000000ffff187224 */ /* 0x002fe200078e000d */
[----:B------:R-:W-:Y:S01]  /*2020*/  MOV R16, 0x2080 ;  /* 0x0000208000107802 */ /* 0x000fe20000000f00 */
[----:B0-----:R-:W-:Y:S02]  /*2030*/  IMAD.MOV.U32 R15, RZ, RZ, R19 ;  /* 0x000000ffff0f7224 */ /* 0x001fe400078e0013 */
[----:B------:R-:W-:Y:S02]  /*2040*/  IMAD.MOV.U32 R14, RZ, RZ, 0x10 ;  /* 0x00000010ff0e7424 */ /* 0x000fe400078e00ff */
[----:B------:R-:W-:Y:S02]  /*2050*/  IMAD.MOV.U32 R13, RZ, RZ, 0x1f ;  /* 0x0000001fff0d7424 */ /* 0x000fe400078e00ff */
[----:B------:R-:W-:Y:S02]  /*2060*/  IMAD.MOV.U32 R12, RZ, RZ, -0x1 ;  /* 0xffffffffff0c7424 */ /* 0x000fe400078e00ff */
[----:B------:R-:W-:Y:S05]  /*2070*/  CALL.REL.NOINC `($__internal_36_$__cuda_sm70_shflsync_bfly_p) ;  /* 0x00000d7000007944 */ /* 0x000fea0003c00000 */
[----:B-1----:R-:W-:Y:S01]  /*2080*/  IMAD.MOV.U32 R18, RZ, RZ, R13 ;  /* 0x000000ffff127224 */ /* 0x002fe200078e000d */
[----:B0-----:R-:W-:Y:S05]  /*2090*/  BRA `(.L_x_1907) ;  /* 0xffffeb6000007947 */ /* 0x001fea000383ffff */
.L_x_1878:
[----:B------:R-:W-:Y:S01]  /*20a0*/  IMAD.MOV.U32 R15, RZ, RZ, R17 ;  /* 0x000000ffff0f7224 */ /* 0x000fe200078e0011 */
[----:B------:R-:W-:Y:S01]  /*20b0*/  MOV R16, 0x2100 ;  /* 0x0000210000107802 */ /* 0x000fe20000000f00 */
[----:B------:R-:W-:-:S02]  /*20c0*/  IMAD.MOV.U32 R14, RZ, RZ, 0x8 ;  /* 0x00000008ff0e7424 */ /* 0x000fc400078e00ff */
[----:B------:R-:W-:Y:S02]  /*20d0*/  IMAD.MOV.U32 R13, RZ, RZ, 0x1f ;  /* 0x0000001fff0d7424 */ /* 0x000fe400078e00ff */
[----:B------:R-:W-:Y:S02]  /*20e0*/  IMAD.MOV.U32 R12, RZ, RZ, -0x1 ;  /* 0xffffffffff0c7424 */ /* 0x000fe400078e00ff */
[----:B0-23--:R-:W-:Y:S05]  /*20f0*/  CALL.REL.NOINC `($__internal_36_$__cuda_sm70_shflsync_bfly_p) ;  /* 0x00000cf000007944 */ /* 0x00dfea0003c00000 */
[----:B------:R-:W-:Y:S01]  /*2100*/  FSEL R24, R24, R27, P1 ;  /* 0x0000001b18187208 */ /* 0x000fe20000800000 */
[----:B-1----:R-:W-:Y:S01]  /*2110*/  IMAD.MOV.U32 R26, RZ, RZ, R13 ;  /* 0x000000ffff1a7224 */ /* 0x002fe200078e000d */
[----:B------:R-:W-:Y:S01]  /*2120*/  MOV R16, 0x2180 ;  /* 0x0000218000107802 */ /* 0x000fe20000000f00 */
[----:B0-----:R-:W-:Y:S02]  /*2130*/  IMAD.MOV.U32 R14, RZ, RZ, 0x8 ;  /* 0x00000008ff0e7424 */ /* 0x001fe400078e00ff */
[----:B------:R-:W-:Y:S02]  /*2140*/  IMAD.MOV.U32 R13, RZ, RZ, 0x1f ;  /* 0x0000001fff0d7424 */ /* 0x000fe400078e00ff */
[----:B------:R-:W-:Y:S02]  /*2150*/  IMAD.MOV.U32 R12, RZ, RZ, -0x1 ;  /* 0xffffffffff0c7424 */ /* 0x000fe400078e00ff */
[----:B------:R-:W-:-:S02]  /*2160*/  IMAD.MOV.U32 R15, RZ, RZ, R24 ;  /* 0x000000ffff0f7224 */ /* 0x000fc400078e0018 */
[----:B------:R-:W-:Y:S05]  /*2170*/  CALL.REL.NOINC `($__internal_36_$__cuda_sm70_shflsync_bfly_p) ;  /* 0x00000c7000007944 */ /* 0x000fea0003c00000 */
[----:B------:R-:W-:Y:S01]  /*2180*/  SEL R18, R18, R19, P1 ;  /* 0x0000001312127207 */ /* 0x000fe20000800000 */
[----:B-1----:R-:W-:Y:S01]  /*2190*/  IMAD.MOV.U32 R27, RZ, RZ, R13 ;  /* 0x000000ffff1b7224 */ /* 0x002fe200078e000d */
[----:B------:R-:W-:Y:S01]  /*21a0*/  MOV R16, 0x2200 ;  /* 0x0000220000107802 */ /* 0x000fe20000000f00 */
[----:B0-----:R-:W-:-:S02]  /*21b0*/  IMAD.MOV.U32 R14, RZ, RZ, 0x8 ;  /* 0x00000008ff0e7424 */ /* 0x001fc400078e00ff */
[----:B------:R-:W-:Y:S02]  /*21c0*/  IMAD.MOV.U32 R13, RZ, RZ, 0x1f ;  /* 0x0000001fff0d7424 */ /* 0x000fe400078e00ff */
[----:B------:R-:W-:Y:S02]  /*21d0*/  IMAD.MOV.U32 R12, RZ, RZ, -0x1 ;  /* 0xffffffffff0c7424 */ /* 0x000fe400078e00ff */
[----:B------:R-:W-:Y:S02]  /*21e0*/  IMAD.MOV.U32 R15, RZ, RZ, R18 ;  /* 0x000000ffff0f7224 */ /* 0x000fe400078e0012 */
[----:B------:R-:W-:Y:S05]  /*21f0*/  CALL.REL.NOINC `($__internal_36_$__cuda_sm70_shflsync_bfly_p) ;  /* 0x00000bf000007944 */ /* 0x000fea0003c00000 */
[----:B-1----:R-:W-:Y:S01]  /*2200*/  IMAD.MOV.U32 R19, RZ, RZ, R13 ;  /* 0x000000ffff137224 */ /* 0x002fe200078e000d */
[----:B0-----:R-:W-:Y:S05]  /*2210*/  BRA `(.L_x_1908) ;  /* 0xffffeaa000007947 */ /* 0x001fea000383ffff */
.L_x_1879:
[----:B------:R-:W-:Y:S01]  /*2220*/  IMAD.MOV.U32 R15, RZ, RZ, R17 ;  /* 0x000000ffff0f7224 */ /* 0x000fe200078e0011 */
[----:B------:R-:W-:Y:S01]  /*2230*/  MOV R16, 0x2280 ;  /* 0x0000228000107802 */ /* 0x000fe20000000f00 */
[----:B------:R-:W-:Y:S02]  /*2240*/  IMAD.MOV.U32 R14, RZ, RZ, 0x4 ;  /* 0x00000004ff0e7424 */ /* 0x000fe400078e00ff */
[----:B------:R-:W-:Y:S02]  /*2250*/  IMAD.MOV.U32 R13, RZ, RZ, 0x1f ;  /* 0x0000001fff0d7424 */ /* 0x000fe400078e00ff */
[----:B------:R-:W-:-:S02]  /*2260*/  IMAD.MOV.U32 R12, RZ, RZ, -0x1 ;  /* 0xffffffffff0c7424 */ /* 0x000fc400078e00ff */
[----:B--2---:R-:W-:Y:S05]  /*2270*/  CALL.REL.NOINC `($__internal_36_$__cuda_sm70_shflsync_bfly_p) ;  /* 0x00000b7000007944 */ /* 0x004fea0003c00000 */
[----:B-1----:R-:W-:Y:S01]  /*2280*/  IMAD.MOV.U32 R26, RZ, RZ, R13 ;  /* 0x000000ffff1a7224 */ /* 0x002fe200078e000d */
[----:B0-----:R-:W-:Y:S05]  /*2290*/  BRA `(.L_x_1909) ;  /* 0xffffea8000007947 */ /* 0x001fea000383ffff */
.L_x_1880:
[----:B------:R-:W-:Y:S01]  /*22a0*/  IMAD.MOV.U32 R15, RZ, RZ, R27 ;  /* 0x000000ffff0f7224 */ /* 0x000fe200078e001b */
[----:B------:R-:W-:Y:S01]  /*22b0*/  MOV R16, 0x2300 ;  /* 0x0000230000107802 */ /* 0x000fe20000000f00 */
[----:B------:R-:W-:-:S02]  /*22c0*/  IMAD.MOV.U32 R14, RZ, RZ, 0x4 ;  /* 0x00000004ff0e7424 */ /* 0x000fc400078e00ff */
[----:B------:R-:W-:Y:S02]  /*22d0*/  IMAD.MOV.U32 R13, RZ, RZ, 0x1f ;  /* 0x0000001fff0d7424 */ /* 0x000fe400078e00ff */
[----:B------:R-:W-:Y:S02]  /*22e0*/  IMAD.MOV.U32 R12, RZ, RZ, -0x1 ;  /* 0xffffffffff0c7424 */ /* 0x000fe400078e00ff */
[----:B01----:R-:W-:Y:S05]  /*22f0*/  CALL.REL.NOINC `($__internal_36_$__cuda_sm70_shflsync_bfly_p) ;  /* 0x00000af000007944 */ /* 0x003fea0003c00000 */
[----:B------:R-:W-:Y:S01]  /*2300*/  SEL R19, R19, R18, P0 ;  /* 0x0000001213137207 */ /* 0x000fe20000000000 */
[----:B-1----:R-:W-:Y:S01]  /*2310*/  IMAD.MOV.U32 R18, RZ, RZ, R13 ;  /* 0x000000ffff127224 */ /* 0x002fe200078e000d */
[----:B------:R-:W-:Y:S01]  /*2320*/  MOV R16, 0x2380 ;  /* 0x0000238000107802 */ /* 0x000fe20000000f00 */
[----:B0-----:R-:W-:Y:S02]  /*2330*/  IMAD.MOV.U32 R14, RZ, RZ, 0x4 ;  /* 0x00000004ff0e7424 */ /* 0x001fe400078e00ff */
[----:B------:R-:W-:Y:S02]  /*2340*/  IMAD.MOV.U32 R13, RZ, RZ, 0x1f ;  /* 0x0000001fff0d7424 */ /* 0x000fe400078e00ff */
[----:B------:R-:W-:Y:S02]  /*2350*/  IMAD.MOV.U32 R12, RZ, RZ, -0x1 ;  /* 0xffffffffff0c7424 */ /* 0x000fe400078e00ff */
[----:B------:R-:W-:-:S02]  /*2360*/  IMAD.MOV.U32 R15, RZ, RZ, R19 ;  /* 0x000000ffff0f7224 */ /* 0x000fc400078e0013 */
[----:B------:R-:W-:Y:S05]  /*2370*/  CALL.REL.NOINC `($__internal_36_$__cuda_sm70_shflsync_bfly_p) ;  /* 0x00000a7000007944 */ /* 0x000fea0003c00000 */
[----:B-1----:R-:W-:Y:S01]  /*2380*/  IMAD.MOV.U32 R24, RZ, RZ, R13 ;  /* 0x000000ffff187224 */ /* 0x002fe200078e000d */
[----:B0-----:R-:W-:Y:S05]  /*2390*/  BRA `(.L_x_1910) ;  /* 0xffffe9d000007947 */ /* 0x001fea000383ffff */
.L_x_1881:
[----:B------:R-:W-:Y:S01]  /*23a0*/  IMAD.MOV.U32 R15, RZ, RZ, R17 ;  /* 0x000000ffff0f7224 */ /* 0x000fe200078e0011 */
[----:B------:R-:W-:Y:S01]  /*23b0*/  MOV R16, 0x2400 ;  /* 0x0000240000107802 */ /* 0x000fe20000000f00 */
[----:B------:R-:W-:-:S02]  /*23c0*/  IMAD.MOV.U32 R14, RZ, RZ, 0x2 ;  /* 0x00000002ff0e7424 */ /* 0x000fc400078e00ff */
[----:B------:R-:W-:Y:S02]  /*23d0*/  IMAD.MOV.U32 R13, RZ, RZ, 0x1f ;  /* 0x0000001fff0d7424 */ /* 0x000fe400078e00ff */
[----:B------:R-:W-:Y:S02]  /*23e0*/  IMAD.MOV.U32 R12, RZ, RZ, -0x1 ;  /* 0xffffffffff0c7424 */ /* 0x000fe400078e00ff */
[----:B--23--:R-:W-:Y:S05]  /*23f0*/  CALL.REL.NOINC `($__internal_36_$__cuda_sm70_shflsync_bfly_p) ;  /* 0x000009f000007944 */ /* 0x00cfea0003c00000 */
        /* <DEDUP_REMOVED lines=18> */
.L_x_1882:
        /* <DEDUP_REMOVED lines=8> */
.L_x_1883:
        /* <DEDUP_REMOVED lines=14> */
[----:B01----:R-:W-:Y:S05]  /*2680*/  BRA `(.L_x_1913) ;  /* 0xffffe85000007947 */ /* 0x003fea000383ffff */
.L_x_1890:
[----:B------:R-:W-:Y:S01]  /*2690*/  IMAD.MOV.U32 R15, RZ, RZ, R26 ;  /* 0x000000ffff0f7224 */ /* 0x000fe200078e001a */
[----:B------:R-:W-:Y:S01]  /*26a0*/  MOV R16, 0x26f0 ;  /* 0x000026f000107802 */ /* 0x000fe20000000f00 */
[----:B------:R-:W-:-:S02]  /*26b0*/  IMAD.MOV.U32 R14, RZ, RZ, 0x10 ;  /* 0x00000010ff0e7424 */ /* 0x000fc400078e00ff */
[----:B------:R-:W-:Y:S02]  /*26c0*/  IMAD.MOV.U32 R13, RZ, RZ, 0x1f ;  /* 0x0000001fff0d7424 */ /* 0x000fe400078e00ff */
[----:B------:R-:W-:Y:S02]  /*26d0*/  IMAD.MOV.U32 R12, RZ, RZ, -0x1 ;  /* 0xffffffffff0c7424 */ /* 0x000fe400078e00ff */
[----:B------:R-:W-:Y:S05]  /*26e0*/  CALL.REL.NOINC `($__internal_36_$__cuda_sm70_shflsync_bfly_p) ;  /* 0x0000070000007944 */ /* 0x000fea0003c00000 */
[----:B-1----:R-:W-:Y:S01]  /*26f0*/  IMAD.MOV.U32 R17, RZ, RZ, R13 ;  /* 0x000000ffff117224 */ /* 0x002fe200078e000d */
[----:B0-----:R-:W-:Y:S05]  /*2700*/  BRA `(.L_x_1914) ;  /* 0xffffedf000007947 */ /* 0x001fea000383ffff */
.L_x_1891:
[----:B------:R-:W-:Y:S01]  /*2710*/  IMAD.MOV.U32 R15, RZ, RZ, R24 ;  /* 0x000000ffff0f7224 */ /* 0x000fe200078e0018 */
[----:B------:R-:W-:Y:S01]  /*2720*/  MOV R16, 0x2770 ;  /* 0x0000277000107802 */ /* 0x000fe20000000f00 */
[----:B------:R-:W-:Y:S02]  /*2730*/  IMAD.MOV.U32 R14, RZ, RZ, 0x10 ;  /* 0x00000010ff0e7424 */ /* 0x000fe400078e00ff */
[----:B------:R-:W-:Y:S02]  /*2740*/  IMAD.MOV.U32 R13, RZ, RZ, 0x1f ;  /* 0x0000001fff0d7424 */ /* 0x000fe400078e00ff */
[----:B------:R-:W-:Y:S02]  /*2750*/  IMAD.MOV.U32 R12, RZ, RZ, -0x1 ;  /* 0xffffffffff0c7424 */ /* 0x000fe400078e00ff */
[----:B01----:R-:W-:Y:S05]  /*2760*/  CALL.REL.NOINC `($__internal_36_$__cuda_sm70_shflsync_bfly_p) ;  /* 0x0000068000007944 */ /* 0x003fea0003c00000 */
[----:B-1----:R-:W-:Y:S01]  /*2770*/  IMAD.MOV.U32 R27, RZ, RZ, R13 ;  /* 0x000000ffff1b7224 */ /* 0x002fe200078e000d */
[----:B------:R-:W-:Y:S01]  /*2780*/  MOV R16, 0x27e0 ;  /* 0x000027e000107802 */ /* 0x000fe20000000f00 */
[----:B0-----:R-:W-:-:S02]  /*2790*/  IMAD.MOV.U32 R15, RZ, RZ, R18 ;  /* 0x000000ffff0f7224 */ /* 0x001fc400078e0012 */
[----:B------:R-:W-:Y:S02]  /*27a0*/  IMAD.MOV.U32 R14, RZ, RZ, 0x10 ;  /* 0x00000010ff0e7424 */ /* 0x000fe400078e00ff */
[----:B------:R-:W-:Y:S02]  /*27b0*/  IMAD.MOV.U32 R13, RZ, RZ, 0x1f ;  /* 0x0000001fff0d7424 */ /* 0x000fe400078e00ff */
[----:B------:R-:W-:Y:S02]  /*27c0*/  IMAD.MOV.U32 R12, RZ, RZ, -0x1 ;  /* 0xffffffffff0c7424 */ /* 0x000fe400078e00ff */
[----:B------:R-:W-:Y:S05]  /*27d0*/  CALL.REL.NOINC `($__internal_36_$__cuda_sm70_shflsync_bfly_p) ;  /* 0x0000061000007944 */ /* 0x000fea0003c00000 */
[----:B-1----:R-:W-:Y:S01]  /*27e0*/  IMAD.MOV.U32 R19, RZ, RZ, R13 ;  /* 0x000000ffff137224 */ /* 0x002fe200078e000d */
[----:B0-----:R-:W-:Y:S05]  /*27f0*/  BRA `(.L_x_1915) ;  /* 0xffffed3000007947 */ /* 0x001fea000383ffff */
.L_x_1892:
[----:B------:R-:W-:Y:S01]  /*2800*/  IMAD.MOV.U32 R15, RZ, RZ, R17 ;  /* 0x000000ffff0f7224 */ /* 0x000fe200078e0011 */
[----:B------:R-:W-:Y:S01]  /*2810*/  MOV R16, 0x2860 ;  /* 0x0000286000107802 */ /* 0x000fe20000000f00 */
[----:B------:R-:W-:Y:S02]  /*2820*/  IMAD.MOV.U32 R14, RZ, RZ, 0x8 ;  /* 0x00000008ff0e7424 */ /* 0x000fe400078e00ff */
[----:B------:R-:W-:Y:S02]  /*2830*/  IMAD.MOV.U32 R13, RZ, RZ, 0x1f ;  /* 0x0000001fff0d7424 */ /* 0x000fe400078e00ff */
[----:B------:R-:W-:-:S02]  /*2840*/  IMAD.MOV.U32 R12, RZ, RZ, -0x1 ;  /* 0xffffffffff0c7424 */ /* 0x000fc400078e00ff */
[----:B0-23--:R-:W-:Y:S05]  /*2850*/  CALL.REL.NOINC `($__internal_36_$__cuda_sm70_shflsync_bfly_p) ;  /* 0x0000059000007944 */ /* 0x00dfea0003c00000 */
[----:B------:R-:W-:Y:S01]  /*2860*/  FSEL R27, R27, R24, P1 ;  /* 0x000000181b1b7208 */ /* 0x000fe20000800000 */
[----:B-1----:R-:W-:Y:S01]  /*2870*/  IMAD.MOV.U32 R24, RZ, RZ, R13 ;  /* 0x000000ffff187224 */ /* 0x002fe200078e000d */
[----:B------:R-:W-:Y:S01]  /*2880*/  MOV R16, 0x28e0 ;  /* 0x000028e000107802 */ /* 0x000fe20000000f00 */
[----:B0-----:R-:W-:-:S02]  /*2890*/  IMAD.MOV.U32 R14, RZ, RZ, 0x8 ;  /* 0x00000008ff0e7424 */ /* 0x001fc400078e00ff */
[----:B------:R-:W-:Y:S02]  /*28a0*/  IMAD.MOV.U32 R13, RZ, RZ, 0x1f ;  /* 0x0000001fff0d7424 */ /* 0x000fe400078e00ff */
[----:B------:R-:W-:Y:S02]  /*28b0*/  IMAD.MOV.U32 R12, RZ, RZ, -0x1 ;  /* 0xffffffffff0c7424 */ /* 0x000fe400078e00ff */
[----:B------:R-:W-:Y:S02]  /*28c0*/  IMAD.MOV.U32 R15, RZ, RZ, R27 ;  /* 0x000000ffff0f7224 */ /* 0x000fe400078e001b */
[----:B------:R-:W-:Y:S05]  /*28d0*/  CALL.REL.NOINC `($__internal_36_$__cuda_sm70_shflsync_bfly_p) ;  /* 0x0000051000007944 */ /* 0x000fea0003c00000 */
[----:B------:R-:W-:Y:S01]  /*28e0*/  SEL R19, R19, R18, P1 ;  /* 0x0000001213137207 */ /* 0x000fe20000800000 */
[----:B-1----:R-:W-:Y:S01]  /*28f0*/  IMAD.MOV.U32 R18, RZ, RZ, R13 ;  /* 0x000000ffff127224 */ /* 0x002fe200078e000d */
[----:B------:R-:W-:Y:S01]  /*2900*/  MOV R16, 0x2960 ;  /* 0x0000296000107802 */ /* 0x000fe20000000f00 */
[----:B0-----:R-:W-:Y:S02]  /*2910*/  IMAD.MOV.U32 R14, RZ, RZ, 0x8 ;  /* 0x00000008ff0e7424 */ /* 0x001fe400078e00ff */
[----:B------:R-:W-:Y:S02]  /*2920*/  IMAD.MOV.U32 R13, RZ, RZ, 0x1f ;  /* 0x0000001fff0d7424 */ /* 0x000fe400078e00ff */
[----:B------:R-:W-:-:S02]  /*2930*/  IMAD.MOV.U32 R12, RZ, RZ, -0x1 ;  /* 0xffffffffff0c7424 */ /* 0x000fc400078e00ff */
[----:B------:R-:W-:Y:S02]  /*2940*/  IMAD.MOV.U32 R15, RZ, RZ, R19 ;  /* 0x000000ffff0f7224 */ /* 0x000fe400078e0013 */
[----:B------:R-:W-:Y:S05]  /*2950*/  CALL.REL.NOINC `($__internal_36_$__cuda_sm70_shflsync_bfly_p) ;  /* 0x0000049000007944 */ /* 0x000fea0003c00000 */
[----:B-1----:R-:W-:Y:S01]  /*2960*/  IMAD.MOV.U32 R26, RZ, RZ, R13 ;  /* 0x000000ffff1a7224 */ /* 0x002fe200078e000d */
[----:B0-----:R-:W-:Y:S05]  /*2970*/  BRA `(.L_x_1916) ;  /* 0xffffec7000007947 */ /* 0x001fea000383ffff */
.L_x_1893:
[----:B------:R-:W-:Y:S01]  /*2980*/  IMAD.MOV.U32 R15, RZ, RZ, R17 ;  /* 0x000000ffff0f7224 */ /* 0x000fe200078e0011 */
[----:B------:R-:W-:Y:S01]  /*2990*/  MOV R16, 0x29e0 ;  /* 0x000029e000107802 */ /* 0x000fe20000000f00 */
[----:B------:R-:W-:Y:S02]  /*29a0*/  IMAD.MOV.U32 R14, RZ, RZ, 0x4 ;  /* 0x00000004ff0e7424 */ /* 0x000fe400078e00ff */
[----:B------:R-:W-:Y:S02]  /*29b0*/  IMAD.MOV.U32 R13, RZ, RZ, 0x1f ;  /* 0x0000001fff0d7424 */ /* 0x000fe400078e00ff */
[----:B------:R-:W-:Y:S02]  /*29c0*/  IMAD.MOV.U32 R12, RZ, RZ, -0x1 ;  /* 0xffffffffff0c7424 */ /* 0x000fe400078e00ff */
[----:B---3--:R-:W-:Y:S05]  /*29d0*/  CALL.REL.NOINC `($__internal_36_$__cuda_sm70_shflsync_bfly_p) ;  /* 0x0000041000007944 */ /* 0x008fea0003c00000 */
[----:B-1----:R-:W-:Y:S01]  /*29e0*/  IMAD.MOV.U32 R24, RZ, RZ, R13 ;  /* 0x000000ffff187224 */ /* 0x002fe200078e000d */
[----:B0-----:R-:W-:Y:S05]  /*29f0*/  BRA `(.L_x_1917) ;  /* 0xffffec5000007947 */ /* 0x001fea000383ffff */
.L_x_1894:
        /* <DEDUP_REMOVED lines=16> */
.L_x_1895:
        /* <DEDUP_REMOVED lines=24> */
.L_x_1896:
        /* <DEDUP_REMOVED lines=8> */
.L_x_1897:
        /* <DEDUP_REMOVED lines=15> */
        .weak           $__internal_36_$__cuda_sm70_shflsync_bfly_p
        .type           $__internal_36_$__cuda_sm70_shflsync_bfly_p,@function
        .size           $__internal_36_$__cuda_sm70_shflsync_bfly_p,(.L_x_10980 - $__internal_36_$__cuda_sm70_shflsync_bfly_p)
$__internal_36_$__cuda_sm70_shflsync_bfly_p:
[----:B------:R-:W-:Y:S01]  /*2df0*/  IMAD.MOV.U32 R28, RZ, RZ, R16 ;  /* 0x000000ffff1c7224 */ /* 0x000fe200078e0010 */
[----:B------:R-:W-:Y:S04]  /*2e00*/  WARPSYNC R12 ;  /* 0x0000000c00007348 */ /* 0x000fe80003800000 */
[----:B------:R-:W-:Y:S01]  /*2e10*/  IMAD.MOV.U32 R29, RZ, RZ, 0x0 ;  /* 0x00000000ff1d7424 */ /* 0x000fe200078e00ff */
[----:B------:R0:W1:Y:S03]  /*2e20*/  SHFL.BFLY PT, R13, R15, R14, R13 ;  /* 0x0c00000e0f0d7389 */ /* 0x00006600000e000d */
[----:B------:R-:W-:Y:S05]  /*2e30*/  RET.REL.NODEC R28 `(_ZN4vllm3moe10topkGatingILi10ELi320ELi4ELi4ELi32El6__halfLNS0_11ScoringFuncE1EEEvPKT5_PKbPfiPT4_PiiiibPKf) ;  /* 0xffffd1c01c007950 */ /* 0x000fea0003c3ffff */
.L_x_1922:
        /* <DEDUP_REMOVED lines=12> */
.L_x_10980:


//--------------------- .text._ZN4vllm3moe10topkGatingILi6ELi192ELi4ELi4ELi32El6__halfLNS0_11ScoringFuncE1EEEvPKT5_PKbPfiPT4_PiiiibPKf --------------------------
	.section	.text._ZN4vllm3moe10topkGatingILi6ELi192ELi4ELi4ELi32El6__halfLNS0_11ScoringFuncE1EEEvPKT5_PKbPfiPT4_PiiiibPKf,"ax",@progbits
	.sectioninfo	@"SHI_REGISTERS=30"
	.align	128
        .global         _ZN4vllm3moe10topkGatingILi6ELi192ELi4ELi4ELi32El6__halfLNS0_11ScoringFuncE1EEEvPKT5_PKbPfiPT4_PiiiibPKf
        .type           _ZN4vllm3moe10topkGatingILi6ELi192ELi4ELi4ELi32El6__halfLNS0_11ScoringFuncE1EEEvPKT5_PKbPfiPT4_PiiiibPKf,@function
        .size           _ZN4vllm3moe10topkGatingILi6ELi192ELi4ELi4ELi32El6__halfLNS0_11ScoringFuncE1EEEvPKT5_PKbPfiPT4_PiiiibPKf,(.L_x_10981 - _ZN4vllm3moe10topkGatingILi6ELi192ELi4ELi4ELi32El6__halfLNS0_11ScoringFuncE1EEEvPKT5_PKbPfiPT4_PiiiibPKf)
        .other          _ZN4vllm3moe10topkGatingILi6ELi192ELi4ELi4ELi32El6__halfLNS0_11ScoringFuncE1EEEvPKT5_PKbPfiPT4_PiiiibPKf,@"STO_CUDA_ENTRY STV_DEFAULT"
_ZN4vllm3moe10topkGatingILi6ELi192ELi4ELi4ELi32El6__halfLNS0_11ScoringFuncE1EEEvPKT5_PKbPfiPT4_PiiiibPKf:
.text._ZN4vllm3moe10topkGatingILi6ELi192ELi4ELi4ELi32El6__halfLNS0_11ScoringFuncE1EEEvPKT5_PKbPfiPT4_PiiiibPKf:
        /* <DEDUP_REMOVED lines=24> */
[----:B------:R-:W-:-:S04]  /*0180*/  @P0 IADD3 R20, P2, R10, c[0x0][0x168], RZ ;  /* 0x00005a000a140a10 */ /* 0x000fc80007f5e0ff */
[----:B------:R0:W5:Y:S04]  /*0190*/  @P1 LDG.E R19, [R6.64+0x100] ;  /* 0x0001000606131981 */ /* 0x000168000c1e1900 */
[----:B------:R0:W5:Y:S04]  /*01a0*/  @P1 LDG.E R0, [R6.64+0x204] ;  /* 0x0002040606001981 */ /* 0x000168000c1e1900 */
[----:B------:R0:W5:Y:S01]  /*01b0*/  @P1 LDG.E R14, [R6.64+0x4] ;  /* 0x00000406060e1981 */ /* 0x000162000c1e1900 */
[----:B------:R-:W-:-:S03]  /*01c0*/  @P0 LEA.HI.X.SX32 R21, R10, c[0x0][0x16c], 0x1, P2 ;  /* 0x00005b000a150a11 */ /* 0x000fc600010f0eff */
[----:B------:R0:W5:Y:S04]  /*01d0*/  @P1 LDG.E R17, [R6.64] ;  /* 0x0000000606111981 */ /* 0x000168000c1e1900 */
[----:B------:R0:W5:Y:S04]  /*01e0*/  @P1 LDG.E R8, [R6.64+0x104] ;  /* 0x0001040606081981 */ /* 0x000168000c1e1900 */
[----:B------:R0:W5:Y:S04]  /*01f0*/  @P1 LDG.E R13, [R6.64+0x200] ;  /* 0x00020006060d1981 */ /* 0x000168000c1e1900 */
[----:B------:R-:W5:Y:S01]  /*0200*/  @P0 LDG.E.U8 R20, [R20.64] ;  /* 0x0000000614140981 */ /* 0x000f62000c1e1100 */
[----:B--2---:R-:W-:-:S02]  /*0210*/  HADD2.F32 R4, -RZ, R3.H0_H0 ;  /* 0x20000003ff047230 */ /* 0x004fc40000004100 */
[----:B------:R-:W-:-:S05]  /*0220*/  HADD2.F32 R3, -RZ, R3.H1_H1 ;  /* 0x30000003ff037230 */ /* 0x000fca0000004100 */
[----:B------:R-:W-:Y:S01]  /*0230*/  FMUL.FTZ R5, R3, -1.4426950216293334961 ;  /* 0xbfb8aa3b03057820 */ /* 0x000fe20000410000 */
[----:B---3--:R-:W-:Y:S01]  /*0240*/  HADD2.F32 R3, -RZ, R15.H0_H0 ;  /* 0x2000000fff037230 */ /* 0x008fe20000004100 */
[----:B------:R-:W-:-:S04]  /*0250*/  FMUL.FTZ R4, R4, -1.4426950216293334961 ;  /* 0xbfb8aa3b04047820 */ /* 0x000fc80000410000 */
[----:B0-----:R-:W-:Y:S01]  /*0260*/  FMUL.FTZ R6, R3, -1.4426950216293334961 ;  /* 0xbfb8aa3b03067820 */ /* 0x001fe20000410000 */
[--C-:B----4-:R-:W-:Y:S02]  /*0270*/  HADD2.F32 R3, -RZ, R2.reuse.H0_H0 ;  /* 0x20000002ff037230 */ /* 0x110fe40000004100 */
[----:B------:R-:W-:Y:S01]  /*0280*/  HADD2.F32 R2, -RZ, R2.H1_H1 ;  /* 0x30000002ff027230 */ /* 0x000fe20000004100 */
[----:B------:R-:W0:Y:S01]  /*0290*/  MUFU.EX2 R4, R4 ;  /* 0x0000000400047308 */ /* 0x000e220000000800 */
[----:B------:R-:W-:Y:S01]  /*02a0*/  HADD2.F32 R15, -RZ, R15.H1_H1 ;  /* 0x3000000fff0f7230 */ /* 0x000fe20000004100 */
[----:B------:R-:W-:Y:S02]  /*02b0*/  FMUL.FTZ R3, R3, -1.4426950216293334961 ;  /* 0xbfb8aa3b03037820 */ /* 0x000fe40000410000 */
[----:B------:R-:W-:Y:S02]  /*02c0*/  FMUL.FTZ R7, R2, -1.4426950216293334961 ;  /* 0xbfb8aa3b02077820 */ /* 0x000fe40000410000 */
[----:B------:R-:W-:-:S02]  /*02d0*/  FMUL.FTZ R15, R15, -1.4426950216293334961 ;  /* 0xbfb8aa3b0f0f7820 */ /* 0x000fc40000410000 */
[----:B------:R-:W1:Y:S08]  /*02e0*/  MUFU.EX2 R3, R3 ;  /* 0x0000000300037308 */ /* 0x000e700000000800 */
[----:B------:R-:W2:Y:S08]  /*02f0*/  MUFU.EX2 R6, R6 ;  /* 0x0000000600067308 */ /* 0x000eb00000000800 */
[----:B------:R-:W3:Y:S08]  /*0300*/  MUFU.EX2 R7, R7 ;  /* 0x0000000700077308 */ /* 0x000ef00000000800 */
[----:B------:R-:W4:Y:S01]  /*0310*/  MUFU.EX2 R5, R5 ;  /* 0x0000000500057308 */ /* 0x000f220000000800 */
[----:B0-----:R-:W-:-:S07]  /*0320*/  FADD.FTZ R4, R4, 1 ;  /* 0x3f80000004047421 */ /* 0x001fce0000010000 */
[----:B------:R-:W0:Y:S01]  /*0330*/  MUFU.EX2 R15, R15 ;  /* 0x0000000f000f7308 */ /* 0x000e220000000800 */
[----:B-1----:R-:W-:Y:S02]  /*0340*/  FADD.FTZ R3, R3, 1 ;  /* 0x3f80000003037421 */ /* 0x002fe40000010000 */
[----:B--2---:R-:W-:Y:S02]  /*0350*/  FADD.FTZ R6, R6, 1 ;  /* 0x3f80000006067421 */ /* 0x004fe40000010000 */
[----:B---3--:R-:W-:-:S03]  /*0360*/  FADD.FTZ R16, R7, 1 ;  /* 0x3f80000007107421 */ /* 0x008fc60000010000 */
[----:B------:R-:W1:Y:S01]  /*0370*/  MUFU.RCP R4, R4 ;  /* 0x0000000400047308 */ /* 0x000e620000001000 */
[----:B----4-:R-:W-:-:S07]  /*0380*/  FADD.FTZ R5, R5, 1 ;  /* 0x3f80000005057421 */ /* 0x010fce0000010000 */
[----:B------:R-:W2:Y:S01]  /*0390*/  MUFU.RCP R2, R6 ;  /* 0x0000000600027308 */ /* 0x000ea20000001000 */
[----:B0-----:R-:W-:-:S07]  /*03a0*/  FADD.FTZ R15, R15, 1 ;  /* 0x3f8000000f0f7421 */ /* 0x001fce0000010000 */
[----:B------:R-:W0:Y:S08]  /*03b0*/  MUFU.RCP R3, R3 ;  /* 0x0000000300037308 */ /* 0x000e300000001000 */
[----:B------:R-:W3:Y:S08]  /*03c0*/  MUFU.RCP R16, R16 ;  /* 0x0000001000107308 */ /* 0x000ef00000001000 */
[----:B------:R-:W4:Y:S01]  /*03d0*/  MUFU.RCP R5, R5 ;  /* 0x0000000500057308 */ /* 0x000f220000001000 */
[----:B-1----:R-:W-:-:S07]  /*03e0*/  FSETP.GEU.FTZ.AND P6, PT, |R4|, +INF , PT ;  /* 0x7f8000000400780b */ /* 0x002fce0003fde200 */
[----:B------:R-:W1:Y:S01]  /*03f0*/  MUFU.RCP R15, R15 ;  /* 0x0000000f000f7308 */ /* 0x000e620000001000 */
[----:B--2---:R-:W-:Y:S02]  /*0400*/  FSETP.GEU.FTZ.AND P4, PT, |R2|, +INF , PT ;  /* 0x7f8000000200780b */ /* 0x004fe40003f9e200 */
[----:B0-----:R-:W-:Y:S02]  /*0410*/  FSETP.GEU.FTZ.AND P2, PT, |R3|, +INF , PT ;  /* 0x7f8000000300780b */ /* 0x001fe40003f5e200 */
        /* <DEDUP_REMOVED lines=35> */
.L_x_1938:
        /* <DEDUP_REMOVED lines=26> */
.L_x_1955:
[----:B------:R-:W-:Y:S05]  /*07f0*/  BRA.DIV ~URZ, `(.L_x_1926) ;  /* 0x000012a27f007947 */ /* 0x000fea000b800000 */
[----:B------:R2:W3:Y:S04]  /*0800*/  SHFL.BFLY PT, R15, R18, 0x10, 0x1f ;  /* 0x0e001f00120f7f89 */ /* 0x0004e800000e0000 */
[----:B------:R2:W4:Y:S02]  /*0810*/  SHFL.BFLY PT, R13, R14, 0x10, 0x1f ;  /* 0x0e001f000e0d7f89 */ /* 0x00052400000e0000 */
.L_x_1956:
        /* <DEDUP_REMOVED lines=12> */
.L_x_1957:
[----:B-1----:R-:W-:-:S13]  /*08e0*/  FSETP.GEU.FTZ.AND P1, PT, R19, R20, PT ;  /* 0x000000141300720b */ /* 0x002fda0003f3e000 */
[----:B------:R-:W-:-:S04]  /*08f0*/  @P1 FSETP.NEU.FTZ.AND P2, PT, R19, R20, PT ;  /* 0x000000141300120b */ /* 0x000fc80003f5d000 */
[----:B---3--:R-:W-:-:S13]  /*0900*/  @P1 ISETP.LT.AND P0, PT, R15, R14, !P2 ;  /* 0x0000000e0f00120c */ /* 0x008fda0005701270 */
[----:B0-----:R-:W-:Y:S01]  /*0910*/  FSEL R19, R20, R19, P0 ;  /* 0x0000001314137208 */ /* 0x001fe20000000000 */
[----:B------:R-:W-:Y:S05]  /*0920*/  BRA.DIV ~URZ, `(.L_x_1928) ;  /* 0x000013e27f007947 */ /* 0x000fea000b800000 */
[----:B------:R0:W1:Y:S02]  /*0930*/  SHFL.BFLY PT, R20, R19, 0x4, 0x1f ;  /* 0x0c801f0013147f89 */ /* 0x00006400000e0000 */
.L_x_1958:
[----:B--2---:R-:W-:Y:S01]  /*0940*/  FSEL R13, R13, R18, P0 ;  /* 0x000000120d0d7208 */ /* 0x004fe20000000000 */
[----:B------:R-:W-:Y:S05]  /*0950*/  BRA.DIV ~URZ, `(.L_x_1929) ;  /* 0x000014327f007947 */ /* 0x000fea000b800000 */
[----:B------:R-:W-:Y:S01]  /*0960*/  SEL R14, R15, R14, P0 ;  /* 0x0000000e0f0e7207 */ /* 0x000fe20000000000 */
[----:B------:R2:W3:Y:S04]  /*0970*/  SHFL.BFLY PT, R18, R13, 0x4, 0x1f ;  /* 0x0c801f000d127f89 */ /* 0x0004e800000e0000 */
[----:B------:R2:W4:Y:S02]  /*0980*/  SHFL.BFLY PT, R15, R14, 0x4, 0x1f ;  /* 0x0c801f000e0f7f89 */ /* 0x00052400000e0000 */
.L_x_1959:
        /* <DEDUP_REMOVED lines=12> */
.L_x_1960:
[----:B-1----:R-:W-:-:S13]  /*0a50*/  FSETP.GEU.FTZ.AND P1, PT, R19, R20, PT ;  /* 0x000000141300720b */ /* 0x002fda0003f3e000 */
[----:B------:R-:W-:-:S04]  /*0a60*/  @P1 FSETP.NEU.FTZ.AND P2, PT, R19, R20, PT ;  /* 0x000000141300120b */ /* 0x000fc80003f5d000 */
[----:B---3--:R-:W-:-:S13]  /*0a70*/  @P1 ISETP.LT.AND P0, PT, R15, R14, !P2 ;  /* 0x0000000e0f00120c */ /* 0x008fda0005701270 */
[----:B0-----:R-:W-:Y:S01]  /*0a80*/  FSEL R19, R20, R19, P0 ;  /* 0x0000001314137208 */ /* 0x001fe20000000000 */
[----:B------:R-:W-:Y:S05]  /*0a90*/  BRA.DIV ~URZ, `(.L_x_1931) ;  /* 0x000015727f007947 */ /* 0x000fea000b800000 */
[----:B------:R0:W1:Y:S02]  /*0aa0*/  SHFL.BFLY PT, R20, R19, 0x1, 0x1f ;  /* 0x0c201f0013147f89 */ /* 0x00006400000e0000 */
.L_x_1961:
[----:B--2---:R-:W-:Y:S01]  /*0ab0*/  FSEL R18, R18, R13, P0 ;  /* 0x0000000d12127208 */ /* 0x004fe20000000000 */
[----:B------:R-:W-:Y:S05]  /*0ac0*/  BRA.DIV ~URZ, `(.L_x_1932) ;  /* 0x000015c27f007947 */ /* 0x000fea000b800000 */
[----:B------:R-:W-:Y:S01]  /*0ad0*/  SEL R25, R15, R14, P0 ;  /* 0x0000000e0f197207 */ /* 0x000fe20000000000 */
[----:B------:R2:W3:Y:S04]  /*0ae0*/  SHFL.BFLY PT, R13, R18, 0x1, 0x1f ;  /* 0x0c201f00120d7f89 */ /* 0x0004e800000e0000 */
[----:B------:R2:W4:Y:S02]  /*0af0*/  SHFL.BFLY PT, R23, R25, 0x1, 0x1f ;  /* 0x0c201f0019177f89 */ /* 0x00052400000e0000 */
.L_x_1962:
        /* <DEDUP_REMOVED lines=30> */
.L_x_1934:
[----:B------:R-:W-:Y:S05]  /*0ce0*/  BSYNC B1 ;  /* 0x0000000000017941 */ /* 0x000fea0003800000 */
.L_x_1933:
        /* <DEDUP_REMOVED lines=20> */
.L_x_1937:
[----:B------:R-:W-:Y:S05]  /*0e30*/  BSYNC B1 ;  /* 0x0000000000017941 */ /* 0x000fea0003800000 */
.L_x_1936:
[----:B0-----:R-:W-:Y:S05]  /*0e40*/  BRA `(.L_x_1938) ;  /* 0xfffff80000007947 */ /* 0x001fea000383ffff */
.L_x_1924:
[----:B------:R-:W-:Y:S02]  /*0e50*/  IMAD.MOV.U32 R13, RZ, RZ, RZ ;  /* 0x000000ffff0d7224 */ /* 0x000fe400078e00ff */
.L_x_1951:
        /* <DEDUP_REMOVED lines=26> */
.L_x_1963:
[----:B------:R-:W-:Y:S05]  /*1000*/  BRA.DIV ~URZ, `(.L_x_1940) ;  /* 0x000011e27f007947 */ /* 0x000fea000b800000 */
[----:B------:R2:W3:Y:S04]  /*1010*/  SHFL.BFLY PT, R15, R20, 0x10, 0x1f ;  /* 0x0e001f00140f7f89 */ /* 0x0004e800000e0000 */
[----:B------:R2:W4:Y:S02]  /*1020*/  SHFL.BFLY PT, R18, R21, 0x10, 0x1f ;  /* 0x0e001f0015127f89 */ /* 0x00052400000e0000 */
.L_x_1964:
        /* <DEDUP_REMOVED lines=12> */
.L_x_1965:
[----:B-1----:R-:W-:-:S13]  /*10f0*/  FSETP.GEU.FTZ.AND P1, PT, R14, R19, PT ;  /* 0x000000130e00720b */ /* 0x002fda0003f3e000 */
[----:B------:R-:W-:-:S04]  /*1100*/  @P1 FSETP.NEU.FTZ.AND P2, PT, R14, R19, PT ;  /* 0x000000130e00120b */ /* 0x000fc80003f5d000 */
[----:B---3--:R-:W-:-:S13]  /*1110*/  @P1 ISETP.LT.AND P0, PT, R18, R21, !P2 ;  /* 0x000000151200120c */ /* 0x008fda0005701270 */
[----:B0-----:R-:W-:Y:S01]  /*1120*/  FSEL R14, R19, R14, P0 ;  /* 0x0000000e130e7208 */ /* 0x001fe20000000000 */
[----:B------:R-:W-:Y:S05]  /*1130*/  BRA.DIV ~URZ, `(.L_x_1942) ;  /* 0x000013227f007947 */ /* 0x000fea000b800000 */
[----:B------:R0:W1:Y:S02]  /*1140*/  SHFL.BFLY PT, R19, R14, 0x4, 0x1f ;  /* 0x0c801f000e137f89 */ /* 0x00006400000e0000 */
.L_x_1966:
[----:B--2---:R-:W-:Y:S01]  /*1150*/  FSEL R15, R15, R20, P0 ;  /* 0x000000140f0f7208 */ /* 0x004fe20000000000 */
[----:B------:R-:W-:Y:S05]  /*1160*/  BRA.DIV ~URZ, `(.L_x_1943) ;  /* 0x000013727f007947 */ /* 0x000fea000b800000 */
[----:B------:R-:W-:Y:S01]  /*1170*/  SEL R21, R18, R21, P0 ;  /* 0x0000001512157207 */ /* 0x000fe20000000000 */
[----:B------:R2:W3:Y:S04]  /*1180*/  SHFL.BFLY PT, R20, R15, 0x4, 0x1f ;  /* 0x0c801f000f147f89 */ /* 0x0004e800000e0000 */
[----:B------:R2:W4:Y:S02]  /*1190*/  SHFL.BFLY PT, R18, R21, 0x4, 0x1f ;  /* 0x0c801f0015127f89 */ /* 0x00052400000e0000 */
.L_x_1967:
        /* <DEDUP_REMOVED lines=12> */
.L_x_1968:
[----:B-1----:R-:W-:-:S13]  /*1260*/  FSETP.GEU.FTZ.AND P1, PT, R14, R19, PT ;  /* 0x000000130e00720b */ /* 0x002fda0003f3e000 */
[----:B------:R-:W-:-:S04]  /*1270*/  @P1 FSETP.NEU.FTZ.AND P2, PT, R14, R19, PT ;  /* 0x000000130e00120b */ /* 0x000fc80003f5d000 */
[----:B---3--:R-:W-:-:S13]  /*1280*/  @P1 ISETP.LT.AND P0, PT, R18, R21, !P2 ;  /* 0x000000151200120c */ /* 0x008fda0005701270 */
[----:B0-----:R-:W-:Y:S01]  /*1290*/  FSEL R14, R19, R14, P0 ;  /* 0x0000000e130e7208 */ /* 0x001fe20000000000 */
[----:B------:R-:W-:Y:S05]  /*12a0*/  BRA.DIV ~URZ, `(.L_x_1945) ;  /* 0x000014b27f007947 */ /* 0x000fea000b800000 */
[----:B------:R0:W1:Y:S02]  /*12b0*/  SHFL.BFLY PT, R19, R14, 0x1, 0x1f ;  /* 0x0c201f000e137f89 */ /* 0x00006400000e0000 */
.L_x_1969:
[----:B--2---:R-:W-:Y:S01]  /*12c0*/  FSEL R20, R20, R15, P0 ;  /* 0x0000000f14147208 */ /* 0x004fe20000000000 */
[----:B------:R-:W-:Y:S05]  /*12d0*/  BRA.DIV ~URZ, `(.L_x_1946) ;  /* 0x000015027f007947 */ /* 0x000fea000b800000 */
[----:B------:R-:W-:Y:S01]  /*12e0*/  SEL R25, R18, R21, P0 ;  /* 0x0000001512197207 */ /* 0x000fe20000000000 */
[----:B------:R2:W3:Y:S04]  /*12f0*/  SHFL.BFLY PT, R15, R20, 0x1, 0x1f ;  /* 0x0c201f00140f7f89 */ /* 0x0004e800000e0000 */
[----:B------:R2:W4:Y:S02]  /*1300*/  SHFL.BFLY PT, R16, R25, 0x1, 0x1f ;  /* 0x0c201f0019107f89 */ /* 0x00052400000e0000 */
.L_x_1970:
        /* <DEDUP_REMOVED lines=29> */
.L_x_1948:
[----:B------:R-:W-:Y:S05]  /*14e0*/  BSYNC B1 ;  /* 0x0000000000017941 */ /* 0x000fea0003800000 */
.L_x_1947:
        /* <DEDUP_REMOVED lines=20> */
.L_x_1950:
[----:B------:R-:W-:Y:S05]  /*1630*/  BSYNC B1 ;  /* 0x0000000000017941 */ /* 0x000fea0003800000 */
.L_x_1949:
[----:B0-----:R-:W-:Y:S05]  /*1640*/  BRA `(.L_x_1951) ;  /* 0xfffff81000007947 */ /* 0x001fea000383ffff */
.L_x_1935:
[----:B------:R-:W-:Y:S05]  /*1650*/  BSYNC B0 ;  /* 0x0000000000007941 */ /* 0x000fea0003800000 */
.L_x_1923:
        /* <DEDUP_REMOVED lines=19> */
.L_x_1953:
        /* <DEDUP_REMOVED lines=20> */
.L_x_1952:
        /* <DEDUP_REMOVED lines=10> */
.L_x_1954:
        /* <DEDUP_REMOVED lines=11> */
.L_x_1925:
[----:B------:R-:W-:Y:S01]  /*1a20*/  IMAD.MOV.U32 R25, RZ, RZ, R20 ;  /* 0x000000ffff197224 */ /* 0x000fe200078e0014 */
[----:B------:R-:W-:Y:S01]  /*1a30*/  MOV R16, 0x1a80 ;  /* 0x00001a8000107802 */ /* 0x000fe20000000f00 */
[----:B------:R-:W-:Y:S02]  /*1a40*/  IMAD.MOV.U32 R24, RZ, RZ, 0x10 ;  /* 0x00000010ff187424 */ /* 0x000fe400078e00ff */
[----:B------:R-:W-:Y:S02]  /*1a50*/  IMAD.MOV.U32 R23, RZ, RZ, 0x1f ;  /* 0x0000001fff177424 */ /* 0x000fe400078e00ff */
[----:B------:R-:W-:Y:S02]  /*1a60*/  IMAD.MOV.U32 R22, RZ, RZ, -0x1 ;  /* 0xffffffffff167424 */ /* 0x000fe400078e00ff */
[----:B------:R-:W-:Y:S05]  /*1a70*/  CALL.REL.NOINC `($__internal_37_$__cuda_sm70_shflsync_bfly_p) ;  /* 0x00000e5000007944 */ /* 0x000fea0003c00000 */
[----:B-1----:R-:W-:Y:S01]  /*1a80*/  IMAD.MOV.U32 R19, RZ, RZ, R23 ;  /* 0x000000ffff137224 */ /* 0x002fe200078e0017 */
[----:B0-----:R-:W-:Y:S05]  /*1a90*/  BRA `(.L_x_1955) ;  /* 0xffffed5000007947 */ /* 0x001fea000383ffff */
.L_x_1926:
[----:B------:R-:W-:Y:S01]  /*1aa0*/  IMAD.MOV.U32 R25, RZ, RZ, R18 ;  /* 0x000000ffff197224 */ /* 0x000fe200078e0012 */
[----:B------:R-:W-:Y:S01]  /*1ab0*/  MOV R16, 0x1b00 ;  /* 0x00001b0000107802 */ /* 0x000fe20000000f00 */
[----:B------:R-:W-:Y:S02]  /*1ac0*/  IMAD.MOV.U32 R24, RZ, RZ, 0x10 ;  /* 0x00000010ff187424 */ /* 0x000fe400078e00ff */
[----:B------:R-:W-:-:S02]  /*1ad0*/  IMAD.MOV.U32 R23, RZ, RZ, 0x1f ;  /* 0x0000001fff177424 */ /* 0x000fc400078e00ff */
[----:B------:R-:W-:Y:S02]  /*1ae0*/  IMAD.MOV.U32 R22, RZ, RZ, -0x1 ;  /* 0xffffffffff167424 */ /* 0x000fe400078e00ff */
[----:B01----:R-:W-:Y:S05]  /*1af0*/  CALL.REL.NOINC `($__internal_37_$__cuda_sm70_shflsync_bfly_p) ;  /* 0x00000dd000007944 */ /* 0x003fea0003c00000 */
[----:B-1----:R-:W-:Y:S01]  /*1b00*/  IMAD.MOV.U32 R15, RZ, RZ, R23 ;  /* 0x000000ffff0f7224 */ /* 0x002fe200078e0017 */
[----:B------:R-:W-:Y:S01]  /*1b10*/  MOV R16, 0x1b70 ;  /* 0x00001b7000107802 */ /* 0x000fe20000000f00 */
[----:B0-----:R-:W-:Y:S02]  /*1b20*/  IMAD.MOV.U32 R25, RZ, RZ, R14 ;  /* 0x000000ffff197224 */ /* 0x001fe400078e000e */
[----:B------:R-:W-:Y:S02]  /*1b30*/  IMAD.MOV.U32 R24, RZ, RZ, 0x10 ;  /* 0x00000010ff187424 */ /* 0x000fe400078e00ff */
[----:B------:R-:W-:Y:S02]  /*1b40*/  IMAD.MOV.U32 R23, RZ, RZ, 0x1f ;  /* 0x0000001fff177424 */ /* 0x000fe400078e00ff */
[----:B------:R-:W-:Y:S02]  /*1b50*/  IMAD.MOV.U32 R22, RZ, RZ, -0x1 ;  /* 0xffffffffff167424 */ /* 0x000fe400078e00ff */
[----:B------:R-:W-:Y:S05]  /*1b60*/  CALL.REL.NOINC `($__internal_37_$__cuda_sm70_shflsync_bfly_p) ;  /* 0x00000d6000007944 */ /* 0x000fea0003c00000 */
[----:B-1----:R-:W-:Y:S01]  /*1b70*/  IMAD.MOV.U32 R13, RZ, RZ, R23 ;  /* 0x000000ffff0d7224 */ /* 0x002fe200078e0017 */
[----:B0-----:R-:W-:Y:S05]  /*1b80*/  BRA `(.L_x_1956) ;  /* 0xffffec9000007947 */ /* 0x001fea000383ffff */
.L_x_1927:
[----:B------:R-:W-:Y:S01]  /*1b90*/  IMAD.MOV.U32 R25, RZ, RZ, R19 ;  /* 0x000000ffff197224 */ /* 0x000fe200078e0013 */
[----:B------:R-:W-:Y:S01]  /*1ba0*/  MOV R16, 0x1bf0 ;  /* 0x00001bf000107802 */ /* 0x000fe20000000f00 */
[----:B------:R-:W-:-:S02]  /*1bb0*/  IMAD.MOV.U32 R24, RZ, RZ, 0x8 ;  /* 0x00000008ff187424 */ /* 0x000fc400078e00ff */
[----:B------:R-:W-:Y:S02]  /*1bc0*/  IMAD.MOV.U32 R23, RZ, RZ, 0x1f ;  /* 0x0000001fff177424 */ /* 0x000fe400078e00ff */
[----:B------:R-:W-:Y:S02]  /*1bd0*/  IMAD.MOV.U32 R22, RZ, RZ, -0x1 ;  /* 0xffffffffff167424 */ /* 0x000fe400078e00ff */
[----:B0-23--:R-:W-:Y:S05]  /*1be0*/  CALL.REL.NOINC `($__internal_37_$__cuda_sm70_shflsync_bfly_p) ;  /* 0x00000ce000007944 */ /* 0x00dfea0003c00000 */
[----:B------:R-:W-:Y:S01]  /*1bf0*/  FSEL R18, R15, R18, P1 ;  /* 0x000000120f127208 */ /* 0x000fe20000800000 */
[----:B-1----:R-:W-:Y:S01]  /*1c00*/  IMAD.MOV.U32 R20, RZ, RZ, R23 ;  /* 0x000000ffff147224 */ /* 0x002fe200078e0017 */
[----:B------:R-:W-:Y:S01]  /*1c10*/  MOV R16, 0x1c70 ;  /* 0x00001c7000107802 */ /* 0x000fe20000000f00 */
[----:B0-----:R-:W-:Y:S02]  /*1c20*/  IMAD.MOV.U32 R24, RZ, RZ, 0x8 ;  /* 0x00000008ff187424 */ /* 0x001fe400078e00ff */
[----:B------:R-:W-:Y:S02]  /*1c30*/  IMAD.MOV.U32 R23, RZ, RZ, 0x1f ;  /* 0x0000001fff177424 */ /* 0x000fe400078e00ff */
[----:B------:R-:W-:Y:S02]  /*1c40*/  IMAD.MOV.U32 R22, RZ, RZ, -0x1 ;  /* 0xffffffffff167424 */ /* 0x000fe400078e00ff */
[----:B------:R-:W-:-:S02]  /*1c50*/  IMAD.MOV.U32 R25, RZ, RZ, R18 ;  /* 0x000000ffff197224 */ /* 0x000fc400078e0012 */
[----:B------:R-:W-:Y:S05]  /*1c60*/  CALL.REL.NOINC `($__internal_37_$__cuda_sm70_shflsync_bfly_p) ;  /* 0x00000c6000007944 */ /* 0x000fea0003c00000 */
[----:B------:R-:W-:Y:S01]  /*1c70*/  SEL R14, R13, R14, P1 ;  /* 0x0000000e0d0e7207 */ /* 0x000fe20000800000 */
[----:B-1----:R-:W-:Y:S01]  /*1c80*/  IMAD.MOV.U32 R13, RZ, RZ, R23 ;  /* 0x000000ffff0d7224 */ /* 0x002fe200078e0017 */
[----:B------:R-:W-:Y:S01]  /*1c90*/  MOV R16, 0x1cf0 ;  /* 0x00001cf000107802 */ /* 0x000fe20000000f00 */
[----:B0-----:R-:W-:-:S02]  /*1ca0*/  IMAD.MOV.U32 R24, RZ, RZ, 0x8 ;  /* 0x00000008ff187424 */ /* 0x001fc400078e00ff */
[----:B------:R-:W-:Y:S02]  /*1cb0*/  IMAD.MOV.U32 R23, RZ, RZ, 0x1f ;  /* 0x0000001fff177424 */ /* 0x000fe400078e00ff */
[----:B------:R-:W-:Y:S02]  /*1cc0*/  IMAD.MOV.U32 R22, RZ, RZ, -0x1 ;  /* 0xffffffffff167424 */ /* 0x000fe400078e00ff */
[----:B------:R-:W-:Y:S02]  /*1cd0*/  IMAD.MOV.U32 R25, RZ, RZ, R14 ;  /* 0x000000ffff197224 */ /* 0x000fe400078e000e */
[----:B------:R-:W-:Y:S05]  /*1ce0*/  CALL.REL.NOINC `($__internal_37_$__cuda_sm70_shflsync_bfly_p) ;  /* 0x00000be000007944 */ /* 0x000fea0003c00000 */
[----:B-1----:R-:W-:Y:S01]  /*1cf0*/  IMAD.MOV.U32 R15, RZ, RZ, R23 ;  /* 0x000000ffff0f7224 */ /* 0x002fe200078e0017 */
[----:B0-----:R-:W-:Y:S05]  /*1d00*/  BRA `(.L_x_1957) ;  /* 0xffffebd000007947 */ /* 0x001fea000383ffff */
.L_x_1928:
[----:B------:R-:W-:Y:S01]  /*1d10*/  IMAD.MOV.U32 R25, RZ, RZ, R19 ;  /* 0x000000ffff197224 */ /* 0x000fe200078e0013 */
[----:B------:R-:W-:Y:S01]  /*1d20*/  MOV R16, 0x1d70 ;  /* 0x00001d7000107802 */ /* 0x000fe20000000f00 */
[----:B------:R-:W-:Y:S02]  /*1d30*/  IMAD.MOV.U32 R24, RZ, RZ, 0x4 ;  /* 0x00000004ff187424 */ /* 0x000fe400078e00ff */
[----:B------:R-:W-:Y:S02]  /*1d40*/  IMAD.MOV.U32 R23, RZ, RZ, 0x1f ;  /* 0x0000001fff177424 */ /* 0x000fe400078e00ff */
[----:B------:R-:W-:-:S02]  /*1d50*/  IMAD.MOV.U32 R22, RZ, RZ, -0x1 ;  /* 0xffffffffff167424 */ /* 0x000fc400078e00ff */
[----:B--2---:R-:W-:Y:S05]  /*1d60*/  CALL.REL.NOINC `($__internal_37_$__cuda_sm70_shflsync_bfly_p) ;  /* 0x00000b6000007944 */ /* 0x004fea0003c00000 */
[----:B-1----:R-:W-:Y:S01]  /*1d70*/  IMAD.MOV.U32 R20, RZ, RZ, R23 ;  /* 0x000000ffff147224 */ /* 0x002fe200078e0017 */
[----:B0-----:R-:W-:Y:S05]  /*1d80*/  BRA `(.L_x_1958) ;  /* 0xffffebb000007947 */ /* 0x001fea000383ffff */
.L_x_1929:
[----:B------:R-:W-:Y:S01]  /*1d90*/  IMAD.MOV.U32 R25, RZ, RZ, R13 ;  /* 0x000000ffff197224 */ /* 0x000fe200078e000d */
[----:B------:R-:W-:Y:S01]  /*1da0*/  MOV R16, 0x1df0 ;  /* 0x00001df000107802 */ /* 0x000fe20000000f00 */
[----:B------:R-:W-:-:S02]  /*1db0*/  IMAD.MOV.U32 R24, RZ, RZ, 0x4 ;  /* 0x00000004ff187424 */ /* 0x000fc400078e00ff */
[----:B------:R-:W-:Y:S02]  /*1dc0*/  IMAD.MOV.U32 R23, RZ, RZ, 0x1f ;  /* 0x0000001fff177424 */ /* 0x000fe400078e00ff */
[----:B------:R-:W-:Y:S02]  /*1dd0*/  IMAD.MOV.U32 R22, RZ, RZ, -0x1 ;  /* 0xffffffffff167424 */ /* 0x000fe400078e00ff */
[----:B01----:R-:W-:Y:S05]  /*1de0*/  CALL.REL.NOINC `($__internal_37_$__cuda_sm70_shflsync_bfly_p) ;  /* 0x00000ae000007944 */ /* 0x003fea0003c00000 */
[----:B------:R-:W-:Y:S01]  /*1df0*/  SEL R14, R15, R14, P0 ;  /* 0x0000000e0f0e7207 */ /* 0x000fe20000000000 */
[----:B-1----:R-:W-:Y:S01]  /*1e00*/  IMAD.MOV.U32 R18, RZ, RZ, R23 ;  /* 0x000000ffff127224 */ /* 0x002fe200078e0017 */
[----:B------:R-:W-:Y:S01]  /*1e10*/  MOV R16, 0x1e70 ;  /* 0x00001e7000107802 */ /* 0x000fe20000000f00 */
[----:B0-----:R-:W-:Y:S02]  /*1e20*/  IMAD.MOV.U32 R24, RZ, RZ, 0x4 ;  /* 0x00000004ff187424 */ /* 0x001fe400078e00ff */
[----:B------:R-:W-:Y:S02]  /*1e30*/  IMAD.MOV.U32 R23, RZ, RZ, 0x1f ;  /* 0x0000001fff177424 */ /* 0x000fe400078e00ff */
[----:B------:R-:W-:Y:S02]  /*1e40*/  IMAD.MOV.U32 R22, RZ, RZ, -0x1 ;  /* 0xffffffffff167424 */ /* 0x000fe400078e00ff */
[----:B------:R-:W-:-:S02]  /*1e50*/  IMAD.MOV.U32 R25, RZ, RZ, R14 ;  /* 0x000000ffff197224 */ /* 0x000fc400078e000e */
[----:B------:R-:W-:Y:S05]  /*1e60*/  CALL.REL.NOINC `($__internal_37_$__cuda_sm70_shflsync_bfly_p) ;  /* 0x00000a6000007944 */ /* 0x000fea0003c00000 */
[----:B-1----:R-:W-:Y:S01]  /*1e70*/  IMAD.MOV.U32 R15, RZ, RZ, R23 ;  /* 0x000000ffff0f7224 */ /* 0x002fe200078e0017 */
[----:B0-----:R-:W-:Y:S05]  /*1e80*/  BRA `(.L_x_1959) ;  /* 0xffffeb0000007947 */ /* 0x001fea000383ffff */
.L_x_1930:
[----:B------:R-:W-:Y:S01]  /*1e90*/  IMAD.MOV.U32 R25, RZ, RZ, R19 ;  /* 0x000000ffff197224 */ /* 0x000fe200078e0013 */
[----:B------:R-:W-:Y:S01]  /*1ea0*/  MOV R16, 0x1ef0 ;  /* 0x00001ef000107802 */ /* 0x000fe20000000f00 */
[----:B------:R-:W-:-:S02]  /*1eb0*/  IMAD.MOV.U32 R24, RZ, RZ, 0x2 ;  /* 0x00000002ff187424 */ /* 0x000fc400078e00ff */
[----:B------:R-:W-:Y:S02]  /*1ec0*/  IMAD.MOV.U32 R23, RZ, RZ, 0x1f ;  /* 0x0000001fff177424 */ /* 0x000fe400078e00ff */
[----:B------:R-:W-:Y:S02]  /*1ed0*/  IMAD.MOV.U32 R22, RZ, RZ, -0x1 ;  /* 0xffffffffff167424 */ /* 0x000fe400078e00ff */
[----:B--23--:R-:W-:Y:S05]  /*1ee0*/  CALL.REL.NOINC `($__internal_37_$__cuda_sm70_shflsync_bfly_p) ;  /* 0x000009e000007944 */ /* 0x00cfea0003c00000 */
        /* <DEDUP_REMOVED lines=18> */
.L_x_1931:
        /* <DEDUP_REMOVED lines=8> */
.L_x_1932:
[----:B------:R-:W-:Y:S01]  /*2090*/  IMAD.MOV.U32 R25, RZ, RZ, R18 ;  /* 0x000000ffff197224 */ /* 0x000fe200078e0012 */
[----:B------:R-:W-:Y:S01]  /*20a0*/  MOV R16, 0x20f0 ;  /* 0x000020f000107802 */ /* 0x000fe20000000f00 */
[----:B------:R-:W-:-:S02]  /*20b0*/  IMAD.MOV.U32 R24, RZ, RZ, 0x1 ;  /* 0x00000001ff187424 */ /* 0x000fc400078e00ff */
[----:B------:R-:W-:Y:S02]  /*20c0*/  IMAD.MOV.U32 R23, RZ, RZ, 0x1f ;  /* 0x0000001fff177424 */ /* 0x000fe400078e00ff */
[----:B------:R-:W-:Y:S02]  /*20d0*/  IMAD.MOV.U32 R22, RZ, RZ, -0x1 ;  /* 0xffffffffff167424 */ /* 0x000fe400078e00ff */
[----:B01----:R-:W-:Y:S05]  /*20e0*/  CALL.REL.NOINC `($__internal_37_$__cuda_sm70_shflsync_bfly_p) ;  /* 0x000007e000007944 */ /* 0x003fea0003c00000 */
[----:B-1----:R-:W-:Y:S01]  /*20f0*/  IMAD.MOV.U32 R13, RZ, RZ, R23 ;  /* 0x000000ffff0d7224 */ /* 0x002fe200078e0017 */
[----:B0-----:R-:W-:Y:S01]  /*2100*/  SEL R25, R15, R14, P0 ;  /* 0x0000000e0f197207 */ /* 0x001fe20000000000 */
[----:B------:R-:W-:Y:S01]  /*2110*/  IMAD.MOV.U32 R24, RZ, RZ, 0x1 ;  /* 0x00000001ff187424 */ /* 0x000fe200078e00ff */
[----:B------:R-:W-:Y:S01]  /*2120*/  MOV R16, 0x2160 ;  /* 0x0000216000107802 */ /* 0x000fe20000000f00 */
[----:B------:R-:W-:Y:S02]  /*2130*/  IMAD.MOV.U32 R23, RZ, RZ, 0x1f ;  /* 0x0000001fff177424 */ /* 0x000fe400078e00ff */
[----:B------:R-:W-:Y:S02]  /*2140*/  IMAD.MOV.U32 R22, RZ, RZ, -0x1 ;  /* 0xffffffffff167424 */ /* 0x000fe400078e00ff */
[----:B------:R-:W-:Y:S05]  /*2150*/  CALL.REL.NOINC `($__internal_37_$__cuda_sm70_shflsync_bfly_p) ;  /* 0x0000077000007944 */ /* 0x000fea0003c00000 */
[----:B01----:R-:W-:Y:S05]  /*2160*/  BRA `(.L_x_1962) ;  /* 0xffffe99000007947 */ /* 0x003fea000383ffff */
.L_x_1939:
[----:B------:R-:W-:Y:S01]  /*2170*/  IMAD.MOV.U32 R25, RZ, RZ, R19 ;  /* 0x000000ffff197224 */ /* 0x000fe200078e0013 */
[----:B------:R-:W-:Y:S01]  /*2180*/  MOV R16, 0x21d0 ;  /* 0x000021d000107802 */ /* 0x000fe20000000f00 */
[----:B------:R-:W-:-:S02]  /*2190*/  IMAD.MOV.U32 R24, RZ, RZ, 0x10 ;  /* 0x00000010ff187424 */ /* 0x000fc400078e00ff */
[----:B------:R-:W-:Y:S02]  /*21a0*/  IMAD.MOV.U32 R23, RZ, RZ, 0x1f ;  /* 0x0000001fff177424 */ /* 0x000fe400078e00ff */
[----:B------:R-:W-:Y:S02]  /*21b0*/  IMAD.MOV.U32 R22, RZ, RZ, -0x1 ;  /* 0xffffffffff167424 */ /* 0x000fe400078e00ff */
[----:B------:R-:W-:Y:S05]  /*21c0*/  CALL.REL.NOINC `($__internal_37_$__cuda_sm70_shflsync_bfly_p) ;  /* 0x0000070000007944 */ /* 0x000fea0003c00000 */
[----:B-1----:R-:W-:Y:S01]  /*21d0*/  IMAD.MOV.U32 R14, RZ, RZ, R23 ;  /* 0x000000ffff0e7224 */ /* 0x002fe200078e0017 */
[----:B0-----:R-:W-:Y:S05]  /*21e0*/  BRA `(.L_x_1963) ;  /* 0xffffee1000007947 */ /* 0x001fea000383ffff */
.L_x_1940:
[----:B------:R-:W-:Y:S01]  /*21f0*/  IMAD.MOV.U32 R25, RZ, RZ, R20 ;  /* 0x000000ffff197224 */ /* 0x000fe200078e0014 */
[----:B------:R-:W-:Y:S01]  /*2200*/  MOV R16, 0x2250 ;  /* 0x0000225000107802 */ /* 0x000fe20000000f00 */
[----:B------:R-:W-:Y:S02]  /*2210*/  IMAD.MOV.U32 R24, RZ, RZ, 0x10 ;  /* 0x00000010ff187424 */ /* 0x000fe400078e00ff */
[----:B------:R-:W-:Y:S02]  /*2220*/  IMAD.MOV.U32 R23, RZ, RZ, 0x1f ;  /* 0x0000001fff177424 */ /* 0x000fe400078e00ff */
[----:B------:R-:W-:Y:S02]  /*2230*/  IMAD.MOV.U32 R22, RZ, RZ, -0x1 ;  /* 0xffffffffff167424 */ /* 0x000fe400078e00ff */
[----:B01----:R-:W-:Y:S05]  /*2240*/  CALL.REL.NOINC `($__internal_37_$__cuda_sm70_shflsync_bfly_p) ;  /* 0x0000068000007944 */ /* 0x003fea0003c00000 */
[----:B-1----:R-:W-:Y:S01]  /*2250*/  IMAD.MOV.U32 R15, RZ, RZ, R23 ;  /* 0x000000ffff0f7224 */ /* 0x002fe200078e0017 */
[----:B------:R-:W-:Y:S01]  /*2260*/  MOV R16, 0x22c0 ;  /* 0x000022c000107802 */ /* 0x000fe20000000f00 */
[----:B0-----:R-:W-:-:S02]  /*2270*/  IMAD.MOV.U32 R25, RZ, RZ, R21 ;  /* 0x000000ffff197224 */ /* 0x001fc400078e0015 */
[----:B------:R-:W-:Y:S02]  /*2280*/  IMAD.MOV.U32 R24, RZ, RZ, 0x10 ;  /* 0x00000010ff187424 */ /* 0x000fe400078e00ff */
[----:B------:R-:W-:Y:S02]  /*2290*/  IMAD.MOV.U32 R23, RZ, RZ, 0x1f ;  /* 0x0000001fff177424 */ /* 0x000fe400078e00ff */
[----:B------:R-:W-:Y:S02]  /*22a0*/  IMAD.MOV.U32 R22, RZ, RZ, -0x1 ;  /* 0xffffffffff167424 */ /* 0x000fe400078e00ff */
[----:B------:R-:W-:Y:S05]  /*22b0*/  CALL.REL.NOINC `($__internal_37_$__cuda_sm70_shflsync_bfly_p) ;  /* 0x0000061000007944 */ /* 0x000fea0003c00000 */
[----:B-1----:R-:W-:Y:S01]  /*22c0*/  IMAD.MOV.U32 R18, RZ, RZ, R23 ;  /* 0x000000ffff127224 */ /* 0x002fe200078e0017 */
[----:B0-----:R-:W-:Y:S05]  /*22d0*/  BRA `(.L_x_1964) ;  /* 0xffffed5000007947 */ /* 0x001fea000383ffff */
.L_x_1941:
[----:B------:R-:W-:Y:S01]  /*22e0*/  IMAD.MOV.U32 R25, RZ, RZ, R14 ;  /* 0x000000ffff197224 */ /* 0x000fe200078e000e */
[----:B------:R-:W-:Y:S01]  /*22f0*/  MOV R16, 0x2340 ;  /* 0x0000234000107802 */ /* 0x000fe20000000f00 */
[----:B------:R-:W-:Y:S02]  /*2300*/  IMAD.MOV.U32 R24, RZ, RZ, 0x8 ;  /* 0x00000008ff187424 */ /* 0x000fe400078e00ff */
[----:B------:R-:W-:Y:S02]  /*2310*/  IMAD.MOV.U32 R23, RZ, RZ, 0x1f ;  /* 0x0000001fff177424 */ /* 0x000fe400078e00ff */
[----:B------:R-:W-:-:S02]  /*2320*/  IMAD.MOV.U32 R22, RZ, RZ, -0x1 ;  /* 0xffffffffff167424 */ /* 0x000fc400078e00ff */
[----:B0-23--:R-:W-:Y:S05]  /*2330*/  CALL.REL.NOINC `($__internal_37_$__cuda_sm70_shflsync_bfly_p) ;  /* 0x0000059000007944 */ /* 0x00dfea0003c00000 */
[----:B------:R-:W-:Y:S01]  /*2340*/  FSEL R20, R15, R20, P1 ;  /* 0x000000140f147208 */ /* 0x000fe20000800000 */
[----:B-1----:R-:W-:Y:S01]  /*2350*/  IMAD.MOV.U32 R19, RZ, RZ, R23 ;  /* 0x000000ffff137224 */ /* 0x002fe200078e0017 */
[----:B------:R-:W-:Y:S01]  /*2360*/  MOV R16, 0x23c0 ;  /* 0x000023c000107802 */ /* 0x000fe20000000f00 */
[----:B0-----:R-:W-:-:S02]  /*2370*/  IMAD.MOV.U32 R24, RZ, RZ, 0x8 ;  /* 0x00000008ff187424 */ /* 0x001fc400078e00ff */
[----:B------:R-:W-:Y:S02]  /*2380*/  IMAD.MOV.U32 R23, RZ, RZ, 0x1f ;  /* 0x0000001fff177424 */ /* 0x000fe400078e00ff */
[----:B------:R-:W-:Y:S02]  /*2390*/  IMAD.MOV.U32 R22, RZ, RZ, -0x1 ;  /* 0xffffffffff167424 */ /* 0x000fe400078e00ff */
[----:B------:R-:W-:Y:S02]  /*23a0*/  IMAD.MOV.U32 R25, RZ, RZ, R20 ;  /* 0x000000ffff197224 */ /* 0x000fe400078e0014 */
[----:B------:R-:W-:Y:S05]  /*23b0*/  CALL.REL.NOINC `($__internal_37_$__cuda_sm70_shflsync_bfly_p) ;  /* 0x0000051000007944 */ /* 0x000fea0003c00000 */
[----:B------:R-:W-:Y:S01]  /*23c0*/  SEL R21, R18, R21, P1 ;  /* 0x0000001512157207 */ /* 0x000fe20000800000 */
[----:B-1----:R-:W-:Y:S01]  /*23d0*/  IMAD.MOV.U32 R15, RZ, RZ, R23 ;  /* 0x000000ffff0f7224 */ /* 0x002fe200078e0017 */
[----:B------:R-:W-:Y:S01]  /*23e0*/  MOV R16, 0x2440 ;  /* 0x0000244000107802 */ /* 0x000fe20000000f00 */
[----:B0-----:R-:W-:Y:S02]  /*23f0*/  IMAD.MOV.U32 R24, RZ, RZ, 0x8 ;  /* 0x00000008ff187424 */ /* 0x001fe400078e00ff */
[----:B------:R-:W-:Y:S02]  /*2400*/  IMAD.MOV.U32 R23, RZ, RZ, 0x1f ;  /* 0x0000001fff177424 */ /* 0x000fe400078e00ff */
[----:B------:R-:W-:-:S02]  /*2410*/  IMAD.MOV.U32 R22, RZ, RZ, -0x1 ;  /* 0xffffffffff167424 */ /* 0x000fc400078e00ff */
[----:B------:R-:W-:Y:S02]  /*2420*/  IMAD.MOV.U32 R25, RZ, RZ, R21 ;  /* 0x000000ffff197224 */ /* 0x000fe400078e0015 */
[----:B------:R-:W-:Y:S05]  /*2430*/  CALL.REL.NOINC `($__internal_37_$__cuda_sm70_shflsync_bfly_p) ;  /* 0x0000049000007944 */ /* 0x000fea0003c00000 */
[----:B-1----:R-:W-:Y:S01]  /*2440*/  IMAD.MOV.U32 R18, RZ, RZ, R23 ;  /* 0x000000ffff127224 */ /* 0x002fe200078e0017 */
[----:B0-----:R-:W-:Y:S05]  /*2450*/  BRA `(.L_x_1965) ;  /* 0xffffec9000007947 */ /* 0x001fea000383ffff */
.L_x_1942:
[----:B------:R-:W-:Y:S01]  /*2460*/  IMAD.MOV.U32 R25, RZ, RZ, R14 ;  /* 0x000000ffff197224 */ /* 0x000fe200078e000e */
[----:B------:R-:W-:Y:S01]  /*2470*/  MOV R16, 0x24c0 ;  /* 0x000024c000107802 */ /* 0x000fe20000000f00 */
[----:B------:R-:W-:Y:S02]  /*2480*/  IMAD.MOV.U32 R24, RZ, RZ, 0x4 ;  /* 0x00000004ff187424 */ /* 0x000fe400078e00ff */
[----:B------:R-:W-:Y:S02]  /*2490*/  IMAD.MOV.U32 R23, RZ, RZ, 0x1f ;  /* 0x0000001fff177424 */ /* 0x000fe400078e00ff */
[----:B------:R-:W-:Y:S02]  /*24a0*/  IMAD.MOV.U32 R22, RZ, RZ, -0x1 ;  /* 0xffffffffff167424 */ /* 0x000fe400078e00ff */
[----:B--2---:R-:W-:Y:S05]  /*24b0*/  CALL.REL.NOINC `($__internal_37_$__cuda_sm70_shflsync_bfly_p) ;  /* 0x0000041000007944 */ /* 0x004fea0003c00000 */
[----:B-1----:R-:W-:Y:S01]  /*24c0*/  IMAD.MOV.U32 R19, RZ, RZ, R23 ;  /* 0x000000ffff137224 */ /* 0x002fe200078e0017 */
[----:B0-----:R-:W-:Y:S05]  /*24d0*/  BRA `(.L_x_1966) ;  /* 0xffffec7000007947 */ /* 0x001fea000383ffff */
.L_x_1943:
        /* <DEDUP_REMOVED lines=16> */
.L_x_1944:
        /* <DEDUP_REMOVED lines=24> */
.L_x_1945:
        /* <DEDUP_REMOVED lines=8> */
.L_x_1946:
        /* <DEDUP_REMOVED lines=13> */
[----:B-1----:R-:W-:Y:S01]  /*28b0*/  IMAD.MOV.U32 R16, RZ, RZ, R23 ;  /* 0x000000ffff107224 */ /* 0x002fe200078e0017 */
[----:B0-----:R-:W-:Y:S05]  /*28c0*/  BRA `(.L_x_1970) ;  /* 0xffffea4000007947 */ /* 0x001fea000383ffff */
        .weak           $__internal_37_$__cuda_sm70_shflsync_bfly_p
        .type           $__internal_37_$__cuda_sm70_shflsync_bfly_p,@function
        .size           $__internal_37_$__cuda_sm70_shflsync_bfly_p,(.L_x_10981 - $__internal_37_$__cuda_sm70_shflsync_bfly_p)
$__internal_37_$__cuda_sm70_shflsync_bfly_p:
[----:B------:R-:W-:Y:S01]  /*28d0*/  IMAD.MOV.U32 R17, RZ, RZ, 0x0 ;  /* 0x00000000ff117424 */ /* 0x000fe200078e00ff */
[----:B------:R-:W-:Y:S04]  /*28e0*/  WARPSYNC R22 ;  /* 0x0000001600007348 */ /* 0x000fe80003800000 */
[----:B------:R0:W1:Y:S01]  /*28f0*/  SHFL.BFLY PT, R23, R25, R24, R23 ;  /* 0x0c00001819177389 */ /* 0x00006200000e0017 */
[----:B------:R-:W-:Y:S05]  /*2900*/  RET.REL.NODEC R16 `(_ZN4vllm3moe10topkGatingILi6ELi192ELi4ELi4ELi32El6__halfLNS0_11ScoringFuncE1EEEvPKT5_PKbPfiPT4_PiiiibPKf) ;  /* 0xffffd6f010007950 */ /* 0x000fea0003c3ffff */
.L_x_1971:
        /* <DEDUP_REMOVED lines=15> */
.L_x_10981:


//--------------------- .text._ZN4vllm3moe10topkGatingILi16ELi512ELi4ELi16ELi32El6__halfLNS0_11ScoringFuncE1EEEvPKT5_PKbPfiPT4_PiiiibPKf --------------------------
	.section	.text._ZN4vllm3moe10topkGatingILi16ELi512ELi4ELi16ELi32El6__halfLNS0_11ScoringFuncE1EEEvPKT5_PKbPfiPT4_PiiiibPKf,"ax",@progbits
	.sectioninfo	@"SHI_REGISTERS=40"
	.align	128
        .global         _ZN4vllm3moe10topkGatingILi16ELi512ELi4ELi16ELi32El6__halfLNS0_11ScoringFuncE1EEEvPKT5_PKbPfiPT4_PiiiibPKf
        .type           _ZN4vllm3moe10topkGatingILi16ELi512ELi4ELi16ELi32El6__halfLNS0_11ScoringFuncE1EEEvPKT5_PKbPfiPT4_PiiiibPKf,@function
        .size           _ZN4vllm3moe10topkGatingILi16ELi512ELi4ELi16ELi32El6__halfLNS0_11ScoringFuncE1EEEvPKT5_PKbPfiPT4_PiiiibPKf,(.L_x_10982 - _ZN4vllm3moe10topkGatingILi16ELi512ELi4ELi16ELi32El6__halfLNS0_11ScoringFuncE1EEEvPKT5_PKbPfiPT4_PiiiibPKf)
        .other          _ZN4vllm3moe10topkGatingILi16ELi512ELi4ELi16ELi32El6__halfLNS0_11ScoringFuncE1EEEvPKT5_PKbPfiPT4_PiiiibPKf,@"STO_CUDA_ENTRY STV_DEFAULT"
_ZN4vllm3moe10topkGatingILi16ELi512ELi4ELi16ELi32El6__halfLNS0_11ScoringFuncE1EEEvPKT5_PKbPfiPT4_PiiiibPKf:
.text._ZN4vllm3moe10topkGatingILi16ELi512ELi4ELi16ELi32El6__halfLNS0_11ScoringFuncE1EEEvPKT5_PKbPfiPT4_PiiiibPKf:
        /* <DEDUP_REMOVED lines=15> */
[----:B------:R-:W2:Y:S04]  /*00f0*/  LDG.E.128 R4, [R12.64] ;  /* 0x000000060c047981 */ /* 0x000ea8000c1e1d00 */
[----:B------:R2:W3:Y:S01]  /*0100*/  LDG.E.128 R8, [R12.64+0x200] ;  /* 0x000200060c087981 */ /* 0x0004e2000c1e1d00 */
[----:B------:R-:W-:-:S04]  /*0110*/  ISETP.NE.U32.AND P0, PT, RZ, c[0x0][0x168], PT ;  /* 0x00005a00ff007a0c */ /* 0x000fc80003f05070 */
[----:B------:R-:W-:-:S13]  /*0120*/  ISETP.NE.AND.EX P0, PT, RZ, c[0x0][0x16c], PT, P0 ;  /* 0x00005b00ff007a0c */ /* 0x000fda0003f05300 */
[----:B------:R-:W-:-:S04]  /*0130*/  @P0 IADD3 R14, P1, R33, c[0x0][0x168], RZ ;  /* 0x00005a00210e0a10 */ /* 0x000fc80007f3e0ff */
[----:B------:R-:W-:-:S05]  /*0140*/  @P0 LEA.HI.X.SX32 R15, R33, c[0x0][0x16c], 0x1, P1 ;  /* 0x00005b00210f0a11 */ /* 0x000fca00008f0eff */
[----:B------:R0:W4:Y:S01]  /*0150*/  @P0 LDG.E.U8 R3, [R14.64] ;  /* 0x000000060e030981 */ /* 0x000122000c1e1100 */
[----:B------:R-:W-:Y:S01]  /*0160*/  IMAD.MOV.U32 R32, RZ, RZ, 0x1 ;  /* 0x00000001ff207424 */ /* 0x000fe200078e00ff */
[--C-:B--2---:R-:W-:Y:S02]  /*0170*/  HADD2.F32 R13, -RZ, R5.reuse.H0_H0 ;  /* 0x20000005ff0d7230 */ /* 0x104fe40000004100 */
[----:B------:R-:W-:Y:S02]  /*0180*/  HADD2.F32 R5, -RZ, R5.H1_H1 ;  /* 0x30000005ff057230 */ /* 0x000fe40000004100 */
[--C-:B------:R-:W-:Y:S01]  /*0190*/  HADD2.F32 R17, -RZ, R4.reuse.H1_H1 ;  /* 0x30000004ff117230 */ /* 0x100fe20000004100 */
[----:B------:R-:W-:Y:S01]  /*01a0*/  FMUL.FTZ R13, R13, -1.4426950216293334961 ;  /* 0xbfb8aa3b0d0d7820 */ /* 0x000fe20000410000 */
[----:B------:R-:W-:Y:S01]  /*01b0*/  HADD2.F32 R16, -RZ, R4.H0_H0 ;  /* 0x20000004ff107230 */ /* 0x000fe20000004100 */
[----:B0-----:R-:W-:Y:S01]  /*01c0*/  FMUL.FTZ R14, R5, -1.4426950216293334961 ;  /* 0xbfb8aa3b050e7820 */ /* 0x001fe20000410000 */
[--C-:B------:R-:W-:Y:S01]  /*01d0*/  HADD2.F32 R5, -RZ, R6.reuse.H0_H0 ;  /* 0x20000006ff057230 */ /* 0x100fe20000004100 */
[----:B------:R-:W-:Y:S01]  /*01e0*/  FMUL.FTZ R17, R17, -1.4426950216293334961 ;  /* 0xbfb8aa3b11117820 */ /* 0x000fe20000410000 */
[----:B------:R-:W-:Y:S01]  /*01f0*/  HADD2.F32 R6, -RZ, R6.H1_H1 ;  /* 0x30000006ff067230 */ /* 0x000fe20000004100 */
[----:B------:R-:W-:Y:S01]  /*0200*/  FMUL.FTZ R4, R16, -1.4426950216293334961 ;  /* 0xbfb8aa3b10047820 */ /* 0x000fe20000410000 */
[----:B------:R-:W-:Y:S01]  /*0210*/  MUFU.EX2 R13, R13 ;  /* 0x0000000d000d7308 */ /* 0x000fe20000000800 */
[----:B------:R-:W-:Y:S01]  /*0220*/  FMUL.FTZ R15, R5, -1.4426950216293334961 ;  /* 0xbfb8aa3b050f7820 */ /* 0x000fe20000410000 */
[--C-:B------:R-:W-:Y:S01]  /*0230*/  HADD2.F32 R5, -RZ, R7.reuse.H0_H0 ;  /* 0x20000007ff057230 */ /* 0x100fe20000004100 */
[----:B------:R-:W-:Y:S01]  /*0240*/  FMUL.FTZ R6, R6, -1.4426950216293334961 ;  /* 0xbfb8aa3b06067820 */ /* 0x000fe20000410000 */
[----:B------:R-:W-:-:S04]  /*0250*/  HADD2.F32 R7, -RZ, R7.H1_H1 ;  /* 0x30000007ff077230 */ /* 0x000fc80000004100 */
[----:B------:R0:W-:Y:S01]  /*0260*/  MUFU.EX2 R12, R17 ;  /* 0x00000011000c7308 */ /* 0x0001e20000000800 */
[----:B------:R-:W-:-:S07]  /*0270*/  FMUL.FTZ R7, R7, -1.4426950216293334961 ;  /* 0xbfb8aa3b07077820 */ /* 0x000fce0000410000 */
[----:B------:R-:W1:Y:S01]  /*0280*/  MUFU.EX2 R4, R4 ;  /* 0x0000000400047308 */ /* 0x000e620000000800 */
[----:B0-----:R-:W-:Y:S01]  /*0290*/  FMUL.FTZ R17, R5, -1.4426950216293334961 ;  /* 0xbfb8aa3b05117820 */ /* 0x001fe20000410000 */
[--C-:B---3--:R-:W-:Y:S01]  /*02a0*/  HADD2.F32 R5, -RZ, R8.reuse.H0_H0 ;  /* 0x20000008ff057230 */ /* 0x108fe20000004100 */
[----:B----4-:R-:W-:Y:S01]  /*02b0*/  @P0 ISETP.NE.AND P1, PT, R3, RZ, PT ;  /* 0x000000ff0300020c */ /* 0x010fe20003f25270 */
[----:B------:R-:W-:-:S03]  /*02c0*/  HADD2.F32 R8, -RZ, R8.H1_H1 ;  /* 0x30000008ff087230 */ /* 0x000fc60000004100 */
[----:B------:R-:W-:Y:S01]  /*02d0*/  FMUL.FTZ R19, R5, -1.4426950216293334961 ;  /* 0xbfb8aa3b05137820 */ /* 0x000fe20000410000 */
[--C-:B------:R-:W-:Y:S01]  /*02e0*/  HADD2.F32 R5, -RZ, R9.reuse.H0_H0 ;  /* 0x20000009ff057230 */ /* 0x100fe20000004100 */
[----:B------:R-:W0:Y:S01]  /*02f0*/  MUFU.EX2 R14, R14 ;  /* 0x0000000e000e7308 */ /* 0x000e220000000800 */
[----:B------:R-:W-:Y:S01]  /*0300*/  FMUL.FTZ R8, R8, -1.4426950216293334961 ;  /* 0xbfb8aa3b08087820 */ /* 0x000fe20000410000 */
[----:B------:R-:W-:Y:S02]  /*0310*/  HADD2.F32 R9, -RZ, R9.H1_H1 ;  /* 0x30000009ff097230 */ /* 0x000fe40000004100 */
[----:B------:R-:W-:Y:S01]  /*0320*/  FMUL.FTZ R22, R5, -1.4426950216293334961 ;  /* 0xbfb8aa3b05167820 */ /* 0x000fe20000410000 */
[--C-:B------:R-:W-:Y:S02]  /*0330*/  HADD2.F32 R5, -RZ, R10.reuse.H0_H0 ;  /* 0x2000000aff057230 */ /* 0x100fe40000004100 */
[----:B------:R-:W-:Y:S01]  /*0340*/  HADD2.F32 R10, -RZ, R10.H1_H1 ;  /* 0x3000000aff0a7230 */ /* 0x000fe20000004100 */
[----:B------:R0:W-:Y:S01]  /*0350*/  MUFU.EX2 R18, R7 ;  /* 0x0000000700127308 */ /* 0x0001e20000000800 */
[----:B------:R-:W-:-:S02]  /*0360*/  FMUL.FTZ R9, R9, -1.4426950216293334961 ;  /* 0xbfb8aa3b09097820 */ /* 0x000fc40000410000 */
[----:B------:R-:W-:Y:S01]  /*0370*/  FMUL.FTZ R25, R5, -1.4426950216293334961 ;  /* 0xbfb8aa3b05197820 */ /* 0x000fe20000410000 */
[--C-:B------:R-:W-:Y:S01]  /*0380*/  HADD2.F32 R5, -RZ, R11.reuse.H0_H0 ;  /* 0x2000000bff057230 */ /* 0x100fe20000004100 */
[----:B------:R-:W-:Y:S01]  /*0390*/  FMUL.FTZ R10, R10, -1.4426950216293334961 ;  /* 0xbfb8aa3b0a0a7820 */ /* 0x000fe20000410000 */
[----:B------:R-:W-:Y:S01]  /*03a0*/  HADD2.F32 R11, -RZ, R11.H1_H1 ;  /* 0x3000000bff0b7230 */ /* 0x000fe20000004100 */
[----:B-1----:R-:W-:Y:S01]  /*03b0*/  FADD.FTZ R4, R4, 1 ;  /* 0x3f80000004047421 */ /* 0x002fe20000010000 */
[----:B------:R-:W1:Y:S01]  /*03c0*/  MUFU.EX2 R15, R15 ;  /* 0x0000000f000f7308 */ /* 0x000e620000000800 */
[----:B------:R-:W-:Y:S02]  /*03d0*/  FMUL.FTZ R24, R5, -1.4426950216293334961 ;  /* 0xbfb8aa3b05187820 */ /* 0x000fe40000410000 */
[----:B------:R-:W-:Y:S02]  /*03e0*/  FMUL.FTZ R11, R11, -1.4426950216293334961 ;  /* 0xbfb8aa3b0b0b7820 */ /* 0x000fe40000410000 */
[----:B------:R-:W-:-:S02]  /*03f0*/  FADD.FTZ R5, R12, 1 ;  /* 0x3f8000000c057421 */ /* 0x000fc40000010000 */
[----:B0-----:R-:W-:Y:S01]  /*0400*/  FADD.FTZ R7, R14, 1 ;  /* 0x3f8000000e077421 */ /* 0x001fe20000010000 */
[----:B------:R0:W-:Y:S08]  /*0410*/  MUFU.EX2 R16, R6 ;  /* 0x0000000600107308 */ /* 0x0001f00000000800 */
[----:B------:R-:W-:Y:S01]  /*0420*/  MUFU.EX2 R17, R17 ;  /* 0x0000001100117308 */ /* 0x000fe20000000800 */
[----:B0-----:R-:W-:-:S07]  /*0430*/  FADD.FTZ R6, R13, 1 ;  /* 0x3f8000000d067421 */ /* 0x001fce0000010000 */
[----:B------:R-:W0:Y:S08]  /*0440*/  MUFU.EX2 R19, R19 ;  /* 0x0000001300137308 */ /* 0x000e300000000800 */
[----:B------:R1:W2:Y:S08]  /*0450*/  MUFU.EX2 R20, R8 ;  /* 0x0000000800147308 */ /* 0x0002b00000000800 */
[----:B------:R-:W3:Y:S01]  /*0460*/  MUFU.EX2 R22, R22 ;  /* 0x0000001600167308 */ /* 0x000ee20000000800 */
[----:B-1----:R-:W-:-:S02]  /*0470*/  FADD.FTZ R8, R15, 1 ;  /* 0x3f8000000f087421 */ /* 0x002fc40000010000 */
[----:B0-----:R-:W-:Y:S01]  /*0480*/  FADD.FTZ R12, R19, 1 ;  /* 0x3f800000130c7421 */ /* 0x001fe20000010000 */
[----:B------:R-:W-:-:S04]  /*0490*/  @P0 SEL R19, RZ, 0x1, P1 ;  /* 0x00000001ff130807 */ /* 0x000fc80000800000 */
[----:B------:R0:W1:Y:S01]  /*04a0*/  MUFU.EX2 R23, R9 ;  /* 0x0000000900177308 */ /* 0x0000620000000800 */
[----:B--2---:R-:W-:-:S07]  /*04b0*/  FADD.FTZ R13, R20, 1 ;  /* 0x3f800000140d7421 */ /* 0x004fce0000010000 */
[----:B------:R-:W2:Y:S01]  /*04c0*/  MUFU.EX2 R25, R25 ;  /* 0x0000001900197308 */ /* 0x000ea20000000800 */
[----:B0-----:R-:W-:Y:S02]  /*04d0*/  FADD.FTZ R9, R16, 1 ;  /* 0x3f80000010097421 */ /* 0x001fe40000010000 */
[----:B---3--:R-:W-:-:S05]  /*04e0*/  FADD.FTZ R14, R22, 1 ;  /* 0x3f800000160e7421 */ /* 0x008fca0000010000 */
[----:B------:R0:W3:Y:S01]  /*04f0*/  MUFU.EX2 R26, R10 ;  /* 0x0000000a001a7308 */ /* 0x0000e20000000800 */
[----:B-1----:R-:W-:-:S07]  /*0500*/  FADD.FTZ R15, R23, 1 ;  /* 0x3f800000170f7421 */ /* 0x002fce0000010000 */
[----:B------:R-:W1:Y:S01]  /*0510*/  MUFU.EX2 R24, R24 ;  /* 0x0000001800187308 */ /* 0x000e620000000800 */
[----:B0-----:R-:W-:Y:S02]  /*0520*/  FADD.FTZ R10, R17, 1 ;  /* 0x3f800000110a7421 */ /* 0x001fe40000010000 */
[----:B--2---:R-:W-:-:S05]  /*0530*/  FADD.FTZ R16, R25, 1 ;  /* 0x3f80000019107421 */ /* 0x004fca0000010000 */
[----:B------:R0:W2:Y:S01]  /*0540*/  MUFU.EX2 R21, R11 ;  /* 0x0000000b00157308 */ /* 0x0000a20000000800 */
[----:B---3--:R-:W-:-:S07]  /*0550*/  FADD.FTZ R17, R26, 1 ;  /* 0x3f8000001a117421 */ /* 0x008fce0000010000 */
[----:B------:R-:W3:Y:S01]  /*0560*/  MUFU.RCP R4, R4 ;  /* 0x0000000400047308 */ /* 0x000ee20000001000 */
[----:B0-----:R-:W-:Y:S02]  /*0570*/  FADD.FTZ R11, R18, 1 ;  /* 0x3f800000120b7421 */ /* 0x001fe40000010000 */
[----:B------:R-:W-:-:S05]  /*0580*/  IMAD.MOV.U32 R18, RZ, RZ, 0x1 ;  /* 0x00000001ff127424 */ /* 0x000fca00078e00ff */
[----:B------:R-:W0:Y:S01]  /*0590*/  MUFU.RCP R5, R5 ;  /* 0x0000000500057308 */ /* 0x000e220000001000 */
[----:B------:R-:W-:Y:S01]  /*05a0*/  PRMT R3, R18, 0x7610, R3 ;  /* 0x0000761012037816 */ /* 0x000fe20000000003 */
[----:B-1----:R-:W-:Y:S02]  /*05b0*/  FADD.FTZ R18, R24, 1 ;  /* 0x3f80000018127421 */ /* 0x002fe40000010000 */
[----:B--2---:R-:W-:Y:S01]  /*05c0*/  FADD.FTZ R21, R21, 1 ;  /* 0x3f80000015157421 */ /* 0x004fe20000010000 */
[----:B------:R-:W-:Y:S02]  /*05d0*/  @P0 PRMT R3, R19, 0x7610, R3 ;  /* 0x0000761013030816 */ /* 0x000fe40000000003 */
[----:B------:R-:W-:Y:S01]  /*05e0*/  ISETP.NE.U32.AND P0, PT, RZ, c[0x0][0x1a0], PT ;  /* 0x00006800ff007a0c */ /* 0x000fe20003f05070 */
[----:B------:R-:W1:Y:S01]  /*05f0*/  MUFU.RCP R6, R6 ;  /* 0x0000000600067308 */ /* 0x000e620000001000 */
[----:B---3--:R-:W-:Y:S02]  /*0600*/  FSETP.GEU.FTZ.AND P2, PT, |R4|, +INF , PT ;  /* 0x7f8000000400780b */ /* 0x008fe40003f5e200 */
[----:B------:R-:W-:-:S02]  /*0610*/  ISETP.NE.AND.EX P0, PT, RZ, c[0x0][0x1a4], PT, P0 ;  /* 0x00006900ff007a0c */ /* 0x000fc40003f05300 */
[----:B------:R-:W-:-:S03]  /*0620*/  FSEL R4, R4, RZ, !P2 ;  /* 0x000000ff04047208 */ /* 0x000fc60005000000 */
[----:B------:R-:W2:Y:S01]  /*0630*/  MUFU.RCP R7, R7 ;  /* 0x0000000700077308 */ /* 0x000ea20000001000 */
[----:B0-----:R-:W-:-:S04]  /*0640*/  FSETP.GEU.FTZ.AND P3, PT, |R5|, +INF , PT ;  /* 0x7f8000000500780b */ /* 0x001fc80003f7e200 */
[----:B------:R-:W-:-:S03]  /*0650*/  FSEL R5, R5, RZ, !P3 ;  /* 0x000000ff05057208 */ /* 0x000fc60005800000 */
[----:B------:R-:W0:Y:S01]  /*0660*/  MUFU.RCP R8, R8 ;  /* 0x0000000800087308 */ /* 0x000e220000001000 */
[----:B-1----:R-:W-:-:S04]  /*0670*/  FSETP.GEU.FTZ.AND P4, PT, |R6|, +INF , PT ;  /* 0x7f8000000600780b */ /* 0x002fc80003f9e200 */
[----:B------:R-:W-:-:S03]  /*0680*/  FSEL R6, R6, RZ, !P4 ;  /* 0x000000ff06067208 */ /* 0x000fc60006000000 */
[----:B------:R-:W1:Y:S01]  /*0690*/  MUFU.RCP R9, R9 ;  /* 0x0000000900097308 */ /* 0x000e620000001000 */
[----:B--2---:R-:W-:-:S04]  /*06a0*/  FSETP.GEU.FTZ.AND P5, PT, |R7|, +INF , PT ;  /* 0x7f8000000700780b */ /* 0x004fc80003fbe200 */
        /* <DEDUP_REMOVED lines=30> */
[----:B------:R-:W-:Y:S02]  /*0890*/  FSEL R17, R17, RZ, !P3 ;  /* 0x000000ff11117208 */ /* 0x000fe40005800000 */
[----:B-1----:R-:W-:-:S04]  /*08a0*/  FSETP.GEU.FTZ.AND P4, PT, |R18|, +INF , PT ;  /* 0x7f8000001200780b */ /* 0x002fc80003f9e200 */
[----:B------:R-:W-:Y:S02]  /*08b0*/  FSEL R18, R18, RZ, !P4 ;  /* 0x000000ff12127208 */ /* 0x000fe40006000000 */
[----:B--2---:R-:W-:-:S04]  /*08c0*/  FSETP.GEU.FTZ.AND P5, PT, |R21|, +INF , PT ;  /* 0x7f8000001500780b */ /* 0x004fc80003fbe200 */
        /* <DEDUP_REMOVED lines=41> */
.L_x_1972:
[----:B------:R0:W-:Y:S04]  /*0b60*/  STL.128 [R1], R4 ;  /* 0x0000000401007387 */ /* 0x0001e80000100c00 */
[----:B------:R0:W-:Y:S04]  /*0b70*/  STL.128 [R1+0x10], R8 ;  /* 0x0000100801007387 */ /* 0x0001e80000100c00 */
[----:B------:R0:W-:Y:S04]  /*0b80*/  STL.128 [R1+0x20], R12 ;  /* 0x0000200c01007387 */ /* 0x0001e80000100c00 */
[----:B------:R0:W-:Y:S02]  /*0b90*/  STL.128 [R1+0x30], R16 ;  /* 0x0000301001007387 */ /* 0x0001e40000100c00 */
.L_x_1973:
        /* <DEDUP_REMOVED lines=9> */
.L_x_1989:
        /* <DEDUP_REMOVED lines=67> */
.L_x_2006:
[----:B------:R-:W-:Y:S05]  /*1060*/  BRA.DIV ~URZ, `(.L_x_1977) ;  /* 0x000015427f007947 */ /* 0x000fea000b800000 */
[----:B------:R2:W3:Y:S04]  /*1070*/  SHFL.BFLY PT, R26, R25, 0x10, 0x1f ;  /* 0x0e001f00191a7f89 */ /* 0x0004e800000e0000 */
[----:B------:R2:W4:Y:S02]  /*1080*/  SHFL.BFLY PT, R20, R21, 0x10, 0x1f ;  /* 0x0e001f0015147f89 */ /* 0x00052400000e0000 */
.L_x_2007:
        /* <DEDUP_REMOVED lines=12> */
.L_x_2008:
[----:B--2---:R-:W-:-:S13]  /*1150*/  FSETP.GEU.FTZ.AND P1, PT, R24, R25, PT ;  /* 0x000000191800720b */ /* 0x004fda0003f3e000 */
[----:B------:R-:W-:-:S04]  /*1160*/  @P1 FSETP.NEU.FTZ.AND P2, PT, R24, R25, PT ;  /* 0x000000191800120b */ /* 0x000fc80003f5d000 */
[----:B---3--:R-:W-:-:S13]  /*1170*/  @P1 ISETP.LT.AND P0, PT, R21, R20, !P2 ;  /* 0x000000141500120c */ /* 0x008fda0005701270 */
[----:B-1----:R-:W-:Y:S01]  /*1180*/  FSEL R24, R25, R24, P0 ;  /* 0x0000001819187208 */ /* 0x002fe20000000000 */
[----:B------:R-:W-:Y:S05]  /*1190*/  BRA.DIV ~URZ, `(.L_x_1979) ;  /* 0x000016827f007947 */ /* 0x000fea000b800000 */
[----:B------:R1:W2:Y:S02]  /*11a0*/  SHFL.BFLY PT, R25, R24, 0x4, 0x1f ;  /* 0x0c801f0018197f89 */ /* 0x0002a400000e0000 */
.L_x_2009:
[----:B0-----:R-:W-:Y:S01]  /*11b0*/  FSEL R27, R27, R26, P0 ;  /* 0x0000001a1b1b7208 */ /* 0x001fe20000000000 */
[----:B------:R-:W-:Y:S05]  /*11c0*/  BRA.DIV ~URZ, `(.L_x_1980) ;  /* 0x000016d27f007947 */ /* 0x000fea000b800000 */
[----:B------:R-:W-:Y:S01]  /*11d0*/  SEL R21, R21, R20, P0 ;  /* 0x0000001415157207 */ /* 0x000fe20000000000 */
[----:B------:R0:W3:Y:S04]  /*11e0*/  SHFL.BFLY PT, R26, R27, 0x4, 0x1f ;  /* 0x0c801f001b1a7f89 */ /* 0x0000e800000e0000 */
[----:B------:R0:W4:Y:S02]  /*11f0*/  SHFL.BFLY PT, R20, R21, 0x4, 0x1f ;  /* 0x0c801f0015147f89 */ /* 0x00012400000e0000 */
.L_x_2010:
        /* <DEDUP_REMOVED lines=12> */
.L_x_2011:
[----:B-1----:R-:W-:-:S13]  /*12c0*/  FSETP.GEU.FTZ.AND P1, PT, R24, R25, PT ;  /* 0x000000191800720b */ /* 0x002fda0003f3e000 */
[----:B------:R-:W-:-:S04]  /*12d0*/  @P1 FSETP.NEU.FTZ.AND P2, PT, R24, R25, PT ;  /* 0x000000191800120b */ /* 0x000fc80003f5d000 */
[----:B---3--:R-:W-:-:S13]  /*12e0*/  @P1 ISETP.LT.AND P0, PT, R21, R20, !P2 ;  /* 0x000000141500120c */ /* 0x008fda0005701270 */
[----:B0-----:R-:W-:Y:S01]  /*12f0*/  FSEL R24, R25, R24, P0 ;  /* 0x0000001819187208 */ /* 0x001fe20000000000 */
[----:B------:R-:W-:Y:S05]  /*1300*/  BRA.DIV ~URZ, `(.L_x_1982) ;  /* 0x000018127f007947 */ /* 0x000fea000b800000 */
[----:B------:R0:W1:Y:S02]  /*1310*/  SHFL.BFLY PT, R25, R24, 0x1, 0x1f ;  /* 0x0c201f0018197f89 */ /* 0x00006400000e0000 */
.L_x_2012:
[----:B--2---:R-:W-:Y:S01]  /*1320*/  FSEL R26, R26, R27, P0 ;  /* 0x0000001b1a1a7208 */ /* 0x004fe20000000000 */
[----:B------:R-:W-:Y:S05]  /*1330*/  BRA.DIV ~URZ, `(.L_x_1983) ;  /* 0x000018627f007947 */ /* 0x000fea000b800000 */
[----:B------:R-:W-:Y:S02]  /*1340*/  SEL R31, R21, R20, P0 ;  /* 0x00000014151f7207 */ /* 0x000fe40000000000 */
[----:B------:R2:W3:Y:S04]  /*1350*/  SHFL.BFLY PT, R21, R26, 0x1, 0x1f ;  /* 0x0c201f001a157f89 */ /* 0x0004e800000e0000 */
[----:B------:R2:W4:Y:S02]  /*1360*/  SHFL.BFLY PT, R20, R31, 0x1, 0x1f ;  /* 0x0c201f001f147f89 */ /* 0x00052400000e0000 */
.L_x_2013:
        /* <DEDUP_REMOVED lines=30> */
.L_x_1985:
[----:B------:R-:W-:Y:S05]  /*1550*/  BSYNC B1 ;  /* 0x0000000000017941 */ /* 0x000fea0003800000 */
.L_x_1984:
        /* <DEDUP_REMOVED lines=20> */
.L_x_1988:
[----:B------:R-:W-:Y:S05]  /*16a0*/  BSYNC B1 ;  /* 0x0000000000017941 */ /* 0x000fea0003800000 */
.L_x_1987:
[----:B0-----:R-:W-:Y:S05]  /*16b0*/  BRA `(.L_x_1989) ;  /* 0xfffff57000007947 */ /* 0x001fea000383ffff */
.L_x_1975:
[----:B------:R-:W-:Y:S02]  /*16c0*/  IMAD.MOV.U32 R34, RZ, RZ, RZ ;  /* 0x000000ffff227224 */ /* 0x000fe400078e00ff */
.L_x_2002:
        /* <DEDUP_REMOVED lines=67> */
.L_x_2014:
[----:B------:R-:W-:Y:S05]  /*1b00*/  BRA.DIV ~URZ, `(.L_x_1991) ;  /* 0x000012027f007947 */ /* 0x000fea000b800000 */
[----:B------:R2:W3:Y:S04]  /*1b10*/  SHFL.BFLY PT, R24, R21, 0x10, 0x1f ;  /* 0x0e001f0015187f89 */ /* 0x0004e800000e0000 */
[----:B------:R2:W4:Y:S02]  /*1b20*/  SHFL.BFLY PT, R26, R25, 0x10, 0x1f ;  /* 0x0e001f00191a7f89 */ /* 0x00052400000e0000 */
.L_x_2015:
        /* <DEDUP_REMOVED lines=12> */
.L_x_2016:
[----:B--2---:R-:W-:-:S13]  /*1bf0*/  FSETP.GEU.FTZ.AND P1, PT, R20, R21, PT ;  /* 0x000000151400720b */ /* 0x004fda0003f3e000 */
[----:B------:R-:W-:-:S04]  /*1c00*/  @P1 FSETP.NEU.FTZ.AND P2, PT, R20, R21, PT ;  /* 0x000000151400120b */ /* 0x000fc80003f5d000 */
[----:B---3--:R-:W-:-:S13]  /*1c10*/  @P1 ISETP.LT.AND P0, PT, R25, R26, !P2 ;  /* 0x0000001a1900120c */ /* 0x008fda0005701270 */
[----:B-1----:R-:W-:Y:S01]  /*1c20*/  FSEL R20, R21, R20, P0 ;  /* 0x0000001415147208 */ /* 0x002fe20000000000 */
[----:B------:R-:W-:Y:S05]  /*1c30*/  BRA.DIV ~URZ, `(.L_x_1993) ;  /* 0x000013427f007947 */ /* 0x000fea000b800000 */
[----:B------:R1:W2:Y:S02]  /*1c40*/  SHFL.BFLY PT, R21, R20, 0x4, 0x1f ;  /* 0x0c801f0014157f89 */ /* 0x0002a400000e0000 */
.L_x_2017:
[----:B0-----:R-:W-:Y:S01]  /*1c50*/  FSEL R24, R27, R24, P0 ;  /* 0x000000181b187208 */ /* 0x001fe20000000000 */
[----:B------:R-:W-:Y:S05]  /*1c60*/  BRA.DIV ~URZ, `(.L_x_1994) ;  /* 0x000013927f007947 */ /* 0x000fea000b800000 */
[----:B------:R-:W-:Y:S01]  /*1c70*/  SEL R26, R25, R26, P0 ;  /* 0x0000001a191a7207 */ /* 0x000fe20000000000 */
[----:B------:R0:W3:Y:S04]  /*1c80*/  SHFL.BFLY PT, R27, R24, 0x4, 0x1f ;  /* 0x0c801f00181b7f89 */ /* 0x0000e800000e0000 */
[----:B------:R0:W4:Y:S02]  /*1c90*/  SHFL.BFLY PT, R25, R26, 0x4, 0x1f ;  /* 0x0c801f001a197f89 */ /* 0x00012400000e0000 */
.L_x_2018:
        /* <DEDUP_REMOVED lines=12> */
.L_x_2019:
[----:B-1----:R-:W-:-:S13]  /*1d60*/  FSETP.GEU.FTZ.AND P1, PT, R20, R21, PT ;  /* 0x000000151400720b */ /* 0x002fda0003f3e000 */
[----:B------:R-:W-:-:S04]  /*1d70*/  @P1 FSETP.NEU.FTZ.AND P2, PT, R20, R21, PT ;  /* 0x000000151400120b */ /* 0x000fc80003f5d000 */
[----:B---3--:R-:W-:-:S13]  /*1d80*/  @P1 ISETP.LT.AND P0, PT, R25, R26, !P2 ;  /* 0x0000001a1900120c */ /* 0x008fda0005701270 */
[----:B0-----:R-:W-:Y:S01]  /*1d90*/  FSEL R20, R21, R20, P0 ;  /* 0x0000001415147208 */ /* 0x001fe20000000000 */
[----:B------:R-:W-:Y:S05]  /*1da0*/  BRA.DIV ~URZ, `(.L_x_1996) ;  /* 0x000014d27f007947 */ /* 0x000fea000b800000 */
[----:B------:R0:W1:Y:S02]  /*1db0*/  SHFL.BFLY PT, R21, R20, 0x1, 0x1f ;  /* 0x0c201f0014157f89 */ /* 0x00006400000e0000 */
.L_x_2020:
[----:B--2---:R-:W-:Y:S01]  /*1dc0*/  FSEL R27, R27, R24, P0 ;  /* 0x000000181b1b7208 */ /* 0x004fe20000000000 */
[----:B------:R-:W-:Y:S05]  /*1dd0*/  BRA.DIV ~URZ, `(.L_x_1997) ;  /* 0x000015227f007947 */ /* 0x000fea000b800000 */
[----:B------:R-:W-:Y:S01]  /*1de0*/  SEL R31, R25, R26, P0 ;  /* 0x0000001a191f7207 */ /* 0x000fe20000000000 */
[----:B------:R2:W3:Y:S04]  /*1df0*/  SHFL.BFLY PT, R24, R27, 0x1, 0x1f ;  /* 0x0c201f001b187f89 */ /* 0x0004e800000e0000 */
[----:B------:R2:W4:Y:S02]  /*1e00*/  SHFL.BFLY PT, R29, R31, 0x1, 0x1f ;  /* 0x0c201f001f1d7f89 */ /* 0x00052400000e0000 */
.L_x_2021:
        /* <DEDUP_REMOVED lines=29> */
.L_x_1999:
[----:B------:R-:W-:Y:S05]  /*1fe0*/  BSYNC B1 ;  /* 0x0000000000017941 */ /* 0x000fea0003800000 */
.L_x_1998:
        /* <DEDUP_REMOVED lines=20> */
.L_x_2001:
[----:B------:R-:W-:Y:S05]  /*2130*/  BSYNC B1 ;  /* 0x0000000000017941 */ /* 0x000fea0003800000 */
.L_x_2000:
[----:B0-----:R-:W-:Y:S05]  /*2140*/  BRA `(.L_x_2002) ;  /* 0xfffff58000007947 */ /* 0x001fea000383ffff */
.L_x_1986:
[----:B------:R-:W-:Y:S05]  /*2150*/  BSYNC B0 ;  /* 0x0000000000007941 */ /* 0x000fea0003800000 */
.L_x_1974:
        /* <DEDUP_REMOVED lines=19> */
.L_x_2004:
        /* <DEDUP_REMOVED lines=20> */
.L_x_2003:
        /* <DEDUP_REMOVED lines=11> */
.L_x_2005:
        /* <DEDUP_REMOVED lines=11> */
.L_x_1976:
[----:B------:R-:W-:Y:S01]  /*2530*/  IMAD.MOV.U32 R31, RZ, RZ, R27 ;  /* 0x000000ffff1f7224 */ /* 0x000fe200078e001b */
[----:B------:R-:W-:Y:S01]  /*2540*/  MOV R22, 0x2590 ;  /* 0x0000259000167802 */ /* 0x000fe20000000f00 */
[----:B------:R-:W-:Y:S02]  /*2550*/  IMAD.MOV.U32 R30, RZ, RZ, 0x10 ;  /* 0x00000010ff1e7424 */ /* 0x000fe400078e00ff */
[----:B------:R-:W-:Y:S02]  /*2560*/  IMAD.MOV.U32 R29, RZ, RZ, 0x1f ;  /* 0x0000001fff1d7424 */ /* 0x000fe400078e00ff */
[----:B------:R-:W-:Y:S02]  /*2570*/  IMAD.MOV.U32 R28, RZ, RZ, -0x1 ;  /* 0xffffffffff1c7424 */ /* 0x000fe400078e00ff */
[----:B------:R-:W-:Y:S05]  /*2580*/  CALL.REL.NOINC `($__internal_38_$__cuda_sm70_shflsync_bfly_p) ;  /* 0x00000e5000007944 */ /* 0x000fea0003c00000 */
[----:B-1----:R-:W-:Y:S01]  /*2590*/  IMAD.MOV.U32 R24, RZ, RZ, R29 ;  /* 0x000000ffff187224 */ /* 0x002fe200078e001d */
[----:B0-----:R-:W-:Y:S05]  /*25a0*/  BRA `(.L_x_2006) ;  /* 0xffffeab000007947 */ /* 0x001fea000383ffff */
.L_x_1977:
[----:B------:R-:W-:Y:S01]  /*25b0*/  IMAD.MOV.U32 R31, RZ, RZ, R25 ;  /* 0x000000ffff1f7224 */ /* 0x000fe200078e0019 */
[----:B------:R-:W-:Y:S01]  /*25c0*/  MOV R22, 0x2610 ;  /* 0x0000261000167802 */ /* 0x000fe20000000f00 */
[----:B------:R-:W-:Y:S02]  /*25d0*/  IMAD.MOV.U32 R30, RZ, RZ, 0x10 ;  /* 0x00000010ff1e7424 */ /* 0x000fe400078e00ff */
[----:B------:R-:W-:-:S02]  /*25e0*/  IMAD.MOV.U32 R29, RZ, RZ, 0x1f ;  /* 0x0000001fff1d7424 */ /* 0x000fc400078e00ff */
[----:B------:R-:W-:Y:S02]  /*25f0*/  IMAD.MOV.U32 R28, RZ, RZ, -0x1 ;  /* 0xffffffffff1c7424 */ /* 0x000fe400078e00ff */
[----:B01----:R-:W-:Y:S05]  /*2600*/  CALL.REL.NOINC `($__internal_38_$__cuda_sm70_shflsync_bfly_p) ;  /* 0x00000dd000007944 */ /* 0x003fea0003c00000 */
[----:B-1----:R-:W-:Y:S01]  /*2610*/  IMAD.MOV.U32 R26, RZ, RZ, R29 ;  /* 0x000000ffff1a7224 */ /* 0x002fe200078e001d */
[----:B------:R-:W-:Y:S01]  /*2620*/  MOV R22, 0x2680 ;  /* 0x0000268000167802 */ /* 0x000fe20000000f00 */
[----:B0-----:R-:W-:Y:S02]  /*2630*/  IMAD.MOV.U32 R31, RZ, RZ, R21 ;  /* 0x000000ffff1f7224 */ /* 0x001fe400078e0015 */
[----:B------:R-:W-:Y:S02]  /*2640*/  IMAD.MOV.U32 R30, RZ, RZ, 0x10 ;  /* 0x00000010ff1e7424 */ /* 0x000fe400078e00ff */
[----:B------:R-:W-:Y:S02]  /*2650*/  IMAD.MOV.U32 R29, RZ, RZ, 0x1f ;  /* 0x0000001fff1d7424 */ /* 0x000fe400078e00ff */
[----:B------:R-:W-:Y:S02]  /*2660*/  IMAD.MOV.U32 R28, RZ, RZ, -0x1 ;  /* 0xffffffffff1c7424 */ /* 0x000fe400078e00ff */
[----:B------:R-:W-:Y:S05]  /*2670*/  CALL.REL.NOINC `($__internal_38_$__cuda_sm70_shflsync_bfly_p) ;  /* 0x00000d6000007944 */ /* 0x000fea0003c00000 */
[----:B-1----:R-:W-:Y:S01]  /*2680*/  IMAD.MOV.U32 R20, RZ, RZ, R29 ;  /* 0x000000ffff147224 */ /* 0x002fe200078e001d */
[----:B0-----:R-:W-:Y:S05]  /*2690*/  BRA `(.L_x_2007) ;  /* 0xffffe9f000007947 */ /* 0x001fea000383ffff */
.L_x_1978:
[----:B------:R-:W-:Y:S01]  /*26a0*/  IMAD.MOV.U32 R31, RZ, RZ, R24 ;  /* 0x000000ffff1f7224 */ /* 0x000fe200078e0018 */
[----:B------:R-:W-:Y:S01]  /*26b0*/  MOV R22, 0x2700 ;  /* 0x0000270000167802 */ /* 0x000fe20000000f00 */
[----:B------:R-:W-:-:S02]  /*26c0*/  IMAD.MOV.U32 R30, RZ, RZ, 0x8 ;  /* 0x00000008ff1e7424 */ /* 0x000fc400078e00ff */
[----:B------:R-:W-:Y:S02]  /*26d0*/  IMAD.MOV.U32 R29, RZ, RZ, 0x1f ;  /* 0x0000001fff1d7424 */ /* 0x000fe400078e00ff */
[----:B------:R-:W-:Y:S02]  /*26e0*/  IMAD.MOV.U32 R28, RZ, RZ, -0x1 ;  /* 0xffffffffff1c7424 */ /* 0x000fe400078e00ff */
[----:B0-23--:R-:W-:Y:S05]  /*26f0*/  CALL.REL.NOINC `($__internal_38_$__cuda_sm70_shflsync_bfly_p) ;  /* 0x00000ce000007944 */ /* 0x00dfea0003c00000 */
[----:B------:R-:W-:Y:S01]  /*2700*/  FSEL R26, R26, R25, P1 ;  /* 0x000000191a1a7208 */ /* 0x000fe20000800000 */
[----:B-1----:R-:W-:Y:S01]  /*2710*/  IMAD.MOV.U32 R25, RZ, RZ, R29 ;  /* 0x000000ffff197224 */ /* 0x002fe200078e001d */
[----:B------:R-:W-:Y:S01]  /*2720*/  MOV R22, 0x2780 ;  /* 0x0000278000167802 */ /* 0x000fe20000000f00 */
[----:B0-----:R-:W-:Y:S02]  /*2730*/  IMAD.MOV.U32 R30, RZ, RZ, 0x8 ;  /* 0x00000008ff1e7424 */ /* 0x001fe400078e00ff */
[----:B------:R-:W-:Y:S02]  /*2740*/  IMAD.MOV.U32 R29, RZ, RZ, 0x1f ;  /* 0x0000001fff1d7424 */ /* 0x000fe400078e00ff */
[----:B------:R-:W-:Y:S02]  /*2750*/  IMAD.MOV.U32 R28, RZ, RZ, -0x1 ;  /* 0xffffffffff1c7424 */ /* 0x000fe400078e00ff */
[----:B------:R-:W-:-:S02]  /*2760*/  IMAD.MOV.U32 R31, RZ, RZ, R26 ;  /* 0x000000ffff1f7224 */ /* 0x000fc400078e001a */
[----:B------:R-:W-:Y:S05]  /*2770*/  CALL.REL.NOINC `($__internal_38_$__cuda_sm70_shflsync_bfly_p) ;  /* 0x00000c6000007944 */ /* 0x000fea0003c00000 */
[----:B------:R-:W-:Y:S01]  /*2780*/  SEL R20, R20, R21, P1 ;  /* 0x0000001514147207 */ /* 0x000fe20000800000 */
[----:B-1----:R-:W-:Y:S01]  /*2790*/  IMAD.MOV.U32 R27, RZ, RZ, R29 ;  /* 0x000000ffff1b7224 */ /* 0x002fe200078e001d */
[----:B------:R-:W-:Y:S01]  /*27a0*/  MOV R22, 0x2800 ;  /* 0x0000280000167802 */ /* 0x000fe20000000f00 */
[----:B0-----:R-:W-:-:S02]  /*27b0*/  IMAD.MOV.U32 R30, RZ, RZ, 0x8 ;  /* 0x00000008ff1e7424 */ /* 0x001fc400078e00ff */
[----:B------:R-:W-:Y:S02]  /*27c0*/  IMAD.MOV.U32 R29, RZ, RZ, 0x1f ;  /* 0x0000001fff1d7424 */ /* 0x000fe400078e00ff */
[----:B------:R-:W-:Y:S02]  /*27d0*/  IMAD.MOV.U32 R28, RZ, RZ, -0x1 ;  /* 0xffffffffff1c7424 */ /* 0x000fe400078e00ff */
[----:B------:R-:W-:Y:S02]  /*27e0*/  IMAD.MOV.U32 R31, RZ, RZ, R20 ;  /* 0x000000ffff1f7224 */ /* 0x000fe400078e0014 */
[----:B------:R-:W-:Y:S05]  /*27f0*/  CALL.REL.NOINC `($__internal_38_$__cuda_sm70_shflsync_bfly_p) ;  /* 0x00000be000007944 */ /* 0x000fea0003c00000 */
[----:B-1----:R-:W-:Y:S01]  /*2800*/  IMAD.MOV.U32 R21, RZ, RZ, R29 ;  /* 0x000000ffff157224 */ /* 0x002fe200078e001d */
[----:B0-----:R-:W-:Y:S05]  /*2810*/  BRA `(.L_x_2008) ;  /* 0xffffe93000007947 */ /* 0x001fea000383ffff */
.L_x_1979:
[----:B------:R-:W-:Y:S01]  /*2820*/  IMAD.MOV.U32 R31, RZ, RZ, R24 ;  /* 0x000000ffff1f7224 */ /* 0x000fe200078e0018 */
[----:B------:R-:W-:Y:S01]  /*2830*/  MOV R22, 0x2880 ;  /* 0x0000288000167802 */ /* 0x000fe20000000f00 */
[----:B------:R-:W-:Y:S02]  /*2840*/  IMAD.MOV.U32 R30, RZ, RZ, 0x4 ;  /* 0x00000004ff1e7424 */ /* 0x000fe400078e00ff */
[----:B------:R-:W-:Y:S02]  /*2850*/  IMAD.MOV.U32 R29, RZ, RZ, 0x1f ;  /* 0x0000001fff1d7424 */ /* 0x000fe400078e00ff */
[----:B------:R-:W-:-:S02]  /*2860*/  IMAD.MOV.U32 R28, RZ, RZ, -0x1 ;  /* 0xffffffffff1c7424 */ /* 0x000fc400078e00ff */
[----:B0-----:R-:W-:Y:S05]  /*2870*/  CALL.REL.NOINC `($__internal_38_$__cuda_sm70_shflsync_bfly_p) ;  /* 0x00000b6000007944 */ /* 0x001fea0003c00000 */
[----:B-1----:R-:W-:Y:S01]  /*2880*/  IMAD.MOV.U32 R25, RZ, RZ, R29 ;  /* 0x000000ffff197224 */ /* 0x002fe200078e001d */
[----:B0-----:R-:W-:Y:S05]  /*2890*/  BRA `(.L_x_2009) ;  /* 0xffffe91000007947 */ /* 0x001fea000383ffff */
.L_x_1980:
[----:B------:R-:W-:Y:S01]  /*28a0*/  IMAD.MOV.U32 R31, RZ, RZ, R27 ;  /* 0x000000ffff1f7224 */ /* 0x000fe200078e001b */
[----:B------:R-:W-:Y:S01]  /*28b0*/  MOV R22, 0x2900 ;  /* 0x0000290000167802 */ /* 0x000fe20000000f00 */
[----:B------:R-:W-:-:S02]  /*28c0*/  IMAD.MOV.U32 R30, RZ, RZ, 0x4 ;  /* 0x00000004ff1e7424 */ /* 0x000fc400078e00ff */
[----:B------:R-:W-:Y:S02]  /*28d0*/  IMAD.MOV.U32 R29, RZ, RZ, 0x1f ;  /* 0x0000001fff1d7424 */ /* 0x000fe400078e00ff */
[----:B------:R-:W-:Y:S02]  /*28e0*/  IMAD.MOV.U32 R28, RZ, RZ, -0x1 ;  /* 0xffffffffff1c7424 */ /* 0x000fe400078e00ff */
[----:B-12---:R-:W-:Y:S05]  /*28f0*/  CALL.REL.NOINC `($__internal_38_$__cuda_sm70_shflsync_bfly_p) ;  /* 0x00000ae000007944 */ /* 0x006fea0003c00000 */
[----:B------:R-:W-:Y:S01]  /*2900*/  SEL R21, R21, R20, P0 ;  /* 0x0000001415157207 */ /* 0x000fe20000000000 */
[----:B-1----:R-:W-:Y:S01]  /*2910*/  IMAD.MOV.U32 R26, RZ, RZ, R29 ;  /* 0x000000ffff1a7224 */ /* 0x002fe200078e001d */
[----:B------:R-:W-:Y:S01]  /*2920*/  MOV R22, 0x2980 ;  /* 0x0000298000167802 */ /* 0x000fe20000000f00 */
[----:B0-----:R-:W-:Y:S02]  /*2930*/  IMAD.MOV.U32 R30, RZ, RZ, 0x4 ;  /* 0x00000004ff1e7424 */ /* 0x001fe400078e00ff */
[----:B------:R-:W-:Y:S02]  /*2940*/  IMAD.MOV.U32 R29, RZ, RZ, 0x1f ;  /* 0x0000001fff1d7424 */ /* 0x000fe400078e00ff */
[----:B------:R-:W-:Y:S02]  /*2950*/  IMAD.MOV.U32 R28, RZ, RZ, -0x1 ;  /* 0xffffffffff1c7424 */ /* 0x000fe400078e00ff */
[----:B------:R-:W-:-:S02]  /*2960*/  IMAD.MOV.U32 R31, RZ, RZ, R21 ;  /* 0x000000ffff1f7224 */ /* 0x000fc400078e0015 */
[----:B------:R-:W-:Y:S05]  /*2970*/  CALL.REL.NOINC `($__internal_38_$__cuda_sm70_shflsync_bfly_p) ;  /* 0x00000a6000007944 */ /* 0x000fea0003c00000 */
[----:B-1----:R-:W-:Y:S01]  /*2980*/  IMAD.MOV.U32 R20, RZ, RZ, R29 ;  /* 0x000000ffff147224 */ /* 0x002fe200078e001d */
[----:B0-----:R-:W-:Y:S05]  /*2990*/  BRA `(.L_x_2010) ;  /* 0xffffe86000007947 */ /* 0x001fea000383ffff */
.L_x_1981:
[----:B------:R-:W-:Y:S01]  /*29a0*/  IMAD.MOV.U32 R31, RZ, RZ, R24 ;  /* 0x000000ffff1f7224 */ /* 0x000fe200078e0018 */
[----:B------:R-:W-:Y:S01]  /*29b0*/  MOV R22, 0x2a00 ;  /* 0x00002a0000167802 */ /* 0x000fe20000000f00 */
[----:B------:R-:W-:-:S02]  /*29c0*/  IMAD.MOV.U32 R30, RZ, RZ, 0x2 ;  /* 0x00000002ff1e7424 */ /* 0x000fc400078e00ff */
[----:B------:R-:W-:Y:S02]  /*29d0*/  IMAD.MOV.U32 R29, RZ, RZ, 0x1f ;  /* 0x0000001fff1d7424 */ /* 0x000fe400078e00ff */
[----:B------:R-:W-:Y:S02]  /*29e0*/  IMAD.MOV.U32 R28, RZ, RZ, -0x1 ;  /* 0xffffffffff1c7424 */ /* 0x000fe400078e00ff */
[----:B0--3--:R-:W-:Y:S05]  /*29f0*/  CALL.REL.NOINC `($__internal_38_$__cuda_sm70_shflsync_bfly_p) ;  /* 0x000009e000007944 */ /* 0x009fea0003c00000 */
        /* <DEDUP_REMOVED lines=18> */
.L_x_1982:
[----:B------:R-:W-:Y:S01]  /*2b20*/  IMAD.MOV.U32 R31, RZ, RZ, R24 ;  /* 0x000000ffff1f7224 */ /* 0x000fe200078e0018 */
[----:B------:R-:W-:Y:S01]  /*2b30*/  MOV R22, 0x2b80 ;  /* 0x00002b8000167802 */ /* 0x000fe20000000f00 */
[----:B------:R-:W-:Y:S02]  /*2b40*/  IMAD.MOV.U32 R30, RZ, RZ, 0x1 ;  /* 0x00000001ff1e7424 */ /* 0x000fe400078e00ff */
[----:B------:R-:W-:Y:S02]  /*2b50*/  IMAD.MOV.U32 R29, RZ, RZ, 0x1f ;  /* 0x0000001fff1d7424 */ /* 0x000fe400078e00ff */
[----:B------:R-:W-:-:S02]  /*2b60*/  IMAD.MOV.U32 R28, RZ, RZ, -0x1 ;  /* 0xffffffffff1c7424 */ /* 0x000fc400078e00ff */
[----:B--2---:R-:W-:Y:S05]  /*2b70*/  CALL.REL.NOINC `($__internal_38_$__cuda_sm70_shflsync_bfly_p) ;  /* 0x0000086000007944 */ /* 0x004fea0003c00000 */
[----:B-1----:R-:W-:Y:S01]  /*2b80*/  IMAD.MOV.U32 R25, RZ, RZ, R29 ;  /* 0x000000ffff197224 */ /* 0x002fe200078e001d */
[----:B0-----:R-:W-:Y:S05]  /*2b90*/  BRA `(.L_x_2012) ;  /* 0xffffe78000007947 */ /* 0x001fea000383ffff */
.L_x_1983:
[----:B------:R-:W-:Y:S01]  /*2ba0*/  IMAD.MOV.U32 R31, RZ, RZ, R26 ;  /* 0x000000ffff1f7224 */ /* 0x000fe200078e001a */
[----:B------:R-:W-:Y:S01]  /*2bb0*/  MOV R22, 0x2c00 ;  /* 0x00002c0000167802 */ /* 0x000fe20000000f00 */
[----:B------:R-:W-:-:S02]  /*2bc0*/  IMAD.MOV.U32 R30, RZ, RZ, 0x1 ;  /* 0x00000001ff1e7424 */ /* 0x000fc400078e00ff */
[----:B------:R-:W-:Y:S02]  /*2bd0*/  IMAD.MOV.U32 R29, RZ, RZ, 0x1f ;  /* 0x0000001fff1d7424 */ /* 0x000fe400078e00ff */
[----:B------:R-:W-:Y:S02]  /*2be0*/  IMAD.MOV.U32 R28, RZ, RZ, -0x1 ;  /* 0xffffffffff1c7424 */ /* 0x000fe400078e00ff */
[----:B01----:R-:W-:Y:S05]  /*2bf0*/  CALL.REL.NOINC `($__internal_38_$__cuda_sm70_shflsync_bfly_p) ;  /* 0x000007e000007944 */ /* 0x003fea0003c00000 */
[----:B0-----:R-:W-:Y:S01]  /*2c00*/  SEL R31, R21, R20, P0 ;  /* 0x00000014151f7207 */ /* 0x001fe20000000000 */
[----:B-1----:R-:W-:Y:S01]  /*2c10*/  IMAD.MOV.U32 R21, RZ, RZ, R29 ;  /* 0x000000ffff157224 */ /* 0x002fe200078e001d */
[----:B------:R-:W-:Y:S01]  /*2c20*/  MOV R22, 0x2c70 ;  /* 0x00002c7000167802 */ /* 0x000fe20000000f00 */
[----:B------:R-:W-:Y:S02]  /*2c30*/  IMAD.MOV.U32 R30, RZ, RZ, 0x1 ;  /* 0x00000001ff1e7424 */ /* 0x000fe400078e00ff */
[----:B------:R-:W-:Y:S02]  /*2c40*/  IMAD.MOV.U32 R29, RZ, RZ, 0x1f ;  /* 0x0000001fff1d7424 */ /* 0x000fe400078e00ff */
[----:B------:R-:W-:Y:S02]  /*2c50*/  IMAD.MOV.U32 R28, RZ, RZ, -0x1 ;  /* 0xffffffffff1c7424 */ /* 0x000fe400078e00ff */
[----:B------:R-:W-:Y:S05]  /*2c60*/  CALL.REL.NOINC `($__internal_38_$__cuda_sm70_shflsync_bfly_p) ;  /* 0x0000077000007944 */ /* 0x000fea0003c00000 */
[----:B-1----:R-:W-:Y:S01]  /*2c70*/  IMAD.MOV.U32 R20, RZ, RZ, R29 ;  /* 0x000000ffff147224 */ /* 0x002fe200078e001d */
[----:B0-----:R-:W-:Y:S05]  /*2c80*/  BRA `(.L_x_2013) ;  /* 0xffffe6e000007947 */ /* 0x001fea000383ffff */
.L_x_1990:
[----:B------:R-:W-:Y:S01]  /*2c90*/  IMAD.MOV.U32 R31, RZ, RZ, R27 ;  /* 0x000000ffff1f7224 */ /* 0x000fe200078e001b */
[----:B------:R-:W-:Y:S01]  /*2ca0*/  MOV R22, 0x2cf0 ;  /* 0x00002cf000167802 */ /* 0x000fe20000000f00 */
[----:B------:R-:W-:-:S02]  /*2cb0*/  IMAD.MOV.U32 R30, RZ, RZ, 0x10 ;  /* 0x00000010ff1e7424 */ /* 0x000fc400078e00ff */
[----:B------:R-:W-:Y:S02]  /*2cc0*/  IMAD.MOV.U32 R29, RZ, RZ, 0x1f ;  /* 0x0000001fff1d7424 */ /* 0x000fe400078e00ff */
[----:B------:R-:W-:Y:S02]  /*2cd0*/  IMAD.MOV.U32 R28, RZ, RZ, -0x1 ;  /* 0xffffffffff1c7424 */ /* 0x000fe400078e00ff */
[----:B------:R-:W-:Y:S05]  /*2ce0*/  CALL.REL.NOINC `($__internal_38_$__cuda_sm70_shflsync_bfly_p) ;  /* 0x000006f000007944 */ /* 0x000fea0003c00000 */
[----:B-1----:R-:W-:Y:S01]  /*2cf0*/  IMAD.MOV.U32 R20, RZ, RZ, R29 ;  /* 0x000000ffff147224 */ /* 0x002fe200078e001d */
[----:B0-----:R-:W-:Y:S05]  /*2d00*/  BRA `(.L_x_2014) ;  /* 0xffffedf000007947 */ /* 0x001fea000383ffff */
.L_x_1991:
[----:B------:R-:W-:Y:S01]  /*2d10*/  IMAD.MOV.U32 R31, RZ, RZ, R21 ;  /* 0x000000ffff1f7224 */ /* 0x000fe200078e0015 */
[----:B------:R-:W-:Y:S01]  /*2d20*/  MOV R22, 0x2d70 ;  /* 0x00002d7000167802 */ /* 0x000fe20000000f00 */
[----:B------:R-:W-:Y:S02]  /*2d30*/  IMAD.MOV.U32 R30, RZ, RZ, 0x10 ;  /* 0x00000010ff1e7424 */ /* 0x000fe400078e00ff */
[----:B------:R-:W-:Y:S02]  /*2d40*/  IMAD.MOV.U32 R29, RZ, RZ, 0x1f ;  /* 0x0000001fff1d7424 */ /* 0x000fe400078e00ff */
[----:B------:R-:W-:Y:S02]  /*2d50*/  IMAD.MOV.U32 R28, RZ, RZ, -0x1 ;  /* 0xffffffffff1c7424 */ /* 0x000fe400078e00ff */
[----:B01----:R-:W-:Y:S05]  /*2d60*/  CALL.REL.NOINC `($__internal_38_$__cuda_sm70_shflsync_bfly_p) ;  /* 0x0000067000007944 */ /* 0x003fea0003c00000 */
[----:B-1----:R-:W-:Y:S01]  /*2d70*/  IMAD.MOV.U32 R24, RZ, RZ, R29 ;  /* 0x000000ffff187224 */ /* 0x002fe200078e001d */
[----:B------:R-:W-:Y:S01]  /*2d80*/  MOV R22, 0x2de0 ;  /* 0x00002de000167802 */ /* 0x000fe20000000f00 */
[----:B0-----:R-:W-:-:S02]  /*2d90*/  IMAD.MOV.U32 R31, RZ, RZ, R25 ;  /* 0x000000ffff1f7224 */ /* 0x001fc400078e0019 */
[----:B------:R-:W-:Y:S02]  /*2da0*/  IMAD.MOV.U32 R30, RZ, RZ, 0x10 ;  /* 0x00000010ff1e7424 */ /* 0x000fe400078e00ff */
[----:B------:R-:W-:Y:S02]  /*2db0*/  IMAD.MOV.U32 R29, RZ, RZ, 0x1f ;  /* 0x0000001fff1d7424 */ /* 0x000fe400078e00ff */
[----:B------:R-:W-:Y:S02]  /*2dc0*/  IMAD.MOV.U32 R28, RZ, RZ, -0x1 ;  /* 0xffffffffff1c7424 */ /* 0x000fe400078e00ff */
[----:B------:R-:W-:Y:S05]  /*2dd0*/  CALL.REL.NOINC `($__internal_38_$__cuda_sm70_shflsync_bfly_p) ;  /* 0x0000060000007944 */ /* 0x000fea0003c00000 */
[----:B-1----:R-:W-:Y:S01]  /*2de0*/  IMAD.MOV.U32 R26, RZ, RZ, R29 ;  /* 0x000000ffff1a7224 */ /* 0x002fe200078e001d */
[----:B0-----:R-:W-:Y:S05]  /*2df0*/  BRA `(.L_x_2015) ;  /* 0xffffed3000007947 */ /* 0x001fea000383ffff */
.L_x_1992:
[----:B------:R-:W-:Y:S01]  /*2e00*/  IMAD.MOV.U32 R31, RZ, RZ, R20 ;  /* 0x000000ffff1f7224 */ /* 0x000fe200078e0014 */
[----:B------:R-:W-:Y:S01]  /*2e10*/  MOV R22, 0x2e60 ;  /* 0x00002e6000167802 */ /* 0x000fe20000000f00 */
[----:B------:R-:W-:Y:S02]  /*2e20*/  IMAD.MOV.U32 R30, RZ, RZ, 0x8 ;  /* 0x00000008ff1e7424 */ /* 0x000fe400078e00ff */
[----:B------:R-:W-:Y:S02]  /*2e30*/  IMAD.MOV.U32 R29, RZ, RZ, 0x1f ;  /* 0x0000001fff1d7424 */ /* 0x000fe400078e00ff */
[----:B------:R-:W-:-:S02]  /*2e40*/  IMAD.MOV.U32 R28, RZ, RZ, -0x1 ;  /* 0xffffffffff1c7424 */ /* 0x000fc400078e00ff */
[----:B0-23--:R-:W-:Y:S05]  /*2e50*/  CALL.REL.NOINC `($__internal_38_$__cuda_sm70_shflsync_bfly_p) ;  /* 0x0000058000007944 */ /* 0x00dfea0003c00000 */
[----:B------:R-:W-:Y:S01]  /*2e60*/  FSEL R24, R24, R21, P1 ;  /* 0x0000001518187208 */ /* 0x000fe20000800000 */
[----:B-1----:R-:W-:Y:S01]  /*2e70*/  IMAD.MOV.U32 R21, RZ, RZ, R29 ;  /* 0x000000ffff157224 */ /* 0x002fe200078e001d */
[----:B------:R-:W-:Y:S01]  /*2e80*/  MOV R22, 0x2ee0 ;  /* 0x00002ee000167802 */ /* 0x000fe20000000f00 */
[----:B0-----:R-:W-:-:S02]  /*2e90*/  IMAD.MOV.U32 R30, RZ, RZ, 0x8 ;  /* 0x00000008ff1e7424 */ /* 0x001fc400078e00ff */
[----:B------:R-:W-:Y:S02]  /*2ea0*/  IMAD.MOV.U32 R29, RZ, RZ, 0x1f ;  /* 0x0000001fff1d7424 */ /* 0x000fe400078e00ff */
[----:B------:R-:W-:Y:S02]  /*2eb0*/  IMAD.MOV.U32 R28, RZ, RZ, -0x1 ;  /* 0xffffffffff1c7424 */ /* 0x000fe400078e00ff */
[----:B------:R-:W-:Y:S02]  /*2ec0*/  IMAD.MOV.U32 R31, RZ, RZ, R24 ;  /* 0x000000ffff1f7224 */ /* 0x000fe400078e0018 */
[----:B------:R-:W-:Y:S05]  /*2ed0*/  CALL.REL.NOINC `($__internal_38_$__cuda_sm70_shflsync_bfly_p) ;  /* 0x0000050000007944 */ /* 0x000fea0003c00000 */
[----:B------:R-:W-:Y:S01]  /*2ee0*/  SEL R26, R26, R25, P1 ;  /* 0x000000191a1a7207 */ /* 0x000fe20000800000 */
[----:B-1----:R-:W-:Y:S01]  /*2ef0*/  IMAD.MOV.U32 R27, RZ, RZ, R29 ;  /* 0x000000ffff1b7224 */ /* 0x002fe200078e001d */
[----:B------:R-:W-:Y:S01]  /*2f00*/  MOV R22, 0x2f60 ;  /* 0x00002f6000167802 */ /* 0x000fe20000000f00 */
[----:B0-----:R-:W-:Y:S02]  /*2f10*/  IMAD.MOV.U32 R30, RZ, RZ, 0x8 ;  /* 0x00000008ff1e7424 */ /* 0x001fe400078e00ff */
[----:B------:R-:W-:Y:S02]  /*2f20*/  IMAD.MOV.U32 R29, RZ, RZ, 0x1f ;  /* 0x0000001fff1d7424 */ /* 0x000fe400078e00ff */
[----:B------:R-:W-:-:S02]  /*2f30*/  IMAD.MOV.U32 R28, RZ, RZ, -0x1 ;  /* 0xffffffffff1c7424 */ /* 0x000fc400078e00ff */
[----:B------:R-:W-:Y:S02]  /*2f40*/  IMAD.MOV.U32 R31, RZ, RZ, R26 ;  /* 0x000000ffff1f7224 */ /* 0x000fe400078e001a */
[----:B------:R-:W-:Y:S05]  /*2f50*/  CALL.REL.NOINC `($__internal_38_$__cuda_sm70_shflsync_bfly_p) ;  /* 0x0000048000007944 */ /* 0x000fea0003c00000 */
[----:B-1----:R-:W-:Y:S01]  /*2f60*/  IMAD.MOV.U32 R25, RZ, RZ, R29 ;  /* 0x000000ffff197224 */ /* 0x002fe200078e001d */
[----:B0-----:R-:W-:Y:S05]  /*2f70*/  BRA `(.L_x_2016) ;  /* 0xffffec7000007947 */ /* 0x001fea000383ffff */
.L_x_1993:
[----:B------:R-:W-:Y:S01]  /*2f80*/  IMAD.MOV.U32 R31, RZ, RZ, R20 ;  /* 0x000000ffff1f7224 */ /* 0x000fe200078e0014 */
[----:B------:R-:W-:Y:S01]  /*2f90*/  MOV R22, 0x2fe0 ;  /* 0x00002fe000167802 */ /* 0x000fe20000000f00 */
[----:B------:R-:W-:Y:S02]  /*2fa0*/  IMAD.MOV.U32 R30, RZ, RZ, 0x4 ;  /* 0x00000004ff1e7424 */ /* 0x000fe400078e00ff */
[----:B------:R-:W-:Y:S02]  /*2fb0*/  IMAD.MOV.U32 R29, RZ, RZ, 0x1f ;  /* 0x0000001fff1d7424 */ /* 0x000fe400078e00ff */
[----:B------:R-:W-:Y:S02]  /*2fc0*/  IMAD.MOV.U32 R28, RZ, RZ, -0x1 ;  /* 0xffffffffff1c7424 */ /* 0x000fe400078e00ff */
[----:B0-----:R-:W-:Y:S05]  /*2fd0*/  CALL.REL.NOINC `($__internal_38_$__cuda_sm70_shflsync_bfly_p) ;  /* 0x0000040000007944 */ /* 0x001fea0003c00000 */
[----:B-1----:R-:W-:Y:S01]  /*2fe0*/  IMAD.MOV.U32 R21, RZ, RZ, R29 ;  /* 0x000000ffff157224 */ /* 0x002fe200078e001d */
[----:B0-----:R-:W-:Y:S05]  /*2ff0*/  BRA `(.L_x_2017) ;  /* 0xffffec5000007947 */ /* 0x001fea000383ffff */
.L_x_1994:
        /* <DEDUP_REMOVED lines=16> */
.L_x_1995:
        /* <DEDUP_REMOVED lines=24> */
.L_x_1996:
        /* <DEDUP_REMOVED lines=8> */
.L_x_1997:
[----:B------:R-:W-:Y:S01]  /*3300*/  IMAD.MOV.U32 R31, RZ, RZ, R27 ;  /* 0x000000ffff1f7224 */ /* 0x000fe200078e001b */
[----:B------:R-:W-:Y:S01]  /*3310*/  MOV R22, 0x3360 ;  /* 0x0000336000167802 */ /* 0x000fe20000000f00 */
[----:B------:R-:W-:-:S02]  /*3320*/  IMAD.MOV.U32 R30, RZ, RZ, 0x1 ;  /* 0x00000001ff1e7424 */ /* 0x000fc400078e00ff */
[----:B------:R-:W-:Y:S02]  /*3330*/  IMAD.MOV.U32 R29, RZ, RZ, 0x1f ;  /* 0x0000001fff1d7424 */ /* 0x000fe400078e00ff */
[----:B------:R-:W-:Y:S02]  /*3340*/  IMAD.MOV.U32 R28, RZ, RZ, -0x1 ;  /* 0xffffffffff1c7424 */ /* 0x000fe400078e00ff */
[----:B01----:R-:W-:Y:S05]  /*3350*/  CALL.REL.NOINC `($__internal_38_$__cuda_sm70_shflsync_bfly_p) ;  /* 0x0000008000007944 */ /* 0x003fea0003c00000 */
[----:B-1----:R-:W-:Y:S01]  /*3360*/  IMAD.MOV.U32 R24, RZ, RZ, R29 ;  /* 0x000000ffff187224 */ /* 0x002fe200078e001d */
[----:B0-----:R-:W-:Y:S01]  /*3370*/  SEL R31, R25, R26, P0 ;  /* 0x0000001a191f7207 */ /* 0x001fe20000000000 */
[----:B------:R-:W-:Y:S01]  /*3380*/  IMAD.MOV.U32 R30, RZ, RZ, 0x1 ;  /* 0x00000001ff1e7424 */ /* 0x000fe200078e00ff */
[----:B------:R-:W-:Y:S01]  /*3390*/  MOV R22, 0x33d0 ;  /* 0x000033d000167802 */ /* 0x000fe20000000f00 */
[----:B------:R-:W-:Y:S02]  /*33a0*/  IMAD.MOV.U32 R29, RZ, RZ, 0x1f ;  /* 0x0000001fff1d7424 */ /* 0x000fe400078e00ff */
[----:B------:R-:W-:Y:S02]  /*33b0*/  IMAD.MOV.U32 R28, RZ, RZ, -0x1 ;  /* 0xffffffffff1c7424 */ /* 0x000fe400078e00ff */
[----:B------:R-:W-:Y:S05]  /*33c0*/  CALL.REL.NOINC `($__internal_38_$__cuda_sm70_shflsync_bfly_p) ;  /* 0x0000001000007944 */ /* 0x000fea0003c00000 */
[----:B01----:R-:W-:Y:S05]  /*33d0*/  BRA `(.L_x_2021) ;  /* 0xffffea3000007947 */ /* 0x003fea000383ffff */
        .weak           $__internal_38_$__cuda_sm70_shflsync_bfly_p
        .type           $__internal_38_$__cuda_sm70_shflsync_bfly_p,@function
        .size           $__internal_38_$__cuda_sm70_shflsync_bfly_p,(.L_x_10982 - $__internal_38_$__cuda_sm70_shflsync_bfly_p)
$__internal_38_$__cuda_sm70_shflsync_bfly_p:
[----:B------:R-:W-:Y:S01]  /*33e0*/  IMAD.MOV.U32 R23, RZ, RZ, 0x0 ;  /* 0x00000000ff177424 */ /* 0x000fe200078e00ff */
[----:B------:R-:W-:Y:S04]  /*33f0*/  WARPSYNC R28 ;  /* 0x0000001c00007348 */ /* 0x000fe80003800000 */
[----:B------:R0:W1:Y:S01]  /*3400*/  SHFL.BFLY PT, R29, R31, R30, R29 ;  /* 0x0c00001e1f1d7389 */ /* 0x00006200000e001d */
[----:B------:R-:W-:Y:S05]  /*3410*/  RET.REL.NODEC R22 `(_ZN4vllm3moe10topkGatingILi16ELi512ELi4ELi16ELi32El6__halfLNS0_11ScoringFuncE1EEEvPKT5_PKbPfiPT4_PiiiibPKf) ;  /* 0xffffcbe016007950 */ /* 0x000fea0003c3ffff */
.L_x_2022:
        /* <DEDUP_REMOVED lines=14> */
.L_x_10982:


//--------------------- .text._ZN4vllm3moe10topkGatingILi8ELi256ELi4ELi16ELi32El6__halfLNS0_11ScoringFuncE1EEEvPKT5_PKbPfiPT4_PiiiibPKf --------------------------
	.section	.text._ZN4vllm3moe10topkGatingILi8ELi256ELi4ELi16ELi32El6__halfLNS0_11ScoringFuncE1EEEvPKT5_PKbPfiPT4_PiiiibPKf,"ax",@progbits
	.sectioninfo	@"SHI_REGISTERS=30"
	.align	128
        .global         _ZN4vllm3moe10topkGatingILi8ELi256ELi4ELi16ELi32El6__halfLNS0_11ScoringFuncE1EEEvPKT5_PKbPfiPT4_PiiiibPKf
        .type           _ZN4vllm3moe10topkGatingILi8ELi256ELi4ELi16ELi32El6__halfLNS0_11ScoringFuncE1EEEvPKT5_PKbPfiPT4_PiiiibPKf,@function
        .size           _ZN4vllm3moe10topkGatingILi8ELi256ELi4ELi16ELi32El6__halfLNS0_11ScoringFuncE1EEEvPKT5_PKbPfiPT4_PiiiibPKf,(.L_x_10983 - _ZN4vllm3moe10topkGatingILi8ELi256ELi4ELi16ELi32El6__halfLNS0_11ScoringFuncE1EEEvPKT5_PKbPfiPT4_PiiiibPKf)
        .other          _ZN4vllm3moe10topkGatingILi8ELi256ELi4ELi16ELi32El6__halfLNS0_11ScoringFuncE1EEEvPKT5_PKbPfiPT4_PiiiibPKf,@"STO_CUDA_ENTRY STV_DEFAULT"
_ZN4vllm3moe10topkGatingILi8ELi256ELi4ELi16ELi32El6__halfLNS0_11ScoringFuncE1EEEvPKT5_PKbPfiPT4_PiiiibPKf:
.text._ZN4vllm3moe10topkGatingILi8ELi256ELi4ELi16ELi32El6__halfLNS0_11ScoringFuncE1EEEvPKT5_PKbPfiPT4_PiiiibPKf:
        /* <DEDUP_REMOVED lines=20> */
[----:B------:R0:W3:Y:S01]  /*0140*/  @P0 LDG.E.U8 R3, [R8.64] ;  /* 0x0000000608030981 */ /* 0x0000e2000c1e1100 */
[----:B------:R-:W-:Y:S01]  /*0150*/  IMAD.MOV.U32 R20, RZ, RZ, 0x1 ;  /* 0x00000001ff147424 */ /* 0x000fe200078e00ff */
[--C-:B--2---:R-:W-:Y:S02]  /*0160*/  HADD2.F32 R10, -RZ, R4.reuse.H0_H0 ;  /* 0x20000004ff0a7230 */ /* 0x104fe40000004100 */
[----:B------:R-:W-:Y:S02]  /*0170*/  HADD2.F32 R11, -RZ, R4.H1_H1 ;  /* 0x30000004ff0b7230 */ /* 0x000fe40000004100 */
[--C-:B------:R-:W-:Y:S01]  /*0180*/  HADD2.F32 R4, -RZ, R5.reuse.H0_H0 ;  /* 0x20000005ff047230 */ /* 0x100fe20000004100 */
[----:B------:R-:W-:Y:S01]  /*0190*/  FMUL.FTZ R10, R10, -1.4426950216293334961 ;  /* 0xbfb8aa3b0a0a7820 */ /* 0x000fe20000410000 */
[----:B------:R-:W-:Y:S01]  /*01a0*/  HADD2.F32 R5, -RZ, R5.H1_H1 ;  /* 0x30000005ff057230 */ /* 0x000fe20000004100 */
[----:B------:R-:W-:Y:S02]  /*01b0*/  FMUL.FTZ R11, R11, -1.4426950216293334961 ;  /* 0xbfb8aa3b0b0b7820 */ /* 0x000fe40000410000 */
[----:B------:R-:W-:Y:S01]  /*01c0*/  FMUL.FTZ R12, R4, -1.4426950216293334961 ;  /* 0xbfb8aa3b040c7820 */ /* 0x000fe20000410000 */
[--C-:B------:R-:W-:Y:S01]  /*01d0*/  HADD2.F32 R4, -RZ, R6.reuse.H0_H0 ;  /* 0x20000006ff047230 */ /* 0x100fe20000004100 */
[----:B------:R-:W-:Y:S01]  /*01e0*/  FMUL.FTZ R5, R5, -1.4426950216293334961 ;  /* 0xbfb8aa3b05057820 */ /* 0x000fe20000410000 */
[----:B------:R-:W-:Y:S01]  /*01f0*/  HADD2.F32 R6, -RZ, R6.H1_H1 ;  /* 0x30000006ff067230 */ /* 0x000fe20000004100 */
[----:B------:R-:W1:Y:S02]  /*0200*/  MUFU.EX2 R10, R10 ;  /* 0x0000000a000a7308 */ /* 0x000e640000000800 */
[----:B0-----:R-:W-:Y:S01]  /*0210*/  FMUL.FTZ R9, R4, -1.4426950216293334961 ;  /* 0xbfb8aa3b04097820 */ /* 0x001fe20000410000 */
[--C-:B------:R-:W-:Y:S01]  /*0220*/  HADD2.F32 R4, -RZ, R7.reuse.H0_H0 ;  /* 0x20000007ff047230 */ /* 0x100fe20000004100 */
[----:B------:R-:W-:Y:S01]  /*0230*/  FMUL.FTZ R6, R6, -1.4426950216293334961 ;  /* 0xbfb8aa3b06067820 */ /* 0x000fe20000410000 */
[----:B------:R-:W-:-:S03]  /*0240*/  HADD2.F32 R7, -RZ, R7.H1_H1 ;  /* 0x30000007ff077230 */ /* 0x000fc60000004100 */
[----:B------:R-:W-:Y:S01]  /*0250*/  FMUL.FTZ R13, R4, -1.4426950216293334961 ;  /* 0xbfb8aa3b040d7820 */ /* 0x000fe20000410000 */
[----:B------:R-:W0:Y:S01]  /*0260*/  MUFU.EX2 R11, R11 ;  /* 0x0000000b000b7308 */ /* 0x000e220000000800 */
[----:B------:R-:W-:Y:S01]  /*0270*/  FMUL.FTZ R7, R7, -1.4426950216293334961 ;  /* 0xbfb8aa3b07077820 */ /* 0x000fe20000410000 */
[----:B---3--:R-:W-:Y:S01]  /*0280*/  @P0 ISETP.NE.AND P1, PT, R3, RZ, PT ;  /* 0x000000ff0300020c */ /* 0x008fe20003f25270 */
[----:B-1----:R-:W-:-:S05]  /*0290*/  FADD.FTZ R4, R10, 1 ;  /* 0x3f8000000a047421 */ /* 0x002fca0000010000 */
[----:B------:R0:W1:Y:S08]  /*02a0*/  MUFU.EX2 R8, R5 ;  /* 0x0000000500087308 */ /* 0x0000700000000800 */
[----:B------:R-:W2:Y:S01]  /*02b0*/  MUFU.EX2 R9, R9 ;  /* 0x0000000900097308 */ /* 0x000ea20000000800 */
[----:B0-----:R-:W-:-:S07]  /*02c0*/  FADD.FTZ R5, R11, 1 ;  /* 0x3f8000000b057421 */ /* 0x001fce0000010000 */
[----:B------:R-:W-:Y:S01]  /*02d0*/  MUFU.EX2 R6, R6 ;  /* 0x0000000600067308 */ /* 0x000fe20000000800 */
[----:B-1----:R-:W-:-:S07]  /*02e0*/  FADD.FTZ R8, R8, 1 ;  /* 0x3f80000008087421 */ /* 0x002fce0000010000 */
[----:B------:R-:W0:Y:S01]  /*02f0*/  MUFU.EX2 R12, R12 ;  /* 0x0000000c000c7308 */ /* 0x000e220000000800 */
[----:B--2---:R-:W-:-:S07]  /*0300*/  FADD.FTZ R9, R9, 1 ;  /* 0x3f80000009097421 */ /* 0x004fce0000010000 */
[----:B------:R-:W1:Y:S08]  /*0310*/  MUFU.EX2 R13, R13 ;  /* 0x0000000d000d7308 */ /* 0x000e700000000800 */
[----:B------:R2:W3:Y:S01]  /*0320*/  MUFU.EX2 R14, R7 ;  /* 0x00000007000e7308 */ /* 0x0004e20000000800 */
[----:B0-----:R-:W-:Y:S02]  /*0330*/  FADD.FTZ R12, R12, 1 ;  /* 0x3f8000000c0c7421 */ /* 0x001fe40000010000 */
[----:B-1----:R-:W-:-:S05]  /*0340*/  FADD.FTZ R13, R13, 1 ;  /* 0x3f8000000d0d7421 */ /* 0x002fca0000010000 */
[----:B------:R-:W0:Y:S01]  /*0350*/  MUFU.RCP R4, R4 ;  /* 0x0000000400047308 */ /* 0x000e220000001000 */
[----:B--2---:R-:W-:Y:S02]  /*0360*/  FADD.FTZ R7, R6, 1 ;  /* 0x3f80000006077421 */ /* 0x004fe40000010000 */
[----:B------:R-:W-:Y:S02]  /*0370*/  IMAD.MOV.U32 R6, RZ, RZ, 0x1 ;  /* 0x00000001ff067424 */ /* 0x000fe400078e00ff */
[----:B---3--:R-:W-:-:S03]  /*0380*/  FADD.FTZ R14, R14, 1 ;  /* 0x3f8000000e0e7421 */ /* 0x008fc60000010000 */
        /* <DEDUP_REMOVED lines=12> */
[----:B------:R1:W3:Y:S01]  /*0450*/  MUFU.RCP R10, R7 ;  /* 0x00000007000a7308 */ /* 0x0002e20000001000 */
[----:B--2---:R-:W-:-:S07]  /*0460*/  FSETP.GEU.FTZ.AND P3, PT, |R8|, +INF , PT ;  /* 0x7f8000000800780b */ /* 0x004fce0003f7e200 */
[----:B------:R-:W2:Y:S01]  /*0470*/  MUFU.RCP R12, R12 ;  /* 0x0000000c000c7308 */ /* 0x000ea20000001000 */
[C---:B0-----:R-:W-:Y:S02]  /*0480*/  FSETP.GEU.FTZ.AND P4, PT, |R9|.reuse, +INF , PT ;  /* 0x7f8000000900780b */ /* 0x041fe40003f9e200 */
[----:B-1----:R-:W-:Y:S02]  /*0490*/  FSEL R7, R8, RZ, !P3 ;  /* 0x000000ff08077208 */ /* 0x002fe40005800000 */
[----:B------:R-:W-:-:S03]  /*04a0*/  FSEL R8, R9, RZ, !P4 ;  /* 0x000000ff09087208 */ /* 0x000fc60006000000 */
[----:B------:R-:W0:Y:S01]  /*04b0*/  MUFU.RCP R13, R13 ;  /* 0x0000000d000d7308 */ /* 0x000e220000001000 */
[----:B---3--:R-:W-:-:S04]  /*04c0*/  FSETP.GEU.FTZ.AND P5, PT, |R10|, +INF , PT ;  /* 0x7f8000000a00780b */ /* 0x008fc80003fbe200 */
[----:B------:R-:W-:-:S03]  /*04d0*/  FSEL R9, R10, RZ, !P5 ;  /* 0x000000ff0a097208 */ /* 0x000fc60006800000 */
[----:B------:R-:W1:Y:S01]  /*04e0*/  MUFU.RCP R14, R14 ;  /* 0x0000000e000e7308 */ /* 0x000e620000001000 */
[----:B--2---:R-:W-:-:S04]  /*04f0*/  FSETP.GEU.FTZ.AND P2, PT, |R12|, +INF , PT ;  /* 0x7f8000000c00780b */ /* 0x004fc80003f5e200 */
        /* <DEDUP_REMOVED lines=27> */
.L_x_2023:
[----:B------:R0:W-:Y:S04]  /*06b0*/  STL.128 [R1], R4 ;  /* 0x0000000401007387 */ /* 0x0001e80000100c00 */
[----:B------:R0:W-:Y:S02]  /*06c0*/  STL.128 [R1+0x10], R8 ;  /* 0x0000100801007387 */ /* 0x0001e40000100c00 */
.L_x_2024:
        /* <DEDUP_REMOVED lines=9> */
.L_x_2040:
        /* <DEDUP_REMOVED lines=33> */
.L_x_2057:
[----:B------:R-:W-:Y:S05]  /*0970*/  BRA.DIV ~URZ, `(.L_x_2028) ;  /* 0x000013227f007947 */ /* 0x000fea000b800000 */
[----:B------:R2:W3:Y:S04]  /*0980*/  SHFL.BFLY PT, R18, R17, 0x10, 0x1f ;  /* 0x0e001f0011127f89 */ /* 0x0004e800000e0000 */
[----:B------:R2:W4:Y:S02]  /*0990*/  SHFL.BFLY PT, R12, R13, 0x10, 0x1f ;  /* 0x0e001f000d0c7f89 */ /* 0x00052400000e0000 */
.L_x_2058:
        /* <DEDUP_REMOVED lines=12> */
.L_x_2059:
[----:B--2---:R-:W-:-:S13]  /*0a60*/  FSETP.GEU.FTZ.AND P1, PT, R16, R17, PT ;  /* 0x000000111000720b */ /* 0x004fda0003f3e000 */
[----:B------:R-:W-:-:S04]  /*0a70*/  @P1 FSETP.NEU.FTZ.AND P2, PT, R16, R17, PT ;  /* 0x000000111000120b */ /* 0x000fc80003f5d000 */
[----:B---3--:R-:W-:-:S13]  /*0a80*/  @P1 ISETP.LT.AND P0, PT, R13, R12, !P2 ;  /* 0x0000000c0d00120c */ /* 0x008fda0005701270 */
[----:B-1----:R-:W-:Y:S01]  /*0a90*/  FSEL R16, R17, R16, P0 ;  /* 0x0000001011107208 */ /* 0x002fe20000000000 */
[----:B------:R-:W-:Y:S05]  /*0aa0*/  BRA.DIV ~URZ, `(.L_x_2030) ;  /* 0x000014627f007947 */ /* 0x000fea000b800000 */
[----:B------:R1:W2:Y:S02]  /*0ab0*/  SHFL.BFLY PT, R17, R16, 0x4, 0x1f ;  /* 0x0c801f0010117f89 */ /* 0x0002a400000e0000 */
.L_x_2060:
[----:B0-----:R-:W-:Y:S01]  /*0ac0*/  FSEL R19, R19, R18, P0 ;  /* 0x0000001213137208 */ /* 0x001fe20000000000 */
[----:B------:R-:W-:Y:S05]  /*0ad0*/  BRA.DIV ~URZ, `(.L_x_2031) ;  /* 0x000014b27f007947 */ /* 0x000fea000b800000 */
[----:B------:R-:W-:Y:S01]  /*0ae0*/  SEL R13, R13, R12, P0 ;  /* 0x0000000c0d0d7207 */ /* 0x000fe20000000000 */
[----:B------:R0:W3:Y:S04]  /*0af0*/  SHFL.BFLY PT, R18, R19, 0x4, 0x1f ;  /* 0x0c801f0013127f89 */ /* 0x0000e800000e0000 */
[----:B------:R0:W4:Y:S02]  /*0b00*/  SHFL.BFLY PT, R12, R13, 0x4, 0x1f ;  /* 0x0c801f000d0c7f89 */ /* 0x00012400000e0000 */
.L_x_2061:
        /* <DEDUP_REMOVED lines=12> */
.L_x_2062:
[----:B-1----:R-:W-:-:S13]  /*0bd0*/  FSETP.GEU.FTZ.AND P1, PT, R16, R17, PT ;  /* 0x000000111000720b */ /* 0x002fda0003f3e000 */
[----:B------:R-:W-:-:S04]  /*0be0*/  @P1 FSETP.NEU.FTZ.AND P2, PT, R16, R17, PT ;  /* 0x000000111000120b */ /* 0x000fc80003f5d000 */
[----:B---3--:R-:W-:-:S13]  /*0bf0*/  @P1 ISETP.LT.AND P0, PT, R13, R12, !P2 ;  /* 0x0000000c0d00120c */ /* 0x008fda0005701270 */
[----:B0-----:R-:W-:Y:S01]  /*0c00*/  FSEL R16, R17, R16, P0 ;  /* 0x0000001011107208 */ /* 0x001fe20000000000 */
[----:B------:R-:W-:Y:S05]  /*0c10*/  BRA.DIV ~URZ, `(.L_x_2033) ;  /* 0x000015f27f007947 */ /* 0x000fea000b800000 */
[----:B------:R0:W1:Y:S02]  /*0c20*/  SHFL.BFLY PT, R17, R16, 0x1, 0x1f ;  /* 0x0c201f0010117f89 */ /* 0x00006400000e0000 */
.L_x_2063:
[----:B--2---:R-:W-:Y:S01]  /*0c30*/  FSEL R18, R18, R19, P0 ;  /* 0x0000001312127208 */ /* 0x004fe20000000000 */
[----:B------:R-:W-:Y:S05]  /*0c40*/  BRA.DIV ~URZ, `(.L_x_2034) ;  /* 0x000016427f007947 */ /* 0x000fea000b800000 */
[----:B------:R-:W-:Y:S02]  /*0c50*/  SEL R26, R13, R12, P0 ;  /* 0x0000000c0d1a7207 */ /* 0x000fe40000000000 */
[----:B------:R2:W3:Y:S04]  /*0c60*/  SHFL.BFLY PT, R13, R18, 0x1, 0x1f ;  /* 0x0c201f00120d7f89 */ /* 0x0004e800000e0000 */
[----:B------:R2:W4:Y:S02]  /*0c70*/  SHFL.BFLY PT, R15, R26, 0x1, 0x1f ;  /* 0x0c201f001a0f7f89 */ /* 0x00052400000e0000 */
.L_x_2064:
        /* <DEDUP_REMOVED lines=30> */
.L_x_2036:
[----:B------:R-:W-:Y:S05]  /*0e60*/  BSYNC B1 ;  /* 0x0000000000017941 */ /* 0x000fea0003800000 */
.L_x_2035:
        /* <DEDUP_REMOVED lines=20> */
.L_x_2039:
[----:B------:R-:W-:Y:S05]  /*0fb0*/  BSYNC B1 ;  /* 0x0000000000017941 */ /* 0x000fea0003800000 */
.L_x_2038:
[----:B0-----:R-:W-:Y:S05]  /*0fc0*/  BRA `(.L_x_2040) ;  /* 0xfffff79000007947 */ /* 0x001fea000383ffff */
.L_x_2026:
[----:B------:R-:W-:Y:S02]  /*0fd0*/  IMAD.MOV.U32 R22, RZ, RZ, RZ ;  /* 0x000000ffff167224 */ /* 0x000fe400078e00ff */
.L_x_2053:
        /* <DEDUP_REMOVED lines=33> */
.L_x_2065:
[----:B------:R-:W-:Y:S05]  /*11f0*/  BRA.DIV ~URZ, `(.L_x_2042) ;  /* 0x000012027f007947 */ /* 0x000fea000b800000 */
[----:B------:R2:W3:Y:S04]  /*1200*/  SHFL.BFLY PT, R18, R13, 0x10, 0x1f ;  /* 0x0e001f000d127f89 */ /* 0x0004e800000e0000 */
[----:B------:R2:W4:Y:S02]  /*1210*/  SHFL.BFLY PT, R19, R16, 0x10, 0x1f ;  /* 0x0e001f0010137f89 */ /* 0x00052400000e0000 */
.L_x_2066:
        /* <DEDUP_REMOVED lines=12> */
.L_x_2067:
[----:B-1----:R-:W-:-:S13]  /*12e0*/  FSETP.GEU.FTZ.AND P1, PT, R12, R17, PT ;  /* 0x000000110c00720b */ /* 0x002fda0003f3e000 */
[----:B------:R-:W-:-:S04]  /*12f0*/  @P1 FSETP.NEU.FTZ.AND P2, PT, R12, R17, PT ;  /* 0x000000110c00120b */ /* 0x000fc80003f5d000 */
[----:B---3--:R-:W-:-:S13]  /*1300*/  @P1 ISETP.LT.AND P0, PT, R16, R19, !P2 ;  /* 0x000000131000120c */ /* 0x008fda0005701270 */
[----:B0-----:R-:W-:Y:S01]  /*1310*/  FSEL R12, R17, R12, P0 ;  /* 0x0000000c110c7208 */ /* 0x001fe20000000000 */
[----:B------:R-:W-:Y:S05]  /*1320*/  BRA.DIV ~URZ, `(.L_x_2044) ;  /* 0x000013427f007947 */ /* 0x000fea000b800000 */
[----:B------:R0:W1:Y:S02]  /*1330*/  SHFL.BFLY PT, R17, R12, 0x4, 0x1f ;  /* 0x0c801f000c117f89 */ /* 0x00006400000e0000 */
.L_x_2068:
[----:B--2---:R-:W-:Y:S01]  /*1340*/  FSEL R13, R13, R18, P0 ;  /* 0x000000120d0d7208 */ /* 0x004fe20000000000 */
[----:B------:R-:W-:Y:S05]  /*1350*/  BRA.DIV ~URZ, `(.L_x_2045) ;  /* 0x000013927f007947 */ /* 0x000fea000b800000 */
[----:B------:R-:W-:Y:S01]  /*1360*/  SEL R19, R16, R19, P0 ;  /* 0x0000001310137207 */ /* 0x000fe20000000000 */
[----:B------:R2:W3:Y:S04]  /*1370*/  SHFL.BFLY PT, R18, R13, 0x4, 0x1f ;  /* 0x0c801f000d127f89 */ /* 0x0004e800000e0000 */
[----:B------:R2:W4:Y:S02]  /*1380*/  SHFL.BFLY PT, R16, R19, 0x4, 0x1f ;  /* 0x0c801f0013107f89 */ /* 0x00052400000e0000 */
.L_x_2069:
        /* <DEDUP_REMOVED lines=12> */
.L_x_2070:
[----:B-1----:R-:W-:-:S13]  /*1450*/  FSETP.GEU.FTZ.AND P1, PT, R12, R17, PT ;  /* 0x000000110c00720b */ /* 0x002fda0003f3e000 */
[----:B------:R-:W-:-:S04]  /*1460*/  @P1 FSETP.NEU.FTZ.AND P2, PT, R12, R17, PT ;  /* 0x000000110c00120b */ /* 0x000fc80003f5d000 */
[----:B---3--:R-:W-:-:S13]  /*1470*/  @P1 ISETP.LT.AND P0, PT, R16, R19, !P2 ;  /* 0x000000131000120c */ /* 0x008fda0005701270 */
[----:B0-----:R-:W-:Y:S01]  /*1480*/  FSEL R12, R17, R12, P0 ;  /* 0x0000000c110c7208 */ /* 0x001fe20000000000 */
[----:B------:R-:W-:Y:S05]  /*1490*/  BRA.DIV ~URZ, `(.L_x_2047) ;  /* 0x000014d27f007947 */ /* 0x000fea000b800000 */
[----:B------:R0:W1:Y:S02]  /*14a0*/  SHFL.BFLY PT, R17, R12, 0x1, 0x1f ;  /* 0x0c201f000c117f89 */ /* 0x00006400000e0000 */
.L_x_2071:
[----:B--2---:R-:W-:Y:S01]  /*14b0*/  FSEL R18, R18, R13, P0 ;  /* 0x0000000d12127208 */ /* 0x004fe20000000000 */
[----:B------:R-:W-:Y:S05]  /*14c0*/  BRA.DIV ~URZ, `(.L_x_2048) ;  /* 0x000015227f007947 */ /* 0x000fea000b800000 */
[----:B------:R-:W-:Y:S01]  /*14d0*/  SEL R26, R16, R19, P0 ;  /* 0x00000013101a7207 */ /* 0x000fe20000000000 */
[----:B------:R2:W3:Y:S04]  /*14e0*/  SHFL.BFLY PT, R13, R18, 0x1, 0x1f ;  /* 0x0c201f00120d7f89 */ /* 0x0004e800000e0000 */
[----:B------:R2:W4:Y:S02]  /*14f0*/  SHFL.BFLY PT, R15, R26, 0x1, 0x1f ;  /* 0x0c201f001a0f7f89 */ /* 0x00052400000e0000 */
.L_x_2072:
        /* <DEDUP_REMOVED lines=29> */
.L_x_2050:
[----:B------:R-:W-:Y:S05]  /*16d0*/  BSYNC B1 ;  /* 0x0000000000017941 */ /* 0x000fea0003800000 */
.L_x_2049:
        /* <DEDUP_REMOVED lines=20> */
.L_x_2052:
[----:B------:R-:W-:Y:S05]  /*1820*/  BSYNC B1 ;  /* 0x0000000000017941 */ /* 0x000fea0003800000 */
.L_x_2051:
[----:B0-----:R-:W-:Y:S05]  /*1830*/  BRA `(.L_x_2053) ;  /* 0xfffff7a000007947 */ /* 0x001fea000383ffff */
.L_x_2037:
[----:B------:R-:W-:Y:S05]  /*1840*/  BSYNC B0 ;  /* 0x0000000000007941 */ /* 0x000fea0003800000 */
.L_x_2025:
        /* <DEDUP_REMOVED lines=19> */
.L_x_2055:
        /* <DEDUP_REMOVED lines=20> */
.L_x_2054:
        /* <DEDUP_REMOVED lines=11> */
.L_x_2056:
        /* <DEDUP_REMOVED lines=11> */
.L_x_2027:
[----:B------:R-:W-:Y:S01]  /*1c20*/  IMAD.MOV.U32 R26, RZ, RZ, R19 ;  /* 0x000000ffff1a7224 */ /* 0x000fe200078e0013 */
[----:B------:R-:W-:Y:S01]  /*1c30*/  MOV R14, 0x1c80 ;  /* 0x00001c80000e7802 */ /* 0x000fe20000000f00 */
[----:B------:R-:W-:Y:S02]  /*1c40*/  IMAD.MOV.U32 R25, RZ, RZ, 0x10 ;  /* 0x00000010ff197424 */ /* 0x000fe400078e00ff */
[----:B------:R-:W-:Y:S02]  /*1c50*/  IMAD.MOV.U32 R24, RZ, RZ, 0x1f ;  /* 0x0000001fff187424 */ /* 0x000fe400078e00ff */
[----:B------:R-:W-:Y:S02]  /*1c60*/  IMAD.MOV.U32 R23, RZ, RZ, -0x1 ;  /* 0xffffffffff177424 */ /* 0x000fe400078e00ff */
[----:B------:R-:W-:Y:S05]  /*1c70*/  CALL.REL.NOINC `($__internal_39_$__cuda_sm70_shflsync_bfly_p) ;  /* 0x00000e6000007944 */ /* 0x000fea0003c00000 */
[----:B-1----:R-:W-:Y:S01]  /*1c80*/  IMAD.MOV.U32 R16, RZ, RZ, R24 ;  /* 0x000000ffff107224 */ /* 0x002fe200078e0018 */
[----:B0-----:R-:W-:Y:S05]  /*1c90*/  BRA `(.L_x_2057) ;  /* 0xffffecd000007947 */ /* 0x001fea000383ffff */
.L_x_2028:
[----:B------:R-:W-:Y:S01]  /*1ca0*/  IMAD.MOV.U32 R26, RZ, RZ, R17 ;  /* 0x000000ffff1a7224 */ /* 0x000fe200078e0011 */
[----:B------:R-:W-:Y:S01]  /*1cb0*/  MOV R14, 0x1d00 ;  /* 0x00001d00000e7802 */ /* 0x000fe20000000f00 */
[----:B------:R-:W-:Y:S02]  /*1cc0*/  IMAD.MOV.U32 R25, RZ, RZ, 0x10 ;  /* 0x00000010ff197424 */ /* 0x000fe400078e00ff */
[----:B------:R-:W-:-:S02]  /*1cd0*/  IMAD.MOV.U32 R24, RZ, RZ, 0x1f ;  /* 0x0000001fff187424 */ /* 0x000fc400078e00ff */
[----:B------:R-:W-:Y:S02]  /*1ce0*/  IMAD.MOV.U32 R23, RZ, RZ, -0x1 ;  /* 0xffffffffff177424 */ /* 0x000fe400078e00ff */
[----:B01----:R-:W-:Y:S05]  /*1cf0*/  CALL.REL.NOINC `($__internal_39_$__cuda_sm70_shflsync_bfly_p) ;  /* 0x00000de000007944 */ /* 0x003fea0003c00000 */
[----:B-1----:R-:W-:Y:S01]  /*1d00*/  IMAD.MOV.U32 R18, RZ, RZ, R24 ;  /* 0x000000ffff127224 */ /* 0x002fe200078e0018 */
[----:B------:R-:W-:Y:S01]  /*1d10*/  MOV R14, 0x1d70 ;  /* 0x00001d70000e7802 */ /* 0x000fe20000000f00 */
[----:B0-----:R-:W-:Y:S02]  /*1d20*/  IMAD.MOV.U32 R26, RZ, RZ, R13 ;  /* 0x000000ffff1a7224 */ /* 0x001fe400078e000d */
[----:B------:R-:W-:Y:S02]  /*1d30*/  IMAD.MOV.U32 R25, RZ, RZ, 0x10 ;  /* 0x00000010ff197424 */ /* 0x000fe400078e00ff */
[----:B------:R-:W-:Y:S02]  /*1d40*/  IMAD.MOV.U32 R24, RZ, RZ, 0x1f ;  /* 0x0000001fff187424 */ /* 0x000fe400078e00ff */
[----:B------:R-:W-:Y:S02]  /*1d50*/  IMAD.MOV.U32 R23, RZ, RZ, -0x1 ;  /* 0xffffffffff177424 */ /* 0x000fe400078e00ff */
[----:B------:R-:W-:Y:S05]  /*1d60*/  CALL.REL.NOINC `($__internal_39_$__cuda_sm70_shflsync_bfly_p) ;  /* 0x00000d7000007944 */ /* 0x000fea0003c00000 */
[----:B-1----:R-:W-:Y:S01]  /*1d70*/  IMAD.MOV.U32 R12, RZ, RZ, R24 ;  /* 0x000000ffff0c7224 */ /* 0x002fe200078e0018 */
[----:B0-----:R-:W-:Y:S05]  /*1d80*/  BRA `(.L_x_2058) ;  /* 0xffffec1000007947 */ /* 0x001fea000383ffff */
.L_x_2029:
[----:B------:R-:W-:Y:S01]  /*1d90*/  IMAD.MOV.U32 R26, RZ, RZ, R16 ;  /* 0x000000ffff1a7224 */ /* 0x000fe200078e0010 */
[----:B------:R-:W-:Y:S01]  /*1da0*/  MOV R14, 0x1df0 ;  /* 0x00001df0000e7802 */ /* 0x000fe20000000f00 */
[----:B------:R-:W-:-:S02]  /*1db0*/  IMAD.MOV.U32 R25, RZ, RZ, 0x8 ;  /* 0x00000008ff197424 */ /* 0x000fc400078e00ff */
[----:B------:R-:W-:Y:S02]  /*1dc0*/  IMAD.MOV.U32 R24, RZ, RZ, 0x1f ;  /* 0x0000001fff187424 */ /* 0x000fe400078e00ff */
[----:B------:R-:W-:Y:S02]  /*1dd0*/  IMAD.MOV.U32 R23, RZ, RZ, -0x1 ;  /* 0xffffffffff177424 */ /* 0x000fe400078e00ff */
[----:B0-23--:R-:W-:Y:S05]  /*1de0*/  CALL.REL.NOINC `($__internal_39_$__cuda_sm70_shflsync_bfly_p) ;  /* 0x00000cf000007944 */ /* 0x00dfea0003c00000 */
[----:B------:R-:W-:Y:S01]  /*1df0*/  FSEL R18, R18, R17, P1 ;  /* 0x0000001112127208 */ /* 0x000fe20000800000 */
[----:B-1----:R-:W-:Y:S01]  /*1e00*/  IMAD.MOV.U32 R17, RZ, RZ, R24 ;  /* 0x000000ffff117224 */ /* 0x002fe200078e0018 */
[----:B------:R-:W-:Y:S01]  /*1e10*/  MOV R14, 0x1e70 ;  /* 0x00001e70000e7802 */ /* 0x000fe20000000f00 */
[----:B0-----:R-:W-:Y:S02]  /*1e20*/  IMAD.MOV.U32 R25, RZ, RZ, 0x8 ;  /* 0x00000008ff197424 */ /* 0x001fe400078e00ff */
[----:B------:R-:W-:Y:S02]  /*1e30*/  IMAD.MOV.U32 R24, RZ, RZ, 0x1f ;  /* 0x0000001fff187424 */ /* 0x000fe400078e00ff */
[----:B------:R-:W-:Y:S02]  /*1e40*/  IMAD.MOV.U32 R23, RZ, RZ, -0x1 ;  /* 0xffffffffff177424 */ /* 0x000fe400078e00ff */
[----:B------:R-:W-:-:S02]  /*1e50*/  IMAD.MOV.U32 R26, RZ, RZ, R18 ;  /* 0x000000ffff1a7224 */ /* 0x000fc400078e0012 */
[----:B------:R-:W-:Y:S05]  /*1e60*/  CALL.REL.NOINC `($__internal_39_$__cuda_sm70_shflsync_bfly_p) ;  /* 0x00000c7000007944 */ /* 0x000fea0003c00000 */
[----:B------:R-:W-:Y:S01]  /*1e70*/  SEL R12, R12, R13, P1 ;  /* 0x0000000d0c0c7207 */ /* 0x000fe20000800000 */
[----:B-1----:R-:W-:Y:S01]  /*1e80*/  IMAD.MOV.U32 R19, RZ, RZ, R24 ;  /* 0x000000ffff137224 */ /* 0x002fe200078e0018 */
[----:B------:R-:W-:Y:S01]  /*1e90*/  MOV R14, 0x1ef0 ;  /* 0x00001ef0000e7802 */ /* 0x000fe20000000f00 */
[----:B0-----:R-:W-:-:S02]  /*1ea0*/  IMAD.MOV.U32 R25, RZ, RZ, 0x8 ;  /* 0x00000008ff197424 */ /* 0x001fc400078e00ff */
[----:B------:R-:W-:Y:S02]  /*1eb0*/  IMAD.MOV.U32 R24, RZ, RZ, 0x1f ;  /* 0x0000001fff187424 */ /* 0x000fe400078e00ff */
[----:B------:R-:W-:Y:S02]  /*1ec0*/  IMAD.MOV.U32 R23, RZ, RZ, -0x1 ;  /* 0xffffffffff177424 */ /* 0x000fe400078e00ff */
[----:B------:R-:W-:Y:S02]  /*1ed0*/  IMAD.MOV.U32 R26, RZ, RZ, R12 ;  /* 0x000000ffff1a7224 */ /* 0x000fe400078e000c */
[----:B------:R-:W-:Y:S05]  /*1ee0*/  CALL.REL.NOINC `($__internal_39_$__cuda_sm70_shflsync_bfly_p) ;  /* 0x00000bf000007944 */ /* 0x000fea0003c00000 */
[----:B-1----:R-:W-:Y:S01]  /*1ef0*/  IMAD.MOV.U32 R13, RZ, RZ, R24 ;  /* 0x000000ffff0d7224 */ /* 0x002fe200078e0018 */
[----:B0-----:R-:W-:Y:S05]  /*1f00*/  BRA `(.L_x_2059) ;  /* 0xffffeb5000007947 */ /* 0x001fea000383ffff */
.L_x_2030:
[----:B------:R-:W-:Y:S01]  /*1f10*/  IMAD.MOV.U32 R26, RZ, RZ, R16 ;  /* 0x000000ffff1a7224 */ /* 0x000fe200078e0010 */
[----:B------:R-:W-:Y:S01]  /*1f20*/  MOV R14, 0x1f70 ;  /* 0x00001f70000e7802 */ /* 0x000fe20000000f00 */
[----:B------:R-:W-:Y:S02]  /*1f30*/  IMAD.MOV.U32 R25, RZ, RZ, 0x4 ;  /* 0x00000004ff197424 */ /* 0x000fe400078e00ff */
[----:B------:R-:W-:Y:S02]  /*1f40*/  IMAD.MOV.U32 R24, RZ, RZ, 0x1f ;  /* 0x0000001fff187424 */ /* 0x000fe400078e00ff */
[----:B------:R-:W-:-:S02]  /*1f50*/  IMAD.MOV.U32 R23, RZ, RZ, -0x1 ;  /* 0xffffffffff177424 */ /* 0x000fc400078e00ff */
[----:B0-----:R-:W-:Y:S05]  /*1f60*/  CALL.REL.NOINC `($__internal_39_$__cuda_sm70_shflsync_bfly_p) ;  /* 0x00000b7000007944 */ /* 0x001fea0003c00000 */
[----:B-1----:R-:W-:Y:S01]  /*1f70*/  IMAD.MOV.U32 R17, RZ, RZ, R24 ;  /* 0x000000ffff117224 */ /* 0x002fe200078e0018 */
[----:B0-----:R-:W-:Y:S05]  /*1f80*/  BRA `(.L_x_2060) ;  /* 0xffffeb3000007947 */ /* 0x001fea000383ffff */
.L_x_2031:
[----:B------:R-:W-:Y:S01]  /*1f90*/  IMAD.MOV.U32 R26, RZ, RZ, R19 ;  /* 0x000000ffff1a7224 */ /* 0x000fe200078e0013 */
[----:B------:R-:W-:Y:S01]  /*1fa0*/  MOV R14, 0x1ff0 ;  /* 0x00001ff0000e7802 */ /* 0x000fe20000000f00 */
[----:B------:R-:W-:-:S02]  /*1fb0*/  IMAD.MOV.U32 R25, RZ, RZ, 0x4 ;  /* 0x00000004ff197424 */ /* 0x000fc400078e00ff */
[----:B------:R-:W-:Y:S02]  /*1fc0*/  IMAD.MOV.U32 R24, RZ, RZ, 0x1f ;  /* 0x0000001fff187424 */ /* 0x000fe400078e00ff */
[----:B------:R-:W-:Y:S02]  /*1fd0*/  IMAD.MOV.U32 R23, RZ, RZ, -0x1 ;  /* 0xffffffffff177424 */ /* 0x000fe400078e00ff */
[----:B-12---:R-:W-:Y:S05]  /*1fe0*/  CALL.REL.NOINC `($__internal_39_$__cuda_sm70_shflsync_bfly_p) ;  /* 0x00000af000007944 */ /* 0x006fea0003c00000 */
[----:B------:R-:W-:Y:S01]  /*1ff0*/  SEL R13, R13, R12, P0 ;  /* 0x0000000c0d0d7207 */ /* 0x000fe20000000000 */
[----:B-1----:R-:W-:Y:S01]  /*2000*/  IMAD.MOV.U32 R18, RZ, RZ, R24 ;  /* 0x000000ffff127224 */ /* 0x002fe200078e0018 */
[----:B------:R-:W-:Y:S01]  /*2010*/  MOV R14, 0x2070 ;  /* 0x00002070000e7802 */ /* 0x000fe20000000f00 */
[----:B0-----:R-:W-:Y:S02]  /*2020*/  IMAD.MOV.U32 R25, RZ, RZ, 0x4 ;  /* 0x00000004ff197424 */ /* 0x001fe400078e00ff */
[----:B------:R-:W-:Y:S02]  /*2030*/  IMAD.MOV.U32 R24, RZ, RZ, 0x1f ;  /* 0x0000001fff187424 */ /* 0x000fe400078e00ff */
[----:B------:R-:W-:Y:S02]  /*2040*/  IMAD.MOV.U32 R23, RZ, RZ, -0x1 ;  /* 0xffffffffff177424 */ /* 0x000fe400078e00ff */
[----:B------:R-:W-:-:S02]  /*2050*/  IMAD.MOV.U32 R26, RZ, RZ, R13 ;  /* 0x000000ffff1a7224 */ /* 0x000fc400078e000d */
[----:B------:R-:W-:Y:S05]  /*2060*/  CALL.REL.NOINC `($__internal_39_$__cuda_sm70_shflsync_bfly_p) ;  /* 0x00000a7000007944 */ /* 0x000fea0003c00000 */
[----:B-1----:R-:W-:Y:S01]  /*2070*/  IMAD.MOV.U32 R12, RZ, RZ, R24 ;  /* 0x000000ffff0c7224 */ /* 0x002fe200078e0018 */
[----:B0-----:R-:W-:Y:S05]  /*2080*/  BRA `(.L_x_2061) ;  /* 0xffffea8000007947 */ /* 0x001fea000383ffff */
.L_x_2032:
[----:B------:R-:W-:Y:S01]  /*2090*/  IMAD.MOV.U32 R26, RZ, RZ, R16 ;  /* 0x000000ffff1a7224 */ /* 0x000fe200078e0010 */
[----:B------:R-:W-:Y:S01]  /*20a0*/  MOV R14, 0x20f0 ;  /* 0x000020f0000e7802 */ /* 0x000fe20000000f00 */
[----:B------:R-:W-:-:S02]  /*20b0*/  IMAD.MOV.U32 R25, RZ, RZ, 0x2 ;  /* 0x00000002ff197424 */ /* 0x000fc400078e00ff */
[----:B------:R-:W-:Y:S02]  /*20c0*/  IMAD.MOV.U32 R24, RZ, RZ, 0x1f ;  /* 0x0000001fff187424 */ /* 0x000fe400078e00ff */
[----:B------:R-:W-:Y:S02]  /*20d0*/  IMAD.MOV.U32 R23, RZ, RZ, -0x1 ;  /* 0xffffffffff177424 */ /* 0x000fe400078e00ff */
[----:B0--3--:R-:W-:Y:S05]  /*20e0*/  CALL.REL.NOINC `($__internal_39_$__cuda_sm70_shflsync_bfly_p) ;  /* 0x000009f000007944 */ /* 0x009fea0003c00000 */
        /* <DEDUP_REMOVED lines=18> */
.L_x_2033:
[----:B------:R-:W-:Y:S01]  /*2210*/  IMAD.MOV.U32 R26, RZ, RZ, R16 ;  /* 0x000000ffff1a7224 */ /* 0x000fe200078e0010 */
[----:B------:R-:W-:Y:S01]  /*2220*/  MOV R14, 0x2270 ;  /* 0x00002270000e7802 */ /* 0x000fe20000000f00 */
[----:B------:R-:W-:Y:S02]  /*2230*/  IMAD.MOV.U32 R25, RZ, RZ, 0x1 ;  /* 0x00000001ff197424 */ /* 0x000fe400078e00ff */
[----:B------:R-:W-:Y:S02]  /*2240*/  IMAD.MOV.U32 R24, RZ, RZ, 0x1f ;  /* 0x0000001fff187424 */ /* 0x000fe400078e00ff */
[----:B------:R-:W-:-:S02]  /*2250*/  IMAD.MOV.U32 R23, RZ, RZ, -0x1 ;  /* 0xffffffffff177424 */ /* 0x000fc400078e00ff */
[----:B--2---:R-:W-:Y:S05]  /*2260*/  CALL.REL.NOINC `($__internal_39_$__cuda_sm70_shflsync_bfly_p) ;  /* 0x0000087000007944 */ /* 0x004fea0003c00000 */
[----:B-1----:R-:W-:Y:S01]  /*2270*/  IMAD.MOV.U32 R17, RZ, RZ, R24 ;  /* 0x000000ffff117224 */ /* 0x002fe200078e0018 */
[----:B0-----:R-:W-:Y:S05]  /*2280*/  BRA `(.L_x_2063) ;  /* 0xffffe9a000007947 */ /* 0x001fea000383ffff */
.L_x_2034:
[----:B------:R-:W-:Y:S01]  /*2290*/  IMAD.MOV.U32 R26, RZ, RZ, R18 ;  /* 0x000000ffff1a7224 */ /* 0x000fe200078e0012 */
[----:B------:R-:W-:Y:S01]  /*22a0*/  MOV R14, 0x22f0 ;  /* 0x000022f0000e7802 */ /* 0x000fe20000000f00 */
[----:B------:R-:W-:-:S02]  /*22b0*/  IMAD.MOV.U32 R25, RZ, RZ, 0x1 ;  /* 0x00000001ff197424 */ /* 0x000fc400078e00ff */
[----:B------:R-:W-:Y:S02]  /*22c0*/  IMAD.MOV.U32 R24, RZ, RZ, 0x1f ;  /* 0x0000001fff187424 */ /* 0x000fe400078e00ff */
[----:B------:R-:W-:Y:S02]  /*22d0*/  IMAD.MOV.U32 R23, RZ, RZ, -0x1 ;  /* 0xffffffffff177424 */ /* 0x000fe400078e00ff */
[----:B01----:R-:W-:Y:S05]  /*22e0*/  CALL.REL.NOINC `($__internal_39_$__cuda_sm70_shflsync_bfly_p) ;  /* 0x000007f000007944 */ /* 0x003fea0003c00000 */
[----:B0-----:R-:W-:Y:S01]  /*22f0*/  SEL R26, R13, R12, P0 ;  /* 0x0000000c0d1a7207 */ /* 0x001fe20000000000 */
[----:B-1----:R-:W-:Y:S01]  /*2300*/  IMAD.MOV.U32 R13, RZ, RZ, R24 ;  /* 0x000000ffff0d7224 */ /* 0x002fe200078e0018 */
[----:B------:R-:W-:Y:S01]  /*2310*/  MOV R14, 0x2360 ;  /* 0x00002360000e7802 */ /* 0x000fe20000000f00 */
[----:B------:R-:W-:Y:S02]  /*2320*/  IMAD.MOV.U32 R25, RZ, RZ, 0x1 ;  /* 0x00000001ff197424 */ /* 0x000fe400078e00ff */
[----:B------:R-:W-:Y:S02]  /*2330*/  IMAD.MOV.U32 R24, RZ, RZ, 0x1f ;  /* 0x0000001fff187424 */ /* 0x000fe400078e00ff */
[----:B------:R-:W-:Y:S02]  /*2340*/  IMAD.MOV.U32 R23, RZ, RZ, -0x1 ;  /* 0xffffffffff177424 */ /* 0x000fe400078e00ff */
[----:B------:R-:W-:Y:S05]  /*2350*/  CALL.REL.NOINC `($__internal_39_$__cuda_sm70_shflsync_bfly_p) ;  /* 0x0000078000007944 */ /* 0x000fea0003c00000 */
[----:B-1----:R-:W-:Y:S01]  /*2360*/  IMAD.MOV.U32 R15, RZ, RZ, R24 ;  /* 0x000000ffff0f7224 */ /* 0x002fe200078e0018 */
[----:B0-----:R-:W-:Y:S05]  /*2370*/  BRA `(.L_x_2064) ;  /* 0xffffe90000007947 */ /* 0x001fea000383ffff */
.L_x_2041:
[----:B------:R-:W-:Y:S01]  /*2380*/  IMAD.MOV.U32 R26, RZ, RZ, R17 ;  /* 0x000000ffff1a7224 */ /* 0x000fe200078e0011 */
[----:B------:R-:W-:Y:S01]  /*2390*/  MOV R14, 0x23e0 ;  /* 0x000023e0000e7802 */ /* 0x000fe20000000f00 */
[----:B------:R-:W-:-:S02]  /*23a0*/  IMAD.MOV.U32 R25, RZ, RZ, 0x10 ;  /* 0x00000010ff197424 */ /* 0x000fc400078e00ff */
[----:B------:R-:W-:Y:S02]  /*23b0*/  IMAD.MOV.U32 R24, RZ, RZ, 0x1f ;  /* 0x0000001fff187424 */ /* 0x000fe400078e00ff */
[----:B------:R-:W-:Y:S02]  /*23c0*/  IMAD.MOV.U32 R23, RZ, RZ, -0x1 ;  /* 0xffffffffff177424 */ /* 0x000fe400078e00ff */
[----:B------:R-:W-:Y:S05]  /*23d0*/  CALL.REL.NOINC `($__internal_39_$__cuda_sm70_shflsync_bfly_p) ;  /* 0x0000070000007944 */ /* 0x000fea0003c00000 */
[----:B-1----:R-:W-:Y:S01]  /*23e0*/  IMAD.MOV.U32 R12, RZ, RZ, R24 ;  /* 0x000000ffff0c7224 */ /* 0x002fe200078e0018 */
[----:B0-----:R-:W-:Y:S05]  /*23f0*/  BRA `(.L_x_2065) ;  /* 0xffffedf000007947 */ /* 0x001fea000383ffff */
.L_x_2042:
[----:B------:R-:W-:Y:S01]  /*2400*/  IMAD.MOV.U32 R26, RZ, RZ, R13 ;  /* 0x000000ffff1a7224 */ /* 0x000fe200078e000d */
[----:B------:R-:W-:Y:S01]  /*2410*/  MOV R14, 0x2460 ;  /* 0x00002460000e7802 */ /* 0x000fe20000000f00 */
[----:B------:R-:W-:Y:S02]  /*2420*/  IMAD.MOV.U32 R25, RZ, RZ, 0x10 ;  /* 0x00000010ff197424 */ /* 0x000fe400078e00ff */
[----:B------:R-:W-:Y:S02]  /*2430*/  IMAD.MOV.U32 R24, RZ, RZ, 0x1f ;  /* 0x0000001fff187424 */ /* 0x000fe400078e00ff */
[----:B------:R-:W-:Y:S02]  /*2440*/  IMAD.MOV.U32 R23, RZ, RZ, -0x1 ;  /* 0xffffffffff177424 */ /* 0x000fe400078e00ff */
[----:B01----:R-:W-:Y:S05]  /*2450*/  CALL.REL.NOINC `($__internal_39_$__cuda_sm70_shflsync_bfly_p) ;  /* 0x0000068000007944 */ /* 0x003fea0003c00000 */
[----:B-1----:R-:W-:Y:S01]  /*2460*/  IMAD.MOV.U32 R18, RZ, RZ, R24 ;  /* 0x000000ffff127224 */ /* 0x002fe200078e0018 */
[----:B------:R-:W-:Y:S01]  /*2470*/  MOV R14, 0x24d0 ;  /* 0x000024d0000e7802 */ /* 0x000fe20000000f00 */
[----:B0-----:R-:W-:-:S02]  /*2480*/  IMAD.MOV.U32 R26, RZ, RZ, R16 ;  /* 0x000000ffff1a7224 */ /* 0x001fc400078e0010 */
[----:B------:R-:W-:Y:S02]  /*2490*/  IMAD.MOV.U32 R25, RZ, RZ, 0x10 ;  /* 0x00000010ff197424 */ /* 0x000fe400078e00ff */
[----:B------:R-:W-:Y:S02]  /*24a0*/  IMAD.MOV.U32 R24, RZ, RZ, 0x1f ;  /* 0x0000001fff187424 */ /* 0x000fe400078e00ff */
[----:B------:R-:W-:Y:S02]  /*24b0*/  IMAD.MOV.U32 R23, RZ, RZ, -0x1 ;  /* 0xffffffffff177424 */ /* 0x000fe400078e00ff */
[----:B------:R-:W-:Y:S05]  /*24c0*/  CALL.REL.NOINC `($__internal_39_$__cuda_sm70_shflsync_bfly_p) ;  /* 0x0000061000007944 */ /* 0x000fea0003c00000 */
[----:B-1----:R-:W-:Y:S01]  /*24d0*/  IMAD.MOV.U32 R19, RZ, RZ, R24 ;  /* 0x000000ffff137224 */ /* 0x002fe200078e0018 */
[----:B0-----:R-:W-:Y:S05]  /*24e0*/  BRA `(.L_x_2066) ;  /* 0xffffed3000007947 */ /* 0x001fea000383ffff */
.L_x_2043:
[----:B------:R-:W-:Y:S01]  /*24f0*/  IMAD.MOV.U32 R26, RZ, RZ, R12 ;  /* 0x000000ffff1a7224 */ /* 0x000fe200078e000c */
[----:B------:R-:W-:Y:S01]  /*2500*/  MOV R14, 0x2550 ;  /* 0x00002550000e7802 */ /* 0x000fe20000000f00 */
[----:B------:R-:W-:Y:S02]  /*2510*/  IMAD.MOV.U32 R25, RZ, RZ, 0x8 ;  /* 0x00000008ff197424 */ /* 0x000fe400078e00ff */
[----:B------:R-:W-:Y:S02]  /*2520*/  IMAD.MOV.U32 R24, RZ, RZ, 0x1f ;  /* 0x0000001fff187424 */ /* 0x000fe400078e00ff */
[----:B------:R-:W-:-:S02]  /*2530*/  IMAD.MOV.U32 R23, RZ, RZ, -0x1 ;  /* 0xffffffffff177424 */ /* 0x000fc400078e00ff */
[----:B0-23--:R-:W-:Y:S05]  /*2540*/  CALL.REL.NOINC `($__internal_39_$__cuda_sm70_shflsync_bfly_p) ;  /* 0x0000059000007944 */ /* 0x00dfea0003c00000 */
[----:B------:R-:W-:Y:S01]  /*2550*/  FSEL R18, R18, R13, P1 ;  /* 0x0000000d12127208 */ /* 0x000fe20000800000 */
[----:B-1----:R-:W-:Y:S01]  /*2560*/  IMAD.MOV.U32 R17, RZ, RZ, R24 ;  /* 0x000000ffff117224 */ /* 0x002fe200078e0018 */
[----:B------:R-:W-:Y:S01]  /*2570*/  MOV R14, 0x25d0 ;  /* 0x000025d0000e7802 */ /* 0x000fe20000000f00 */
[----:B0-----:R-:W-:-:S02]  /*2580*/  IMAD.MOV.U32 R25, RZ, RZ, 0x8 ;  /* 0x00000008ff197424 */ /* 0x001fc400078e00ff */
[----:B------:R-:W-:Y:S02]  /*2590*/  IMAD.MOV.U32 R24, RZ, RZ, 0x1f ;  /* 0x0000001fff187424 */ /* 0x000fe400078e00ff */
[----:B------:R-:W-:Y:S02]  /*25a0*/  IMAD.MOV.U32 R23, RZ, RZ, -0x1 ;  /* 0xffffffffff177424 */ /* 0x000fe400078e00ff */
[----:B------:R-:W-:Y:S02]  /*25b0*/  IMAD.MOV.U32 R26, RZ, RZ, R18 ;  /* 0x000000ffff1a7224 */ /* 0x000fe400078e0012 */
[----:B------:R-:W-:Y:S05]  /*25c0*/  CALL.REL.NOINC `($__internal_39_$__cuda_sm70_shflsync_bfly_p) ;  /* 0x0000051000007944 */ /* 0x000fea0003c00000 */
[----:B------:R-:W-:Y:S01]  /*25d0*/  SEL R19, R19, R16, P1 ;  /* 0x0000001013137207 */ /* 0x000fe20000800000 */
[----:B-1----:R-:W-:Y:S01]  /*25e0*/  IMAD.MOV.U32 R13, RZ, RZ, R24 ;  /* 0x000000ffff0d7224 */ /* 0x002fe200078e0018 */
[----:B------:R-:W-:Y:S01]  /*25f0*/  MOV R14, 0x2650 ;  /* 0x00002650000e7802 */ /* 0x000fe20000000f00 */
[----:B0-----:R-:W-:Y:S02]  /*2600*/  IMAD.MOV.U32 R25, RZ, RZ, 0x8 ;  /* 0x00000008ff197424 */ /* 0x001fe400078e00ff */
[----:B------:R-:W-:Y:S02]  /*2610*/  IMAD.MOV.U32 R24, RZ, RZ, 0x1f ;  /* 0x0000001fff187424 */ /* 0x000fe400078e00ff */
[----:B------:R-:W-:-:S02]  /*2620*/  IMAD.MOV.U32 R23, RZ, RZ, -0x1 ;  /* 0xffffffffff177424 */ /* 0x000fc400078e00ff */
[----:B------:R-:W-:Y:S02]  /*2630*/  IMAD.MOV.U32 R26, RZ, RZ, R19 ;  /* 0x000000ffff1a7224 */ /* 0x000fe400078e0013 */
[----:B------:R-:W-:Y:S05]  /*2640*/  CALL.REL.NOINC `($__internal_39_$__cuda_sm70_shflsync_bfly_p) ;  /* 0x0000049000007944 */ /* 0x000fea0003c00000 */
[----:B-1----:R-:W-:Y:S01]  /*2650*/  IMAD.MOV.U32 R16, RZ, RZ, R24 ;  /* 0x000000ffff107224 */ /* 0x002fe200078e0018 */
[----:B0-----:R-:W-:Y:S05]  /*2660*/  BRA `(.L_x_2067) ;  /* 0xffffec7000007947 */ /* 0x001fea000383ffff */
.L_x_2044:
[----:B------:R-:W-:Y:S01]  /*2670*/  IMAD.MOV.U32 R26, RZ, RZ, R12 ;  /* 0x000000ffff1a7224 */ /* 0x000fe200078e000c */
[----:B------:R-:W-:Y:S01]  /*2680*/  MOV R14, 0x26d0 ;  /* 0x000026d0000e7802 */ /* 0x000fe20000000f00 */
[----:B------:R-:W-:Y:S02]  /*2690*/  IMAD.MOV.U32 R25, RZ, RZ, 0x4 ;  /* 0x00000004ff197424 */ /* 0x000fe400078e00ff */
[----:B------:R-:W-:Y:S02]  /*26a0*/  IMAD.MOV.U32 R24, RZ, RZ, 0x1f ;  /* 0x0000001fff187424 */ /* 0x000fe400078e00ff */
[----:B------:R-:W-:Y:S02]  /*26b0*/  IMAD.MOV.U32 R23, RZ, RZ, -0x1 ;  /* 0xffffffffff177424 */ /* 0x000fe400078e00ff */
[----:B--2---:R-:W-:Y:S05]  /*26c0*/  CALL.REL.NOINC `($__internal_39_$__cuda_sm70_shflsync_bfly_p) ;  /* 0x0000041000007944 */ /* 0x004fea0003c00000 */
[----:B-1----:R-:W-:Y:S01]  /*26d0*/  IMAD.MOV.U32 R17, RZ, RZ, R24 ;  /* 0x000000ffff117224 */ /* 0x002fe200078e0018 */
[----:B0-----:R-:W-:Y:S05]  /*26e0*/  BRA `(.L_x_2068) ;  /* 0xffffec5000007947 */ /* 0x001fea000383ffff */
.L_x_2045:
[----:B------:R-:W-:Y:S01]  /*26f0*/  IMAD.MOV.U32 R26, RZ, RZ, R13 ;  /* 0x000000ffff1a7224 */ /* 0x000fe200078e000d */
[----:B------:R-:W-:Y:S01]  /*2700*/  MOV R14, 0x2750 ;  /* 0x00002750000e7802 */ /* 0x000fe20000000f00 */
[----:B------:R-:W-:-:S02]  /*2710*/  IMAD.MOV.U32 R25, RZ, RZ, 0x4 ;  /* 0x00000004ff197424 */ /* 0x000fc400078e00ff */
[----:B------:R-:W-:Y:S02]  /*2720*/  IMAD.MOV.U32 R24, RZ, RZ, 0x1f ;  /* 0x0000001fff187424 */ /* 0x000fe400078e00ff */
[----:B------:R-:W-:Y:S02]  /*2730*/  IMAD.MOV.U32 R23, RZ, RZ, -0x1 ;  /* 0xffffffffff177424 */ /* 0x000fe400078e00ff */
[----:B01----:R-:W-:Y:S05]  /*2740*/  CALL.REL.NOINC `($__internal_39_$__cuda_sm70_shflsync_bfly_p) ;  /* 0x0000039000007944 */ /* 0x003fea0003c00000 */
        /* <DEDUP_REMOVED lines=10> */
.L_x_2046:
[----:B------:R-:W-:Y:S01]  /*27f0*/  IMAD.MOV.U32 R26, RZ, RZ, R12 ;  /* 0x000000ffff1a7224 */ /* 0x000fe200078e000c */
[----:B------:R-:W-:Y:S01]  /*2800*/  MOV R14, 0x2850 ;  /* 0x00002850000e7802 */ /* 0x000fe20000000f00 */
[----:B------:R-:W-:-:S02]  /*2810*/  IMAD.MOV.U32 R25, RZ, RZ, 0x2 ;  /* 0x00000002ff197424 */ /* 0x000fc400078e00ff */
[----:B------:R-:W-:Y:S02]  /*2820*/  IMAD.MOV.U32 R24, RZ, RZ, 0x1f ;  /* 0x0000001fff187424 */ /* 0x000fe400078e00ff */
[----:B------:R-:W-:Y:S02]  /*2830*/  IMAD.MOV.U32 R23, RZ, RZ, -0x1 ;  /* 0xffffffffff177424 */ /* 0x000fe400078e00ff */
[----:B--23--:R-:W-:Y:S05]  /*2840*/  CALL.REL.NOINC `($__internal_39_$__cuda_sm70_shflsync_bfly_p) ;  /* 0x0000029000007944 */ /* 0x00cfea0003c00000 */
        /* <DEDUP_REMOVED lines=18> */
.L_x_2047:
        /* <DEDUP_REMOVED lines=8> */
.L_x_2048:
[----:B------:R-:W-:Y:S01]  /*29f0*/  IMAD.MOV.U32 R26, RZ, RZ, R18 ;  /* 0x000000ffff1a7224 */ /* 0x000fe200078e0012 */
[----:B------:R-:W-:Y:S01]  /*2a00*/  MOV R14, 0x2a50 ;  /* 0x00002a50000e7802 */ /* 0x000fe20000000f00 */
[----:B------:R-:W-:-:S02]  /*2a10*/  IMAD.MOV.U32 R25, RZ, RZ, 0x1 ;  /* 0x00000001ff197424 */ /* 0x000fc400078e00ff */
[----:B------:R-:W-:Y:S02]  /*2a20*/  IMAD.MOV.U32 R24, RZ, RZ, 0x1f ;  /* 0x0000001fff187424 */ /* 0x000fe400078e00ff */
[----:B------:R-:W-:Y:S02]  /*2a30*/  IMAD.MOV.U32 R23, RZ, RZ, -0x1 ;  /* 0xffffffffff177424 */ /* 0x000fe400078e00ff */
[----:B01----:R-:W-:Y:S05]  /*2a40*/  CALL.REL.NOINC `($__internal_39_$__cuda_sm70_shflsync_bfly_p) ;  /* 0x0000009000007944 */ /* 0x003fea0003c00000 */
[----:B-1----:R-:W-:Y:S01]  /*2a50*/  IMAD.MOV.U32 R13, RZ, RZ, R24 ;  /* 0x000000ffff0d7224 */ /* 0x002fe200078e0018 */
[----:B0-----:R-:W-:Y:S01]  /*2a60*/  SEL R26, R16, R19, P0 ;  /* 0x00000013101a7207 */ /* 0x001fe20000000000 */
[----:B------:R-:W-:Y:S01]  /*2a70*/  IMAD.MOV.U32 R25, RZ, RZ, 0x1 ;  /* 0x00000001ff197424 */ /* 0x000fe200078e00ff */
[----:B------:R-:W-:Y:S01]  /*2a80*/  MOV R14, 0x2ac0 ;  /* 0x00002ac0000e7802 */ /* 0x000fe20000000f00 */
[----:B------:R-:W-:Y:S02]  /*2a90*/  IMAD.MOV.U32 R24, RZ, RZ, 0x1f ;  /* 0x0000001fff187424 */ /* 0x000fe400078e00ff */
[----:B------:R-:W-:Y:S02]  /*2aa0*/  IMAD.MOV.U32 R23, RZ, RZ, -0x1 ;  /* 0xffffffffff177424 */ /* 0x000fe400078e00ff */
[----:B------:R-:W-:Y:S05]  /*2ab0*/  CALL.REL.NOINC `($__internal_39_$__cuda_sm70_shflsync_bfly_p) ;  /* 0x0000002000007944 */ /* 0x000fea0003c00000 */
[----:B-1----:R-:W-:Y:S01]  /*2ac0*/  IMAD.MOV.U32 R15, RZ, RZ, R24 ;  /* 0x000000ffff0f7224 */ /* 0x002fe200078e0018 */
[----:B0-----:R-:W-:Y:S05]  /*2ad0*/  BRA `(.L_x_2072) ;  /* 0xffffea2000007947 */ /* 0x001fea000383ffff */
        .weak           $__internal_39_$__cuda_sm70_shflsync_bfly_p
        .type           $__internal_39_$__cuda_sm70_shflsync_bfly_p,@function
        .size           $__internal_39_$__cuda_sm70_shflsync_bfly_p,(.L_x_10983 - $__internal_39_$__cuda_sm70_shflsync_bfly_p)
$__internal_39_$__cuda_sm70_shflsync_bfly_p:
[----:B------:R-:W-:Y:S01]  /*2ae0*/  IMAD.MOV.U32 R15, RZ, RZ, 0x0 ;  /* 0x00000000ff0f7424 */ /* 0x000fe200078e00ff */
[----:B------:R-:W-:Y:S04]  /*2af0*/  WARPSYNC R23 ;  /* 0x0000001700007348 */ /* 0x000fe80003800000 */
[----:B------:R0:W1:Y:S01]  /*2b00*/  SHFL.BFLY PT, R24, R26, R25, R24 ;  /* 0x0c0000191a187389 */ /* 0x00006200000e0018 */
[----:B------:R-:W-:Y:S05]  /*2b10*/  RET.REL.NODEC R14 `(_ZN4vllm3moe10topkGatingILi8ELi256ELi4ELi16ELi32El6__halfLNS0_11ScoringFuncE1EEEvPKT5_PKbPfiPT4_PiiiibPKf) ;  /* 0xffffd4e00e007950 */ /* 0x000fea0003c3ffff */
.L_x_2073:
        /* <DEDUP_REMOVED lines=14> */
.L_x_10983:


//--------------------- .text._ZN4vllm3moe10topkGatingILi8ELi128ELi4ELi16ELi32El6__halfLNS0_11ScoringFuncE1EEEvPKT5_PKbPfiPT4_PiiiibPKf --------------------------
	.section	.text._ZN4vllm3moe10topkGatingILi8ELi128ELi4ELi16ELi32El6__halfLNS0_11ScoringFuncE1EEEvPKT5_PKbPfiPT4_PiiiibPKf,"ax",@progbits
	.sectioninfo	@"SHI_REGISTERS=30"
	.align	128
        .global         _ZN4vllm3moe10topkGatingILi8ELi128ELi4ELi16ELi32El6__halfLNS0_11ScoringFuncE1EEEvPKT5_PKbPfiPT4_PiiiibPKf
        .type           _ZN4vllm3moe10topkGatingILi8ELi128ELi4ELi16ELi32El6__halfLNS0_11ScoringFuncE1EEEvPKT5_PKbPfiPT4_PiiiibPKf,@function
        .size           _ZN4vllm3moe10topkGatingILi8ELi128ELi4ELi16ELi32El6__halfLNS0_11ScoringFuncE1EEEvPKT5_PKbPfiPT4_PiiiibPKf,(.L_x_10984 - _ZN4vllm3moe10topkGatingILi8ELi128ELi4ELi16ELi32El6__halfLNS0_11ScoringFuncE1EEEvPKT5_PKbPfiPT4_PiiiibPKf)
        .other          _ZN4vllm3moe10topkGatingILi8ELi128ELi4ELi16ELi32El6__halfLNS0_11ScoringFuncE1EEEvPKT5_PKbPfiPT4_PiiiibPKf,@"STO_CUDA_ENTRY STV_DEFAULT"
_ZN4vllm3moe10topkGatingILi8ELi128ELi4ELi16ELi32El6__halfLNS0_11ScoringFuncE1EEEvPKT5_PKbPfiPT4_PiiiibPKf:
.text._ZN4vllm3moe10topkGatingILi8ELi128ELi4ELi16ELi32El6__halfLNS0_11ScoringFuncE1EEEvPKT5_PKbPfiPT4_PiiiibPKf:
        /* <DEDUP_REMOVED lines=108> */
.L_x_2074:
[----:B------:R0:W-:Y:S04]  /*06c0*/  STL.128 [R1], R4 ;  /* 0x0000000401007387 */ /* 0x0001e80000100c00 */
[----:B------:R0:W-:Y:S02]  /*06d0*/  STL.128 [R1+0x10], R8 ;  /* 0x0000100801007387 */ /* 0x0001e40000100c00 */
.L_x_2075:
        /* <DEDUP_REMOVED lines=9> */
.L_x_2089:
        /* <DEDUP_REMOVED lines=33> */
.L_x_2104:
[----:B------:R-:W-:Y:S05]  /*0980*/  BRA.DIV ~URZ, `(.L_x_2079) ;  /* 0x000011b27f007947 */ /* 0x000fea000b800000 */
[----:B------:R2:W3:Y:S04]  /*0990*/  SHFL.BFLY PT, R18, R13, 0x8, 0x101f ;  /* 0x0d101f000d127f89 */ /* 0x0004e800000e0000 */
[----:B------:R2:W4:Y:S02]  /*09a0*/  SHFL.BFLY PT, R17, R12, 0x8, 0x101f ;  /* 0x0d101f000c117f89 */ /* 0x00052400000e0000 */
.L_x_2105:
        /* <DEDUP_REMOVED lines=12> */
.L_x_2106:
[----:B-1----:R-:W-:-:S13]  /*0a70*/  FSETP.GEU.FTZ.AND P1, PT, R16, R19, PT ;  /* 0x000000131000720b */ /* 0x002fda0003f3e000 */
[----:B------:R-:W-:-:S04]  /*0a80*/  @P1 FSETP.NEU.FTZ.AND P2, PT, R16, R19, PT ;  /* 0x000000131000120b */ /* 0x000fc80003f5d000 */
[----:B---3--:R-:W-:-:S13]  /*0a90*/  @P1 ISETP.LT.AND P0, PT, R12, R17, !P2 ;  /* 0x000000110c00120c */ /* 0x008fda0005701270 */
[----:B0-----:R-:W-:Y:S01]  /*0aa0*/  FSEL R16, R19, R16, P0 ;  /* 0x0000001013107208 */ /* 0x001fe20000000000 */
[----:B------:R-:W-:Y:S05]  /*0ab0*/  BRA.DIV ~URZ, `(.L_x_2081) ;  /* 0x000012f27f007947 */ /* 0x000fea000b800000 */
[----:B------:R0:W1:Y:S02]  /*0ac0*/  SHFL.BFLY PT, R19, R16, 0x2, 0x101f ;  /* 0x0c501f0010137f89 */ /* 0x00006400000e0000 */
.L_x_2107:
[----:B--2---:R-:W-:Y:S01]  /*0ad0*/  FSEL R13, R13, R18, P0 ;  /* 0x000000120d0d7208 */ /* 0x004fe20000000000 */
[----:B------:R-:W-:Y:S05]  /*0ae0*/  BRA.DIV ~URZ, `(.L_x_2082) ;  /* 0x000013427f007947 */ /* 0x000fea000b800000 */
[----:B------:R-:W-:Y:S01]  /*0af0*/  SEL R12, R12, R17, P0 ;  /* 0x000000110c0c7207 */ /* 0x000fe20000000000 */
[----:B------:R2:W3:Y:S04]  /*0b00*/  SHFL.BFLY PT, R18, R13, 0x2, 0x101f ;  /* 0x0c501f000d127f89 */ /* 0x0004e800000e0000 */
[----:B------:R2:W4:Y:S02]  /*0b10*/  SHFL.BFLY PT, R17, R12, 0x2, 0x101f ;  /* 0x0c501f000c117f89 */ /* 0x00052400000e0000 */
.L_x_2108:
        /* <DEDUP_REMOVED lines=12> */
.L_x_2109:
        /* <DEDUP_REMOVED lines=29> */
.L_x_2085:
[----:B------:R-:W-:Y:S05]  /*0db0*/  BSYNC B1 ;  /* 0x0000000000017941 */ /* 0x000fea0003800000 */
.L_x_2084:
        /* <DEDUP_REMOVED lines=20> */
.L_x_2088:
[----:B------:R-:W-:Y:S05]  /*0f00*/  BSYNC B1 ;  /* 0x0000000000017941 */ /* 0x000fea0003800000 */
.L_x_2087:
[----:B0-----:R-:W-:Y:S05]  /*0f10*/  BRA `(.L_x_2089) ;  /* 0xfffff85000007947 */ /* 0x001fea000383ffff */
.L_x_2077:
[----:B------:R-:W-:Y:S02]  /*0f20*/  IMAD.MOV.U32 R22, RZ, RZ, RZ ;  /* 0x000000ffff167224 */ /* 0x000fe400078e00ff */
.L_x_2100:
        /* <DEDUP_REMOVED lines=33> */
.L_x_2110:
[----:B------:R-:W-:Y:S05]  /*1140*/  BRA.DIV ~URZ, `(.L_x_2091) ;  /* 0x00000fd27f007947 */ /* 0x000fea000b800000 */
[----:B------:R2:W3:Y:S04]  /*1150*/  SHFL.BFLY PT, R17, R12, 0x8, 0x101f ;  /* 0x0d101f000c117f89 */ /* 0x0004e800000e0000 */
[----:B------:R2:W4:Y:S02]  /*1160*/  SHFL.BFLY PT, R16, R13, 0x8, 0x101f ;  /* 0x0d101f000d107f89 */ /* 0x00052400000e0000 */
.L_x_2111:
        /* <DEDUP_REMOVED lines=12> */
.L_x_2112:
[----:B-1----:R-:W-:-:S13]  /*1230*/  FSETP.GEU.FTZ.AND P1, PT, R19, R18, PT ;  /* 0x000000121300720b */ /* 0x002fda0003f3e000 */
[----:B------:R-:W-:-:S04]  /*1240*/  @P1 FSETP.NEU.FTZ.AND P2, PT, R19, R18, PT ;  /* 0x000000121300120b */ /* 0x000fc80003f5d000 */
[----:B---3--:R-:W-:-:S13]  /*1250*/  @P1 ISETP.LT.AND P0, PT, R16, R13, !P2 ;  /* 0x0000000d1000120c */ /* 0x008fda0005701270 */
[----:B0-----:R-:W-:Y:S01]  /*1260*/  FSEL R19, R18, R19, P0 ;  /* 0x0000001312137208 */ /* 0x001fe20000000000 */
[----:B------:R-:W-:Y:S05]  /*1270*/  BRA.DIV ~URZ, `(.L_x_2093) ;  /* 0x000011127f007947 */ /* 0x000fea000b800000 */
[----:B------:R0:W1:Y:S02]  /*1280*/  SHFL.BFLY PT, R18, R19, 0x2, 0x101f ;  /* 0x0c501f0013127f89 */ /* 0x00006400000e0000 */
.L_x_2113:
[----:B--2---:R-:W-:Y:S01]  /*1290*/  FSEL R17, R17, R12, P0 ;  /* 0x0000000c11117208 */ /* 0x004fe20000000000 */
[----:B------:R-:W-:Y:S05]  /*12a0*/  BRA.DIV ~URZ, `(.L_x_2094) ;  /* 0x000011627f007947 */ /* 0x000fea000b800000 */
[----:B------:R-:W-:Y:S01]  /*12b0*/  SEL R13, R16, R13, P0 ;  /* 0x0000000d100d7207 */ /* 0x000fe20000000000 */
[----:B------:R2:W3:Y:S04]  /*12c0*/  SHFL.BFLY PT, R12, R17, 0x2, 0x101f ;  /* 0x0c501f00110c7f89 */ /* 0x0004e800000e0000 */
[----:B------:R2:W4:Y:S02]  /*12d0*/  SHFL.BFLY PT, R16, R13, 0x2, 0x101f ;  /* 0x0c501f000d107f89 */ /* 0x00052400000e0000 */
.L_x_2114:
        /* <DEDUP_REMOVED lines=12> */
.L_x_2115:
        /* <DEDUP_REMOVED lines=28> */
.L_x_2097:
[----:B------:R-:W-:Y:S05]  /*1560*/  BSYNC B1 ;  /* 0x0000000000017941 */ /* 0x000fea0003800000 */
.L_x_2096:
        /* <DEDUP_REMOVED lines=20> */
.L_x_2099:
[----:B------:R-:W-:Y:S05]  /*16b0*/  BSYNC B1 ;  /* 0x0000000000017941 */ /* 0x000fea0003800000 */
.L_x_2098:
[----:B0-----:R-:W-:Y:S05]  /*16c0*/  BRA `(.L_x_2100) ;  /* 0xfffff86000007947 */ /* 0x001fea000383ffff */
.L_x_2086:
[----:B------:R-:W-:Y:S05]  /*16d0*/  BSYNC B0 ;  /* 0x0000000000007941 */ /* 0x000fea0003800000 */
.L_x_2076:
        /* <DEDUP_REMOVED lines=19> */
.L_x_2102:
        /* <DEDUP_REMOVED lines=20> */
.L_x_2101:
        /* <DEDUP_REMOVED lines=12> */
.L_x_2103:
        /* <DEDUP_REMOVED lines=11> */
.L_x_2078:
[----:B------:R-:W-:Y:S01]  /*1ac0*/  IMAD.MOV.U32 R26, RZ, RZ, R19 ;  /* 0x000000ffff1a7224 */ /* 0x000fe200078e0013 */
[----:B------:R-:W-:Y:S01]  /*1ad0*/  MOV R14, 0x1b20 ;  /* 0x00001b20000e7802 */ /* 0x000fe20000000f00 */
[----:B------:R-:W-:Y:S02]  /*1ae0*/  IMAD.MOV.U32 R25, RZ, RZ, 0x8 ;  /* 0x00000008ff197424 */ /* 0x000fe400078e00ff */
[----:B------:R-:W-:Y:S02]  /*1af0*/  IMAD.MOV.U32 R24, RZ, RZ, 0x101f ;  /* 0x0000101fff187424 */ /* 0x000fe400078e00ff */
[----:B------:R-:W-:Y:S02]  /*1b00*/  IMAD.MOV.U32 R23, RZ, RZ, -0x1 ;  /* 0xffffffffff177424 */ /* 0x000fe400078e00ff */
[----:B------:R-:W-:Y:S05]  /*1b10*/  CALL.REL.NOINC `($__internal_40_$__cuda_sm70_shflsync_bfly_p) ;  /* 0x00000b6000007944 */ /* 0x000fea0003c00000 */
[----:B-1----:R-:W-:Y:S01]  /*1b20*/  IMAD.MOV.U32 R16, RZ, RZ, R24 ;  /* 0x000000ffff107224 */ /* 0x002fe200078e0018 */
[----:B0-----:R-:W-:Y:S05]  /*1b30*/  BRA `(.L_x_2104) ;  /* 0xffffee4000007947 */ /* 0x001fea000383ffff */
.L_x_2079:
[----:B------:R-:W-:Y:S01]  /*1b40*/  IMAD.MOV.U32 R26, RZ, RZ, R13 ;  /* 0x000000ffff1a7224 */ /* 0x000fe200078e000d */
[----:B------:R-:W-:Y:S01]  /*1b50*/  MOV R14, 0x1ba0 ;  /* 0x00001ba0000e7802 */ /* 0x000fe20000000f00 */
[----:B------:R-:W-:Y:S02]  /*1b60*/  IMAD.MOV.U32 R25, RZ, RZ, 0x8 ;  /* 0x00000008ff197424 */ /* 0x000fe400078e00ff */
[----:B------:R-:W-:-:S02]  /*1b70*/  IMAD.MOV.U32 R24, RZ, RZ, 0x101f ;  /* 0x0000101fff187424 */ /* 0x000fc400078e00ff */
[----:B------:R-:W-:Y:S02]  /*1b80*/  IMAD.MOV.U32 R23, RZ, RZ, -0x1 ;  /* 0xffffffffff177424 */ /* 0x000fe400078e00ff */
[----:B01----:R-:W-:Y:S05]  /*1b90*/  CALL.REL.NOINC `($__internal_40_$__cuda_sm70_shflsync_bfly_p) ;  /* 0x00000ae000007944 */ /* 0x003fea0003c00000 */
[----:B-1----:R-:W-:Y:S01]  /*1ba0*/  IMAD.MOV.U32 R18, RZ, RZ, R24 ;  /* 0x000000ffff127224 */ /* 0x002fe200078e0018 */
[----:B------:R-:W-:Y:S01]  /*1bb0*/  MOV R14, 0x1c10 ;  /* 0x00001c10000e7802 */ /* 0x000fe20000000f00 */
[----:B0-----:R-:W-:Y:S02]  /*1bc0*/  IMAD.MOV.U32 R26, RZ, RZ, R12 ;  /* 0x000000ffff1a7224 */ /* 0x001fe400078e000c */
[----:B------:R-:W-:Y:S02]  /*1bd0*/  IMAD.MOV.U32 R25, RZ, RZ, 0x8 ;  /* 0x00000008ff197424 */ /* 0x000fe400078e00ff */
[----:B------:R-:W-:Y:S02]  /*1be0*/  IMAD.MOV.U32 R24, RZ, RZ, 0x101f ;  /* 0x0000101fff187424 */ /* 0x000fe400078e00ff */
[----:B------:R-:W-:Y:S02]  /*1bf0*/  IMAD.MOV.U32 R23, RZ, RZ, -0x1 ;  /* 0xffffffffff177424 */ /* 0x000fe400078e00ff */
[----:B------:R-:W-:Y:S05]  /*1c00*/  CALL.REL.NOINC `($__internal_40_$__cuda_sm70_shflsync_bfly_p) ;  /* 0x00000a7000007944 */ /* 0x000fea0003c00000 */
[----:B-1----:R-:W-:Y:S01]  /*1c10*/  IMAD.MOV.U32 R17, RZ, RZ, R24 ;  /* 0x000000ffff117224 */ /* 0x002fe200078e0018 */
[----:B0-----:R-:W-:Y:S05]  /*1c20*/  BRA `(.L_x_2105) ;  /* 0xffffed8000007947 */ /* 0x001fea000383ffff */
.L_x_2080:
[----:B------:R-:W-:Y:S01]  /*1c30*/  IMAD.MOV.U32 R26, RZ, RZ, R16 ;  /* 0x000000ffff1a7224 */ /* 0x000fe200078e0010 */
[----:B------:R-:W-:Y:S01]  /*1c40*/  MOV R14, 0x1c90 ;  /* 0x00001c90000e7802 */ /* 0x000fe20000000f00 */
[----:B------:R-:W-:-:S02]  /*1c50*/  IMAD.MOV.U32 R25, RZ, RZ, 0x4 ;  /* 0x00000004ff197424 */ /* 0x000fc400078e00ff */
[----:B------:R-:W-:Y:S02]  /*1c60*/  IMAD.MOV.U32 R24, RZ, RZ, 0x101f ;  /* 0x0000101fff187424 */ /* 0x000fe400078e00ff */
[----:B------:R-:W-:Y:S02]  /*1c70*/  IMAD.MOV.U32 R23, RZ, RZ, -0x1 ;  /* 0xffffffffff177424 */ /* 0x000fe400078e00ff */
[----:B0-23--:R-:W-:Y:S05]  /*1c80*/  CALL.REL.NOINC `($__internal_40_$__cuda_sm70_shflsync_bfly_p) ;  /* 0x000009f000007944 */ /* 0x00dfea0003c00000 */
[----:B------:R-:W-:Y:S01]  /*1c90*/  FSEL R18, R18, R13, P1 ;  /* 0x0000000d12127208 */ /* 0x000fe20000800000 */
[----:B-1----:R-:W-:Y:S01]  /*1ca0*/  IMAD.MOV.U32 R19, RZ, RZ, R24 ;  /* 0x000000ffff137224 */ /* 0x002fe200078e0018 */
[----:B------:R-:W-:Y:S01]  /*1cb0*/  MOV R14, 0x1d10 ;  /* 0x00001d10000e7802 */ /* 0x000fe20000000f00 */
[----:B0-----:R-:W-:Y:S02]  /*1cc0*/  IMAD.MOV.U32 R25, RZ, RZ, 0x4 ;  /* 0x00000004ff197424 */ /* 0x001fe400078e00ff */
[----:B------:R-:W-:Y:S02]  /*1cd0*/  IMAD.MOV.U32 R24, RZ, RZ, 0x101f ;  /* 0x0000101fff187424 */ /* 0x000fe400078e00ff */
[----:B------:R-:W-:Y:S02]  /*1ce0*/  IMAD.MOV.U32 R23, RZ, RZ, -0x1 ;  /* 0xffffffffff177424 */ /* 0x000fe400078e00ff */
[----:B------:R-:W-:-:S02]  /*1cf0*/  IMAD.MOV.U32 R26, RZ, RZ, R18 ;  /* 0x000000ffff1a7224 */ /* 0x000fc400078e0012 */
[----:B------:R-:W-:Y:S05]  /*1d00*/  CALL.REL.NOINC `($__internal_40_$__cuda_sm70_shflsync_bfly_p) ;  /* 0x0000097000007944 */ /* 0x000fea0003c00000 */
[----:B------:R-:W-:Y:S01]  /*1d10*/  SEL R17, R17, R12, P1 ;  /* 0x0000000c11117207 */ /* 0x000fe20000800000 */
[----:B-1----:R-:W-:Y:S01]  /*1d20*/  IMAD.MOV.U32 R13, RZ, RZ, R24 ;  /* 0x000000ffff0d7224 */ /* 0x002fe200078e0018 */
[----:B------:R-:W-:Y:S01]  /*1d30*/  MOV R14, 0x1d90 ;  /* 0x00001d90000e7802 */ /* 0x000fe20000000f00 */
[----:B0-----:R-:W-:-:S02]  /*1d40*/  IMAD.MOV.U32 R25, RZ, RZ, 0x4 ;  /* 0x00000004ff197424 */ /* 0x001fc400078e00ff */
[----:B------:R-:W-:Y:S02]  /*1d50*/  IMAD.MOV.U32 R24, RZ, RZ, 0x101f ;  /* 0x0000101fff187424 */ /* 0x000fe400078e00ff */
[----:B------:R-:W-:Y:S02]  /*1d60*/  IMAD.MOV.U32 R23, RZ, RZ, -0x1 ;  /* 0xffffffffff177424 */ /* 0x000fe400078e00ff */
[----:B------:R-:W-:Y:S02]  /*1d70*/  IMAD.MOV.U32 R26, RZ, RZ, R17 ;  /* 0x000000ffff1a7224 */ /* 0x000fe400078e0011 */
[----:B------:R-:W-:Y:S05]  /*1d80*/  CALL.REL.NOINC `($__internal_40_$__cuda_sm70_shflsync_bfly_p) ;  /* 0x000008f000007944 */ /* 0x000fea0003c00000 */
[----:B-1----:R-:W-:Y:S01]  /*1d90*/  IMAD.MOV.U32 R12, RZ, RZ, R24 ;  /* 0x000000ffff0c7224 */ /* 0x002fe200078e0018 */
[----:B0-----:R-:W-:Y:S05]  /*1da0*/  BRA `(.L_x_2106) ;  /* 0xffffecc000007947 */ /* 0x001fea000383ffff */
.L_x_2081:
[----:B------:R-:W-:Y:S01]  /*1db0*/  IMAD.MOV.U32 R26, RZ, RZ, R16 ;  /* 0x000000ffff1a7224 */ /* 0x000fe200078e0010 */
[----:B------:R-:W-:Y:S01]  /*1dc0*/  MOV R14, 0x1e10 ;  /* 0x00001e10000e7802 */ /* 0x000fe20000000f00 */
[----:B------:R-:W-:Y:S02]  /*1dd0*/  IMAD.MOV.U32 R25, RZ, RZ, 0x2 ;  /* 0x00000002ff197424 */ /* 0x000fe400078e00ff */
[----:B------:R-:W-:Y:S02]  /*1de0*/  IMAD.MOV.U32 R24, RZ, RZ, 0x101f ;  /* 0x0000101fff187424 */ /* 0x000fe400078e00ff */
[----:B------:R-:W-:-:S02]  /*1df0*/  IMAD.MOV.U32 R23, RZ, RZ, -0x1 ;  /* 0xffffffffff177424 */ /* 0x000fc400078e00ff */
[----:B--2---:R-:W-:Y:S05]  /*1e00*/  CALL.REL.NOINC `($__internal_40_$__cuda_sm70_shflsync_bfly_p) ;  /* 0x0000087000007944 */ /* 0x004fea0003c00000 */
[----:B-1----:R-:W-:Y:S01]  /*1e10*/  IMAD.MOV.U32 R19, RZ, RZ, R24 ;  /* 0x000000ffff137224 */ /* 0x002fe200078e0018 */
[----:B0-----:R-:W-:Y:S05]  /*1e20*/  BRA `(.L_x_2107) ;  /* 0xffffeca000007947 */ /* 0x001fea000383ffff */
.L_x_2082:
[----:B------:R-:W-:Y:S01]  /*1e30*/  IMAD.MOV.U32 R26, RZ, RZ, R13 ;  /* 0x000000ffff1a7224 */ /* 0x000fe200078e000d */
[----:B------:R-:W-:Y:S01]  /*1e40*/  MOV R14, 0x1e90 ;  /* 0x00001e90000e7802 */ /* 0x000fe20000000f00 */
[----:B------:R-:W-:-:S02]  /*1e50*/  IMAD.MOV.U32 R25, RZ, RZ, 0x2 ;  /* 0x00000002ff197424 */ /* 0x000fc400078e00ff */
[----:B------:R-:W-:Y:S02]  /*1e60*/  IMAD.MOV.U32 R24, RZ, RZ, 0x101f ;  /* 0x0000101fff187424 */ /* 0x000fe400078e00ff */
[----:B------:R-:W-:Y:S02]  /*1e70*/  IMAD.MOV.U32 R23, RZ, RZ, -0x1 ;  /* 0xffffffffff177424 */ /* 0x000fe400078e00ff */
[----:B01----:R-:W-:Y:S05]  /*1e80*/  CALL.REL.NOINC `($__internal_40_$__cuda_sm70_shflsync_bfly_p) ;  /* 0x000007f000007944 */ /* 0x003fea0003c00000 */
[----:B------:R-:W-:Y:S01]  /*1e90*/  SEL R12, R12, R17, P0 ;  /* 0x000000110c0c7207 */ /* 0x000fe20000000000 */
[----:B-1----:R-:W-:Y:S01]  /*1ea0*/  IMAD.MOV.U32 R18, RZ, RZ, R24 ;  /* 0x000000ffff127224 */ /* 0x002fe200078e0018 */
[----:B------:R-:W-:Y:S01]  /*1eb0*/  MOV R14, 0x1f10 ;  /* 0x00001f10000e7802 */ /* 0x000fe20000000f00 */
[----:B0-----:R-:W-:Y:S02]  /*1ec0*/  IMAD.MOV.U32 R25, RZ, RZ, 0x2 ;  /* 0x00000002ff197424 */ /* 0x001fe400078e00ff */
[----:B------:R-:W-:Y:S02]  /*1ed0*/  IMAD.MOV.U32 R24, RZ, RZ, 0x101f ;  /* 0x0000101fff187424 */ /* 0x000fe400078e00ff */
[----:B------:R-:W-:Y:S02]  /*1ee0*/  IMAD.MOV.U32 R23, RZ, RZ, -0x1 ;  /* 0xffffffffff177424 */ /* 0x000fe400078e00ff */
[----:B------:R-:W-:-:S02]  /*1ef0*/  IMAD.MOV.U32 R26, RZ, RZ, R12 ;  /* 0x000000ffff1a7224 */ /* 0x000fc400078e000c */
[----:B------:R-:W-:Y:S05]  /*1f00*/  CALL.REL.NOINC `($__internal_40_$__cuda_sm70_shflsync_bfly_p) ;  /* 0x0000077000007944 */ /* 0x000fea0003c00000 */
[----:B-1----:R-:W-:Y:S01]  /*1f10*/  IMAD.MOV.U32 R17, RZ, RZ, R24 ;  /* 0x000000ffff117224 */ /* 0x002fe200078e0018 */
[----:B0-----:R-:W-:Y:S05]  /*1f20*/  BRA `(.L_x_2108) ;  /* 0xffffebf000007947 */ /* 0x001fea000383ffff */
.L_x_2083:
[----:B------:R-:W-:Y:S01]  /*1f30*/  IMAD.MOV.U32 R26, RZ, RZ, R16 ;  /* 0x000000ffff1a7224 */ /* 0x000fe200078e0010 */
[----:B------:R-:W-:Y:S01]  /*1f40*/  MOV R14, 0x1f90 ;  /* 0x00001f90000e7802 */ /* 0x000fe20000000f00 */
[----:B------:R-:W-:-:S02]  /*1f50*/  IMAD.MOV.U32 R25, RZ, RZ, 0x1 ;  /* 0x00000001ff197424 */ /* 0x000fc400078e00ff */
[----:B------:R-:W-:Y:S02]  /*1f60*/  IMAD.MOV.U32 R24, RZ, RZ, 0x101f ;  /* 0x0000101fff187424 */ /* 0x000fe400078e00ff */
[----:B------:R-:W-:Y:S02]  /*1f70*/  IMAD.MOV.U32 R23, RZ, RZ, -0x1 ;  /* 0xffffffffff177424 */ /* 0x000fe400078e00ff */
[----:B--23--:R-:W-:Y:S05]  /*1f80*/  CALL.REL.NOINC `($__internal_40_$__cuda_sm70_shflsync_bfly_p) ;  /* 0x000006f000007944 */ /* 0x00cfea0003c00000 */
        /* <DEDUP_REMOVED lines=8> */
[----:B0-----:R-:W-:Y:S01]  /*2010*/  SEL R26, R17, R12, P1 ;  /* 0x0000000c111a7207 */ /* 0x001fe20000800000 */
[----:B-1----:R-:W-:Y:S01]  /*2020*/  IMAD.MOV.U32 R12, RZ, RZ, R24 ;  /* 0x000000ffff0c7224 */ /* 0x002fe200078e0018 */
[----:B------:R-:W-:Y:S01]  /*2030*/  MOV R14, 0x2080 ;  /* 0x00002080000e7802 */ /* 0x000fe20000000f00 */
[----:B------:R-:W-:-:S02]  /*2040*/  IMAD.MOV.U32 R25, RZ, RZ, 0x1 ;  /* 0x00000001ff197424 */ /* 0x000fc400078e00ff */
[----:B------:R-:W-:Y:S02]  /*2050*/  IMAD.MOV.U32 R24, RZ, RZ, 0x101f ;  /* 0x0000101fff187424 */ /* 0x000fe400078e00ff */
[----:B------:R-:W-:Y:S02]  /*2060*/  IMAD.MOV.U32 R23, RZ, RZ, -0x1 ;  /* 0xffffffffff177424 */ /* 0x000fe400078e00ff */
[----:B------:R-:W-:Y:S05]  /*2070*/  CALL.REL.NOINC `($__internal_40_$__cuda_sm70_shflsync_bfly_p) ;  /* 0x0000060000007944 */ /* 0x000fea0003c00000 */
[----:B-1----:R-:W-:Y:S01]  /*2080*/  IMAD.MOV.U32 R15, RZ, RZ, R24 ;  /* 0x000000ffff0f7224 */ /* 0x002fe200078e0018 */
[----:B0-----:R-:W-:Y:S05]  /*2090*/  BRA `(.L_x_2109) ;  /* 0xffffeb4000007947 */ /* 0x001fea000383ffff */
.L_x_2090:
        /* <DEDUP_REMOVED lines=8> */
.L_x_2091:
[----:B------:R-:W-:Y:S01]  /*2120*/  IMAD.MOV.U32 R26, RZ, RZ, R12 ;  /* 0x000000ffff1a7224 */ /* 0x000fe200078e000c */
[----:B------:R-:W-:Y:S01]  /*2130*/  MOV R14, 0x2180 ;  /* 0x00002180000e7802 */ /* 0x000fe20000000f00 */
[----:B------:R-:W-:-:S02]  /*2140*/  IMAD.MOV.U32 R25, RZ, RZ, 0x8 ;  /* 0x00000008ff197424 */ /* 0x000fc400078e00ff */
[----:B------:R-:W-:Y:S02]  /*2150*/  IMAD.MOV.U32 R24, RZ, RZ, 0x101f ;  /* 0x0000101fff187424 */ /* 0x000fe400078e00ff */
[----:B------:R-:W-:Y:S02]  /*2160*/  IMAD.MOV.U32 R23, RZ, RZ, -0x1 ;  /* 0xffffffffff177424 */ /* 0x000fe400078e00ff */
[----:B01----:R-:W-:Y:S05]  /*2170*/  CALL.REL.NOINC `($__internal_40_$__cuda_sm70_shflsync_bfly_p) ;  /* 0x0000050000007944 */ /* 0x003fea0003c00000 */
[----:B-1----:R-:W-:Y:S01]  /*2180*/  IMAD.MOV.U32 R17, RZ, RZ, R24 ;  /* 0x000000ffff117224 */ /* 0x002fe200078e0018 */
[----:B------:R-:W-:Y:S01]  /*2190*/  MOV R14, 0x21f0 ;  /* 0x000021f0000e7802 */ /* 0x000fe20000000f00 */
[----:B0-----:R-:W-:Y:S02]  /*21a0*/  IMAD.MOV.U32 R26, RZ, RZ, R13 ;  /* 0x000000ffff1a7224 */ /* 0x001fe400078e000d */
[----:B------:R-:W-:Y:S02]  /*21b0*/  IMAD.MOV.U32 R25, RZ, RZ, 0x8 ;  /* 0x00000008ff197424 */ /* 0x000fe400078e00ff */
[----:B------:R-:W-:Y:S02]  /*21c0*/  IMAD.MOV.U32 R24, RZ, RZ, 0x101f ;  /* 0x0000101fff187424 */ /* 0x000fe400078e00ff */
[----:B------:R-:W-:-:S02]  /*21d0*/  IMAD.MOV.U32 R23, RZ, RZ, -0x1 ;  /* 0xffffffffff177424 */ /* 0x000fc400078e00ff */
[----:B------:R-:W-:Y:S05]  /*21e0*/  CALL.REL.NOINC `($__internal_40_$__cuda_sm70_shflsync_bfly_p) ;  /* 0x0000049000007944 */ /* 0x000fea0003c00000 */
[----:B-1----:R-:W-:Y:S01]  /*21f0*/  IMAD.MOV.U32 R16, RZ, RZ, R24 ;  /* 0x000000ffff107224 */ /* 0x002fe200078e0018 */
[----:B0-----:R-:W-:Y:S05]  /*2200*/  BRA `(.L_x_2111) ;  /* 0xffffef6000007947 */ /* 0x001fea000383ffff */
.L_x_2092:
        /* <DEDUP_REMOVED lines=24> */
.L_x_2093:
        /* <DEDUP_REMOVED lines=8> */
.L_x_2094:
        /* <DEDUP_REMOVED lines=16> */
.L_x_2095:
        /* <DEDUP_REMOVED lines=15> */
[----:B0-----:R-:W-:Y:S01]  /*2600*/  SEL R26, R16, R13, P1 ;  /* 0x0000000d101a7207 */ /* 0x001fe20000800000 */
[----:B------:R-:W-:Y:S01]  /*2610*/  IMAD.MOV.U32 R25, RZ, RZ, 0x1 ;  /* 0x00000001ff197424 */ /* 0x000fe200078e00ff */
[----:B------:R-:W-:Y:S01]  /*2620*/  MOV R14, 0x2660 ;  /* 0x00002660000e7802 */ /* 0x000fe20000000f00 */
[----:B------:R-:W-:-:S02]  /*2630*/  IMAD.MOV.U32 R24, RZ, RZ, 0x101f ;  /* 0x0000101fff187424 */ /* 0x000fc400078e00ff */
[----:B------:R-:W-:Y:S02]  /*2640*/  IMAD.MOV.U32 R23, RZ, RZ, -0x1 ;  /* 0xffffffffff177424 */ /* 0x000fe400078e00ff */
[----:B------:R-:W-:Y:S05]  /*2650*/  CALL.REL.NOINC `($__internal_40_$__cuda_sm70_shflsync_bfly_p) ;  /* 0x0000002000007944 */ /* 0x000fea0003c00000 */
[----:B-1----:R-:W-:Y:S01]  /*2660*/  IMAD.MOV.U32 R13, RZ, RZ, R24 ;  /* 0x000000ffff0d7224 */ /* 0x002fe200078e0018 */
[----:B0-----:R-:W-:Y:S05]  /*2670*/  BRA `(.L_x_2115) ;  /* 0xffffed2000007947 */ /* 0x001fea000383ffff */
        .weak           $__internal_40_$__cuda_sm70_shflsync_bfly_p
        .type           $__internal_40_$__cuda_sm70_shflsync_bfly_p,@function
        .size           $__internal_40_$__cuda_sm70_shflsync_bfly_p,(.L_x_10984 - $__internal_40_$__cuda_sm70_shflsync_bfly_p)
$__internal_40_$__cuda_sm70_shflsync_bfly_p:
[----:B------:R-:W-:Y:S01]  /*2680*/  IMAD.MOV.U32 R15, RZ, RZ, 0x0 ;  /* 0x00000000ff0f7424 */ /* 0x000fe200078e00ff */
[----:B------:R-:W-:Y:S04]  /*2690*/  WARPSYNC R23 ;  /* 0x0000001700007348 */ /* 0x000fe80003800000 */
[----:B------:R0:W1:Y:S01]  /*26a0*/  SHFL.BFLY PT, R24, R26, R25, R24 ;  /* 0x0c0000191a187389 */ /* 0x00006200000e0018 */
[----:B------:R-:W-:Y:S05]  /*26b0*/  RET.REL.NODEC R14 `(_ZN4vllm3moe10topkGatingILi8ELi128ELi4ELi16ELi32El6__halfLNS0_11ScoringFuncE1EEEvPKT5_PKbPfiPT4_PiiiibPKf) ;  /* 0xffffd9400e007950 */ /* 0x000fea0003c3ffff */
.L_x_2116:
        /* <DEDUP_REMOVED lines=12> */
.L_x_10984:


//--------------------- .text._ZN4vllm3moe10topkGatingILi8ELi64ELi4ELi16ELi32El6__halfLNS0_11ScoringFuncE1EEEvPKT5_PKbPfiPT4_PiiiibPKf --------------------------
	.section	.text._ZN4vllm3moe10topkGatingILi8ELi64ELi4ELi16ELi32El6__halfLNS0_11ScoringFuncE1EEEvPKT5_PKbPfiPT4_PiiiibPKf,"ax",@progbits
	.sectioninfo	@"SHI_REGISTERS=30"
	.align	128
        .global         _ZN4vllm3moe10topkGatingILi8ELi64ELi4ELi16ELi32El6__halfLNS0_11ScoringFuncE1EEEvPKT5_PKbPfiPT4_PiiiibPKf
        .type           _ZN4vllm3moe10topkGatingILi8ELi64ELi4ELi16ELi32El6__halfLNS0_11ScoringFuncE1EEEvPKT5_PKbPfiPT4_PiiiibPKf,@function
        .size           _ZN4vllm3moe10topkGatingILi8ELi64ELi4ELi16ELi32El6__halfLNS0_11ScoringFuncE1EEEvPKT5_PKbPfiPT4_PiiiibPKf,(.L_x_10985 - _ZN4vllm3moe10topkGatingILi8ELi64ELi4ELi16ELi32El6__halfLNS0_11ScoringFuncE1EEEvPKT5_PKbPfiPT4_PiiiibPKf)
        .other          _ZN4vllm3moe10topkGatingILi8ELi64ELi4ELi16ELi32El6__halfLNS0_11ScoringFuncE1EEEvPKT5_PKbPfiPT4_PiiiibPKf,@"STO_CUDA_ENTRY STV_DEFAULT"
_ZN4vllm3moe10topkGatingILi8ELi64ELi4ELi16ELi32El6__halfLNS0_11ScoringFuncE1EEEvPKT5_PKbPfiPT4_PiiiibPKf:
.text._ZN4vllm3moe10topkGatingILi8ELi64ELi4ELi16ELi32El6__halfLNS0_11ScoringFuncE1EEEvPKT5_PKbPfiPT4_PiiiibPKf:
        /* <DEDUP_REMOVED lines=108> */
.L_x_2117:
[----:B------:R0:W-:Y:S04]  /*06c0*/  STL.128 [R1], R4 ;  /* 0x0000000401007387 */ /* 0x0001e80000100c00 */
[----:B------:R0:W-:Y:S02]  /*06d0*/  STL.128 [R1+0x10], R8 ;  /* 0x0000100801007387 */ /* 0x0001e40000100c00 */
.L_x_2118:
        /* <DEDUP_REMOVED lines=9> */
.L_x_2131:
        /* <DEDUP_REMOVED lines=33> */
.L_x_2145:
[----:B------:R-:W-:Y:S05]  /*0980*/  BRA.DIV ~URZ, `(.L_x_2122) ;  /* 0x000010527f007947 */ /* 0x000fea000b800000 */
[----:B------:R2:W3:Y:S04]  /*0990*/  SHFL.BFLY PT, R19, R18, 0x4, 0x181f ;  /* 0x0c981f0012137f89 */ /* 0x0004e800000e0000 */
[----:B------:R2:W4:Y:S02]  /*09a0*/  SHFL.BFLY PT, R12, R13, 0x4, 0x181f ;  /* 0x0c981f000d0c7f89 */ /* 0x00052400000e0000 */
.L_x_2146:
        /* <DEDUP_REMOVED lines=12> */
.L_x_2147:
[----:B-1----:R-:W-:-:S13]  /*0a70*/  FSETP.GEU.FTZ.AND P1, PT, R16, R17, PT ;  /* 0x000000111000720b */ /* 0x002fda0003f3e000 */
[----:B------:R-:W-:-:S04]  /*0a80*/  @P1 FSETP.NEU.FTZ.AND P2, PT, R16, R17, PT ;  /* 0x000000111000120b */ /* 0x000fc80003f5d000 */
[----:B---3--:R-:W-:-:S13]  /*0a90*/  @P1 ISETP.LT.AND P0, PT, R13, R12, !P2 ;  /* 0x0000000c0d00120c */ /* 0x008fda0005701270 */
[----:B0-----:R-:W-:Y:S01]  /*0aa0*/  FSEL R16, R17, R16, P0 ;  /* 0x0000001011107208 */ /* 0x001fe20000000000 */
[----:B------:R-:W-:Y:S05]  /*0ab0*/  BRA.DIV ~URZ, `(.L_x_2124) ;  /* 0x000011927f007947 */ /* 0x000fea000b800000 */
[----:B------:R0:W1:Y:S02]  /*0ac0*/  SHFL.BFLY PT, R17, R16, 0x1, 0x181f ;  /* 0x0c381f0010117f89 */ /* 0x00006400000e0000 */
.L_x_2148:
[----:B--2---:R-:W-:Y:S01]  /*0ad0*/  FSEL R18, R18, R19, P0 ;  /* 0x0000001312127208 */ /* 0x004fe20000000000 */
[----:B------:R-:W-:Y:S05]  /*0ae0*/  BRA.DIV ~URZ, `(.L_x_2125) ;  /* 0x000011e27f007947 */ /* 0x000fea000b800000 */
[----:B------:R-:W-:Y:S02]  /*0af0*/  SEL R26, R13, R12, P0 ;  /* 0x0000000c0d1a7207 */ /* 0x000fe40000000000 */
[----:B------:R2:W3:Y:S04]  /*0b00*/  SHFL.BFLY PT, R13, R18, 0x1, 0x181f ;  /* 0x0c381f00120d7f89 */ /* 0x0004e800000e0000 */
[----:B------:R2:W4:Y:S02]  /*0b10*/  SHFL.BFLY PT, R15, R26, 0x1, 0x181f ;  /* 0x0c381f001a0f7f89 */ /* 0x00052400000e0000 */
.L_x_2149:
        /* <DEDUP_REMOVED lines=30> */
.L_x_2127:
[----:B------:R-:W-:Y:S05]  /*0d00*/  BSYNC B1 ;  /* 0x0000000000017941 */ /* 0x000fea0003800000 */
.L_x_2126:
        /* <DEDUP_REMOVED lines=20> */
.L_x_2130:
[----:B------:R-:W-:Y:S05]  /*0e50*/  BSYNC B1 ;  /* 0x0000000000017941 */ /* 0x000fea0003800000 */
.L_x_2129:
[----:B0-----:R-:W-:Y:S05]  /*0e60*/  BRA `(.L_x_2131) ;  /* 0xfffff90000007947 */ /* 0x001fea000383ffff */
.L_x_2120:
[----:B------:R-:W-:Y:S02]  /*0e70*/  IMAD.MOV.U32 R22, RZ, RZ, RZ ;  /* 0x000000ffff167224 */ /* 0x000fe400078e00ff */
.L_x_2141:
        /* <DEDUP_REMOVED lines=33> */
.L_x_2150:
[----:B------:R-:W-:Y:S05]  /*1090*/  BRA.DIV ~URZ, `(.L_x_2133) ;  /* 0x00000da27f007947 */ /* 0x000fea000b800000 */
[----:B------:R2:W3:Y:S04]  /*10a0*/  SHFL.BFLY PT, R18, R13, 0x4, 0x181f ;  /* 0x0c981f000d127f89 */ /* 0x0004e800000e0000 */
[----:B------:R2:W4:Y:S02]  /*10b0*/  SHFL.BFLY PT, R16, R19, 0x4, 0x181f ;  /* 0x0c981f0013107f89 */ /* 0x00052400000e0000 */
.L_x_2151:
        /* <DEDUP_REMOVED lines=12> */
.L_x_2152:
[----:B-1----:R-:W-:-:S13]  /*1180*/  FSETP.GEU.FTZ.AND P1, PT, R12, R17, PT ;  /* 0x000000110c00720b */ /* 0x002fda0003f3e000 */
[----:B------:R-:W-:-:S04]  /*1190*/  @P1 FSETP.NEU.FTZ.AND P2, PT, R12, R17, PT ;  /* 0x000000110c00120b */ /* 0x000fc80003f5d000 */
[----:B---3--:R-:W-:-:S13]  /*11a0*/  @P1 ISETP.LT.AND P0, PT, R16, R19, !P2 ;  /* 0x000000131000120c */ /* 0x008fda0005701270 */
[----:B0-----:R-:W-:Y:S01]  /*11b0*/  FSEL R12, R17, R12, P0 ;  /* 0x0000000c110c7208 */ /* 0x001fe20000000000 */
[----:B------:R-:W-:Y:S05]  /*11c0*/  BRA.DIV ~URZ, `(.L_x_2135) ;  /* 0x00000ee27f007947 */ /* 0x000fea000b800000 */
[----:B------:R0:W1:Y:S02]  /*11d0*/  SHFL.BFLY PT, R17, R12, 0x1, 0x181f ;  /* 0x0c381f000c117f89 */ /* 0x00006400000e0000 */
.L_x_2153:
[----:B--2---:R-:W-:Y:S01]  /*11e0*/  FSEL R18, R18, R13, P0 ;  /* 0x0000000d12127208 */ /* 0x004fe20000000000 */
[----:B------:R-:W-:Y:S05]  /*11f0*/  BRA.DIV ~URZ, `(.L_x_2136) ;  /* 0x00000f327f007947 */ /* 0x000fea000b800000 */
[----:B------:R-:W-:Y:S01]  /*1200*/  SEL R26, R16, R19, P0 ;  /* 0x00000013101a7207 */ /* 0x000fe20000000000 */
[----:B------:R2:W3:Y:S04]  /*1210*/  SHFL.BFLY PT, R13, R18, 0x1, 0x181f ;  /* 0x0c381f00120d7f89 */ /* 0x0004e800000e0000 */
[----:B------:R2:W4:Y:S02]  /*1220*/  SHFL.BFLY PT, R15, R26, 0x1, 0x181f ;  /* 0x0c381f001a0f7f89 */ /* 0x00052400000e0000 */
.L_x_2154:
        /* <DEDUP_REMOVED lines=29> */
.L_x_2138:
[----:B------:R-:W-:Y:S05]  /*1400*/  BSYNC B1 ;  /* 0x0000000000017941 */ /* 0x000fea0003800000 */
.L_x_2137:
        /* <DEDUP_REMOVED lines=20> */
.L_x_2140:
[----:B------:R-:W-:Y:S05]  /*1550*/  BSYNC B1 ;  /* 0x0000000000017941 */ /* 0x000fea0003800000 */
.L_x_2139:
[----:B0-----:R-:W-:Y:S05]  /*1560*/  BRA `(.L_x_2141) ;  /* 0xfffff91000007947 */ /* 0x001fea000383ffff */
.L_x_2128:
[----:B------:R-:W-:Y:S05]  /*1570*/  BSYNC B0 ;  /* 0x0000000000007941 */ /* 0x000fea0003800000 */
.L_x_2119:
        /* <DEDUP_REMOVED lines=19> */
.L_x_2143:
        /* <DEDUP_REMOVED lines=20> */
.L_x_2142:
        /* <DEDUP_REMOVED lines=12> */
.L_x_2144:
        /* <DEDUP_REMOVED lines=11> */
.L_x_2121:
[----:B------:R-:W-:Y:S01]  /*1960*/  IMAD.MOV.U32 R26, RZ, RZ, R17 ;  /* 0x000000ffff1a7224 */ /* 0x000fe200078e0011 */
[----:B------:R-:W-:Y:S01]  /*1970*/  MOV R14, 0x19c0 ;  /* 0x000019c0000e7802 */ /* 0x000fe20000000f00 */
[----:B------:R-:W-:Y:S02]  /*1980*/  IMAD.MOV.U32 R25, RZ, RZ, 0x4 ;  /* 0x00000004ff197424 */ /* 0x000fe400078e00ff */
[----:B------:R-:W-:Y:S02]  /*1990*/  IMAD.MOV.U32 R24, RZ, RZ, 0x181f ;  /* 0x0000181fff187424 */ /* 0x000fe400078e00ff */
[----:B------:R-:W-:Y:S02]  /*19a0*/  IMAD.MOV.U32 R23, RZ, RZ, -0x1 ;  /* 0xffffffffff177424 */ /* 0x000fe400078e00ff */
[----:B------:R-:W-:Y:S05]  /*19b0*/  CALL.REL.NOINC `($__internal_41_$__cuda_sm70_shflsync_bfly_p) ;  /* 0x0000086000007944 */ /* 0x000fea0003c00000 */
[----:B-1----:R-:W-:Y:S01]  /*19c0*/  IMAD.MOV.U32 R16, RZ, RZ, R24 ;  /* 0x000000ffff107224 */ /* 0x002fe200078e0018 */
[----:B0-----:R-:W-:Y:S05]  /*19d0*/  BRA `(.L_x_2145) ;  /* 0xffffefa000007947 */ /* 0x001fea000383ffff */
.L_x_2122:
[----:B------:R-:W-:Y:S01]  /*19e0*/  IMAD.MOV.U32 R26, RZ, RZ, R18 ;  /* 0x000000ffff1a7224 */ /* 0x000fe200078e0012 */
[----:B------:R-:W-:Y:S01]  /*19f0*/  MOV R14, 0x1a40 ;  /* 0x00001a40000e7802 */ /* 0x000fe20000000f00 */
[----:B------:R-:W-:Y:S02]  /*1a00*/  IMAD.MOV.U32 R25, RZ, RZ, 0x4 ;  /* 0x00000004ff197424 */ /* 0x000fe400078e00ff */
[----:B------:R-:W-:-:S02]  /*1a10*/  IMAD.MOV.U32 R24, RZ, RZ, 0x181f ;  /* 0x0000181fff187424 */ /* 0x000fc400078e00ff */
[----:B------:R-:W-:Y:S02]  /*1a20*/  IMAD.MOV.U32 R23, RZ, RZ, -0x1 ;  /* 0xffffffffff177424 */ /* 0x000fe400078e00ff */
[----:B01----:R-:W-:Y:S05]  /*1a30*/  CALL.REL.NOINC `($__internal_41_$__cuda_sm70_shflsync_bfly_p) ;  /* 0x000007e000007944 */ /* 0x003fea0003c00000 */
[----:B-1----:R-:W-:Y:S01]  /*1a40*/  IMAD.MOV.U32 R19, RZ, RZ, R24 ;  /* 0x000000ffff137224 */ /* 0x002fe200078e0018 */
[----:B------:R-:W-:Y:S01]  /*1a50*/  MOV R14, 0x1ab0 ;  /* 0x00001ab0000e7802 */ /* 0x000fe20000000f00 */
[----:B0-----:R-:W-:Y:S02]  /*1a60*/  IMAD.MOV.U32 R26, RZ, RZ, R13 ;  /* 0x000000ffff1a7224 */ /* 0x001fe400078e000d */
[----:B------:R-:W-:Y:S02]  /*1a70*/  IMAD.MOV.U32 R25, RZ, RZ, 0x4 ;  /* 0x00000004ff197424 */ /* 0x000fe400078e00ff */
[----:B------:R-:W-:Y:S02]  /*1a80*/  IMAD.MOV.U32 R24, RZ, RZ, 0x181f ;  /* 0x0000181fff187424 */ /* 0x000fe400078e00ff */
[----:B------:R-:W-:Y:S02]  /*1a90*/  IMAD.MOV.U32 R23, RZ, RZ, -0x1 ;  /* 0xffffffffff177424 */ /* 0x000fe400078e00ff */
[----:B------:R-:W-:Y:S05]  /*1aa0*/  CALL.REL.NOINC `($__internal_41_$__cuda_sm70_shflsync_bfly_p) ;  /* 0x0000077000007944 */ /* 0x000fea0003c00000 */
[----:B-1----:R-:W-:Y:S01]  /*1ab0*/  IMAD.MOV.U32 R12, RZ, RZ, R24 ;  /* 0x000000ffff0c7224 */ /* 0x002fe200078e0018 */
[----:B0-----:R-:W-:Y:S05]  /*1ac0*/  BRA `(.L_x_2146) ;  /* 0xffffeee000007947 */ /* 0x001fea000383ffff */
.L_x_2123:
[----:B------:R-:W-:Y:S01]  /*1ad0*/  IMAD.MOV.U32 R26, RZ, RZ, R16 ;  /* 0x000000ffff1a7224 */ /* 0x000fe200078e0010 */
[----:B------:R-:W-:Y:S01]  /*1ae0*/  MOV R14, 0x1b30 ;  /* 0x00001b30000e7802 */ /* 0x000fe20000000f00 */
[----:B------:R-:W-:-:S02]  /*1af0*/  IMAD.MOV.U32 R25, RZ, RZ, 0x2 ;  /* 0x00000002ff197424 */ /* 0x000fc400078e00ff */
[----:B------:R-:W-:Y:S02]  /*1b00*/  IMAD.MOV.U32 R24, RZ, RZ, 0x181f ;  /* 0x0000181fff187424 */ /* 0x000fe400078e00ff */
[----:B------:R-:W-:Y:S02]  /*1b10*/  IMAD.MOV.U32 R23, RZ, RZ, -0x1 ;  /* 0xffffffffff177424 */ /* 0x000fe400078e00ff */
[----:B0-23--:R-:W-:Y:S05]  /*1b20*/  CALL.REL.NOINC `($__internal_41_$__cuda_sm70_shflsync_bfly_p) ;  /* 0x000006f000007944 */ /* 0x00dfea0003c00000 */
[----:B------:R-:W-:Y:S01]  /*1b30*/  FSEL R19, R19, R18, P1 ;  /* 0x0000001213137208 */ /* 0x000fe20000800000 */
[----:B-1----:R-:W-:Y:S01]  /*1b40*/  IMAD.MOV.U32 R17, RZ, RZ, R24 ;  /* 0x000000ffff117224 */ /* 0x002fe200078e0018 */
[----:B------:R-:W-:Y:S01]  /*1b50*/  MOV R14, 0x1bb0 ;  /* 0x00001bb0000e7802 */ /* 0x000fe20000000f00 */
[----:B0-----:R-:W-:Y:S02]  /*1b60*/  IMAD.MOV.U32 R25, RZ, RZ, 0x2 ;  /* 0x00000002ff197424 */ /* 0x001fe400078e00ff */
[----:B------:R-:W-:Y:S02]  /*1b70*/  IMAD.MOV.U32 R24, RZ, RZ, 0x181f ;  /* 0x0000181fff187424 */ /* 0x000fe400078e00ff */
[----:B------:R-:W-:Y:S02]  /*1b80*/  IMAD.MOV.U32 R23, RZ, RZ, -0x1 ;  /* 0xffffffffff177424 */ /* 0x000fe400078e00ff */
[----:B------:R-:W-:-:S02]  /*1b90*/  IMAD.MOV.U32 R26, RZ, RZ, R19 ;  /* 0x000000ffff1a7224 */ /* 0x000fc400078e0013 */
[----:B------:R-:W-:Y:S05]  /*1ba0*/  CALL.REL.NOINC `($__internal_41_$__cuda_sm70_shflsync_bfly_p) ;  /* 0x0000067000007944 */ /* 0x000fea0003c00000 */
[----:B------:R-:W-:Y:S01]  /*1bb0*/  SEL R12, R12, R13, P1 ;  /* 0x0000000d0c0c7207 */ /* 0x000fe20000800000 */
[----:B-1----:R-:W-:Y:S01]  /*1bc0*/  IMAD.MOV.U32 R18, RZ, RZ, R24 ;  /* 0x000000ffff127224 */ /* 0x002fe200078e0018 */
[----:B------:R-:W-:Y:S01]  /*1bd0*/  MOV R14, 0x1c30 ;  /* 0x00001c30000e7802 */ /* 0x000fe20000000f00 */
[----:B0-----:R-:W-:-:S02]  /*1be0*/  IMAD.MOV.U32 R25, RZ, RZ, 0x2 ;  /* 0x00000002ff197424 */ /* 0x001fc400078e00ff */
[----:B------:R-:W-:Y:S02]  /*1bf0*/  IMAD.MOV.U32 R24, RZ, RZ, 0x181f ;  /* 0x0000181fff187424 */ /* 0x000fe400078e00ff */
[----:B------:R-:W-:Y:S02]  /*1c00*/  IMAD.MOV.U32 R23, RZ, RZ, -0x1 ;  /* 0xffffffffff177424 */ /* 0x000fe400078e00ff */
[----:B------:R-:W-:Y:S02]  /*1c10*/  IMAD.MOV.U32 R26, RZ, RZ, R12 ;  /* 0x000000ffff1a7224 */ /* 0x000fe400078e000c */
[----:B------:R-:W-:Y:S05]  /*1c20*/  CALL.REL.NOINC `($__internal_41_$__cuda_sm70_shflsync_bfly_p) ;  /* 0x000005f000007944 */ /* 0x000fea0003c00000 */
[----:B-1----:R-:W-:Y:S01]  /*1c30*/  IMAD.MOV.U32 R13, RZ, RZ, R24 ;  /* 0x000000ffff0d7224 */ /* 0x002fe200078e0018 */
[----:B0-----:R-:W-:Y:S05]  /*1c40*/  BRA `(.L_x_2147) ;  /* 0xffffee2000007947 */ /* 0x001fea000383ffff */
.L_x_2124:
[----:B------:R-:W-:Y:S01]  /*1c50*/  IMAD.MOV.U32 R26, RZ, RZ, R16 ;  /* 0x000000ffff1a7224 */ /* 0x000fe200078e0010 */
[----:B------:R-:W-:Y:S01]  /*1c60*/  MOV R14, 0x1cb0 ;  /* 0x00001cb0000e7802 */ /* 0x000fe20000000f00 */
[----:B------:R-:W-:Y:S02]  /*1c70*/  IMAD.MOV.U32 R25, RZ, RZ, 0x1 ;  /* 0x00000001ff197424 */ /* 0x000fe400078e00ff */
[----:B------:R-:W-:Y:S02]  /*1c80*/  IMAD.MOV.U32 R24, RZ, RZ, 0x181f ;  /* 0x0000181fff187424 */ /* 0x000fe400078e00ff */
[----:B------:R-:W-:-:S02]  /*1c90*/  IMAD.MOV.U32 R23, RZ, RZ, -0x1 ;  /* 0xffffffffff177424 */ /* 0x000fc400078e00ff */
[----:B--2---:R-:W-:Y:S05]  /*1ca0*/  CALL.REL.NOINC `($__internal_41_$__cuda_sm70_shflsync_bfly_p) ;  /* 0x0000057000007944 */ /* 0x004fea0003c00000 */
[----:B-1----:R-:W-:Y:S01]  /*1cb0*/  IMAD.MOV.U32 R17, RZ, RZ, R24 ;  /* 0x000000ffff117224 */ /* 0x002fe200078e0018 */
[----:B0-----:R-:W-:Y:S05]  /*1cc0*/  BRA `(.L_x_2148) ;  /* 0xffffee0000007947 */ /* 0x001fea000383ffff */
.L_x_2125:
[----:B------:R-:W-:Y:S01]  /*1cd0*/  IMAD.MOV.U32 R26, RZ, RZ, R18 ;  /* 0x000000ffff1a7224 */ /* 0x000fe200078e0012 */
[----:B------:R-:W-:Y:S01]  /*1ce0*/  MOV R14, 0x1d30 ;  /* 0x00001d30000e7802 */ /* 0x000fe20000000f00 */
[----:B------:R-:W-:-:S02]  /*1cf0*/  IMAD.MOV.U32 R25, RZ, RZ, 0x1 ;  /* 0x00000001ff197424 */ /* 0x000fc400078e00ff */
[----:B------:R-:W-:Y:S02]  /*1d00*/  IMAD.MOV.U32 R24, RZ, RZ, 0x181f ;  /* 0x0000181fff187424 */ /* 0x000fe400078e00ff */
[----:B------:R-:W-:Y:S02]  /*1d10*/  IMAD.MOV.U32 R23, RZ, RZ, -0x1 ;  /* 0xffffffffff177424 */ /* 0x000fe400078e00ff */
[----:B01----:R-:W-:Y:S05]  /*1d20*/  CALL.REL.NOINC `($__internal_41_$__cuda_sm70_shflsync_bfly_p) ;  /* 0x000004f000007944 */ /* 0x003fea0003c00000 */
[----:B0-----:R-:W-:Y:S01]  /*1d30*/  SEL R26, R13, R12, P0 ;  /* 0x0000000c0d1a7207 */ /* 0x001fe20000000000 */
[----:B-1----:R-:W-:Y:S01]  /*1d40*/  IMAD.MOV.U32 R13, RZ, RZ, R24 ;  /* 0x000000ffff0d7224 */ /* 0x002fe200078e0018 */
[----:B------:R-:W-:Y:S01]  /*1d50*/  MOV R14, 0x1da0 ;  /* 0x00001da0000e7802 */ /* 0x000fe20000000f00 */
[----:B------:R-:W-:Y:S02]  /*1d60*/  IMAD.MOV.U32 R25, RZ, RZ, 0x1 ;  /* 0x00000001ff197424 */ /* 0x000fe400078e00ff */
[----:B------:R-:W-:Y:S02]  /*1d70*/  IMAD.MOV.U32 R24, RZ, RZ, 0x181f ;  /* 0x0000181fff187424 */ /* 0x000fe400078e00ff */
[----:B------:R-:W-:Y:S02]  /*1d80*/  IMAD.MOV.U32 R23, RZ, RZ, -0x1 ;  /* 0xffffffffff177424 */ /* 0x000fe400078e00ff */
[----:B------:R-:W-:Y:S05]  /*1d90*/  CALL.REL.NOINC `($__internal_41_$__cuda_sm70_shflsync_bfly_p) ;  /* 0x0000048000007944 */ /* 0x000fea0003c00000 */
[----:B-1----:R-:W-:Y:S01]  /*1da0*/  IMAD.MOV.U32 R15, RZ, RZ, R24 ;  /* 0x000000ffff0f7224 */ /* 0x002fe200078e0018 */
[----:B0-----:R-:W-:Y:S05]  /*1db0*/  BRA `(.L_x_2149) ;  /* 0xffffed6000007947 */ /* 0x001fea000383ffff */
.L_x_2132:
[----:B------:R-:W-:Y:S01]  /*1dc0*/  IMAD.MOV.U32 R26, RZ, RZ, R12 ;  /* 0x000000ffff1a7224 */ /* 0x000fe200078e000c */
[----:B------:R-:W-:Y:S01]  /*1dd0*/  MOV R14, 0x1e20 ;  /* 0x00001e20000e7802 */ /* 0x000fe20000000f00 */
[----:B------:R-:W-:-:S02]  /*1de0*/  IMAD.MOV.U32 R25, RZ, RZ, 0x4 ;  /* 0x00000004ff197424 */ /* 0x000fc400078e00ff */
[----:B------:R-:W-:Y:S02]  /*1df0*/  IMAD.MOV.U32 R24, RZ, RZ, 0x181f ;  /* 0x0000181fff187424 */ /* 0x000fe400078e00ff */
[----:B------:R-:W-:Y:S02]  /*1e00*/  IMAD.MOV.U32 R23, RZ, RZ, -0x1 ;  /* 0xffffffffff177424 */ /* 0x000fe400078e00ff */
[----:B------:R-:W-:Y:S05]  /*1e10*/  CALL.REL.NOINC `($__internal_41_$__cuda_sm70_shflsync_bfly_p) ;  /* 0x0000040000007944 */ /* 0x000fea0003c00000 */
[----:B-1----:R-:W-:Y:S01]  /*1e20*/  IMAD.MOV.U32 R17, RZ, RZ, R24 ;  /* 0x000000ffff117224 */ /* 0x002fe200078e0018 */
[----:B0-----:R-:W-:Y:S05]  /*1e30*/  BRA `(.L_x_2150) ;  /* 0xfffff25000007947 */ /* 0x001fea000383ffff */
.L_x_2133:
[----:B------:R-:W-:Y:S01]  /*1e40*/  IMAD.MOV.U32 R26, RZ, RZ, R13 ;  /* 0x000000ffff1a7224 */ /* 0x000fe200078e000d */
[----:B------:R-:W-:Y:S01]  /*1e50*/  MOV R14, 0x1ea0 ;  /* 0x00001ea0000e7802 */ /* 0x000fe20000000f00 */
[----:B------:R-:W-:Y:S02]  /*1e60*/  IMAD.MOV.U32 R25, RZ, RZ, 0x4 ;  /* 0x00000004ff197424 */ /* 0x000fe400078e00ff */
[----:B------:R-:W-:Y:S02]  /*1e70*/  IMAD.MOV.U32 R24, RZ, RZ, 0x181f ;  /* 0x0000181fff187424 */ /* 0x000fe400078e00ff */
[----:B------:R-:W-:Y:S02]  /*1e80*/  IMAD.MOV.U32 R23, RZ, RZ, -0x1 ;  /* 0xffffffffff177424 */ /* 0x000fe400078e00ff */
[----:B01----:R-:W-:Y:S05]  /*1e90*/  CALL.REL.NOINC `($__internal_41_$__cuda_sm70_shflsync_bfly_p) ;  /* 0x0000038000007944 */ /* 0x003fea0003c00000 */
[----:B-1----:R-:W-:Y:S01]  /*1ea0*/  IMAD.MOV.U32 R18, RZ, RZ, R24 ;  /* 0x000000ffff127224 */ /* 0x002fe200078e0018 */
[----:B------:R-:W-:Y:S01]  /*1eb0*/  MOV R14, 0x1f10 ;  /* 0x00001f10000e7802 */ /* 0x000fe20000000f00 */
[----:B0-----:R-:W-:-:S02]  /*1ec0*/  IMAD.MOV.U32 R26, RZ, RZ, R19 ;  /* 0x000000ffff1a7224 */ /* 0x001fc400078e0013 */
[----:B------:R-:W-:Y:S02]  /*1ed0*/  IMAD.MOV.U32 R25, RZ, RZ, 0x4 ;  /* 0x00000004ff197424 */ /* 0x000fe400078e00ff */
[----:B------:R-:W-:Y:S02]  /*1ee0*/  IMAD.MOV.U32 R24, RZ, RZ, 0x181f ;  /* 0x0000181fff187424 */ /* 0x000fe400078e00ff */
[----:B------:R-:W-:Y:S02]  /*1ef0*/  IMAD.MOV.U32 R23, RZ, RZ, -0x1 ;  /* 0xffffffffff177424 */ /* 0x000fe400078e00ff */
[----:B------:R-:W-:Y:S05]  /*1f00*/  CALL.REL.NOINC `($__internal_41_$__cuda_sm70_shflsync_bfly_p) ;  /* 0x0000031000007944 */ /* 0x000fea0003c00000 */
[----:B-1----:R-:W-:Y:S01]  /*1f10*/  IMAD.MOV.U32 R16, RZ, RZ, R24 ;  /* 0x000000ffff107224 */ /* 0x002fe200078e0018 */
[----:B0-----:R-:W-:Y:S05]  /*1f20*/  BRA `(.L_x_2151) ;  /* 0xfffff19000007947 */ /* 0x001fea000383ffff */
.L_x_2134:
[----:B------:R-:W-:Y:S01]  /*1f30*/  IMAD.MOV.U32 R26, RZ, RZ, R12 ;  /* 0x000000ffff1a7224 */ /* 0x000fe200078e000c */
[----:B------:R-:W-:Y:S01]  /*1f40*/  MOV R14, 0x1f90 ;  /* 0x00001f90000e7802 */ /* 0x000fe20000000f00 */
[----:B------:R-:W-:Y:S02]  /*1f50*/  IMAD.MOV.U32 R25, RZ, RZ, 0x2 ;  /* 0x00000002ff197424 */ /* 0x000fe400078e00ff */
[----:B------:R-:W-:Y:S02]  /*1f60*/  IMAD.MOV.U32 R24, RZ, RZ, 0x181f ;  /* 0x0000181fff187424 */ /* 0x000fe400078e00ff */
[----:B------:R-:W-:-:S02]  /*1f70*/  IMAD.MOV.U32 R23, RZ, RZ, -0x1 ;  /* 0xffffffffff177424 */ /* 0x000fc400078e00ff */
[----:B--23--:R-:W-:Y:S05]  /*1f80*/  CALL.REL.NOINC `($__internal_41_$__cuda_sm70_shflsync_bfly_p) ;  /* 0x0000029000007944 */ /* 0x00cfea0003c00000 */
[----:B------:R-:W-:Y:S01]  /*1f90*/  FSEL R13, R18, R13, P1 ;  /* 0x0000000d120d7208 */ /* 0x000fe20000800000 */
[----:B-1----:R-:W-:Y:S01]  /*1fa0*/  IMAD.MOV.U32 R17, RZ, RZ, R24 ;  /* 0x000000ffff117224 */ /* 0x002fe200078e0018 */
[----:B------:R-:W-:Y:S01]  /*1fb0*/  MOV R14, 0x2010 ;  /* 0x00002010000e7802 */ /* 0x000fe20000000f00 */
[----:B0-----:R-:W-:-:S02]  /*1fc0*/  IMAD.MOV.U32 R25, RZ, RZ, 0x2 ;  /* 0x00000002ff197424 */ /* 0x001fc400078e00ff */
[----:B------:R-:W-:Y:S02]  /*1fd0*/  IMAD.MOV.U32 R24, RZ, RZ, 0x181f ;  /* 0x0000181fff187424 */ /* 0x000fe400078e00ff */
[----:B------:R-:W-:Y:S02]  /*1fe0*/  IMAD.MOV.U32 R23, RZ, RZ, -0x1 ;  /* 0xffffffffff177424 */ /* 0x000fe400078e00ff */
[----:B------:R-:W-:Y:S02]  /*1ff0*/  IMAD.MOV.U32 R26, RZ, RZ, R13 ;  /* 0x000000ffff1a7224 */ /* 0x000fe400078e000d */
[----:B------:R-:W-:Y:S05]  /*2000*/  CALL.REL.NOINC `($__internal_41_$__cuda_sm70_shflsync_bfly_p) ;  /* 0x0000021000007944 */ /* 0x000fea0003c00000 */
[----:B------:R-:W-:Y:S01]  /*2010*/  SEL R19, R16, R19, P1 ;  /* 0x0000001310137207 */ /* 0x000fe20000800000 */
[----:B-1----:R-:W-:Y:S01]  /*2020*/  IMAD.MOV.U32 R18, RZ, RZ, R24 ;  /* 0x000000ffff127224 */ /* 0x002fe200078e0018 */
[----:B------:R-:W-:Y:S01]  /*2030*/  MOV R14, 0x2090 ;  /* 0x00002090000e7802 */ /* 0x000fe20000000f00 */
[----:B0-----:R-:W-:Y:S02]  /*2040*/  IMAD.MOV.U32 R25, RZ, RZ, 0x2 ;  /* 0x00000002ff197424 */ /* 0x001fe400078e00ff */
[----:B------:R-:W-:Y:S02]  /*2050*/  IMAD.MOV.U32 R24, RZ, RZ, 0x181f ;  /* 0x0000181fff187424 */ /* 0x000fe400078e00ff */
[----:B------:R-:W-:-:S02]  /*2060*/  IMAD.MOV.U32 R23, RZ, RZ, -0x1 ;  /* 0xffffffffff177424 */ /* 0x000fc400078e00ff */
[----:B------:R-:W-:Y:S02]  /*2070*/  IMAD.MOV.U32 R26, RZ, RZ, R19 ;  /* 0x000000ffff1a7224 */ /* 0x000fe400078e0013 */
[----:B------:R-:W-:Y:S05]  /*2080*/  CALL.REL.NOINC `($__internal_41_$__cuda_sm70_shflsync_bfly_p) ;  /* 0x0000019000007944 */ /* 0x000fea0003c00000 */
[----:B-1----:R-:W-:Y:S01]  /*2090*/  IMAD.MOV.U32 R16, RZ, RZ, R24 ;  /* 0x000000ffff107224 */ /* 0x002fe200078e0018 */
[----:B0-----:R-:W-:Y:S05]  /*20a0*/  BRA `(.L_x_2152) ;  /* 0xfffff0d000007947 */ /* 0x001fea000383ffff */
.L_x_2135:
[----:B------:R-:W-:Y:S01]  /*20b0*/  IMAD.MOV.U32 R26, RZ, RZ, R12 ;  /* 0x000000ffff1a7224 */ /* 0x000fe200078e000c */
[----:B------:R-:W-:Y:S01]  /*20c0*/  MOV R14, 0x2110 ;  /* 0x00002110000e7802 */ /* 0x000fe20000000f00 */
[----:B------:R-:W-:Y:S02]  /*20d0*/  IMAD.MOV.U32 R25, RZ, RZ, 0x1 ;  /* 0x00000001ff197424 */ /* 0x000fe400078e00ff */
[----:B------:R-:W-:Y:S02]  /*20e0*/  IMAD.MOV.U32 R24, RZ, RZ, 0x181f ;  /* 0x0000181fff187424 */ /* 0x000fe400078e00ff */
[----:B------:R-:W-:Y:S02]  /*20f0*/  IMAD.MOV.U32 R23, RZ, RZ, -0x1 ;  /* 0xffffffffff177424 */ /* 0x000fe400078e00ff */
[----:B--2---:R-:W-:Y:S05]  /*2100*/  CALL.REL.NOINC `($__internal_41_$__cuda_sm70_shflsync_bfly_p) ;  /* 0x0000011000007944 */ /* 0x004fea0003c00000 */
[----:B-1----:R-:W-:Y:S01]  /*2110*/  IMAD.MOV.U32 R17, RZ, RZ, R24 ;  /* 0x000000ffff117224 */ /* 0x002fe200078e0018 */
[----:B0-----:R-:W-:Y:S05]  /*2120*/  BRA `(.L_x_2153) ;  /* 0xfffff0b000007947 */ /* 0x001fea000383ffff */
.L_x_2136:
[----:B------:R-:W-:Y:S01]  /*2130*/  IMAD.MOV.U32 R26, RZ, RZ, R18 ;  /* 0x000000ffff1a7224 */ /* 0x000fe200078e0012 */
[----:B------:R-:W-:Y:S01]  /*2140*/  MOV R14, 0x2190 ;  /* 0x00002190000e7802 */ /* 0x000fe20000000f00 */
[----:B------:R-:W-:-:S02]  /*2150*/  IMAD.MOV.U32 R25, RZ, RZ, 0x1 ;  /* 0x00000001ff197424 */ /* 0x000fc400078e00ff */
[----:B------:R-:W-:Y:S02]  /*2160*/  IMAD.MOV.U32 R24, RZ, RZ, 0x181f ;  /* 0x0000181fff187424 */ /* 0x000fe400078e00ff */
[----:B------:R-:W-:Y:S02]  /*2170*/  IMAD.MOV.U32 R23, RZ, RZ, -0x1 ;  /* 0xffffffffff177424 */ /* 0x000fe400078e00ff */
[----:B01----:R-:W-:Y:S05]  /*2180*/  CALL.REL.NOINC `($__internal_41_$__cuda_sm70_shflsync_bfly_p) ;  /* 0x0000009000007944 */ /* 0x003fea0003c00000 */
[----:B-1----:R-:W-:Y:S01]  /*2190*/  IMAD.MOV.U32 R13, RZ, RZ, R24 ;  /* 0x000000ffff0d7224 */ /* 0x002fe200078e0018 */
[----:B0-----:R-:W-:Y:S01]  /*21a0*/  SEL R26, R16, R19, P0 ;  /* 0x00000013101a7207 */ /* 0x001fe20000000000 */
[----:B------:R-:W-:Y:S01]  /*21b0*/  IMAD.MOV.U32 R25, RZ, RZ, 0x1 ;  /* 0x00000001ff197424 */ /* 0x000fe200078e00ff */
[----:B------:R-:W-:Y:S01]  /*21c0*/  MOV R14, 0x2200 ;  /* 0x00002200000e7802 */ /* 0x000fe20000000f00 */
[----:B------:R-:W-:Y:S02]  /*21d0*/  IMAD.MOV.U32 R24, RZ, RZ, 0x181f ;  /* 0x0000181fff187424 */ /* 0x000fe400078e00ff */
[----:B------:R-:W-:Y:S02]  /*21e0*/  IMAD.MOV.U32 R23, RZ, RZ, -0x1 ;  /* 0xffffffffff177424 */ /* 0x000fe400078e00ff */
[----:B------:R-:W-:Y:S05]  /*21f0*/  CALL.REL.NOINC `($__internal_41_$__cuda_sm70_shflsync_bfly_p) ;  /* 0x0000002000007944 */ /* 0x000fea0003c00000 */
[----:B-1----:R-:W-:Y:S01]  /*2200*/  IMAD.MOV.U32 R15, RZ, RZ, R24 ;  /* 0x000000ffff0f7224 */ /* 0x002fe200078e0018 */
[----:B0-----:R-:W-:Y:S05]  /*2210*/  BRA `(.L_x_2154) ;  /* 0xfffff01000007947 */ /* 0x001fea000383ffff */
        .weak           $__internal_41_$__cuda_sm70_shflsync_bfly_p
        .type           $__internal_41_$__cuda_sm70_shflsync_bfly_p,@function
        .size           $__internal_41_$__cuda_sm70_shflsync_bfly_p,(.L_x_10985 - $__internal_41_$__cuda_sm70_shflsync_bfly_p)
$__internal_41_$__cuda_sm70_shflsync_bfly_p:
[----:B------:R-:W-:Y:S01]  /*2220*/  IMAD.MOV.U32 R15, RZ, RZ, 0x0 ;  /* 0x00000000ff0f7424 */ /* 0x000fe200078e00ff */
[----:B------:R-:W-:Y:S04]  /*2230*/  WARPSYNC R23 ;  /* 0x0000001700007348 */ /* 0x000fe80003800000 */
[----:B------:R0:W1:Y:S01]  /*2240*/  SHFL.BFLY PT, R24, R26, R25, R24 ;  /* 0x0c0000191a187389 */ /* 0x00006200000e0018 */
[----:B------:R-:W-:Y:S05]  /*2250*/  RET.REL.NODEC R14 `(_ZN4vllm3moe10topkGatingILi8ELi64ELi4ELi16ELi32El6__halfLNS0_11ScoringFuncE1EEEvPKT5_PKbPfiPT4_PiiiibPKf) ;  /* 0xffffdda00e007950 */ /* 0x000fea0003c3ffff */
.L_x_2155:
        /* <DEDUP_REMOVED lines=10> */
.L_x_10985:


//--------------------- .text._ZN4vllm3moe10topkGatingILi8ELi32ELi4ELi16ELi32El6__halfLNS0_11ScoringFuncE1EEEvPKT5_PKbPfiPT4_PiiiibPKf --------------------------
	.section	.text._ZN4vllm3moe10topkGatingILi8ELi32ELi4ELi16ELi32El6__halfLNS0_11ScoringFuncE1EEEvPKT5_PKbPfiPT4_PiiiibPKf,"ax",@progbits
	.sectioninfo	@"SHI_REGISTERS=30"
	.align	128
        .global         _ZN4vllm3moe10topkGatingILi8ELi32ELi4ELi16ELi32El6__halfLNS0_11ScoringFuncE1EEEvPKT5_PKbPfiPT4_PiiiibPKf
        .type           _ZN4vllm3moe10topkGatingILi8ELi32ELi4ELi16ELi32El6__halfLNS0_11ScoringFuncE1EEEvPKT5_PKbPfiPT4_PiiiibPKf,@function
        .size           _ZN4vllm3moe10topkGatingILi8ELi32ELi4ELi16ELi32El6__halfLNS0_11ScoringFuncE1EEEvPKT5_PKbPfiPT4_PiiiibPKf,(.L_x_10986 - _ZN4vllm3moe10topkGatingILi8ELi32ELi4ELi16ELi32El6__halfLNS0_11ScoringFuncE1EEEvPKT5_PKbPfiPT4_PiiiibPKf)
        .other          _ZN4vllm3moe10topkGatingILi8ELi32ELi4ELi16ELi32El6__halfLNS0_11ScoringFuncE1EEEvPKT5_PKbPfiPT4_PiiiibPKf,@"STO_CUDA_ENTRY STV_DEFAULT"
_ZN4vllm3moe10topkGatingILi8ELi32ELi4ELi16ELi32El6__halfLNS0_11ScoringFuncE1EEEvPKT5_PKbPfiPT4_PiiiibPKf:
.text._ZN4vllm3moe10topkGatingILi8ELi32ELi4ELi16ELi32El6__halfLNS0_11ScoringFuncE1EEEvPKT5_PKbPfiPT4_PiiiibPKf:
        /* <DEDUP_REMOVED lines=108> */
.L_x_2156:
[----:B------:R0:W-:Y:S04]  /*06c0*/  STL.128 [R1], R4 ;  /* 0x0000000401007387 */ /* 0x0001e80000100c00 */
[----:B------:R0:W-:Y:S02]  /*06d0*/  STL.128 [R1+0x10], R8 ;  /* 0x0000100801007387 */ /* 0x0001e40000100c00 */
.L_x_2157:
        /* <DEDUP_REMOVED lines=9> */
.L_x_2168:
        /* <DEDUP_REMOVED lines=33> */
.L_x_2180:
[----:B------:R-:W-:Y:S05]  /*0980*/  BRA.DIV ~URZ, `(.L_x_2161) ;  /* 0x00000ed27f007947 */ /* 0x000fea000b800000 */
[----:B------:R2:W3:Y:S04]  /*0990*/  SHFL.BFLY PT, R13, R16, 0x2, 0x1c1f ;  /* 0x0c5c1f00100d7f89 */ /* 0x0004e800000e0000 */
[----:B------:R2:W4:Y:S02]  /*09a0*/  SHFL.BFLY PT, R12, R17, 0x2, 0x1c1f ;  /* 0x0c5c1f00110c7f89 */ /* 0x00052400000e0000 */
.L_x_2181:
        /* <DEDUP_REMOVED lines=12> */
.L_x_2182:
        /* <DEDUP_REMOVED lines=29> */
.L_x_2164:
[----:B------:R-:W-:Y:S05]  /*0c40*/  BSYNC B1 ;  /* 0x0000000000017941 */ /* 0x000fea0003800000 */
.L_x_2163:
        /* <DEDUP_REMOVED lines=20> */
.L_x_2167:
[----:B------:R-:W-:Y:S05]  /*0d90*/  BSYNC B1 ;  /* 0x0000000000017941 */ /* 0x000fea0003800000 */
.L_x_2166:
[----:B0-----:R-:W-:Y:S05]  /*0da0*/  BRA `(.L_x_2168) ;  /* 0xfffff9c000007947 */ /* 0x001fea000383ffff */
.L_x_2159:
[----:B------:R-:W-:Y:S02]  /*0db0*/  IMAD.MOV.U32 R22, RZ, RZ, RZ ;  /* 0x000000ffff167224 */ /* 0x000fe400078e00ff */
.L_x_2176:
        /* <DEDUP_REMOVED lines=33> */
.L_x_2183:
[----:B------:R-:W-:Y:S05]  /*0fd0*/  BRA.DIV ~URZ, `(.L_x_2170) ;  /* 0x00000b627f007947 */ /* 0x000fea000b800000 */
[----:B------:R2:W3:Y:S04]  /*0fe0*/  SHFL.BFLY PT, R13, R16, 0x2, 0x1c1f ;  /* 0x0c5c1f00100d7f89 */ /* 0x0004e800000e0000 */
[----:B------:R2:W4:Y:S02]  /*0ff0*/  SHFL.BFLY PT, R12, R17, 0x2, 0x1c1f ;  /* 0x0c5c1f00110c7f89 */ /* 0x00052400000e0000 */
.L_x_2184:
        /* <DEDUP_REMOVED lines=12> */
.L_x_2185:
        /* <DEDUP_REMOVED lines=28> */
.L_x_2173:
[----:B------:R-:W-:Y:S05]  /*1280*/  BSYNC B1 ;  /* 0x0000000000017941 */ /* 0x000fea0003800000 */
.L_x_2172:
        /* <DEDUP_REMOVED lines=20> */
.L_x_2175:
[----:B------:R-:W-:Y:S05]  /*13d0*/  BSYNC B1 ;  /* 0x0000000000017941 */ /* 0x000fea0003800000 */
.L_x_2174:
[----:B0-----:R-:W-:Y:S05]  /*13e0*/  BRA `(.L_x_2176) ;  /* 0xfffff9d000007947 */ /* 0x001fea000383ffff */
.L_x_2165:
[----:B------:R-:W-:Y:S05]  /*13f0*/  BSYNC B0 ;  /* 0x0000000000007941 */ /* 0x000fea0003800000 */
.L_x_2158:
        /* <DEDUP_REMOVED lines=19> */
.L_x_2178:
        /* <DEDUP_REMOVED lines=20> */
.L_x_2177:
        /* <DEDUP_REMOVED lines=12> */
.L_x_2179:
        /* <DEDUP_REMOVED lines=11> */
.L_x_2160:
[----:B------:R-:W-:Y:S01]  /*17e0*/  IMAD.MOV.U32 R26, RZ, RZ, R18 ;  /* 0x000000ffff1a7224 */ /* 0x000fe200078e0012 */
[----:B------:R-:W-:Y:S01]  /*17f0*/  MOV R14, 0x1840 ;  /* 0x00001840000e7802 */ /* 0x000fe20000000f00 */
[----:B------:R-:W-:Y:S02]  /*1800*/  IMAD.MOV.U32 R25, RZ, RZ, 0x2 ;  /* 0x00000002ff197424 */ /* 0x000fe400078e00ff */
[----:B------:R-:W-:Y:S02]  /*1810*/  IMAD.MOV.U32 R24, RZ, RZ, 0x1c1f ;  /* 0x00001c1fff187424 */ /* 0x000fe400078e00ff */
[----:B------:R-:W-:Y:S02]  /*1820*/  IMAD.MOV.U32 R23, RZ, RZ, -0x1 ;  /* 0xffffffffff177424 */ /* 0x000fe400078e00ff */
[----:B------:R-:W-:Y:S05]  /*1830*/  CALL.REL.NOINC `($__internal_42_$__cuda_sm70_shflsync_bfly_p) ;  /* 0x0000056000007944 */ /* 0x000fea0003c00000 */
[----:B-1----:R-:W-:Y:S01]  /*1840*/  IMAD.MOV.U32 R19, RZ, RZ, R24 ;  /* 0x000000ffff137224 */ /* 0x002fe200078e0018 */
[----:B0-----:R-:W-:Y:S05]  /*1850*/  BRA `(.L_x_2180) ;  /* 0xfffff12000007947 */ /* 0x001fea000383ffff */
.L_x_2161:
[----:B------:R-:W-:Y:S01]  /*1860*/  IMAD.MOV.U32 R26, RZ, RZ, R16 ;  /* 0x000000ffff1a7224 */ /* 0x000fe200078e0010 */
[----:B------:R-:W-:Y:S01]  /*1870*/  MOV R14, 0x18c0 ;  /* 0x000018c0000e7802 */ /* 0x000fe20000000f00 */
[----:B------:R-:W-:Y:S02]  /*1880*/  IMAD.MOV.U32 R25, RZ, RZ, 0x2 ;  /* 0x00000002ff197424 */ /* 0x000fe400078e00ff */
[----:B------:R-:W-:-:S02]  /*1890*/  IMAD.MOV.U32 R24, RZ, RZ, 0x1c1f ;  /* 0x00001c1fff187424 */ /* 0x000fc400078e00ff */
[----:B------:R-:W-:Y:S02]  /*18a0*/  IMAD.MOV.U32 R23, RZ, RZ, -0x1 ;  /* 0xffffffffff177424 */ /* 0x000fe400078e00ff */
[----:B01----:R-:W-:Y:S05]  /*18b0*/  CALL.REL.NOINC `($__internal_42_$__cuda_sm70_shflsync_bfly_p) ;  /* 0x000004e000007944 */ /* 0x003fea0003c00000 */
[----:B-1----:R-:W-:Y:S01]  /*18c0*/  IMAD.MOV.U32 R13, RZ, RZ, R24 ;  /* 0x000000ffff0d7224 */ /* 0x002fe200078e0018 */
[----:B------:R-:W-:Y:S01]  /*18d0*/  MOV R14, 0x1930 ;  /* 0x00001930000e7802 */ /* 0x000fe20000000f00 */
[----:B0-----:R-:W-:Y:S02]  /*18e0*/  IMAD.MOV.U32 R26, RZ, RZ, R17 ;  /* 0x000000ffff1a7224 */ /* 0x001fe400078e0011 */
[----:B------:R-:W-:Y:S02]  /*18f0*/  IMAD.MOV.U32 R25, RZ, RZ, 0x2 ;  /* 0x00000002ff197424 */ /* 0x000fe400078e00ff */
[----:B------:R-:W-:Y:S02]  /*1900*/  IMAD.MOV.U32 R24, RZ, RZ, 0x1c1f ;  /* 0x00001c1fff187424 */ /* 0x000fe400078e00ff */
[----:B------:R-:W-:Y:S02]  /*1910*/  IMAD.MOV.U32 R23, RZ, RZ, -0x1 ;  /* 0xffffffffff177424 */ /* 0x000fe400078e00ff */
[----:B------:R-:W-:Y:S05]  /*1920*/  CALL.REL.NOINC `($__internal_42_$__cuda_sm70_shflsync_bfly_p) ;  /* 0x0000047000007944 */ /* 0x000fea0003c00000 */
[----:B-1----:R-:W-:Y:S01]  /*1930*/  IMAD.MOV.U32 R12, RZ, RZ, R24 ;  /* 0x000000ffff0c7224 */ /* 0x002fe200078e0018 */
[----:B0-----:R-:W-:Y:S05]  /*1940*/  BRA `(.L_x_2181) ;  /* 0xfffff06000007947 */ /* 0x001fea000383ffff */
.L_x_2162:
[----:B------:R-:W-:Y:S01]  /*1950*/  IMAD.MOV.U32 R26, RZ, RZ, R18 ;  /* 0x000000ffff1a7224 */ /* 0x000fe200078e0012 */
[----:B------:R-:W-:Y:S01]  /*1960*/  MOV R14, 0x19b0 ;  /* 0x000019b0000e7802 */ /* 0x000fe20000000f00 */
[----:B------:R-:W-:-:S02]  /*1970*/  IMAD.MOV.U32 R25, RZ, RZ, 0x1 ;  /* 0x00000001ff197424 */ /* 0x000fc400078e00ff */
[----:B------:R-:W-:Y:S02]  /*1980*/  IMAD.MOV.U32 R24, RZ, RZ, 0x1c1f ;  /* 0x00001c1fff187424 */ /* 0x000fe400078e00ff */
[----:B------:R-:W-:Y:S02]  /*1990*/  IMAD.MOV.U32 R23, RZ, RZ, -0x1 ;  /* 0xffffffffff177424 */ /* 0x000fe400078e00ff */
[----:B--23--:R-:W-:Y:S05]  /*19a0*/  CALL.REL.NOINC `($__internal_42_$__cuda_sm70_shflsync_bfly_p) ;  /* 0x000003f000007944 */ /* 0x00cfea0003c00000 */
[----:B------:R-:W-:Y:S01]  /*19b0*/  FSEL R16, R13, R16, P1 ;  /* 0x000000100d107208 */ /* 0x000fe20000800000 */
[----:B-1----:R-:W-:Y:S01]  /*19c0*/  IMAD.MOV.U32 R13, RZ, RZ, R24 ;  /* 0x000000ffff0d7224 */ /* 0x002fe200078e0018 */
[----:B------:R-:W-:Y:S01]  /*19d0*/  MOV R14, 0x1a30 ;  /* 0x00001a30000e7802 */ /* 0x000fe20000000f00 */
[----:B0-----:R-:W-:Y:S02]  /*19e0*/  IMAD.MOV.U32 R25, RZ, RZ, 0x1 ;  /* 0x00000001ff197424 */ /* 0x001fe400078e00ff */
[----:B------:R-:W-:Y:S02]  /*19f0*/  IMAD.MOV.U32 R24, RZ, RZ, 0x1c1f ;  /* 0x00001c1fff187424 */ /* 0x000fe400078e00ff */
[----:B------:R-:W-:Y:S02]  /*1a00*/  IMAD.MOV.U32 R23, RZ, RZ, -0x1 ;  /* 0xffffffffff177424 */ /* 0x000fe400078e00ff */
[----:B------:R-:W-:-:S02]  /*1a10*/  IMAD.MOV.U32 R26, RZ, RZ, R16 ;  /* 0x000000ffff1a7224 */ /* 0x000fc400078e0010 */
[----:B------:R-:W-:Y:S05]  /*1a20*/  CALL.REL.NOINC `($__internal_42_$__cuda_sm70_shflsync_bfly_p) ;  /* 0x0000037000007944 */ /* 0x000fea0003c00000 */
[----:B0-----:R-:W-:Y:S01]  /*1a30*/  SEL R26, R12, R17, P1 ;  /* 0x000000110c1a7207 */ /* 0x001fe20000800000 */
[----:B-1----:R-:W-:Y:S01]  /*1a40*/  IMAD.MOV.U32 R17, RZ, RZ, R24 ;  /* 0x000000ffff117224 */ /* 0x002fe200078e0018 */
[----:B------:R-:W-:Y:S01]  /*1a50*/  MOV R14, 0x1aa0 ;  /* 0x00001aa0000e7802 */ /* 0x000fe20000000f00 */
[----:B------:R-:W-:-:S02]  /*1a60*/  IMAD.MOV.U32 R25, RZ, RZ, 0x1 ;  /* 0x00000001ff197424 */ /* 0x000fc400078e00ff */
[----:B------:R-:W-:Y:S02]  /*1a70*/  IMAD.MOV.U32 R24, RZ, RZ, 0x1c1f ;  /* 0x00001c1fff187424 */ /* 0x000fe400078e00ff */
[----:B------:R-:W-:Y:S02]  /*1a80*/  IMAD.MOV.U32 R23, RZ, RZ, -0x1 ;  /* 0xffffffffff177424 */ /* 0x000fe400078e00ff */
[----:B------:R-:W-:Y:S05]  /*1a90*/  CALL.REL.NOINC `($__internal_42_$__cuda_sm70_shflsync_bfly_p) ;  /* 0x0000030000007944 */ /* 0x000fea0003c00000 */
[----:B-1----:R-:W-:Y:S01]  /*1aa0*/  IMAD.MOV.U32 R15, RZ, RZ, R24 ;  /* 0x000000ffff0f7224 */ /* 0x002fe200078e0018 */
[----:B0-----:R-:W-:Y:S05]  /*1ab0*/  BRA `(.L_x_2182) ;  /* 0xffffefb000007947 */ /* 0x001fea000383ffff */
.L_x_2169:
        /* <DEDUP_REMOVED lines=8> */
.L_x_2170:
[----:B------:R-:W-:Y:S01]  /*1b40*/  IMAD.MOV.U32 R26, RZ, RZ, R16 ;  /* 0x000000ffff1a7224 */ /* 0x000fe200078e0010 */
[----:B------:R-:W-:Y:S01]  /*1b50*/  MOV R14, 0x1ba0 ;  /* 0x00001ba0000e7802 */ /* 0x000fe20000000f00 */
[----:B------:R-:W-:-:S02]  /*1b60*/  IMAD.MOV.U32 R25, RZ, RZ, 0x2 ;  /* 0x00000002ff197424 */ /* 0x000fc400078e00ff */
[----:B------:R-:W-:Y:S02]  /*1b70*/  IMAD.MOV.U32 R24, RZ, RZ, 0x1c1f ;  /* 0x00001c1fff187424 */ /* 0x000fe400078e00ff */
[----:B------:R-:W-:Y:S02]  /*1b80*/  IMAD.MOV.U32 R23, RZ, RZ, -0x1 ;  /* 0xffffffffff177424 */ /* 0x000fe400078e00ff */
[----:B01----:R-:W-:Y:S05]  /*1b90*/  CALL.REL.NOINC `($__internal_42_$__cuda_sm70_shflsync_bfly_p) ;  /* 0x0000020000007944 */ /* 0x003fea0003c00000 */
[----:B-1----:R-:W-:Y:S01]  /*1ba0*/  IMAD.MOV.U32 R13, RZ, RZ, R24 ;  /* 0x000000ffff0d7224 */ /* 0x002fe200078e0018 */
[----:B------:R-:W-:Y:S01]  /*1bb0*/  MOV R14, 0x1c10 ;  /* 0x00001c10000e7802 */ /* 0x000fe20000000f00 */
[----:B0-----:R-:W-:Y:S02]  /*1bc0*/  IMAD.MOV.U32 R26, RZ, RZ, R17 ;  /* 0x000000ffff1a7224 */ /* 0x001fe400078e0011 */
[----:B------:R-:W-:Y:S02]  /*1bd0*/  IMAD.MOV.U32 R25, RZ, RZ, 0x2 ;  /* 0x00000002ff197424 */ /* 0x000fe400078e00ff */
[----:B------:R-:W-:Y:S02]  /*1be0*/  IMAD.MOV.U32 R24, RZ, RZ, 0x1c1f ;  /* 0x00001c1fff187424 */ /* 0x000fe400078e00ff */
[----:B------:R-:W-:-:S02]  /*1bf0*/  IMAD.MOV.U32 R23, RZ, RZ, -0x1 ;  /* 0xffffffffff177424 */ /* 0x000fc400078e00ff */
[----:B------:R-:W-:Y:S05]  /*1c00*/  CALL.REL.NOINC `($__internal_42_$__cuda_sm70_shflsync_bfly_p) ;  /* 0x0000019000007944 */ /* 0x000fea0003c00000 */
[----:B-1----:R-:W-:Y:S01]  /*1c10*/  IMAD.MOV.U32 R12, RZ, RZ, R24 ;  /* 0x000000ffff0c7224 */ /* 0x002fe200078e0018 */
[----:B0-----:R-:W-:Y:S05]  /*1c20*/  BRA `(.L_x_2184) ;  /* 0xfffff3d000007947 */ /* 0x001fea000383ffff */
.L_x_2171:
        /* <DEDUP_REMOVED lines=23> */
        .weak           $__internal_42_$__cuda_sm70_shflsync_bfly_p
        .type           $__internal_42_$__cuda_sm70_shflsync_bfly_p,@function
        .size           $__internal_42_$__cuda_sm70_shflsync_bfly_p,(.L_x_10986 - $__internal_42_$__cuda_sm70_shflsync_bfly_p)
$__internal_42_$__cuda_sm70_shflsync_bfly_p:
[----:B------:R-:W-:Y:S01]  /*1da0*/  IMAD.MOV.U32 R15, RZ, RZ, 0x0 ;  /* 0x00000000ff0f7424 */ /* 0x000fe200078e00ff */
[----:B------:R-:W-:Y:S04]  /*1db0*/  WARPSYNC R23 ;  /* 0x0000001700007348 */ /* 0x000fe80003800000 */
[----:B------:R0:W1:Y:S01]  /*1dc0*/  SHFL.BFLY PT, R24, R26, R25, R24 ;  /* 0x0c0000191a187389 */ /* 0x00006200000e0018 */
[----:B------:R-:W-:Y:S05]  /*1dd0*/  RET.REL.NODEC R14 `(_ZN4vllm3moe10topkGatingILi8ELi32ELi4ELi16ELi32El6__halfLNS0_11ScoringFuncE1EEEvPKT5_PKbPfiPT4_PiiiibPKf) ;  /* 0xffffe2200e007950 */ /* 0x000fea0003c3ffff */
.L_x_2186:
        /* <DEDUP_REMOVED lines=10> */
.L_x_10986:


//--------------------- .text._ZN4vllm3moe10topkGatingILi8ELi16ELi4ELi16ELi32El6__halfLNS0_11ScoringFuncE1EEEvPKT5_PKbPfiPT4_PiiiibPKf --------------------------
	.section	.text._ZN4vllm3moe10topkGatingILi8ELi16ELi4ELi16ELi32El6__halfLNS0_11ScoringFuncE1EEEvPKT5_PKbPfiPT4_PiiiibPKf,"ax",@progbits
	.sectioninfo	@"SHI_REGISTERS=32"
	.align	128
        .global         _ZN4vllm3moe10topkGatingILi8ELi16ELi4ELi16ELi32El6__halfLNS0_11ScoringFuncE1EEEvPKT5_PKbPfiPT4_PiiiibPKf
        .type           _ZN4vllm3moe10topkGatingILi8ELi16ELi4ELi16ELi32El6__halfLNS0_11ScoringFuncE1EEEvPKT5_PKbPfiPT4_PiiiibPKf,@function
        .size           _ZN4vllm3moe10topkGatingILi8ELi16ELi4ELi16ELi32El6__halfLNS0_11ScoringFuncE1EEEvPKT5_PKbPfiPT4_PiiiibPKf,(.L_x_10987 - _ZN4vllm3moe10topkGatingILi8ELi16ELi4ELi16ELi32El6__halfLNS0_11ScoringFuncE1EEEvPKT5_PKbPfiPT4_PiiiibPKf)
        .other          _ZN4vllm3moe10topkGatingILi8ELi16ELi4ELi16ELi32El6__halfLNS0_11ScoringFuncE1EEEvPKT5_PKbPfiPT4_PiiiibPKf,@"STO_CUDA_ENTRY STV_DEFAULT"
_ZN4vllm3moe10topkGatingILi8ELi16ELi4ELi16ELi32El6__halfLNS0_11ScoringFuncE1EEEvPKT5_PKbPfiPT4_PiiiibPKf:
.text._ZN4vllm3moe10topkGatingILi8ELi16ELi4ELi16ELi32El6__halfLNS0_11ScoringFuncE1EEEvPKT5_PKbPfiPT4_PiiiibPKf:
        /* <DEDUP_REMOVED lines=108> */
.L_x_2187:
[----:B------:R0:W-:Y:S04]  /*06c0*/  STL.128 [R1], R4 ;  /* 0x0000000401007387 */ /* 0x0001e80000100c00 */
[----:B------:R0:W-:Y:S02]  /*06d0*/  STL.128 [R1+0x10], R8 ;  /* 0x0000100801007387 */ /* 0x0001e40000100c00 */
.L_x_2188:
        /* <DEDUP_REMOVED lines=9> */
.L_x_2198:
        /* <DEDUP_REMOVED lines=33> */
.L_x_2209:
[----:B------:R-:W-:Y:S05]  /*0980*/  BRA.DIV ~URZ, `(.L_x_2192) ;  /* 0x00000d827f007947 */ /* 0x000fea000b800000 */
[----:B------:R2:W3:Y:S04]  /*0990*/  SHFL.BFLY PT, R19, R12, 0x1, 0x1e1f ;  /* 0x0c3e1f000c137f89 */ /* 0x0004e800000e0000 */
[----:B------:R2:W4:Y:S02]  /*09a0*/  SHFL.BFLY PT, R26, R13, 0x1, 0x1e1f ;  /* 0x0c3e1f000d1a7f89 */ /* 0x00052400000e0000 */
.L_x_2210:
        /* <DEDUP_REMOVED lines=31> */
.L_x_2194:
[----:B------:R-:W-:Y:S05]  /*0ba0*/  BSYNC B1 ;  /* 0x0000000000017941 */ /* 0x000fea0003800000 */
.L_x_2193:
        /* <DEDUP_REMOVED lines=19> */
.L_x_2197:
[----:B------:R-:W-:Y:S05]  /*0ce0*/  BSYNC B1 ;  /* 0x0000000000017941 */ /* 0x000fea0003800000 */
.L_x_2196:
[----:B0-----:R-:W-:Y:S05]  /*0cf0*/  BRA `(.L_x_2198) ;  /* 0xfffffa7000007947 */ /* 0x001fea000383ffff */
.L_x_2190:
[----:B------:R-:W-:Y:S02]  /*0d00*/  IMAD.MOV.U32 R22, RZ, RZ, RZ ;  /* 0x000000ffff167224 */ /* 0x000fe400078e00ff */
.L_x_2205:
        /* <DEDUP_REMOVED lines=33> */
.L_x_2211:
[----:B------:R-:W-:Y:S05]  /*0f20*/  BRA.DIV ~URZ, `(.L_x_2200) ;  /* 0x000009527f007947 */ /* 0x000fea000b800000 */
[----:B------:R2:W3:Y:S04]  /*0f30*/  SHFL.BFLY PT, R19, R12, 0x1, 0x1e1f ;  /* 0x0c3e1f000c137f89 */ /* 0x0004e800000e0000 */
[----:B------:R2:W4:Y:S02]  /*0f40*/  SHFL.BFLY PT, R16, R13, 0x1, 0x1e1f ;  /* 0x0c3e1f000d107f89 */ /* 0x00052400000e0000 */
.L_x_2212:
        /* <DEDUP_REMOVED lines=30> */
.L_x_2202:
[----:B------:R-:W-:Y:S05]  /*1130*/  BSYNC B1 ;  /* 0x0000000000017941 */ /* 0x000fea0003800000 */
.L_x_2201:
        /* <DEDUP_REMOVED lines=19> */
.L_x_2204:
[----:B------:R-:W-:Y:S05]  /*1270*/  BSYNC B1 ;  /* 0x0000000000017941 */ /* 0x000fea0003800000 */
.L_x_2203:
[----:B0-----:R-:W-:Y:S05]  /*1280*/  BRA `(.L_x_2205) ;  /* 0xfffffa8000007947 */ /* 0x001fea000383ffff */
.L_x_2195:
[----:B------:R-:W-:Y:S05]  /*1290*/  BSYNC B0 ;  /* 0x0000000000007941 */ /* 0x000fea0003800000 */
.L_x_2189:
        /* <DEDUP_REMOVED lines=20> */
.L_x_2207:
        /* <DEDUP_REMOVED lines=20> */
.L_x_2206:
        /* <DEDUP_REMOVED lines=12> */
.L_x_2208:
        /* <DEDUP_REMOVED lines=11> */
.L_x_2191:
[----:B------:R-:W-:Y:S01]  /*1690*/  IMAD.MOV.U32 R25, RZ, RZ, R15 ;  /* 0x000000ffff197224 */ /* 0x000fe200078e000f */
[----:B------:R-:W-:Y:S01]  /*16a0*/  MOV R16, 0x16f0 ;  /* 0x000016f000107802 */ /* 0x000fe20000000f00 */
[----:B------:R-:W-:Y:S02]  /*16b0*/  IMAD.MOV.U32 R24, RZ, RZ, 0x1 ;  /* 0x00000001ff187424 */ /* 0x000fe400078e00ff */
[----:B------:R-:W-:Y:S02]  /*16c0*/  IMAD.MOV.U32 R23, RZ, RZ, 0x1e1f ;  /* 0x00001e1fff177424 */ /* 0x000fe400078e00ff */
[----:B------:R-:W-:Y:S02]  /*16d0*/  IMAD.MOV.U32 R18, RZ, RZ, -0x1 ;  /* 0xffffffffff127424 */ /* 0x000fe400078e00ff */
[----:B------:R-:W-:Y:S05]  /*16e0*/  CALL.REL.NOINC `($__internal_43_$__cuda_sm70_shflsync_bfly_p) ;  /* 0x0000028000007944 */ /* 0x000fea0003c00000 */
[----:B-1----:R-:W-:Y:S01]  /*16f0*/  IMAD.MOV.U32 R14, RZ, RZ, R23 ;  /* 0x000000ffff0e7224 */ /* 0x002fe200078e0017 */
[----:B0-----:R-:W-:Y:S05]  /*1700*/  BRA `(.L_x_2209) ;  /* 0xfffff27000007947 */ /* 0x001fea000383ffff */
.L_x_2192:
[----:B------:R-:W-:Y:S01]  /*1710*/  IMAD.MOV.U32 R25, RZ, RZ, R12 ;  /* 0x000000ffff197224 */ /* 0x000fe200078e000c */
[----:B------:R-:W-:Y:S01]  /*1720*/  MOV R16, 0x1770 ;  /* 0x0000177000107802 */ /* 0x000fe20000000f00 */
[----:B------:R-:W-:Y:S02]  /*1730*/  IMAD.MOV.U32 R24, RZ, RZ, 0x1 ;  /* 0x00000001ff187424 */ /* 0x000fe400078e00ff */
[----:B------:R-:W-:-:S02]  /*1740*/  IMAD.MOV.U32 R23, RZ, RZ, 0x1e1f ;  /* 0x00001e1fff177424 */ /* 0x000fc400078e00ff */
[----:B------:R-:W-:Y:S02]  /*1750*/  IMAD.MOV.U32 R18, RZ, RZ, -0x1 ;  /* 0xffffffffff127424 */ /* 0x000fe400078e00ff */
[----:B01----:R-:W-:Y:S05]  /*1760*/  CALL.REL.NOINC `($__internal_43_$__cuda_sm70_shflsync_bfly_p) ;  /* 0x0000020000007944 */ /* 0x003fea0003c00000 */
[----:B-1----:R-:W-:Y:S01]  /*1770*/  IMAD.MOV.U32 R19, RZ, RZ, R23 ;  /* 0x000000ffff137224 */ /* 0x002fe200078e0017 */
[----:B------:R-:W-:Y:S01]  /*1780*/  MOV R16, 0x17e0 ;  /* 0x000017e000107802 */ /* 0x000fe20000000f00 */
[----:B0-----:R-:W-:Y:S02]  /*1790*/  IMAD.MOV.U32 R25, RZ, RZ, R13 ;  /* 0x000000ffff197224 */ /* 0x001fe400078e000d */
[----:B------:R-:W-:Y:S02]  /*17a0*/  IMAD.MOV.U32 R24, RZ, RZ, 0x1 ;  /* 0x00000001ff187424 */ /* 0x000fe400078e00ff */
[----:B------:R-:W-:Y:S02]  /*17b0*/  IMAD.MOV.U32 R23, RZ, RZ, 0x1e1f ;  /* 0x00001e1fff177424 */ /* 0x000fe400078e00ff */
[----:B------:R-:W-:Y:S02]  /*17c0*/  IMAD.MOV.U32 R18, RZ, RZ, -0x1 ;  /* 0xffffffffff127424 */ /* 0x000fe400078e00ff */
[----:B------:R-:W-:Y:S05]  /*17d0*/  CALL.REL.NOINC `($__internal_43_$__cuda_sm70_shflsync_bfly_p) ;  /* 0x0000019000007944 */ /* 0x000fea0003c00000 */
[----:B-1----:R-:W-:Y:S01]  /*17e0*/  IMAD.MOV.U32 R26, RZ, RZ, R23 ;  /* 0x000000ffff1a7224 */ /* 0x002fe200078e0017 */
[----:B0-----:R-:W-:Y:S05]  /*17f0*/  BRA `(.L_x_2210) ;  /* 0xfffff1b000007947 */ /* 0x001fea000383ffff */
.L_x_2199:
[----:B------:R-:W-:Y:S01]  /*1800*/  IMAD.MOV.U32 R25, RZ, RZ, R15 ;  /* 0x000000ffff197224 */ /* 0x000fe200078e000f */
[----:B------:R-:W-:Y:S01]  /*1810*/  MOV R16, 0x1860 ;  /* 0x0000186000107802 */ /* 0x000fe20000000f00 */
[----:B------:R-:W-:-:S02]  /*1820*/  IMAD.MOV.U32 R24, RZ, RZ, 0x1 ;  /* 0x00000001ff187424 */ /* 0x000fc400078e00ff */
[----:B------:R-:W-:Y:S02]  /*1830*/  IMAD.MOV.U32 R23, RZ, RZ, 0x1e1f ;  /* 0x00001e1fff177424 */ /* 0x000fe400078e00ff */
[----:B------:R-:W-:Y:S02]  /*1840*/  IMAD.MOV.U32 R18, RZ, RZ, -0x1 ;  /* 0xffffffffff127424 */ /* 0x000fe400078e00ff */
[----:B------:R-:W-:Y:S05]  /*1850*/  CALL.REL.NOINC `($__internal_43_$__cuda_sm70_shflsync_bfly_p) ;  /* 0x0000011000007944 */ /* 0x000fea0003c00000 */
[----:B-1----:R-:W-:Y:S01]  /*1860*/  IMAD.MOV.U32 R14, RZ, RZ, R23 ;  /* 0x000000ffff0e7224 */ /* 0x002fe200078e0017 */
[----:B0-----:R-:W-:Y:S05]  /*1870*/  BRA `(.L_x_2211) ;  /* 0xfffff6a000007947 */ /* 0x001fea000383ffff */
.L_x_2200:
[----:B------:R-:W-:Y:S01]  /*1880*/  IMAD.MOV.U32 R25, RZ, RZ, R12 ;  /* 0x000000ffff197224 */ /* 0x000fe200078e000c */
[----:B------:R-:W-:Y:S01]  /*1890*/  MOV R16, 0x18e0 ;  /* 0x000018e000107802 */ /* 0x000fe20000000f00 */
[----:B------:R-:W-:Y:S02]  /*18a0*/  IMAD.MOV.U32 R24, RZ, RZ, 0x1 ;  /* 0x00000001ff187424 */ /* 0x000fe400078e00ff */
[----:B------:R-:W-:Y:S02]  /*18b0*/  IMAD.MOV.U32 R23, RZ, RZ, 0x1e1f ;  /* 0x00001e1fff177424 */ /* 0x000fe400078e00ff */
[----:B------:R-:W-:Y:S02]  /*18c0*/  IMAD.MOV.U32 R18, RZ, RZ, -0x1 ;  /* 0xffffffffff127424 */ /* 0x000fe400078e00ff */
[----:B01----:R-:W-:Y:S05]  /*18d0*/  CALL.REL.NOINC `($__internal_43_$__cuda_sm70_shflsync_bfly_p) ;  /* 0x0000009000007944 */ /* 0x003fea0003c00000 */
[----:B-1----:R-:W-:Y:S01]  /*18e0*/  IMAD.MOV.U32 R19, RZ, RZ, R23 ;  /* 0x000000ffff137224 */ /* 0x002fe200078e0017 */
[----:B------:R-:W-:Y:S01]  /*18f0*/  MOV R16, 0x1950 ;  /* 0x0000195000107802 */ /* 0x000fe20000000f00 */
[----:B0-----:R-:W-:-:S02]  /*1900*/  IMAD.MOV.U32 R25, RZ, RZ, R13 ;  /* 0x000000ffff197224 */ /* 0x001fc400078e000d */
[----:B------:R-:W-:Y:S02]  /*1910*/  IMAD.MOV.U32 R24, RZ, RZ, 0x1 ;  /* 0x00000001ff187424 */ /* 0x000fe400078e00ff */
[----:B------:R-:W-:Y:S02]  /*1920*/  IMAD.MOV.U32 R23, RZ, RZ, 0x1e1f ;  /* 0x00001e1fff177424 */ /* 0x000fe400078e00ff */
[----:B------:R-:W-:Y:S02]  /*1930*/  IMAD.MOV.U32 R18, RZ, RZ, -0x1 ;  /* 0xffffffffff127424 */ /* 0x000fe400078e00ff */
[----:B------:R-:W-:Y:S05]  /*1940*/  CALL.REL.NOINC `($__internal_43_$__cuda_sm70_shflsync_bfly_p) ;  /* 0x0000002000007944 */ /* 0x000fea0003c00000 */
[----:B-1----:R-:W-:Y:S01]  /*1950*/  IMAD.MOV.U32 R16, RZ, RZ, R23 ;  /* 0x000000ffff107224 */ /* 0x002fe200078e0017 */
[----:B0-----:R-:W-:Y:S05]  /*1960*/  BRA `(.L_x_2212) ;  /* 0xfffff5e000007947 */ /* 0x001fea000383ffff */
        .weak           $__internal_43_$__cuda_sm70_shflsync_bfly_p
        .type           $__internal_43_$__cuda_sm70_shflsync_bfly_p,@function
        .size           $__internal_43_$__cuda_sm70_shflsync_bfly_p,(.L_x_10987 - $__internal_43_$__cuda_sm70_shflsync_bfly_p)
$__internal_43_$__cuda_sm70_shflsync_bfly_p:
[----:B------:R-:W-:Y:S01]  /*1970*/  IMAD.MOV.U32 R17, RZ, RZ, 0x0 ;  /* 0x00000000ff117424 */ /* 0x000fe200078e00ff */
[----:B------:R-:W-:Y:S04]  /*1980*/  WARPSYNC R18 ;  /* 0x0000001200007348 */ /* 0x000fe80003800000 */
[----:B------:R0:W1:Y:S01]  /*1990*/  SHFL.BFLY PT, R23, R25, R24, R23 ;  /* 0x0c00001819177389 */ /* 0x00006200000e0017 */
[----:B------:R-:W-:Y:S05]  /*19a0*/  RET.REL.NODEC R16 `(_ZN4vllm3moe10topkGatingILi8ELi16ELi4ELi16ELi32El6__halfLNS0_11ScoringFuncE1EEEvPKT5_PKbPfiPT4_PiiiibPKf) ;  /* 0xffffe65010007950 */ /* 0x000fea0003c3ffff */
.L_x_2213:
        /* <DEDUP_REMOVED lines=13> */
.L_x_10987:


//--------------------- .text._ZN4vllm3moe10topkGatingILi8ELi8ELi4ELi16ELi32El6__halfLNS0_11ScoringFuncE1EEEvPKT5_PKbPfiPT4_PiiiibPKf --------------------------
	.section	.text._ZN4vllm3moe10topkGatingILi8ELi8ELi4ELi16ELi32El6__halfLNS0_11ScoringFuncE1EEEvPKT5_PKbPfiPT4_PiiiibPKf,"ax",@progbits
	.sectioninfo	@"SHI_REGISTERS=40"
	.align	128
        .global         _ZN4vllm3moe10topkGatingILi8ELi8ELi4ELi16ELi32El6__halfLNS0_11ScoringFuncE1EEEvPKT5_PKbPfiPT4_PiiiibPKf
        .type           _ZN4vllm3moe10topkGatingILi8ELi8ELi4ELi16ELi32El6__halfLNS0_11ScoringFuncE1EEEvPKT5_PKbPfiPT4_PiiiibPKf,@function
        .size           _ZN4vllm3moe10topkGatingILi8ELi8ELi4ELi16ELi32El6__halfLNS0_11ScoringFuncE1EEEvPKT5_PKbPfiPT4_PiiiibPKf,(.L_x_11199 - _ZN4vllm3moe10topkGatingILi8ELi8ELi4ELi16ELi32El6__halfLNS0_11ScoringFuncE1EEEvPKT5_PKbPfiPT4_PiiiibPKf)
        .other          _ZN4vllm3moe10topkGatingILi8ELi8ELi4ELi16ELi32El6__halfLNS0_11ScoringFuncE1EEEvPKT5_PKbPfiPT4_PiiiibPKf,@"STO_CUDA_ENTRY STV_DEFAULT"
_ZN4vllm3moe10topkGatingILi8ELi8ELi4ELi16ELi32El6__halfLNS0_11ScoringFuncE1EEEvPKT5_PKbPfiPT4_PiiiibPKf:
.text._ZN4vllm3moe10topkGatingILi8ELi8ELi4ELi16ELi32El6__halfLNS0_11ScoringFuncE1EEEvPKT5_PKbPfiPT4_PiiiibPKf:
        /* <DEDUP_REMOVED lines=31> */
[----:B--2---:R-:W-:-:S02]  /*01f0*/  HADD2.F32 R3, -RZ, R4.H0_H0 ;  /* 0x20000004ff037230 */ /* 0x004fc40000004100 */
[----:B------:R-:W-:-:S03]  /*0200*/  HADD2.F32 R4, -RZ, R4.H1_H1 ;  /* 0x30000004ff047230 */ /* 0x000fc60000004100 */
[----:B------:R-:W-:Y:S01]  /*0210*/  FMUL.FTZ R10, R3, -1.4426950216293334961 ;  /* 0xbfb8aa3b030a7820 */ /* 0x000fe20000410000 */
[--C-:B------:R-:W-:Y:S01]  /*0220*/  HADD2.F32 R3, -RZ, R5.reuse.H0_H0 ;  /* 0x20000005ff037230 */ /* 0x100fe20000004100 */
[----:B------:R-:W-:Y:S01]  /*0230*/  FMUL.FTZ R4, R4, -1.4426950216293334961 ;  /* 0xbfb8aa3b04047820 */ /* 0x000fe20000410000 */
[----:B------:R-:W-:-:S03]  /*0240*/  HADD2.F32 R5, -RZ, R5.H1_H1 ;  /* 0x30000005ff057230 */ /* 0x000fc60000004100 */
[----:B------:R-:W-:Y:S01]  /*0250*/  FMUL.FTZ R14, R3, -1.4426950216293334961 ;  /* 0xbfb8aa3b030e7820 */ /* 0x000fe20000410000 */
[--C-:B------:R-:W-:Y:S01]  /*0260*/  HADD2.F32 R3, -RZ, R6.reuse.H0_H0 ;  /* 0x20000006ff037230 */ /* 0x100fe20000004100 */
[----:B------:R-:W1:Y:S01]  /*0270*/  MUFU.EX2 R10, R10 ;  /* 0x0000000a000a7308 */ /* 0x000e620000000800 */
[----:B------:R-:W-:Y:S01]  /*0280*/  HADD2.F32 R6, -RZ, R6.H1_H1 ;  /* 0x30000006ff067230 */ /* 0x000fe20000004100 */
[----:B------:R-:W-:Y:S02]  /*0290*/  FMUL.FTZ R5, R5, -1.4426950216293334961 ;  /* 0xbfb8aa3b05057820 */ /* 0x000fe40000410000 */
[----:B0-----:R-:W-:Y:S01]  /*02a0*/  FMUL.FTZ R9, R3, -1.4426950216293334961 ;  /* 0xbfb8aa3b03097820 */ /* 0x001fe20000410000 */
[--C-:B------:R-:W-:Y:S01]  /*02b0*/  HADD2.F32 R3, -RZ, R7.reuse.H0_H0 ;  /* 0x20000007ff037230 */ /* 0x100fe20000004100 */
[----:B------:R-:W-:Y:S01]  /*02c0*/  FMUL.FTZ R6, R6, -1.4426950216293334961 ;  /* 0xbfb8aa3b06067820 */ /* 0x000fe20000410000 */
[----:B------:R-:W-:Y:S01]  /*02d0*/  HADD2.F32 R7, -RZ, R7.H1_H1 ;  /* 0x30000007ff077230 */ /* 0x000fe20000004100 */
[----:B------:R-:W0:Y:S02]  /*02e0*/  MUFU.EX2 R4, R4 ;  /* 0x0000000400047308 */ /* 0x000e240000000800 */
[----:B------:R-:W-:-:S02]  /*02f0*/  FMUL.FTZ R3, R3, -1.4426950216293334961 ;  /* 0xbfb8aa3b03037820 */ /* 0x000fc40000410000 */
[----:B------:R-:W-:Y:S01]  /*0300*/  FMUL.FTZ R7, R7, -1.4426950216293334961 ;  /* 0xbfb8aa3b07077820 */ /* 0x000fe20000410000 */
[----:B---3--:R-:W-:-:S03]  /*0310*/  @P1 ISETP.NE.AND P2, PT, R2, RZ, PT ;  /* 0x000000ff0200120c */ /* 0x008fc60003f45270 */
        /* <DEDUP_REMOVED lines=12> */
[----:B------:R-:W2:Y:S01]  /*03e0*/  MUFU.RCP R10, R10 ;  /* 0x0000000a000a7308 */ /* 0x000ea20000001000 */
[----:B-1----:R-:W-:-:S07]  /*03f0*/  FADD.FTZ R6, R6, 1 ;  /* 0x3f80000006067421 */ /* 0x002fce0000010000 */
[----:B------:R-:W1:Y:S01]  /*0400*/  MUFU.RCP R4, R4 ;  /* 0x0000000400047308 */ /* 0x000e620000001000 */
[----:B0-----:R-:W-:Y:S02]  /*0410*/  FADD.FTZ R7, R3, 1 ;  /* 0x3f80000003077421 */ /* 0x001fe40000010000 */
[----:B------:R-:W-:-:S05]  /*0420*/  IMAD.MOV.U32 R3, RZ, RZ, 0x1 ;  /* 0x00000001ff037424 */ /* 0x000fca00078e00ff */
[----:B------:R0:W3:Y:S01]  /*0430*/  MUFU.RCP R5, R14 ;  /* 0x0000000e00057308 */ /* 0x0000e20000001000 */
[----:B------:R-:W-:Y:S02]  /*0440*/  PRMT R2, R3, 0x7610, R2 ;  /* 0x0000761003027816 */ /* 0x000fe40000000002 */
[----:B------:R-:W-:Y:S02]  /*0450*/  @P1 SEL R3, RZ, 0x1, P2 ;  /* 0x00000001ff031807 */ /* 0x000fe40001000000 */
[----:B--2---:R-:W-:Y:S02]  /*0460*/  FSETP.GEU.FTZ.AND P3, PT, |R10|, +INF , PT ;  /* 0x7f8000000a00780b */ /* 0x004fe40003f7e200 */
[----:B------:R-:W-:Y:S01]  /*0470*/  @P1 PRMT R2, R3, 0x7610, R2 ;  /* 0x0000761003021816 */ /* 0x000fe20000000002 */
[----:B------:R-:W2:Y:S01]  /*0480*/  MUFU.RCP R8, R8 ;  /* 0x0000000800087308 */ /* 0x000ea20000001000 */
[----:B0-----:R-:W-:Y:S01]  /*0490*/  IMAD.MOV.U32 R14, RZ, RZ, 0x1 ;  /* 0x00000001ff0e7424 */ /* 0x001fe200078e00ff */
[----:B-1----:R-:W-:-:S02]  /*04a0*/  FSETP.GEU.FTZ.AND P6, PT, |R4|, +INF , PT ;  /* 0x7f8000000400780b */ /* 0x002fc40003fde200 */
[----:B------:R-:W-:Y:S02]  /*04b0*/  FSEL R3, R10, RZ, !P3 ;  /* 0x000000ff0a037208 */ /* 0x000fe40005800000 */
[----:B------:R-:W-:Y:S02]  /*04c0*/  ISETP.LE.AND P1, PT, R14, c[0x0][0x190], PT ;  /* 0x000064000e007a0c */ /* 0x000fe40003f23270 */
[----:B------:R-:W0:Y:S01]  /*04d0*/  MUFU.RCP R9, R9 ;  /* 0x0000000900097308 */ /* 0x000e220000001000 */
[----:B---3--:R-:W-:Y:S01]  /*04e0*/  FSETP.GEU.FTZ.AND P5, PT, |R5|, +INF , PT ;  /* 0x7f8000000500780b */ /* 0x008fe20003fbe200 */
[----:B----4-:R-:W-:Y:S01]  /*04f0*/  @P0 FADD.FTZ R24, R3, R24 ;  /* 0x0000001803180221 */ /* 0x010fe20000010000 */
[----:B------:R-:W-:Y:S01]  /*0500*/  FSEL R4, R4, RZ, !P6 ;  /* 0x000000ff04047208 */ /* 0x000fe20007000000 */
[----:B------:R-:W-:Y:S01]  /*0510*/  @!P0 IMAD.MOV.U32 R24, RZ, RZ, R3 ;  /* 0x000000ffff188224 */ /* 0x000fe200078e0003 */
[----:B------:R-:W-:-:S03]  /*0520*/  FSEL R5, R5, RZ, !P5 ;  /* 0x000000ff05057208 */ /* 0x000fc60006800000 */
[----:B------:R1:W3:Y:S01]  /*0530*/  MUFU.RCP R19, R6 ;  /* 0x0000000600137308 */ /* 0x0002e20000001000 */
[----:B--2---:R-:W-:Y:S01]  /*0540*/  FSETP.GEU.FTZ.AND P2, PT, |R8|, +INF , PT ;  /* 0x7f8000000800780b */ /* 0x004fe20003f5e200 */
[----:B-----5:R-:W-:Y:S02]  /*0550*/  @P0 FADD.FTZ R12, R5, R12 ;  /* 0x0000000c050c0221 */ /* 0x020fe40000010000 */
[----:B------:R-:W-:Y:S02]  /*0560*/  @P0 FADD.FTZ R13, R4, R13 ;  /* 0x0000000d040d0221 */ /* 0x000fe40000010000 */
[----:B------:R-:W-:Y:S02]  /*0570*/  @!P0 IMAD.MOV.U32 R12, RZ, RZ, R5 ;  /* 0x000000ffff0c8224 */ /* 0x000fe400078e0005 */
[----:B------:R2:W4:Y:S01]  /*0580*/  MUFU.RCP R20, R7 ;  /* 0x0000000700147308 */ /* 0x0005220000001000 */
[----:B0-----:R-:W-:Y:S01]  /*0590*/  FSETP.GEU.FTZ.AND P4, PT, |R9|, +INF , PT ;  /* 0x7f8000000900780b */ /* 0x001fe20003f9e200 */
[----:B------:R-:W-:Y:S01]  /*05a0*/  @!P0 IMAD.MOV.U32 R13, RZ, RZ, R4 ;  /* 0x000000ffff0d8224 */ /* 0x000fe200078e0004 */
[----:B-1----:R-:W-:-:S05]  /*05b0*/  FSEL R6, R8, RZ, !P2 ;  /* 0x000000ff08067208 */ /* 0x002fca0005000000 */
[----:B------:R-:W0:Y:S01]  /*05c0*/  MUFU.RCP R21, R21 ;  /* 0x0000001500157308 */ /* 0x000e220000001000 */
[----:B---3--:R-:W-:Y:S01]  /*05d0*/  FSETP.GEU.FTZ.AND P3, PT, |R19|, +INF , PT ;  /* 0x7f8000001300780b */ /* 0x008fe20003f7e200 */
[----:B------:R-:W-:Y:S01]  /*05e0*/  @P0 FADD.FTZ R11, R6, R11 ;  /* 0x0000000b060b0221 */ /* 0x000fe20000010000 */
[----:B--2---:R-:W-:Y:S01]  /*05f0*/  FSEL R7, R9, RZ, !P4 ;  /* 0x000000ff09077208 */ /* 0x004fe20006000000 */
[----:B------:R-:W-:Y:S01]  /*0600*/  @!P0 IMAD.MOV.U32 R11, RZ, RZ, R6 ;  /* 0x000000ffff0b8224 */ /* 0x000fe200078e0006 */
[----:B------:R-:W-:Y:S02]  /*0610*/  FSEL R8, R19, RZ, !P3 ;  /* 0x000000ff13087208 */ /* 0x000fe40005800000 */
[----:B----4-:R-:W-:Y:S01]  /*0620*/  FSETP.GEU.FTZ.AND P6, PT, |R20|, +INF , PT ;  /* 0x7f8000001400780b */ /* 0x010fe20003fde200 */
[----:B------:R-:W-:Y:S02]  /*0630*/  @P0 FADD.FTZ R25, R7, R18 ;  /* 0x0000001207190221 */ /* 0x000fe40000010000 */
[----:B------:R-:W-:Y:S01]  /*0640*/  @P0 FADD.FTZ R26, R8, R15 ;  /* 0x0000000f081a0221 */ /* 0x000fe20000010000 */
        /* <DEDUP_REMOVED lines=22> */
.L_x_2219:
        /* <DEDUP_REMOVED lines=42> */
.L_x_2217:
        /* <DEDUP_REMOVED lines=86> */
.L_x_2218:
[----:B------:R-:W-:Y:S05]  /*0fb0*/  @P0 BRA `(.L_x_2219) ;  /* 0xfffff7f000000947 */ /* 0x000fea000383ffff */
.L_x_2216:
        /* <DEDUP_REMOVED lines=51> */
.L_x_2215:
[----:B------:R-:W-:Y:S01]  /*12f0*/  ISETP.NE.AND P0, PT, R14, c[0x0][0x190], PT ;  /* 0x000064000e007a0c */ /* 0x000fe20003f05270 */
[----:B------:R-:W-:-:S12]  /*1300*/  IMAD.MOV.U32 R29, RZ, RZ, RZ ;  /* 0x000000ffff1d7224 */ /* 0x000fd800078e00ff */
[----:B------:R-:W-:Y:S05]  /*1310*/  @!P0 BRA `(.L_x_2220) ;  /* 0x0000083000008947 */ /* 0x000fea0003800000 */
[----:B------:R-:W-:Y:S01]  /*1320*/  PRMT R14, R2, 0x9910, RZ ;  /* 0x00009910020e7816 */ /* 0x000fe200000000ff */
[----:B------:R-:W-:Y:S01]  /*1330*/  IMAD.MOV.U32 R29, RZ, RZ, RZ ;  /* 0x000000ffff1d7224 */ /* 0x000fe200078e00ff */
[----:B------:R-:W-:-:S03]  /*1340*/  IADD3 R31, -R30, c[0x0][0x190], RZ ;  /* 0x000064001e1f7a10 */ /* 0x000fc60007ffe1ff */
[----:B------:R-:W-:Y:S02]  /*1350*/  IMAD.MOV.U32 R30, RZ, RZ, R14 ;  /* 0x000000ffff1e7224 */ /* 0x000fe400078e000e */
.L_x_2223:
        /* <DEDUP_REMOVED lines=42> */
.L_x_2221:
        /* <DEDUP_REMOVED lines=84> */
.L_x_2222:
[----:B------:R-:W-:Y:S05]  /*1b40*/  @P0 BRA `(.L_x_2223) ;  /* 0xfffff81000000947 */ /* 0x000fea000383ffff */
.L_x_2220:
        /* <DEDUP_REMOVED lines=51> */
.L_x_2214:
        /* <DEDUP_REMOVED lines=22> */
.L_x_2227:
        /* <DEDUP_REMOVED lines=64> */
.L_x_2226:
        /* <DEDUP_REMOVED lines=36> */
.L_x_2228:
[----:B------:R-:W-:-:S13]  /*2620*/  ISETP.NE.OR P0, PT, R4, RZ, P0 ;  /* 0x000000ff0400720c */ /* 0x000fda0000705670 */
[----:B------:R-:W-:Y:S05]  /*2630*/  @!P0 BRA `(.L_x_2224) ;  /* 0x0000014000008947 */ /* 0x000fea0003800000 */
.L_x_2225:
[----:B--2---:R1:W2:Y:S02]  /*2640*/  MUFU.RCP R15, R31 ;  /* 0x0000001f000f7308 */ /* 0x0042a40000001000 */
.L_x_2229:
        /* <DEDUP_REMOVED lines=19> */
.L_x_2224:
        /* <DEDUP_REMOVED lines=8> */
.L_x_2230:
        /* <DEDUP_REMOVED lines=11> */
.L_x_2231:
        /* <DEDUP_REMOVED lines=13> */
.L_x_11199:


//--------------------- .text._ZN4vllm3moe10topkGatingILi4ELi4ELi4ELi8ELi32El6__halfLNS0_11ScoringFuncE1EEEvPKT5_PKbPfiPT4_PiiiibPKf --------------------------
	.section	.text._ZN4vllm3moe10topkGatingILi4ELi4ELi4ELi8ELi32El6__halfLNS0_11ScoringFuncE1EEEvPKT5_PKbPfiPT4_PiiiibPKf,"ax",@progbits
	.sectioninfo	@"SHI_REGISTERS=32"
	.align	128
        .global         _ZN4vllm3moe10topkGatingILi4ELi4ELi4ELi8ELi32El6__halfLNS0_11ScoringFuncE1EEEvPKT5_PKbPfiPT4_PiiiibPKf
        .type           _ZN4vllm3moe10topkGatingILi4ELi4ELi4ELi8ELi32El6__halfLNS0_11ScoringFuncE1EEEvPKT5_PKbPfiPT4_PiiiibPKf,@function
        .size           _ZN4vllm3moe10topkGatingILi4ELi4ELi4ELi8ELi32El6__halfLNS0_11ScoringFuncE1EEEvPKT5_PKbPfiPT4_PiiiibPKf,(.L_x_11200 - _ZN4vllm3moe10topkGatingILi4ELi4ELi4ELi8ELi32El6__halfLNS0_11ScoringFuncE1EEEvPKT5_PKbPfiPT4_PiiiibPKf)
        .other          _ZN4vllm3moe10topkGatingILi4ELi4ELi4ELi8ELi32El6__halfLNS0_11ScoringFuncE1EEEvPKT5_PKbPfiPT4_PiiiibPKf,@"STO_CUDA_ENTRY STV_DEFAULT"
_ZN4vllm3moe10topkGatingILi4ELi4ELi4ELi8ELi32El6__halfLNS0_11ScoringFuncE1EEEvPKT5_PKbPfiPT4_PiiiibPKf:
.text._ZN4vllm3moe10topkGatingILi4ELi4ELi4ELi8ELi32El6__halfLNS0_11ScoringFuncE1EEEvPKT5_PKbPfiPT4_PiiiibPKf:
        /* <DEDUP_REMOVED lines=25> */
[----:B------:R1:W4:Y:S01]  /*0190*/  @P1 LDG.E R9, [R4.64+0xc] ;  /* 0x00000c0604091981 */ /* 0x000322000c1e1900 */
[----:B--2---:R-:W-:-:S02]  /*01a0*/  HADD2.F32 R12, -RZ, R2.H0_H0 ;  /* 0x20000002ff0c7230 */ /* 0x004fc40000004100 */
[----:B------:R-:W-:-:S03]  /*01b0*/  HADD2.F32 R2, -RZ, R2.H1_H1 ;  /* 0x30000002ff027230 */ /* 0x000fc60000004100 */
[----:B------:R-:W-:Y:S02]  /*01c0*/  FMUL.FTZ R12, R12, -1.4426950216293334961 ;  /* 0xbfb8aa3b0c0c7820 */ /* 0x000fe40000410000 */
[----:B------:R-:W-:Y:S01]  /*01d0*/  FMUL.FTZ R13, R2, -1.4426950216293334961 ;  /* 0xbfb8aa3b020d7820 */ /* 0x000fe20000410000 */
[--C-:B------:R-:W-:Y:S02]  /*01e0*/  HADD2.F32 R2, -RZ, R3.reuse.H0_H0 ;  /* 0x20000003ff027230 */ /* 0x100fe40000004100 */
[----:B------:R-:W-:Y:S01]  /*01f0*/  HADD2.F32 R3, -RZ, R3.H1_H1 ;  /* 0x30000003ff037230 */ /* 0x000fe20000004100 */
[----:B------:R-:W2:Y:S02]  /*0200*/  MUFU.EX2 R12, R12 ;  /* 0x0000000c000c7308 */ /* 0x000ea40000000800 */
[----:B0-----:R-:W-:Y:S02]  /*0210*/  FMUL.FTZ R10, R2, -1.4426950216293334961 ;  /* 0xbfb8aa3b020a7820 */ /* 0x001fe40000410000 */
[----:B-1----:R-:W-:-:S04]  /*0220*/  FMUL.FTZ R5, R3, -1.4426950216293334961 ;  /* 0xbfb8aa3b03057820 */ /* 0x002fc80000410000 */
[----:B------:R-:W0:Y:S08]  /*0230*/  MUFU.EX2 R13, R13 ;  /* 0x0000000d000d7308 */ /* 0x000e300000000800 */
[----:B------:R-:W1:Y:S01]  /*0240*/  MUFU.EX2 R5, R5 ;  /* 0x0000000500057308 */ /* 0x000e620000000800 */
[----:B--2---:R-:W-:Y:S01]  /*0250*/  FADD.FTZ R2, R12, 1 ;  /* 0x3f8000000c027421 */ /* 0x004fe20000010000 */
[----:B---3--:R-:W-:-:S06]  /*0260*/  @P0 ISETP.NE.AND P3, PT, R0, RZ, PT ;  /* 0x000000ff0000020c */ /* 0x008fcc0003f65270 */
[----:B------:R-:W2:Y:S01]  /*0270*/  MUFU.EX2 R10, R10 ;  /* 0x0000000a000a7308 */ /* 0x000ea20000000800 */
[----:B0-----:R-:W-:Y:S02]  /*0280*/  FADD.FTZ R3, R13, 1 ;  /* 0x3f8000000d037421 */ /* 0x001fe40000010000 */
[----:B------:R-:W-:Y:S02]  /*0290*/  IMAD.MOV.U32 R13, RZ, RZ, 0x1 ;  /* 0x00000001ff0d7424 */ /* 0x000fe400078e00ff */
[----:B-1----:R-:W-:-:S03]  /*02a0*/  FADD.FTZ R12, R5, 1 ;  /* 0x3f800000050c7421 */ /* 0x002fc60000010000 */
[----:B------:R-:W0:Y:S01]  /*02b0*/  MUFU.RCP R2, R2 ;  /* 0x0000000200027308 */ /* 0x000e220000001000 */
[----:B------:R-:W-:Y:S01]  /*02c0*/  PRMT R5, R13, 0x7610, R5 ;  /* 0x000076100d057816 */ /* 0x000fe20000000005 */
[----:B--2---:R-:W-:-:S06]  /*02d0*/  FADD.FTZ R4, R10, 1 ;  /* 0x3f8000000a047421 */ /* 0x004fcc0000010000 */
        /* <DEDUP_REMOVED lines=41> */
.L_x_2239:
        /* <DEDUP_REMOVED lines=38> */
.L_x_2235:
        /* <DEDUP_REMOVED lines=36> */
.L_x_2236:
        /* <DEDUP_REMOVED lines=35> */
.L_x_2237:
        /* <DEDUP_REMOVED lines=39> */
.L_x_2238:
[----:B------:R-:W-:Y:S05]  /*0eb0*/  @P5 BRA `(.L_x_2239) ;  /* 0xfffff6b000005947 */ /* 0x000fea000383ffff */
.L_x_2234:
        /* <DEDUP_REMOVED lines=17> */
.L_x_2241:
        /* <DEDUP_REMOVED lines=39> */
.L_x_2240:
        /* <DEDUP_REMOVED lines=10> */
.L_x_2233:
[----:B------:R-:W-:Y:S01]  /*12e0*/  ISETP.GE.U32.AND P0, PT, R10, 0x3, PT ;  /* 0x000000030a00780c */ /* 0x000fe20003f06070 */
[----:B------:R-:W-:-:S12]  /*12f0*/  IMAD.MOV.U32 R11, RZ, RZ, RZ ;  /* 0x000000ffff0b7224 */ /* 0x000fd800078e00ff */
[----:B------:R-:W-:Y:S05]  /*1300*/  @!P0 BRA `(.L_x_2242) ;  /* 0x0000095000008947 */ /* 0x000fea0003800000 */
[----:B------:R-:W-:Y:S01]  /*1310*/  PRMT R10, R5, 0x9910, RZ ;  /* 0x00009910050a7816 */ /* 0x000fe200000000ff */
[----:B------:R-:W-:Y:S01]  /*1320*/  IMAD.MOV.U32 R11, RZ, RZ, RZ ;  /* 0x000000ffff0b7224 */ /* 0x000fe200078e00ff */
[----:B------:R-:W-:Y:S02]  /*1330*/  ULDC UR5, c[0x0][0x190] ;  /* 0x0000640000057ab9 */ /* 0x000fe40000000800 */
[----:B------:R-:W-:Y:S02]  /*1340*/  UIADD3 UR5, -UR4, UR5, URZ ;  /* 0x0000000504057290 */ /* 0x000fe4000fffe13f */
.L_x_2247:
        /* <DEDUP_REMOVED lines=37> */
.L_x_2243:
        /* <DEDUP_REMOVED lines=35> */
.L_x_2244:
        /* <DEDUP_REMOVED lines=34> */
.L_x_2245:
        /* <DEDUP_REMOVED lines=38> */
.L_x_2246:
[----:B------:R-:W-:Y:S05]  /*1c50*/  @P5 BRA `(.L_x_2247) ;  /* 0xfffff6f000005947 */ /* 0x000fea000383ffff */
.L_x_2242:
        /* <DEDUP_REMOVED lines=17> */
.L_x_2249:
        /* <DEDUP_REMOVED lines=43> */
.L_x_2248:
[----:B------:R-:W-:Y:S01]  /*2020*/  IADD3 R8, R8, 0x1, RZ ;  /* 0x0000000108087810 */ /* 0x000fe20007ffe0ff */
[----:B------:R-:W-:Y:S01]  /*2030*/  IMAD.X R15, RZ, RZ, R15, P4 ;  /* 0x000000ffff0f7224 */ /* 0x000fe200020e060f */
[----:B0-----:R-:W-:Y:S01]  /*2040*/  IADD3 R5, R5, c[0x0][0x178], RZ ;  /* 0x00005e0005057a10 */ /* 0x001fe20007ffe0ff */
[----:B------:R-:W-:Y:S02]  /*2050*/  IMAD.X R18, RZ, RZ, R18, P3 ;  /* 0x000000ffff127224 */ /* 0x000fe400018e0612 */
[----:B------:R-:W-:Y:S01]  /*2060*/  IMAD.X R17, RZ, RZ, R17, P1 ;  /* 0x000000ffff117224 */ /* 0x000fe200008e0611 */
[----:B------:R-:W-:Y:S05]  /*2070*/  @P0 BRA `(.L_x_2249) ;  /* 0xfffffcf000000947 */ /* 0x000fea000383ffff */
.L_x_2232:
        /* <DEDUP_REMOVED lines=21> */
.L_x_2253:
        /* <DEDUP_REMOVED lines=64> */
.L_x_2252:
        /* <DEDUP_REMOVED lines=36> */
.L_x_2254:
[----:B------:R-:W-:-:S13]  /*2810*/  ISETP.NE.OR P0, PT, R2, RZ, P0 ;  /* 0x000000ff0200720c */ /* 0x000fda0000705670 */
[----:B------:R-:W-:Y:S05]  /*2820*/  @!P0 BRA `(.L_x_2250) ;  /* 0x0000014000008947 */ /* 0x000fea0003800000 */
.L_x_2251:
[----:B01----:R0:W1:Y:S02]  /*2830*/  MUFU.RCP R17, R9 ;  /* 0x0000000900117308 */ /* 0x0030640000001000 */
.L_x_2255:
        /* <DEDUP_REMOVED lines=19> */
.L_x_2250:
        /* <DEDUP_REMOVED lines=8> */
.L_x_2256:
        /* <DEDUP_REMOVED lines=11> */
.L_x_2257:
        /* <DEDUP_REMOVED lines=14> */
.L_x_11200:


//--------------------- .text._ZN4vllm3moe10topkGatingILi2ELi2ELi4ELi4ELi32El6__halfLNS0_11ScoringFuncE1EEEvPKT5_PKbPfiPT4_PiiiibPKf --------------------------
	.section	.text._ZN4vllm3moe10topkGatingILi2ELi2ELi4ELi4ELi32El6__halfLNS0_11ScoringFuncE1EEEvPKT5_PKbPfiPT4_PiiiibPKf,"ax",@progbits
	.sectioninfo	@"SHI_REGISTERS=32"
	.align	128
        .global         _ZN4vllm3moe10topkGatingILi2ELi2ELi4ELi4ELi32El6__halfLNS0_11ScoringFuncE1EEEvPKT5_PKbPfiPT4_PiiiibPKf
        .type           _ZN4vllm3moe10topkGatingILi2ELi2ELi4ELi4ELi32El6__halfLNS0_11ScoringFuncE1EEEvPKT5_PKbPfiPT4_PiiiibPKf,@function
        .size           _ZN4vllm3moe10topkGatingILi2ELi2ELi4ELi4ELi32El6__halfLNS0_11ScoringFuncE1EEEvPKT5_PKbPfiPT4_PiiiibPKf,(.L_x_11201 - _ZN4vllm3moe10topkGatingILi2ELi2ELi4ELi4ELi32El6__halfLNS0_11ScoringFuncE1EEEvPKT5_PKbPfiPT4_PiiiibPKf)
        .other          _ZN4vllm3moe10topkGatingILi2ELi2ELi4ELi4ELi32El6__halfLNS0_11ScoringFuncE1EEEvPKT5_PKbPfiPT4_PiiiibPKf,@"STO_CUDA_ENTRY STV_DEFAULT"
_ZN4vllm3moe10topkGatingILi2ELi2ELi4ELi4ELi32El6__halfLNS0_11ScoringFuncE1EEEvPKT5_PKbPfiPT4_PiiiibPKf:
.text._ZN4vllm3moe10topkGatingILi2ELi2ELi4ELi4ELi32El6__halfLNS0_11ScoringFuncE1EEEvPKT5_PKbPfiPT4_PiiiibPKf:
        /* <DEDUP_REMOVED lines=26> */
[--C-:B--2---:R-:W-:Y:S02]  /*01a0*/  HADD2.F32 R4, -RZ, R6.reuse.H0_H0 ;  /* 0x20000006ff047230 */ /* 0x104fe40000004100 */
[----:B------:R-:W-:-:S03]  /*01b0*/  HADD2.F32 R6, -RZ, R6.H1_H1 ;  /* 0x30000006ff067230 */ /* 0x000fc60000004100 */
[----:B------:R-:W-:Y:S02]  /*01c0*/  FMUL.FTZ R4, R4, -1.4426950216293334961 ;  /* 0xbfb8aa3b04047820 */ /* 0x000fe40000410000 */
[----:B------:R-:W-:-:S04]  /*01d0*/  FMUL.FTZ R7, R6, -1.4426950216293334961 ;  /* 0xbfb8aa3b06077820 */ /* 0x000fc80000410000 */
[----:B------:R-:W0:Y:S08]  /*01e0*/  MUFU.EX2 R4, R4 ;  /* 0x0000000400047308 */ /* 0x000e300000000800 */
[----:B------:R-:W1:Y:S01]  /*01f0*/  MUFU.EX2 R7, R7 ;  /* 0x0000000700077308 */ /* 0x000e620000000800 */
[----:B0-----:R-:W-:Y:S01]  /*0200*/  FADD.FTZ R6, R4, 1 ;  /* 0x3f80000004067421 */ /* 0x001fe20000010000 */
[----:B---3--:R-:W-:-:S04]  /*0210*/  @P0 ISETP.NE.AND P3, PT, R10, RZ, PT ;  /* 0x000000ff0a00020c */ /* 0x008fc80003f65270 */
[----:B------:R-:W-:Y:S02]  /*0220*/  @P0 SEL R10, RZ, 0x1, P3 ;  /* 0x00000001ff0a0807 */ /* 0x000fe40001800000 */
[----:B------:R-:W0:Y:S01]  /*0230*/  MUFU.RCP R6, R6 ;  /* 0x0000000600067308 */ /* 0x000e220000001000 */
[----:B-1----:R-:W-:-:S07]  /*0240*/  FADD.FTZ R11, R7, 1 ;  /* 0x3f800000070b7421 */ /* 0x002fce0000010000 */
[----:B------:R-:W1:Y:S01]  /*0250*/  MUFU.RCP R11, R11 ;  /* 0x0000000b000b7308 */ /* 0x000e620000001000 */
[----:B0-----:R-:W-:-:S04]  /*0260*/  FSETP.GEU.FTZ.AND P1, PT, |R6|, +INF , PT ;  /* 0x7f8000000600780b */ /* 0x001fc80003f3e200 */
[----:B------:R-:W-:Y:S02]  /*0270*/  FSEL R4, R6, RZ, !P1 ;  /* 0x000000ff06047208 */ /* 0x000fe40004800000 */
[----:B------:R-:W-:Y:S02]  /*0280*/  ISETP.LE.AND P1, PT, R8, c[0x0][0x190], PT ;  /* 0x0000640008007a0c */ /* 0x000fe40003f23270 */
[----:B-1----:R-:W-:Y:S01]  /*0290*/  FSETP.GEU.FTZ.AND P4, PT, |R11|, +INF , PT ;  /* 0x7f8000000b00780b */ /* 0x002fe20003f9e200 */
[----:B----4-:R-:W-:Y:S01]  /*02a0*/  @P2 FADD.FTZ R8, R4, R13 ;  /* 0x0000000d04082221 */ /* 0x010fe20000010000 */
[----:B------:R-:W-:Y:S01]  /*02b0*/  PRMT R6, R9, 0x7610, R6 ;  /* 0x0000761009067816 */ /* 0x000fe20000000006 */
[----:B------:R-:W-:Y:S01]  /*02c0*/  @!P2 IMAD.MOV.U32 R8, RZ, RZ, R4 ;  /* 0x000000ffff08a224 */ /* 0x000fe200078e0004 */
[----:B------:R-:W-:Y:S02]  /*02d0*/  FSEL R7, R11, RZ, !P4 ;  /* 0x000000ff0b077208 */ /* 0x000fe40006000000 */
[----:B------:R-:W-:Y:S01]  /*02e0*/  @P0 PRMT R6, R10, 0x7610, R6 ;  /* 0x000076100a060816 */ /* 0x000fe20000000006 */
[----:B------:R-:W-:-:S02]  /*02f0*/  IMAD.MOV.U32 R10, RZ, RZ, RZ ;  /* 0x000000ffff0a7224 */ /* 0x000fc400078e00ff */
        /* <DEDUP_REMOVED lines=12> */
[----:B------:R-:W-:Y:S01]  /*03c0*/  IADD3 R13, R3, c[0x0][0x178], RZ ;  /* 0x00005e00030d7a10 */ /* 0x000fe20007ffe0ff */
[----:B------:R-:W-:Y:S01]  /*03d0*/  IMAD R11, R2, 0x80, R3 ;  /* 0x00000080020b7824 */ /* 0x000fe200078e0203 */
[----:B------:R-:W-:Y:S01]  /*03e0*/  ULDC UR5, c[0x0][0x190] ;  /* 0x0000640000057ab9 */ /* 0x000fe20000000800 */
[----:B------:R-:W-:Y:S01]  /*03f0*/  IMAD.MOV.U32 R21, RZ, RZ, c[0x0][0x178] ;  /* 0x00005e00ff157624 */ /* 0x000fe200078e00ff */
[----:B------:R-:W-:Y:S01]  /*0400*/  ULOP3.LUT UR4, UR5, 0x3, URZ, 0xc0, !UPT ;  /* 0x0000000305047892 */ /* 0x000fe2000f8ec03f */
[----:B------:R-:W-:Y:S01]  /*0410*/  IMAD R10, R0, 0x20, R11 ;  /* 0x00000020000a7824 */ /* 0x000fe200078e020b */
[----:B------:R-:W-:Y:S01]  /*0420*/  PRMT R22, R6, 0x9910, RZ ;  /* 0x0000991006167816 */ /* 0x000fe200000000ff */
[----:B------:R-:W-:Y:S01]  /*0430*/  IMAD R13, R2, 0x80, R13 ;  /* 0x00000080020d7824 */ /* 0x000fe200078e020d */
[----:B------:R-:W-:Y:S01]  /*0440*/  ULDC.64 UR12, c[0x0][0x170] ;  /* 0x00005c00000c7ab9 */ /* 0x000fe20000000a00 */
[--C-:B------:R-:W-:Y:S01]  /*0450*/  IMAD R23, R23, c[0x0][0x178], R10.reuse ;  /* 0x00005e0017177a24 */ /* 0x100fe200078e020a */
[----:B------:R-:W-:Y:S01]  /*0460*/  UIADD3 UR4, UR4, -UR5, URZ ;  /* 0x8000000504047290 */ /* 0x000fe2000fffe03f */
[----:B------:R-:W-:Y:S01]  /*0470*/  IMAD R21, R21, 0x3, R10 ;  /* 0x0000000315157824 */ /* 0x000fe200078e020a */
[----:B------:R-:W-:Y:S01]  /*0480*/  ULDC.64 UR10, c[0x0][0x188] ;  /* 0x00006200000a7ab9 */ /* 0x000fe20000000a00 */
[----:B------:R-:W-:Y:S01]  /*0490*/  IMAD.MOV.U32 R11, RZ, RZ, R25 ;  /* 0x000000ffff0b7224 */ /* 0x000fe200078e0019 */
[----:B------:R-:W-:Y:S01]  /*04a0*/  ULDC.64 UR8, c[0x0][0x180] ;  /* 0x0000600000087ab9 */ /* 0x000fe20000000a00 */
[----:B------:R-:W-:Y:S01]  /*04b0*/  IMAD R20, R25, c[0x0][0x190], RZ ;  /* 0x0000640019147a24 */ /* 0x000fe200078e02ff */
[----:B------:R-:W-:Y:S01]  /*04c0*/  LEA R25, R0, R13, 0x5 ;  /* 0x0000000d00197211 */ /* 0x000fe200078e28ff */
[----:B------:R-:W-:-:S02]  /*04d0*/  IMAD.MOV.U32 R10, RZ, RZ, RZ ;  /* 0x000000ffff0a7224 */ /* 0x000fc400078e00ff */
[----:B------:R-:W-:-:S05]  /*04e0*/  IMAD.MOV.U32 R26, RZ, RZ, RZ ;  /* 0x000000ffff1a7224 */ /* 0x000fca00078e00ff */
.L_x_2261:
        /* <DEDUP_REMOVED lines=22> */
[----:B------:R-:W-:Y:S01]  /*0650*/  FADD.FTZ R10, R29, R10 ;  /* 0x0000000a1d0a7221 */ /* 0x000fe20000010000 */
[----:B------:R-:W-:Y:S01]  /*0660*/  ISETP.EQ.AND P3, PT, R16, 0x4, !P2 ;  /* 0x000000041000780c */ /* 0x000fe20005762270 */
[----:B------:R-:W-:Y:S01]  /*0670*/  IMAD.U32 R17, RZ, RZ, UR11 ;  /* 0x0000000bff117e24 */ /* 0x000fe2000f8e00ff */
[----:B------:R-:W-:Y:S01]  /*0680*/  SHF.R.S32.HI R16, RZ, 0x1f, R18 ;  /* 0x0000001fff107819 */ /* 0x000fe20000011412 */
[----:B------:R-:W-:Y:S01]  /*0690*/  UIADD3.X UR9, URZ, UR9, URZ, UP1, !UPT ;  /* 0x000000093f097290 */ /* 0x000fe20008ffe43f */
[----:B------:R-:W-:Y:S01]  /*06a0*/  SEL R18, R18, 0x2, P0 ;  /* 0x0000000212127807 */ /* 0x000fe20000000000 */
[----:B------:R-:W-:Y:S01]  /*06b0*/  UIADD3.X UR13, URZ, UR13, URZ, UP2, !UPT ;  /* 0x0000000d3f0d7290 */ /* 0x000fe200097fe43f */
        /* <DEDUP_REMOVED lines=54> */
[----:B------:R-:W-:Y:S02]  /*0a20*/  @P2 MOV R8, 0xc61c4000 ;  /* 0xc61c400000082802 */ /* 0x000fe40000000f00 */
[----:B------:R-:W-:Y:S01]  /*0a30*/  @P3 IMAD.MOV.U32 R9, RZ, RZ, -0x39e3c000 ;  /* 0xc61c4000ff093424 */ /* 0x000fe200078e00ff */
[----:B------:R-:W-:Y:S02]  /*0a40*/  ISETP.GE.AND P2, PT, R26, c[0x0][0x190], PT ;  /* 0x000064001a007a0c */ /* 0x000fe40003f46270 */
        /* <DEDUP_REMOVED lines=23> */
[C---:B------:R-:W-:Y:S02]  /*0bc0*/  IMAD R11, R12.reuse, 0x4, R11 ;  /* 0x000000040c0b7824 */ /* 0x040fe400078e020b */
[C---:B------:R-:W-:Y:S02]  /*0bd0*/  IMAD R25, R12.reuse, 0x4, R25 ;  /* 0x000000040c197824 */ /* 0x040fe400078e0219 */
[C---:B------:R-:W-:Y:S02]  /*0be0*/  IMAD R23, R12.reuse, 0x4, R23 ;  /* 0x000000040c177824 */ /* 0x040fe400078e0217 */
[----:B-1----:R-:W-:Y:S02]  /*0bf0*/  IMAD R21, R12, 0x4, R21 ;  /* 0x000000040c157824 */ /* 0x002fe400078e0215 */
[----:B------:R-:W-:Y:S01]  /*0c00*/  @P2 IMAD.MOV.U32 R9, RZ, RZ, -0x39e3c000 ;  /* 0xc61c4000ff092424 */ /* 0x000fe200078e00ff */
[----:B------:R-:W-:Y:S05]  /*0c10*/  @P0 BRA `(.L_x_2261) ;  /* 0xfffff8d000000947 */ /* 0x000fea000383ffff */
.L_x_2260:
[----:B------:R-:W-:-:S05]  /*0c20*/  IMAD.MOV.U32 R20, RZ, RZ, c[0x0][0x190] ;  /* 0x00006400ff147624 */ /* 0x000fca00078e00ff */
[----:B------:R-:W-:-:S13]  /*0c30*/  LOP3.LUT P0, R20, R20, 0x3, RZ, 0xc0, !PT ;  /* 0x0000000314147812 */ /* 0x000fda000780c0ff */
[----:B------:R-:W-:Y:S05]  /*0c40*/  @!P0 BRA `(.L_x_2258) ;  /* 0x00000f2000008947 */ /* 0x000fea0003800000 */
[----:B------:R-:W-:Y:S01]  /*0c50*/  IMAD R11, R2, 0x80, R5 ;  /* 0x00000080020b7824 */ /* 0x000fe200078e0205 */
[----:B------:R-:W-:Y:S01]  /*0c60*/  PRMT R6, R6, 0x9910, RZ ;  /* 0x0000991006067816 */ /* 0x000fe200000000ff */
[C---:B------:R-:W-:Y:S02]  /*0c70*/  IMAD R3, R26.reuse, c[0x0][0x178], R3 ;  /* 0x00005e001a037a24 */ /* 0x040fe400078e0203 */
[----:B------:R-:W-:Y:S01]  /*0c80*/  IMAD R16, R11, c[0x0][0x190], R26 ;  /* 0x000064000b107a24 */ /* 0x000fe200078e021a */
[----:B------:R-:W-:Y:S01]  /*0c90*/  IADD3 R26, R26, 0x1, RZ ;  /* 0x000000011a1a7810 */ /* 0x000fe20007ffe0ff */
[----:B------:R-:W-:Y:S02]  /*0ca0*/  IMAD.MOV.U32 R15, RZ, RZ, 0x8 ;  /* 0x00000008ff0f7424 */ /* 0x000fe400078e00ff */
[----:B------:R-:W-:Y:S02]  /*0cb0*/  IMAD.MOV.U32 R17, RZ, RZ, 0x4 ;  /* 0x00000004ff117424 */ /* 0x000fe400078e00ff */
[----:B------:R-:W-:-:S02]  /*0cc0*/  IMAD R3, R2, 0x80, R3 ;  /* 0x0000008002037824 */ /* 0x000fc400078e0203 */
[----:B------:R-:W-:-:S04]  /*0cd0*/  IMAD.WIDE R14, R16, R15, c[0x0][0x180] ;  /* 0x00006000100e7625 */ /* 0x000fc800078e020f */
[----:B------:R-:W-:Y:S01]  /*0ce0*/  IMAD.WIDE R12, R16, R17, c[0x0][0x188] ;  /* 0x00006200100c7625 */ /* 0x000fe200078e0211 */
[----:B------:R-:W-:-:S03]  /*0cf0*/  MOV R11, R14 ;  /* 0x0000000e000b7202 */ /* 0x000fc60000000f00 */
[----:B------:R-:W-:Y:S02]  /*0d00*/  IMAD R3, R0, 0x20, R3 ;  /* 0x0000002000037824 */ /* 0x000fe400078e0203 */
[----:B------:R-:W-:-:S04]  /*0d10*/  IMAD.WIDE R16, R16, R17, c[0x0][0x170] ;  /* 0x00005c0010107625 */ /* 0x000fc800078e0211 */
[----:B------:R-:W-:Y:S02]  /*0d20*/  IMAD.MOV.U32 R0, RZ, RZ, R12 ;  /* 0x000000ffff007224 */ /* 0x000fe400078e000c */
[----:B------:R-:W-:Y:S02]  /*0d30*/  IMAD.MOV.U32 R19, RZ, RZ, R13 ;  /* 0x000000ffff137224 */ /* 0x000fe400078e000d */
[----:B------:R-:W-:Y:S02]  /*0d40*/  IMAD.MOV.U32 R18, RZ, RZ, R15 ;  /* 0x000000ffff127224 */ /* 0x000fe400078e000f */
.L_x_2262:
[----:B------:R-:W-:Y:S01]  /*0d50*/  FSETP.GT.FTZ.AND P3, PT, R9, R8, PT ;  /* 0x000000080900720b */ /* 0x000fe20003f74000 */
[----:B------:R-:W-:Y:S01]  /*0d60*/  IMAD.MOV.U32 R14, RZ, RZ, R16 ;  /* 0x000000ffff0e7224 */ /* 0x000fe200078e0010 */
[----:B------:R-:W-:Y:S01]  /*0d70*/  ISETP.GE.AND P2, PT, R26, c[0x0][0x190], PT ;  /* 0x000064001a007a0c */ /* 0x000fe20003f46270 */
[----:B------:R-:W-:Y:S01]  /*0d80*/  IMAD.MOV.U32 R15, RZ, RZ, R17 ;  /* 0x000000ffff0f7224 */ /* 0x000fe200078e0011 */
[----:B------:R-:W-:Y:S02]  /*0d90*/  SEL R22, RZ, 0x1, !P3 ;  /* 0x00000001ff167807 */ /* 0x000fe40005800000 */
[----:B------:R-:W-:-:S02]  /*0da0*/  FSEL R21, R7, R4, P3 ;  /* 0x0000000407157208 */ /* 0x000fc40001800000 */
[C---:B------:R-:W-:Y:S02]  /*0db0*/  ISETP.GE.AND P0, PT, R22.reuse, c[0x0][0x194], PT ;  /* 0x0000650016007a0c */ /* 0x040fe40003f06270 */
[C---:B------:R-:W-:Y:S01]  /*0dc0*/  IADD3 R12, R22.reuse, -c[0x0][0x194], RZ ;  /* 0x80006500160c7a10 */ /* 0x040fe20007ffe0ff */
[----:B------:R0:W-:Y:S01]  /*0dd0*/  STG.E [R14.64], R21 ;  /* 0x000000150e007986 */ /* 0x0001e2000c101906 */
[C---:B------:R-:W-:Y:S01]  /*0de0*/  ISETP.LT.AND P0, PT, R22.reuse, c[0x0][0x198], P0 ;  /* 0x0000660016007a0c */ /* 0x040fe20000701270 */
[----:B------:R-:W-:Y:S01]  /*0df0*/  FADD.FTZ R10, R21, R10 ;  /* 0x0000000a150a7221 */ /* 0x000fe20000010000 */
[----:B------:R-:W-:Y:S01]  /*0e00*/  SHF.R.S32.HI R13, RZ, 0x1f, R12 ;  /* 0x0000001fff0d7819 */ /* 0x000fe2000001140c */
[----:B------:R-:W-:Y:S01]  /*0e10*/  @!P2 IMAD.SHL.U32 R22, R22, 0x4, RZ ;  /* 0x000000041616a824 */ /* 0x000fe200078e00ff */
[----:B------:R-:W-:Y:S02]  /*0e20*/  ISETP.NE.AND P0, PT, R6, RZ, P0 ;  /* 0x000000ff0600720c */ /* 0x000fe40000705270 */
[----:B------:R-:W-:-:S02]  /*0e30*/  IADD3 R20, R20, -0x1, RZ ;  /* 0xffffffff14147810 */ /* 0x000fc40007ffe0ff */
[----:B------:R-:W-:Y:S02]  /*0e40*/  SEL R12, R12, 0x2, P0 ;  /* 0x000000020c0c7807 */ /* 0x000fe40000000000 */
[----:B------:R-:W-:Y:S01]  /*0e50*/  SEL R13, R13, RZ, P0 ;  /* 0x000000ff0d0d7207 */ /* 0x000fe20000000000 */
[----:B0-----:R-:W-:Y:S01]  /*0e60*/  IMAD.MOV.U32 R14, RZ, RZ, R11 ;  /* 0x000000ffff0e7224 */ /* 0x001fe200078e000b */
[----:B------:R-:W-:Y:S01]  /*0e70*/  ISETP.NE.AND P3, PT, R20, RZ, PT ;  /* 0x000000ff1400720c */ /* 0x000fe20003f65270 */
[----:B------:R-:W-:Y:S01]  /*0e80*/  IMAD.MOV.U32 R15, RZ, RZ, R18 ;  /* 0x000000ffff0f7224 */ /* 0x000fe200078e0012 */
[C---:B------:R-:W-:Y:S02]  /*0e90*/  ISETP.EQ.AND P0, PT, R22.reuse, RZ, !P2 ;  /* 0x000000ff1600720c */ /* 0x040fe40005702270 */
[----:B------:R-:W-:Y:S02]  /*0ea0*/  ISETP.EQ.AND P2, PT, R22, 0x4, !P2 ;  /* 0x000000041600780c */ /* 0x000fe40005742270 */
[----:B------:R0:W-:Y:S01]  /*0eb0*/  STG.E.64 [R14.64], R12 ;  /* 0x0000000c0e007986 */ /* 0x0001e2000c101b06 */
[----:B------:R-:W-:-:S02]  /*0ec0*/  IADD3 R11, P5, R11, 0x8, RZ ;  /* 0x000000080b0b7810 */ /* 0x000fc40007fbe0ff */
[----:B------:R-:W-:-:S03]  /*0ed0*/  IADD3 R16, P6, R16, 0x4, RZ ;  /* 0x0000000410107810 */ /* 0x000fc60007fde0ff */
[----:B------:R-:W-:Y:S02]  /*0ee0*/  IMAD.X R18, RZ, RZ, R18, P5 ;  /* 0x000000ffff127224 */ /* 0x000fe400028e0612 */
[----:B------:R-:W-:Y:S02]  /*0ef0*/  IMAD.X R17, RZ, RZ, R17, P6 ;  /* 0x000000ffff117224 */ /* 0x000fe400030e0611 */
        /* <DEDUP_REMOVED lines=11> */
.L_x_2259:
        /* <DEDUP_REMOVED lines=8> */
[----:B------:R-:W-:Y:S01]  /*1030*/  HFMA2.MMA R26, -RZ, RZ, 0, 0 ;  /* 0x00000000ff1a7435 */ /* 0x000fe200000001ff */
[----:B------:R-:W-:Y:S01]  /*1040*/  IMAD R13, R2, 0x80, R13 ;  /* 0x00000080020d7824 */ /* 0x000fe200078e020d */
[----:B------:R-:W-:Y:S01]  /*1050*/  ULOP3.LUT UR5, UR4, 0x3, URZ, 0xc0, !UPT ;  /* 0x0000000304057892 */ /* 0x000fe2000f8ec03f */
[--C-:B------:R-:W-:Y:S01]  /*1060*/  IMAD R21, R12, 0x2, R11.reuse ;  /* 0x000000020c157824 */ /* 0x100fe200078e020b */
[----:B------:R-:W-:Y:S01]  /*1070*/  PRMT R22, R6, 0x9910, RZ ;  /* 0x0000991006167816 */ /* 0x000fe200000000ff */
[----:B------:R-:W-:Y:S01]  /*1080*/  IMAD R11, R12, 0x3, R11 ;  /* 0x000000030c0b7824 */ /* 0x000fe200078e020b */
[----:B------:R-:W-:Y:S01]  /*1090*/  ULDC.64 UR12, c[0x0][0x170] ;  /* 0x00005c00000c7ab9 */ /* 0x000fe20000000a00 */
[----:B------:R-:W-:Y:S01]  /*10a0*/  IMAD R20, R25, c[0x0][0x190], RZ ;  /* 0x0000640019147a24 */ /* 0x000fe200078e02ff */
[----:B------:R-:W-:Y:S01]  /*10b0*/  UIADD3 UR5, UR5, -UR4, URZ ;  /* 0x8000000405057290 */ /* 0x000fe2000fffe03f */
[----:B------:R-:W-:Y:S01]  /*10c0*/  IMAD R23, R0, 0x20, R13 ;  /* 0x0000002000177824 */ /* 0x000fe200078e020d */
[----:B------:R-:W-:-:S02]  /*10d0*/  ULDC.64 UR10, c[0x0][0x188] ;  /* 0x00006200000a7ab9 */ /* 0x000fc40000000a00 */
[----:B------:R-:W-:Y:S02]  /*10e0*/  ULDC.64 UR8, c[0x0][0x180] ;  /* 0x0000600000087ab9 */ /* 0x000fe40000000a00 */
.L_x_2264:
        /* <DEDUP_REMOVED lines=77> */
[----:B------:R-:W-:-:S04]  /*15c0*/  @!P0 SHF.L.U32 R28, R28, 0x2, RZ ;  /* 0x000000021c1c8819 */ /* 0x000fc800000006ff */
        /* <DEDUP_REMOVED lines=33> */
.L_x_2263:
        /* <DEDUP_REMOVED lines=12> */
[----:B------:R-:W-:Y:S01]  /*18a0*/  IMAD.WIDE R14, R16, R15, c[0x0][0x180] ;  /* 0x00006000100e7625 */ /* 0x000fe200078e020f */
[----:B------:R-:W-:-:S03]  /*18b0*/  MOV R19, R13 ;  /* 0x0000000d00137202 */ /* 0x000fc60000000f00 */
[----:B------:R-:W-:-:S04]  /*18c0*/  IMAD.WIDE R16, R16, R17, c[0x0][0x170] ;  /* 0x00005c0010107625 */ /* 0x000fc800078e0211 */
[----:B------:R-:W-:Y:S02]  /*18d0*/  IMAD R3, R0, 0x20, R3 ;  /* 0x0000002000037824 */ /* 0x000fe400078e0203 */
[----:B------:R-:W-:Y:S02]  /*18e0*/  IMAD.MOV.U32 R0, RZ, RZ, R12 ;  /* 0x000000ffff007224 */ /* 0x000fe400078e000c */
[----:B------:R-:W-:Y:S02]  /*18f0*/  IMAD.MOV.U32 R11, RZ, RZ, R14 ;  /* 0x000000ffff0b7224 */ /* 0x000fe400078e000e */
[----:B------:R-:W-:Y:S02]  /*1900*/  IMAD.MOV.U32 R18, RZ, RZ, R15 ;  /* 0x000000ffff127224 */ /* 0x000fe400078e000f */
[----:B------:R-:W-:Y:S02]  /*1910*/  IMAD.MOV.U32 R6, RZ, RZ, R16 ;  /* 0x000000ffff067224 */ /* 0x000fe400078e0010 */
[----:B------:R-:W-:-:S02]  /*1920*/  IMAD.MOV.U32 R21, RZ, RZ, R17 ;  /* 0x000000ffff157224 */ /* 0x000fc400078e0011 */
.L_x_2265:
[----:B------:R-:W-:Y:S01]  /*1930*/  FSETP.GT.FTZ.AND P3, PT, R9, R8, PT ;  /* 0x000000080900720b */ /* 0x000fe20003f74000 */
[----:B------:R-:W-:Y:S01]  /*1940*/  IMAD.MOV.U32 R14, RZ, RZ, R6 ;  /* 0x000000ffff0e7224 */ /* 0x000fe200078e0006 */
[----:B------:R-:W-:Y:S01]  /*1950*/  ISETP.GE.AND P2, PT, R26, c[0x0][0x190], PT ;  /* 0x000064001a007a0c */ /* 0x000fe20003f46270 */
[----:B------:R-:W-:Y:S01]  /*1960*/  IMAD.MOV.U32 R15, RZ, RZ, R21 ;  /* 0x000000ffff0f7224 */ /* 0x000fe200078e0015 */
[----:B------:R-:W-:Y:S01]  /*1970*/  SEL R23, RZ, 0x1, !P3 ;  /* 0x00000001ff177807 */ /* 0x000fe20005800000 */
[----:B------:R-:W-:Y:S01]  /*1980*/  IMAD.MOV.U32 R16, RZ, RZ, R0 ;  /* 0x000000ffff107224 */ /* 0x000fe200078e0000 */
[----:B------:R-:W-:-:S02]  /*1990*/  IADD3 R20, R20, -0x1, RZ ;  /* 0xffffffff14147810 */ /* 0x000fc40007ffe0ff */
[C---:B------:R-:W-:Y:S02]  /*19a0*/  ISETP.GE.AND P0, PT, R23.reuse, c[0x0][0x194], PT ;  /* 0x0000650017007a0c */ /* 0x040fe40003f06270 */
[C---:B------:R-:W-:Y:S02]  /*19b0*/  IADD3 R12, R23.reuse, -c[0x0][0x194], RZ ;  /* 0x80006500170c7a10 */ /* 0x040fe40007ffe0ff */
[C---:B------:R-:W-:Y:S02]  /*19c0*/  ISETP.LT.AND P0, PT, R23.reuse, c[0x0][0x198], P0 ;  /* 0x0000660017007a0c */ /* 0x040fe40000701270 */
[----:B------:R-:W-:Y:S01]  /*19d0*/  SHF.R.S32.HI R13, RZ, 0x1f, R12 ;  /* 0x0000001fff0d7819 */ /* 0x000fe2000001140c */
[----:B------:R-:W-:Y:S01]  /*19e0*/  @!P2 IMAD.SHL.U32 R23, R23, 0x4, RZ ;  /* 0x000000041717a824 */ /* 0x000fe200078e00ff */
[----:B------:R-:W-:Y:S02]  /*19f0*/  ISETP.NE.AND P0, PT, R22, RZ, P0 ;  /* 0x000000ff1600720c */ /* 0x000fe40000705270 */
[----:B------:R-:W-:-:S02]  /*1a00*/  FSEL R17, R7, R4, P3 ;  /* 0x0000000407117208 */ /* 0x000fc40001800000 */
[----:B------:R-:W-:Y:S02]  /*1a10*/  SEL R12, R12, 0x2, P0 ;  /* 0x000000020c0c7807 */ /* 0x000fe40000000000 */
[----:B------:R-:W-:Y:S01]  /*1a20*/  SEL R13, R13, RZ, P0 ;  /* 0x000000ff0d0d7207 */ /* 0x000fe20000000000 */
[----:B------:R0:W-:Y:S01]  /*1a30*/  STG.E [R14.64], R17 ;  /* 0x000000110e007986 */ /* 0x0001e2000c101906 */
[----:B------:R-:W-:Y:S02]  /*1a40*/  ISETP.NE.AND P3, PT, R20, RZ, PT ;  /* 0x000000ff1400720c */ /* 0x000fe40003f65270 */
[C---:B------:R-:W-:Y:S02]  /*1a50*/  ISETP.EQ.AND P0, PT, R23.reuse, RZ, !P2 ;  /* 0x000000ff1700720c */ /* 0x040fe40005702270 */
[----:B------:R-:W-:Y:S02]  /*1a60*/  ISETP.EQ.AND P2, PT, R23, 0x4, !P2 ;  /* 0x000000041700780c */ /* 0x000fe40005742270 */
[----:B------:R-:W-:-:S02]  /*1a70*/  IADD3 R0, P4, R0, 0x4, RZ ;  /* 0x0000000400007810 */ /* 0x000fc40007f9e0ff */
[----:B------:R-:W-:Y:S02]  /*1a80*/  IADD3 R6, P6, R6, 0x4, RZ ;  /* 0x0000000406067810 */ /* 0x000fe40007fde0ff */
[----:B------:R-:W-:Y:S01]  /*1a90*/  IADD3 R26, R26, 0x1, RZ ;  /* 0x000000011a1a7810 */ /* 0x000fe20007ffe0ff */
[----:B0-----:R-:W-:Y:S01]  /*1aa0*/  IMAD.MOV.U32 R14, RZ, RZ, R11 ;  /* 0x000000ffff0e7224 */ /* 0x001fe200078e000b */
[----:B------:R-:W-:Y:S01]  /*1ab0*/  IADD3 R11, P5, R11, 0x8, RZ ;  /* 0x000000080b0b7810 */ /* 0x000fe20007fbe0ff */
[--C-:B------:R-:W-:Y:S02]  /*1ac0*/  IMAD.MOV.U32 R15, RZ, RZ, R18.reuse ;  /* 0x000000ffff0f7224 */ /* 0x100fe400078e0012 */
[--C-:B------:R-:W-:Y:S02]  /*1ad0*/  IMAD.MOV.U32 R17, RZ, RZ, R19.reuse ;  /* 0x000000ffff117224 */ /* 0x100fe400078e0013 */
[----:B------:R-:W-:Y:S01]  /*1ae0*/  IMAD.X R19, RZ, RZ, R19, P4 ;  /* 0x000000ffff137224 */ /* 0x000fe200020e0613 */
[----:B------:R-:W-:Y:S01]  /*1af0*/  STG.E.64 [R14.64], R12 ;  /* 0x0000000c0e007986 */ /* 0x000fe2000c101b06 */
[----:B------:R-:W-:-:S02]  /*1b00*/  IMAD.X R18, RZ, RZ, R18, P5 ;  /* 0x000000ffff127224 */ /* 0x000fc400028e0612 */
[----:B------:R-:W-:Y:S01]  /*1b10*/  IMAD.X R21, RZ, RZ, R21, P6 ;  /* 0x000000ffff157224 */ /* 0x000fe200030e0615 */
[----:B------:R0:W-:Y:S01]  /*1b20*/  STG.E [R16.64], R3 ;  /* 0x0000000310007986 */ /* 0x0001e2000c101906 */
[----:B------:R-:W-:Y:S02]  /*1b30*/  @P0 IMAD.MOV.U32 R8, RZ, RZ, -0x39e3c000 ;  /* 0xc61c4000ff080424 */ /* 0x000fe400078e00ff */
[----:B------:R-:W-:Y:S01]  /*1b40*/  @P2 IMAD.MOV.U32 R9, RZ, RZ, -0x39e3c000 ;  /* 0xc61c4000ff092424 */ /* 0x000fe200078e00ff */
[----:B0-----:R-:W-:Y:S01]  /*1b50*/  IADD3 R3, R3, c[0x0][0x178], RZ ;  /* 0x00005e0003037a10 */ /* 0x001fe20007ffe0ff */
[----:B------:R-:W-:Y:S05]  /*1b60*/  @P3 BRA `(.L_x_2265) ;  /* 0xfffffdc000003947 */ /* 0x000fea000383ffff */
.L_x_2258:
[----:B------:R-:W-:Y:S02]  /*1b70*/  ULDC.S8 UR4, c[0x0][0x19c] ;  /* 0x0000670000047ab9 */ /* 0x000fe40000000200 */
[----:B------:R-:W-:-:S13]  /*1b80*/  ISETP.NE.AND P0, PT, RZ, UR4, PT ;  /* 0x00000004ff007c0c */ /* 0x000fda000bf05270 */
[----:B------:R-:W-:Y:S05]  /*1b90*/  @!P0 EXIT ;  /* 0x000000000000894d */ /* 0x000fea0003800000 */
        /* <DEDUP_REMOVED lines=10> */
[----:B------:R-:W-:Y:S01]  /*1c40*/  HFMA2.MMA R7, -RZ, RZ, 0, 2.384185791015625e-07 ;  /* 0x00000004ff077435 */ /* 0x000fe200000001ff */
[----:B------:R-:W-:Y:S02]  /*1c50*/  IMAD R3, R2, 0x80, R5 ;  /* 0x0000008002037824 */ /* 0x000fe400078e0205 */
[----:B------:R-:W-:Y:S02]  /*1c60*/  ISETP.GT.AND P0, PT, R4, RZ, PT ;  /* 0x000000ff0400720c */ /* 0x000fe40003f04270 */
[----:B------:R-:W-:Y:S02]  /*1c70*/  IMAD R6, R3, c[0x0][0x190], RZ ;  /* 0x0000640003067a24 */ /* 0x000fe400078e02ff */
[----:B------:R-:W-:-:S03]  /*1c80*/  IMAD.MOV.U32 R3, RZ, RZ, RZ ;  /* 0x000000ffff037224 */ /* 0x000fc600078e00ff */
[----:B------:R-:W-:-:S06]  /*1c90*/  IMAD.WIDE R6, R6, R7, c[0x0][0x170] ;  /* 0x00005c0006067625 */ /* 0x000fcc00078e0207 */
[----:B------:R-:W-:Y:S05]  /*1ca0*/  @!P0 BRA `(.L_x_2267) ;  /* 0x0000061000008947 */ /* 0x000fea0003800000 */
[----:B------:R-:W-:Y:S02]  /*1cb0*/  ISETP.GT.AND P1, PT, R4, 0xc, PT ;  /* 0x0000000c0400780c */ /* 0x000fe40003f24270 */
[----:B------:R-:W-:-:S11]  /*1cc0*/  PLOP3.LUT P0, PT, PT, PT, PT, 0x80, 0x0 ;  /* 0x000000000000781c */ /* 0x000fd60003f0f070 */
[----:B------:R-:W-:Y:S05]  /*1cd0*/  @!P1 BRA `(.L_x_2268) ;  /* 0x000003a000009947 */ /* 0x000fea0003800000 */
[----:B------:R0:W1:Y:S01]  /*1ce0*/  MUFU.RCP R8, R10 ;  /* 0x0000000a00087308 */ /* 0x0000620000001000 */
[----:B------:R-:W-:-:S07]  /*1cf0*/  PLOP3.LUT P0, PT, PT, PT, PT, 0x8, 0x0 ;  /* 0x000000000000781c */ /* 0x000fce0003f0e170 */
.L_x_2269:
        /* <DEDUP_REMOVED lines=56> */
.L_x_2268:
        /* <DEDUP_REMOVED lines=34> */
.L_x_2270:
[----:B------:R-:W-:-:S13]  /*22a0*/  ISETP.NE.OR P0, PT, R4, RZ, P0 ;  /* 0x000000ff0400720c */ /* 0x000fda0000705670 */
[----:B------:R-:W-:Y:S05]  /*22b0*/  @!P0 BRA `(.L_x_2266) ;  /* 0x0000015000008947 */ /* 0x000fea0003800000 */
.L_x_2267:
[----:B------:R1:W2:Y:S02]  /*22c0*/  MUFU.RCP R19, R10 ;  /* 0x0000000a00137308 */ /* 0x0002a40000001000 */
.L_x_2271:
        /* <DEDUP_REMOVED lines=20> */
.L_x_2266:
        /* <DEDUP_REMOVED lines=9> */
.L_x_2272:
        /* <DEDUP_REMOVED lines=11> */
.L_x_2273:
        /* <DEDUP_REMOVED lines=11> */
.L_x_11201:


//--------------------- .text._ZN4vllm3moe10topkGatingILi1ELi1ELi4ELi2ELi32El6__halfLNS0_11ScoringFuncE1EEEvPKT5_PKbPfiPT4_PiiiibPKf --------------------------
	.section	.text._ZN4vllm3moe10topkGatingILi1ELi1ELi4ELi2ELi32El6__halfLNS0_11ScoringFuncE1EEEvPKT5_PKbPfiPT4_PiiiibPKf,"ax",@progbits
	.sectioninfo	@"SHI_REGISTERS=32"
	.align	128
        .global         _ZN4vllm3moe10topkGatingILi1ELi1ELi4ELi2ELi32El6__halfLNS0_11ScoringFuncE1EEEvPKT5_PKbPfiPT4_PiiiibPKf
        .type           _ZN4vllm3moe10topkGatingILi1ELi1ELi4ELi2ELi32El6__halfLNS0_11ScoringFuncE1EEEvPKT5_PKbPfiPT4_PiiiibPKf,@function
        .size           _ZN4vllm3moe10topkGatingILi1ELi1ELi4ELi2ELi32El6__halfLNS0_11ScoringFuncE1EEEvPKT5_PKbPfiPT4_PiiiibPKf,(.L_x_11202 - _ZN4vllm3moe10topkGatingILi1ELi1ELi4ELi2ELi32El6__halfLNS0_11ScoringFuncE1EEEvPKT5_PKbPfiPT4_PiiiibPKf)
        .other          _ZN4vllm3moe10topkGatingILi1ELi1ELi4ELi2ELi32El6__halfLNS0_11ScoringFuncE1EEEvPKT5_PKbPfiPT4_PiiiibPKf,@"STO_CUDA_ENTRY STV_DEFAULT"
_ZN4vllm3moe10topkGatingILi1ELi1ELi4ELi2ELi32El6__halfLNS0_11ScoringFuncE1EEEvPKT5_PKbPfiPT4_PiiiibPKf:
.text._ZN4vllm3moe10topkGatingILi1ELi1ELi4ELi2ELi32El6__halfLNS0_11ScoringFuncE1EEEvPKT5_PKbPfiPT4_PiiiibPKf:
        /* <DEDUP_REMOVED lines=22> */
[----:B--2---:R-:W-:-:S05]  /*0160*/  HADD2.F32 R4, -RZ, R2.H0_H0 ;  /* 0x20000002ff047230 */ /* 0x004fca0000004100 */
        /* <DEDUP_REMOVED lines=44> */
.L_x_2277:
        /* <DEDUP_REMOVED lines=39> */
.L_x_2276:
        /* <DEDUP_REMOVED lines=28> */
.L_x_2278:
        /* <DEDUP_REMOVED lines=21> */
.L_x_2275:
        /* <DEDUP_REMOVED lines=21> */
.L_x_2280:
        /* <DEDUP_REMOVED lines=35> */
.L_x_2279:
[----:B------:R-:W-:Y:S05]  /*0d30*/  @!P3 BRA `(.L_x_2274) ;  /* 0x000002600000b947 */ /* 0x000fea0003800000 */
[----:B------:R-:W-:Y:S02]  /*0d40*/  IMAD R6, R0, c[0x0][0x190], R16 ;  /* 0x0000640000067a24 */ /* 0x000fe400078e0210 */
[----:B------:R-:W-:-:S02]  /*0d50*/  IMAD.MOV.U32 R3, RZ, RZ, 0x8 ;  /* 0x00000008ff037424 */ /* 0x000fc400078e00ff */
[----:B------:R-:W-:Y:S02]  /*0d60*/  IMAD R11, R16, c[0x0][0x178], R11 ;  /* 0x00005e00100b7a24 */ /* 0x000fe400078e020b */
[----:B------:R-:W-:Y:S02]  /*0d70*/  IMAD.MOV.U32 R7, RZ, RZ, 0x4 ;  /* 0x00000004ff077424 */ /* 0x000fe400078e00ff */
[----:B------:R-:W-:Y:S01]  /*0d80*/  IMAD.WIDE R2, R6, R3, c[0x0][0x180] ;  /* 0x0000600006027625 */ /* 0x000fe200078e0203 */
[----:B------:R-:W-:-:S03]  /*0d90*/  LEA R11, R12, R11, 0x7 ;  /* 0x0000000b0c0b7211 */ /* 0x000fc600078e38ff */
[----:B------:R-:W-:Y:S01]  /*0da0*/  IMAD.MOV R16, RZ, RZ, -c[0x0][0x194] ;  /* 0x80006500ff107624 */ /* 0x000fe200078e02ff */
[----:B------:R-:W-:Y:S01]  /*0db0*/  MOV R17, R3 ;  /* 0x0000000300117202 */ /* 0x000fe20000000f00 */
[----:B------:R-:W-:-:S03]  /*0dc0*/  IMAD.WIDE R4, R6, R7, c[0x0][0x188] ;  /* 0x0000620006047625 */ /* 0x000fc600078e0207 */
[----:B------:R-:W-:Y:S01]  /*0dd0*/  SHF.R.S32.HI R3, RZ, 0x1f, R16 ;  /* 0x0000001fff037819 */ /* 0x000fe20000011410 */
[----:B------:R-:W-:Y:S01]  /*0de0*/  IMAD.WIDE R6, R6, R7, c[0x0][0x170] ;  /* 0x00005c0006067625 */ /* 0x000fe200078e0207 */
[----:B------:R-:W-:Y:S02]  /*0df0*/  MOV R12, R4 ;  /* 0x00000004000c7202 */ /* 0x000fe40000000f00 */
[----:B------:R-:W-:Y:S01]  /*0e00*/  SEL R3, R3, RZ, P0 ;  /* 0x000000ff03037207 */ /* 0x000fe20000000000 */
[----:B------:R-:W-:Y:S01]  /*0e10*/  IMAD R11, R10, 0x20, R11 ;  /* 0x000000200a0b7824 */ /* 0x000fe200078e020b */
[----:B------:R-:W-:Y:S01]  /*0e20*/  MOV R9, R7 ;  /* 0x0000000700097202 */ /* 0x000fe20000000f00 */
[----:B------:R-:W-:Y:S01]  /*0e30*/  IMAD.MOV.U32 R10, RZ, RZ, R2 ;  /* 0x000000ffff0a7224 */ /* 0x000fe200078e0002 */
[----:B------:R-:W-:Y:S01]  /*0e40*/  SEL R2, R16, 0x1, P0 ;  /* 0x0000000110027807 */ /* 0x000fe20000000000 */
[----:B------:R-:W-:Y:S02]  /*0e50*/  IMAD.MOV.U32 R19, RZ, RZ, R5 ;  /* 0x000000ffff137224 */ /* 0x000fe400078e0005 */
[----:B------:R-:W-:-:S03]  /*0e60*/  IMAD.MOV.U32 R8, RZ, RZ, R6 ;  /* 0x000000ffff087224 */ /* 0x000fc600078e0006 */
.L_x_2281:
[----:B------:R-:W-:Y:S01]  /*0e70*/  IADD3 R14, R14, -0x1, RZ ;  /* 0xffffffff0e0e7810 */ /* 0x000fe20007ffe0ff */
[----:B------:R-:W-:Y:S01]  /*0e80*/  IMAD.MOV.U32 R6, RZ, RZ, R8 ;  /* 0x000000ffff067224 */ /* 0x000fe200078e0008 */
[----:B------:R-:W-:Y:S01]  /*0e90*/  MOV R7, R9 ;  /* 0x0000000900077202 */ /* 0x000fe20000000f00 */
[----:B------:R-:W-:Y:S01]  /*0ea0*/  IMAD.MOV.U32 R4, RZ, RZ, R10 ;  /* 0x000000ffff047224 */ /* 0x000fe200078e000a */
[----:B------:R-:W-:-:S02]  /*0eb0*/  ISETP.NE.AND P0, PT, R14, RZ, PT ;  /* 0x000000ff0e00720c */ /* 0x000fc40003f05270 */
        /* <DEDUP_REMOVED lines=14> */
.L_x_2274:
        /* <DEDUP_REMOVED lines=24> */
.L_x_2285:
        /* <DEDUP_REMOVED lines=56> */
.L_x_2284:
        /* <DEDUP_REMOVED lines=34> */
.L_x_2286:
[----:B------:R-:W-:-:S13]  /*16c0*/  ISETP.NE.OR P0, PT, R6, RZ, P0 ;  /* 0x000000ff0600720c */ /* 0x000fda0000705670 */
[----:B------:R-:W-:Y:S05]  /*16d0*/  @!P0 BRA `(.L_x_2282) ;  /* 0x0000015000008947 */ /* 0x000fea0003800000 */
.L_x_2283:
[----:B------:R1:W2:Y:S02]  /*16e0*/  MUFU.RCP R19, R13 ;  /* 0x0000000d00137308 */ /* 0x0002a40000001000 */
.L_x_2287:
        /* <DEDUP_REMOVED lines=20> */
.L_x_2282:
        /* <DEDUP_REMOVED lines=8> */
.L_x_2288:
        /* <DEDUP_REMOVED lines=11> */
.L_x_2289:
        /* <DEDUP_REMOVED lines=10> */
.L_x_11202:


//--------------------- .text._ZN4vllm3moe10topkGatingILi18ELi576ELi4ELi4ELi32Ej6__halfLNS0_11ScoringFuncE1EEEvPKT5_PKbPfiPT4_PiiiibPKf --------------------------
	.section	.text._ZN4vllm3moe10topkGatingILi18ELi576ELi4ELi4ELi32Ej6__halfLNS0_11ScoringFuncE1EEEvPKT5_PKbPfiPT4_PiiiibPKf,"ax",@progbits
	.sectioninfo	@"SHI_REGISTERS=40"
	.align	128
        .global         _ZN4vllm3moe10topkGatingILi18ELi576ELi4ELi4ELi32Ej6__halfLNS0_11ScoringFuncE1EEEvPKT5_PKbPfiPT4_PiiiibPKf
        .type           _ZN4vllm3moe10topkGatingILi18ELi576ELi4ELi4ELi32Ej6__halfLNS0_11ScoringFuncE1EEEvPKT5_PKbPfiPT4_PiiiibPKf,@function
        .size           _ZN4vllm3moe10topkGatingILi18ELi576ELi4ELi4ELi32Ej6__halfLNS0_11ScoringFuncE1EEEvPKT5_PKbPfiPT4_PiiiibPKf,(.L_x_10988 - _ZN4vllm3moe10topkGatingILi18ELi576ELi4ELi4ELi32Ej6__halfLNS0_11ScoringFuncE1EEEvPKT5_PKbPfiPT4_PiiiibPKf)
        .other          _ZN4vllm3moe10topkGatingILi18ELi576ELi4ELi4ELi32Ej6__halfLNS0_11ScoringFuncE1EEEvPKT5_PKbPfiPT4_PiiiibPKf,@"STO_CUDA_ENTRY STV_DEFAULT"
_ZN4vllm3moe10topkGatingILi18ELi576ELi4ELi4ELi32Ej6__halfLNS0_11ScoringFuncE1EEEvPKT5_PKbPfiPT4_PiiiibPKf:
.text._ZN4vllm3moe10topkGatingILi18ELi576ELi4ELi4ELi32Ej6__halfLNS0_11ScoringFuncE1EEEvPKT5_PKbPfiPT4_PiiiibPKf:
        /* <DEDUP_REMOVED lines=211> */
.L_x_2290:
        /* <DEDUP_REMOVED lines=9> */
.L_x_2291:
        /* <DEDUP_REMOVED lines=9> */
.L_x_2307:
        /* <DEDUP_REMOVED lines=80> */
.L_x_2324:
[----:B------:R-:W-:Y:S05]  /*1350*/  BRA.DIV ~URZ, `(.L_x_2295) ;  /* 0x000015b27f007947 */ /* 0x000fea000b800000 */
[----:B------:R2:W3:Y:S04]  /*1360*/  SHFL.BFLY PT, R32, R35, 0x10, 0x1f ;  /* 0x0e001f0023207f89 */ /* 0x0004e800000e0000 */
[----:B------:R2:W4:Y:S02]  /*1370*/  SHFL.BFLY PT, R26, R27, 0x10, 0x1f ;  /* 0x0e001f001b1a7f89 */ /* 0x00052400000e0000 */
.L_x_2325:
        /* <DEDUP_REMOVED lines=12> */
.L_x_2326:
[----:B-1----:R-:W-:-:S13]  /*1440*/  FSETP.GEU.FTZ.AND P1, PT, R25, R34, PT ;  /* 0x000000221900720b */ /* 0x002fda0003f3e000 */
[----:B------:R-:W-:-:S04]  /*1450*/  @P1 FSETP.NEU.FTZ.AND P2, PT, R25, R34, PT ;  /* 0x000000221900120b */ /* 0x000fc80003f5d000 */
[----:B---3--:R-:W-:-:S13]  /*1460*/  @P1 ISETP.LT.AND P0, PT, R27, R26, !P2 ;  /* 0x0000001a1b00120c */ /* 0x008fda0005701270 */
[----:B0-----:R-:W-:Y:S01]  /*1470*/  FSEL R25, R34, R25, P0 ;  /* 0x0000001922197208 */ /* 0x001fe20000000000 */
[----:B------:R-:W-:Y:S05]  /*1480*/  BRA.DIV ~URZ, `(.L_x_2297) ;  /* 0x000016f27f007947 */ /* 0x000fea000b800000 */
[----:B------:R0:W1:Y:S02]  /*1490*/  SHFL.BFLY PT, R34, R25, 0x4, 0x1f ;  /* 0x0c801f0019227f89 */ /* 0x00006400000e0000 */
.L_x_2327:
[----:B--2---:R-:W-:Y:S01]  /*14a0*/  FSEL R35, R35, R32, P0 ;  /* 0x0000002023237208 */ /* 0x004fe20000000000 */
[----:B------:R-:W-:Y:S05]  /*14b0*/  BRA.DIV ~URZ, `(.L_x_2298) ;  /* 0x000017427f007947 */ /* 0x000fea000b800000 */
[----:B------:R-:W-:Y:S02]  /*14c0*/  SEL R27, R27, R26, P0 ;  /* 0x0000001a1b1b7207 */ /* 0x000fe40000000000 */
[----:B------:R2:W3:Y:S04]  /*14d0*/  SHFL.BFLY PT, R26, R35, 0x4, 0x1f ;  /* 0x0c801f00231a7f89 */ /* 0x0004e800000e0000 */
[----:B------:R2:W4:Y:S02]  /*14e0*/  SHFL.BFLY PT, R32, R27, 0x4, 0x1f ;  /* 0x0c801f001b207f89 */ /* 0x00052400000e0000 */
.L_x_2328:
        /* <DEDUP_REMOVED lines=12> */
.L_x_2329:
[----:B-1----:R-:W-:-:S13]  /*15b0*/  FSETP.GEU.FTZ.AND P1, PT, R25, R26, PT ;  /* 0x0000001a1900720b */ /* 0x002fda0003f3e000 */
[----:B------:R-:W-:-:S04]  /*15c0*/  @P1 FSETP.NEU.FTZ.AND P2, PT, R25, R26, PT ;  /* 0x0000001a1900120b */ /* 0x000fc80003f5d000 */
[----:B---3--:R-:W-:-:S13]  /*15d0*/  @P1 ISETP.LT.AND P0, PT, R27, R32, !P2 ;  /* 0x000000201b00120c */ /* 0x008fda0005701270 */
[----:B0-----:R-:W-:Y:S01]  /*15e0*/  FSEL R25, R26, R25, P0 ;  /* 0x000000191a197208 */ /* 0x001fe20000000000 */
[----:B------:R-:W-:Y:S05]  /*15f0*/  BRA.DIV ~URZ, `(.L_x_2300) ;  /* 0x000018827f007947 */ /* 0x000fea000b800000 */
[----:B------:R0:W1:Y:S02]  /*1600*/  SHFL.BFLY PT, R26, R25, 0x1, 0x1f ;  /* 0x0c201f00191a7f89 */ /* 0x00006400000e0000 */
.L_x_2330:
[----:B--2---:R-:W-:Y:S01]  /*1610*/  FSEL R34, R34, R35, P0 ;  /* 0x0000002322227208 */ /* 0x004fe20000000000 */
[----:B------:R-:W-:Y:S05]  /*1620*/  BRA.DIV ~URZ, `(.L_x_2301) ;  /* 0x000018d27f007947 */ /* 0x000fea000b800000 */
[----:B------:R-:W-:Y:S02]  /*1630*/  SEL R32, R27, R32, P0 ;  /* 0x000000201b207207 */ /* 0x000fe40000000000 */
[----:B------:R2:W3:Y:S04]  /*1640*/  SHFL.BFLY PT, R27, R34, 0x1, 0x1f ;  /* 0x0c201f00221b7f89 */ /* 0x0004e800000e0000 */
[----:B------:R2:W4:Y:S02]  /*1650*/  SHFL.BFLY PT, R21, R32, 0x1, 0x1f ;  /* 0x0c201f0020157f89 */ /* 0x00052400000e0000 */
.L_x_2331:
        /* <DEDUP_REMOVED lines=27> */
.L_x_2303:
[----:B------:R-:W-:Y:S05]  /*1810*/  BSYNC B1 ;  /* 0x0000000000017941 */ /* 0x000fea0003800000 */
.L_x_2302:
        /* <DEDUP_REMOVED lines=20> */
.L_x_2306:
[----:B------:R-:W-:Y:S05]  /*1960*/  BSYNC B1 ;  /* 0x0000000000017941 */ /* 0x000fea0003800000 */
.L_x_2305:
[----:B0-----:R-:W-:Y:S05]  /*1970*/  BRA `(.L_x_2307) ;  /* 0xfffff4d000007947 */ /* 0x001fea000383ffff */
.L_x_2293:
[----:B------:R-:W-:Y:S02]  /*1980*/  IMAD.MOV.U32 R33, RZ, RZ, RZ ;  /* 0x000000ffff217224 */ /* 0x000fe400078e00ff */
.L_x_2320:
        /* <DEDUP_REMOVED lines=80> */
.L_x_2332:
[----:B------:R-:W-:Y:S05]  /*1e90*/  BRA.DIV ~URZ, `(.L_x_2309) ;  /* 0x000011d27f007947 */ /* 0x000fea000b800000 */
[----:B------:R2:W3:Y:S04]  /*1ea0*/  SHFL.BFLY PT, R25, R32, 0x10, 0x1f ;  /* 0x0e001f0020197f89 */ /* 0x0004e800000e0000 */
[----:B------:R2:W4:Y:S02]  /*1eb0*/  SHFL.BFLY PT, R26, R27, 0x10, 0x1f ;  /* 0x0e001f001b1a7f89 */ /* 0x00052400000e0000 */
.L_x_2333:
        /* <DEDUP_REMOVED lines=12> */
.L_x_2334:
[----:B-1----:R-:W-:-:S13]  /*1f80*/  FSETP.GEU.FTZ.AND P1, PT, R34, R35, PT ;  /* 0x000000232200720b */ /* 0x002fda0003f3e000 */
[----:B------:R-:W-:-:S04]  /*1f90*/  @P1 FSETP.NEU.FTZ.AND P2, PT, R34, R35, PT ;  /* 0x000000232200120b */ /* 0x000fc80003f5d000 */
[----:B---3--:R-:W-:-:S13]  /*1fa0*/  @P1 ISETP.LT.AND P0, PT, R27, R26, !P2 ;  /* 0x0000001a1b00120c */ /* 0x008fda0005701270 */
[----:B0-----:R-:W-:Y:S01]  /*1fb0*/  FSEL R34, R35, R34, P0 ;  /* 0x0000002223227208 */ /* 0x001fe20000000000 */
[----:B------:R-:W-:Y:S05]  /*1fc0*/  BRA.DIV ~URZ, `(.L_x_2311) ;  /* 0x000013127f007947 */ /* 0x000fea000b800000 */
[----:B------:R0:W1:Y:S02]  /*1fd0*/  SHFL.BFLY PT, R35, R34, 0x4, 0x1f ;  /* 0x0c801f0022237f89 */ /* 0x00006400000e0000 */
.L_x_2335:
[----:B--2---:R-:W-:Y:S01]  /*1fe0*/  FSEL R25, R32, R25, P0 ;  /* 0x0000001920197208 */ /* 0x004fe20000000000 */
[----:B------:R-:W-:Y:S05]  /*1ff0*/  BRA.DIV ~URZ, `(.L_x_2312) ;  /* 0x000013627f007947 */ /* 0x000fea000b800000 */
[----:B------:R-:W-:Y:S01]  /*2000*/  SEL R26, R27, R26, P0 ;  /* 0x0000001a1b1a7207 */ /* 0x000fe20000000000 */
[----:B------:R2:W3:Y:S04]  /*2010*/  SHFL.BFLY PT, R32, R25, 0x4, 0x1f ;  /* 0x0c801f0019207f89 */ /* 0x0004e800000e0000 */
[----:B------:R2:W4:Y:S02]  /*2020*/  SHFL.BFLY PT, R27, R26, 0x4, 0x1f ;  /* 0x0c801f001a1b7f89 */ /* 0x00052400000e0000 */
.L_x_2336:
        /* <DEDUP_REMOVED lines=12> */
.L_x_2337:
[----:B-1----:R-:W-:-:S13]  /*20f0*/  FSETP.GEU.FTZ.AND P1, PT, R34, R25, PT ;  /* 0x000000192200720b */ /* 0x002fda0003f3e000 */
[----:B------:R-:W-:-:S04]  /*2100*/  @P1 FSETP.NEU.FTZ.AND P2, PT, R34, R25, PT ;  /* 0x000000192200120b */ /* 0x000fc80003f5d000 */
[----:B---3--:R-:W-:-:S13]  /*2110*/  @P1 ISETP.LT.AND P0, PT, R26, R35, !P2 ;  /* 0x000000231a00120c */ /* 0x008fda0005701270 */
[----:B------:R-:W-:Y:S01]  /*2120*/  FSEL R25, R25, R34, P0 ;  /* 0x0000002219197208 */ /* 0x000fe20000000000 */
[----:B------:R-:W-:Y:S05]  /*2130*/  BRA.DIV ~URZ, `(.L_x_2314) ;  /* 0x000014a27f007947 */ /* 0x000fea000b800000 */
[----:B0-----:R0:W1:Y:S02]  /*2140*/  SHFL.BFLY PT, R34, R25, 0x1, 0x1f ;  /* 0x0c201f0019227f89 */ /* 0x00106400000e0000 */
.L_x_2338:
[----:B--2---:R-:W-:Y:S01]  /*2150*/  FSEL R27, R27, R32, P0 ;  /* 0x000000201b1b7208 */ /* 0x004fe20000000000 */
[----:B------:R-:W-:Y:S05]  /*2160*/  BRA.DIV ~URZ, `(.L_x_2315) ;  /* 0x000014f27f007947 */ /* 0x000fea000b800000 */
[----:B------:R-:W-:Y:S02]  /*2170*/  SEL R35, R26, R35, P0 ;  /* 0x000000231a237207 */ /* 0x000fe40000000000 */
[----:B------:R2:W3:Y:S04]  /*2180*/  SHFL.BFLY PT, R26, R27, 0x1, 0x1f ;  /* 0x0c201f001b1a7f89 */ /* 0x0004e800000e0000 */
[----:B------:R2:W4:Y:S02]  /*2190*/  SHFL.BFLY PT, R21, R35, 0x1, 0x1f ;  /* 0x0c201f0023157f89 */ /* 0x00052400000e0000 */
.L_x_2339:
        /* <DEDUP_REMOVED lines=26> */
.L_x_2317:
[----:B------:R-:W-:Y:S05]  /*2340*/  BSYNC B1 ;  /* 0x0000000000017941 */ /* 0x000fea0003800000 */
.L_x_2316:
        /* <DEDUP_REMOVED lines=20> */
.L_x_2319:
[----:B------:R-:W-:Y:S05]  /*2490*/  BSYNC B1 ;  /* 0x0000000000017941 */ /* 0x000fea0003800000 */
.L_x_2318:
[----:B0-----:R-:W-:Y:S05]  /*24a0*/  BRA `(.L_x_2320) ;  /* 0xfffff4e000007947 */ /* 0x001fea000383ffff */
.L_x_2304:
[----:B------:R-:W-:Y:S05]  /*24b0*/  BSYNC B0 ;  /* 0x0000000000007941 */ /* 0x000fea0003800000 */
.L_x_2292:
        /* <DEDUP_REMOVED lines=19> */
.L_x_2322:
        /* <DEDUP_REMOVED lines=20> */
.L_x_2321:
        /* <DEDUP_REMOVED lines=11> */
.L_x_2323:
        /* <DEDUP_REMOVED lines=11> */
.L_x_2294:
[----:B------:R-:W-:Y:S01]  /*2890*/  IMAD.MOV.U32 R23, RZ, RZ, R34 ;  /* 0x000000ffff177224 */ /* 0x000fe200078e0022 */
[----:B------:R-:W-:Y:S01]  /*28a0*/  MOV R24, 0x28f0 ;  /* 0x000028f000187802 */ /* 0x000fe20000000f00 */
[----:B------:R-:W-:Y:S02]  /*28b0*/  IMAD.MOV.U32 R22, RZ, RZ, 0x10 ;  /* 0x00000010ff167424 */ /* 0x000fe400078e00ff */
[----:B------:R-:W-:Y:S02]  /*28c0*/  IMAD.MOV.U32 R21, RZ, RZ, 0x1f ;  /* 0x0000001fff157424 */ /* 0x000fe400078e00ff */
[----:B------:R-:W-:Y:S02]  /*28d0*/  IMAD.MOV.U32 R20, RZ, RZ, -0x1 ;  /* 0xffffffffff147424 */ /* 0x000fe400078e00ff */
[----:B------:R-:W-:Y:S05]  /*28e0*/  CALL.REL.NOINC `($__internal_44_$__cuda_sm70_shflsync_bfly_p) ;  /* 0x00000e6000007944 */ /* 0x000fea0003c00000 */
[----:B-1----:R-:W-:Y:S01]  /*28f0*/  IMAD.MOV.U32 R25, RZ, RZ, R21 ;  /* 0x000000ffff197224 */ /* 0x002fe200078e0015 */
[----:B0-----:R-:W-:Y:S05]  /*2900*/  BRA `(.L_x_2324) ;  /* 0xffffea4000007947 */ /* 0x001fea000383ffff */
.L_x_2295:
[----:B------:R-:W-:Y:S01]  /*2910*/  IMAD.MOV.U32 R23, RZ, RZ, R35 ;  /* 0x000000ffff177224 */ /* 0x000fe200078e0023 */
[----:B------:R-:W-:Y:S01]  /*2920*/  MOV R24, 0x2970 ;  /* 0x0000297000187802 */ /* 0x000fe20000000f00 */
[----:B------:R-:W-:Y:S02]  /*2930*/  IMAD.MOV.U32 R22, RZ, RZ, 0x10 ;  /* 0x00000010ff167424 */ /* 0x000fe400078e00ff */
[----:B------:R-:W-:-:S02]  /*2940*/  IMAD.MOV.U32 R21, RZ, RZ, 0x1f ;  /* 0x0000001fff157424 */ /* 0x000fc400078e00ff */
[----:B------:R-:W-:Y:S02]  /*2950*/  IMAD.MOV.U32 R20, RZ, RZ, -0x1 ;  /* 0xffffffffff147424 */ /* 0x000fe400078e00ff */
[----:B01----:R-:W-:Y:S05]  /*2960*/  CALL.REL.NOINC `($__internal_44_$__cuda_sm70_shflsync_bfly_p) ;  /* 0x00000de000007944 */ /* 0x003fea0003c00000 */
[----:B-1----:R-:W-:Y:S01]  /*2970*/  IMAD.MOV.U32 R32, RZ, RZ, R21 ;  /* 0x000000ffff207224 */ /* 0x002fe200078e0015 */
[----:B------:R-:W-:Y:S01]  /*2980*/  MOV R24, 0x29e0 ;  /* 0x000029e000187802 */ /* 0x000fe20000000f00 */
[----:B0-----:R-:W-:Y:S02]  /*2990*/  IMAD.MOV.U32 R23, RZ, RZ, R27 ;  /* 0x000000ffff177224 */ /* 0x001fe400078e001b */
[----:B------:R-:W-:Y:S02]  /*29a0*/  IMAD.MOV.U32 R22, RZ, RZ, 0x10 ;  /* 0x00000010ff167424 */ /* 0x000fe400078e00ff */
[----:B------:R-:W-:Y:S02]  /*29b0*/  IMAD.MOV.U32 R21, RZ, RZ, 0x1f ;  /* 0x0000001fff157424 */ /* 0x000fe400078e00ff */
[----:B------:R-:W-:Y:S02]  /*29c0*/  IMAD.MOV.U32 R20, RZ, RZ, -0x1 ;  /* 0xffffffffff147424 */ /* 0x000fe400078e00ff */
[----:B------:R-:W-:Y:S05]  /*29d0*/  CALL.REL.NOINC `($__internal_44_$__cuda_sm70_shflsync_bfly_p) ;  /* 0x00000d7000007944 */ /* 0x000fea0003c00000 */
[----:B-1----:R-:W-:Y:S01]  /*29e0*/  IMAD.MOV.U32 R26, RZ, RZ, R21 ;  /* 0x000000ffff1a7224 */ /* 0x002fe200078e0015 */
[----:B0-----:R-:W-:Y:S05]  /*29f0*/  BRA `(.L_x_2325) ;  /* 0xffffe98000007947 */ /* 0x001fea000383ffff */
.L_x_2296:
[----:B------:R-:W-:Y:S01]  /*2a00*/  IMAD.MOV.U32 R23, RZ, RZ, R25 ;  /* 0x000000ffff177224 */ /* 0x000fe200078e0019 */
[----:B------:R-:W-:Y:S01]  /*2a10*/  MOV R24, 0x2a60 ;  /* 0x00002a6000187802 */ /* 0x000fe20000000f00 */
[----:B------:R-:W-:-:S02]  /*2a20*/  IMAD.MOV.U32 R22, RZ, RZ, 0x8 ;  /* 0x00000008ff167424 */ /* 0x000fc400078e00ff */
[----:B------:R-:W-:Y:S02]  /*2a30*/  IMAD.MOV.U32 R21, RZ, RZ, 0x1f ;  /* 0x0000001fff157424 */ /* 0x000fe400078e00ff */
[----:B------:R-:W-:Y:S02]  /*2a40*/  IMAD.MOV.U32 R20, RZ, RZ, -0x1 ;  /* 0xffffffffff147424 */ /* 0x000fe400078e00ff */
[----:B0-23--:R-:W-:Y:S05]  /*2a50*/  CALL.REL.NOINC `($__internal_44_$__cuda_sm70_shflsync_bfly_p) ;  /* 0x00000cf000007944 */ /* 0x00dfea0003c00000 */
[----:B------:R-:W-:Y:S01]  /*2a60*/  FSEL R32, R32, R35, P1 ;  /* 0x0000002320207208 */ /* 0x000fe20000800000 */
[----:B-1----:R-:W-:Y:S01]  /*2a70*/  IMAD.MOV.U32 R34, RZ, RZ, R21 ;  /* 0x000000ffff227224 */ /* 0x002fe200078e0015 */
[----:B------:R-:W-:Y:S01]  /*2a80*/  MOV R24, 0x2ae0 ;  /* 0x00002ae000187802 */ /* 0x000fe20000000f00 */
[----:B0-----:R-:W-:Y:S02]  /*2a90*/  IMAD.MOV.U32 R22, RZ, RZ, 0x8 ;  /* 0x00000008ff167424 */ /* 0x001fe400078e00ff */
[----:B------:R-:W-:Y:S02]  /*2aa0*/  IMAD.MOV.U32 R21, RZ, RZ, 0x1f ;  /* 0x0000001fff157424 */ /* 0x000fe400078e00ff */
[----:B------:R-:W-:Y:S02]  /*2ab0*/  IMAD.MOV.U32 R20, RZ, RZ, -0x1 ;  /* 0xffffffffff147424 */ /* 0x000fe400078e00ff */
[----:B------:R-:W-:-:S02]  /*2ac0*/  IMAD.MOV.U32 R23, RZ, RZ, R32 ;  /* 0x000000ffff177224 */ /* 0x000fc400078e0020 */
[----:B------:R-:W-:Y:S05]  /*2ad0*/  CALL.REL.NOINC `($__internal_44_$__cuda_sm70_shflsync_bfly_p) ;  /* 0x00000c7000007944 */ /* 0x000fea0003c00000 */
[----:B------:R-:W-:Y:S01]  /*2ae0*/  SEL R26, R26, R27, P1 ;  /* 0x0000001b1a1a7207 */ /* 0x000fe20000800000 */
[----:B-1----:R-:W-:Y:S01]  /*2af0*/  IMAD.MOV.U32 R35, RZ, RZ, R21 ;  /* 0x000000ffff237224 */ /* 0x002fe200078e0015 */
[----:B------:R-:W-:Y:S01]  /*2b00*/  MOV R24, 0x2b60 ;  /* 0x00002b6000187802 */ /* 0x000fe20000000f00 */
[----:B0-----:R-:W-:-:S02]  /*2b10*/  IMAD.MOV.U32 R22, RZ, RZ, 0x8 ;  /* 0x00000008ff167424 */ /* 0x001fc400078e00ff */
[----:B------:R-:W-:Y:S02]  /*2b20*/  IMAD.MOV.U32 R21, RZ, RZ, 0x1f ;  /* 0x0000001fff157424 */ /* 0x000fe400078e00ff */
[----:B------:R-:W-:Y:S02]  /*2b30*/  IMAD.MOV.U32 R20, RZ, RZ, -0x1 ;  /* 0xffffffffff147424 */ /* 0x000fe400078e00ff */
[----:B------:R-:W-:Y:S02]  /*2b40*/  IMAD.MOV.U32 R23, RZ, RZ, R26 ;  /* 0x000000ffff177224 */ /* 0x000fe400078e001a */
[----:B------:R-:W-:Y:S05]  /*2b50*/  CALL.REL.NOINC `($__internal_44_$__cuda_sm70_shflsync_bfly_p) ;  /* 0x00000bf000007944 */ /* 0x000fea0003c00000 */
[----:B-1----:R-:W-:Y:S01]  /*2b60*/  IMAD.MOV.U32 R27, RZ, RZ, R21 ;  /* 0x000000ffff1b7224 */ /* 0x002fe200078e0015 */
[----:B0-----:R-:W-:Y:S05]  /*2b70*/  BRA `(.L_x_2326) ;  /* 0xffffe8c000007947 */ /* 0x001fea000383ffff */
.L_x_2297:
[----:B------:R-:W-:Y:S01]  /*2b80*/  IMAD.MOV.U32 R23, RZ, RZ, R25 ;  /* 0x000000ffff177224 */ /* 0x000fe200078e0019 */
[----:B------:R-:W-:Y:S01]  /*2b90*/  MOV R24, 0x2be0 ;  /* 0x00002be000187802 */ /* 0x000fe20000000f00 */
[----:B------:R-:W-:Y:S02]  /*2ba0*/  IMAD.MOV.U32 R22, RZ, RZ, 0x4 ;  /* 0x00000004ff167424 */ /* 0x000fe400078e00ff */
[----:B------:R-:W-:Y:S02]  /*2bb0*/  IMAD.MOV.U32 R21, RZ, RZ, 0x1f ;  /* 0x0000001fff157424 */ /* 0x000fe400078e00ff */
[----:B------:R-:W-:-:S02]  /*2bc0*/  IMAD.MOV.U32 R20, RZ, RZ, -0x1 ;  /* 0xffffffffff147424 */ /* 0x000fc400078e00ff */
[----:B--2---:R-:W-:Y:S05]  /*2bd0*/  CALL.REL.NOINC `($__internal_44_$__cuda_sm70_shflsync_bfly_p) ;  /* 0x00000b7000007944 */ /* 0x004fea0003c00000 */
[----:B-1----:R-:W-:Y:S01]  /*2be0*/  IMAD.MOV.U32 R34, RZ, RZ, R21 ;  /* 0x000000ffff227224 */ /* 0x002fe200078e0015 */
[----:B0-----:R-:W-:Y:S05]  /*2bf0*/  BRA `(.L_x_2327) ;  /* 0xffffe8a000007947 */ /* 0x001fea000383ffff */
.L_x_2298:
[----:B------:R-:W-:Y:S01]  /*2c00*/  IMAD.MOV.U32 R23, RZ, RZ, R35 ;  /* 0x000000ffff177224 */ /* 0x000fe200078e0023 */
[----:B------:R-:W-:Y:S01]  /*2c10*/  MOV R24, 0x2c60 ;  /* 0x00002c6000187802 */ /* 0x000fe20000000f00 */
[----:B------:R-:W-:-:S02]  /*2c20*/  IMAD.MOV.U32 R22, RZ, RZ, 0x4 ;  /* 0x00000004ff167424 */ /* 0x000fc400078e00ff */
[----:B------:R-:W-:Y:S02]  /*2c30*/  IMAD.MOV.U32 R21, RZ, RZ, 0x1f ;  /* 0x0000001fff157424 */ /* 0x000fe400078e00ff */
[----:B------:R-:W-:Y:S02]  /*2c40*/  IMAD.MOV.U32 R20, RZ, RZ, -0x1 ;  /* 0xffffffffff147424 */ /* 0x000fe400078e00ff */
[----:B01----:R-:W-:Y:S05]  /*2c50*/  CALL.REL.NOINC `($__internal_44_$__cuda_sm70_shflsync_bfly_p) ;  /* 0x00000af000007944 */ /* 0x003fea0003c00000 */
[----:B------:R-:W-:Y:S01]  /*2c60*/  SEL R27, R27, R26, P0 ;  /* 0x0000001a1b1b7207 */ /* 0x000fe20000000000 */
[----:B-1----:R-:W-:Y:S01]  /*2c70*/  IMAD.MOV.U32 R26, RZ, RZ, R21 ;  /* 0x000000ffff1a7224 */ /* 0x002fe200078e0015 */
[----:B------:R-:W-:Y:S01]  /*2c80*/  MOV R24, 0x2ce0 ;  /* 0x00002ce000187802 */ /* 0x000fe20000000f00 */
[----:B0-----:R-:W-:Y:S02]  /*2c90*/  IMAD.MOV.U32 R22, RZ, RZ, 0x4 ;  /* 0x00000004ff167424 */ /* 0x001fe400078e00ff */
[----:B------:R-:W-:Y:S02]  /*2ca0*/  IMAD.MOV.U32 R21, RZ, RZ, 0x1f ;  /* 0x0000001fff157424 */ /* 0x000fe400078e00ff */
[----:B------:R-:W-:Y:S02]  /*2cb0*/  IMAD.MOV.U32 R20, RZ, RZ, -0x1 ;  /* 0xffffffffff147424 */ /* 0x000fe400078e00ff */
[----:B------:R-:W-:-:S02]  /*2cc0*/  IMAD.MOV.U32 R23, RZ, RZ, R27 ;  /* 0x000000ffff177224 */ /* 0x000fc400078e001b */
[----:B------:R-:W-:Y:S05]  /*2cd0*/  CALL.REL.NOINC `($__internal_44_$__cuda_sm70_shflsync_bfly_p) ;  /* 0x00000a7000007944 */ /* 0x000fea0003c00000 */
[----:B-1----:R-:W-:Y:S01]  /*2ce0*/  IMAD.MOV.U32 R32, RZ, RZ, R21 ;  /* 0x000000ffff207224 */ /* 0x002fe200078e0015 */
[----:B0-----:R-:W-:Y:S05]  /*2cf0*/  BRA `(.L_x_2328) ;  /* 0xffffe7f000007947 */ /* 0x001fea000383ffff */
.L_x_2299:
[----:B------:R-:W-:Y:S01]  /*2d00*/  IMAD.MOV.U32 R23, RZ, RZ, R25 ;  /* 0x000000ffff177224 */ /* 0x000fe200078e0019 */
[----:B------:R-:W-:Y:S01]  /*2d10*/  MOV R24, 0x2d60 ;  /* 0x00002d6000187802 */ /* 0x000fe20000000f00 */
[----:B------:R-:W-:-:S02]  /*2d20*/  IMAD.MOV.U32 R22, RZ, RZ, 0x2 ;  /* 0x00000002ff167424 */ /* 0x000fc400078e00ff */
[----:B------:R-:W-:Y:S02]  /*2d30*/  IMAD.MOV.U32 R21, RZ, RZ, 0x1f ;  /* 0x0000001fff157424 */ /* 0x000fe400078e00ff */
[----:B------:R-:W-:Y:S02]  /*2d40*/  IMAD.MOV.U32 R20, RZ, RZ, -0x1 ;  /* 0xffffffffff147424 */ /* 0x000fe400078e00ff */
[----:B--23--:R-:W-:Y:S05]  /*2d50*/  CALL.REL.NOINC `($__internal_44_$__cuda_sm70_shflsync_bfly_p) ;  /* 0x000009f000007944 */ /* 0x00cfea0003c00000 */
        /* <DEDUP_REMOVED lines=18> */
.L_x_2300:
        /* <DEDUP_REMOVED lines=8> */
.L_x_2301:
        /* <DEDUP_REMOVED lines=14> */
[----:B01----:R-:W-:Y:S05]  /*2fe0*/  BRA `(.L_x_2331) ;  /* 0xffffe67000007947 */ /* 0x003fea000383ffff */
.L_x_2308:
[----:B------:R-:W-:Y:S01]  /*2ff0*/  IMAD.MOV.U32 R23, RZ, RZ, R35 ;  /* 0x000000ffff177224 */ /* 0x000fe200078e0023 */
[----:B------:R-:W-:Y:S01]  /*3000*/  MOV R24, 0x3050 ;  /* 0x0000305000187802 */ /* 0x000fe20000000f00 */
[----:B------:R-:W-:-:S02]  /*3010*/  IMAD.MOV.U32 R22, RZ, RZ, 0x10 ;  /* 0x00000010ff167424 */ /* 0x000fc400078e00ff */
[----:B------:R-:W-:Y:S02]  /*3020*/  IMAD.MOV.U32 R21, RZ, RZ, 0x1f ;  /* 0x0000001fff157424 */ /* 0x000fe400078e00ff */
[----:B------:R-:W-:Y:S02]  /*3030*/  IMAD.MOV.U32 R20, RZ, RZ, -0x1 ;  /* 0xffffffffff147424 */ /* 0x000fe400078e00ff */
[----:B------:R-:W-:Y:S05]  /*3040*/  CALL.REL.NOINC `($__internal_44_$__cuda_sm70_shflsync_bfly_p) ;  /* 0x0000070000007944 */ /* 0x000fea0003c00000 */
[----:B-1----:R-:W-:Y:S01]  /*3050*/  IMAD.MOV.U32 R34, RZ, RZ, R21 ;  /* 0x000000ffff227224 */ /* 0x002fe200078e0015 */
[----:B0-----:R-:W-:Y:S05]  /*3060*/  BRA `(.L_x_2332) ;  /* 0xffffee2000007947 */ /* 0x001fea000383ffff */
.L_x_2309:
[----:B------:R-:W-:Y:S01]  /*3070*/  IMAD.MOV.U32 R23, RZ, RZ, R32 ;  /* 0x000000ffff177224 */ /* 0x000fe200078e0020 */
[----:B------:R-:W-:Y:S01]  /*3080*/  MOV R24, 0x30d0 ;  /* 0x000030d000187802 */ /* 0x000fe20000000f00 */
[----:B------:R-:W-:Y:S02]  /*3090*/  IMAD.MOV.U32 R22, RZ, RZ, 0x10 ;  /* 0x00000010ff167424 */ /* 0x000fe400078e00ff */
[----:B------:R-:W-:Y:S02]  /*30a0*/  IMAD.MOV.U32 R21, RZ, RZ, 0x1f ;  /* 0x0000001fff157424 */ /* 0x000fe400078e00ff */
[----:B------:R-:W-:Y:S02]  /*30b0*/  IMAD.MOV.U32 R20, RZ, RZ, -0x1 ;  /* 0xffffffffff147424 */ /* 0x000fe400078e00ff */
[----:B01----:R-:W-:Y:S05]  /*30c0*/  CALL.REL.NOINC `($__internal_44_$__cuda_sm70_shflsync_bfly_p) ;  /* 0x0000068000007944 */ /* 0x003fea0003c00000 */
[----:B-1----:R-:W-:Y:S01]  /*30d0*/  IMAD.MOV.U32 R25, RZ, RZ, R21 ;  /* 0x000000ffff197224 */ /* 0x002fe200078e0015 */
[----:B------:R-:W-:Y:S01]  /*30e0*/  MOV R24, 0x3140 ;  /* 0x0000314000187802 */ /* 0x000fe20000000f00 */
[----:B0-----:R-:W-:-:S02]  /*30f0*/  IMAD.MOV.U32 R23, RZ, RZ, R27 ;  /* 0x000000ffff177224 */ /* 0x001fc400078e001b */
[----:B------:R-:W-:Y:S02]  /*3100*/  IMAD.MOV.U32 R22, RZ, RZ, 0x10 ;  /* 0x00000010ff167424 */ /* 0x000fe400078e00ff */
[----:B------:R-:W-:Y:S02]  /*3110*/  IMAD.MOV.U32 R21, RZ, RZ, 0x1f ;  /* 0x0000001fff157424 */ /* 0x000fe400078e00ff */
[----:B------:R-:W-:Y:S02]  /*3120*/  IMAD.MOV.U32 R20, RZ, RZ, -0x1 ;  /* 0xffffffffff147424 */ /* 0x000fe400078e00ff */
[----:B------:R-:W-:Y:S05]  /*3130*/  CALL.REL.NOINC `($__internal_44_$__cuda_sm70_shflsync_bfly_p) ;  /* 0x0000061000007944 */ /* 0x000fea0003c00000 */
[----:B-1----:R-:W-:Y:S01]  /*3140*/  IMAD.MOV.U32 R26, RZ, RZ, R21 ;  /* 0x000000ffff1a7224 */ /* 0x002fe200078e0015 */
[----:B0-----:R-:W-:Y:S05]  /*3150*/  BRA `(.L_x_2333) ;  /* 0xffffed6000007947 */ /* 0x001fea000383ffff */
.L_x_2310:
[----:B------:R-:W-:Y:S01]  /*3160*/  IMAD.MOV.U32 R23, RZ, RZ, R34 ;  /* 0x000000ffff177224 */ /* 0x000fe200078e0022 */
[----:B------:R-:W-:Y:S01]  /*3170*/  MOV R24, 0x31c0 ;  /* 0x000031c000187802 */ /* 0x000fe20000000f00 */
[----:B------:R-:W-:Y:S02]  /*3180*/  IMAD.MOV.U32 R22, RZ, RZ, 0x8 ;  /* 0x00000008ff167424 */ /* 0x000fe400078e00ff */
[----:B------:R-:W-:Y:S02]  /*3190*/  IMAD.MOV.U32 R21, RZ, RZ, 0x1f ;  /* 0x0000001fff157424 */ /* 0x000fe400078e00ff */
[----:B------:R-:W-:-:S02]  /*31a0*/  IMAD.MOV.U32 R20, RZ, RZ, -0x1 ;  /* 0xffffffffff147424 */ /* 0x000fc400078e00ff */
[----:B0-23--:R-:W-:Y:S05]  /*31b0*/  CALL.REL.NOINC `($__internal_44_$__cuda_sm70_shflsync_bfly_p) ;  /* 0x0000059000007944 */ /* 0x00dfea0003c00000 */
[----:B------:R-:W-:Y:S01]  /*31c0*/  FSEL R25, R25, R32, P1 ;  /* 0x0000002019197208 */ /* 0x000fe20000800000 */
[----:B-1----:R-:W-:Y:S01]  /*31d0*/  IMAD.MOV.U32 R35, RZ, RZ, R21 ;  /* 0x000000ffff237224 */ /* 0x002fe200078e0015 */
[----:B------:R-:W-:Y:S01]  /*31e0*/  MOV R24, 0x3240 ;  /* 0x0000324000187802 */ /* 0x000fe20000000f00 */
[----:B0-----:R-:W-:-:S02]  /*31f0*/  IMAD.MOV.U32 R22, RZ, RZ, 0x8 ;  /* 0x00000008ff167424 */ /* 0x001fc400078e00ff */
[----:B------:R-:W-:Y:S02]  /*3200*/  IMAD.MOV.U32 R21, RZ, RZ, 0x1f ;  /* 0x0000001fff157424 */ /* 0x000fe400078e00ff */
[----:B------:R-:W-:Y:S02]  /*3210*/  IMAD.MOV.U32 R20, RZ, RZ, -0x1 ;  /* 0xffffffffff147424 */ /* 0x000fe400078e00ff */
[----:B------:R-:W-:Y:S02]  /*3220*/  IMAD.MOV.U32 R23, RZ, RZ, R25 ;  /* 0x000000ffff177224 */ /* 0x000fe400078e0019 */
[----:B------:R-:W-:Y:S05]  /*3230*/  CALL.REL.NOINC `($__internal_44_$__cuda_sm70_shflsync_bfly_p) ;  /* 0x0000051000007944 */ /* 0x000fea0003c00000 */
[----:B------:R-:W-:Y:S01]  /*3240*/  SEL R26, R26, R27, P1 ;  /* 0x0000001b1a1a7207 */ /* 0x000fe20000800000 */
[----:B-1----:R-:W-:Y:S01]  /*3250*/  IMAD.MOV.U32 R32, RZ, RZ, R21 ;  /* 0x000000ffff207224 */ /* 0x002fe200078e0015 */
[----:B------:R-:W-:Y:S01]  /*3260*/  MOV R24, 0x32c0 ;  /* 0x000032c000187802 */ /* 0x000fe20000000f00 */
[----:B0-----:R-:W-:Y:S02]  /*3270*/  IMAD.MOV.U32 R22, RZ, RZ, 0x8 ;  /* 0x00000008ff167424 */ /* 0x001fe400078e00ff */
[----:B------:R-:W-:Y:S02]  /*3280*/  IMAD.MOV.U32 R21, RZ, RZ, 0x1f ;  /* 0x0000001fff157424 */ /* 0x000fe400078e00ff */
[----:B------:R-:W-:-:S02]  /*3290*/  IMAD.MOV.U32 R20, RZ, RZ, -0x1 ;  /* 0xffffffffff147424 */ /* 0x000fc400078e00ff */
[----:B------:R-:W-:Y:S02]  /*32a0*/  IMAD.MOV.U32 R23, RZ, RZ, R26 ;  /* 0x000000ffff177224 */ /* 0x000fe400078e001a */
[----:B------:R-:W-:Y:S05]  /*32b0*/  CALL.REL.NOINC `($__internal_44_$__cuda_sm70_shflsync_bfly_p) ;  /* 0x0000049000007944 */ /* 0x000fea0003c00000 */
[----:B-1----:R-:W-:Y:S01]  /*32c0*/  IMAD.MOV.U32 R27, RZ, RZ, R21 ;  /* 0x000000ffff1b7224 */ /* 0x002fe200078e0015 */
[----:B0-----:R-:W-:Y:S05]  /*32d0*/  BRA `(.L_x_2334) ;  /* 0xffffeca000007947 */ /* 0x001fea000383ffff */
.L_x_2311:
[----:B------:R-:W-:Y:S01]  /*32e0*/  IMAD.MOV.U32 R23, RZ, RZ, R34 ;  /* 0x000000ffff177224 */ /* 0x000fe200078e0022 */
[----:B------:R-:W-:Y:S01]  /*32f0*/  MOV R24, 0x3340 ;  /* 0x0000334000187802 */ /* 0x000fe20000000f00 */
[----:B------:R-:W-:Y:S02]  /*3300*/  IMAD.MOV.U32 R22, RZ, RZ, 0x4 ;  /* 0x00000004ff167424 */ /* 0x000fe400078e00ff */
[----:B------:R-:W-:Y:S02]  /*3310*/  IMAD.MOV.U32 R21, RZ, RZ, 0x1f ;  /* 0x0000001fff157424 */ /* 0x000fe400078e00ff */
[----:B------:R-:W-:Y:S02]  /*3320*/  IMAD.MOV.U32 R20, RZ, RZ, -0x1 ;  /* 0xffffffffff147424 */ /* 0x000fe400078e00ff */
[----:B--2---:R-:W-:Y:S05]  /*3330*/  CALL.REL.NOINC `($__internal_44_$__cuda_sm70_shflsync_bfly_p) ;  /* 0x0000041000007944 */ /* 0x004fea0003c00000 */
[----:B-1----:R-:W-:Y:S01]  /*3340*/  IMAD.MOV.U32 R35, RZ, RZ, R21 ;  /* 0x000000ffff237224 */ /* 0x002fe200078e0015 */
[----:B0-----:R-:W-:Y:S05]  /*3350*/  BRA `(.L_x_2335) ;  /* 0xffffec8000007947 */ /* 0x001fea000383ffff */
.L_x_2312:
        /* <DEDUP_REMOVED lines=16> */
.L_x_2313:
        /* <DEDUP_REMOVED lines=24> */
.L_x_2314:
[----:B------:R-:W-:Y:S01]  /*35e0*/  IMAD.MOV.U32 R23, RZ, RZ, R25 ;  /* 0x000000ffff177224 */ /* 0x000fe200078e0019 */
[----:B------:R-:W-:Y:S01]  /*35f0*/  MOV R24, 0x3640 ;  /* 0x0000364000187802 */ /* 0x000fe20000000f00 */
[----:B------:R-:W-:Y:S02]  /*3600*/  IMAD.MOV.U32 R22, RZ, RZ, 0x1 ;  /* 0x00000001ff167424 */ /* 0x000fe400078e00ff */
[----:B------:R-:W-:Y:S02]  /*3610*/  IMAD.MOV.U32 R21, RZ, RZ, 0x1f ;  /* 0x0000001fff157424 */ /* 0x000fe400078e00ff */
[----:B------:R-:W-:-:S02]  /*3620*/  IMAD.MOV.U32 R20, RZ, RZ, -0x1 ;  /* 0xffffffffff147424 */ /* 0x000fc400078e00ff */
[----:B0-2---:R-:W-:Y:S05]  /*3630*/  CALL.REL.NOINC `($__internal_44_$__cuda_sm70_shflsync_bfly_p) ;  /* 0x0000011000007944 */ /* 0x005fea0003c00000 */
[----:B-1----:R-:W-:Y:S01]  /*3640*/  IMAD.MOV.U32 R34, RZ, RZ, R21 ;  /* 0x000000ffff227224 */ /* 0x002fe200078e0015 */
[----:B0-----:R-:W-:Y:S05]  /*3650*/  BRA `(.L_x_2338) ;  /* 0xffffeaf000007947 */ /* 0x001fea000383ffff */
.L_x_2315:
        /* <DEDUP_REMOVED lines=15> */
        .weak           $__internal_44_$__cuda_sm70_shflsync_bfly_p
        .type           $__internal_44_$__cuda_sm70_shflsync_bfly_p,@function
        .size           $__internal_44_$__cuda_sm70_shflsync_bfly_p,(.L_x_10988 - $__internal_44_$__cuda_sm70_shflsync_bfly_p)
$__internal_44_$__cuda_sm70_shflsync_bfly_p:
[----:B------:R-:W-:Y:S01]  /*3750*/  IMAD.MOV.U32 R36, RZ, RZ, R24 ;  /* 0x000000ffff247224 */ /* 0x000fe200078e0018 */
[----:B------:R-:W-:Y:S04]  /*3760*/  WARPSYNC R20 ;  /* 0x0000001400007348 */ /* 0x000fe80003800000 */
[----:B------:R-:W-:Y:S01]  /*3770*/  IMAD.MOV.U32 R37, RZ, RZ, 0x0 ;  /* 0x00000000ff257424 */ /* 0x000fe200078e00ff */
[----:B------:R0:W1:Y:S03]  /*3780*/  SHFL.BFLY PT, R21, R23, R22, R21 ;  /* 0x0c00001617157389 */ /* 0x00006600000e0015 */
[----:B------:R-:W-:Y:S05]  /*3790*/  RET.REL.NODEC R36 `(_ZN4vllm3moe10topkGatingILi18ELi576ELi4ELi4ELi32Ej6__halfLNS0_11ScoringFuncE1EEEvPKT5_PKbPfiPT4_PiiiibPKf) ;  /* 0xffffc86024007950 */ /* 0x000fea0003c3ffff */
.L_x_2340:
        /* <DEDUP_REMOVED lines=14> */
.L_x_10988:


//--------------------- .text._ZN4vllm3moe10topkGatingILi14ELi448ELi4ELi4ELi32Ej6__halfLNS0_11ScoringFuncE1EEEvPKT5_PKbPfiPT4_PiiiibPKf --------------------------
	.section	.text._ZN4vllm3moe10topkGatingILi14ELi448ELi4ELi4ELi32Ej6__halfLNS0_11ScoringFuncE1EEEvPKT5_PKbPfiPT4_PiiiibPKf,"ax",@progbits
	.sectioninfo	@"SHI_REGISTERS=40"
	.align	128
        .global         _ZN4vllm3moe10topkGatingILi14ELi448ELi4ELi4ELi32Ej6__halfLNS0_11ScoringFuncE1EEEvPKT5_PKbPfiPT4_PiiiibPKf
        .type           _ZN4vllm3moe10topkGatingILi14ELi448ELi4ELi4ELi32Ej6__halfLNS0_11ScoringFuncE1EEEvPKT5_PKbPfiPT4_PiiiibPKf,@function
        .size           _ZN4vllm3moe10topkGatingILi14ELi448ELi4ELi4ELi32Ej6__halfLNS0_11ScoringFuncE1EEEvPKT5_PKbPfiPT4_PiiiibPKf,(.L_x_10989 - _ZN4vllm3moe10topkGatingILi14ELi448ELi4ELi4ELi32Ej6__halfLNS0_11ScoringFuncE1EEEvPKT5_PKbPfiPT4_PiiiibPKf)
        .other          _ZN4vllm3moe10topkGatingILi14ELi448ELi4ELi4ELi32Ej6__halfLNS0_11ScoringFuncE1EEEvPKT5_PKbPfiPT4_PiiiibPKf,@"STO_CUDA_ENTRY STV_DEFAULT"
_ZN4vllm3moe10topkGatingILi14ELi448ELi4ELi4ELi32Ej6__halfLNS0_11ScoringFuncE1EEEvPKT5_PKbPfiPT4_PiiiibPKf:
.text._ZN4vllm3moe10topkGatingILi14ELi448ELi4ELi4ELi32Ej6__halfLNS0_11ScoringFuncE1EEEvPKT5_PKbPfiPT4_PiiiibPKf:
        /* <DEDUP_REMOVED lines=171> */
.L_x_2341:
[----:B------:R0:W-:Y:S04]  /*0ab0*/  STL.64 [R1], R2 ;  /* 0x0000000201007387 */ /* 0x0001e80000100a00 */
[----:B------:R0:W-:Y:S04]  /*0ac0*/  STL.64 [R1+0x8], R4 ;  /* 0x0000080401007387 */ /* 0x0001e80000100a00 */
[----:B------:R0:W-:Y:S04]  /*0ad0*/  STL.64 [R1+0x10], R6 ;  /* 0x0000100601007387 */ /* 0x0001e80000100a00 */
[----:B------:R0:W-:Y:S04]  /*0ae0*/  STL.64 [R1+0x18], R8 ;  /* 0x0000180801007387 */ /* 0x0001e80000100a00 */
[----:B------:R0:W-:Y:S04]  /*0af0*/  STL.64 [R1+0x20], R10 ;  /* 0x0000200a01007387 */ /* 0x0001e80000100a00 */
[----:B------:R0:W-:Y:S04]  /*0b00*/  STL.64 [R1+0x28], R12 ;  /* 0x0000280c01007387 */ /* 0x0001e80000100a00 */
[----:B------:R0:W-:Y:S02]  /*0b10*/  STL.64 [R1+0x30], R14 ;  /* 0x0000300e01007387 */ /* 0x0001e40000100a00 */
.L_x_2342:
        /* <DEDUP_REMOVED lines=9> */
.L_x_2358:
        /* <DEDUP_REMOVED lines=62> */
.L_x_2375:
[----:B------:R-:W-:Y:S05]  /*0f90*/  BRA.DIV ~URZ, `(.L_x_2346) ;  /* 0x000014927f007947 */ /* 0x000fea000b800000 */
[----:B------:R2:W3:Y:S04]  /*0fa0*/  SHFL.BFLY PT, R25, R22, 0x10, 0x1f ;  /* 0x0e001f0016197f89 */ /* 0x0004e800000e0000 */
[----:B------:R2:W4:Y:S02]  /*0fb0*/  SHFL.BFLY PT, R24, R23, 0x10, 0x1f ;  /* 0x0e001f0017187f89 */ /* 0x00052400000e0000 */
.L_x_2376:
        /* <DEDUP_REMOVED lines=12> */
.L_x_2377:
[----:B-1----:R-:W-:-:S13]  /*1080*/  FSETP.GEU.FTZ.AND P1, PT, R30, R31, PT ;  /* 0x0000001f1e00720b */ /* 0x002fda0003f3e000 */
[----:B------:R-:W-:-:S04]  /*1090*/  @P1 FSETP.NEU.FTZ.AND P2, PT, R30, R31, PT ;  /* 0x0000001f1e00120b */ /* 0x000fc80003f5d000 */
[----:B---3--:R-:W-:-:S13]  /*10a0*/  @P1 ISETP.LT.AND P0, PT, R24, R23, !P2 ;  /* 0x000000171800120c */ /* 0x008fda0005701270 */
[----:B0-----:R-:W-:Y:S01]  /*10b0*/  FSEL R30, R31, R30, P0 ;  /* 0x0000001e1f1e7208 */ /* 0x001fe20000000000 */
[----:B------:R-:W-:Y:S05]  /*10c0*/  BRA.DIV ~URZ, `(.L_x_2348) ;  /* 0x000015d27f007947 */ /* 0x000fea000b800000 */
[----:B------:R0:W1:Y:S02]  /*10d0*/  SHFL.BFLY PT, R31, R30, 0x4, 0x1f ;  /* 0x0c801f001e1f7f89 */ /* 0x00006400000e0000 */
.L_x_2378:
[----:B--2---:R-:W-:Y:S01]  /*10e0*/  FSEL R22, R25, R22, P0 ;  /* 0x0000001619167208 */ /* 0x004fe20000000000 */
[----:B------:R-:W-:Y:S05]  /*10f0*/  BRA.DIV ~URZ, `(.L_x_2349) ;  /* 0x000016227f007947 */ /* 0x000fea000b800000 */
[----:B------:R-:W-:Y:S01]  /*1100*/  SEL R23, R24, R23, P0 ;  /* 0x0000001718177207 */ /* 0x000fe20000000000 */
[----:B------:R2:W3:Y:S04]  /*1110*/  SHFL.BFLY PT, R25, R22, 0x4, 0x1f ;  /* 0x0c801f0016197f89 */ /* 0x0004e800000e0000 */
[----:B------:R2:W4:Y:S02]  /*1120*/  SHFL.BFLY PT, R24, R23, 0x4, 0x1f ;  /* 0x0c801f0017187f89 */ /* 0x00052400000e0000 */
.L_x_2379:
        /* <DEDUP_REMOVED lines=12> */
.L_x_2380:
[----:B-1----:R-:W-:-:S13]  /*11f0*/  FSETP.GEU.FTZ.AND P1, PT, R30, R25, PT ;  /* 0x000000191e00720b */ /* 0x002fda0003f3e000 */
[----:B------:R-:W-:-:S04]  /*1200*/  @P1 FSETP.NEU.FTZ.AND P2, PT, R30, R25, PT ;  /* 0x000000191e00120b */ /* 0x000fc80003f5d000 */
[----:B---3--:R-:W-:-:S13]  /*1210*/  @P1 ISETP.LT.AND P0, PT, R23, R24, !P2 ;  /* 0x000000181700120c */ /* 0x008fda0005701270 */
[----:B0-----:R-:W-:Y:S01]  /*1220*/  FSEL R30, R25, R30, P0 ;  /* 0x0000001e191e7208 */ /* 0x001fe20000000000 */
[----:B------:R-:W-:Y:S05]  /*1230*/  BRA.DIV ~URZ, `(.L_x_2351) ;  /* 0x000017627f007947 */ /* 0x000fea000b800000 */
[----:B------:R0:W1:Y:S02]  /*1240*/  SHFL.BFLY PT, R25, R30, 0x1, 0x1f ;  /* 0x0c201f001e197f89 */ /* 0x00006400000e0000 */
.L_x_2381:
[----:B--2---:R-:W-:Y:S01]  /*1250*/  FSEL R31, R31, R22, P0 ;  /* 0x000000161f1f7208 */ /* 0x004fe20000000000 */
[----:B------:R-:W-:Y:S05]  /*1260*/  BRA.DIV ~URZ, `(.L_x_2352) ;  /* 0x000017b27f007947 */ /* 0x000fea000b800000 */
[----:B------:R-:W-:Y:S01]  /*1270*/  SEL R21, R23, R24, P0 ;  /* 0x0000001817157207 */ /* 0x000fe20000000000 */
[----:B------:R2:W3:Y:S04]  /*1280*/  SHFL.BFLY PT, R22, R31, 0x1, 0x1f ;  /* 0x0c201f001f167f89 */ /* 0x0004e800000e0000 */
[----:B------:R2:W4:Y:S02]  /*1290*/  SHFL.BFLY PT, R18, R21, 0x1, 0x1f ;  /* 0x0c201f0015127f89 */ /* 0x00052400000e0000 */
.L_x_2382:
        /* <DEDUP_REMOVED lines=27> */
.L_x_2354:
[----:B------:R-:W-:Y:S05]  /*1450*/  BSYNC B1 ;  /* 0x0000000000017941 */ /* 0x000fea0003800000 */
.L_x_2353:
        /* <DEDUP_REMOVED lines=20> */
.L_x_2357:
[----:B------:R-:W-:Y:S05]  /*15a0*/  BSYNC B1 ;  /* 0x0000000000017941 */ /* 0x000fea0003800000 */
.L_x_2356:
[----:B01----:R-:W-:Y:S05]  /*15b0*/  BRA `(.L_x_2358) ;  /* 0xfffff5f000007947 */ /* 0x003fea000383ffff */
.L_x_2344:
[----:B------:R-:W-:Y:S02]  /*15c0*/  IMAD.MOV.U32 R35, RZ, RZ, RZ ;  /* 0x000000ffff237224 */ /* 0x000fe400078e00ff */
.L_x_2371:
        /* <DEDUP_REMOVED lines=62> */
.L_x_2383:
[----:B------:R-:W-:Y:S05]  /*19b0*/  BRA.DIV ~URZ, `(.L_x_2360) ;  /* 0x000011c27f007947 */ /* 0x000fea000b800000 */
[----:B------:R2:W3:Y:S04]  /*19c0*/  SHFL.BFLY PT, R25, R22, 0x10, 0x1f ;  /* 0x0e001f0016197f89 */ /* 0x0004e800000e0000 */
[----:B------:R2:W4:Y:S02]  /*19d0*/  SHFL.BFLY PT, R24, R23, 0x10, 0x1f ;  /* 0x0e001f0017187f89 */ /* 0x00052400000e0000 */
.L_x_2384:
        /* <DEDUP_REMOVED lines=12> */
.L_x_2385:
[----:B-1----:R-:W-:-:S13]  /*1aa0*/  FSETP.GEU.FTZ.AND P1, PT, R30, R31, PT ;  /* 0x0000001f1e00720b */ /* 0x002fda0003f3e000 */
[----:B------:R-:W-:-:S04]  /*1ab0*/  @P1 FSETP.NEU.FTZ.AND P2, PT, R30, R31, PT ;  /* 0x0000001f1e00120b */ /* 0x000fc80003f5d000 */
[----:B---3--:R-:W-:-:S13]  /*1ac0*/  @P1 ISETP.LT.AND P0, PT, R24, R23, !P2 ;  /* 0x000000171800120c */ /* 0x008fda0005701270 */
[----:B0-----:R-:W-:Y:S01]  /*1ad0*/  FSEL R30, R31, R30, P0 ;  /* 0x0000001e1f1e7208 */ /* 0x001fe20000000000 */
[----:B------:R-:W-:Y:S05]  /*1ae0*/  BRA.DIV ~URZ, `(.L_x_2362) ;  /* 0x000013027f007947 */ /* 0x000fea000b800000 */
[----:B------:R0:W1:Y:S02]  /*1af0*/  SHFL.BFLY PT, R31, R30, 0x4, 0x1f ;  /* 0x0c801f001e1f7f89 */ /* 0x00006400000e0000 */
.L_x_2386:
[----:B--2---:R-:W-:Y:S01]  /*1b00*/  FSEL R22, R25, R22, P0 ;  /* 0x0000001619167208 */ /* 0x004fe20000000000 */
[----:B------:R-:W-:Y:S05]  /*1b10*/  BRA.DIV ~URZ, `(.L_x_2363) ;  /* 0x000013527f007947 */ /* 0x000fea000b800000 */
[----:B------:R-:W-:Y:S01]  /*1b20*/  SEL R23, R24, R23, P0 ;  /* 0x0000001718177207 */ /* 0x000fe20000000000 */
[----:B------:R2:W3:Y:S04]  /*1b30*/  SHFL.BFLY PT, R25, R22, 0x4, 0x1f ;  /* 0x0c801f0016197f89 */ /* 0x0004e800000e0000 */
[----:B------:R2:W4:Y:S02]  /*1b40*/  SHFL.BFLY PT, R24, R23, 0x4, 0x1f ;  /* 0x0c801f0017187f89 */ /* 0x00052400000e0000 */
.L_x_2387:
        /* <DEDUP_REMOVED lines=12> */
.L_x_2388:
[----:B-1----:R-:W-:-:S13]  /*1c10*/  FSETP.GEU.FTZ.AND P1, PT, R30, R25, PT ;  /* 0x000000191e00720b */ /* 0x002fda0003f3e000 */
[----:B------:R-:W-:-:S04]  /*1c20*/  @P1 FSETP.NEU.FTZ.AND P2, PT, R30, R25, PT ;  /* 0x000000191e00120b */ /* 0x000fc80003f5d000 */
[----:B---3--:R-:W-:-:S13]  /*1c30*/  @P1 ISETP.LT.AND P0, PT, R23, R24, !P2 ;  /* 0x000000181700120c */ /* 0x008fda0005701270 */
[----:B0-----:R-:W-:Y:S01]  /*1c40*/  FSEL R30, R25, R30, P0 ;  /* 0x0000001e191e7208 */ /* 0x001fe20000000000 */
[----:B------:R-:W-:Y:S05]  /*1c50*/  BRA.DIV ~URZ, `(.L_x_2365) ;  /* 0x000014927f007947 */ /* 0x000fea000b800000 */
[----:B------:R0:W1:Y:S02]  /*1c60*/  SHFL.BFLY PT, R25, R30, 0x1, 0x1f ;  /* 0x0c201f001e197f89 */ /* 0x00006400000e0000 */
.L_x_2389:
[----:B--2---:R-:W-:Y:S01]  /*1c70*/  FSEL R31, R31, R22, P0 ;  /* 0x000000161f1f7208 */ /* 0x004fe20000000000 */
[----:B------:R-:W-:Y:S05]  /*1c80*/  BRA.DIV ~URZ, `(.L_x_2366) ;  /* 0x000014e27f007947 */ /* 0x000fea000b800000 */
[----:B------:R-:W-:Y:S01]  /*1c90*/  SEL R21, R23, R24, P0 ;  /* 0x0000001817157207 */ /* 0x000fe20000000000 */
[----:B------:R2:W3:Y:S04]  /*1ca0*/  SHFL.BFLY PT, R22, R31, 0x1, 0x1f ;  /* 0x0c201f001f167f89 */ /* 0x0004e800000e0000 */
[----:B------:R2:W4:Y:S02]  /*1cb0*/  SHFL.BFLY PT, R18, R21, 0x1, 0x1f ;  /* 0x0c201f0015127f89 */ /* 0x00052400000e0000 */
.L_x_2390:
        /* <DEDUP_REMOVED lines=26> */
.L_x_2368:
[----:B------:R-:W-:Y:S05]  /*1e60*/  BSYNC B1 ;  /* 0x0000000000017941 */ /* 0x000fea0003800000 */
.L_x_2367:
        /* <DEDUP_REMOVED lines=20> */
.L_x_2370:
[----:B------:R-:W-:Y:S05]  /*1fb0*/  BSYNC B1 ;  /* 0x0000000000017941 */ /* 0x000fea0003800000 */
.L_x_2369:
[----:B01----:R-:W-:Y:S05]  /*1fc0*/  BRA `(.L_x_2371) ;  /* 0xfffff60000007947 */ /* 0x003fea000383ffff */
.L_x_2355:
[----:B------:R-:W-:Y:S05]  /*1fd0*/  BSYNC B0 ;  /* 0x0000000000007941 */ /* 0x000fea0003800000 */
.L_x_2343:
        /* <DEDUP_REMOVED lines=19> */
.L_x_2373:
        /* <DEDUP_REMOVED lines=20> */
.L_x_2372:
        /* <DEDUP_REMOVED lines=11> */
.L_x_2374:
        /* <DEDUP_REMOVED lines=11> */
.L_x_2345:
[----:B------:R-:W-:Y:S01]  /*23b0*/  IMAD.MOV.U32 R21, RZ, RZ, R30 ;  /* 0x000000ffff157224 */ /* 0x000fe200078e001e */
[----:B------:R-:W-:Y:S01]  /*23c0*/  MOV R16, 0x2410 ;  /* 0x0000241000107802 */ /* 0x000fe20000000f00 */
[----:B------:R-:W-:Y:S02]  /*23d0*/  IMAD.MOV.U32 R20, RZ, RZ, 0x10 ;  /* 0x00000010ff147424 */ /* 0x000fe400078e00ff */
[----:B------:R-:W-:Y:S02]  /*23e0*/  IMAD.MOV.U32 R19, RZ, RZ, 0x1f ;  /* 0x0000001fff137424 */ /* 0x000fe400078e00ff */
[----:B------:R-:W-:Y:S02]  /*23f0*/  IMAD.MOV.U32 R18, RZ, RZ, -0x1 ;  /* 0xffffffffff127424 */ /* 0x000fe400078e00ff */
[----:B------:R-:W-:Y:S05]  /*2400*/  CALL.REL.NOINC `($__internal_45_$__cuda_sm70_shflsync_bfly_p) ;  /* 0x00000e4000007944 */ /* 0x000fea0003c00000 */
[----:B-1----:R-:W-:Y:S01]  /*2410*/  IMAD.MOV.U32 R31, RZ, RZ, R18 ;  /* 0x000000ffff1f7224 */ /* 0x002fe200078e0012 */
[----:B0-----:R-:W-:Y:S05]  /*2420*/  BRA `(.L_x_2375) ;  /* 0xffffeb6000007947 */ /* 0x001fea000383ffff */
.L_x_2346:
[----:B------:R-:W-:Y:S01]  /*2430*/  IMAD.MOV.U32 R21, RZ, RZ, R22 ;  /* 0x000000ffff157224 */ /* 0x000fe200078e0016 */
[----:B------:R-:W-:Y:S01]  /*2440*/  MOV R16, 0x2490 ;  /* 0x0000249000107802 */ /* 0x000fe20000000f00 */
[----:B------:R-:W-:Y:S02]  /*2450*/  IMAD.MOV.U32 R20, RZ, RZ, 0x10 ;  /* 0x00000010ff147424 */ /* 0x000fe400078e00ff */
[----:B------:R-:W-:-:S02]  /*2460*/  IMAD.MOV.U32 R19, RZ, RZ, 0x1f ;  /* 0x0000001fff137424 */ /* 0x000fc400078e00ff */
[----:B------:R-:W-:Y:S02]  /*2470*/  IMAD.MOV.U32 R18, RZ, RZ, -0x1 ;  /* 0xffffffffff127424 */ /* 0x000fe400078e00ff */
[----:B01----:R-:W-:Y:S05]  /*2480*/  CALL.REL.NOINC `($__internal_45_$__cuda_sm70_shflsync_bfly_p) ;  /* 0x00000dc000007944 */ /* 0x003fea0003c00000 */
[----:B-1----:R-:W-:Y:S01]  /*2490*/  IMAD.MOV.U32 R25, RZ, RZ, R18 ;  /* 0x000000ffff197224 */ /* 0x002fe200078e0012 */
[----:B------:R-:W-:Y:S01]  /*24a0*/  MOV R16, 0x2500 ;  /* 0x0000250000107802 */ /* 0x000fe20000000f00 */
[----:B0-----:R-:W-:Y:S02]  /*24b0*/  IMAD.MOV.U32 R21, RZ, RZ, R23 ;  /* 0x000000ffff157224 */ /* 0x001fe400078e0017 */
[----:B------:R-:W-:Y:S02]  /*24c0*/  IMAD.MOV.U32 R20, RZ, RZ, 0x10 ;  /* 0x00000010ff147424 */ /* 0x000fe400078e00ff */
[----:B------:R-:W-:Y:S02]  /*24d0*/  IMAD.MOV.U32 R19, RZ, RZ, 0x1f ;  /* 0x0000001fff137424 */ /* 0x000fe400078e00ff */
[----:B------:R-:W-:Y:S02]  /*24e0*/  IMAD.MOV.U32 R18, RZ, RZ, -0x1 ;  /* 0xffffffffff127424 */ /* 0x000fe400078e00ff */
[----:B------:R-:W-:Y:S05]  /*24f0*/  CALL.REL.NOINC `($__internal_45_$__cuda_sm70_shflsync_bfly_p) ;  /* 0x00000d5000007944 */ /* 0x000fea0003c00000 */
[----:B-1----:R-:W-:Y:S01]  /*2500*/  IMAD.MOV.U32 R24, RZ, RZ, R18 ;  /* 0x000000ffff187224 */ /* 0x002fe200078e0012 */
[----:B0-----:R-:W-:Y:S05]  /*2510*/  BRA `(.L_x_2376) ;  /* 0xffffeaa000007947 */ /* 0x001fea000383ffff */
.L_x_2347:
[----:B------:R-:W-:Y:S01]  /*2520*/  IMAD.MOV.U32 R21, RZ, RZ, R30 ;  /* 0x000000ffff157224 */ /* 0x000fe200078e001e */
[----:B------:R-:W-:Y:S01]  /*2530*/  MOV R16, 0x2580 ;  /* 0x0000258000107802 */ /* 0x000fe20000000f00 */
[----:B------:R-:W-:-:S02]  /*2540*/  IMAD.MOV.U32 R20, RZ, RZ, 0x8 ;  /* 0x00000008ff147424 */ /* 0x000fc400078e00ff */
[----:B------:R-:W-:Y:S02]  /*2550*/  IMAD.MOV.U32 R19, RZ, RZ, 0x1f ;  /* 0x0000001fff137424 */ /* 0x000fe400078e00ff */
[----:B------:R-:W-:Y:S02]  /*2560*/  IMAD.MOV.U32 R18, RZ, RZ, -0x1 ;  /* 0xffffffffff127424 */ /* 0x000fe400078e00ff */
[----:B--23--:R-:W-:Y:S05]  /*2570*/  CALL.REL.NOINC `($__internal_45_$__cuda_sm70_shflsync_bfly_p) ;  /* 0x00000cd000007944 */ /* 0x00cfea0003c00000 */
[----:B------:R-:W-:Y:S01]  /*2580*/  FSEL R22, R25, R22, P1 ;  /* 0x0000001619167208 */ /* 0x000fe20000800000 */
[----:B-1----:R-:W-:Y:S01]  /*2590*/  IMAD.MOV.U32 R31, RZ, RZ, R18 ;  /* 0x000000ffff1f7224 */ /* 0x002fe200078e0012 */
[----:B------:R-:W-:Y:S01]  /*25a0*/  MOV R16, 0x2600 ;  /* 0x0000260000107802 */ /* 0x000fe20000000f00 */
[----:B0-----:R-:W-:Y:S02]  /*25b0*/  IMAD.MOV.U32 R20, RZ, RZ, 0x8 ;  /* 0x00000008ff147424 */ /* 0x001fe400078e00ff */
[----:B------:R-:W-:Y:S02]  /*25c0*/  IMAD.MOV.U32 R19, RZ, RZ, 0x1f ;  /* 0x0000001fff137424 */ /* 0x000fe400078e00ff */
[----:B------:R-:W-:Y:S02]  /*25d0*/  IMAD.MOV.U32 R18, RZ, RZ, -0x1 ;  /* 0xffffffffff127424 */ /* 0x000fe400078e00ff */
[----:B------:R-:W-:-:S02]  /*25e0*/  IMAD.MOV.U32 R21, RZ, RZ, R22 ;  /* 0x000000ffff157224 */ /* 0x000fc400078e0016 */
[----:B------:R-:W-:Y:S05]  /*25f0*/  CALL.REL.NOINC `($__internal_45_$__cuda_sm70_shflsync_bfly_p) ;  /* 0x00000c5000007944 */ /* 0x000fea0003c00000 */
[----:B------:R-:W-:Y:S01]  /*2600*/  SEL R23, R24, R23, P1 ;  /* 0x0000001718177207 */ /* 0x000fe20000800000 */
[----:B-1----:R-:W-:Y:S01]  /*2610*/  IMAD.MOV.U32 R25, RZ, RZ, R18 ;  /* 0x000000ffff197224 */ /* 0x002fe200078e0012 */
[----:B------:R-:W-:Y:S01]  /*2620*/  MOV R16, 0x2680 ;  /* 0x0000268000107802 */ /* 0x000fe20000000f00 */
[----:B0-----:R-:W-:-:S02]  /*2630*/  IMAD.MOV.U32 R20, RZ, RZ, 0x8 ;  /* 0x00000008ff147424 */ /* 0x001fc400078e00ff */
[----:B------:R-:W-:Y:S02]  /*2640*/  IMAD.MOV.U32 R19, RZ, RZ, 0x1f ;  /* 0x0000001fff137424 */ /* 0x000fe400078e00ff */
[----:B------:R-:W-:Y:S02]  /*2650*/  IMAD.MOV.U32 R18, RZ, RZ, -0x1 ;  /* 0xffffffffff127424 */ /* 0x000fe400078e00ff */
[----:B------:R-:W-:Y:S02]  /*2660*/  IMAD.MOV.U32 R21, RZ, RZ, R23 ;  /* 0x000000ffff157224 */ /* 0x000fe400078e0017 */
[----:B------:R-:W-:Y:S05]  /*2670*/  CALL.REL.NOINC `($__internal_45_$__cuda_sm70_shflsync_bfly_p) ;  /* 0x00000bd000007944 */ /* 0x000fea0003c00000 */
[----:B-1----:R-:W-:Y:S01]  /*2680*/  IMAD.MOV.U32 R24, RZ, RZ, R18 ;  /* 0x000000ffff187224 */ /* 0x002fe200078e0012 */
[----:B0-----:R-:W-:Y:S05]  /*2690*/  BRA `(.L_x_2377) ;  /* 0xffffe9e000007947 */ /* 0x001fea000383ffff */
.L_x_2348:
[----:B------:R-:W-:Y:S01]  /*26a0*/  IMAD.MOV.U32 R21, RZ, RZ, R30 ;  /* 0x000000ffff157224 */ /* 0x000fe200078e001e */
[----:B------:R-:W-:Y:S01]  /*26b0*/  MOV R16, 0x2700 ;  /* 0x0000270000107802 */ /* 0x000fe20000000f00 */
[----:B------:R-:W-:Y:S02]  /*26c0*/  IMAD.MOV.U32 R20, RZ, RZ, 0x4 ;  /* 0x00000004ff147424 */ /* 0x000fe400078e00ff */
[----:B------:R-:W-:Y:S02]  /*26d0*/  IMAD.MOV.U32 R19, RZ, RZ, 0x1f ;  /* 0x0000001fff137424 */ /* 0x000fe400078e00ff */
[----:B------:R-:W-:-:S02]  /*26e0*/  IMAD.MOV.U32 R18, RZ, RZ, -0x1 ;  /* 0xffffffffff127424 */ /* 0x000fc400078e00ff */
[----:B--2---:R-:W-:Y:S05]  /*26f0*/  CALL.REL.NOINC `($__internal_45_$__cuda_sm70_shflsync_bfly_p) ;  /* 0x00000b5000007944 */ /* 0x004fea0003c00000 */
[----:B-1----:R-:W-:Y:S01]  /*2700*/  IMAD.MOV.U32 R31, RZ, RZ, R18 ;  /* 0x000000ffff1f7224 */ /* 0x002fe200078e0012 */
[----:B0-----:R-:W-:Y:S05]  /*2710*/  BRA `(.L_x_2378) ;  /* 0xffffe9c000007947 */ /* 0x001fea000383ffff */
.L_x_2349:
[----:B------:R-:W-:Y:S01]  /*2720*/  IMAD.MOV.U32 R21, RZ, RZ, R22 ;  /* 0x000000ffff157224 */ /* 0x000fe200078e0016 */
[----:B------:R-:W-:Y:S01]  /*2730*/  MOV R16, 0x2780 ;  /* 0x0000278000107802 */ /* 0x000fe20000000f00 */
[----:B------:R-:W-:-:S02]  /*2740*/  IMAD.MOV.U32 R20, RZ, RZ, 0x4 ;  /* 0x00000004ff147424 */ /* 0x000fc400078e00ff */
[----:B------:R-:W-:Y:S02]  /*2750*/  IMAD.MOV.U32 R19, RZ, RZ, 0x1f ;  /* 0x0000001fff137424 */ /* 0x000fe400078e00ff */
[----:B------:R-:W-:Y:S02]  /*2760*/  IMAD.MOV.U32 R18, RZ, RZ, -0x1 ;  /* 0xffffffffff127424 */ /* 0x000fe400078e00ff */
[----:B01----:R-:W-:Y:S05]  /*2770*/  CALL.REL.NOINC `($__internal_45_$__cuda_sm70_shflsync_bfly_p) ;  /* 0x00000ad000007944 */ /* 0x003fea0003c00000 */
[----:B------:R-:W-:Y:S01]  /*2780*/  SEL R23, R24, R23, P0 ;  /* 0x0000001718177207 */ /* 0x000fe20000000000 */
[----:B-1----:R-:W-:Y:S01]  /*2790*/  IMAD.MOV.U32 R25, RZ, RZ, R18 ;  /* 0x000000ffff197224 */ /* 0x002fe200078e0012 */
[----:B------:R-:W-:Y:S01]  /*27a0*/  MOV R16, 0x2800 ;  /* 0x0000280000107802 */ /* 0x000fe20000000f00 */
[----:B0-----:R-:W-:Y:S02]  /*27b0*/  IMAD.MOV.U32 R20, RZ, RZ, 0x4 ;  /* 0x00000004ff147424 */ /* 0x001fe400078e00ff */
[----:B------:R-:W-:Y:S02]  /*27c0*/  IMAD.MOV.U32 R19, RZ, RZ, 0x1f ;  /* 0x0000001fff137424 */ /* 0x000fe400078e00ff */
[----:B------:R-:W-:Y:S02]  /*27d0*/  IMAD.MOV.U32 R18, RZ, RZ, -0x1 ;  /* 0xffffffffff127424 */ /* 0x000fe400078e00ff */
[----:B------:R-:W-:-:S02]  /*27e0*/  IMAD.MOV.U32 R21, RZ, RZ, R23 ;  /* 0x000000ffff157224 */ /* 0x000fc400078e0017 */
[----:B------:R-:W-:Y:S05]  /*27f0*/  CALL.REL.NOINC `($__internal_45_$__cuda_sm70_shflsync_bfly_p) ;  /* 0x00000a5000007944 */ /* 0x000fea0003c00000 */
[----:B-1----:R-:W-:Y:S01]  /*2800*/  IMAD.MOV.U32 R24, RZ, RZ, R18 ;  /* 0x000000ffff187224 */ /* 0x002fe200078e0012 */
[----:B0-----:R-:W-:Y:S05]  /*2810*/  BRA `(.L_x_2379) ;  /* 0xffffe91000007947 */ /* 0x001fea000383ffff */
.L_x_2350:
        /* <DEDUP_REMOVED lines=24> */
.L_x_2351:
        /* <DEDUP_REMOVED lines=8> */
.L_x_2352:
[----:B------:R-:W-:Y:S01]  /*2a20*/  IMAD.MOV.U32 R21, RZ, RZ, R31 ;  /* 0x000000ffff157224 */ /* 0x000fe200078e001f */
[----:B------:R-:W-:Y:S01]  /*2a30*/  MOV R16, 0x2a80 ;  /* 0x00002a8000107802 */ /* 0x000fe20000000f00 */
[----:B------:R-:W-:-:S02]  /*2a40*/  IMAD.MOV.U32 R20, RZ, RZ, 0x1 ;  /* 0x00000001ff147424 */ /* 0x000fc400078e00ff */
[----:B------:R-:W-:Y:S02]  /*2a50*/  IMAD.MOV.U32 R19, RZ, RZ, 0x1f ;  /* 0x0000001fff137424 */ /* 0x000fe400078e00ff */
[----:B------:R-:W-:Y:S02]  /*2a60*/  IMAD.MOV.U32 R18, RZ, RZ, -0x1 ;  /* 0xffffffffff127424 */ /* 0x000fe400078e00ff */
[----:B01----:R-:W-:Y:S05]  /*2a70*/  CALL.REL.NOINC `($__internal_45_$__cuda_sm70_shflsync_bfly_p) ;  /* 0x000007d000007944 */ /* 0x003fea0003c00000 */
[----:B-1----:R-:W-:Y:S01]  /*2a80*/  IMAD.MOV.U32 R22, RZ, RZ, R18 ;  /* 0x000000ffff167224 */ /* 0x002fe200078e0012 */
[----:B0-----:R-:W-:Y:S01]  /*2a90*/  SEL R21, R23, R24, P0 ;  /* 0x0000001817157207 */ /* 0x001fe20000000000 */
[----:B------:R-:W-:Y:S01]  /*2aa0*/  IMAD.MOV.U32 R20, RZ, RZ, 0x1 ;  /* 0x00000001ff147424 */ /* 0x000fe200078e00ff */
[----:B------:R-:W-:Y:S01]  /*2ab0*/  MOV R16, 0x2af0 ;  /* 0x00002af000107802 */ /* 0x000fe20000000f00 */
[----:B------:R-:W-:Y:S02]  /*2ac0*/  IMAD.MOV.U32 R19, RZ, RZ, 0x1f ;  /* 0x0000001fff137424 */ /* 0x000fe400078e00ff */
[----:B------:R-:W-:Y:S02]  /*2ad0*/  IMAD.MOV.U32 R18, RZ, RZ, -0x1 ;  /* 0xffffffffff127424 */ /* 0x000fe400078e00ff */
[----:B------:R-:W-:Y:S05]  /*2ae0*/  CALL.REL.NOINC `($__internal_45_$__cuda_sm70_shflsync_bfly_p) ;  /* 0x0000076000007944 */ /* 0x000fea0003c00000 */
[----:B01----:R-:W-:Y:S05]  /*2af0*/  BRA `(.L_x_2382) ;  /* 0xffffe7a000007947 */ /* 0x003fea000383ffff */
.L_x_2359:
[----:B------:R-:W-:Y:S01]  /*2b00*/  IMAD.MOV.U32 R21, RZ, RZ, R30 ;  /* 0x000000ffff157224 */ /* 0x000fe200078e001e */
[----:B------:R-:W-:Y:S01]  /*2b10*/  MOV R16, 0x2b60 ;  /* 0x00002b6000107802 */ /* 0x000fe20000000f00 */
[----:B------:R-:W-:-:S02]  /*2b20*/  IMAD.MOV.U32 R20, RZ, RZ, 0x10 ;  /* 0x00000010ff147424 */ /* 0x000fc400078e00ff */
[----:B------:R-:W-:Y:S02]  /*2b30*/  IMAD.MOV.U32 R19, RZ, RZ, 0x1f ;  /* 0x0000001fff137424 */ /* 0x000fe400078e00ff */
[----:B------:R-:W-:Y:S02]  /*2b40*/  IMAD.MOV.U32 R18, RZ, RZ, -0x1 ;  /* 0xffffffffff127424 */ /* 0x000fe400078e00ff */
[----:B------:R-:W-:Y:S05]  /*2b50*/  CALL.REL.NOINC `($__internal_45_$__cuda_sm70_shflsync_bfly_p) ;  /* 0x000006f000007944 */ /* 0x000fea0003c00000 */
[----:B-1----:R-:W-:Y:S01]  /*2b60*/  IMAD.MOV.U32 R31, RZ, RZ, R18 ;  /* 0x000000ffff1f7224 */ /* 0x002fe200078e0012 */
[----:B0-----:R-:W-:Y:S05]  /*2b70*/  BRA `(.L_x_2383) ;  /* 0xffffee3000007947 */ /* 0x001fea000383ffff */
.L_x_2360:
[----:B------:R-:W-:Y:S01]  /*2b80*/  IMAD.MOV.U32 R21, RZ, RZ, R22 ;  /* 0x000000ffff157224 */ /* 0x000fe200078e0016 */
[----:B------:R-:W-:Y:S01]  /*2b90*/  MOV R16, 0x2be0 ;  /* 0x00002be000107802 */ /* 0x000fe20000000f00 */
[----:B------:R-:W-:Y:S02]  /*2ba0*/  IMAD.MOV.U32 R20, RZ, RZ, 0x10 ;  /* 0x00000010ff147424 */ /* 0x000fe400078e00ff */
[----:B------:R-:W-:Y:S02]  /*2bb0*/  IMAD.MOV.U32 R19, RZ, RZ, 0x1f ;  /* 0x0000001fff137424 */ /* 0x000fe400078e00ff */
[----:B------:R-:W-:Y:S02]  /*2bc0*/  IMAD.MOV.U32 R18, RZ, RZ, -0x1 ;  /* 0xffffffffff127424 */ /* 0x000fe400078e00ff */
[----:B01----:R-:W-:Y:S05]  /*2bd0*/  CALL.REL.NOINC `($__internal_45_$__cuda_sm70_shflsync_bfly_p) ;  /* 0x0000067000007944 */ /* 0x003fea0003c00000 */
[----:B-1----:R-:W-:Y:S01]  /*2be0*/  IMAD.MOV.U32 R25, RZ, RZ, R18 ;  /* 0x000000ffff197224 */ /* 0x002fe200078e0012 */
[----:B------:R-:W-:Y:S01]  /*2bf0*/  MOV R16, 0x2c50 ;  /* 0x00002c5000107802 */ /* 0x000fe20000000f00 */
[----:B0-----:R-:W-:-:S02]  /*2c00*/  IMAD.MOV.U32 R21, RZ, RZ, R23 ;  /* 0x000000ffff157224 */ /* 0x001fc400078e0017 */
[----:B------:R-:W-:Y:S02]  /*2c10*/  IMAD.MOV.U32 R20, RZ, RZ, 0x10 ;  /* 0x00000010ff147424 */ /* 0x000fe400078e00ff */
[----:B------:R-:W-:Y:S02]  /*2c20*/  IMAD.MOV.U32 R19, RZ, RZ, 0x1f ;  /* 0x0000001fff137424 */ /* 0x000fe400078e00ff */
[----:B------:R-:W-:Y:S02]  /*2c30*/  IMAD.MOV.U32 R18, RZ, RZ, -0x1 ;  /* 0xffffffffff127424 */ /* 0x000fe400078e00ff */
[----:B------:R-:W-:Y:S05]  /*2c40*/  CALL.REL.NOINC `($__internal_45_$__cuda_sm70_shflsync_bfly_p) ;  /* 0x0000060000007944 */ /* 0x000fea0003c00000 */
[----:B-1----:R-:W-:Y:S01]  /*2c50*/  IMAD.MOV.U32 R24, RZ, RZ, R18 ;  /* 0x000000ffff187224 */ /* 0x002fe200078e0012 */
[----:B0-----:R-:W-:Y:S05]  /*2c60*/  BRA `(.L_x_2384) ;  /* 0xffffed7000007947 */ /* 0x001fea000383ffff */
.L_x_2361:
[----:B------:R-:W-:Y:S01]  /*2c70*/  IMAD.MOV.U32 R21, RZ, RZ, R30 ;  /* 0x000000ffff157224 */ /* 0x000fe200078e001e */
[----:B------:R-:W-:Y:S01]  /*2c80*/  MOV R16, 0x2cd0 ;  /* 0x00002cd000107802 */ /* 0x000fe20000000f00 */
[----:B------:R-:W-:Y:S02]  /*2c90*/  IMAD.MOV.U32 R20, RZ, RZ, 0x8 ;  /* 0x00000008ff147424 */ /* 0x000fe400078e00ff */
[----:B------:R-:W-:Y:S02]  /*2ca0*/  IMAD.MOV.U32 R19, RZ, RZ, 0x1f ;  /* 0x0000001fff137424 */ /* 0x000fe400078e00ff */
[----:B------:R-:W-:-:S02]  /*2cb0*/  IMAD.MOV.U32 R18, RZ, RZ, -0x1 ;  /* 0xffffffffff127424 */ /* 0x000fc400078e00ff */
[----:B--23--:R-:W-:Y:S05]  /*2cc0*/  CALL.REL.NOINC `($__internal_45_$__cuda_sm70_shflsync_bfly_p) ;  /* 0x0000058000007944 */ /* 0x00cfea0003c00000 */
[----:B------:R-:W-:Y:S01]  /*2cd0*/  FSEL R22, R25, R22, P1 ;  /* 0x0000001619167208 */ /* 0x000fe20000800000 */
[----:B-1----:R-:W-:Y:S01]  /*2ce0*/  IMAD.MOV.U32 R31, RZ, RZ, R18 ;  /* 0x000000ffff1f7224 */ /* 0x002fe200078e0012 */
[----:B------:R-:W-:Y:S01]  /*2cf0*/  MOV R16, 0x2d50 ;  /* 0x00002d5000107802 */ /* 0x000fe20000000f00 */
[----:B0-----:R-:W-:-:S02]  /*2d00*/  IMAD.MOV.U32 R20, RZ, RZ, 0x8 ;  /* 0x00000008ff147424 */ /* 0x001fc400078e00ff */
[----:B------:R-:W-:Y:S02]  /*2d10*/  IMAD.MOV.U32 R19, RZ, RZ, 0x1f ;  /* 0x0000001fff137424 */ /* 0x000fe400078e00ff */
[----:B------:R-:W-:Y:S02]  /*2d20*/  IMAD.MOV.U32 R18, RZ, RZ, -0x1 ;  /* 0xffffffffff127424 */ /* 0x000fe400078e00ff */
[----:B------:R-:W-:Y:S02]  /*2d30*/  IMAD.MOV.U32 R21, RZ, RZ, R22 ;  /* 0x000000ffff157224 */ /* 0x000fe400078e0016 */
[----:B------:R-:W-:Y:S05]  /*2d40*/  CALL.REL.NOINC `($__internal_45_$__cuda_sm70_shflsync_bfly_p) ;  /* 0x0000050000007944 */ /* 0x000fea0003c00000 */
[----:B------:R-:W-:Y:S01]  /*2d50*/  SEL R23, R24, R23, P1 ;  /* 0x0000001718177207 */ /* 0x000fe20000800000 */
[----:B-1----:R-:W-:Y:S01]  /*2d60*/  IMAD.MOV.U32 R25, RZ, RZ, R18 ;  /* 0x000000ffff197224 */ /* 0x002fe200078e0012 */
[----:B------:R-:W-:Y:S01]  /*2d70*/  MOV R16, 0x2dd0 ;  /* 0x00002dd000107802 */ /* 0x000fe20000000f00 */
[----:B0-----:R-:W-:Y:S02]  /*2d80*/  IMAD.MOV.U32 R20, RZ, RZ, 0x8 ;  /* 0x00000008ff147424 */ /* 0x001fe400078e00ff */
[----:B------:R-:W-:Y:S02]  /*2d90*/  IMAD.MOV.U32 R19, RZ, RZ, 0x1f ;  /* 0x0000001fff137424 */ /* 0x000fe400078e00ff */
[----:B------:R-:W-:-:S02]  /*2da0*/  IMAD.MOV.U32 R18, RZ, RZ, -0x1 ;  /* 0xffffffffff127424 */ /* 0x000fc400078e00ff */
[----:B------:R-:W-:Y:S02]  /*2db0*/  IMAD.MOV.U32 R21, RZ, RZ, R23 ;  /* 0x000000ffff157224 */ /* 0x000fe400078e0017 */
[----:B------:R-:W-:Y:S05]  /*2dc0*/  CALL.REL.NOINC `($__internal_45_$__cuda_sm70_shflsync_bfly_p) ;  /* 0x0000048000007944 */ /* 0x000fea0003c00000 */
[----:B-1----:R-:W-:Y:S01]  /*2dd0*/  IMAD.MOV.U32 R24, RZ, RZ, R18 ;  /* 0x000000ffff187224 */ /* 0x002fe200078e0012 */
[----:B0-----:R-:W-:Y:S05]  /*2de0*/  BRA `(.L_x_2385) ;  /* 0xffffecb000007947 */ /* 0x001fea000383ffff */
.L_x_2362:
[----:B------:R-:W-:Y:S01]  /*2df0*/  IMAD.MOV.U32 R21, RZ, RZ, R30 ;  /* 0x000000ffff157224 */ /* 0x000fe200078e001e */
[----:B------:R-:W-:Y:S01]  /*2e00*/  MOV R16, 0x2e50 ;  /* 0x00002e5000107802 */ /* 0x000fe20000000f00 */
[----:B------:R-:W-:Y:S02]  /*2e10*/  IMAD.MOV.U32 R20, RZ, RZ, 0x4 ;  /* 0x00000004ff147424 */ /* 0x000fe400078e00ff */
[----:B------:R-:W-:Y:S02]  /*2e20*/  IMAD.MOV.U32 R19, RZ, RZ, 0x1f ;  /* 0x0000001fff137424 */ /* 0x000fe400078e00ff */
[----:B------:R-:W-:Y:S02]  /*2e30*/  IMAD.MOV.U32 R18, RZ, RZ, -0x1 ;  /* 0xffffffffff127424 */ /* 0x000fe400078e00ff */
[----:B--2---:R-:W-:Y:S05]  /*2e40*/  CALL.REL.NOINC `($__internal_45_$__cuda_sm70_shflsync_bfly_p) ;  /* 0x0000040000007944 */ /* 0x004fea0003c00000 */
[----:B-1----:R-:W-:Y:S01]  /*2e50*/  IMAD.MOV.U32 R31, RZ, RZ, R18 ;  /* 0x000000ffff1f7224 */ /* 0x002fe200078e0012 */
[----:B0-----:R-:W-:Y:S05]  /*2e60*/  BRA `(.L_x_2386) ;  /* 0xffffec9000007947 */ /* 0x001fea000383ffff */
.L_x_2363:
        /* <DEDUP_REMOVED lines=16> */
.L_x_2364:
        /* <DEDUP_REMOVED lines=24> */
.L_x_2365:
        /* <DEDUP_REMOVED lines=8> */
.L_x_2366:
        /* <DEDUP_REMOVED lines=14> */
        .weak           $__internal_45_$__cuda_sm70_shflsync_bfly_p
        .type           $__internal_45_$__cuda_sm70_shflsync_bfly_p,@function
        .size           $__internal_45_$__cuda_sm70_shflsync_bfly_p,(.L_x_10989 - $__internal_45_$__cuda_sm70_shflsync_bfly_p)
$__internal_45_$__cuda_sm70_shflsync_bfly_p:
[----:B------:R-:W-:Y:S01]  /*3250*/  IMAD.MOV.U32 R17, RZ, RZ, 0x0 ;  /* 0x00000000ff117424 */ /* 0x000fe200078e00ff */
[----:B------:R-:W-:Y:S04]  /*3260*/  WARPSYNC R18 ;  /* 0x0000001200007348 */ /* 0x000fe80003800000 */
[----:B------:R0:W1:Y:S01]  /*3270*/  SHFL.BFLY PT, R18, R21, R20, R19 ;  /* 0x0c00001415127389 */ /* 0x00006200000e0013 */
[----:B------:R-:W-:Y:S05]  /*3280*/  RET.REL.NODEC R16 `(_ZN4vllm3moe10topkGatingILi14ELi448ELi4ELi4ELi32Ej6__halfLNS0_11ScoringFuncE1EEEvPKT5_PKbPfiPT4_PiiiibPKf) ;  /* 0xffffcd7010007950 */ /* 0x000fea0003c3ffff */
.L_x_2391:
        /* <DEDUP_REMOVED lines=15> */
.L_x_10989:


//--------------------- .text._ZN4vllm3moe10topkGatingILi12ELi384ELi4ELi4ELi32Ej6__halfLNS0_11ScoringFuncE1EEEvPKT5_PKbPfiPT4_PiiiibPKf --------------------------
	.section	.text._ZN4vllm3moe10topkGatingILi12ELi384ELi4ELi4ELi32Ej6__halfLNS0_11ScoringFuncE1EEEvPKT5_PKbPfiPT4_PiiiibPKf,"ax",@progbits
	.sectioninfo	@"SHI_REGISTERS=32"
	.align	128
        .global         _ZN4vllm3moe10topkGatingILi12ELi384ELi4ELi4ELi32Ej6__halfLNS0_11ScoringFuncE1EEEvPKT5_PKbPfiPT4_PiiiibPKf
        .type           _ZN4vllm3moe10topkGatingILi12ELi384ELi4ELi4ELi32Ej6__halfLNS0_11ScoringFuncE1EEEvPKT5_PKbPfiPT4_PiiiibPKf,@function
        .size           _ZN4vllm3moe10topkGatingILi12ELi384ELi4ELi4ELi32Ej6__halfLNS0_11ScoringFuncE1EEEvPKT5_PKbPfiPT4_PiiiibPKf,(.L_x_10990 - _ZN4vllm3moe10topkGatingILi12ELi384ELi4ELi4ELi32Ej6__halfLNS0_11ScoringFuncE1EEEvPKT5_PKbPfiPT4_PiiiibPKf)
        .other          _ZN4vllm3moe10topkGatingILi12ELi384ELi4ELi4ELi32Ej6__halfLNS0_11ScoringFuncE1EEEvPKT5_PKbPfiPT4_PiiiibPKf,@"STO_CUDA_ENTRY STV_DEFAULT"
_ZN4vllm3moe10topkGatingILi12ELi384ELi4ELi4ELi32Ej6__halfLNS0_11ScoringFuncE1EEEvPKT5_PKbPfiPT4_PiiiibPKf:
.text._ZN4vllm3moe10topkGatingILi12ELi384ELi4ELi4ELi32Ej6__halfLNS0_11ScoringFuncE1EEEvPKT5_PKbPfiPT4_PiiiibPKf:
        /* <DEDUP_REMOVED lines=149> */
.L_x_2392:
[----:B------:R0:W-:Y:S04]  /*0950*/  STL.128 [R1], R4 ;  /* 0x0000000401007387 */ /* 0x0001e80000100c00 */
[----:B------:R0:W-:Y:S04]  /*0960*/  STL.128 [R1+0x10], R8 ;  /* 0x0000100801007387 */ /* 0x0001e80000100c00 */
[----:B------:R0:W-:Y:S02]  /*0970*/  STL.128 [R1+0x20], R12 ;  /* 0x0000200c01007387 */ /* 0x0001e40000100c00 */
.L_x_2393:
        /* <DEDUP_REMOVED lines=9> */
.L_x_2409:
        /* <DEDUP_REMOVED lines=50> */
.L_x_2426:
[----:B------:R-:W-:Y:S05]  /*0d30*/  BRA.DIV ~URZ, `(.L_x_2397) ;  /* 0x000013d27f007947 */ /* 0x000fea000b800000 */
[----:B------:R2:W3:Y:S04]  /*0d40*/  SHFL.BFLY PT, R28, R27, 0x10, 0x1f ;  /* 0x0e001f001b1c7f89 */ /* 0x0004e800000e0000 */
[----:B------:R2:W4:Y:S02]  /*0d50*/  SHFL.BFLY PT, R22, R23, 0x10, 0x1f ;  /* 0x0e001f0017167f89 */ /* 0x00052400000e0000 */
.L_x_2427:
        /* <DEDUP_REMOVED lines=12> */
.L_x_2428:
[----:B--2---:R-:W-:-:S13]  /*0e20*/  FSETP.GEU.FTZ.AND P1, PT, R21, R27, PT ;  /* 0x0000001b1500720b */ /* 0x004fda0003f3e000 */
[----:B------:R-:W-:-:S04]  /*0e30*/  @P1 FSETP.NEU.FTZ.AND P2, PT, R21, R27, PT ;  /* 0x0000001b1500120b */ /* 0x000fc80003f5d000 */
[----:B---3--:R-:W-:-:S13]  /*0e40*/  @P1 ISETP.LT.AND P0, PT, R23, R22, !P2 ;  /* 0x000000161700120c */ /* 0x008fda0005701270 */
[----:B-1----:R-:W-:Y:S01]  /*0e50*/  FSEL R21, R27, R21, P0 ;  /* 0x000000151b157208 */ /* 0x002fe20000000000 */
[----:B------:R-:W-:Y:S05]  /*0e60*/  BRA.DIV ~URZ, `(.L_x_2399) ;  /* 0x000015127f007947 */ /* 0x000fea000b800000 */
[----:B------:R1:W2:Y:S02]  /*0e70*/  SHFL.BFLY PT, R27, R21, 0x4, 0x1f ;  /* 0x0c801f00151b7f89 */ /* 0x0002a400000e0000 */
.L_x_2429:
[----:B0-----:R-:W-:Y:S01]  /*0e80*/  FSEL R29, R29, R28, P0 ;  /* 0x0000001c1d1d7208 */ /* 0x001fe20000000000 */
[----:B------:R-:W-:Y:S05]  /*0e90*/  BRA.DIV ~URZ, `(.L_x_2400) ;  /* 0x000015627f007947 */ /* 0x000fea000b800000 */
[----:B------:R-:W-:Y:S02]  /*0ea0*/  SEL R23, R23, R22, P0 ;  /* 0x0000001617177207 */ /* 0x000fe40000000000 */
[----:B------:R0:W3:Y:S04]  /*0eb0*/  SHFL.BFLY PT, R22, R29, 0x4, 0x1f ;  /* 0x0c801f001d167f89 */ /* 0x0000e800000e0000 */
[----:B------:R0:W4:Y:S02]  /*0ec0*/  SHFL.BFLY PT, R28, R23, 0x4, 0x1f ;  /* 0x0c801f00171c7f89 */ /* 0x00012400000e0000 */
.L_x_2430:
        /* <DEDUP_REMOVED lines=12> */
.L_x_2431:
[----:B-1----:R-:W-:-:S13]  /*0f90*/  FSETP.GEU.FTZ.AND P1, PT, R21, R22, PT ;  /* 0x000000161500720b */ /* 0x002fda0003f3e000 */
[----:B------:R-:W-:-:S04]  /*0fa0*/  @P1 FSETP.NEU.FTZ.AND P2, PT, R21, R22, PT ;  /* 0x000000161500120b */ /* 0x000fc80003f5d000 */
[----:B---3--:R-:W-:-:S13]  /*0fb0*/  @P1 ISETP.LT.AND P0, PT, R23, R28, !P2 ;  /* 0x0000001c1700120c */ /* 0x008fda0005701270 */
[----:B0-----:R-:W-:Y:S01]  /*0fc0*/  FSEL R21, R22, R21, P0 ;  /* 0x0000001516157208 */ /* 0x001fe20000000000 */
[----:B------:R-:W-:Y:S05]  /*0fd0*/  BRA.DIV ~URZ, `(.L_x_2402) ;  /* 0x000016a27f007947 */ /* 0x000fea000b800000 */
[----:B------:R0:W1:Y:S02]  /*0fe0*/  SHFL.BFLY PT, R22, R21, 0x1, 0x1f ;  /* 0x0c201f0015167f89 */ /* 0x00006400000e0000 */
.L_x_2432:
[----:B--2---:R-:W-:Y:S01]  /*0ff0*/  FSEL R27, R27, R29, P0 ;  /* 0x0000001d1b1b7208 */ /* 0x004fe20000000000 */
[----:B------:R-:W-:Y:S05]  /*1000*/  BRA.DIV ~URZ, `(.L_x_2403) ;  /* 0x000016f27f007947 */ /* 0x000fea000b800000 */
[----:B------:R-:W-:Y:S02]  /*1010*/  SEL R23, R23, R28, P0 ;  /* 0x0000001c17177207 */ /* 0x000fe40000000000 */
[----:B------:R2:W3:Y:S04]  /*1020*/  SHFL.BFLY PT, R28, R27, 0x1, 0x1f ;  /* 0x0c201f001b1c7f89 */ /* 0x0004e800000e0000 */
[----:B------:R2:W4:Y:S02]  /*1030*/  SHFL.BFLY PT, R17, R23, 0x1, 0x1f ;  /* 0x0c201f0017117f89 */ /* 0x00052400000e0000 */
.L_x_2433:
        /* <DEDUP_REMOVED lines=27> */
.L_x_2405:
[----:B------:R-:W-:Y:S05]  /*11f0*/  BSYNC B1 ;  /* 0x0000000000017941 */ /* 0x000fea0003800000 */
.L_x_2404:
        /* <DEDUP_REMOVED lines=20> */
.L_x_2408:
[----:B------:R-:W-:Y:S05]  /*1340*/  BSYNC B1 ;  /* 0x0000000000017941 */ /* 0x000fea0003800000 */
.L_x_2407:
[----:B0-----:R-:W-:Y:S05]  /*1350*/  BRA `(.L_x_2409) ;  /* 0xfffff6b000007947 */ /* 0x001fea000383ffff */
.L_x_2395:
[----:B------:R-:W-:Y:S02]  /*1360*/  IMAD.MOV.U32 R26, RZ, RZ, RZ ;  /* 0x000000ffff1a7224 */ /* 0x000fe400078e00ff */
.L_x_2422:
        /* <DEDUP_REMOVED lines=50> */
.L_x_2434:
[----:B------:R-:W-:Y:S05]  /*1690*/  BRA.DIV ~URZ, `(.L_x_2411) ;  /* 0x000011d27f007947 */ /* 0x000fea000b800000 */
[----:B------:R2:W3:Y:S04]  /*16a0*/  SHFL.BFLY PT, R28, R27, 0x10, 0x1f ;  /* 0x0e001f001b1c7f89 */ /* 0x0004e800000e0000 */
[----:B------:R2:W4:Y:S02]  /*16b0*/  SHFL.BFLY PT, R21, R22, 0x10, 0x1f ;  /* 0x0e001f0016157f89 */ /* 0x00052400000e0000 */
.L_x_2435:
        /* <DEDUP_REMOVED lines=12> */
.L_x_2436:
[----:B--2---:R-:W-:-:S13]  /*1780*/  FSETP.GEU.FTZ.AND P1, PT, R23, R27, PT ;  /* 0x0000001b1700720b */ /* 0x004fda0003f3e000 */
[----:B------:R-:W-:-:S04]  /*1790*/  @P1 FSETP.NEU.FTZ.AND P2, PT, R23, R27, PT ;  /* 0x0000001b1700120b */ /* 0x000fc80003f5d000 */
[----:B---3--:R-:W-:-:S13]  /*17a0*/  @P1 ISETP.LT.AND P0, PT, R22, R21, !P2 ;  /* 0x000000151600120c */ /* 0x008fda0005701270 */
[----:B-1----:R-:W-:Y:S01]  /*17b0*/  FSEL R23, R27, R23, P0 ;  /* 0x000000171b177208 */ /* 0x002fe20000000000 */
[----:B------:R-:W-:Y:S05]  /*17c0*/  BRA.DIV ~URZ, `(.L_x_2413) ;  /* 0x000013127f007947 */ /* 0x000fea000b800000 */
[----:B------:R1:W2:Y:S02]  /*17d0*/  SHFL.BFLY PT, R27, R23, 0x4, 0x1f ;  /* 0x0c801f00171b7f89 */ /* 0x0002a400000e0000 */
.L_x_2437:
[----:B0-----:R-:W-:Y:S01]  /*17e0*/  FSEL R29, R29, R28, P0 ;  /* 0x0000001c1d1d7208 */ /* 0x001fe20000000000 */
[----:B------:R-:W-:Y:S05]  /*17f0*/  BRA.DIV ~URZ, `(.L_x_2414) ;  /* 0x000013627f007947 */ /* 0x000fea000b800000 */
[----:B------:R-:W-:Y:S01]  /*1800*/  SEL R22, R22, R21, P0 ;  /* 0x0000001516167207 */ /* 0x000fe20000000000 */
[----:B------:R0:W3:Y:S04]  /*1810*/  SHFL.BFLY PT, R28, R29, 0x4, 0x1f ;  /* 0x0c801f001d1c7f89 */ /* 0x0000e800000e0000 */
[----:B------:R0:W4:Y:S02]  /*1820*/  SHFL.BFLY PT, R21, R22, 0x4, 0x1f ;  /* 0x0c801f0016157f89 */ /* 0x00012400000e0000 */
.L_x_2438:
        /* <DEDUP_REMOVED lines=12> */
.L_x_2439:
[----:B-1----:R-:W-:-:S13]  /*18f0*/  FSETP.GEU.FTZ.AND P1, PT, R23, R27, PT ;  /* 0x0000001b1700720b */ /* 0x002fda0003f3e000 */
[----:B------:R-:W-:-:S04]  /*1900*/  @P1 FSETP.NEU.FTZ.AND P2, PT, R23, R27, PT ;  /* 0x0000001b1700120b */ /* 0x000fc80003f5d000 */
[----:B---3--:R-:W-:-:S13]  /*1910*/  @P1 ISETP.LT.AND P0, PT, R28, R21, !P2 ;  /* 0x000000151c00120c */ /* 0x008fda0005701270 */
[----:B0-----:R-:W-:Y:S01]  /*1920*/  FSEL R23, R27, R23, P0 ;  /* 0x000000171b177208 */ /* 0x001fe20000000000 */
[----:B------:R-:W-:Y:S05]  /*1930*/  BRA.DIV ~URZ, `(.L_x_2416) ;  /* 0x000014a27f007947 */ /* 0x000fea000b800000 */
[----:B------:R0:W1:Y:S02]  /*1940*/  SHFL.BFLY PT, R27, R23, 0x1, 0x1f ;  /* 0x0c201f00171b7f89 */ /* 0x00006400000e0000 */
.L_x_2440:
[----:B--2---:R-:W-:Y:S01]  /*1950*/  FSEL R22, R22, R29, P0 ;  /* 0x0000001d16167208 */ /* 0x004fe20000000000 */
[----:B------:R-:W-:Y:S05]  /*1960*/  BRA.DIV ~URZ, `(.L_x_2417) ;  /* 0x000014f27f007947 */ /* 0x000fea000b800000 */
[----:B------:R-:W-:Y:S02]  /*1970*/  SEL R28, R28, R21, P0 ;  /* 0x000000151c1c7207 */ /* 0x000fe40000000000 */
[----:B------:R2:W3:Y:S04]  /*1980*/  SHFL.BFLY PT, R21, R22, 0x1, 0x1f ;  /* 0x0c201f0016157f89 */ /* 0x0004e800000e0000 */
[----:B------:R2:W4:Y:S02]  /*1990*/  SHFL.BFLY PT, R17, R28, 0x1, 0x1f ;  /* 0x0c201f001c117f89 */ /* 0x00052400000e0000 */
.L_x_2441:
        /* <DEDUP_REMOVED lines=26> */
.L_x_2419:
[----:B------:R-:W-:Y:S05]  /*1b40*/  BSYNC B1 ;  /* 0x0000000000017941 */ /* 0x000fea0003800000 */
.L_x_2418:
        /* <DEDUP_REMOVED lines=20> */
.L_x_2421:
[----:B------:R-:W-:Y:S05]  /*1c90*/  BSYNC B1 ;  /* 0x0000000000017941 */ /* 0x000fea0003800000 */
.L_x_2420:
[----:B0-----:R-:W-:Y:S05]  /*1ca0*/  BRA `(.L_x_2422) ;  /* 0xfffff6c000007947 */ /* 0x001fea000383ffff */
.L_x_2406:
[----:B------:R-:W-:Y:S05]  /*1cb0*/  BSYNC B0 ;  /* 0x0000000000007941 */ /* 0x000fea0003800000 */
.L_x_2394:
        /* <DEDUP_REMOVED lines=19> */
.L_x_2424:
        /* <DEDUP_REMOVED lines=20> */
.L_x_2423:
        /* <DEDUP_REMOVED lines=11> */
.L_x_2425:
        /* <DEDUP_REMOVED lines=11> */
.L_x_2396:
[----:B------:R-:W-:Y:S01]  /*2090*/  IMAD.MOV.U32 R19, RZ, RZ, R29 ;  /* 0x000000ffff137224 */ /* 0x000fe200078e001d */
[----:B------:R-:W-:Y:S01]  /*20a0*/  MOV R20, 0x20f0 ;  /* 0x000020f000147802 */ /* 0x000fe20000000f00 */
[----:B------:R-:W-:Y:S02]  /*20b0*/  IMAD.MOV.U32 R18, RZ, RZ, 0x10 ;  /* 0x00000010ff127424 */ /* 0x000fe400078e00ff */
[----:B------:R-:W-:Y:S02]  /*20c0*/  IMAD.MOV.U32 R17, RZ, RZ, 0x1f ;  /* 0x0000001fff117424 */ /* 0x000fe400078e00ff */
[----:B------:R-:W-:Y:S02]  /*20d0*/  IMAD.MOV.U32 R16, RZ, RZ, -0x1 ;  /* 0xffffffffff107424 */ /* 0x000fe400078e00ff */
[----:B------:R-:W-:Y:S05]  /*20e0*/  CALL.REL.NOINC `($__internal_46_$__cuda_sm70_shflsync_bfly_p) ;  /* 0x00000e6000007944 */ /* 0x000fea0003c00000 */
[----:B-1----:R-:W-:Y:S01]  /*20f0*/  IMAD.MOV.U32 R21, RZ, RZ, R17 ;  /* 0x000000ffff157224 */ /* 0x002fe200078e0011 */
[----:B------:R-:W-:Y:S05]  /*2100*/  BRA `(.L_x_2426) ;  /* 0xffffec2000007947 */ /* 0x000fea000383ffff */
.L_x_2397:
[----:B------:R-:W-:Y:S01]  /*2110*/  IMAD.MOV.U32 R19, RZ, RZ, R27 ;  /* 0x000000ffff137224 */ /* 0x000fe200078e001b */
[----:B------:R-:W-:Y:S01]  /*2120*/  MOV R20, 0x2170 ;  /* 0x0000217000147802 */ /* 0x000fe20000000f00 */
[----:B------:R-:W-:Y:S02]  /*2130*/  IMAD.MOV.U32 R18, RZ, RZ, 0x10 ;  /* 0x00000010ff127424 */ /* 0x000fe400078e00ff */
[----:B------:R-:W-:-:S02]  /*2140*/  IMAD.MOV.U32 R17, RZ, RZ, 0x1f ;  /* 0x0000001fff117424 */ /* 0x000fc400078e00ff */
[----:B------:R-:W-:Y:S02]  /*2150*/  IMAD.MOV.U32 R16, RZ, RZ, -0x1 ;  /* 0xffffffffff107424 */ /* 0x000fe400078e00ff */
[----:B01----:R-:W-:Y:S05]  /*2160*/  CALL.REL.NOINC `($__internal_46_$__cuda_sm70_shflsync_bfly_p) ;  /* 0x00000de000007944 */ /* 0x003fea0003c00000 */
[----:B-1----:R-:W-:Y:S01]  /*2170*/  IMAD.MOV.U32 R28, RZ, RZ, R17 ;  /* 0x000000ffff1c7224 */ /* 0x002fe200078e0011 */
[----:B------:R-:W-:Y:S01]  /*2180*/  MOV R20, 0x21e0 ;  /* 0x000021e000147802 */ /* 0x000fe20000000f00 */
[----:B------:R-:W-:Y:S02]  /*2190*/  IMAD.MOV.U32 R19, RZ, RZ, R23 ;  /* 0x000000ffff137224 */ /* 0x000fe400078e0017 */
[----:B------:R-:W-:Y:S02]  /*21a0*/  IMAD.MOV.U32 R18, RZ, RZ, 0x10 ;  /* 0x00000010ff127424 */ /* 0x000fe400078e00ff */
[----:B------:R-:W-:Y:S02]  /*21b0*/  IMAD.MOV.U32 R17, RZ, RZ, 0x1f ;  /* 0x0000001fff117424 */ /* 0x000fe400078e00ff */
[----:B------:R-:W-:Y:S02]  /*21c0*/  IMAD.MOV.U32 R16, RZ, RZ, -0x1 ;  /* 0xffffffffff107424 */ /* 0x000fe400078e00ff */
[----:B------:R-:W-:Y:S05]  /*21d0*/  CALL.REL.NOINC `($__internal_46_$__cuda_sm70_shflsync_bfly_p) ;  /* 0x00000d7000007944 */ /* 0x000fea0003c00000 */
[----:B-1----:R-:W-:Y:S01]  /*21e0*/  IMAD.MOV.U32 R22, RZ, RZ, R17 ;  /* 0x000000ffff167224 */ /* 0x002fe200078e0011 */
[----:B------:R-:W-:Y:S05]  /*21f0*/  BRA `(.L_x_2427) ;  /* 0xffffeb6000007947 */ /* 0x000fea000383ffff */
.L_x_2398:
[----:B------:R-:W-:Y:S01]  /*2200*/  IMAD.MOV.U32 R19, RZ, RZ, R21 ;  /* 0x000000ffff137224 */ /* 0x000fe200078e0015 */
[----:B------:R-:W-:Y:S01]  /*2210*/  MOV R20, 0x2260 ;  /* 0x0000226000147802 */ /* 0x000fe20000000f00 */
[----:B------:R-:W-:-:S02]  /*2220*/  IMAD.MOV.U32 R18, RZ, RZ, 0x8 ;  /* 0x00000008ff127424 */ /* 0x000fc400078e00ff */
[----:B------:R-:W-:Y:S02]  /*2230*/  IMAD.MOV.U32 R17, RZ, RZ, 0x1f ;  /* 0x0000001fff117424 */ /* 0x000fe400078e00ff */
[----:B------:R-:W-:Y:S02]  /*2240*/  IMAD.MOV.U32 R16, RZ, RZ, -0x1 ;  /* 0xffffffffff107424 */ /* 0x000fe400078e00ff */
[----:B0-23--:R-:W-:Y:S05]  /*2250*/  CALL.REL.NOINC `($__internal_46_$__cuda_sm70_shflsync_bfly_p) ;  /* 0x00000cf000007944 */ /* 0x00dfea0003c00000 */
[----:B------:R-:W-:Y:S01]  /*2260*/  FSEL R28, R28, R27, P1 ;  /* 0x0000001b1c1c7208 */ /* 0x000fe20000800000 */
[----:B-1----:R-:W-:Y:S01]  /*2270*/  IMAD.MOV.U32 R27, RZ, RZ, R17 ;  /* 0x000000ffff1b7224 */ /* 0x002fe200078e0011 */
[----:B------:R-:W-:Y:S01]  /*2280*/  MOV R20, 0x22e0 ;  /* 0x000022e000147802 */ /* 0x000fe20000000f00 */
[----:B------:R-:W-:Y:S02]  /*2290*/  IMAD.MOV.U32 R18, RZ, RZ, 0x8 ;  /* 0x00000008ff127424 */ /* 0x000fe400078e00ff */
[----:B------:R-:W-:Y:S02]  /*22a0*/  IMAD.MOV.U32 R17, RZ, RZ, 0x1f ;  /* 0x0000001fff117424 */ /* 0x000fe400078e00ff */
[----:B------:R-:W-:Y:S02]  /*22b0*/  IMAD.MOV.U32 R16, RZ, RZ, -0x1 ;  /* 0xffffffffff107424 */ /* 0x000fe400078e00ff */
[----:B------:R-:W-:-:S02]  /*22c0*/  IMAD.MOV.U32 R19, RZ, RZ, R28 ;  /* 0x000000ffff137224 */ /* 0x000fc400078e001c */
[----:B------:R-:W-:Y:S05]  /*22d0*/  CALL.REL.NOINC `($__internal_46_$__cuda_sm70_shflsync_bfly_p) ;  /* 0x00000c7000007944 */ /* 0x000fea0003c00000 */
[----:B------:R-:W-:Y:S01]  /*22e0*/  SEL R22, R22, R23, P1 ;  /* 0x0000001716167207 */ /* 0x000fe20000800000 */
[----:B-1----:R-:W-:Y:S01]  /*22f0*/  IMAD.MOV.U32 R29, RZ, RZ, R17 ;  /* 0x000000ffff1d7224 */ /* 0x002fe200078e0011 */
[----:B------:R-:W-:Y:S01]  /*2300*/  MOV R20, 0x2360 ;  /* 0x0000236000147802 */ /* 0x000fe20000000f00 */
[----:B------:R-:W-:-:S02]  /*2310*/  IMAD.MOV.U32 R18, RZ, RZ, 0x8 ;  /* 0x00000008ff127424 */ /* 0x000fc400078e00ff */
[----:B------:R-:W-:Y:S02]  /*2320*/  IMAD.MOV.U32 R17, RZ, RZ, 0x1f ;  /* 0x0000001fff117424 */ /* 0x000fe400078e00ff */
[----:B------:R-:W-:Y:S02]  /*2330*/  IMAD.MOV.U32 R16, RZ, RZ, -0x1 ;  /* 0xffffffffff107424 */ /* 0x000fe400078e00ff */
[----:B------:R-:W-:Y:S02]  /*2340*/  IMAD.MOV.U32 R19, RZ, RZ, R22 ;  /* 0x000000ffff137224 */ /* 0x000fe400078e0016 */
[----:B------:R-:W-:Y:S05]  /*2350*/  CALL.REL.NOINC `($__internal_46_$__cuda_sm70_shflsync_bfly_p) ;  /* 0x00000bf000007944 */ /* 0x000fea0003c00000 */
[----:B-1----:R-:W-:Y:S01]  /*2360*/  IMAD.MOV.U32 R23, RZ, RZ, R17 ;  /* 0x000000ffff177224 */ /* 0x002fe200078e0011 */
[----:B------:R-:W-:Y:S05]  /*2370*/  BRA `(.L_x_2428) ;  /* 0xffffeaa000007947 */ /* 0x000fea000383ffff */
.L_x_2399:
[----:B------:R-:W-:Y:S01]  /*2380*/  IMAD.MOV.U32 R19, RZ, RZ, R21 ;  /* 0x000000ffff137224 */ /* 0x000fe200078e0015 */
[----:B------:R-:W-:Y:S01]  /*2390*/  MOV R20, 0x23e0 ;  /* 0x000023e000147802 */ /* 0x000fe20000000f00 */
[----:B------:R-:W-:Y:S02]  /*23a0*/  IMAD.MOV.U32 R18, RZ, RZ, 0x4 ;  /* 0x00000004ff127424 */ /* 0x000fe400078e00ff */
[----:B------:R-:W-:Y:S02]  /*23b0*/  IMAD.MOV.U32 R17, RZ, RZ, 0x1f ;  /* 0x0000001fff117424 */ /* 0x000fe400078e00ff */
[----:B------:R-:W-:-:S02]  /*23c0*/  IMAD.MOV.U32 R16, RZ, RZ, -0x1 ;  /* 0xffffffffff107424 */ /* 0x000fc400078e00ff */
[----:B0-----:R-:W-:Y:S05]  /*23d0*/  CALL.REL.NOINC `($__internal_46_$__cuda_sm70_shflsync_bfly_p) ;  /* 0x00000b7000007944 */ /* 0x001fea0003c00000 */
[----:B-1----:R-:W-:Y:S01]  /*23e0*/  IMAD.MOV.U32 R27, RZ, RZ, R17 ;  /* 0x000000ffff1b7224 */ /* 0x002fe200078e0011 */
[----:B------:R-:W-:Y:S05]  /*23f0*/  BRA `(.L_x_2429) ;  /* 0xffffea8000007947 */ /* 0x000fea000383ffff */
.L_x_2400:
[----:B------:R-:W-:Y:S01]  /*2400*/  IMAD.MOV.U32 R19, RZ, RZ, R29 ;  /* 0x000000ffff137224 */ /* 0x000fe200078e001d */
[----:B------:R-:W-:Y:S01]  /*2410*/  MOV R20, 0x2460 ;  /* 0x0000246000147802 */ /* 0x000fe20000000f00 */
[----:B------:R-:W-:-:S02]  /*2420*/  IMAD.MOV.U32 R18, RZ, RZ, 0x4 ;  /* 0x00000004ff127424 */ /* 0x000fc400078e00ff */
[----:B------:R-:W-:Y:S02]  /*2430*/  IMAD.MOV.U32 R17, RZ, RZ, 0x1f ;  /* 0x0000001fff117424 */ /* 0x000fe400078e00ff */
[----:B------:R-:W-:Y:S02]  /*2440*/  IMAD.MOV.U32 R16, RZ, RZ, -0x1 ;  /* 0xffffffffff107424 */ /* 0x000fe400078e00ff */
[----:B-12---:R-:W-:Y:S05]  /*2450*/  CALL.REL.NOINC `($__internal_46_$__cuda_sm70_shflsync_bfly_p) ;  /* 0x00000af000007944 */ /* 0x006fea0003c00000 */
[----:B------:R-:W-:Y:S01]  /*2460*/  SEL R23, R23, R22, P0 ;  /* 0x0000001617177207 */ /* 0x000fe20000000000 */
[----:B-1----:R-:W-:Y:S01]  /*2470*/  IMAD.MOV.U32 R22, RZ, RZ, R17 ;  /* 0x000000ffff167224 */ /* 0x002fe200078e0011 */
[----:B------:R-:W-:Y:S01]  /*2480*/  MOV R20, 0x24e0 ;  /* 0x000024e000147802 */ /* 0x000fe20000000f00 */
[----:B------:R-:W-:Y:S02]  /*2490*/  IMAD.MOV.U32 R18, RZ, RZ, 0x4 ;  /* 0x00000004ff127424 */ /* 0x000fe400078e00ff */
[----:B------:R-:W-:Y:S02]  /*24a0*/  IMAD.MOV.U32 R17, RZ, RZ, 0x1f ;  /* 0x0000001fff117424 */ /* 0x000fe400078e00ff */
[----:B------:R-:W-:Y:S02]  /*24b0*/  IMAD.MOV.U32 R16, RZ, RZ, -0x1 ;  /* 0xffffffffff107424 */ /* 0x000fe400078e00ff */
[----:B------:R-:W-:-:S02]  /*24c0*/  IMAD.MOV.U32 R19, RZ, RZ, R23 ;  /* 0x000000ffff137224 */ /* 0x000fc400078e0017 */
[----:B------:R-:W-:Y:S05]  /*24d0*/  CALL.REL.NOINC `($__internal_46_$__cuda_sm70_shflsync_bfly_p) ;  /* 0x00000a7000007944 */ /* 0x000fea0003c00000 */
[----:B-1----:R-:W-:Y:S01]  /*24e0*/  IMAD.MOV.U32 R28, RZ, RZ, R17 ;  /* 0x000000ffff1c7224 */ /* 0x002fe200078e0011 */
[----:B------:R-:W-:Y:S05]  /*24f0*/  BRA `(.L_x_2430) ;  /* 0xffffe9d000007947 */ /* 0x000fea000383ffff */
.L_x_2401:
[----:B------:R-:W-:Y:S01]  /*2500*/  IMAD.MOV.U32 R19, RZ, RZ, R21 ;  /* 0x000000ffff137224 */ /* 0x000fe200078e0015 */
[----:B------:R-:W-:Y:S01]  /*2510*/  MOV R20, 0x2560 ;  /* 0x0000256000147802 */ /* 0x000fe20000000f00 */
[----:B------:R-:W-:-:S02]  /*2520*/  IMAD.MOV.U32 R18, RZ, RZ, 0x2 ;  /* 0x00000002ff127424 */ /* 0x000fc400078e00ff */
[----:B------:R-:W-:Y:S02]  /*2530*/  IMAD.MOV.U32 R17, RZ, RZ, 0x1f ;  /* 0x0000001fff117424 */ /* 0x000fe400078e00ff */
[----:B------:R-:W-:Y:S02]  /*2540*/  IMAD.MOV.U32 R16, RZ, RZ, -0x1 ;  /* 0xffffffffff107424 */ /* 0x000fe400078e00ff */
[----:B0--3--:R-:W-:Y:S05]  /*2550*/  CALL.REL.NOINC `($__internal_46_$__cuda_sm70_shflsync_bfly_p) ;  /* 0x000009f000007944 */ /* 0x009fea0003c00000 */
        /* <DEDUP_REMOVED lines=18> */
.L_x_2402:
[----:B------:R-:W-:Y:S01]  /*2680*/  IMAD.MOV.U32 R19, RZ, RZ, R21 ;  /* 0x000000ffff137224 */ /* 0x000fe200078e0015 */
[----:B------:R-:W-:Y:S01]  /*2690*/  MOV R20, 0x26e0 ;  /* 0x000026e000147802 */ /* 0x000fe20000000f00 */
[----:B------:R-:W-:Y:S02]  /*26a0*/  IMAD.MOV.U32 R18, RZ, RZ, 0x1 ;  /* 0x00000001ff127424 */ /* 0x000fe400078e00ff */
[----:B------:R-:W-:Y:S02]  /*26b0*/  IMAD.MOV.U32 R17, RZ, RZ, 0x1f ;  /* 0x0000001fff117424 */ /* 0x000fe400078e00ff */
[----:B------:R-:W-:-:S02]  /*26c0*/  IMAD.MOV.U32 R16, RZ, RZ, -0x1 ;  /* 0xffffffffff107424 */ /* 0x000fc400078e00ff */
[----:B--2---:R-:W-:Y:S05]  /*26d0*/  CALL.REL.NOINC `($__internal_46_$__cuda_sm70_shflsync_bfly_p) ;  /* 0x0000087000007944 */ /* 0x004fea0003c00000 */
[----:B-1----:R-:W-:Y:S01]  /*26e0*/  IMAD.MOV.U32 R22, RZ, RZ, R17 ;  /* 0x000000ffff167224 */ /* 0x002fe200078e0011 */
[----:B------:R-:W-:Y:S05]  /*26f0*/  BRA `(.L_x_2432) ;  /* 0xffffe8f000007947 */ /* 0x000fea000383ffff */
.L_x_2403:
[----:B------:R-:W-:Y:S01]  /*2700*/  IMAD.MOV.U32 R19, RZ, RZ, R27 ;  /* 0x000000ffff137224 */ /* 0x000fe200078e001b */
[----:B------:R-:W-:Y:S01]  /*2710*/  MOV R20, 0x2760 ;  /* 0x0000276000147802 */ /* 0x000fe20000000f00 */
[----:B------:R-:W-:-:S02]  /*2720*/  IMAD.MOV.U32 R18, RZ, RZ, 0x1 ;  /* 0x00000001ff127424 */ /* 0x000fc400078e00ff */
[----:B------:R-:W-:Y:S02]  /*2730*/  IMAD.MOV.U32 R17, RZ, RZ, 0x1f ;  /* 0x0000001fff117424 */ /* 0x000fe400078e00ff */
[----:B------:R-:W-:Y:S02]  /*2740*/  IMAD.MOV.U32 R16, RZ, RZ, -0x1 ;  /* 0xffffffffff107424 */ /* 0x000fe400078e00ff */
[----:B01----:R-:W-:Y:S05]  /*2750*/  CALL.REL.NOINC `($__internal_46_$__cuda_sm70_shflsync_bfly_p) ;  /* 0x000007f000007944 */ /* 0x003fea0003c00000 */
        /* <DEDUP_REMOVED lines=8> */
[----:B-1----:R-:W-:Y:S05]  /*27e0*/  BRA `(.L_x_2433) ;  /* 0xffffe85000007947 */ /* 0x002fea000383ffff */
.L_x_2410:
[----:B------:R-:W-:Y:S01]  /*27f0*/  IMAD.MOV.U32 R19, RZ, RZ, R29 ;  /* 0x000000ffff137224 */ /* 0x000fe200078e001d */
[----:B------:R-:W-:Y:S01]  /*2800*/  MOV R20, 0x2850 ;  /* 0x0000285000147802 */ /* 0x000fe20000000f00 */
[----:B------:R-:W-:-:S02]  /*2810*/  IMAD.MOV.U32 R18, RZ, RZ, 0x10 ;  /* 0x00000010ff127424 */ /* 0x000fc400078e00ff */
[----:B------:R-:W-:Y:S02]  /*2820*/  IMAD.MOV.U32 R17, RZ, RZ, 0x1f ;  /* 0x0000001fff117424 */ /* 0x000fe400078e00ff */
[----:B------:R-:W-:Y:S02]  /*2830*/  IMAD.MOV.U32 R16, RZ, RZ, -0x1 ;  /* 0xffffffffff107424 */ /* 0x000fe400078e00ff */
[----:B------:R-:W-:Y:S05]  /*2840*/  CALL.REL.NOINC `($__internal_46_$__cuda_sm70_shflsync_bfly_p) ;  /* 0x0000070000007944 */ /* 0x000fea0003c00000 */
[----:B-1----:R-:W-:Y:S01]  /*2850*/  IMAD.MOV.U32 R23, RZ, RZ, R17 ;  /* 0x000000ffff177224 */ /* 0x002fe200078e0011 */
[----:B------:R-:W-:Y:S05]  /*2860*/  BRA `(.L_x_2434) ;  /* 0xffffee2000007947 */ /* 0x000fea000383ffff */
.L_x_2411:
[----:B------:R-:W-:Y:S01]  /*2870*/  IMAD.MOV.U32 R19, RZ, RZ, R27 ;  /* 0x000000ffff137224 */ /* 0x000fe200078e001b */
[----:B------:R-:W-:Y:S01]  /*2880*/  MOV R20, 0x28d0 ;  /* 0x000028d000147802 */ /* 0x000fe20000000f00 */
[----:B------:R-:W-:Y:S02]  /*2890*/  IMAD.MOV.U32 R18, RZ, RZ, 0x10 ;  /* 0x00000010ff127424 */ /* 0x000fe400078e00ff */
[----:B------:R-:W-:Y:S02]  /*28a0*/  IMAD.MOV.U32 R17, RZ, RZ, 0x1f ;  /* 0x0000001fff117424 */ /* 0x000fe400078e00ff */
[----:B------:R-:W-:Y:S02]  /*28b0*/  IMAD.MOV.U32 R16, RZ, RZ, -0x1 ;  /* 0xffffffffff107424 */ /* 0x000fe400078e00ff */
[----:B01----:R-:W-:Y:S05]  /*28c0*/  CALL.REL.NOINC `($__internal_46_$__cuda_sm70_shflsync_bfly_p) ;  /* 0x0000068000007944 */ /* 0x003fea0003c00000 */
[----:B-1----:R-:W-:Y:S01]  /*28d0*/  IMAD.MOV.U32 R28, RZ, RZ, R17 ;  /* 0x000000ffff1c7224 */ /* 0x002fe200078e0011 */
[----:B------:R-:W-:Y:S01]  /*28e0*/  MOV R20, 0x2940 ;  /* 0x0000294000147802 */ /* 0x000fe20000000f00 */
[----:B------:R-:W-:-:S02]  /*28f0*/  IMAD.MOV.U32 R19, RZ, RZ, R22 ;  /* 0x000000ffff137224 */ /* 0x000fc400078e0016 */
[----:B------:R-:W-:Y:S02]  /*2900*/  IMAD.MOV.U32 R18, RZ, RZ, 0x10 ;  /* 0x00000010ff127424 */ /* 0x000fe400078e00ff */
[----:B------:R-:W-:Y:S02]  /*2910*/  IMAD.MOV.U32 R17, RZ, RZ, 0x1f ;  /* 0x0000001fff117424 */ /* 0x000fe400078e00ff */
[----:B------:R-:W-:Y:S02]  /*2920*/  IMAD.MOV.U32 R16, RZ, RZ, -0x1 ;  /* 0xffffffffff107424 */ /* 0x000fe400078e00ff */
[----:B------:R-:W-:Y:S05]  /*2930*/  CALL.REL.NOINC `($__internal_46_$__cuda_sm70_shflsync_bfly_p) ;  /* 0x0000061000007944 */ /* 0x000fea0003c00000 */
[----:B-1----:R-:W-:Y:S01]  /*2940*/  IMAD.MOV.U32 R21, RZ, RZ, R17 ;  /* 0x000000ffff157224 */ /* 0x002fe200078e0011 */
[----:B------:R-:W-:Y:S05]  /*2950*/  BRA `(.L_x_2435) ;  /* 0xffffed6000007947 */ /* 0x000fea000383ffff */
.L_x_2412:
[----:B------:R-:W-:Y:S01]  /*2960*/  IMAD.MOV.U32 R19, RZ, RZ, R23 ;  /* 0x000000ffff137224 */ /* 0x000fe200078e0017 */
[----:B------:R-:W-:Y:S01]  /*2970*/  MOV R20, 0x29c0 ;  /* 0x000029c000147802 */ /* 0x000fe20000000f00 */
[----:B------:R-:W-:Y:S02]  /*2980*/  IMAD.MOV.U32 R18, RZ, RZ, 0x8 ;  /* 0x00000008ff127424 */ /* 0x000fe400078e00ff */
[----:B------:R-:W-:Y:S02]  /*2990*/  IMAD.MOV.U32 R17, RZ, RZ, 0x1f ;  /* 0x0000001fff117424 */ /* 0x000fe400078e00ff */
[----:B------:R-:W-:-:S02]  /*29a0*/  IMAD.MOV.U32 R16, RZ, RZ, -0x1 ;  /* 0xffffffffff107424 */ /* 0x000fc400078e00ff */
[----:B0-23--:R-:W-:Y:S05]  /*29b0*/  CALL.REL.NOINC `($__internal_46_$__cuda_sm70_shflsync_bfly_p) ;  /* 0x0000059000007944 */ /* 0x00dfea0003c00000 */
[----:B------:R-:W-:Y:S01]  /*29c0*/  FSEL R28, R28, R27, P1 ;  /* 0x0000001b1c1c7208 */ /* 0x000fe20000800000 */
[----:B-1----:R-:W-:Y:S01]  /*29d0*/  IMAD.MOV.U32 R27, RZ, RZ, R17 ;  /* 0x000000ffff1b7224 */ /* 0x002fe200078e0011 */
[----:B------:R-:W-:Y:S01]  /*29e0*/  MOV R20, 0x2a40 ;  /* 0x00002a4000147802 */ /* 0x000fe20000000f00 */
[----:B------:R-:W-:-:S02]  /*29f0*/  IMAD.MOV.U32 R18, RZ, RZ, 0x8 ;  /* 0x00000008ff127424 */ /* 0x000fc400078e00ff */
[----:B------:R-:W-:Y:S02]  /*2a00*/  IMAD.MOV.U32 R17, RZ, RZ, 0x1f ;  /* 0x0000001fff117424 */ /* 0x000fe400078e00ff */
[----:B------:R-:W-:Y:S02]  /*2a10*/  IMAD.MOV.U32 R16, RZ, RZ, -0x1 ;  /* 0xffffffffff107424 */ /* 0x000fe400078e00ff */
[----:B------:R-:W-:Y:S02]  /*2a20*/  IMAD.MOV.U32 R19, RZ, RZ, R28 ;  /* 0x000000ffff137224 */ /* 0x000fe400078e001c */
[----:B------:R-:W-:Y:S05]  /*2a30*/  CALL.REL.NOINC `($__internal_46_$__cuda_sm70_shflsync_bfly_p) ;  /* 0x0000051000007944 */ /* 0x000fea0003c00000 */
[----:B------:R-:W-:Y:S01]  /*2a40*/  SEL R21, R21, R22, P1 ;  /* 0x0000001615157207 */ /* 0x000fe20000800000 */
[----:B-1----:R-:W-:Y:S01]  /*2a50*/  IMAD.MOV.U32 R29, RZ, RZ, R17 ;  /* 0x000000ffff1d7224 */ /* 0x002fe200078e0011 */
[----:B------:R-:W-:Y:S01]  /*2a60*/  MOV R20, 0x2ac0 ;  /* 0x00002ac000147802 */ /* 0x000fe20000000f00 */
[----:B------:R-:W-:Y:S02]  /*2a70*/  IMAD.MOV.U32 R18, RZ, RZ, 0x8 ;  /* 0x00000008ff127424 */ /* 0x000fe400078e00ff */
[----:B------:R-:W-:Y:S02]  /*2a80*/  IMAD.MOV.U32 R17, RZ, RZ, 0x1f ;  /* 0x0000001fff117424 */ /* 0x000fe400078e00ff */
[----:B------:R-:W-:-:S02]  /*2a90*/  IMAD.MOV.U32 R16, RZ, RZ, -0x1 ;  /* 0xffffffffff107424 */ /* 0x000fc400078e00ff */
[----:B------:R-:W-:Y:S02]  /*2aa0*/  IMAD.MOV.U32 R19, RZ, RZ, R21 ;  /* 0x000000ffff137224 */ /* 0x000fe400078e0015 */
[----:B------:R-:W-:Y:S05]  /*2ab0*/  CALL.REL.NOINC `($__internal_46_$__cuda_sm70_shflsync_bfly_p) ;  /* 0x0000049000007944 */ /* 0x000fea0003c00000 */
[----:B-1----:R-:W-:Y:S01]  /*2ac0*/  IMAD.MOV.U32 R22, RZ, RZ, R17 ;  /* 0x000000ffff167224 */ /* 0x002fe200078e0011 */
[----:B------:R-:W-:Y:S05]  /*2ad0*/  BRA `(.L_x_2436) ;  /* 0xffffeca000007947 */ /* 0x000fea000383ffff */
.L_x_2413:
[----:B------:R-:W-:Y:S01]  /*2ae0*/  IMAD.MOV.U32 R19, RZ, RZ, R23 ;  /* 0x000000ffff137224 */ /* 0x000fe200078e0017 */
[----:B------:R-:W-:Y:S01]  /*2af0*/  MOV R20, 0x2b40 ;  /* 0x00002b4000147802 */ /* 0x000fe20000000f00 */
[----:B------:R-:W-:Y:S02]  /*2b00*/  IMAD.MOV.U32 R18, RZ, RZ, 0x4 ;  /* 0x00000004ff127424 */ /* 0x000fe400078e00ff */
[----:B------:R-:W-:Y:S02]  /*2b10*/  IMAD.MOV.U32 R17, RZ, RZ, 0x1f ;  /* 0x0000001fff117424 */ /* 0x000fe400078e00ff */
[----:B------:R-:W-:Y:S02]  /*2b20*/  IMAD.MOV.U32 R16, RZ, RZ, -0x1 ;  /* 0xffffffffff107424 */ /* 0x000fe400078e00ff */
[----:B0-----:R-:W-:Y:S05]  /*2b30*/  CALL.REL.NOINC `($__internal_46_$__cuda_sm70_shflsync_bfly_p) ;  /* 0x0000041000007944 */ /* 0x001fea0003c00000 */
[----:B-1----:R-:W-:Y:S01]  /*2b40*/  IMAD.MOV.U32 R27, RZ, RZ, R17 ;  /* 0x000000ffff1b7224 */ /* 0x002fe200078e0011 */
[----:B------:R-:W-:Y:S05]  /*2b50*/  BRA `(.L_x_2437) ;  /* 0xffffec8000007947 */ /* 0x000fea000383ffff */
.L_x_2414:
        /* <DEDUP_REMOVED lines=16> */
.L_x_2415:
        /* <DEDUP_REMOVED lines=24> */
.L_x_2416:
        /* <DEDUP_REMOVED lines=8> */
.L_x_2417:
        /* <DEDUP_REMOVED lines=15> */
        .weak           $__internal_46_$__cuda_sm70_shflsync_bfly_p
        .type           $__internal_46_$__cuda_sm70_shflsync_bfly_p,@function
        .size           $__internal_46_$__cuda_sm70_shflsync_bfly_p,(.L_x_10990 - $__internal_46_$__cuda_sm70_shflsync_bfly_p)
$__internal_46_$__cuda_sm70_shflsync_bfly_p:
[----:B------:R-:W-:Y:S04]  /*2f50*/  WARPSYNC R16 ;  /* 0x0000001000007348 */ /* 0x000fe80003800000 */
[----:B------:R0:W1:Y:S02]  /*2f60*/  SHFL.BFLY PT, R17, R19, R18, R17 ;  /* 0x0c00001213117389 */ /* 0x00006400000e0011 */
[----:B0-----:R-:W-:-:S02]  /*2f70*/  IMAD.MOV.U32 R18, RZ, RZ, R20 ;  /* 0x000000ffff127224 */ /* 0x001fc400078e0014 */
[----:B------:R-:W-:-:S04]  /*2f80*/  IMAD.MOV.U32 R19, RZ, RZ, 0x0 ;  /* 0x00000000ff137424 */ /* 0x000fc800078e00ff */
[----:B------:R-:W-:Y:S05]  /*2f90*/  RET.REL.NODEC R18 `(_ZN4vllm3moe10topkGatingILi12ELi384ELi4ELi4ELi32Ej6__halfLNS0_11ScoringFuncE1EEEvPKT5_PKbPfiPT4_PiiiibPKf) ;  /* 0xffffd06012007950 */ /* 0x000fea0003c3ffff */
.L_x_2442:
        /* <DEDUP_REMOVED lines=14> */
.L_x_10990:


//--------------------- .text._ZN4vllm3moe10topkGatingILi10ELi320ELi4ELi4ELi32Ej6__halfLNS0_11ScoringFuncE1EEEvPKT5_PKbPfiPT4_PiiiibPKf --------------------------
	.section	.text._ZN4vllm3moe10topkGatingILi10ELi320ELi4ELi4ELi32Ej6__halfLNS0_11ScoringFuncE1EEEvPKT5_PKbPfiPT4_PiiiibPKf,"ax",@progbits
	.sectioninfo	@"SHI_REGISTERS=32"
	.align	128
        .global         _ZN4vllm3moe10topkGatingILi10ELi320ELi4ELi4ELi32Ej6__halfLNS0_11ScoringFuncE1EEEvPKT5_PKbPfiPT4_PiiiibPKf
        .type           _ZN4vllm3moe10topkGatingILi10ELi320ELi4ELi4ELi32Ej6__halfLNS0_11ScoringFuncE1EEEvPKT5_PKbPfiPT4_PiiiibPKf,@function
        .size           _ZN4vllm3moe10topkGatingILi10ELi320ELi4ELi4ELi32Ej6__halfLNS0_11ScoringFuncE1EEEvPKT5_PKbPfiPT4_PiiiibPKf,(.L_x_10991 - _ZN4vllm3moe10topkGatingILi10ELi320ELi4ELi4ELi32Ej6__halfLNS0_11ScoringFuncE1EEEvPKT5_PKbPfiPT4_PiiiibPKf)
        .other          _ZN4vllm3moe10topkGatingILi10ELi320ELi4ELi4ELi32Ej6__halfLNS0_11ScoringFuncE1EEEvPKT5_PKbPfiPT4_PiiiibPKf,@"STO_CUDA_ENTRY STV_DEFAULT"
_ZN4vllm3moe10topkGatingILi10ELi320ELi4ELi4ELi32Ej6__halfLNS0_11ScoringFuncE1EEEvPKT5_PKbPfiPT4_PiiiibPKf:
.text._ZN4vllm3moe10topkGatingILi10ELi320ELi4ELi4ELi32Ej6__halfLNS0_11ScoringFuncE1EEEvPKT5_PKbPfiPT4_PiiiibPKf:
        /* <DEDUP_REMOVED lines=131> */
.L_x_2443:
[----:B------:R0:W-:Y:S04]  /*0830*/  STL.64 [R1], R2 ;  /* 0x0000000201007387 */ /* 0x0001e80000100a00 */
[----:B------:R0:W-:Y:S04]  /*0840*/  STL.64 [R1+0x8], R4 ;  /* 0x0000080401007387 */ /* 0x0001e80000100a00 */
[----:B------:R0:W-:Y:S04]  /*0850*/  STL.64 [R1+0x10], R6 ;  /* 0x0000100601007387 */ /* 0x0001e80000100a00 */
[----:B------:R0:W-:Y:S04]  /*0860*/  STL.64 [R1+0x18], R8 ;  /* 0x0000180801007387 */ /* 0x0001e80000100a00 */
[----:B------:R0:W-:Y:S02]  /*0870*/  STL.64 [R1+0x20], R10 ;  /* 0x0000200a01007387 */ /* 0x0001e40000100a00 */
.L_x_2444:
        /* <DEDUP_REMOVED lines=9> */
.L_x_2460:
        /* <DEDUP_REMOVED lines=44> */
.L_x_2477:
[----:B------:R-:W-:Y:S05]  /*0bd0*/  BRA.DIV ~URZ, `(.L_x_2448) ;  /* 0x000013727f007947 */ /* 0x000fea000b800000 */
[----:B------:R2:W3:Y:S04]  /*0be0*/  SHFL.BFLY PT, R24, R27, 0x10, 0x1f ;  /* 0x0e001f001b187f89 */ /* 0x0004e800000e0000 */
[----:B------:R2:W4:Y:S02]  /*0bf0*/  SHFL.BFLY PT, R18, R19, 0x10, 0x1f ;  /* 0x0e001f0013127f89 */ /* 0x00052400000e0000 */
.L_x_2478:
        /* <DEDUP_REMOVED lines=12> */
.L_x_2479:
[----:B-1----:R-:W-:-:S13]  /*0cc0*/  FSETP.GEU.FTZ.AND P1, PT, R17, R26, PT ;  /* 0x0000001a1100720b */ /* 0x002fda0003f3e000 */
[----:B------:R-:W-:-:S04]  /*0cd0*/  @P1 FSETP.NEU.FTZ.AND P2, PT, R17, R26, PT ;  /* 0x0000001a1100120b */ /* 0x000fc80003f5d000 */
[----:B---3--:R-:W-:-:S13]  /*0ce0*/  @P1 ISETP.LT.AND P0, PT, R19, R18, !P2 ;  /* 0x000000121300120c */ /* 0x008fda0005701270 */
[----:B0-----:R-:W-:Y:S01]  /*0cf0*/  FSEL R17, R26, R17, P0 ;  /* 0x000000111a117208 */ /* 0x001fe20000000000 */
[----:B------:R-:W-:Y:S05]  /*0d00*/  BRA.DIV ~URZ, `(.L_x_2450) ;  /* 0x000014b27f007947 */ /* 0x000fea000b800000 */
[----:B------:R0:W1:Y:S02]  /*0d10*/  SHFL.BFLY PT, R26, R17, 0x4, 0x1f ;  /* 0x0c801f00111a7f89 */ /* 0x00006400000e0000 */
.L_x_2480:
[----:B--2---:R-:W-:Y:S01]  /*0d20*/  FSEL R27, R27, R24, P0 ;  /* 0x000000181b1b7208 */ /* 0x004fe20000000000 */
[----:B------:R-:W-:Y:S05]  /*0d30*/  BRA.DIV ~URZ, `(.L_x_2451) ;  /* 0x000015027f007947 */ /* 0x000fea000b800000 */
[----:B------:R-:W-:Y:S02]  /*0d40*/  SEL R19, R19, R18, P0 ;  /* 0x0000001213137207 */ /* 0x000fe40000000000 */
[----:B------:R2:W3:Y:S04]  /*0d50*/  SHFL.BFLY PT, R18, R27, 0x4, 0x1f ;  /* 0x0c801f001b127f89 */ /* 0x0004e800000e0000 */
[----:B------:R2:W4:Y:S02]  /*0d60*/  SHFL.BFLY PT, R24, R19, 0x4, 0x1f ;  /* 0x0c801f0013187f89 */ /* 0x00052400000e0000 */
.L_x_2481:
        /* <DEDUP_REMOVED lines=12> */
.L_x_2482:
[----:B-1----:R-:W-:-:S13]  /*0e30*/  FSETP.GEU.FTZ.AND P1, PT, R17, R18, PT ;  /* 0x000000121100720b */ /* 0x002fda0003f3e000 */
[----:B------:R-:W-:-:S04]  /*0e40*/  @P1 FSETP.NEU.FTZ.AND P2, PT, R17, R18, PT ;  /* 0x000000121100120b */ /* 0x000fc80003f5d000 */
[----:B---3--:R-:W-:-:S13]  /*0e50*/  @P1 ISETP.LT.AND P0, PT, R19, R24, !P2 ;  /* 0x000000181300120c */ /* 0x008fda0005701270 */
[----:B0-----:R-:W-:Y:S01]  /*0e60*/  FSEL R17, R18, R17, P0 ;  /* 0x0000001112117208 */ /* 0x001fe20000000000 */
[----:B------:R-:W-:Y:S05]  /*0e70*/  BRA.DIV ~URZ, `(.L_x_2453) ;  /* 0x000016427f007947 */ /* 0x000fea000b800000 */
[----:B------:R0:W1:Y:S02]  /*0e80*/  SHFL.BFLY PT, R18, R17, 0x1, 0x1f ;  /* 0x0c201f0011127f89 */ /* 0x00006400000e0000 */
.L_x_2483:
[----:B--2---:R-:W-:Y:S01]  /*0e90*/  FSEL R26, R26, R27, P0 ;  /* 0x0000001b1a1a7208 */ /* 0x004fe20000000000 */
[----:B------:R-:W-:Y:S05]  /*0ea0*/  BRA.DIV ~URZ, `(.L_x_2454) ;  /* 0x000016927f007947 */ /* 0x000fea000b800000 */
[----:B------:R-:W-:Y:S02]  /*0eb0*/  SEL R24, R19, R24, P0 ;  /* 0x0000001813187207 */ /* 0x000fe40000000000 */
[----:B------:R2:W3:Y:S04]  /*0ec0*/  SHFL.BFLY PT, R19, R26, 0x1, 0x1f ;  /* 0x0c201f001a137f89 */ /* 0x0004e800000e0000 */
[----:B------:R2:W4:Y:S02]  /*0ed0*/  SHFL.BFLY PT, R13, R24, 0x1, 0x1f ;  /* 0x0c201f00180d7f89 */ /* 0x00052400000e0000 */
.L_x_2484:
        /* <DEDUP_REMOVED lines=27> */
.L_x_2456:
[----:B------:R-:W-:Y:S05]  /*1090*/  BSYNC B1 ;  /* 0x0000000000017941 */ /* 0x000fea0003800000 */
.L_x_2455:
        /* <DEDUP_REMOVED lines=20> */
.L_x_2459:
[----:B------:R-:W-:Y:S05]  /*11e0*/  BSYNC B1 ;  /* 0x0000000000017941 */ /* 0x000fea0003800000 */
.L_x_2458:
[----:B0-----:R-:W-:Y:S05]  /*11f0*/  BRA `(.L_x_2460) ;  /* 0xfffff71000007947 */ /* 0x001fea000383ffff */
.L_x_2446:
[----:B------:R-:W-:Y:S02]  /*1200*/  IMAD.MOV.U32 R25, RZ, RZ, RZ ;  /* 0x000000ffff197224 */ /* 0x000fe400078e00ff */
.L_x_2473:
        /* <DEDUP_REMOVED lines=44> */
.L_x_2485:
[----:B------:R-:W-:Y:S05]  /*14d0*/  BRA.DIV ~URZ, `(.L_x_2462) ;  /* 0x000011d27f007947 */ /* 0x000fea000b800000 */
[----:B------:R2:W3:Y:S04]  /*14e0*/  SHFL.BFLY PT, R27, R24, 0x10, 0x1f ;  /* 0x0e001f00181b7f89 */ /* 0x0004e800000e0000 */
[----:B------:R2:W4:Y:S02]  /*14f0*/  SHFL.BFLY PT, R19, R18, 0x10, 0x1f ;  /* 0x0e001f0012137f89 */ /* 0x00052400000e0000 */
.L_x_2486:
        /* <DEDUP_REMOVED lines=12> */
.L_x_2487:
[----:B--2---:R-:W-:-:S13]  /*15c0*/  FSETP.GEU.FTZ.AND P1, PT, R17, R24, PT ;  /* 0x000000181100720b */ /* 0x004fda0003f3e000 */
[----:B------:R-:W-:-:S04]  /*15d0*/  @P1 FSETP.NEU.FTZ.AND P2, PT, R17, R24, PT ;  /* 0x000000181100120b */ /* 0x000fc80003f5d000 */
[----:B0-----:R-:W-:-:S13]  /*15e0*/  @P1 ISETP.LT.AND P0, PT, R26, R19, !P2 ;  /* 0x000000131a00120c */ /* 0x001fda0005701270 */
[----:B-1----:R-:W-:Y:S01]  /*15f0*/  FSEL R17, R24, R17, P0 ;  /* 0x0000001118117208 */ /* 0x002fe20000000000 */
[----:B------:R-:W-:Y:S05]  /*1600*/  BRA.DIV ~URZ, `(.L_x_2464) ;  /* 0x000013127f007947 */ /* 0x000fea000b800000 */
[----:B------:R0:W1:Y:S02]  /*1610*/  SHFL.BFLY PT, R24, R17, 0x4, 0x1f ;  /* 0x0c801f0011187f89 */ /* 0x00006400000e0000 */
.L_x_2488:
[----:B---3--:R-:W-:Y:S01]  /*1620*/  FSEL R18, R18, R27, P0 ;  /* 0x0000001b12127208 */ /* 0x008fe20000000000 */
[----:B------:R-:W-:Y:S05]  /*1630*/  BRA.DIV ~URZ, `(.L_x_2465) ;  /* 0x000013627f007947 */ /* 0x000fea000b800000 */
[----:B------:R-:W-:Y:S01]  /*1640*/  SEL R26, R26, R19, P0 ;  /* 0x000000131a1a7207 */ /* 0x000fe20000000000 */
[----:B------:R2:W3:Y:S04]  /*1650*/  SHFL.BFLY PT, R27, R18, 0x4, 0x1f ;  /* 0x0c801f00121b7f89 */ /* 0x0004e800000e0000 */
[----:B------:R2:W4:Y:S02]  /*1660*/  SHFL.BFLY PT, R19, R26, 0x4, 0x1f ;  /* 0x0c801f001a137f89 */ /* 0x00052400000e0000 */
.L_x_2489:
        /* <DEDUP_REMOVED lines=12> */
.L_x_2490:
[----:B-1----:R-:W-:-:S13]  /*1730*/  FSETP.GEU.FTZ.AND P1, PT, R17, R24, PT ;  /* 0x000000181100720b */ /* 0x002fda0003f3e000 */
[----:B------:R-:W-:-:S04]  /*1740*/  @P1 FSETP.NEU.FTZ.AND P2, PT, R17, R24, PT ;  /* 0x000000181100120b */ /* 0x000fc80003f5d000 */
[----:B---3--:R-:W-:-:S13]  /*1750*/  @P1 ISETP.LT.AND P0, PT, R19, R26, !P2 ;  /* 0x0000001a1300120c */ /* 0x008fda0005701270 */
[----:B0-----:R-:W-:Y:S01]  /*1760*/  FSEL R17, R24, R17, P0 ;  /* 0x0000001118117208 */ /* 0x001fe20000000000 */
[----:B------:R-:W-:Y:S05]  /*1770*/  BRA.DIV ~URZ, `(.L_x_2467) ;  /* 0x000014a27f007947 */ /* 0x000fea000b800000 */
[----:B------:R0:W1:Y:S02]  /*1780*/  SHFL.BFLY PT, R24, R17, 0x1, 0x1f ;  /* 0x0c201f0011187f89 */ /* 0x00006400000e0000 */
.L_x_2491:
[----:B--2---:R-:W-:Y:S01]  /*1790*/  FSEL R27, R27, R18, P0 ;  /* 0x000000121b1b7208 */ /* 0x004fe20000000000 */
[----:B------:R-:W-:Y:S05]  /*17a0*/  BRA.DIV ~URZ, `(.L_x_2468) ;  /* 0x000014f27f007947 */ /* 0x000fea000b800000 */
[----:B------:R-:W-:Y:S01]  /*17b0*/  SEL R26, R19, R26, P0 ;  /* 0x0000001a131a7207 */ /* 0x000fe20000000000 */
[----:B------:R2:W3:Y:S04]  /*17c0*/  SHFL.BFLY PT, R18, R27, 0x1, 0x1f ;  /* 0x0c201f001b127f89 */ /* 0x0004e800000e0000 */
[----:B------:R2:W4:Y:S02]  /*17d0*/  SHFL.BFLY PT, R13, R26, 0x1, 0x1f ;  /* 0x0c201f001a0d7f89 */ /* 0x00052400000e0000 */
.L_x_2492:
        /* <DEDUP_REMOVED lines=26> */
.L_x_2470:
[----:B------:R-:W-:Y:S05]  /*1980*/  BSYNC B1 ;  /* 0x0000000000017941 */ /* 0x000fea0003800000 */
.L_x_2469:
        /* <DEDUP_REMOVED lines=20> */
.L_x_2472:
[----:B------:R-:W-:Y:S05]  /*1ad0*/  BSYNC B1 ;  /* 0x0000000000017941 */ /* 0x000fea0003800000 */
.L_x_2471:
[----:B0-----:R-:W-:Y:S05]  /*1ae0*/  BRA `(.L_x_2473) ;  /* 0xfffff72000007947 */ /* 0x001fea000383ffff */
.L_x_2457:
[----:B------:R-:W-:Y:S05]  /*1af0*/  BSYNC B0 ;  /* 0x0000000000007941 */ /* 0x000fea0003800000 */
.L_x_2445:
        /* <DEDUP_REMOVED lines=19> */
.L_x_2475:
        /* <DEDUP_REMOVED lines=20> */
.L_x_2474:
        /* <DEDUP_REMOVED lines=11> */
.L_x_2476:
        /* <DEDUP_REMOVED lines=11> */
.L_x_2447:
[----:B------:R-:W-:Y:S01]  /*1ed0*/  IMAD.MOV.U32 R15, RZ, RZ, R26 ;  /* 0x000000ffff0f7224 */ /* 0x000fe200078e001a */
[----:B------:R-:W-:Y:S01]  /*1ee0*/  MOV R16, 0x1f30 ;  /* 0x00001f3000107802 */ /* 0x000fe20000000f00 */
[----:B------:R-:W-:Y:S02]  /*1ef0*/  IMAD.MOV.U32 R14, RZ, RZ, 0x10 ;  /* 0x00000010ff0e7424 */ /* 0x000fe400078e00ff */
[----:B------:R-:W-:Y:S02]  /*1f00*/  IMAD.MOV.U32 R13, RZ, RZ, 0x1f ;  /* 0x0000001fff0d7424 */ /* 0x000fe400078e00ff */
[----:B------:R-:W-:Y:S02]  /*1f10*/  IMAD.MOV.U32 R12, RZ, RZ, -0x1 ;  /* 0xffffffffff0c7424 */ /* 0x000fe400078e00ff */
[----:B------:R-:W-:Y:S05]  /*1f20*/  CALL.REL.NOINC `($__internal_47_$__cuda_sm70_shflsync_bfly_p) ;  /* 0x00000e6000007944 */ /* 0x000fea0003c00000 */
[----:B-1----:R-:W-:Y:S01]  /*1f30*/  IMAD.MOV.U32 R17, RZ, RZ, R13 ;  /* 0x000000ffff117224 */ /* 0x002fe200078e000d */
[----:B0-----:R-:W-:Y:S05]  /*1f40*/  BRA `(.L_x_2477) ;  /* 0xffffec8000007947 */ /* 0x001fea000383ffff */
.L_x_2448:
[----:B------:R-:W-:Y:S01]  /*1f50*/  IMAD.MOV.U32 R15, RZ, RZ, R27 ;  /* 0x000000ffff0f7224 */ /* 0x000fe200078e001b */
[----:B------:R-:W-:Y:S01]  /*1f60*/  MOV R16, 0x1fb0 ;  /* 0x00001fb000107802 */ /* 0x000fe20000000f00 */
[----:B------:R-:W-:Y:S02]  /*1f70*/  IMAD.MOV.U32 R14, RZ, RZ, 0x10 ;  /* 0x00000010ff0e7424 */ /* 0x000fe400078e00ff */
[----:B------:R-:W-:-:S02]  /*1f80*/  IMAD.MOV.U32 R13, RZ, RZ, 0x1f ;  /* 0x0000001fff0d7424 */ /* 0x000fc400078e00ff */
[----:B------:R-:W-:Y:S02]  /*1f90*/  IMAD.MOV.U32 R12, RZ, RZ, -0x1 ;  /* 0xffffffffff0c7424 */ /* 0x000fe400078e00ff */
[----:B01----:R-:W-:Y:S05]  /*1fa0*/  CALL.REL.NOINC `($__internal_47_$__cuda_sm70_shflsync_bfly_p) ;  /* 0x00000de000007944 */ /* 0x003fea0003c00000 */
[----:B-1----:R-:W-:Y:S01]  /*1fb0*/  IMAD.MOV.U32 R24, RZ, RZ, R13 ;  /* 0x000000ffff187224 */ /* 0x002fe200078e000d */
[----:B------:R-:W-:Y:S01]  /*1fc0*/  MOV R16, 0x2020 ;  /* 0x0000202000107802 */ /* 0x000fe20000000f00 */
[----:B0-----:R-:W-:Y:S02]  /*1fd0*/  IMAD.MOV.U32 R15, RZ, RZ, R19 ;  /* 0x000000ffff0f7224 */ /* 0x001fe400078e0013 */
[----:B------:R-:W-:Y:S02]  /*1fe0*/  IMAD.MOV.U32 R14, RZ, RZ, 0x10 ;  /* 0x00000010ff0e7424 */ /* 0x000fe400078e00ff */
[----:B------:R-:W-:Y:S02]  /*1ff0*/  IMAD.MOV.U32 R13, RZ, RZ, 0x1f ;  /* 0x0000001fff0d7424 */ /* 0x000fe400078e00ff */
[----:B------:R-:W-:Y:S02]  /*2000*/  IMAD.MOV.U32 R12, RZ, RZ, -0x1 ;  /* 0xffffffffff0c7424 */ /* 0x000fe400078e00ff */
[----:B------:R-:W-:Y:S05]  /*2010*/  CALL.REL.NOINC `($__internal_47_$__cuda_sm70_shflsync_bfly_p) ;  /* 0x00000d7000007944 */ /* 0x000fea0003c00000 */
[----:B-1----:R-:W-:Y:S01]  /*2020*/  IMAD.MOV.U32 R18, RZ, RZ, R13 ;  /* 0x000000ffff127224 */ /* 0x002fe200078e000d */
[----:B0-----:R-:W-:Y:S05]  /*2030*/  BRA `(.L_x_2478) ;  /* 0xffffebc000007947 */ /* 0x001fea000383ffff */
.L_x_2449:
[----:B------:R-:W-:Y:S01]  /*2040*/  IMAD.MOV.U32 R15, RZ, RZ, R17 ;  /* 0x000000ffff0f7224 */ /* 0x000fe200078e0011 */
[----:B------:R-:W-:Y:S01]  /*2050*/  MOV R16, 0x20a0 ;  /* 0x000020a000107802 */ /* 0x000fe20000000f00 */
[----:B------:R-:W-:-:S02]  /*2060*/  IMAD.MOV.U32 R14, RZ, RZ, 0x8 ;  /* 0x00000008ff0e7424 */ /* 0x000fc400078e00ff */
[----:B------:R-:W-:Y:S02]  /*2070*/  IMAD.MOV.U32 R13, RZ, RZ, 0x1f ;  /* 0x0000001fff0d7424 */ /* 0x000fe400078e00ff */
[----:B------:R-:W-:Y:S02]  /*2080*/  IMAD.MOV.U32 R12, RZ, RZ, -0x1 ;  /* 0xffffffffff0c7424 */ /* 0x000fe400078e00ff */
[----:B0-23--:R-:W-:Y:S05]  /*2090*/  CALL.REL.NOINC `($__internal_47_$__cuda_sm70_shflsync_bfly_p) ;  /* 0x00000cf000007944 */ /* 0x00dfea0003c00000 */
[----:B------:R-:W-:Y:S01]  /*20a0*/  FSEL R24, R24, R27, P1 ;  /* 0x0000001b18187208 */ /* 0x000fe20000800000 */
[----:B-1----:R-:W-:Y:S01]  /*20b0*/  IMAD.MOV.U32 R26, RZ, RZ, R13 ;  /* 0x000000ffff1a7224 */ /* 0x002fe200078e000d */
[----:B------:R-:W-:Y:S01]  /*20c0*/  MOV R16, 0x2120 ;  /* 0x0000212000107802 */ /* 0x000fe20000000f00 */
[----:B0-----:R-:W-:Y:S02]  /*20d0*/  IMAD.MOV.U32 R14, RZ, RZ, 0x8 ;  /* 0x00000008ff0e7424 */ /* 0x001fe400078e00ff */
[----:B------:R-:W-:Y:S02]  /*20e0*/  IMAD.MOV.U32 R13, RZ, RZ, 0x1f ;  /* 0x0000001fff0d7424 */ /* 0x000fe400078e00ff */
[----:B------:R-:W-:Y:S02]  /*20f0*/  IMAD.MOV.U32 R12, RZ, RZ, -0x1 ;  /* 0xffffffffff0c7424 */ /* 0x000fe400078e00ff */
[----:B------:R-:W-:-:S02]  /*2100*/  IMAD.MOV.U32 R15, RZ, RZ, R24 ;  /* 0x000000ffff0f7224 */ /* 0x000fc400078e0018 */
[----:B------:R-:W-:Y:S05]  /*2110*/  CALL.REL.NOINC `($__internal_47_$__cuda_sm70_shflsync_bfly_p) ;  /* 0x00000c7000007944 */ /* 0x000fea0003c00000 */
[----:B------:R-:W-:Y:S01]  /*2120*/  SEL R18, R18, R19, P1 ;  /* 0x0000001312127207 */ /* 0x000fe20000800000 */
[----:B-1----:R-:W-:Y:S01]  /*2130*/  IMAD.MOV.U32 R27, RZ, RZ, R13 ;  /* 0x000000ffff1b7224 */ /* 0x002fe200078e000d */
[----:B------:R-:W-:Y:S01]  /*2140*/  MOV R16, 0x21a0 ;  /* 0x000021a000107802 */ /* 0x000fe20000000f00 */
[----:B0-----:R-:W-:-:S02]  /*2150*/  IMAD.MOV.U32 R14, RZ, RZ, 0x8 ;  /* 0x00000008ff0e7424 */ /* 0x001fc400078e00ff */
[----:B------:R-:W-:Y:S02]  /*2160*/  IMAD.MOV.U32 R13, RZ, RZ, 0x1f ;  /* 0x0000001fff0d7424 */ /* 0x000fe400078e00ff */
[----:B------:R-:W-:Y:S02]  /*2170*/  IMAD.MOV.U32 R12, RZ, RZ, -0x1 ;  /* 0xffffffffff0c7424 */ /* 0x000fe400078e00ff */
[----:B------:R-:W-:Y:S02]  /*2180*/  IMAD.MOV.U32 R15, RZ, RZ, R18 ;  /* 0x000000ffff0f7224 */ /* 0x000fe400078e0012 */
[----:B------:R-:W-:Y:S05]  /*2190*/  CALL.REL.NOINC `($__internal_47_$__cuda_sm70_shflsync_bfly_p) ;  /* 0x00000bf000007944 */ /* 0x000fea0003c00000 */
[----:B-1----:R-:W-:Y:S01]  /*21a0*/  IMAD.MOV.U32 R19, RZ, RZ, R13 ;  /* 0x000000ffff137224 */ /* 0x002fe200078e000d */
[----:B0-----:R-:W-:Y:S05]  /*21b0*/  BRA `(.L_x_2479) ;  /* 0xffffeb0000007947 */ /* 0x001fea000383ffff */
.L_x_2450:
[----:B------:R-:W-:Y:S01]  /*21c0*/  IMAD.MOV.U32 R15, RZ, RZ, R17 ;  /* 0x000000ffff0f7224 */ /* 0x000fe200078e0011 */
[----:B------:R-:W-:Y:S01]  /*21d0*/  MOV R16, 0x2220 ;  /* 0x0000222000107802 */ /* 0x000fe20000000f00 */
[----:B------:R-:W-:Y:S02]  /*21e0*/  IMAD.MOV.U32 R14, RZ, RZ, 0x4 ;  /* 0x00000004ff0e7424 */ /* 0x000fe400078e00ff */
[----:B------:R-:W-:Y:S02]  /*21f0*/  IMAD.MOV.U32 R13, RZ, RZ, 0x1f ;  /* 0x0000001fff0d7424 */ /* 0x000fe400078e00ff */
[----:B------:R-:W-:-:S02]  /*2200*/  IMAD.MOV.U32 R12, RZ, RZ, -0x1 ;  /* 0xffffffffff0c7424 */ /* 0x000fc400078e00ff */
[----:B--2---:R-:W-:Y:S05]  /*2210*/  CALL.REL.NOINC `($__internal_47_$__cuda_sm70_shflsync_bfly_p) ;  /* 0x00000b7000007944 */ /* 0x004fea0003c00000 */
[----:B-1----:R-:W-:Y:S01]  /*2220*/  IMAD.MOV.U32 R26, RZ, RZ, R13 ;  /* 0x000000ffff1a7224 */ /* 0x002fe200078e000d */
[----:B0-----:R-:W-:Y:S05]  /*2230*/  BRA `(.L_x_2480) ;  /* 0xffffeae000007947 */ /* 0x001fea000383ffff */
.L_x_2451:
[----:B------:R-:W-:Y:S01]  /*2240*/  IMAD.MOV.U32 R15, RZ, RZ, R27 ;  /* 0x000000ffff0f7224 */ /* 0x000fe200078e001b */
[----:B------:R-:W-:Y:S01]  /*2250*/  MOV R16, 0x22a0 ;  /* 0x000022a000107802 */ /* 0x000fe20000000f00 */
[----:B------:R-:W-:-:S02]  /*2260*/  IMAD.MOV.U32 R14, RZ, RZ, 0x4 ;  /* 0x00000004ff0e7424 */ /* 0x000fc400078e00ff */
[----:B------:R-:W-:Y:S02]  /*2270*/  IMAD.MOV.U32 R13, RZ, RZ, 0x1f ;  /* 0x0000001fff0d7424 */ /* 0x000fe400078e00ff */
[----:B------:R-:W-:Y:S02]  /*2280*/  IMAD.MOV.U32 R12, RZ, RZ, -0x1 ;  /* 0xffffffffff0c7424 */ /* 0x000fe400078e00ff */
[----:B01----:R-:W-:Y:S05]  /*2290*/  CALL.REL.NOINC `($__internal_47_$__cuda_sm70_shflsync_bfly_p) ;  /* 0x00000af000007944 */ /* 0x003fea0003c00000 */
[----:B------:R-:W-:Y:S01]  /*22a0*/  SEL R19, R19, R18, P0 ;  /* 0x0000001213137207 */ /* 0x000fe20000000000 */
[----:B-1----:R-:W-:Y:S01]  /*22b0*/  IMAD.MOV.U32 R18, RZ, RZ, R13 ;  /* 0x000000ffff127224 */ /* 0x002fe200078e000d */
[----:B------:R-:W-:Y:S01]  /*22c0*/  MOV R16, 0x2320 ;  /* 0x0000232000107802 */ /* 0x000fe20000000f00 */
[----:B0-----:R-:W-:Y:S02]  /*22d0*/  IMAD.MOV.U32 R14, RZ, RZ, 0x4 ;  /* 0x00000004ff0e7424 */ /* 0x001fe400078e00ff */
[----:B------:R-:W-:Y:S02]  /*22e0*/  IMAD.MOV.U32 R13, RZ, RZ, 0x1f ;  /* 0x0000001fff0d7424 */ /* 0x000fe400078e00ff */
[----:B------:R-:W-:Y:S02]  /*22f0*/  IMAD.MOV.U32 R12, RZ, RZ, -0x1 ;  /* 0xffffffffff0c7424 */ /* 0x000fe400078e00ff */
[----:B------:R-:W-:-:S02]  /*2300*/  IMAD.MOV.U32 R15, RZ, RZ, R19 ;  /* 0x000000ffff0f7224 */ /* 0x000fc400078e0013 */
[----:B------:R-:W-:Y:S05]  /*2310*/  CALL.REL.NOINC `($__internal_47_$__cuda_sm70_shflsync_bfly_p) ;  /* 0x00000a7000007944 */ /* 0x000fea0003c00000 */
[----:B-1----:R-:W-:Y:S01]  /*2320*/  IMAD.MOV.U32 R24, RZ, RZ, R13 ;  /* 0x000000ffff187224 */ /* 0x002fe200078e000d */
[----:B0-----:R-:W-:Y:S05]  /*2330*/  BRA `(.L_x_2481) ;  /* 0xffffea3000007947 */ /* 0x001fea000383ffff */
.L_x_2452:
[----:B------:R-:W-:Y:S01]  /*2340*/  IMAD.MOV.U32 R15, RZ, RZ, R17 ;  /* 0x000000ffff0f7224 */ /* 0x000fe200078e0011 */
[----:B------:R-:W-:Y:S01]  /*2350*/  MOV R16, 0x23a0 ;  /* 0x000023a000107802 */ /* 0x000fe20000000f00 */
[----:B------:R-:W-:-:S02]  /*2360*/  IMAD.MOV.U32 R14, RZ, RZ, 0x2 ;  /* 0x00000002ff0e7424 */ /* 0x000fc400078e00ff */
[----:B------:R-:W-:Y:S02]  /*2370*/  IMAD.MOV.U32 R13, RZ, RZ, 0x1f ;  /* 0x0000001fff0d7424 */ /* 0x000fe400078e00ff */
[----:B------:R-:W-:Y:S02]  /*2380*/  IMAD.MOV.U32 R12, RZ, RZ, -0x1 ;  /* 0xffffffffff0c7424 */ /* 0x000fe400078e00ff */
[----:B--23--:R-:W-:Y:S05]  /*2390*/  CALL.REL.NOINC `($__internal_47_$__cuda_sm70_shflsync_bfly_p) ;  /* 0x000009f000007944 */ /* 0x00cfea0003c00000 */
        /* <DEDUP_REMOVED lines=18> */
.L_x_2453:
        /* <DEDUP_REMOVED lines=8> */
.L_x_2454:
        /* <DEDUP_REMOVED lines=14> */
[----:B01----:R-:W-:Y:S05]  /*2620*/  BRA `(.L_x_2484) ;  /* 0xffffe8b000007947 */ /* 0x003fea000383ffff */
.L_x_2461:
[----:B------:R-:W-:Y:S01]  /*2630*/  IMAD.MOV.U32 R15, RZ, RZ, R26 ;  /* 0x000000ffff0f7224 */ /* 0x000fe200078e001a */
[----:B------:R-:W-:Y:S01]  /*2640*/  MOV R16, 0x2690 ;  /* 0x0000269000107802 */ /* 0x000fe20000000f00 */
[----:B------:R-:W-:-:S02]  /*2650*/  IMAD.MOV.U32 R14, RZ, RZ, 0x10 ;  /* 0x00000010ff0e7424 */ /* 0x000fc400078e00ff */
[----:B------:R-:W-:Y:S02]  /*2660*/  IMAD.MOV.U32 R13, RZ, RZ, 0x1f ;  /* 0x0000001fff0d7424 */ /* 0x000fe400078e00ff */
[----:B------:R-:W-:Y:S02]  /*2670*/  IMAD.MOV.U32 R12, RZ, RZ, -0x1 ;  /* 0xffffffffff0c7424 */ /* 0x000fe400078e00ff */
[----:B------:R-:W-:Y:S05]  /*2680*/  CALL.REL.NOINC `($__internal_47_$__cuda_sm70_shflsync_bfly_p) ;  /* 0x0000070000007944 */ /* 0x000fea0003c00000 */
[----:B-1----:R-:W-:Y:S01]  /*2690*/  IMAD.MOV.U32 R17, RZ, RZ, R13 ;  /* 0x000000ffff117224 */ /* 0x002fe200078e000d */
[----:B0-----:R-:W-:Y:S05]  /*26a0*/  BRA `(.L_x_2485) ;  /* 0xffffee2000007947 */ /* 0x001fea000383ffff */
.L_x_2462:
[----:B------:R-:W-:Y:S01]  /*26b0*/  IMAD.MOV.U32 R15, RZ, RZ, R24 ;  /* 0x000000ffff0f7224 */ /* 0x000fe200078e0018 */
[----:B------:R-:W-:Y:S01]  /*26c0*/  MOV R16, 0x2710 ;  /* 0x0000271000107802 */ /* 0x000fe20000000f00 */
[----:B------:R-:W-:Y:S02]  /*26d0*/  IMAD.MOV.U32 R14, RZ, RZ, 0x10 ;  /* 0x00000010ff0e7424 */ /* 0x000fe400078e00ff */
[----:B------:R-:W-:Y:S02]  /*26e0*/  IMAD.MOV.U32 R13, RZ, RZ, 0x1f ;  /* 0x0000001fff0d7424 */ /* 0x000fe400078e00ff */
[----:B------:R-:W-:Y:S02]  /*26f0*/  IMAD.MOV.U32 R12, RZ, RZ, -0x1 ;  /* 0xffffffffff0c7424 */ /* 0x000fe400078e00ff */
[----:B01----:R-:W-:Y:S05]  /*2700*/  CALL.REL.NOINC `($__internal_47_$__cuda_sm70_shflsync_bfly_p) ;  /* 0x0000068000007944 */ /* 0x003fea0003c00000 */
[----:B-1----:R-:W-:Y:S01]  /*2710*/  IMAD.MOV.U32 R27, RZ, RZ, R13 ;  /* 0x000000ffff1b7224 */ /* 0x002fe200078e000d */
[----:B------:R-:W-:Y:S01]  /*2720*/  MOV R16, 0x2780 ;  /* 0x0000278000107802 */ /* 0x000fe20000000f00 */
[----:B0-----:R-:W-:-:S02]  /*2730*/  IMAD.MOV.U32 R15, RZ, RZ, R18 ;  /* 0x000000ffff0f7224 */ /* 0x001fc400078e0012 */
[----:B------:R-:W-:Y:S02]  /*2740*/  IMAD.MOV.U32 R14, RZ, RZ, 0x10 ;  /* 0x00000010ff0e7424 */ /* 0x000fe400078e00ff */
[----:B------:R-:W-:Y:S02]  /*2750*/  IMAD.MOV.U32 R13, RZ, RZ, 0x1f ;  /* 0x0000001fff0d7424 */ /* 0x000fe400078e00ff */
[----:B------:R-:W-:Y:S02]  /*2760*/  IMAD.MOV.U32 R12, RZ, RZ, -0x1 ;  /* 0xffffffffff0c7424 */ /* 0x000fe400078e00ff */
[----:B------:R-:W-:Y:S05]  /*2770*/  CALL.REL.NOINC `($__internal_47_$__cuda_sm70_shflsync_bfly_p) ;  /* 0x0000061000007944 */ /* 0x000fea0003c00000 */
[----:B-1----:R-:W-:Y:S01]  /*2780*/  IMAD.MOV.U32 R19, RZ, RZ, R13 ;  /* 0x000000ffff137224 */ /* 0x002fe200078e000d */
[----:B0-----:R-:W-:Y:S05]  /*2790*/  BRA `(.L_x_2486) ;  /* 0xffffed6000007947 */ /* 0x001fea000383ffff */
.L_x_2463:
[----:B------:R-:W-:Y:S01]  /*27a0*/  IMAD.MOV.U32 R15, RZ, RZ, R17 ;  /* 0x000000ffff0f7224 */ /* 0x000fe200078e0011 */
[----:B------:R-:W-:Y:S01]  /*27b0*/  MOV R16, 0x2800 ;  /* 0x0000280000107802 */ /* 0x000fe20000000f00 */
[----:B------:R-:W-:Y:S02]  /*27c0*/  IMAD.MOV.U32 R14, RZ, RZ, 0x8 ;  /* 0x00000008ff0e7424 */ /* 0x000fe400078e00ff */
[----:B------:R-:W-:Y:S02]  /*27d0*/  IMAD.MOV.U32 R13, RZ, RZ, 0x1f ;  /* 0x0000001fff0d7424 */ /* 0x000fe400078e00ff */
[----:B------:R-:W-:-:S02]  /*27e0*/  IMAD.MOV.U32 R12, RZ, RZ, -0x1 ;  /* 0xffffffffff0c7424 */ /* 0x000fc400078e00ff */
[----:B0-23--:R-:W-:Y:S05]  /*27f0*/  CALL.REL.NOINC `($__internal_47_$__cuda_sm70_shflsync_bfly_p) ;  /* 0x0000059000007944 */ /* 0x00dfea0003c00000 */
[----:B------:R-:W-:Y:S01]  /*2800*/  FSEL R27, R27, R24, P1 ;  /* 0x000000181b1b7208 */ /* 0x000fe20000800000 */
[----:B-1----:R-:W-:Y:S01]  /*2810*/  IMAD.MOV.U32 R24, RZ, RZ, R13 ;  /* 0x000000ffff187224 */ /* 0x002fe200078e000d */
[----:B------:R-:W-:Y:S01]  /*2820*/  MOV R16, 0x2880 ;  /* 0x0000288000107802 */ /* 0x000fe20000000f00 */
[----:B0-----:R-:W-:-:S02]  /*2830*/  IMAD.MOV.U32 R14, RZ, RZ, 0x8 ;  /* 0x00000008ff0e7424 */ /* 0x001fc400078e00ff */
[----:B------:R-:W-:Y:S02]  /*2840*/  IMAD.MOV.U32 R13, RZ, RZ, 0x1f ;  /* 0x0000001fff0d7424 */ /* 0x000fe400078e00ff */
[----:B------:R-:W-:Y:S02]  /*2850*/  IMAD.MOV.U32 R12, RZ, RZ, -0x1 ;  /* 0xffffffffff0c7424 */ /* 0x000fe400078e00ff */
[----:B------:R-:W-:Y:S02]  /*2860*/  IMAD.MOV.U32 R15, RZ, RZ, R27 ;  /* 0x000000ffff0f7224 */ /* 0x000fe400078e001b */
[----:B------:R-:W-:Y:S05]  /*2870*/  CALL.REL.NOINC `($__internal_47_$__cuda_sm70_shflsync_bfly_p) ;  /* 0x0000051000007944 */ /* 0x000fea0003c00000 */
[----:B------:R-:W-:Y:S01]  /*2880*/  SEL R19, R19, R18, P1 ;  /* 0x0000001213137207 */ /* 0x000fe20000800000 */
[----:B-1----:R-:W-:Y:S01]  /*2890*/  IMAD.MOV.U32 R18, RZ, RZ, R13 ;  /* 0x000000ffff127224 */ /* 0x002fe200078e000d */
[----:B------:R-:W-:Y:S01]  /*28a0*/  MOV R16, 0x2900 ;  /* 0x0000290000107802 */ /* 0x000fe20000000f00 */
[----:B0-----:R-:W-:Y:S02]  /*28b0*/  IMAD.MOV.U32 R14, RZ, RZ, 0x8 ;  /* 0x00000008ff0e7424 */ /* 0x001fe400078e00ff */
[----:B------:R-:W-:Y:S02]  /*28c0*/  IMAD.MOV.U32 R13, RZ, RZ, 0x1f ;  /* 0x0000001fff0d7424 */ /* 0x000fe400078e00ff */
[----:B------:R-:W-:-:S02]  /*28d0*/  IMAD.MOV.U32 R12, RZ, RZ, -0x1 ;  /* 0xffffffffff0c7424 */ /* 0x000fc400078e00ff */
[----:B------:R-:W-:Y:S02]  /*28e0*/  IMAD.MOV.U32 R15, RZ, RZ, R19 ;  /* 0x000000ffff0f7224 */ /* 0x000fe400078e0013 */
[----:B------:R-:W-:Y:S05]  /*28f0*/  CALL.REL.NOINC `($__internal_47_$__cuda_sm70_shflsync_bfly_p) ;  /* 0x0000049000007944 */ /* 0x000fea0003c00000 */
[----:B-1----:R-:W-:Y:S01]  /*2900*/  IMAD.MOV.U32 R26, RZ, RZ, R13 ;  /* 0x000000ffff1a7224 */ /* 0x002fe200078e000d */
[----:B0-----:R-:W-:Y:S05]  /*2910*/  BRA `(.L_x_2487) ;  /* 0xffffeca000007947 */ /* 0x001fea000383ffff */
.L_x_2464:
[----:B------:R-:W-:Y:S01]  /*2920*/  IMAD.MOV.U32 R15, RZ, RZ, R17 ;  /* 0x000000ffff0f7224 */ /* 0x000fe200078e0011 */
[----:B------:R-:W-:Y:S01]  /*2930*/  MOV R16, 0x2980 ;  /* 0x0000298000107802 */ /* 0x000fe20000000f00 */
[----:B------:R-:W-:Y:S02]  /*2940*/  IMAD.MOV.U32 R14, RZ, RZ, 0x4 ;  /* 0x00000004ff0e7424 */ /* 0x000fe400078e00ff */
[----:B------:R-:W-:Y:S02]  /*2950*/  IMAD.MOV.U32 R13, RZ, RZ, 0x1f ;  /* 0x0000001fff0d7424 */ /* 0x000fe400078e00ff */
[----:B------:R-:W-:Y:S02]  /*2960*/  IMAD.MOV.U32 R12, RZ, RZ, -0x1 ;  /* 0xffffffffff0c7424 */ /* 0x000fe400078e00ff */
[----:B---3--:R-:W-:Y:S05]  /*2970*/  CALL.REL.NOINC `($__internal_47_$__cuda_sm70_shflsync_bfly_p) ;  /* 0x0000041000007944 */ /* 0x008fea0003c00000 */
[----:B-1----:R-:W-:Y:S01]  /*2980*/  IMAD.MOV.U32 R24, RZ, RZ, R13 ;  /* 0x000000ffff187224 */ /* 0x002fe200078e000d */
[----:B0-----:R-:W-:Y:S05]  /*2990*/  BRA `(.L_x_2488) ;  /* 0xffffec8000007947 */ /* 0x001fea000383ffff */
.L_x_2465:
        /* <DEDUP_REMOVED lines=16> */
.L_x_2466:
        /* <DEDUP_REMOVED lines=24> */
.L_x_2467:
        /* <DEDUP_REMOVED lines=8> */
.L_x_2468:
        /* <DEDUP_REMOVED lines=15> */
        .weak           $__internal_47_$__cuda_sm70_shflsync_bfly_p
        .type           $__internal_47_$__cuda_sm70_shflsync_bfly_p,@function
        .size           $__internal_47_$__cuda_sm70_shflsync_bfly_p,(.L_x_10991 - $__internal_47_$__cuda_sm70_shflsync_bfly_p)
$__internal_47_$__cuda_sm70_shflsync_bfly_p:
[----:B------:R-:W-:Y:S01]  /*2d90*/  IMAD.MOV.U32 R28, RZ, RZ, R16 ;  /* 0x000000ffff1c7224 */ /* 0x000fe200078e0010 */
[----:B------:R-:W-:Y:S04]  /*2da0*/  WARPSYNC R12 ;  /* 0x0000000c00007348 */ /* 0x000fe80003800000 */
[----:B------:R-:W-:Y:S01]  /*2db0*/  IMAD.MOV.U32 R29, RZ, RZ, 0x0 ;  /* 0x00000000ff1d7424 */ /* 0x000fe200078e00ff */
[----:B------:R0:W1:Y:S03]  /*2dc0*/  SHFL.BFLY PT, R13, R15, R14, R13 ;  /* 0x0c00000e0f0d7389 */ /* 0x00006600000e000d */
[----:B------:R-:W-:Y:S05]  /*2dd0*/  RET.REL.NODEC R28 `(_ZN4vllm3moe10topkGatingILi10ELi320ELi4ELi4ELi32Ej6__halfLNS0_11ScoringFuncE1EEEvPKT5_PKbPfiPT4_PiiiibPKf) ;  /* 0xffffd2201c007950 */ /* 0x000fea0003c3ffff */
.L_x_2493:
        /* <DEDUP_REMOVED lines=10> */
.L_x_10991:


//--------------------- .text._ZN4vllm3moe10topkGatingILi6ELi192ELi4ELi4ELi32Ej6__halfLNS0_11ScoringFuncE1EEEvPKT5_PKbPfiPT4_PiiiibPKf --------------------------
	.section	.text._ZN4vllm3moe10topkGatingILi6ELi192ELi4ELi4ELi32Ej6__halfLNS0_11ScoringFuncE1EEEvPKT5_PKbPfiPT4_PiiiibPKf,"ax",@progbits
	.sectioninfo	@"SHI_REGISTERS=30"
	.align	128
        .global         _ZN4vllm3moe10topkGatingILi6ELi192ELi4ELi4ELi32Ej6__halfLNS0_11ScoringFuncE1EEEvPKT5_PKbPfiPT4_PiiiibPKf
        .type           _ZN4vllm3moe10topkGatingILi6ELi192ELi4ELi4ELi32Ej6__halfLNS0_11ScoringFuncE1EEEvPKT5_PKbPfiPT4_PiiiibPKf,@function
        .size           _ZN4vllm3moe10topkGatingILi6ELi192ELi4ELi4ELi32Ej6__halfLNS0_11ScoringFuncE1EEEvPKT5_PKbPfiPT4_PiiiibPKf,(.L_x_10992 - _ZN4vllm3moe10topkGatingILi6ELi192ELi4ELi4ELi32Ej6__halfLNS0_11ScoringFuncE1EEEvPKT5_PKbPfiPT4_PiiiibPKf)
        .other          _ZN4vllm3moe10topkGatingILi6ELi192ELi4ELi4ELi32Ej6__halfLNS0_11ScoringFuncE1EEEvPKT5_PKbPfiPT4_PiiiibPKf,@"STO_CUDA_ENTRY STV_DEFAULT"
_ZN4vllm3moe10topkGatingILi6ELi192ELi4ELi4ELi32Ej6__halfLNS0_11ScoringFuncE1EEEvPKT5_PKbPfiPT4_PiiiibPKf:
.text._ZN4vllm3moe10topkGatingILi6ELi192ELi4ELi4ELi32Ej6__halfLNS0_11ScoringFuncE1EEEvPKT5_PKbPfiPT4_PiiiibPKf:
        /* <DEDUP_REMOVED lines=101> */
.L_x_2509:
        /* <DEDUP_REMOVED lines=26> */
.L_x_2526:
[----:B------:R-:W-:Y:S05]  /*07f0*/  BRA.DIV ~URZ, `(.L_x_2497) ;  /* 0x000012427f007947 */ /* 0x000fea000b800000 */
[----:B------:R2:W3:Y:S04]  /*0800*/  SHFL.BFLY PT, R15, R18, 0x10, 0x1f ;  /* 0x0e001f00120f7f89 */ /* 0x0004e800000e0000 */
[----:B------:R2:W4:Y:S02]  /*0810*/  SHFL.BFLY PT, R13, R14, 0x10, 0x1f ;  /* 0x0e001f000e0d7f89 */ /* 0x00052400000e0000 */
.L_x_2527:
        /* <DEDUP_REMOVED lines=12> */
.L_x_2528:
[----:B-1----:R-:W-:-:S13]  /*08e0*/  FSETP.GEU.FTZ.AND P1, PT, R19, R20, PT ;  /* 0x000000141300720b */ /* 0x002fda0003f3e000 */
[----:B------:R-:W-:-:S04]  /*08f0*/  @P1 FSETP.NEU.FTZ.AND P2, PT, R19, R20, PT ;  /* 0x000000141300120b */ /* 0x000fc80003f5d000 */
[----:B---3--:R-:W-:-:S13]  /*0900*/  @P1 ISETP.LT.AND P0, PT, R15, R14, !P2 ;  /* 0x0000000e0f00120c */ /* 0x008fda0005701270 */
[----:B0-----:R-:W-:Y:S01]  /*0910*/  FSEL R19, R20, R19, P0 ;  /* 0x0000001314137208 */ /* 0x001fe20000000000 */
[----:B------:R-:W-:Y:S05]  /*0920*/  BRA.DIV ~URZ, `(.L_x_2499) ;  /* 0x000013827f007947 */ /* 0x000fea000b800000 */
[----:B------:R0:W1:Y:S02]  /*0930*/  SHFL.BFLY PT, R20, R19, 0x4, 0x1f ;  /* 0x0c801f0013147f89 */ /* 0x00006400000e0000 */
.L_x_2529:
[----:B--2---:R-:W-:Y:S01]  /*0940*/  FSEL R13, R13, R18, P0 ;  /* 0x000000120d0d7208 */ /* 0x004fe20000000000 */
[----:B------:R-:W-:Y:S05]  /*0950*/  BRA.DIV ~URZ, `(.L_x_2500) ;  /* 0x000013d27f007947 */ /* 0x000fea000b800000 */
[----:B------:R-:W-:Y:S01]  /*0960*/  SEL R14, R15, R14, P0 ;  /* 0x0000000e0f0e7207 */ /* 0x000fe20000000000 */
[----:B------:R2:W3:Y:S04]  /*0970*/  SHFL.BFLY PT, R18, R13, 0x4, 0x1f ;  /* 0x0c801f000d127f89 */ /* 0x0004e800000e0000 */
[----:B------:R2:W4:Y:S02]  /*0980*/  SHFL.BFLY PT, R15, R14, 0x4, 0x1f ;  /* 0x0c801f000e0f7f89 */ /* 0x00052400000e0000 */
.L_x_2530:
        /* <DEDUP_REMOVED lines=12> */
.L_x_2531:
[----:B-1----:R-:W-:-:S13]  /*0a50*/  FSETP.GEU.FTZ.AND P1, PT, R19, R20, PT ;  /* 0x000000141300720b */ /* 0x002fda0003f3e000 */
[----:B------:R-:W-:-:S04]  /*0a60*/  @P1 FSETP.NEU.FTZ.AND P2, PT, R19, R20, PT ;  /* 0x000000141300120b */ /* 0x000fc80003f5d000 */
[----:B---3--:R-:W-:-:S13]  /*0a70*/  @P1 ISETP.LT.AND P0, PT, R15, R14, !P2 ;  /* 0x0000000e0f00120c */ /* 0x008fda0005701270 */
[----:B0-----:R-:W-:Y:S01]  /*0a80*/  FSEL R19, R20, R19, P0 ;  /* 0x0000001314137208 */ /* 0x001fe20000000000 */
[----:B------:R-:W-:Y:S05]  /*0a90*/  BRA.DIV ~URZ, `(.L_x_2502) ;  /* 0x000015127f007947 */ /* 0x000fea000b800000 */
[----:B------:R0:W1:Y:S02]  /*0aa0*/  SHFL.BFLY PT, R20, R19, 0x1, 0x1f ;  /* 0x0c201f0013147f89 */ /* 0x00006400000e0000 */
.L_x_2532:
[----:B--2---:R-:W-:Y:S01]  /*0ab0*/  FSEL R18, R18, R13, P0 ;  /* 0x0000000d12127208 */ /* 0x004fe20000000000 */
[----:B------:R-:W-:Y:S05]  /*0ac0*/  BRA.DIV ~URZ, `(.L_x_2503) ;  /* 0x000015627f007947 */ /* 0x000fea000b800000 */
[----:B------:R-:W-:Y:S01]  /*0ad0*/  SEL R25, R15, R14, P0 ;  /* 0x0000000e0f197207 */ /* 0x000fe20000000000 */
[----:B------:R2:W3:Y:S04]  /*0ae0*/  SHFL.BFLY PT, R13, R18, 0x1, 0x1f ;  /* 0x0c201f00120d7f89 */ /* 0x0004e800000e0000 */
[----:B------:R2:W4:Y:S02]  /*0af0*/  SHFL.BFLY PT, R23, R25, 0x1, 0x1f ;  /* 0x0c201f0019177f89 */ /* 0x00052400000e0000 */
.L_x_2533:
        /* <DEDUP_REMOVED lines=27> */
.L_x_2505:
[----:B------:R-:W-:Y:S05]  /*0cb0*/  BSYNC B1 ;  /* 0x0000000000017941 */ /* 0x000fea0003800000 */
.L_x_2504:
        /* <DEDUP_REMOVED lines=20> */
.L_x_2508:
[----:B------:R-:W-:Y:S05]  /*0e00*/  BSYNC B1 ;  /* 0x0000000000017941 */ /* 0x000fea0003800000 */
.L_x_2507:
[----:B0-----:R-:W-:Y:S05]  /*0e10*/  BRA `(.L_x_2509) ;  /* 0xfffff83000007947 */ /* 0x001fea000383ffff */
.L_x_2495:
[----:B------:R-:W-:Y:S02]  /*0e20*/  IMAD.MOV.U32 R13, RZ, RZ, RZ ;  /* 0x000000ffff0d7224 */ /* 0x000fe400078e00ff */
.L_x_2522:
        /* <DEDUP_REMOVED lines=26> */
.L_x_2534:
[----:B------:R-:W-:Y:S05]  /*0fd0*/  BRA.DIV ~URZ, `(.L_x_2511) ;  /* 0x000011b27f007947 */ /* 0x000fea000b800000 */
[----:B------:R2:W3:Y:S04]  /*0fe0*/  SHFL.BFLY PT, R15, R20, 0x10, 0x1f ;  /* 0x0e001f00140f7f89 */ /* 0x0004e800000e0000 */
[----:B------:R2:W4:Y:S02]  /*0ff0*/  SHFL.BFLY PT, R18, R21, 0x10, 0x1f ;  /* 0x0e001f0015127f89 */ /* 0x00052400000e0000 */
.L_x_2535:
        /* <DEDUP_REMOVED lines=12> */
.L_x_2536:
[----:B-1----:R-:W-:-:S13]  /*10c0*/  FSETP.GEU.FTZ.AND P1, PT, R14, R19, PT ;  /* 0x000000130e00720b */ /* 0x002fda0003f3e000 */
[----:B------:R-:W-:-:S04]  /*10d0*/  @P1 FSETP.NEU.FTZ.AND P2, PT, R14, R19, PT ;  /* 0x000000130e00120b */ /* 0x000fc80003f5d000 */
[----:B---3--:R-:W-:-:S13]  /*10e0*/  @P1 ISETP.LT.AND P0, PT, R18, R21, !P2 ;  /* 0x000000151200120c */ /* 0x008fda0005701270 */
[----:B0-----:R-:W-:Y:S01]  /*10f0*/  FSEL R14, R19, R14, P0 ;  /* 0x0000000e130e7208 */ /* 0x001fe20000000000 */
[----:B------:R-:W-:Y:S05]  /*1100*/  BRA.DIV ~URZ, `(.L_x_2513) ;  /* 0x000012f27f007947 */ /* 0x000fea000b800000 */
[----:B------:R0:W1:Y:S02]  /*1110*/  SHFL.BFLY PT, R19, R14, 0x4, 0x1f ;  /* 0x0c801f000e137f89 */ /* 0x00006400000e0000 */
.L_x_2537:
[----:B--2---:R-:W-:Y:S01]  /*1120*/  FSEL R15, R15, R20, P0 ;  /* 0x000000140f0f7208 */ /* 0x004fe20000000000 */
[----:B------:R-:W-:Y:S05]  /*1130*/  BRA.DIV ~URZ, `(.L_x_2514) ;  /* 0x000013427f007947 */ /* 0x000fea000b800000 */
[----:B------:R-:W-:Y:S01]  /*1140*/  SEL R21, R18, R21, P0 ;  /* 0x0000001512157207 */ /* 0x000fe20000000000 */
[----:B------:R2:W3:Y:S04]  /*1150*/  SHFL.BFLY PT, R20, R15, 0x4, 0x1f ;  /* 0x0c801f000f147f89 */ /* 0x0004e800000e0000 */
[----:B------:R2:W4:Y:S02]  /*1160*/  SHFL.BFLY PT, R18, R21, 0x4, 0x1f ;  /* 0x0c801f0015127f89 */ /* 0x00052400000e0000 */
.L_x_2538:
        /* <DEDUP_REMOVED lines=12> */
.L_x_2539:
[----:B-1----:R-:W-:-:S13]  /*1230*/  FSETP.GEU.FTZ.AND P1, PT, R14, R19, PT ;  /* 0x000000130e00720b */ /* 0x002fda0003f3e000 */
[----:B------:R-:W-:-:S04]  /*1240*/  @P1 FSETP.NEU.FTZ.AND P2, PT, R14, R19, PT ;  /* 0x000000130e00120b */ /* 0x000fc80003f5d000 */
[----:B---3--:R-:W-:-:S13]  /*1250*/  @P1 ISETP.LT.AND P0, PT, R18, R21, !P2 ;  /* 0x000000151200120c */ /* 0x008fda0005701270 */
[----:B0-----:R-:W-:Y:S01]  /*1260*/  FSEL R14, R19, R14, P0 ;  /* 0x0000000e130e7208 */ /* 0x001fe20000000000 */
[----:B------:R-:W-:Y:S05]  /*1270*/  BRA.DIV ~URZ, `(.L_x_2516) ;  /* 0x000014827f007947 */ /* 0x000fea000b800000 */
[----:B------:R0:W1:Y:S02]  /*1280*/  SHFL.BFLY PT, R19, R14, 0x1, 0x1f ;  /* 0x0c201f000e137f89 */ /* 0x00006400000e0000 */
.L_x_2540:
[----:B--2---:R-:W-:Y:S01]  /*1290*/  FSEL R20, R20, R15, P0 ;  /* 0x0000000f14147208 */ /* 0x004fe20000000000 */
[----:B------:R-:W-:Y:S05]  /*12a0*/  BRA.DIV ~URZ, `(.L_x_2517) ;  /* 0x000014d27f007947 */ /* 0x000fea000b800000 */
[----:B------:R-:W-:Y:S01]  /*12b0*/  SEL R25, R18, R21, P0 ;  /* 0x0000001512197207 */ /* 0x000fe20000000000 */
[----:B------:R2:W3:Y:S04]  /*12c0*/  SHFL.BFLY PT, R15, R20, 0x1, 0x1f ;  /* 0x0c201f00140f7f89 */ /* 0x0004e800000e0000 */
[----:B------:R2:W4:Y:S02]  /*12d0*/  SHFL.BFLY PT, R16, R25, 0x1, 0x1f ;  /* 0x0c201f0019107f89 */ /* 0x00052400000e0000 */
.L_x_2541:
        /* <DEDUP_REMOVED lines=26> */
.L_x_2519:
[----:B------:R-:W-:Y:S05]  /*1480*/  BSYNC B1 ;  /* 0x0000000000017941 */ /* 0x000fea0003800000 */
.L_x_2518:
        /* <DEDUP_REMOVED lines=20> */
.L_x_2521:
[----:B------:R-:W-:Y:S05]  /*15d0*/  BSYNC B1 ;  /* 0x0000000000017941 */ /* 0x000fea0003800000 */
.L_x_2520:
[----:B0-----:R-:W-:Y:S05]  /*15e0*/  BRA `(.L_x_2522) ;  /* 0xfffff84000007947 */ /* 0x001fea000383ffff */
.L_x_2506:
[----:B------:R-:W-:Y:S05]  /*15f0*/  BSYNC B0 ;  /* 0x0000000000007941 */ /* 0x000fea0003800000 */
.L_x_2494:
        /* <DEDUP_REMOVED lines=19> */
.L_x_2524:
        /* <DEDUP_REMOVED lines=20> */
.L_x_2523:
        /* <DEDUP_REMOVED lines=10> */
.L_x_2525:
        /* <DEDUP_REMOVED lines=11> */
.L_x_2496:
[----:B------:R-:W-:Y:S01]  /*19c0*/  IMAD.MOV.U32 R25, RZ, RZ, R20 ;  /* 0x000000ffff197224 */ /* 0x000fe200078e0014 */
[----:B------:R-:W-:Y:S01]  /*19d0*/  MOV R16, 0x1a20 ;  /* 0x00001a2000107802 */ /* 0x000fe20000000f00 */
[----:B------:R-:W-:Y:S02]  /*19e0*/  IMAD.MOV.U32 R24, RZ, RZ, 0x10 ;  /* 0x00000010ff187424 */ /* 0x000fe400078e00ff */
[----:B------:R-:W-:Y:S02]  /*19f0*/  IMAD.MOV.U32 R23, RZ, RZ, 0x1f ;  /* 0x0000001fff177424 */ /* 0x000fe400078e00ff */
[----:B------:R-:W-:Y:S02]  /*1a00*/  IMAD.MOV.U32 R22, RZ, RZ, -0x1 ;  /* 0xffffffffff167424 */ /* 0x000fe400078e00ff */
[----:B------:R-:W-:Y:S05]  /*1a10*/  CALL.REL.NOINC `($__internal_48_$__cuda_sm70_shflsync_bfly_p) ;  /* 0x00000e5000007944 */ /* 0x000fea0003c00000 */
[----:B-1----:R-:W-:Y:S01]  /*1a20*/  IMAD.MOV.U32 R19, RZ, RZ, R23 ;  /* 0x000000ffff137224 */ /* 0x002fe200078e0017 */
[----:B0-----:R-:W-:Y:S05]  /*1a30*/  BRA `(.L_x_2526) ;  /* 0xffffedb000007947 */ /* 0x001fea000383ffff */
.L_x_2497:
[----:B------:R-:W-:Y:S01]  /*1a40*/  IMAD.MOV.U32 R25, RZ, RZ, R18 ;  /* 0x000000ffff197224 */ /* 0x000fe200078e0012 */
[----:B------:R-:W-:Y:S01]  /*1a50*/  MOV R16, 0x1aa0 ;  /* 0x00001aa000107802 */ /* 0x000fe20000000f00 */
[----:B------:R-:W-:Y:S02]  /*1a60*/  IMAD.MOV.U32 R24, RZ, RZ, 0x10 ;  /* 0x00000010ff187424 */ /* 0x000fe400078e00ff */
[----:B------:R-:W-:-:S02]  /*1a70*/  IMAD.MOV.U32 R23, RZ, RZ, 0x1f ;  /* 0x0000001fff177424 */ /* 0x000fc400078e00ff */
[----:B------:R-:W-:Y:S02]  /*1a80*/  IMAD.MOV.U32 R22, RZ, RZ, -0x1 ;  /* 0xffffffffff167424 */ /* 0x000fe400078e00ff */
[----:B01----:R-:W-:Y:S05]  /*1a90*/  CALL.REL.NOINC `($__internal_48_$__cuda_sm70_shflsync_bfly_p) ;  /* 0x00000dd000007944 */ /* 0x003fea0003c00000 */
[----:B-1----:R-:W-:Y:S01]  /*1aa0*/  IMAD.MOV.U32 R15, RZ, RZ, R23 ;  /* 0x000000ffff0f7224 */ /* 0x002fe200078e0017 */
[----:B------:R-:W-:Y:S01]  /*1ab0*/  MOV R16, 0x1b10 ;  /* 0x00001b1000107802 */ /* 0x000fe20000000f00 */
[----:B0-----:R-:W-:Y:S02]  /*1ac0*/  IMAD.MOV.U32 R25, RZ, RZ, R14 ;  /* 0x000000ffff197224 */ /* 0x001fe400078e000e */
[----:B------:R-:W-:Y:S02]  /*1ad0*/  IMAD.MOV.U32 R24, RZ, RZ, 0x10 ;  /* 0x00000010ff187424 */ /* 0x000fe400078e00ff */
[----:B------:R-:W-:Y:S02]  /*1ae0*/  IMAD.MOV.U32 R23, RZ, RZ, 0x1f ;  /* 0x0000001fff177424 */ /* 0x000fe400078e00ff */
[----:B------:R-:W-:Y:S02]  /*1af0*/  IMAD.MOV.U32 R22, RZ, RZ, -0x1 ;  /* 0xffffffffff167424 */ /* 0x000fe400078e00ff */
[----:B------:R-:W-:Y:S05]  /*1b00*/  CALL.REL.NOINC `($__internal_48_$__cuda_sm70_shflsync_bfly_p) ;  /* 0x00000d6000007944 */ /* 0x000fea0003c00000 */
[----:B-1----:R-:W-:Y:S01]  /*1b10*/  IMAD.MOV.U32 R13, RZ, RZ, R23 ;  /* 0x000000ffff0d7224 */ /* 0x002fe200078e0017 */
[----:B0-----:R-:W-:Y:S05]  /*1b20*/  BRA `(.L_x_2527) ;  /* 0xffffecf000007947 */ /* 0x001fea000383ffff */
.L_x_2498:
[----:B------:R-:W-:Y:S01]  /*1b30*/  IMAD.MOV.U32 R25, RZ, RZ, R19 ;  /* 0x000000ffff197224 */ /* 0x000fe200078e0013 */
[----:B------:R-:W-:Y:S01]  /*1b40*/  MOV R16, 0x1b90 ;  /* 0x00001b9000107802 */ /* 0x000fe20000000f00 */
[----:B------:R-:W-:-:S02]  /*1b50*/  IMAD.MOV.U32 R24, RZ, RZ, 0x8 ;  /* 0x00000008ff187424 */ /* 0x000fc400078e00ff */
[----:B------:R-:W-:Y:S02]  /*1b60*/  IMAD.MOV.U32 R23, RZ, RZ, 0x1f ;  /* 0x0000001fff177424 */ /* 0x000fe400078e00ff */
[----:B------:R-:W-:Y:S02]  /*1b70*/  IMAD.MOV.U32 R22, RZ, RZ, -0x1 ;  /* 0xffffffffff167424 */ /* 0x000fe400078e00ff */
[----:B0-23--:R-:W-:Y:S05]  /*1b80*/  CALL.REL.NOINC `($__internal_48_$__cuda_sm70_shflsync_bfly_p) ;  /* 0x00000ce000007944 */ /* 0x00dfea0003c00000 */
[----:B------:R-:W-:Y:S01]  /*1b90*/  FSEL R18, R15, R18, P1 ;  /* 0x000000120f127208 */ /* 0x000fe20000800000 */
[----:B-1----:R-:W-:Y:S01]  /*1ba0*/  IMAD.MOV.U32 R20, RZ, RZ, R23 ;  /* 0x000000ffff147224 */ /* 0x002fe200078e0017 */
[----:B------:R-:W-:Y:S01]  /*1bb0*/  MOV R16, 0x1c10 ;  /* 0x00001c1000107802 */ /* 0x000fe20000000f00 */
[----:B0-----:R-:W-:Y:S02]  /*1bc0*/  IMAD.MOV.U32 R24, RZ, RZ, 0x8 ;  /* 0x00000008ff187424 */ /* 0x001fe400078e00ff */
[----:B------:R-:W-:Y:S02]  /*1bd0*/  IMAD.MOV.U32 R23, RZ, RZ, 0x1f ;  /* 0x0000001fff177424 */ /* 0x000fe400078e00ff */
[----:B------:R-:W-:Y:S02]  /*1be0*/  IMAD.MOV.U32 R22, RZ, RZ, -0x1 ;  /* 0xffffffffff167424 */ /* 0x000fe400078e00ff */
[----:B------:R-:W-:-:S02]  /*1bf0*/  IMAD.MOV.U32 R25, RZ, RZ, R18 ;  /* 0x000000ffff197224 */ /* 0x000fc400078e0012 */
[----:B------:R-:W-:Y:S05]  /*1c00*/  CALL.REL.NOINC `($__internal_48_$__cuda_sm70_shflsync_bfly_p) ;  /* 0x00000c6000007944 */ /* 0x000fea0003c00000 */
[----:B------:R-:W-:Y:S01]  /*1c10*/  SEL R14, R13, R14, P1 ;  /* 0x0000000e0d0e7207 */ /* 0x000fe20000800000 */
[----:B-1----:R-:W-:Y:S01]  /*1c20*/  IMAD.MOV.U32 R13, RZ, RZ, R23 ;  /* 0x000000ffff0d7224 */ /* 0x002fe200078e0017 */
[----:B------:R-:W-:Y:S01]  /*1c30*/  MOV R16, 0x1c90 ;  /* 0x00001c9000107802 */ /* 0x000fe20000000f00 */
[----:B0-----:R-:W-:-:S02]  /*1c40*/  IMAD.MOV.U32 R24, RZ, RZ, 0x8 ;  /* 0x00000008ff187424 */ /* 0x001fc400078e00ff */
[----:B------:R-:W-:Y:S02]  /*1c50*/  IMAD.MOV.U32 R23, RZ, RZ, 0x1f ;  /* 0x0000001fff177424 */ /* 0x000fe400078e00ff */
[----:B------:R-:W-:Y:S02]  /*1c60*/  IMAD.MOV.U32 R22, RZ, RZ, -0x1 ;  /* 0xffffffffff167424 */ /* 0x000fe400078e00ff */
[----:B------:R-:W-:Y:S02]  /*1c70*/  IMAD.MOV.U32 R25, RZ, RZ, R14 ;  /* 0x000000ffff197224 */ /* 0x000fe400078e000e */
[----:B------:R-:W-:Y:S05]  /*1c80*/  CALL.REL.NOINC `($__internal_48_$__cuda_sm70_shflsync_bfly_p) ;  /* 0x00000be000007944 */ /* 0x000fea0003c00000 */
[----:B-1----:R-:W-:Y:S01]  /*1c90*/  IMAD.MOV.U32 R15, RZ, RZ, R23 ;  /* 0x000000ffff0f7224 */ /* 0x002fe200078e0017 */
[----:B0-----:R-:W-:Y:S05]  /*1ca0*/  BRA `(.L_x_2528) ;  /* 0xffffec3000007947 */ /* 0x001fea000383ffff */
.L_x_2499:
[----:B------:R-:W-:Y:S01]  /*1cb0*/  IMAD.MOV.U32 R25, RZ, RZ, R19 ;  /* 0x000000ffff197224 */ /* 0x000fe200078e0013 */
[----:B------:R-:W-:Y:S01]  /*1cc0*/  MOV R16, 0x1d10 ;  /* 0x00001d1000107802 */ /* 0x000fe20000000f00 */
[----:B------:R-:W-:Y:S02]  /*1cd0*/  IMAD.MOV.U32 R24, RZ, RZ, 0x4 ;  /* 0x00000004ff187424 */ /* 0x000fe400078e00ff */
[----:B------:R-:W-:Y:S02]  /*1ce0*/  IMAD.MOV.U32 R23, RZ, RZ, 0x1f ;  /* 0x0000001fff177424 */ /* 0x000fe400078e00ff */
[----:B------:R-:W-:-:S02]  /*1cf0*/  IMAD.MOV.U32 R22, RZ, RZ, -0x1 ;  /* 0xffffffffff167424 */ /* 0x000fc400078e00ff */
[----:B--2---:R-:W-:Y:S05]  /*1d00*/  CALL.REL.NOINC `($__internal_48_$__cuda_sm70_shflsync_bfly_p) ;  /* 0x00000b6000007944 */ /* 0x004fea0003c00000 */
[----:B-1----:R-:W-:Y:S01]  /*1d10*/  IMAD.MOV.U32 R20, RZ, RZ, R23 ;  /* 0x000000ffff147224 */ /* 0x002fe200078e0017 */
[----:B0-----:R-:W-:Y:S05]  /*1d20*/  BRA `(.L_x_2529) ;  /* 0xffffec1000007947 */ /* 0x001fea000383ffff */
.L_x_2500:
[----:B------:R-:W-:Y:S01]  /*1d30*/  IMAD.MOV.U32 R25, RZ, RZ, R13 ;  /* 0x000000ffff197224 */ /* 0x000fe200078e000d */
[----:B------:R-:W-:Y:S01]  /*1d40*/  MOV R16, 0x1d90 ;  /* 0x00001d9000107802 */ /* 0x000fe20000000f00 */
[----:B------:R-:W-:-:S02]  /*1d50*/  IMAD.MOV.U32 R24, RZ, RZ, 0x4 ;  /* 0x00000004ff187424 */ /* 0x000fc400078e00ff */
[----:B------:R-:W-:Y:S02]  /*1d60*/  IMAD.MOV.U32 R23, RZ, RZ, 0x1f ;  /* 0x0000001fff177424 */ /* 0x000fe400078e00ff */
[----:B------:R-:W-:Y:S02]  /*1d70*/  IMAD.MOV.U32 R22, RZ, RZ, -0x1 ;  /* 0xffffffffff167424 */ /* 0x000fe400078e00ff */
[----:B01----:R-:W-:Y:S05]  /*1d80*/  CALL.REL.NOINC `($__internal_48_$__cuda_sm70_shflsync_bfly_p) ;  /* 0x00000ae000007944 */ /* 0x003fea0003c00000 */
[----:B------:R-:W-:Y:S01]  /*1d90*/  SEL R14, R15, R14, P0 ;  /* 0x0000000e0f0e7207 */ /* 0x000fe20000000000 */
[----:B-1----:R-:W-:Y:S01]  /*1da0*/  IMAD.MOV.U32 R18, RZ, RZ, R23 ;  /* 0x000000ffff127224 */ /* 0x002fe200078e0017 */
[----:B------:R-:W-:Y:S01]  /*1db0*/  MOV R16, 0x1e10 ;  /* 0x00001e1000107802 */ /* 0x000fe20000000f00 */
[----:B0-----:R-:W-:Y:S02]  /*1dc0*/  IMAD.MOV.U32 R24, RZ, RZ, 0x4 ;  /* 0x00000004ff187424 */ /* 0x001fe400078e00ff */
[----:B------:R-:W-:Y:S02]  /*1dd0*/  IMAD.MOV.U32 R23, RZ, RZ, 0x1f ;  /* 0x0000001fff177424 */ /* 0x000fe400078e00ff */
[----:B------:R-:W-:Y:S02]  /*1de0*/  IMAD.MOV.U32 R22, RZ, RZ, -0x1 ;  /* 0xffffffffff167424 */ /* 0x000fe400078e00ff */
[----:B------:R-:W-:-:S02]  /*1df0*/  IMAD.MOV.U32 R25, RZ, RZ, R14 ;  /* 0x000000ffff197224 */ /* 0x000fc400078e000e */
[----:B------:R-:W-:Y:S05]  /*1e00*/  CALL.REL.NOINC `($__internal_48_$__cuda_sm70_shflsync_bfly_p) ;  /* 0x00000a6000007944 */ /* 0x000fea0003c00000 */
[----:B-1----:R-:W-:Y:S01]  /*1e10*/  IMAD.MOV.U32 R15, RZ, RZ, R23 ;  /* 0x000000ffff0f7224 */ /* 0x002fe200078e0017 */
[----:B0-----:R-:W-:Y:S05]  /*1e20*/  BRA `(.L_x_2530) ;  /* 0xffffeb6000007947 */ /* 0x001fea000383ffff */
.L_x_2501:
[----:B------:R-:W-:Y:S01]  /*1e30*/  IMAD.MOV.U32 R25, RZ, RZ, R19 ;  /* 0x000000ffff197224 */ /* 0x000fe200078e0013 */
[----:B------:R-:W-:Y:S01]  /*1e40*/  MOV R16, 0x1e90 ;  /* 0x00001e9000107802 */ /* 0x000fe20000000f00 */
[----:B------:R-:W-:-:S02]  /*1e50*/  IMAD.MOV.U32 R24, RZ, RZ, 0x2 ;  /* 0x00000002ff187424 */ /* 0x000fc400078e00ff */
[----:B------:R-:W-:Y:S02]  /*1e60*/  IMAD.MOV.U32 R23, RZ, RZ, 0x1f ;  /* 0x0000001fff177424 */ /* 0x000fe400078e00ff */
[----:B------:R-:W-:Y:S02]  /*1e70*/  IMAD.MOV.U32 R22, RZ, RZ, -0x1 ;  /* 0xffffffffff167424 */ /* 0x000fe400078e00ff */
[----:B--23--:R-:W-:Y:S05]  /*1e80*/  CALL.REL.NOINC `($__internal_48_$__cuda_sm70_shflsync_bfly_p) ;  /* 0x000009e000007944 */ /* 0x00cfea0003c00000 */
        /* <DEDUP_REMOVED lines=18> */
.L_x_2502:
        /* <DEDUP_REMOVED lines=8> */
.L_x_2503:
[----:B------:R-:W-:Y:S01]  /*2030*/  IMAD.MOV.U32 R25, RZ, RZ, R18 ;  /* 0x000000ffff197224 */ /* 0x000fe200078e0012 */
[----:B------:R-:W-:Y:S01]  /*2040*/  MOV R16, 0x2090 ;  /* 0x0000209000107802 */ /* 0x000fe20000000f00 */
[----:B------:R-:W-:-:S02]  /*2050*/  IMAD.MOV.U32 R24, RZ, RZ, 0x1 ;  /* 0x00000001ff187424 */ /* 0x000fc400078e00ff */
[----:B------:R-:W-:Y:S02]  /*2060*/  IMAD.MOV.U32 R23, RZ, RZ, 0x1f ;  /* 0x0000001fff177424 */ /* 0x000fe400078e00ff */
[----:B------:R-:W-:Y:S02]  /*2070*/  IMAD.MOV.U32 R22, RZ, RZ, -0x1 ;  /* 0xffffffffff167424 */ /* 0x000fe400078e00ff */
[----:B01----:R-:W-:Y:S05]  /*2080*/  CALL.REL.NOINC `($__internal_48_$__cuda_sm70_shflsync_bfly_p) ;  /* 0x000007e000007944 */ /* 0x003fea0003c00000 */
[----:B-1----:R-:W-:Y:S01]  /*2090*/  IMAD.MOV.U32 R13, RZ, RZ, R23 ;  /* 0x000000ffff0d7224 */ /* 0x002fe200078e0017 */
[----:B0-----:R-:W-:Y:S01]  /*20a0*/  SEL R25, R15, R14, P0 ;  /* 0x0000000e0f197207 */ /* 0x001fe20000000000 */
[----:B------:R-:W-:Y:S01]  /*20b0*/  IMAD.MOV.U32 R24, RZ, RZ, 0x1 ;  /* 0x00000001ff187424 */ /* 0x000fe200078e00ff */
[----:B------:R-:W-:Y:S01]  /*20c0*/  MOV R16, 0x2100 ;  /* 0x0000210000107802 */ /* 0x000fe20000000f00 */
[----:B------:R-:W-:Y:S02]  /*20d0*/  IMAD.MOV.U32 R23, RZ, RZ, 0x1f ;  /* 0x0000001fff177424 */ /* 0x000fe400078e00ff */
[----:B------:R-:W-:Y:S02]  /*20e0*/  IMAD.MOV.U32 R22, RZ, RZ, -0x1 ;  /* 0xffffffffff167424 */ /* 0x000fe400078e00ff */
[----:B------:R-:W-:Y:S05]  /*20f0*/  CALL.REL.NOINC `($__internal_48_$__cuda_sm70_shflsync_bfly_p) ;  /* 0x0000077000007944 */ /* 0x000fea0003c00000 */
[----:B01----:R-:W-:Y:S05]  /*2100*/  BRA `(.L_x_2533) ;  /* 0xffffe9f000007947 */ /* 0x003fea000383ffff */
.L_x_2510:
[----:B------:R-:W-:Y:S01]  /*2110*/  IMAD.MOV.U32 R25, RZ, RZ, R19 ;  /* 0x000000ffff197224 */ /* 0x000fe200078e0013 */
[----:B------:R-:W-:Y:S01]  /*2120*/  MOV R16, 0x2170 ;  /* 0x0000217000107802 */ /* 0x000fe20000000f00 */
[----:B------:R-:W-:-:S02]  /*2130*/  IMAD.MOV.U32 R24, RZ, RZ, 0x10 ;  /* 0x00000010ff187424 */ /* 0x000fc400078e00ff */
[----:B------:R-:W-:Y:S02]  /*2140*/  IMAD.MOV.U32 R23, RZ, RZ, 0x1f ;  /* 0x0000001fff177424 */ /* 0x000fe400078e00ff */
[----:B------:R-:W-:Y:S02]  /*2150*/  IMAD.MOV.U32 R22, RZ, RZ, -0x1 ;  /* 0xffffffffff167424 */ /* 0x000fe400078e00ff */
[----:B------:R-:W-:Y:S05]  /*2160*/  CALL.REL.NOINC `($__internal_48_$__cuda_sm70_shflsync_bfly_p) ;  /* 0x0000070000007944 */ /* 0x000fea0003c00000 */
[----:B-1----:R-:W-:Y:S01]  /*2170*/  IMAD.MOV.U32 R14, RZ, RZ, R23 ;  /* 0x000000ffff0e7224 */ /* 0x002fe200078e0017 */
[----:B0-----:R-:W-:Y:S05]  /*2180*/  BRA `(.L_x_2534) ;  /* 0xffffee4000007947 */ /* 0x001fea000383ffff */
.L_x_2511:
[----:B------:R-:W-:Y:S01]  /*2190*/  IMAD.MOV.U32 R25, RZ, RZ, R20 ;  /* 0x000000ffff197224 */ /* 0x000fe200078e0014 */
[----:B------:R-:W-:Y:S01]  /*21a0*/  MOV R16, 0x21f0 ;  /* 0x000021f000107802 */ /* 0x000fe20000000f00 */
[----:B------:R-:W-:Y:S02]  /*21b0*/  IMAD.MOV.U32 R24, RZ, RZ, 0x10 ;  /* 0x00000010ff187424 */ /* 0x000fe400078e00ff */
[----:B------:R-:W-:Y:S02]  /*21c0*/  IMAD.MOV.U32 R23, RZ, RZ, 0x1f ;  /* 0x0000001fff177424 */ /* 0x000fe400078e00ff */
[----:B------:R-:W-:Y:S02]  /*21d0*/  IMAD.MOV.U32 R22, RZ, RZ, -0x1 ;  /* 0xffffffffff167424 */ /* 0x000fe400078e00ff */
[----:B01----:R-:W-:Y:S05]  /*21e0*/  CALL.REL.NOINC `($__internal_48_$__cuda_sm70_shflsync_bfly_p) ;  /* 0x0000068000007944 */ /* 0x003fea0003c00000 */
[----:B-1----:R-:W-:Y:S01]  /*21f0*/  IMAD.MOV.U32 R15, RZ, RZ, R23 ;  /* 0x000000ffff0f7224 */ /* 0x002fe200078e0017 */
[----:B------:R-:W-:Y:S01]  /*2200*/  MOV R16, 0x2260 ;  /* 0x0000226000107802 */ /* 0x000fe20000000f00 */
[----:B0-----:R-:W-:-:S02]  /*2210*/  IMAD.MOV.U32 R25, RZ, RZ, R21 ;  /* 0x000000ffff197224 */ /* 0x001fc400078e0015 */
[----:B------:R-:W-:Y:S02]  /*2220*/  IMAD.MOV.U32 R24, RZ, RZ, 0x10 ;  /* 0x00000010ff187424 */ /* 0x000fe400078e00ff */
[----:B------:R-:W-:Y:S02]  /*2230*/  IMAD.MOV.U32 R23, RZ, RZ, 0x1f ;  /* 0x0000001fff177424 */ /* 0x000fe400078e00ff */
[----:B------:R-:W-:Y:S02]  /*2240*/  IMAD.MOV.U32 R22, RZ, RZ, -0x1 ;  /* 0xffffffffff167424 */ /* 0x000fe400078e00ff */
[----:B------:R-:W-:Y:S05]  /*2250*/  CALL.REL.NOINC `($__internal_48_$__cuda_sm70_shflsync_bfly_p) ;  /* 0x0000061000007944 */ /* 0x000fea0003c00000 */
[----:B-1----:R-:W-:Y:S01]  /*2260*/  IMAD.MOV.U32 R18, RZ, RZ, R23 ;  /* 0x000000ffff127224 */ /* 0x002fe200078e0017 */
[----:B0-----:R-:W-:Y:S05]  /*2270*/  BRA `(.L_x_2535) ;  /* 0xffffed8000007947 */ /* 0x001fea000383ffff */
.L_x_2512:
[----:B------:R-:W-:Y:S01]  /*2280*/  IMAD.MOV.U32 R25, RZ, RZ, R14 ;  /* 0x000000ffff197224 */ /* 0x000fe200078e000e */
[----:B------:R-:W-:Y:S01]  /*2290*/  MOV R16, 0x22e0 ;  /* 0x000022e000107802 */ /* 0x000fe20000000f00 */
[----:B------:R-:W-:Y:S02]  /*22a0*/  IMAD.MOV.U32 R24, RZ, RZ, 0x8 ;  /* 0x00000008ff187424 */ /* 0x000fe400078e00ff */
[----:B------:R-:W-:Y:S02]  /*22b0*/  IMAD.MOV.U32 R23, RZ, RZ, 0x1f ;  /* 0x0000001fff177424 */ /* 0x000fe400078e00ff */
[----:B------:R-:W-:-:S02]  /*22c0*/  IMAD.MOV.U32 R22, RZ, RZ, -0x1 ;  /* 0xffffffffff167424 */ /* 0x000fc400078e00ff */
[----:B0-23--:R-:W-:Y:S05]  /*22d0*/  CALL.REL.NOINC `($__internal_48_$__cuda_sm70_shflsync_bfly_p) ;  /* 0x0000059000007944 */ /* 0x00dfea0003c00000 */
[----:B------:R-:W-:Y:S01]  /*22e0*/  FSEL R20, R15, R20, P1 ;  /* 0x000000140f147208 */ /* 0x000fe20000800000 */
[----:B-1----:R-:W-:Y:S01]  /*22f0*/  IMAD.MOV.U32 R19, RZ, RZ, R23 ;  /* 0x000000ffff137224 */ /* 0x002fe200078e0017 */
[----:B------:R-:W-:Y:S01]  /*2300*/  MOV R16, 0x2360 ;  /* 0x0000236000107802 */ /* 0x000fe20000000f00 */
[----:B0-----:R-:W-:-:S02]  /*2310*/  IMAD.MOV.U32 R24, RZ, RZ, 0x8 ;  /* 0x00000008ff187424 */ /* 0x001fc400078e00ff */
[----:B------:R-:W-:Y:S02]  /*2320*/  IMAD.MOV.U32 R23, RZ, RZ, 0x1f ;  /* 0x0000001fff177424 */ /* 0x000fe400078e00ff */
[----:B------:R-:W-:Y:S02]  /*2330*/  IMAD.MOV.U32 R22, RZ, RZ, -0x1 ;  /* 0xffffffffff167424 */ /* 0x000fe400078e00ff */
[----:B------:R-:W-:Y:S02]  /*2340*/  IMAD.MOV.U32 R25, RZ, RZ, R20 ;  /* 0x000000ffff197224 */ /* 0x000fe400078e0014 */
[----:B------:R-:W-:Y:S05]  /*2350*/  CALL.REL.NOINC `($__internal_48_$__cuda_sm70_shflsync_bfly_p) ;  /* 0x0000051000007944 */ /* 0x000fea0003c00000 */
[----:B------:R-:W-:Y:S01]  /*2360*/  SEL R21, R18, R21, P1 ;  /* 0x0000001512157207 */ /* 0x000fe20000800000 */
[----:B-1----:R-:W-:Y:S01]  /*2370*/  IMAD.MOV.U32 R15, RZ, RZ, R23 ;  /* 0x000000ffff0f7224 */ /* 0x002fe200078e0017 */
[----:B------:R-:W-:Y:S01]  /*2380*/  MOV R16, 0x23e0 ;  /* 0x000023e000107802 */ /* 0x000fe20000000f00 */
[----:B0-----:R-:W-:Y:S02]  /*2390*/  IMAD.MOV.U32 R24, RZ, RZ, 0x8 ;  /* 0x00000008ff187424 */ /* 0x001fe400078e00ff */
[----:B------:R-:W-:Y:S02]  /*23a0*/  IMAD.MOV.U32 R23, RZ, RZ, 0x1f ;  /* 0x0000001fff177424 */ /* 0x000fe400078e00ff */
[----:B------:R-:W-:-:S02]  /*23b0*/  IMAD.MOV.U32 R22, RZ, RZ, -0x1 ;  /* 0xffffffffff167424 */ /* 0x000fc400078e00ff */
[----:B------:R-:W-:Y:S02]  /*23c0*/  IMAD.MOV.U32 R25, RZ, RZ, R21 ;  /* 0x000000ffff197224 */ /* 0x000fe400078e0015 */
[----:B------:R-:W-:Y:S05]  /*23d0*/  CALL.REL.NOINC `($__internal_48_$__cuda_sm70_shflsync_bfly_p) ;  /* 0x0000049000007944 */ /* 0x000fea0003c00000 */
[----:B-1----:R-:W-:Y:S01]  /*23e0*/  IMAD.MOV.U32 R18, RZ, RZ, R23 ;  /* 0x000000ffff127224 */ /* 0x002fe200078e0017 */
[----:B0-----:R-:W-:Y:S05]  /*23f0*/  BRA `(.L_x_2536) ;  /* 0xffffecc000007947 */ /* 0x001fea000383ffff */
.L_x_2513:
[----:B------:R-:W-:Y:S01]  /*2400*/  IMAD.MOV.U32 R25, RZ, RZ, R14 ;  /* 0x000000ffff197224 */ /* 0x000fe200078e000e */
[----:B------:R-:W-:Y:S01]  /*2410*/  MOV R16, 0x2460 ;  /* 0x0000246000107802 */ /* 0x000fe20000000f00 */
[----:B------:R-:W-:Y:S02]  /*2420*/  IMAD.MOV.U32 R24, RZ, RZ, 0x4 ;  /* 0x00000004ff187424 */ /* 0x000fe400078e00ff */
[----:B------:R-:W-:Y:S02]  /*2430*/  IMAD.MOV.U32 R23, RZ, RZ, 0x1f ;  /* 0x0000001fff177424 */ /* 0x000fe400078e00ff */
[----:B------:R-:W-:Y:S02]  /*2440*/  IMAD.MOV.U32 R22, RZ, RZ, -0x1 ;  /* 0xffffffffff167424 */ /* 0x000fe400078e00ff */
[----:B--2---:R-:W-:Y:S05]  /*2450*/  CALL.REL.NOINC `($__internal_48_$__cuda_sm70_shflsync_bfly_p) ;  /* 0x0000041000007944 */ /* 0x004fea0003c00000 */
[----:B-1----:R-:W-:Y:S01]  /*2460*/  IMAD.MOV.U32 R19, RZ, RZ, R23 ;  /* 0x000000ffff137224 */ /* 0x002fe200078e0017 */
[----:B0-----:R-:W-:Y:S05]  /*2470*/  BRA `(.L_x_2537) ;  /* 0xffffeca000007947 */ /* 0x001fea000383ffff */
.L_x_2514:
        /* <DEDUP_REMOVED lines=16> */
.L_x_2515:
        /* <DEDUP_REMOVED lines=24> */
.L_x_2516:
        /* <DEDUP_REMOVED lines=8> */
.L_x_2517:
        /* <DEDUP_REMOVED lines=13> */
[----:B-1----:R-:W-:Y:S01]  /*2850*/  IMAD.MOV.U32 R16, RZ, RZ, R23 ;  /* 0x000000ffff107224 */ /* 0x002fe200078e0017 */
[----:B0-----:R-:W-:Y:S05]  /*2860*/  BRA `(.L_x_2541) ;  /* 0xffffea7000007947 */ /* 0x001fea000383ffff */
        .weak           $__internal_48_$__cuda_sm70_shflsync_bfly_p
        .type           $__internal_48_$__cuda_sm70_shflsync_bfly_p,@function
        .size           $__internal_48_$__cuda_sm70_shflsync_bfly_p,(.L_x_10992 - $__internal_48_$__cuda_sm70_shflsync_bfly_p)
$__internal_48_$__cuda_sm70_shflsync_bfly_p:
[----:B------:R-:W-:Y:S01]  /*2870*/  IMAD.MOV.U32 R17, RZ, RZ, 0x0 ;  /* 0x00000000ff117424 */ /* 0x000fe200078e00ff */
[----:B------:R-:W-:Y:S04]  /*2880*/  WARPSYNC R22 ;  /* 0x0000001600007348 */ /* 0x000fe80003800000 */
[----:B------:R0:W1:Y:S01]  /*2890*/  SHFL.BFLY PT, R23, R25, R24, R23 ;  /* 0x0c00001819177389 */ /* 0x00006200000e0017 */
[----:B------:R-:W-:Y:S05]  /*28a0*/  RET.REL.NODEC R16 `(_ZN4vllm3moe10topkGatingILi6ELi192ELi4ELi4ELi32Ej6__halfLNS0_11ScoringFuncE1EEEvPKT5_PKbPfiPT4_PiiiibPKf) ;  /* 0xffffd75010007950 */ /* 0x000fea0003c3ffff */
.L_x_2542:
        /* <DEDUP_REMOVED lines=13> */
.L_x_10992:


//--------------------- .text._ZN4vllm3moe10topkGatingILi16ELi512ELi4ELi16ELi32Ej6__halfLNS0_11ScoringFuncE1EEEvPKT5_PKbPfiPT4_PiiiibPKf --------------------------
	.section	.text._ZN4vllm3moe10topkGatingILi16ELi512ELi4ELi16ELi32Ej6__halfLNS0_11ScoringFuncE1EEEvPKT5_PKbPfiPT4_PiiiibPKf,"ax",@progbits
	.sectioninfo	@"SHI_REGISTERS=40"
	.align	128
        .global         _ZN4vllm3moe10topkGatingILi16ELi512ELi4ELi16ELi32Ej6__halfLNS0_11ScoringFuncE1EEEvPKT5_PKbPfiPT4_PiiiibPKf
        .type           _ZN4vllm3moe10topkGatingILi16ELi512ELi4ELi16ELi32Ej6__halfLNS0_11ScoringFuncE1EEEvPKT5_PKbPfiPT4_PiiiibPKf,@function
        .size           _ZN4vllm3moe10topkGatingILi16ELi512ELi4ELi16ELi32Ej6__halfLNS0_11ScoringFuncE1EEEvPKT5_PKbPfiPT4_PiiiibPKf,(.L_x_10993 - _ZN4vllm3moe10topkGatingILi16ELi512ELi4ELi16ELi32Ej6__halfLNS0_11ScoringFuncE1EEEvPKT5_PKbPfiPT4_PiiiibPKf)
        .other          _ZN4vllm3moe10topkGatingILi16ELi512ELi4ELi16ELi32Ej6__halfLNS0_11ScoringFuncE1EEEvPKT5_PKbPfiPT4_PiiiibPKf,@"STO_CUDA_ENTRY STV_DEFAULT"
_ZN4vllm3moe10topkGatingILi16ELi512ELi4ELi16ELi32Ej6__halfLNS0_11ScoringFuncE1EEEvPKT5_PKbPfiPT4_PiiiibPKf:
.text._ZN4vllm3moe10topkGatingILi16ELi512ELi4ELi16ELi32Ej6__halfLNS0_11ScoringFuncE1EEEvPKT5_PKbPfiPT4_PiiiibPKf:
        /* <DEDUP_REMOVED lines=182> */
.L_x_2543:
[----:B------:R0:W-:Y:S04]  /*0b60*/  STL.128 [R1], R4 ;  /* 0x0000000401007387 */ /* 0x0001e80000100c00 */
[----:B------:R0:W-:Y:S04]  /*0b70*/  STL.128 [R1+0x10], R8 ;  /* 0x0000100801007387 */ /* 0x0001e80000100c00 */
[----:B------:R0:W-:Y:S04]  /*0b80*/  STL.128 [R1+0x20], R12 ;  /* 0x0000200c01007387 */ /* 0x0001e80000100c00 */
[----:B------:R0:W-:Y:S02]  /*0b90*/  STL.128 [R1+0x30], R16 ;  /* 0x0000301001007387 */ /* 0x0001e40000100c00 */
.L_x_2544:
        /* <DEDUP_REMOVED lines=9> */
.L_x_2560:
        /* <DEDUP_REMOVED lines=67> */
.L_x_2577:
[----:B------:R-:W-:Y:S05]  /*1060*/  BRA.DIV ~URZ, `(.L_x_2548) ;  /* 0x000014e27f007947 */ /* 0x000fea000b800000 */
[----:B------:R2:W3:Y:S04]  /*1070*/  SHFL.BFLY PT, R26, R25, 0x10, 0x1f ;  /* 0x0e001f00191a7f89 */ /* 0x0004e800000e0000 */
[----:B------:R2:W4:Y:S02]  /*1080*/  SHFL.BFLY PT, R20, R21, 0x10, 0x1f ;  /* 0x0e001f0015147f89 */ /* 0x00052400000e0000 */
.L_x_2578:
        /* <DEDUP_REMOVED lines=12> */
.L_x_2579:
[----:B--2---:R-:W-:-:S13]  /*1150*/  FSETP.GEU.FTZ.AND P1, PT, R24, R25, PT ;  /* 0x000000191800720b */ /* 0x004fda0003f3e000 */
[----:B------:R-:W-:-:S04]  /*1160*/  @P1 FSETP.NEU.FTZ.AND P2, PT, R24, R25, PT ;  /* 0x000000191800120b */ /* 0x000fc80003f5d000 */
[----:B---3--:R-:W-:-:S13]  /*1170*/  @P1 ISETP.LT.AND P0, PT, R21, R20, !P2 ;  /* 0x000000141500120c */ /* 0x008fda0005701270 */
[----:B-1----:R-:W-:Y:S01]  /*1180*/  FSEL R24, R25, R24, P0 ;  /* 0x0000001819187208 */ /* 0x002fe20000000000 */
[----:B------:R-:W-:Y:S05]  /*1190*/  BRA.DIV ~URZ, `(.L_x_2550) ;  /* 0x000016227f007947 */ /* 0x000fea000b800000 */
[----:B------:R1:W2:Y:S02]  /*11a0*/  SHFL.BFLY PT, R25, R24, 0x4, 0x1f ;  /* 0x0c801f0018197f89 */ /* 0x0002a400000e0000 */
.L_x_2580:
[----:B0-----:R-:W-:Y:S01]  /*11b0*/  FSEL R27, R27, R26, P0 ;  /* 0x0000001a1b1b7208 */ /* 0x001fe20000000000 */
[----:B------:R-:W-:Y:S05]  /*11c0*/  BRA.DIV ~URZ, `(.L_x_2551) ;  /* 0x000016727f007947 */ /* 0x000fea000b800000 */
[----:B------:R-:W-:Y:S01]  /*11d0*/  SEL R21, R21, R20, P0 ;  /* 0x0000001415157207 */ /* 0x000fe20000000000 */
[----:B------:R0:W3:Y:S04]  /*11e0*/  SHFL.BFLY PT, R26, R27, 0x4, 0x1f ;  /* 0x0c801f001b1a7f89 */ /* 0x0000e800000e0000 */
[----:B------:R0:W4:Y:S02]  /*11f0*/  SHFL.BFLY PT, R20, R21, 0x4, 0x1f ;  /* 0x0c801f0015147f89 */ /* 0x00012400000e0000 */
.L_x_2581:
        /* <DEDUP_REMOVED lines=12> */
.L_x_2582:
[----:B-1----:R-:W-:-:S13]  /*12c0*/  FSETP.GEU.FTZ.AND P1, PT, R24, R25, PT ;  /* 0x000000191800720b */ /* 0x002fda0003f3e000 */
[----:B------:R-:W-:-:S04]  /*12d0*/  @P1 FSETP.NEU.FTZ.AND P2, PT, R24, R25, PT ;  /* 0x000000191800120b */ /* 0x000fc80003f5d000 */
[----:B---3--:R-:W-:-:S13]  /*12e0*/  @P1 ISETP.LT.AND P0, PT, R21, R20, !P2 ;  /* 0x000000141500120c */ /* 0x008fda0005701270 */
[----:B0-----:R-:W-:Y:S01]  /*12f0*/  FSEL R24, R25, R24, P0 ;  /* 0x0000001819187208 */ /* 0x001fe20000000000 */
[----:B------:R-:W-:Y:S05]  /*1300*/  BRA.DIV ~URZ, `(.L_x_2553) ;  /* 0x000017b27f007947 */ /* 0x000fea000b800000 */
[----:B------:R0:W1:Y:S02]  /*1310*/  SHFL.BFLY PT, R25, R24, 0x1, 0x1f ;  /* 0x0c201f0018197f89 */ /* 0x00006400000e0000 */
.L_x_2583:
[----:B--2---:R-:W-:Y:S01]  /*1320*/  FSEL R26, R26, R27, P0 ;  /* 0x0000001b1a1a7208 */ /* 0x004fe20000000000 */
[----:B------:R-:W-:Y:S05]  /*1330*/  BRA.DIV ~URZ, `(.L_x_2554) ;  /* 0x000018027f007947 */ /* 0x000fea000b800000 */
[----:B------:R-:W-:Y:S02]  /*1340*/  SEL R31, R21, R20, P0 ;  /* 0x00000014151f7207 */ /* 0x000fe40000000000 */
[----:B------:R2:W3:Y:S04]  /*1350*/  SHFL.BFLY PT, R21, R26, 0x1, 0x1f ;  /* 0x0c201f001a157f89 */ /* 0x0004e800000e0000 */
[----:B------:R2:W4:Y:S02]  /*1360*/  SHFL.BFLY PT, R20, R31, 0x1, 0x1f ;  /* 0x0c201f001f147f89 */ /* 0x00052400000e0000 */
.L_x_2584:
        /* <DEDUP_REMOVED lines=27> */
.L_x_2556:
[----:B------:R-:W-:Y:S05]  /*1520*/  BSYNC B1 ;  /* 0x0000000000017941 */ /* 0x000fea0003800000 */
.L_x_2555:
        /* <DEDUP_REMOVED lines=20> */
.L_x_2559:
[----:B------:R-:W-:Y:S05]  /*1670*/  BSYNC B1 ;  /* 0x0000000000017941 */ /* 0x000fea0003800000 */
.L_x_2558:
[----:B0-----:R-:W-:Y:S05]  /*1680*/  BRA `(.L_x_2560) ;  /* 0xfffff5a000007947 */ /* 0x001fea000383ffff */
.L_x_2546:
[----:B------:R-:W-:Y:S02]  /*1690*/  IMAD.MOV.U32 R34, RZ, RZ, RZ ;  /* 0x000000ffff227224 */ /* 0x000fe400078e00ff */
.L_x_2573:
        /* <DEDUP_REMOVED lines=67> */
.L_x_2585:
[----:B------:R-:W-:Y:S05]  /*1ad0*/  BRA.DIV ~URZ, `(.L_x_2562) ;  /* 0x000011d27f007947 */ /* 0x000fea000b800000 */
[----:B------:R2:W3:Y:S04]  /*1ae0*/  SHFL.BFLY PT, R24, R21, 0x10, 0x1f ;  /* 0x0e001f0015187f89 */ /* 0x0004e800000e0000 */
[----:B------:R2:W4:Y:S02]  /*1af0*/  SHFL.BFLY PT, R26, R25, 0x10, 0x1f ;  /* 0x0e001f00191a7f89 */ /* 0x00052400000e0000 */
.L_x_2586:
        /* <DEDUP_REMOVED lines=12> */
.L_x_2587:
[----:B--2---:R-:W-:-:S13]  /*1bc0*/  FSETP.GEU.FTZ.AND P1, PT, R20, R21, PT ;  /* 0x000000151400720b */ /* 0x004fda0003f3e000 */
[----:B------:R-:W-:-:S04]  /*1bd0*/  @P1 FSETP.NEU.FTZ.AND P2, PT, R20, R21, PT ;  /* 0x000000151400120b */ /* 0x000fc80003f5d000 */
[----:B---3--:R-:W-:-:S13]  /*1be0*/  @P1 ISETP.LT.AND P0, PT, R25, R26, !P2 ;  /* 0x0000001a1900120c */ /* 0x008fda0005701270 */
[----:B-1----:R-:W-:Y:S01]  /*1bf0*/  FSEL R20, R21, R20, P0 ;  /* 0x0000001415147208 */ /* 0x002fe20000000000 */
[----:B------:R-:W-:Y:S05]  /*1c00*/  BRA.DIV ~URZ, `(.L_x_2564) ;  /* 0x000013127f007947 */ /* 0x000fea000b800000 */
[----:B------:R1:W2:Y:S02]  /*1c10*/  SHFL.BFLY PT, R21, R20, 0x4, 0x1f ;  /* 0x0c801f0014157f89 */ /* 0x0002a400000e0000 */
.L_x_2588:
[----:B0-----:R-:W-:Y:S01]  /*1c20*/  FSEL R24, R27, R24, P0 ;  /* 0x000000181b187208 */ /* 0x001fe20000000000 */
[----:B------:R-:W-:Y:S05]  /*1c30*/  BRA.DIV ~URZ, `(.L_x_2565) ;  /* 0x000013627f007947 */ /* 0x000fea000b800000 */
[----:B------:R-:W-:Y:S01]  /*1c40*/  SEL R26, R25, R26, P0 ;  /* 0x0000001a191a7207 */ /* 0x000fe20000000000 */
[----:B------:R0:W3:Y:S04]  /*1c50*/  SHFL.BFLY PT, R27, R24, 0x4, 0x1f ;  /* 0x0c801f00181b7f89 */ /* 0x0000e800000e0000 */
[----:B------:R0:W4:Y:S02]  /*1c60*/  SHFL.BFLY PT, R25, R26, 0x4, 0x1f ;  /* 0x0c801f001a197f89 */ /* 0x00012400000e0000 */
.L_x_2589:
        /* <DEDUP_REMOVED lines=12> */
.L_x_2590:
[----:B-1----:R-:W-:-:S13]  /*1d30*/  FSETP.GEU.FTZ.AND P1, PT, R20, R21, PT ;  /* 0x000000151400720b */ /* 0x002fda0003f3e000 */
[----:B------:R-:W-:-:S04]  /*1d40*/  @P1 FSETP.NEU.FTZ.AND P2, PT, R20, R21, PT ;  /* 0x000000151400120b */ /* 0x000fc80003f5d000 */
[----:B---3--:R-:W-:-:S13]  /*1d50*/  @P1 ISETP.LT.AND P0, PT, R25, R26, !P2 ;  /* 0x0000001a1900120c */ /* 0x008fda0005701270 */
[----:B0-----:R-:W-:Y:S01]  /*1d60*/  FSEL R20, R21, R20, P0 ;  /* 0x0000001415147208 */ /* 0x001fe20000000000 */
[----:B------:R-:W-:Y:S05]  /*1d70*/  BRA.DIV ~URZ, `(.L_x_2567) ;  /* 0x000014a27f007947 */ /* 0x000fea000b800000 */
[----:B------:R0:W1:Y:S02]  /*1d80*/  SHFL.BFLY PT, R21, R20, 0x1, 0x1f ;  /* 0x0c201f0014157f89 */ /* 0x00006400000e0000 */
.L_x_2591:
[----:B--2---:R-:W-:Y:S01]  /*1d90*/  FSEL R27, R27, R24, P0 ;  /* 0x000000181b1b7208 */ /* 0x004fe20000000000 */
[----:B------:R-:W-:Y:S05]  /*1da0*/  BRA.DIV ~URZ, `(.L_x_2568) ;  /* 0x000014f27f007947 */ /* 0x000fea000b800000 */
[----:B------:R-:W-:Y:S01]  /*1db0*/  SEL R31, R25, R26, P0 ;  /* 0x0000001a191f7207 */ /* 0x000fe20000000000 */
[----:B------:R2:W3:Y:S04]  /*1dc0*/  SHFL.BFLY PT, R24, R27, 0x1, 0x1f ;  /* 0x0c201f001b187f89 */ /* 0x0004e800000e0000 */
[----:B------:R2:W4:Y:S02]  /*1dd0*/  SHFL.BFLY PT, R29, R31, 0x1, 0x1f ;  /* 0x0c201f001f1d7f89 */ /* 0x00052400000e0000 */
.L_x_2592:
        /* <DEDUP_REMOVED lines=26> */
.L_x_2570:
[----:B------:R-:W-:Y:S05]  /*1f80*/  BSYNC B1 ;  /* 0x0000000000017941 */ /* 0x000fea0003800000 */
.L_x_2569:
        /* <DEDUP_REMOVED lines=20> */
.L_x_2572:
[----:B------:R-:W-:Y:S05]  /*20d0*/  BSYNC B1 ;  /* 0x0000000000017941 */ /* 0x000fea0003800000 */
.L_x_2571:
[----:B0-----:R-:W-:Y:S05]  /*20e0*/  BRA `(.L_x_2573) ;  /* 0xfffff5b000007947 */ /* 0x001fea000383ffff */
.L_x_2557:
[----:B------:R-:W-:Y:S05]  /*20f0*/  BSYNC B0 ;  /* 0x0000000000007941 */ /* 0x000fea0003800000 */
.L_x_2545:
        /* <DEDUP_REMOVED lines=19> */
.L_x_2575:
        /* <DEDUP_REMOVED lines=20> */
.L_x_2574:
        /* <DEDUP_REMOVED lines=11> */
.L_x_2576:
        /* <DEDUP_REMOVED lines=11> */
.L_x_2547:
[----:B------:R-:W-:Y:S01]  /*24d0*/  IMAD.MOV.U32 R31, RZ, RZ, R27 ;  /* 0x000000ffff1f7224 */ /* 0x000fe200078e001b */
[----:B------:R-:W-:Y:S01]  /*24e0*/  MOV R22, 0x2530 ;  /* 0x0000253000167802 */ /* 0x000fe20000000f00 */
[----:B------:R-:W-:Y:S02]  /*24f0*/  IMAD.MOV.U32 R30, RZ, RZ, 0x10 ;  /* 0x00000010ff1e7424 */ /* 0x000fe400078e00ff */
[----:B------:R-:W-:Y:S02]  /*2500*/  IMAD.MOV.U32 R29, RZ, RZ, 0x1f ;  /* 0x0000001fff1d7424 */ /* 0x000fe400078e00ff */
[----:B------:R-:W-:Y:S02]  /*2510*/  IMAD.MOV.U32 R28, RZ, RZ, -0x1 ;  /* 0xffffffffff1c7424 */ /* 0x000fe400078e00ff */
[----:B------:R-:W-:Y:S05]  /*2520*/  CALL.REL.NOINC `($__internal_49_$__cuda_sm70_shflsync_bfly_p) ;  /* 0x00000e5000007944 */ /* 0x000fea0003c00000 */
[----:B-1----:R-:W-:Y:S01]  /*2530*/  IMAD.MOV.U32 R24, RZ, RZ, R29 ;  /* 0x000000ffff187224 */ /* 0x002fe200078e001d */
[----:B0-----:R-:W-:Y:S05]  /*2540*/  BRA `(.L_x_2577) ;  /* 0xffffeb1000007947 */ /* 0x001fea000383ffff */
.L_x_2548:
[----:B------:R-:W-:Y:S01]  /*2550*/  IMAD.MOV.U32 R31, RZ, RZ, R25 ;  /* 0x000000ffff1f7224 */ /* 0x000fe200078e0019 */
[----:B------:R-:W-:Y:S01]  /*2560*/  MOV R22, 0x25b0 ;  /* 0x000025b000167802 */ /* 0x000fe20000000f00 */
[----:B------:R-:W-:Y:S02]  /*2570*/  IMAD.MOV.U32 R30, RZ, RZ, 0x10 ;  /* 0x00000010ff1e7424 */ /* 0x000fe400078e00ff */
[----:B------:R-:W-:-:S02]  /*2580*/  IMAD.MOV.U32 R29, RZ, RZ, 0x1f ;  /* 0x0000001fff1d7424 */ /* 0x000fc400078e00ff */
[----:B------:R-:W-:Y:S02]  /*2590*/  IMAD.MOV.U32 R28, RZ, RZ, -0x1 ;  /* 0xffffffffff1c7424 */ /* 0x000fe400078e00ff */
[----:B01----:R-:W-:Y:S05]  /*25a0*/  CALL.REL.NOINC `($__internal_49_$__cuda_sm70_shflsync_bfly_p) ;  /* 0x00000dd000007944 */ /* 0x003fea0003c00000 */
[----:B-1----:R-:W-:Y:S01]  /*25b0*/  IMAD.MOV.U32 R26, RZ, RZ, R29 ;  /* 0x000000ffff1a7224 */ /* 0x002fe200078e001d */
[----:B------:R-:W-:Y:S01]  /*25c0*/  MOV R22, 0x2620 ;  /* 0x0000262000167802 */ /* 0x000fe20000000f00 */
[----:B0-----:R-:W-:Y:S02]  /*25d0*/  IMAD.MOV.U32 R31, RZ, RZ, R21 ;  /* 0x000000ffff1f7224 */ /* 0x001fe400078e0015 */
[----:B------:R-:W-:Y:S02]  /*25e0*/  IMAD.MOV.U32 R30, RZ, RZ, 0x10 ;  /* 0x00000010ff1e7424 */ /* 0x000fe400078e00ff */
[----:B------:R-:W-:Y:S02]  /*25f0*/  IMAD.MOV.U32 R29, RZ, RZ, 0x1f ;  /* 0x0000001fff1d7424 */ /* 0x000fe400078e00ff */
[----:B------:R-:W-:Y:S02]  /*2600*/  IMAD.MOV.U32 R28, RZ, RZ, -0x1 ;  /* 0xffffffffff1c7424 */ /* 0x000fe400078e00ff */
[----:B------:R-:W-:Y:S05]  /*2610*/  CALL.REL.NOINC `($__internal_49_$__cuda_sm70_shflsync_bfly_p) ;  /* 0x00000d6000007944 */ /* 0x000fea0003c00000 */
[----:B-1----:R-:W-:Y:S01]  /*2620*/  IMAD.MOV.U32 R20, RZ, RZ, R29 ;  /* 0x000000ffff147224 */ /* 0x002fe200078e001d */
[----:B0-----:R-:W-:Y:S05]  /*2630*/  BRA `(.L_x_2578) ;  /* 0xffffea5000007947 */ /* 0x001fea000383ffff */
.L_x_2549:
[----:B------:R-:W-:Y:S01]  /*2640*/  IMAD.MOV.U32 R31, RZ, RZ, R24 ;  /* 0x000000ffff1f7224 */ /* 0x000fe200078e0018 */
[----:B------:R-:W-:Y:S01]  /*2650*/  MOV R22, 0x26a0 ;  /* 0x000026a000167802 */ /* 0x000fe20000000f00 */
[----:B------:R-:W-:-:S02]  /*2660*/  IMAD.MOV.U32 R30, RZ, RZ, 0x8 ;  /* 0x00000008ff1e7424 */ /* 0x000fc400078e00ff */
[----:B------:R-:W-:Y:S02]  /*2670*/  IMAD.MOV.U32 R29, RZ, RZ, 0x1f ;  /* 0x0000001fff1d7424 */ /* 0x000fe400078e00ff */
[----:B------:R-:W-:Y:S02]  /*2680*/  IMAD.MOV.U32 R28, RZ, RZ, -0x1 ;  /* 0xffffffffff1c7424 */ /* 0x000fe400078e00ff */
[----:B0-23--:R-:W-:Y:S05]  /*2690*/  CALL.REL.NOINC `($__internal_49_$__cuda_sm70_shflsync_bfly_p) ;  /* 0x00000ce000007944 */ /* 0x00dfea0003c00000 */
[----:B------:R-:W-:Y:S01]  /*26a0*/  FSEL R26, R26, R25, P1 ;  /* 0x000000191a1a7208 */ /* 0x000fe20000800000 */
[----:B-1----:R-:W-:Y:S01]  /*26b0*/  IMAD.MOV.U32 R25, RZ, RZ, R29 ;  /* 0x000000ffff197224 */ /* 0x002fe200078e001d */
[----:B------:R-:W-:Y:S01]  /*26c0*/  MOV R22, 0x2720 ;  /* 0x0000272000167802 */ /* 0x000fe20000000f00 */
[----:B0-----:R-:W-:Y:S02]  /*26d0*/  IMAD.MOV.U32 R30, RZ, RZ, 0x8 ;  /* 0x00000008ff1e7424 */ /* 0x001fe400078e00ff */
[----:B------:R-:W-:Y:S02]  /*26e0*/  IMAD.MOV.U32 R29, RZ, RZ, 0x1f ;  /* 0x0000001fff1d7424 */ /* 0x000fe400078e00ff */
[----:B------:R-:W-:Y:S02]  /*26f0*/  IMAD.MOV.U32 R28, RZ, RZ, -0x1 ;  /* 0xffffffffff1c7424 */ /* 0x000fe400078e00ff */
[----:B------:R-:W-:-:S02]  /*2700*/  IMAD.MOV.U32 R31, RZ, RZ, R26 ;  /* 0x000000ffff1f7224 */ /* 0x000fc400078e001a */
[----:B------:R-:W-:Y:S05]  /*2710*/  CALL.REL.NOINC `($__internal_49_$__cuda_sm70_shflsync_bfly_p) ;  /* 0x00000c6000007944 */ /* 0x000fea0003c00000 */
[----:B------:R-:W-:Y:S01]  /*2720*/  SEL R20, R20, R21, P1 ;  /* 0x0000001514147207 */ /* 0x000fe20000800000 */
[----:B-1----:R-:W-:Y:S01]  /*2730*/  IMAD.MOV.U32 R27, RZ, RZ, R29 ;  /* 0x000000ffff1b7224 */ /* 0x002fe200078e001d */
[----:B------:R-:W-:Y:S01]  /*2740*/  MOV R22, 0x27a0 ;  /* 0x000027a000167802 */ /* 0x000fe20000000f00 */
[----:B0-----:R-:W-:-:S02]  /*2750*/  IMAD.MOV.U32 R30, RZ, RZ, 0x8 ;  /* 0x00000008ff1e7424 */ /* 0x001fc400078e00ff */
[----:B------:R-:W-:Y:S02]  /*2760*/  IMAD.MOV.U32 R29, RZ, RZ, 0x1f ;  /* 0x0000001fff1d7424 */ /* 0x000fe400078e00ff */
[----:B------:R-:W-:Y:S02]  /*2770*/  IMAD.MOV.U32 R28, RZ, RZ, -0x1 ;  /* 0xffffffffff1c7424 */ /* 0x000fe400078e00ff */
[----:B------:R-:W-:Y:S02]  /*2780*/  IMAD.MOV.U32 R31, RZ, RZ, R20 ;  /* 0x000000ffff1f7224 */ /* 0x000fe400078e0014 */
[----:B------:R-:W-:Y:S05]  /*2790*/  CALL.REL.NOINC `($__internal_49_$__cuda_sm70_shflsync_bfly_p) ;  /* 0x00000be000007944 */ /* 0x000fea0003c00000 */
[----:B-1----:R-:W-:Y:S01]  /*27a0*/  IMAD.MOV.U32 R21, RZ, RZ, R29 ;  /* 0x000000ffff157224 */ /* 0x002fe200078e001d */
[----:B0-----:R-:W-:Y:S05]  /*27b0*/  BRA `(.L_x_2579) ;  /* 0xffffe99000007947 */ /* 0x001fea000383ffff */
.L_x_2550:
[----:B------:R-:W-:Y:S01]  /*27c0*/  IMAD.MOV.U32 R31, RZ, RZ, R24 ;  /* 0x000000ffff1f7224 */ /* 0x000fe200078e0018 */
[----:B------:R-:W-:Y:S01]  /*27d0*/  MOV R22, 0x2820 ;  /* 0x0000282000167802 */ /* 0x000fe20000000f00 */
[----:B------:R-:W-:Y:S02]  /*27e0*/  IMAD.MOV.U32 R30, RZ, RZ, 0x4 ;  /* 0x00000004ff1e7424 */ /* 0x000fe400078e00ff */
[----:B------:R-:W-:Y:S02]  /*27f0*/  IMAD.MOV.U32 R29, RZ, RZ, 0x1f ;  /* 0x0000001fff1d7424 */ /* 0x000fe400078e00ff */
[----:B------:R-:W-:-:S02]  /*2800*/  IMAD.MOV.U32 R28, RZ, RZ, -0x1 ;  /* 0xffffffffff1c7424 */ /* 0x000fc400078e00ff */
[----:B0-----:R-:W-:Y:S05]  /*2810*/  CALL.REL.NOINC `($__internal_49_$__cuda_sm70_shflsync_bfly_p) ;  /* 0x00000b6000007944 */ /* 0x001fea0003c00000 */
[----:B-1----:R-:W-:Y:S01]  /*2820*/  IMAD.MOV.U32 R25, RZ, RZ, R29 ;  /* 0x000000ffff197224 */ /* 0x002fe200078e001d */
[----:B0-----:R-:W-:Y:S05]  /*2830*/  BRA `(.L_x_2580) ;  /* 0xffffe97000007947 */ /* 0x001fea000383ffff */
.L_x_2551:
[----:B------:R-:W-:Y:S01]  /*2840*/  IMAD.MOV.U32 R31, RZ, RZ, R27 ;  /* 0x000000ffff1f7224 */ /* 0x000fe200078e001b */
[----:B------:R-:W-:Y:S01]  /*2850*/  MOV R22, 0x28a0 ;  /* 0x000028a000167802 */ /* 0x000fe20000000f00 */
[----:B------:R-:W-:-:S02]  /*2860*/  IMAD.MOV.U32 R30, RZ, RZ, 0x4 ;  /* 0x00000004ff1e7424 */ /* 0x000fc400078e00ff */
[----:B------:R-:W-:Y:S02]  /*2870*/  IMAD.MOV.U32 R29, RZ, RZ, 0x1f ;  /* 0x0000001fff1d7424 */ /* 0x000fe400078e00ff */
[----:B------:R-:W-:Y:S02]  /*2880*/  IMAD.MOV.U32 R28, RZ, RZ, -0x1 ;  /* 0xffffffffff1c7424 */ /* 0x000fe400078e00ff */
[----:B-12---:R-:W-:Y:S05]  /*2890*/  CALL.REL.NOINC `($__internal_49_$__cuda_sm70_shflsync_bfly_p) ;  /* 0x00000ae000007944 */ /* 0x006fea0003c00000 */
[----:B------:R-:W-:Y:S01]  /*28a0*/  SEL R21, R21, R20, P0 ;  /* 0x0000001415157207 */ /* 0x000fe20000000000 */
[----:B-1----:R-:W-:Y:S01]  /*28b0*/  IMAD.MOV.U32 R26, RZ, RZ, R29 ;  /* 0x000000ffff1a7224 */ /* 0x002fe200078e001d */
[----:B------:R-:W-:Y:S01]  /*28c0*/  MOV R22, 0x2920 ;  /* 0x0000292000167802 */ /* 0x000fe20000000f00 */
[----:B0-----:R-:W-:Y:S02]  /*28d0*/  IMAD.MOV.U32 R30, RZ, RZ, 0x4 ;  /* 0x00000004ff1e7424 */ /* 0x001fe400078e00ff */
[----:B------:R-:W-:Y:S02]  /*28e0*/  IMAD.MOV.U32 R29, RZ, RZ, 0x1f ;  /* 0x0000001fff1d7424 */ /* 0x000fe400078e00ff */
[----:B------:R-:W-:Y:S02]  /*28f0*/  IMAD.MOV.U32 R28, RZ, RZ, -0x1 ;  /* 0xffffffffff1c7424 */ /* 0x000fe400078e00ff */
[----:B------:R-:W-:-:S02]  /*2900*/  IMAD.MOV.U32 R31, RZ, RZ, R21 ;  /* 0x000000ffff1f7224 */ /* 0x000fc400078e0015 */
[----:B------:R-:W-:Y:S05]  /*2910*/  CALL.REL.NOINC `($__internal_49_$__cuda_sm70_shflsync_bfly_p) ;  /* 0x00000a6000007944 */ /* 0x000fea0003c00000 */
[----:B-1----:R-:W-:Y:S01]  /*2920*/  IMAD.MOV.U32 R20, RZ, RZ, R29 ;  /* 0x000000ffff147224 */ /* 0x002fe200078e001d */
[----:B0-----:R-:W-:Y:S05]  /*2930*/  BRA `(.L_x_2581) ;  /* 0xffffe8c000007947 */ /* 0x001fea000383ffff */
.L_x_2552:
[----:B------:R-:W-:Y:S01]  /*2940*/  IMAD.MOV.U32 R31, RZ, RZ, R24 ;  /* 0x000000ffff1f7224 */ /* 0x000fe200078e0018 */
[----:B------:R-:W-:Y:S01]  /*2950*/  MOV R22, 0x29a0 ;  /* 0x000029a000167802 */ /* 0x000fe20000000f00 */
[----:B------:R-:W-:-:S02]  /*2960*/  IMAD.MOV.U32 R30, RZ, RZ, 0x2 ;  /* 0x00000002ff1e7424 */ /* 0x000fc400078e00ff */
[----:B------:R-:W-:Y:S02]  /*2970*/  IMAD.MOV.U32 R29, RZ, RZ, 0x1f ;  /* 0x0000001fff1d7424 */ /* 0x000fe400078e00ff */
[----:B------:R-:W-:Y:S02]  /*2980*/  IMAD.MOV.U32 R28, RZ, RZ, -0x1 ;  /* 0xffffffffff1c7424 */ /* 0x000fe400078e00ff */
[----:B0--3--:R-:W-:Y:S05]  /*2990*/  CALL.REL.NOINC `($__internal_49_$__cuda_sm70_shflsync_bfly_p) ;  /* 0x000009e000007944 */ /* 0x009fea0003c00000 */
        /* <DEDUP_REMOVED lines=18> */
.L_x_2553:
[----:B------:R-:W-:Y:S01]  /*2ac0*/  IMAD.MOV.U32 R31, RZ, RZ, R24 ;  /* 0x000000ffff1f7224 */ /* 0x000fe200078e0018 */
[----:B------:R-:W-:Y:S01]  /*2ad0*/  MOV R22, 0x2b20 ;  /* 0x00002b2000167802 */ /* 0x000fe20000000f00 */
[----:B------:R-:W-:Y:S02]  /*2ae0*/  IMAD.MOV.U32 R30, RZ, RZ, 0x1 ;  /* 0x00000001ff1e7424 */ /* 0x000fe400078e00ff */
[----:B------:R-:W-:Y:S02]  /*2af0*/  IMAD.MOV.U32 R29, RZ, RZ, 0x1f ;  /* 0x0000001fff1d7424 */ /* 0x000fe400078e00ff */
[----:B------:R-:W-:-:S02]  /*2b00*/  IMAD.MOV.U32 R28, RZ, RZ, -0x1 ;  /* 0xffffffffff1c7424 */ /* 0x000fc400078e00ff */
[----:B--2---:R-:W-:Y:S05]  /*2b10*/  CALL.REL.NOINC `($__internal_49_$__cuda_sm70_shflsync_bfly_p) ;  /* 0x0000086000007944 */ /* 0x004fea0003c00000 */
[----:B-1----:R-:W-:Y:S01]  /*2b20*/  IMAD.MOV.U32 R25, RZ, RZ, R29 ;  /* 0x000000ffff197224 */ /* 0x002fe200078e001d */
[----:B0-----:R-:W-:Y:S05]  /*2b30*/  BRA `(.L_x_2583) ;  /* 0xffffe7e000007947 */ /* 0x001fea000383ffff */
.L_x_2554:
[----:B------:R-:W-:Y:S01]  /*2b40*/  IMAD.MOV.U32 R31, RZ, RZ, R26 ;  /* 0x000000ffff1f7224 */ /* 0x000fe200078e001a */
[----:B------:R-:W-:Y:S01]  /*2b50*/  MOV R22, 0x2ba0 ;  /* 0x00002ba000167802 */ /* 0x000fe20000000f00 */
[----:B------:R-:W-:-:S02]  /*2b60*/  IMAD.MOV.U32 R30, RZ, RZ, 0x1 ;  /* 0x00000001ff1e7424 */ /* 0x000fc400078e00ff */
[----:B------:R-:W-:Y:S02]  /*2b70*/  IMAD.MOV.U32 R29, RZ, RZ, 0x1f ;  /* 0x0000001fff1d7424 */ /* 0x000fe400078e00ff */
[----:B------:R-:W-:Y:S02]  /*2b80*/  IMAD.MOV.U32 R28, RZ, RZ, -0x1 ;  /* 0xffffffffff1c7424 */ /* 0x000fe400078e00ff */
[----:B01----:R-:W-:Y:S05]  /*2b90*/  CALL.REL.NOINC `($__internal_49_$__cuda_sm70_shflsync_bfly_p) ;  /* 0x000007e000007944 */ /* 0x003fea0003c00000 */
[----:B0-----:R-:W-:Y:S01]  /*2ba0*/  SEL R31, R21, R20, P0 ;  /* 0x00000014151f7207 */ /* 0x001fe20000000000 */
[----:B-1----:R-:W-:Y:S01]  /*2bb0*/  IMAD.MOV.U32 R21, RZ, RZ, R29 ;  /* 0x000000ffff157224 */ /* 0x002fe200078e001d */
[----:B------:R-:W-:Y:S01]  /*2bc0*/  MOV R22, 0x2c10 ;  /* 0x00002c1000167802 */ /* 0x000fe20000000f00 */
[----:B------:R-:W-:Y:S02]  /*2bd0*/  IMAD.MOV.U32 R30, RZ, RZ, 0x1 ;  /* 0x00000001ff1e7424 */ /* 0x000fe400078e00ff */
[----:B------:R-:W-:Y:S02]  /*2be0*/  IMAD.MOV.U32 R29, RZ, RZ, 0x1f ;  /* 0x0000001fff1d7424 */ /* 0x000fe400078e00ff */
[----:B------:R-:W-:Y:S02]  /*2bf0*/  IMAD.MOV.U32 R28, RZ, RZ, -0x1 ;  /* 0xffffffffff1c7424 */ /* 0x000fe400078e00ff */
[----:B------:R-:W-:Y:S05]  /*2c00*/  CALL.REL.NOINC `($__internal_49_$__cuda_sm70_shflsync_bfly_p) ;  /* 0x0000077000007944 */ /* 0x000fea0003c00000 */
[----:B-1----:R-:W-:Y:S01]  /*2c10*/  IMAD.MOV.U32 R20, RZ, RZ, R29 ;  /* 0x000000ffff147224 */ /* 0x002fe200078e001d */
[----:B0-----:R-:W-:Y:S05]  /*2c20*/  BRA `(.L_x_2584) ;  /* 0xffffe74000007947 */ /* 0x001fea000383ffff */
.L_x_2561:
[----:B------:R-:W-:Y:S01]  /*2c30*/  IMAD.MOV.U32 R31, RZ, RZ, R27 ;  /* 0x000000ffff1f7224 */ /* 0x000fe200078e001b */
[----:B------:R-:W-:Y:S01]  /*2c40*/  MOV R22, 0x2c90 ;  /* 0x00002c9000167802 */ /* 0x000fe20000000f00 */
[----:B------:R-:W-:-:S02]  /*2c50*/  IMAD.MOV.U32 R30, RZ, RZ, 0x10 ;  /* 0x00000010ff1e7424 */ /* 0x000fc400078e00ff */
[----:B------:R-:W-:Y:S02]  /*2c60*/  IMAD.MOV.U32 R29, RZ, RZ, 0x1f ;  /* 0x0000001fff1d7424 */ /* 0x000fe400078e00ff */
[----:B------:R-:W-:Y:S02]  /*2c70*/  IMAD.MOV.U32 R28, RZ, RZ, -0x1 ;  /* 0xffffffffff1c7424 */ /* 0x000fe400078e00ff */
[----:B------:R-:W-:Y:S05]  /*2c80*/  CALL.REL.NOINC `($__internal_49_$__cuda_sm70_shflsync_bfly_p) ;  /* 0x000006f000007944 */ /* 0x000fea0003c00000 */
[----:B-1----:R-:W-:Y:S01]  /*2c90*/  IMAD.MOV.U32 R20, RZ, RZ, R29 ;  /* 0x000000ffff147224 */ /* 0x002fe200078e001d */
[----:B0-----:R-:W-:Y:S05]  /*2ca0*/  BRA `(.L_x_2585) ;  /* 0xffffee2000007947 */ /* 0x001fea000383ffff */
.L_x_2562:
[----:B------:R-:W-:Y:S01]  /*2cb0*/  IMAD.MOV.U32 R31, RZ, RZ, R21 ;  /* 0x000000ffff1f7224 */ /* 0x000fe200078e0015 */
[----:B------:R-:W-:Y:S01]  /*2cc0*/  MOV R22, 0x2d10 ;  /* 0x00002d1000167802 */ /* 0x000fe20000000f00 */
[----:B------:R-:W-:Y:S02]  /*2cd0*/  IMAD.MOV.U32 R30, RZ, RZ, 0x10 ;  /* 0x00000010ff1e7424 */ /* 0x000fe400078e00ff */
[----:B------:R-:W-:Y:S02]  /*2ce0*/  IMAD.MOV.U32 R29, RZ, RZ, 0x1f ;  /* 0x0000001fff1d7424 */ /* 0x000fe400078e00ff */
[----:B------:R-:W-:Y:S02]  /*2cf0*/  IMAD.MOV.U32 R28, RZ, RZ, -0x1 ;  /* 0xffffffffff1c7424 */ /* 0x000fe400078e00ff */
[----:B01----:R-:W-:Y:S05]  /*2d00*/  CALL.REL.NOINC `($__internal_49_$__cuda_sm70_shflsync_bfly_p) ;  /* 0x0000067000007944 */ /* 0x003fea0003c00000 */
[----:B-1----:R-:W-:Y:S01]  /*2d10*/  IMAD.MOV.U32 R24, RZ, RZ, R29 ;  /* 0x000000ffff187224 */ /* 0x002fe200078e001d */
[----:B------:R-:W-:Y:S01]  /*2d20*/  MOV R22, 0x2d80 ;  /* 0x00002d8000167802 */ /* 0x000fe20000000f00 */
[----:B0-----:R-:W-:-:S02]  /*2d30*/  IMAD.MOV.U32 R31, RZ, RZ, R25 ;  /* 0x000000ffff1f7224 */ /* 0x001fc400078e0019 */
[----:B------:R-:W-:Y:S02]  /*2d40*/  IMAD.MOV.U32 R30, RZ, RZ, 0x10 ;  /* 0x00000010ff1e7424 */ /* 0x000fe400078e00ff */
[----:B------:R-:W-:Y:S02]  /*2d50*/  IMAD.MOV.U32 R29, RZ, RZ, 0x1f ;  /* 0x0000001fff1d7424 */ /* 0x000fe400078e00ff */
[----:B------:R-:W-:Y:S02]  /*2d60*/  IMAD.MOV.U32 R28, RZ, RZ, -0x1 ;  /* 0xffffffffff1c7424 */ /* 0x000fe400078e00ff */
[----:B------:R-:W-:Y:S05]  /*2d70*/  CALL.REL.NOINC `($__internal_49_$__cuda_sm70_shflsync_bfly_p) ;  /* 0x0000060000007944 */ /* 0x000fea0003c00000 */
[----:B-1----:R-:W-:Y:S01]  /*2d80*/  IMAD.MOV.U32 R26, RZ, RZ, R29 ;  /* 0x000000ffff1a7224 */ /* 0x002fe200078e001d */
[----:B0-----:R-:W-:Y:S05]  /*2d90*/  BRA `(.L_x_2586) ;  /* 0xffffed6000007947 */ /* 0x001fea000383ffff */
.L_x_2563:
[----:B------:R-:W-:Y:S01]  /*2da0*/  IMAD.MOV.U32 R31, RZ, RZ, R20 ;  /* 0x000000ffff1f7224 */ /* 0x000fe200078e0014 */
[----:B------:R-:W-:Y:S01]  /*2db0*/  MOV R22, 0x2e00 ;  /* 0x00002e0000167802 */ /* 0x000fe20000000f00 */
[----:B------:R-:W-:Y:S02]  /*2dc0*/  IMAD.MOV.U32 R30, RZ, RZ, 0x8 ;  /* 0x00000008ff1e7424 */ /* 0x000fe400078e00ff */
[----:B------:R-:W-:Y:S02]  /*2dd0*/  IMAD.MOV.U32 R29, RZ, RZ, 0x1f ;  /* 0x0000001fff1d7424 */ /* 0x000fe400078e00ff */
[----:B------:R-:W-:-:S02]  /*2de0*/  IMAD.MOV.U32 R28, RZ, RZ, -0x1 ;  /* 0xffffffffff1c7424 */ /* 0x000fc400078e00ff */
[----:B0-23--:R-:W-:Y:S05]  /*2df0*/  CALL.REL.NOINC `($__internal_49_$__cuda_sm70_shflsync_bfly_p) ;  /* 0x0000058000007944 */ /* 0x00dfea0003c00000 */
[----:B------:R-:W-:Y:S01]  /*2e00*/  FSEL R24, R24, R21, P1 ;  /* 0x0000001518187208 */ /* 0x000fe20000800000 */
[----:B-1----:R-:W-:Y:S01]  /*2e10*/  IMAD.MOV.U32 R21, RZ, RZ, R29 ;  /* 0x000000ffff157224 */ /* 0x002fe200078e001d */
[----:B------:R-:W-:Y:S01]  /*2e20*/  MOV R22, 0x2e80 ;  /* 0x00002e8000167802 */ /* 0x000fe20000000f00 */
[----:B0-----:R-:W-:-:S02]  /*2e30*/  IMAD.MOV.U32 R30, RZ, RZ, 0x8 ;  /* 0x00000008ff1e7424 */ /* 0x001fc400078e00ff */
[----:B------:R-:W-:Y:S02]  /*2e40*/  IMAD.MOV.U32 R29, RZ, RZ, 0x1f ;  /* 0x0000001fff1d7424 */ /* 0x000fe400078e00ff */
[----:B------:R-:W-:Y:S02]  /*2e50*/  IMAD.MOV.U32 R28, RZ, RZ, -0x1 ;  /* 0xffffffffff1c7424 */ /* 0x000fe400078e00ff */
[----:B------:R-:W-:Y:S02]  /*2e60*/  IMAD.MOV.U32 R31, RZ, RZ, R24 ;  /* 0x000000ffff1f7224 */ /* 0x000fe400078e0018 */
[----:B------:R-:W-:Y:S05]  /*2e70*/  CALL.REL.NOINC `($__internal_49_$__cuda_sm70_shflsync_bfly_p) ;  /* 0x0000050000007944 */ /* 0x000fea0003c00000 */
[----:B------:R-:W-:Y:S01]  /*2e80*/  SEL R26, R26, R25, P1 ;  /* 0x000000191a1a7207 */ /* 0x000fe20000800000 */
[----:B-1----:R-:W-:Y:S01]  /*2e90*/  IMAD.MOV.U32 R27, RZ, RZ, R29 ;  /* 0x000000ffff1b7224 */ /* 0x002fe200078e001d */
[----:B------:R-:W-:Y:S01]  /*2ea0*/  MOV R22, 0x2f00 ;  /* 0x00002f0000167802 */ /* 0x000fe20000000f00 */
[----:B0-----:R-:W-:Y:S02]  /*2eb0*/  IMAD.MOV.U32 R30, RZ, RZ, 0x8 ;  /* 0x00000008ff1e7424 */ /* 0x001fe400078e00ff */
[----:B------:R-:W-:Y:S02]  /*2ec0*/  IMAD.MOV.U32 R29, RZ, RZ, 0x1f ;  /* 0x0000001fff1d7424 */ /* 0x000fe400078e00ff */
[----:B------:R-:W-:-:S02]  /*2ed0*/  IMAD.MOV.U32 R28, RZ, RZ, -0x1 ;  /* 0xffffffffff1c7424 */ /* 0x000fc400078e00ff */
[----:B------:R-:W-:Y:S02]  /*2ee0*/  IMAD.MOV.U32 R31, RZ, RZ, R26 ;  /* 0x000000ffff1f7224 */ /* 0x000fe400078e001a */
[----:B------:R-:W-:Y:S05]  /*2ef0*/  CALL.REL.NOINC `($__internal_49_$__cuda_sm70_shflsync_bfly_p) ;  /* 0x0000048000007944 */ /* 0x000fea0003c00000 */
[----:B-1----:R-:W-:Y:S01]  /*2f00*/  IMAD.MOV.U32 R25, RZ, RZ, R29 ;  /* 0x000000ffff197224 */ /* 0x002fe200078e001d */
[----:B0-----:R-:W-:Y:S05]  /*2f10*/  BRA `(.L_x_2587) ;  /* 0xffffeca000007947 */ /* 0x001fea000383ffff */
.L_x_2564:
[----:B------:R-:W-:Y:S01]  /*2f20*/  IMAD.MOV.U32 R31, RZ, RZ, R20 ;  /* 0x000000ffff1f7224 */ /* 0x000fe200078e0014 */
[----:B------:R-:W-:Y:S01]  /*2f30*/  MOV R22, 0x2f80 ;  /* 0x00002f8000167802 */ /* 0x000fe20000000f00 */
[----:B------:R-:W-:Y:S02]  /*2f40*/  IMAD.MOV.U32 R30, RZ, RZ, 0x4 ;  /* 0x00000004ff1e7424 */ /* 0x000fe400078e00ff */
[----:B------:R-:W-:Y:S02]  /*2f50*/  IMAD.MOV.U32 R29, RZ, RZ, 0x1f ;  /* 0x0000001fff1d7424 */ /* 0x000fe400078e00ff */
[----:B------:R-:W-:Y:S02]  /*2f60*/  IMAD.MOV.U32 R28, RZ, RZ, -0x1 ;  /* 0xffffffffff1c7424 */ /* 0x000fe400078e00ff */
[----:B0-----:R-:W-:Y:S05]  /*2f70*/  CALL.REL.NOINC `($__internal_49_$__cuda_sm70_shflsync_bfly_p) ;  /* 0x0000040000007944 */ /* 0x001fea0003c00000 */
[----:B-1----:R-:W-:Y:S01]  /*2f80*/  IMAD.MOV.U32 R21, RZ, RZ, R29 ;  /* 0x000000ffff157224 */ /* 0x002fe200078e001d */
[----:B0-----:R-:W-:Y:S05]  /*2f90*/  BRA `(.L_x_2588) ;  /* 0xffffec8000007947 */ /* 0x001fea000383ffff */
.L_x_2565:
        /* <DEDUP_REMOVED lines=16> */
.L_x_2566:
        /* <DEDUP_REMOVED lines=24> */
.L_x_2567:
        /* <DEDUP_REMOVED lines=8> */
.L_x_2568:
[----:B------:R-:W-:Y:S01]  /*32a0*/  IMAD.MOV.U32 R31, RZ, RZ, R27 ;  /* 0x000000ffff1f7224 */ /* 0x000fe200078e001b */
[----:B------:R-:W-:Y:S01]  /*32b0*/  MOV R22, 0x3300 ;  /* 0x0000330000167802 */ /* 0x000fe20000000f00 */
[----:B------:R-:W-:-:S02]  /*32c0*/  IMAD.MOV.U32 R30, RZ, RZ, 0x1 ;  /* 0x00000001ff1e7424 */ /* 0x000fc400078e00ff */
[----:B------:R-:W-:Y:S02]  /*32d0*/  IMAD.MOV.U32 R29, RZ, RZ, 0x1f ;  /* 0x0000001fff1d7424 */ /* 0x000fe400078e00ff */
[----:B------:R-:W-:Y:S02]  /*32e0*/  IMAD.MOV.U32 R28, RZ, RZ, -0x1 ;  /* 0xffffffffff1c7424 */ /* 0x000fe400078e00ff */
[----:B01----:R-:W-:Y:S05]  /*32f0*/  CALL.REL.NOINC `($__internal_49_$__cuda_sm70_shflsync_bfly_p) ;  /* 0x0000008000007944 */ /* 0x003fea0003c00000 */
[----:B-1----:R-:W-:Y:S01]  /*3300*/  IMAD.MOV.U32 R24, RZ, RZ, R29 ;  /* 0x000000ffff187224 */ /* 0x002fe200078e001d */
[----:B0-----:R-:W-:Y:S01]  /*3310*/  SEL R31, R25, R26, P0 ;  /* 0x0000001a191f7207 */ /* 0x001fe20000000000 */
[----:B------:R-:W-:Y:S01]  /*3320*/  IMAD.MOV.U32 R30, RZ, RZ, 0x1 ;  /* 0x00000001ff1e7424 */ /* 0x000fe200078e00ff */
[----:B------:R-:W-:Y:S01]  /*3330*/  MOV R22, 0x3370 ;  /* 0x0000337000167802 */ /* 0x000fe20000000f00 */
[----:B------:R-:W-:Y:S02]  /*3340*/  IMAD.MOV.U32 R29, RZ, RZ, 0x1f ;  /* 0x0000001fff1d7424 */ /* 0x000fe400078e00ff */
[----:B------:R-:W-:Y:S02]  /*3350*/  IMAD.MOV.U32 R28, RZ, RZ, -0x1 ;  /* 0xffffffffff1c7424 */ /* 0x000fe400078e00ff */
[----:B------:R-:W-:Y:S05]  /*3360*/  CALL.REL.NOINC `($__internal_49_$__cuda_sm70_shflsync_bfly_p) ;  /* 0x0000001000007944 */ /* 0x000fea0003c00000 */
[----:B01----:R-:W-:Y:S05]  /*3370*/  BRA `(.L_x_2592) ;  /* 0xffffea6000007947 */ /* 0x003fea000383ffff */
        .weak           $__internal_49_$__cuda_sm70_shflsync_bfly_p
        .type           $__internal_49_$__cuda_sm70_shflsync_bfly_p,@function
        .size           $__internal_49_$__cuda_sm70_shflsync_bfly_p,(.L_x_10993 - $__internal_49_$__cuda_sm70_shflsync_bfly_p)
$__internal_49_$__cuda_sm70_shflsync_bfly_p:
[----:B------:R-:W-:Y:S01]  /*3380*/  IMAD.MOV.U32 R23, RZ, RZ, 0x0 ;  /* 0x00000000ff177424 */ /* 0x000fe200078e00ff */
[----:B------:R-:W-:Y:S04]  /*3390*/  WARPSYNC R28 ;  /* 0x0000001c00007348 */ /* 0x000fe80003800000 */
[----:B------:R0:W1:Y:S01]  /*33a0*/  SHFL.BFLY PT, R29, R31, R30, R29 ;  /* 0x0c00001e1f1d7389 */ /* 0x00006200000e001d */
[----:B------:R-:W-:Y:S05]  /*33b0*/  RET.REL.NODEC R22 `(_ZN4vllm3moe10topkGatingILi16ELi512ELi4ELi16ELi32Ej6__halfLNS0_11ScoringFuncE1EEEvPKT5_PKbPfiPT4_PiiiibPKf) ;  /* 0xffffcc4016007950 */ /* 0x000fea0003c3ffff */
.L_x_2593:
        /* <DEDUP_REMOVED lines=12> */
.L_x_10993:


//--------------------- .text._ZN4vllm3moe10topkGatingILi8ELi256ELi4ELi16ELi32Ej6__halfLNS0_11ScoringFuncE1EEEvPKT5_PKbPfiPT4_PiiiibPKf --------------------------
	.section	.text._ZN4vllm3moe10topkGatingILi8ELi256ELi4ELi16ELi32Ej6__halfLNS0_11ScoringFuncE1EEEvPKT5_PKbPfiPT4_PiiiibPKf,"ax",@progbits
	.sectioninfo	@"SHI_REGISTERS=32"
	.align	128
        .global         _ZN4vllm3moe10topkGatingILi8ELi256ELi4ELi16ELi32Ej6__halfLNS0_11ScoringFuncE1EEEvPKT5_PKbPfiPT4_PiiiibPKf
        .type           _ZN4vllm3moe10topkGatingILi8ELi256ELi4ELi16ELi32Ej6__halfLNS0_11ScoringFuncE1EEEvPKT5_PKbPfiPT4_PiiiibPKf,@function
        .size           _ZN4vllm3moe10topkGatingILi8ELi256ELi4ELi16ELi32Ej6__halfLNS0_11ScoringFuncE1EEEvPKT5_PKbPfiPT4_PiiiibPKf,(.L_x_10994 - _ZN4vllm3moe10topkGatingILi8ELi256ELi4ELi16ELi32Ej6__halfLNS0_11ScoringFuncE1EEEvPKT5_PKbPfiPT4_PiiiibPKf)
        .other          _ZN4vllm3moe10topkGatingILi8ELi256ELi4ELi16ELi32Ej6__halfLNS0_11ScoringFuncE1EEEvPKT5_PKbPfiPT4_PiiiibPKf,@"STO_CUDA_ENTRY STV_DEFAULT"
_ZN4vllm3moe10topkGatingILi8ELi256ELi4ELi16ELi32Ej6__halfLNS0_11ScoringFuncE1EEEvPKT5_PKbPfiPT4_PiiiibPKf:
.text._ZN4vllm3moe10topkGatingILi8ELi256ELi4ELi16ELi32Ej6__halfLNS0_11ScoringFuncE1EEEvPKT5_PKbPfiPT4_PiiiibPKf:
        /* <DEDUP_REMOVED lines=107> */
.L_x_2594:
[----:B------:R0:W-:Y:S04]  /*06b0*/  STL.128 [R1], R4 ;  /* 0x0000000401007387 */ /* 0x0001e80000100c00 */
[----:B------:R0:W-:Y:S02]  /*06c0*/  STL.128 [R1+0x10], R8 ;  /* 0x0000100801007387 */ /* 0x0001e40000100c00 */
.L_x_2595:
        /* <DEDUP_REMOVED lines=9> */
.L_x_2611:
        /* <DEDUP_REMOVED lines=33> */
.L_x_2628:
[----:B------:R-:W-:Y:S05]  /*0970*/  BRA.DIV ~URZ, `(.L_x_2599) ;  /* 0x000012c27f007947 */ /* 0x000fea000b800000 */
[----:B------:R2:W3:Y:S04]  /*0980*/  SHFL.BFLY PT, R18, R17, 0x10, 0x1f ;  /* 0x0e001f0011127f89 */ /* 0x0004e800000e0000 */
[----:B------:R2:W4:Y:S02]  /*0990*/  SHFL.BFLY PT, R12, R13, 0x10, 0x1f ;  /* 0x0e001f000d0c7f89 */ /* 0x00052400000e0000 */
.L_x_2629:
        /* <DEDUP_REMOVED lines=12> */
.L_x_2630:
[----:B--2---:R-:W-:-:S13]  /*0a60*/  FSETP.GEU.FTZ.AND P1, PT, R16, R17, PT ;  /* 0x000000111000720b */ /* 0x004fda0003f3e000 */
[----:B------:R-:W-:-:S04]  /*0a70*/  @P1 FSETP.NEU.FTZ.AND P2, PT, R16, R17, PT ;  /* 0x000000111000120b */ /* 0x000fc80003f5d000 */
[----:B---3--:R-:W-:-:S13]  /*0a80*/  @P1 ISETP.LT.AND P0, PT, R13, R12, !P2 ;  /* 0x0000000c0d00120c */ /* 0x008fda0005701270 */
[----:B-1----:R-:W-:Y:S01]  /*0a90*/  FSEL R16, R17, R16, P0 ;  /* 0x0000001011107208 */ /* 0x002fe20000000000 */
[----:B------:R-:W-:Y:S05]  /*0aa0*/  BRA.DIV ~URZ, `(.L_x_2601) ;  /* 0x000014027f007947 */ /* 0x000fea000b800000 */
[----:B------:R1:W2:Y:S02]  /*0ab0*/  SHFL.BFLY PT, R17, R16, 0x4, 0x1f ;  /* 0x0c801f0010117f89 */ /* 0x0002a400000e0000 */
.L_x_2631:
[----:B0-----:R-:W-:Y:S01]  /*0ac0*/  FSEL R19, R19, R18, P0 ;  /* 0x0000001213137208 */ /* 0x001fe20000000000 */
[----:B------:R-:W-:Y:S05]  /*0ad0*/  BRA.DIV ~URZ, `(.L_x_2602) ;  /* 0x000014527f007947 */ /* 0x000fea000b800000 */
[----:B------:R-:W-:Y:S01]  /*0ae0*/  SEL R13, R13, R12, P0 ;  /* 0x0000000c0d0d7207 */ /* 0x000fe20000000000 */
[----:B------:R0:W3:Y:S04]  /*0af0*/  SHFL.BFLY PT, R18, R19, 0x4, 0x1f ;  /* 0x0c801f0013127f89 */ /* 0x0000e800000e0000 */
[----:B------:R0:W4:Y:S02]  /*0b00*/  SHFL.BFLY PT, R12, R13, 0x4, 0x1f ;  /* 0x0c801f000d0c7f89 */ /* 0x00012400000e0000 */
.L_x_2632:
        /* <DEDUP_REMOVED lines=12> */
.L_x_2633:
[----:B-1----:R-:W-:-:S13]  /*0bd0*/  FSETP.GEU.FTZ.AND P1, PT, R16, R17, PT ;  /* 0x000000111000720b */ /* 0x002fda0003f3e000 */
[----:B------:R-:W-:-:S04]  /*0be0*/  @P1 FSETP.NEU.FTZ.AND P2, PT, R16, R17, PT ;  /* 0x000000111000120b */ /* 0x000fc80003f5d000 */
[----:B---3--:R-:W-:-:S13]  /*0bf0*/  @P1 ISETP.LT.AND P0, PT, R13, R12, !P2 ;  /* 0x0000000c0d00120c */ /* 0x008fda0005701270 */
[----:B0-----:R-:W-:Y:S01]  /*0c00*/  FSEL R16, R17, R16, P0 ;  /* 0x0000001011107208 */ /* 0x001fe20000000000 */
[----:B------:R-:W-:Y:S05]  /*0c10*/  BRA.DIV ~URZ, `(.L_x_2604) ;  /* 0x000015927f007947 */ /* 0x000fea000b800000 */
[----:B------:R0:W1:Y:S02]  /*0c20*/  SHFL.BFLY PT, R17, R16, 0x1, 0x1f ;  /* 0x0c201f0010117f89 */ /* 0x00006400000e0000 */
.L_x_2634:
[----:B--2---:R-:W-:Y:S01]  /*0c30*/  FSEL R18, R18, R19, P0 ;  /* 0x0000001312127208 */ /* 0x004fe20000000000 */
[----:B------:R-:W-:Y:S05]  /*0c40*/  BRA.DIV ~URZ, `(.L_x_2605) ;  /* 0x000015e27f007947 */ /* 0x000fea000b800000 */
[----:B------:R-:W-:Y:S02]  /*0c50*/  SEL R26, R13, R12, P0 ;  /* 0x0000000c0d1a7207 */ /* 0x000fe40000000000 */
[----:B------:R2:W3:Y:S04]  /*0c60*/  SHFL.BFLY PT, R13, R18, 0x1, 0x1f ;  /* 0x0c201f00120d7f89 */ /* 0x0004e800000e0000 */
[----:B------:R2:W4:Y:S02]  /*0c70*/  SHFL.BFLY PT, R24, R26, 0x1, 0x1f ;  /* 0x0c201f001a187f89 */ /* 0x00052400000e0000 */
.L_x_2635:
        /* <DEDUP_REMOVED lines=27> */
.L_x_2607:
[----:B------:R-:W-:Y:S05]  /*0e30*/  BSYNC B1 ;  /* 0x0000000000017941 */ /* 0x000fea0003800000 */
.L_x_2606:
        /* <DEDUP_REMOVED lines=20> */
.L_x_2610:
[----:B------:R-:W-:Y:S05]  /*0f80*/  BSYNC B1 ;  /* 0x0000000000017941 */ /* 0x000fea0003800000 */
.L_x_2609:
[----:B0-----:R-:W-:Y:S05]  /*0f90*/  BRA `(.L_x_2611) ;  /* 0xfffff7c000007947 */ /* 0x001fea000383ffff */
.L_x_2597:
[----:B------:R-:W-:Y:S02]  /*0fa0*/  IMAD.MOV.U32 R22, RZ, RZ, RZ ;  /* 0x000000ffff167224 */ /* 0x000fe400078e00ff */
.L_x_2624:
        /* <DEDUP_REMOVED lines=33> */
.L_x_2636:
[----:B------:R-:W-:Y:S05]  /*11c0*/  BRA.DIV ~URZ, `(.L_x_2613) ;  /* 0x000011c27f007947 */ /* 0x000fea000b800000 */
[----:B------:R2:W3:Y:S04]  /*11d0*/  SHFL.BFLY PT, R18, R13, 0x10, 0x1f ;  /* 0x0e001f000d127f89 */ /* 0x0004e800000e0000 */
[----:B------:R2:W4:Y:S02]  /*11e0*/  SHFL.BFLY PT, R19, R16, 0x10, 0x1f ;  /* 0x0e001f0010137f89 */ /* 0x00052400000e0000 */
.L_x_2637:
        /* <DEDUP_REMOVED lines=12> */
.L_x_2638:
[----:B-1----:R-:W-:-:S13]  /*12b0*/  FSETP.GEU.FTZ.AND P1, PT, R12, R17, PT ;  /* 0x000000110c00720b */ /* 0x002fda0003f3e000 */
[----:B------:R-:W-:-:S04]  /*12c0*/  @P1 FSETP.NEU.FTZ.AND P2, PT, R12, R17, PT ;  /* 0x000000110c00120b */ /* 0x000fc80003f5d000 */
[----:B---3--:R-:W-:-:S13]  /*12d0*/  @P1 ISETP.LT.AND P0, PT, R16, R19, !P2 ;  /* 0x000000131000120c */ /* 0x008fda0005701270 */
[----:B0-----:R-:W-:Y:S01]  /*12e0*/  FSEL R12, R17, R12, P0 ;  /* 0x0000000c110c7208 */ /* 0x001fe20000000000 */
[----:B------:R-:W-:Y:S05]  /*12f0*/  BRA.DIV ~URZ, `(.L_x_2615) ;  /* 0x000013027f007947 */ /* 0x000fea000b800000 */
[----:B------:R0:W1:Y:S02]  /*1300*/  SHFL.BFLY PT, R17, R12, 0x4, 0x1f ;  /* 0x0c801f000c117f89 */ /* 0x00006400000e0000 */
.L_x_2639:
[----:B--2---:R-:W-:Y:S01]  /*1310*/  FSEL R13, R13, R18, P0 ;  /* 0x000000120d0d7208 */ /* 0x004fe20000000000 */
[----:B------:R-:W-:Y:S05]  /*1320*/  BRA.DIV ~URZ, `(.L_x_2616) ;  /* 0x000013527f007947 */ /* 0x000fea000b800000 */
[----:B------:R-:W-:Y:S01]  /*1330*/  SEL R19, R16, R19, P0 ;  /* 0x0000001310137207 */ /* 0x000fe20000000000 */
[----:B------:R2:W3:Y:S04]  /*1340*/  SHFL.BFLY PT, R18, R13, 0x4, 0x1f ;  /* 0x0c801f000d127f89 */ /* 0x0004e800000e0000 */
[----:B------:R2:W4:Y:S02]  /*1350*/  SHFL.BFLY PT, R16, R19, 0x4, 0x1f ;  /* 0x0c801f0013107f89 */ /* 0x00052400000e0000 */
.L_x_2640:
        /* <DEDUP_REMOVED lines=12> */
.L_x_2641:
[----:B-1----:R-:W-:-:S13]  /*1420*/  FSETP.GEU.FTZ.AND P1, PT, R12, R17, PT ;  /* 0x000000110c00720b */ /* 0x002fda0003f3e000 */
[----:B------:R-:W-:-:S04]  /*1430*/  @P1 FSETP.NEU.FTZ.AND P2, PT, R12, R17, PT ;  /* 0x000000110c00120b */ /* 0x000fc80003f5d000 */
[----:B---3--:R-:W-:-:S13]  /*1440*/  @P1 ISETP.LT.AND P0, PT, R16, R19, !P2 ;  /* 0x000000131000120c */ /* 0x008fda0005701270 */
[----:B0-----:R-:W-:Y:S01]  /*1450*/  FSEL R12, R17, R12, P0 ;  /* 0x0000000c110c7208 */ /* 0x001fe20000000000 */
[----:B------:R-:W-:Y:S05]  /*1460*/  BRA.DIV ~URZ, `(.L_x_2618) ;  /* 0x000014927f007947 */ /* 0x000fea000b800000 */
[----:B------:R0:W1:Y:S02]  /*1470*/  SHFL.BFLY PT, R17, R12, 0x1, 0x1f ;  /* 0x0c201f000c117f89 */ /* 0x00006400000e0000 */
.L_x_2642:
[----:B--2---:R-:W-:Y:S01]  /*1480*/  FSEL R18, R18, R13, P0 ;  /* 0x0000000d12127208 */ /* 0x004fe20000000000 */
[----:B------:R-:W-:Y:S05]  /*1490*/  BRA.DIV ~URZ, `(.L_x_2619) ;  /* 0x000014e27f007947 */ /* 0x000fea000b800000 */
[----:B------:R-:W-:Y:S01]  /*14a0*/  SEL R26, R16, R19, P0 ;  /* 0x00000013101a7207 */ /* 0x000fe20000000000 */
[----:B------:R2:W3:Y:S04]  /*14b0*/  SHFL.BFLY PT, R13, R18, 0x1, 0x1f ;  /* 0x0c201f00120d7f89 */ /* 0x0004e800000e0000 */
[----:B------:R2:W4:Y:S02]  /*14c0*/  SHFL.BFLY PT, R24, R26, 0x1, 0x1f ;  /* 0x0c201f001a187f89 */ /* 0x00052400000e0000 */
.L_x_2643:
        /* <DEDUP_REMOVED lines=26> */
.L_x_2621:
[----:B------:R-:W-:Y:S05]  /*1670*/  BSYNC B1 ;  /* 0x0000000000017941 */ /* 0x000fea0003800000 */
.L_x_2620:
        /* <DEDUP_REMOVED lines=20> */
.L_x_2623:
[----:B------:R-:W-:Y:S05]  /*17c0*/  BSYNC B1 ;  /* 0x0000000000017941 */ /* 0x000fea0003800000 */
.L_x_2622:
[----:B0-----:R-:W-:Y:S05]  /*17d0*/  BRA `(.L_x_2624) ;  /* 0xfffff7d000007947 */ /* 0x001fea000383ffff */
.L_x_2608:
[----:B------:R-:W-:Y:S05]  /*17e0*/  BSYNC B0 ;  /* 0x0000000000007941 */ /* 0x000fea0003800000 */
.L_x_2596:
        /* <DEDUP_REMOVED lines=19> */
.L_x_2626:
        /* <DEDUP_REMOVED lines=20> */
.L_x_2625:
        /* <DEDUP_REMOVED lines=11> */
.L_x_2627:
        /* <DEDUP_REMOVED lines=11> */
.L_x_2598:
[----:B------:R-:W-:Y:S01]  /*1bc0*/  IMAD.MOV.U32 R26, RZ, RZ, R19 ;  /* 0x000000ffff1a7224 */ /* 0x000fe200078e0013 */
[----:B------:R-:W-:Y:S01]  /*1bd0*/  MOV R14, 0x1c20 ;  /* 0x00001c20000e7802 */ /* 0x000fe20000000f00 */
[----:B------:R-:W-:Y:S02]  /*1be0*/  IMAD.MOV.U32 R25, RZ, RZ, 0x10 ;  /* 0x00000010ff197424 */ /* 0x000fe400078e00ff */
[----:B------:R-:W-:Y:S02]  /*1bf0*/  IMAD.MOV.U32 R24, RZ, RZ, 0x1f ;  /* 0x0000001fff187424 */ /* 0x000fe400078e00ff */
[----:B------:R-:W-:Y:S02]  /*1c00*/  IMAD.MOV.U32 R23, RZ, RZ, -0x1 ;  /* 0xffffffffff177424 */ /* 0x000fe400078e00ff */
[----:B------:R-:W-:Y:S05]  /*1c10*/  CALL.REL.NOINC `($__internal_50_$__cuda_sm70_shflsync_bfly_p) ;  /* 0x00000e4000007944 */ /* 0x000fea0003c00000 */
[----:B-1----:R-:W-:Y:S01]  /*1c20*/  IMAD.MOV.U32 R16, RZ, RZ, R24 ;  /* 0x000000ffff107224 */ /* 0x002fe200078e0018 */
[----:B0-----:R-:W-:Y:S05]  /*1c30*/  BRA `(.L_x_2628) ;  /* 0xffffed3000007947 */ /* 0x001fea000383ffff */
.L_x_2599:
[----:B------:R-:W-:Y:S01]  /*1c40*/  IMAD.MOV.U32 R26, RZ, RZ, R17 ;  /* 0x000000ffff1a7224 */ /* 0x000fe200078e0011 */
[----:B------:R-:W-:Y:S01]  /*1c50*/  MOV R14, 0x1ca0 ;  /* 0x00001ca0000e7802 */ /* 0x000fe20000000f00 */
[----:B------:R-:W-:Y:S02]  /*1c60*/  IMAD.MOV.U32 R25, RZ, RZ, 0x10 ;  /* 0x00000010ff197424 */ /* 0x000fe400078e00ff */
[----:B------:R-:W-:-:S02]  /*1c70*/  IMAD.MOV.U32 R24, RZ, RZ, 0x1f ;  /* 0x0000001fff187424 */ /* 0x000fc400078e00ff */
[----:B------:R-:W-:Y:S02]  /*1c80*/  IMAD.MOV.U32 R23, RZ, RZ, -0x1 ;  /* 0xffffffffff177424 */ /* 0x000fe400078e00ff */
[----:B01----:R-:W-:Y:S05]  /*1c90*/  CALL.REL.NOINC `($__internal_50_$__cuda_sm70_shflsync_bfly_p) ;  /* 0x00000dc000007944 */ /* 0x003fea0003c00000 */
[----:B-1----:R-:W-:Y:S01]  /*1ca0*/  IMAD.MOV.U32 R18, RZ, RZ, R24 ;  /* 0x000000ffff127224 */ /* 0x002fe200078e0018 */
[----:B------:R-:W-:Y:S01]  /*1cb0*/  MOV R14, 0x1d10 ;  /* 0x00001d10000e7802 */ /* 0x000fe20000000f00 */
[----:B0-----:R-:W-:Y:S02]  /*1cc0*/  IMAD.MOV.U32 R26, RZ, RZ, R13 ;  /* 0x000000ffff1a7224 */ /* 0x001fe400078e000d */
[----:B------:R-:W-:Y:S02]  /*1cd0*/  IMAD.MOV.U32 R25, RZ, RZ, 0x10 ;  /* 0x00000010ff197424 */ /* 0x000fe400078e00ff */
[----:B------:R-:W-:Y:S02]  /*1ce0*/  IMAD.MOV.U32 R24, RZ, RZ, 0x1f ;  /* 0x0000001fff187424 */ /* 0x000fe400078e00ff */
[----:B------:R-:W-:Y:S02]  /*1cf0*/  IMAD.MOV.U32 R23, RZ, RZ, -0x1 ;  /* 0xffffffffff177424 */ /* 0x000fe400078e00ff */
[----:B------:R-:W-:Y:S05]  /*1d00*/  CALL.REL.NOINC `($__internal_50_$__cuda_sm70_shflsync_bfly_p) ;  /* 0x00000d5000007944 */ /* 0x000fea0003c00000 */
[----:B-1----:R-:W-:Y:S01]  /*1d10*/  IMAD.MOV.U32 R12, RZ, RZ, R24 ;  /* 0x000000ffff0c7224 */ /* 0x002fe200078e0018 */
[----:B0-----:R-:W-:Y:S05]  /*1d20*/  BRA `(.L_x_2629) ;  /* 0xffffec7000007947 */ /* 0x001fea000383ffff */
.L_x_2600:
[----:B------:R-:W-:Y:S01]  /*1d30*/  IMAD.MOV.U32 R26, RZ, RZ, R16 ;  /* 0x000000ffff1a7224 */ /* 0x000fe200078e0010 */
[----:B------:R-:W-:Y:S01]  /*1d40*/  MOV R14, 0x1d90 ;  /* 0x00001d90000e7802 */ /* 0x000fe20000000f00 */
[----:B------:R-:W-:-:S02]  /*1d50*/  IMAD.MOV.U32 R25, RZ, RZ, 0x8 ;  /* 0x00000008ff197424 */ /* 0x000fc400078e00ff */
[----:B------:R-:W-:Y:S02]  /*1d60*/  IMAD.MOV.U32 R24, RZ, RZ, 0x1f ;  /* 0x0000001fff187424 */ /* 0x000fe400078e00ff */
[----:B------:R-:W-:Y:S02]  /*1d70*/  IMAD.MOV.U32 R23, RZ, RZ, -0x1 ;  /* 0xffffffffff177424 */ /* 0x000fe400078e00ff */
[----:B0-23--:R-:W-:Y:S05]  /*1d80*/  CALL.REL.NOINC `($__internal_50_$__cuda_sm70_shflsync_bfly_p) ;  /* 0x00000cd000007944 */ /* 0x00dfea0003c00000 */
[----:B------:R-:W-:Y:S01]  /*1d90*/  FSEL R18, R18, R17, P1 ;  /* 0x0000001112127208 */ /* 0x000fe20000800000 */
[----:B-1----:R-:W-:Y:S01]  /*1da0*/  IMAD.MOV.U32 R17, RZ, RZ, R24 ;  /* 0x000000ffff117224 */ /* 0x002fe200078e0018 */
[----:B------:R-:W-:Y:S01]  /*1db0*/  MOV R14, 0x1e10 ;  /* 0x00001e10000e7802 */ /* 0x000fe20000000f00 */
[----:B0-----:R-:W-:Y:S02]  /*1dc0*/  IMAD.MOV.U32 R25, RZ, RZ, 0x8 ;  /* 0x00000008ff197424 */ /* 0x001fe400078e00ff */
[----:B------:R-:W-:Y:S02]  /*1dd0*/  IMAD.MOV.U32 R24, RZ, RZ, 0x1f ;  /* 0x0000001fff187424 */ /* 0x000fe400078e00ff */
[----:B------:R-:W-:Y:S02]  /*1de0*/  IMAD.MOV.U32 R23, RZ, RZ, -0x1 ;  /* 0xffffffffff177424 */ /* 0x000fe400078e00ff */
[----:B------:R-:W-:-:S02]  /*1df0*/  IMAD.MOV.U32 R26, RZ, RZ, R18 ;  /* 0x000000ffff1a7224 */ /* 0x000fc400078e0012 */
[----:B------:R-:W-:Y:S05]  /*1e00*/  CALL.REL.NOINC `($__internal_50_$__cuda_sm70_shflsync_bfly_p) ;  /* 0x00000c5000007944 */ /* 0x000fea0003c00000 */
[----:B------:R-:W-:Y:S01]  /*1e10*/  SEL R12, R12, R13, P1 ;  /* 0x0000000d0c0c7207 */ /* 0x000fe20000800000 */
[----:B-1----:R-:W-:Y:S01]  /*1e20*/  IMAD.MOV.U32 R19, RZ, RZ, R24 ;  /* 0x000000ffff137224 */ /* 0x002fe200078e0018 */
[----:B------:R-:W-:Y:S01]  /*1e30*/  MOV R14, 0x1e90 ;  /* 0x00001e90000e7802 */ /* 0x000fe20000000f00 */
[----:B0-----:R-:W-:-:S02]  /*1e40*/  IMAD.MOV.U32 R25, RZ, RZ, 0x8 ;  /* 0x00000008ff197424 */ /* 0x001fc400078e00ff */
[----:B------:R-:W-:Y:S02]  /*1e50*/  IMAD.MOV.U32 R24, RZ, RZ, 0x1f ;  /* 0x0000001fff187424 */ /* 0x000fe400078e00ff */
[----:B------:R-:W-:Y:S02]  /*1e60*/  IMAD.MOV.U32 R23, RZ, RZ, -0x1 ;  /* 0xffffffffff177424 */ /* 0x000fe400078e00ff */
[----:B------:R-:W-:Y:S02]  /*1e70*/  IMAD.MOV.U32 R26, RZ, RZ, R12 ;  /* 0x000000ffff1a7224 */ /* 0x000fe400078e000c */
[----:B------:R-:W-:Y:S05]  /*1e80*/  CALL.REL.NOINC `($__internal_50_$__cuda_sm70_shflsync_bfly_p) ;  /* 0x00000bd000007944 */ /* 0x000fea0003c00000 */
[----:B-1----:R-:W-:Y:S01]  /*1e90*/  IMAD.MOV.U32 R13, RZ, RZ, R24 ;  /* 0x000000ffff0d7224 */ /* 0x002fe200078e0018 */
[----:B0-----:R-:W-:Y:S05]  /*1ea0*/  BRA `(.L_x_2630) ;  /* 0xffffebb000007947 */ /* 0x001fea000383ffff */
.L_x_2601:
[----:B------:R-:W-:Y:S01]  /*1eb0*/  IMAD.MOV.U32 R26, RZ, RZ, R16 ;  /* 0x000000ffff1a7224 */ /* 0x000fe200078e0010 */
[----:B------:R-:W-:Y:S01]  /*1ec0*/  MOV R14, 0x1f10 ;  /* 0x00001f10000e7802 */ /* 0x000fe20000000f00 */
[----:B------:R-:W-:Y:S02]  /*1ed0*/  IMAD.MOV.U32 R25, RZ, RZ, 0x4 ;  /* 0x00000004ff197424 */ /* 0x000fe400078e00ff */
[----:B------:R-:W-:Y:S02]  /*1ee0*/  IMAD.MOV.U32 R24, RZ, RZ, 0x1f ;  /* 0x0000001fff187424 */ /* 0x000fe400078e00ff */
[----:B------:R-:W-:-:S02]  /*1ef0*/  IMAD.MOV.U32 R23, RZ, RZ, -0x1 ;  /* 0xffffffffff177424 */ /* 0x000fc400078e00ff */
[----:B0-----:R-:W-:Y:S05]  /*1f00*/  CALL.REL.NOINC `($__internal_50_$__cuda_sm70_shflsync_bfly_p) ;  /* 0x00000b5000007944 */ /* 0x001fea0003c00000 */
[----:B-1----:R-:W-:Y:S01]  /*1f10*/  IMAD.MOV.U32 R17, RZ, RZ, R24 ;  /* 0x000000ffff117224 */ /* 0x002fe200078e0018 */
[----:B0-----:R-:W-:Y:S05]  /*1f20*/  BRA `(.L_x_2631) ;  /* 0xffffeb9000007947 */ /* 0x001fea000383ffff */
.L_x_2602:
[----:B------:R-:W-:Y:S01]  /*1f30*/  IMAD.MOV.U32 R26, RZ, RZ, R19 ;  /* 0x000000ffff1a7224 */ /* 0x000fe200078e0013 */
[----:B------:R-:W-:Y:S01]  /*1f40*/  MOV R14, 0x1f90 ;  /* 0x00001f90000e7802 */ /* 0x000fe20000000f00 */
[----:B------:R-:W-:-:S02]  /*1f50*/  IMAD.MOV.U32 R25, RZ, RZ, 0x4 ;  /* 0x00000004ff197424 */ /* 0x000fc400078e00ff */
[----:B------:R-:W-:Y:S02]  /*1f60*/  IMAD.MOV.U32 R24, RZ, RZ, 0x1f ;  /* 0x0000001fff187424 */ /* 0x000fe400078e00ff */
[----:B------:R-:W-:Y:S02]  /*1f70*/  IMAD.MOV.U32 R23, RZ, RZ, -0x1 ;  /* 0xffffffffff177424 */ /* 0x000fe400078e00ff */
[----:B-12---:R-:W-:Y:S05]  /*1f80*/  CALL.REL.NOINC `($__internal_50_$__cuda_sm70_shflsync_bfly_p) ;  /* 0x00000ad000007944 */ /* 0x006fea0003c00000 */
[----:B------:R-:W-:Y:S01]  /*1f90*/  SEL R13, R13, R12, P0 ;  /* 0x0000000c0d0d7207 */ /* 0x000fe20000000000 */
[----:B-1----:R-:W-:Y:S01]  /*1fa0*/  IMAD.MOV.U32 R18, RZ, RZ, R24 ;  /* 0x000000ffff127224 */ /* 0x002fe200078e0018 */
[----:B------:R-:W-:Y:S01]  /*1fb0*/  MOV R14, 0x2010 ;  /* 0x00002010000e7802 */ /* 0x000fe20000000f00 */
[----:B0-----:R-:W-:Y:S02]  /*1fc0*/  IMAD.MOV.U32 R25, RZ, RZ, 0x4 ;  /* 0x00000004ff197424 */ /* 0x001fe400078e00ff */
[----:B------:R-:W-:Y:S02]  /*1fd0*/  IMAD.MOV.U32 R24, RZ, RZ, 0x1f ;  /* 0x0000001fff187424 */ /* 0x000fe400078e00ff */
[----:B------:R-:W-:Y:S02]  /*1fe0*/  IMAD.MOV.U32 R23, RZ, RZ, -0x1 ;  /* 0xffffffffff177424 */ /* 0x000fe400078e00ff */
[----:B------:R-:W-:-:S02]  /*1ff0*/  IMAD.MOV.U32 R26, RZ, RZ, R13 ;  /* 0x000000ffff1a7224 */ /* 0x000fc400078e000d */
[----:B------:R-:W-:Y:S05]  /*2000*/  CALL.REL.NOINC `($__internal_50_$__cuda_sm70_shflsync_bfly_p) ;  /* 0x00000a5000007944 */ /* 0x000fea0003c00000 */
[----:B-1----:R-:W-:Y:S01]  /*2010*/  IMAD.MOV.U32 R12, RZ, RZ, R24 ;  /* 0x000000ffff0c7224 */ /* 0x002fe200078e0018 */
[----:B0-----:R-:W-:Y:S05]  /*2020*/  BRA `(.L_x_2632) ;  /* 0xffffeae000007947 */ /* 0x001fea000383ffff */
.L_x_2603:
[----:B------:R-:W-:Y:S01]  /*2030*/  IMAD.MOV.U32 R26, RZ, RZ, R16 ;  /* 0x000000ffff1a7224 */ /* 0x000fe200078e0010 */
[----:B------:R-:W-:Y:S01]  /*2040*/  MOV R14, 0x2090 ;  /* 0x00002090000e7802 */ /* 0x000fe20000000f00 */
[----:B------:R-:W-:-:S02]  /*2050*/  IMAD.MOV.U32 R25, RZ, RZ, 0x2 ;  /* 0x00000002ff197424 */ /* 0x000fc400078e00ff */
[----:B------:R-:W-:Y:S02]  /*2060*/  IMAD.MOV.U32 R24, RZ, RZ, 0x1f ;  /* 0x0000001fff187424 */ /* 0x000fe400078e00ff */
[----:B------:R-:W-:Y:S02]  /*2070*/  IMAD.MOV.U32 R23, RZ, RZ, -0x1 ;  /* 0xffffffffff177424 */ /* 0x000fe400078e00ff */
[----:B0--3--:R-:W-:Y:S05]  /*2080*/  CALL.REL.NOINC `($__internal_50_$__cuda_sm70_shflsync_bfly_p) ;  /* 0x000009d000007944 */ /* 0x009fea0003c00000 */
        /* <DEDUP_REMOVED lines=18> */
.L_x_2604:
[----:B------:R-:W-:Y:S01]  /*21b0*/  IMAD.MOV.U32 R26, RZ, RZ, R16 ;  /* 0x000000ffff1a7224 */ /* 0x000fe200078e0010 */
[----:B------:R-:W-:Y:S01]  /*21c0*/  MOV R14, 0x2210 ;  /* 0x00002210000e7802 */ /* 0x000fe20000000f00 */
[----:B------:R-:W-:Y:S02]  /*21d0*/  IMAD.MOV.U32 R25, RZ, RZ, 0x1 ;  /* 0x00000001ff197424 */ /* 0x000fe400078e00ff */
[----:B------:R-:W-:Y:S02]  /*21e0*/  IMAD.MOV.U32 R24, RZ, RZ, 0x1f ;  /* 0x0000001fff187424 */ /* 0x000fe400078e00ff */
[----:B------:R-:W-:-:S02]  /*21f0*/  IMAD.MOV.U32 R23, RZ, RZ, -0x1 ;  /* 0xffffffffff177424 */ /* 0x000fc400078e00ff */
[----:B--2---:R-:W-:Y:S05]  /*2200*/  CALL.REL.NOINC `($__internal_50_$__cuda_sm70_shflsync_bfly_p) ;  /* 0x0000085000007944 */ /* 0x004fea0003c00000 */
[----:B-1----:R-:W-:Y:S01]  /*2210*/  IMAD.MOV.U32 R17, RZ, RZ, R24 ;  /* 0x000000ffff117224 */ /* 0x002fe200078e0018 */
[----:B0-----:R-:W-:Y:S05]  /*2220*/  BRA `(.L_x_2634) ;  /* 0xffffea0000007947 */ /* 0x001fea000383ffff */
.L_x_2605:
[----:B------:R-:W-:Y:S01]  /*2230*/  IMAD.MOV.U32 R26, RZ, RZ, R18 ;  /* 0x000000ffff1a7224 */ /* 0x000fe200078e0012 */
[----:B------:R-:W-:Y:S01]  /*2240*/  MOV R14, 0x2290 ;  /* 0x00002290000e7802 */ /* 0x000fe20000000f00 */
[----:B------:R-:W-:-:S02]  /*2250*/  IMAD.MOV.U32 R25, RZ, RZ, 0x1 ;  /* 0x00000001ff197424 */ /* 0x000fc400078e00ff */
[----:B------:R-:W-:Y:S02]  /*2260*/  IMAD.MOV.U32 R24, RZ, RZ, 0x1f ;  /* 0x0000001fff187424 */ /* 0x000fe400078e00ff */
[----:B------:R-:W-:Y:S02]  /*2270*/  IMAD.MOV.U32 R23, RZ, RZ, -0x1 ;  /* 0xffffffffff177424 */ /* 0x000fe400078e00ff */
[----:B01----:R-:W-:Y:S05]  /*2280*/  CALL.REL.NOINC `($__internal_50_$__cuda_sm70_shflsync_bfly_p) ;  /* 0x000007d000007944 */ /* 0x003fea0003c00000 */
[----:B0-----:R-:W-:Y:S01]  /*2290*/  SEL R26, R13, R12, P0 ;  /* 0x0000000c0d1a7207 */ /* 0x001fe20000000000 */
[----:B-1----:R-:W-:Y:S01]  /*22a0*/  IMAD.MOV.U32 R13, RZ, RZ, R24 ;  /* 0x000000ffff0d7224 */ /* 0x002fe200078e0018 */
[----:B------:R-:W-:Y:S01]  /*22b0*/  MOV R14, 0x2300 ;  /* 0x00002300000e7802 */ /* 0x000fe20000000f00 */
[----:B------:R-:W-:Y:S02]  /*22c0*/  IMAD.MOV.U32 R25, RZ, RZ, 0x1 ;  /* 0x00000001ff197424 */ /* 0x000fe400078e00ff */
[----:B------:R-:W-:Y:S02]  /*22d0*/  IMAD.MOV.U32 R24, RZ, RZ, 0x1f ;  /* 0x0000001fff187424 */ /* 0x000fe400078e00ff */
[----:B------:R-:W-:Y:S02]  /*22e0*/  IMAD.MOV.U32 R23, RZ, RZ, -0x1 ;  /* 0xffffffffff177424 */ /* 0x000fe400078e00ff */
[----:B------:R-:W-:Y:S05]  /*22f0*/  CALL.REL.NOINC `($__internal_50_$__cuda_sm70_shflsync_bfly_p) ;  /* 0x0000076000007944 */ /* 0x000fea0003c00000 */
[----:B01----:R-:W-:Y:S05]  /*2300*/  BRA `(.L_x_2635) ;  /* 0xffffe97000007947 */ /* 0x003fea000383ffff */
.L_x_2612:
[----:B------:R-:W-:Y:S01]  /*2310*/  IMAD.MOV.U32 R26, RZ, RZ, R17 ;  /* 0x000000ffff1a7224 */ /* 0x000fe200078e0011 */
[----:B------:R-:W-:Y:S01]  /*2320*/  MOV R14, 0x2370 ;  /* 0x00002370000e7802 */ /* 0x000fe20000000f00 */
[----:B------:R-:W-:-:S02]  /*2330*/  IMAD.MOV.U32 R25, RZ, RZ, 0x10 ;  /* 0x00000010ff197424 */ /* 0x000fc400078e00ff */
[----:B------:R-:W-:Y:S02]  /*2340*/  IMAD.MOV.U32 R24, RZ, RZ, 0x1f ;  /* 0x0000001fff187424 */ /* 0x000fe400078e00ff */
[----:B------:R-:W-:Y:S02]  /*2350*/  IMAD.MOV.U32 R23, RZ, RZ, -0x1 ;  /* 0xffffffffff177424 */ /* 0x000fe400078e00ff */
[----:B------:R-:W-:Y:S05]  /*2360*/  CALL.REL.NOINC `($__internal_50_$__cuda_sm70_shflsync_bfly_p) ;  /* 0x000006f000007944 */ /* 0x000fea0003c00000 */
[----:B-1----:R-:W-:Y:S01]  /*2370*/  IMAD.MOV.U32 R12, RZ, RZ, R24 ;  /* 0x000000ffff0c7224 */ /* 0x002fe200078e0018 */
[----:B0-----:R-:W-:Y:S05]  /*2380*/  BRA `(.L_x_2636) ;  /* 0xffffee3000007947 */ /* 0x001fea000383ffff */
.L_x_2613:
[----:B------:R-:W-:Y:S01]  /*2390*/  IMAD.MOV.U32 R26, RZ, RZ, R13 ;  /* 0x000000ffff1a7224 */ /* 0x000fe200078e000d */
[----:B------:R-:W-:Y:S01]  /*23a0*/  MOV R14, 0x23f0 ;  /* 0x000023f0000e7802 */ /* 0x000fe20000000f00 */
[----:B------:R-:W-:Y:S02]  /*23b0*/  IMAD.MOV.U32 R25, RZ, RZ, 0x10 ;  /* 0x00000010ff197424 */ /* 0x000fe400078e00ff */
[----:B------:R-:W-:Y:S02]  /*23c0*/  IMAD.MOV.U32 R24, RZ, RZ, 0x1f ;  /* 0x0000001fff187424 */ /* 0x000fe400078e00ff */
[----:B------:R-:W-:Y:S02]  /*23d0*/  IMAD.MOV.U32 R23, RZ, RZ, -0x1 ;  /* 0xffffffffff177424 */ /* 0x000fe400078e00ff */
[----:B01----:R-:W-:Y:S05]  /*23e0*/  CALL.REL.NOINC `($__internal_50_$__cuda_sm70_shflsync_bfly_p) ;  /* 0x0000067000007944 */ /* 0x003fea0003c00000 */
[----:B-1----:R-:W-:Y:S01]  /*23f0*/  IMAD.MOV.U32 R18, RZ, RZ, R24 ;  /* 0x000000ffff127224 */ /* 0x002fe200078e0018 */
[----:B------:R-:W-:Y:S01]  /*2400*/  MOV R14, 0x2460 ;  /* 0x00002460000e7802 */ /* 0x000fe20000000f00 */
[----:B0-----:R-:W-:-:S02]  /*2410*/  IMAD.MOV.U32 R26, RZ, RZ, R16 ;  /* 0x000000ffff1a7224 */ /* 0x001fc400078e0010 */
[----:B------:R-:W-:Y:S02]  /*2420*/  IMAD.MOV.U32 R25, RZ, RZ, 0x10 ;  /* 0x00000010ff197424 */ /* 0x000fe400078e00ff */
[----:B------:R-:W-:Y:S02]  /*2430*/  IMAD.MOV.U32 R24, RZ, RZ, 0x1f ;  /* 0x0000001fff187424 */ /* 0x000fe400078e00ff */
[----:B------:R-:W-:Y:S02]  /*2440*/  IMAD.MOV.U32 R23, RZ, RZ, -0x1 ;  /* 0xffffffffff177424 */ /* 0x000fe400078e00ff */
[----:B------:R-:W-:Y:S05]  /*2450*/  CALL.REL.NOINC `($__internal_50_$__cuda_sm70_shflsync_bfly_p) ;  /* 0x0000060000007944 */ /* 0x000fea0003c00000 */
[----:B-1----:R-:W-:Y:S01]  /*2460*/  IMAD.MOV.U32 R19, RZ, RZ, R24 ;  /* 0x000000ffff137224 */ /* 0x002fe200078e0018 */
[----:B0-----:R-:W-:Y:S05]  /*2470*/  BRA `(.L_x_2637) ;  /* 0xffffed7000007947 */ /* 0x001fea000383ffff */
.L_x_2614:
[----:B------:R-:W-:Y:S01]  /*2480*/  IMAD.MOV.U32 R26, RZ, RZ, R12 ;  /* 0x000000ffff1a7224 */ /* 0x000fe200078e000c */
[----:B------:R-:W-:Y:S01]  /*2490*/  MOV R14, 0x24e0 ;  /* 0x000024e0000e7802 */ /* 0x000fe20000000f00 */
[----:B------:R-:W-:Y:S02]  /*24a0*/  IMAD.MOV.U32 R25, RZ, RZ, 0x8 ;  /* 0x00000008ff197424 */ /* 0x000fe400078e00ff */
[----:B------:R-:W-:Y:S02]  /*24b0*/  IMAD.MOV.U32 R24, RZ, RZ, 0x1f ;  /* 0x0000001fff187424 */ /* 0x000fe400078e00ff */
[----:B------:R-:W-:-:S02]  /*24c0*/  IMAD.MOV.U32 R23, RZ, RZ, -0x1 ;  /* 0xffffffffff177424 */ /* 0x000fc400078e00ff */
[----:B0-23--:R-:W-:Y:S05]  /*24d0*/  CALL.REL.NOINC `($__internal_50_$__cuda_sm70_shflsync_bfly_p) ;  /* 0x0000058000007944 */ /* 0x00dfea0003c00000 */
[----:B------:R-:W-:Y:S01]  /*24e0*/  FSEL R18, R18, R13, P1 ;  /* 0x0000000d12127208 */ /* 0x000fe20000800000 */
[----:B-1----:R-:W-:Y:S01]  /*24f0*/  IMAD.MOV.U32 R17, RZ, RZ, R24 ;  /* 0x000000ffff117224 */ /* 0x002fe200078e0018 */
[----:B------:R-:W-:Y:S01]  /*2500*/  MOV R14, 0x2560 ;  /* 0x00002560000e7802 */ /* 0x000fe20000000f00 */
[----:B0-----:R-:W-:-:S02]  /*2510*/  IMAD.MOV.U32 R25, RZ, RZ, 0x8 ;  /* 0x00000008ff197424 */ /* 0x001fc400078e00ff */
[----:B------:R-:W-:Y:S02]  /*2520*/  IMAD.MOV.U32 R24, RZ, RZ, 0x1f ;  /* 0x0000001fff187424 */ /* 0x000fe400078e00ff */
[----:B------:R-:W-:Y:S02]  /*2530*/  IMAD.MOV.U32 R23, RZ, RZ, -0x1 ;  /* 0xffffffffff177424 */ /* 0x000fe400078e00ff */
[----:B------:R-:W-:Y:S02]  /*2540*/  IMAD.MOV.U32 R26, RZ, RZ, R18 ;  /* 0x000000ffff1a7224 */ /* 0x000fe400078e0012 */
[----:B------:R-:W-:Y:S05]  /*2550*/  CALL.REL.NOINC `($__internal_50_$__cuda_sm70_shflsync_bfly_p) ;  /* 0x0000050000007944 */ /* 0x000fea0003c00000 */
[----:B------:R-:W-:Y:S01]  /*2560*/  SEL R19, R19, R16, P1 ;  /* 0x0000001013137207 */ /* 0x000fe20000800000 */
[----:B-1----:R-:W-:Y:S01]  /*2570*/  IMAD.MOV.U32 R13, RZ, RZ, R24 ;  /* 0x000000ffff0d7224 */ /* 0x002fe200078e0018 */
[----:B------:R-:W-:Y:S01]  /*2580*/  MOV R14, 0x25e0 ;  /* 0x000025e0000e7802 */ /* 0x000fe20000000f00 */
[----:B0-----:R-:W-:Y:S02]  /*2590*/  IMAD.MOV.U32 R25, RZ, RZ, 0x8 ;  /* 0x00000008ff197424 */ /* 0x001fe400078e00ff */
[----:B------:R-:W-:Y:S02]  /*25a0*/  IMAD.MOV.U32 R24, RZ, RZ, 0x1f ;  /* 0x0000001fff187424 */ /* 0x000fe400078e00ff */
[----:B------:R-:W-:-:S02]  /*25b0*/  IMAD.MOV.U32 R23, RZ, RZ, -0x1 ;  /* 0xffffffffff177424 */ /* 0x000fc400078e00ff */
[----:B------:R-:W-:Y:S02]  /*25c0*/  IMAD.MOV.U32 R26, RZ, RZ, R19 ;  /* 0x000000ffff1a7224 */ /* 0x000fe400078e0013 */
[----:B------:R-:W-:Y:S05]  /*25d0*/  CALL.REL.NOINC `($__internal_50_$__cuda_sm70_shflsync_bfly_p) ;  /* 0x0000048000007944 */ /* 0x000fea0003c00000 */
[----:B-1----:R-:W-:Y:S01]  /*25e0*/  IMAD.MOV.U32 R16, RZ, RZ, R24 ;  /* 0x000000ffff107224 */ /* 0x002fe200078e0018 */
[----:B0-----:R-:W-:Y:S05]  /*25f0*/  BRA `(.L_x_2638) ;  /* 0xffffecb000007947 */ /* 0x001fea000383ffff */
.L_x_2615:
[----:B------:R-:W-:Y:S01]  /*2600*/  IMAD.MOV.U32 R26, RZ, RZ, R12 ;  /* 0x000000ffff1a7224 */ /* 0x000fe200078e000c */
[----:B------:R-:W-:Y:S01]  /*2610*/  MOV R14, 0x2660 ;  /* 0x00002660000e7802 */ /* 0x000fe20000000f00 */
[----:B------:R-:W-:Y:S02]  /*2620*/  IMAD.MOV.U32 R25, RZ, RZ, 0x4 ;  /* 0x00000004ff197424 */ /* 0x000fe400078e00ff */
[----:B------:R-:W-:Y:S02]  /*2630*/  IMAD.MOV.U32 R24, RZ, RZ, 0x1f ;  /* 0x0000001fff187424 */ /* 0x000fe400078e00ff */
[----:B------:R-:W-:Y:S02]  /*2640*/  IMAD.MOV.U32 R23, RZ, RZ, -0x1 ;  /* 0xffffffffff177424 */ /* 0x000fe400078e00ff */
[----:B--2---:R-:W-:Y:S05]  /*2650*/  CALL.REL.NOINC `($__internal_50_$__cuda_sm70_shflsync_bfly_p) ;  /* 0x0000040000007944 */ /* 0x004fea0003c00000 */
[----:B-1----:R-:W-:Y:S01]  /*2660*/  IMAD.MOV.U32 R17, RZ, RZ, R24 ;  /* 0x000000ffff117224 */ /* 0x002fe200078e0018 */
[----:B0-----:R-:W-:Y:S05]  /*2670*/  BRA `(.L_x_2639) ;  /* 0xffffec9000007947 */ /* 0x001fea000383ffff */
.L_x_2616:
[----:B------:R-:W-:Y:S01]  /*2680*/  IMAD.MOV.U32 R26, RZ, RZ, R13 ;  /* 0x000000ffff1a7224 */ /* 0x000fe200078e000d */
[----:B------:R-:W-:Y:S01]  /*2690*/  MOV R14, 0x26e0 ;  /* 0x000026e0000e7802 */ /* 0x000fe20000000f00 */
[----:B------:R-:W-:-:S02]  /*26a0*/  IMAD.MOV.U32 R25, RZ, RZ, 0x4 ;  /* 0x00000004ff197424 */ /* 0x000fc400078e00ff */
[----:B------:R-:W-:Y:S02]  /*26b0*/  IMAD.MOV.U32 R24, RZ, RZ, 0x1f ;  /* 0x0000001fff187424 */ /* 0x000fe400078e00ff */
[----:B------:R-:W-:Y:S02]  /*26c0*/  IMAD.MOV.U32 R23, RZ, RZ, -0x1 ;  /* 0xffffffffff177424 */ /* 0x000fe400078e00ff */
[----:B01----:R-:W-:Y:S05]  /*26d0*/  CALL.REL.NOINC `($__internal_50_$__cuda_sm70_shflsync_bfly_p) ;  /* 0x0000038000007944 */ /* 0x003fea0003c00000 */
        /* <DEDUP_REMOVED lines=10> */
.L_x_2617:
[----:B------:R-:W-:Y:S01]  /*2780*/  IMAD.MOV.U32 R26, RZ, RZ, R12 ;  /* 0x000000ffff1a7224 */ /* 0x000fe200078e000c */
[----:B------:R-:W-:Y:S01]  /*2790*/  MOV R14, 0x27e0 ;  /* 0x000027e0000e7802 */ /* 0x000fe20000000f00 */
[----:B------:R-:W-:-:S02]  /*27a0*/  IMAD.MOV.U32 R25, RZ, RZ, 0x2 ;  /* 0x00000002ff197424 */ /* 0x000fc400078e00ff */
[----:B------:R-:W-:Y:S02]  /*27b0*/  IMAD.MOV.U32 R24, RZ, RZ, 0x1f ;  /* 0x0000001fff187424 */ /* 0x000fe400078e00ff */
[----:B------:R-:W-:Y:S02]  /*27c0*/  IMAD.MOV.U32 R23, RZ, RZ, -0x1 ;  /* 0xffffffffff177424 */ /* 0x000fe400078e00ff */
[----:B--23--:R-:W-:Y:S05]  /*27d0*/  CALL.REL.NOINC `($__internal_50_$__cuda_sm70_shflsync_bfly_p) ;  /* 0x0000028000007944 */ /* 0x00cfea0003c00000 */
        /* <DEDUP_REMOVED lines=18> */
.L_x_2618:
        /* <DEDUP_REMOVED lines=8> */
.L_x_2619:
[----:B------:R-:W-:Y:S01]  /*2980*/  IMAD.MOV.U32 R26, RZ, RZ, R18 ;  /* 0x000000ffff1a7224 */ /* 0x000fe200078e0012 */
[----:B------:R-:W-:Y:S01]  /*2990*/  MOV R14, 0x29e0 ;  /* 0x000029e0000e7802 */ /* 0x000fe20000000f00 */
[----:B------:R-:W-:-:S02]  /*29a0*/  IMAD.MOV.U32 R25, RZ, RZ, 0x1 ;  /* 0x00000001ff197424 */ /* 0x000fc400078e00ff */
[----:B------:R-:W-:Y:S02]  /*29b0*/  IMAD.MOV.U32 R24, RZ, RZ, 0x1f ;  /* 0x0000001fff187424 */ /* 0x000fe400078e00ff */
[----:B------:R-:W-:Y:S02]  /*29c0*/  IMAD.MOV.U32 R23, RZ, RZ, -0x1 ;  /* 0xffffffffff177424 */ /* 0x000fe400078e00ff */
[----:B01----:R-:W-:Y:S05]  /*29d0*/  CALL.REL.NOINC `($__internal_50_$__cuda_sm70_shflsync_bfly_p) ;  /* 0x0000008000007944 */ /* 0x003fea0003c00000 */
[----:B-1----:R-:W-:Y:S01]  /*29e0*/  IMAD.MOV.U32 R13, RZ, RZ, R24 ;  /* 0x000000ffff0d7224 */ /* 0x002fe200078e0018 */
[----:B0-----:R-:W-:Y:S01]  /*29f0*/  SEL R26, R16, R19, P0 ;  /* 0x00000013101a7207 */ /* 0x001fe20000000000 */
[----:B------:R-:W-:Y:S01]  /*2a00*/  IMAD.MOV.U32 R25, RZ, RZ, 0x1 ;  /* 0x00000001ff197424 */ /* 0x000fe200078e00ff */
[----:B------:R-:W-:Y:S01]  /*2a10*/  MOV R14, 0x2a50 ;  /* 0x00002a50000e7802 */ /* 0x000fe20000000f00 */
[----:B------:R-:W-:Y:S02]  /*2a20*/  IMAD.MOV.U32 R24, RZ, RZ, 0x1f ;  /* 0x0000001fff187424 */ /* 0x000fe400078e00ff */
[----:B------:R-:W-:Y:S02]  /*2a30*/  IMAD.MOV.U32 R23, RZ, RZ, -0x1 ;  /* 0xffffffffff177424 */ /* 0x000fe400078e00ff */
[----:B------:R-:W-:Y:S05]  /*2a40*/  CALL.REL.NOINC `($__internal_50_$__cuda_sm70_shflsync_bfly_p) ;  /* 0x0000001000007944 */ /* 0x000fea0003c00000 */
[----:B01----:R-:W-:Y:S05]  /*2a50*/  BRA `(.L_x_2643) ;  /* 0xffffea7000007947 */ /* 0x003fea000383ffff */
        .weak           $__internal_50_$__cuda_sm70_shflsync_bfly_p
        .type           $__internal_50_$__cuda_sm70_shflsync_bfly_p,@function
        .size           $__internal_50_$__cuda_sm70_shflsync_bfly_p,(.L_x_10994 - $__internal_50_$__cuda_sm70_shflsync_bfly_p)
$__internal_50_$__cuda_sm70_shflsync_bfly_p:
[----:B------:R-:W-:Y:S01]  /*2a60*/  IMAD.MOV.U32 R15, RZ, RZ, 0x0 ;  /* 0x00000000ff0f7424 */ /* 0x000fe200078e00ff */
[----:B------:R-:W-:Y:S04]  /*2a70*/  WARPSYNC R23 ;  /* 0x0000001700007348 */ /* 0x000fe80003800000 */
[----:B------:R0:W1:Y:S01]  /*2a80*/  SHFL.BFLY PT, R24, R26, R25, R24 ;  /* 0x0c0000191a187389 */ /* 0x00006200000e0018 */
[----:B------:R-:W-:Y:S05]  /*2a90*/  RET.REL.NODEC R14 `(_ZN4vllm3moe10topkGatingILi8ELi256ELi4ELi16ELi32Ej6__halfLNS0_11ScoringFuncE1EEEvPKT5_PKbPfiPT4_PiiiibPKf) ;  /* 0xffffd5600e007950 */ /* 0x000fea0003c3ffff */
.L_x_2644:
        /* <DEDUP_REMOVED lines=14> */
.L_x_10994:


//--------------------- .text._ZN4vllm3moe10topkGatingILi8ELi128ELi4ELi16ELi32Ej6__halfLNS0_11ScoringFuncE1EEEvPKT5_PKbPfiPT4_PiiiibPKf --------------------------
	.section	.text._ZN4vllm3moe10topkGatingILi8ELi128ELi4ELi16ELi32Ej6__halfLNS0_11ScoringFuncE1EEEvPKT5_PKbPfiPT4_PiiiibPKf,"ax",@progbits
	.sectioninfo	@"SHI_REGISTERS=30"
	.align	128
        .global         _ZN4vllm3moe10topkGatingILi8ELi128ELi4ELi16ELi32Ej6__halfLNS0_11ScoringFuncE1EEEvPKT5_PKbPfiPT4_PiiiibPKf
        .type           _ZN4vllm3moe10topkGatingILi8ELi128ELi4ELi16ELi32Ej6__halfLNS0_11ScoringFuncE1EEEvPKT5_PKbPfiPT4_PiiiibPKf,@function
        .size           _ZN4vllm3moe10topkGatingILi8ELi128ELi4ELi16ELi32Ej6__halfLNS0_11ScoringFuncE1EEEvPKT5_PKbPfiPT4_PiiiibPKf,(.L_x_10995 - _ZN4vllm3moe10topkGatingILi8ELi128ELi4ELi16ELi32Ej6__halfLNS0_11ScoringFuncE1EEEvPKT5_PKbPfiPT4_PiiiibPKf)
        .other          _ZN4vllm3moe10topkGatingILi8ELi128ELi4ELi16ELi32Ej6__halfLNS0_11ScoringFuncE1EEEvPKT5_PKbPfiPT4_PiiiibPKf,@"STO_CUDA_ENTRY STV_DEFAULT"
_ZN4vllm3moe10topkGatingILi8ELi128ELi4ELi16ELi32Ej6__halfLNS0_11ScoringFuncE1EEEvPKT5_PKbPfiPT4_PiiiibPKf:
.text._ZN4vllm3moe10topkGatingILi8ELi128ELi4ELi16ELi32Ej6__halfLNS0_11ScoringFuncE1EEEvPKT5_PKbPfiPT4_PiiiibPKf:
        /* <DEDUP_REMOVED lines=108> */
.L_x_2645:
[----:B------:R0:W-:Y:S04]  /*06c0*/  STL.128 [R1], R4 ;  /* 0x0000000401007387 */ /* 0x0001e80000100c00 */
[----:B------:R0:W-:Y:S02]  /*06d0*/  STL.128 [R1+0x10], R8 ;  /* 0x0000100801007387 */ /* 0x0001e40000100c00 */
.L_x_2646:
        /* <DEDUP_REMOVED lines=9> */
.L_x_2660:
        /* <DEDUP_REMOVED lines=33> */
.L_x_2675:
[----:B------:R-:W-:Y:S05]  /*0980*/  BRA.DIV ~URZ, `(.L_x_2650) ;  /* 0x000011527f007947 */ /* 0x000fea000b800000 */
[----:B------:R2:W3:Y:S04]  /*0990*/  SHFL.BFLY PT, R18, R13, 0x8, 0x101f ;  /* 0x0d101f000d127f89 */ /* 0x0004e800000e0000 */
[----:B------:R2:W4:Y:S02]  /*09a0*/  SHFL.BFLY PT, R17, R12, 0x8, 0x101f ;  /* 0x0d101f000c117f89 */ /* 0x00052400000e0000 */
.L_x_2676:
        /* <DEDUP_REMOVED lines=12> */
.L_x_2677:
[----:B-1----:R-:W-:-:S13]  /*0a70*/  FSETP.GEU.FTZ.AND P1, PT, R16, R19, PT ;  /* 0x000000131000720b */ /* 0x002fda0003f3e000 */
[----:B------:R-:W-:-:S04]  /*0a80*/  @P1 FSETP.NEU.FTZ.AND P2, PT, R16, R19, PT ;  /* 0x000000131000120b */ /* 0x000fc80003f5d000 */
[----:B---3--:R-:W-:-:S13]  /*0a90*/  @P1 ISETP.LT.AND P0, PT, R12, R17, !P2 ;  /* 0x000000110c00120c */ /* 0x008fda0005701270 */
[----:B0-----:R-:W-:Y:S01]  /*0aa0*/  FSEL R16, R19, R16, P0 ;  /* 0x0000001013107208 */ /* 0x001fe20000000000 */
[----:B------:R-:W-:Y:S05]  /*0ab0*/  BRA.DIV ~URZ, `(.L_x_2652) ;  /* 0x000012927f007947 */ /* 0x000fea000b800000 */
[----:B------:R0:W1:Y:S02]  /*0ac0*/  SHFL.BFLY PT, R19, R16, 0x2, 0x101f ;  /* 0x0c501f0010137f89 */ /* 0x00006400000e0000 */
.L_x_2678:
[----:B--2---:R-:W-:Y:S01]  /*0ad0*/  FSEL R13, R13, R18, P0 ;  /* 0x000000120d0d7208 */ /* 0x004fe20000000000 */
[----:B------:R-:W-:Y:S05]  /*0ae0*/  BRA.DIV ~URZ, `(.L_x_2653) ;  /* 0x000012e27f007947 */ /* 0x000fea000b800000 */
[----:B------:R-:W-:Y:S01]  /*0af0*/  SEL R12, R12, R17, P0 ;  /* 0x000000110c0c7207 */ /* 0x000fe20000000000 */
[----:B------:R2:W3:Y:S04]  /*0b00*/  SHFL.BFLY PT, R18, R13, 0x2, 0x101f ;  /* 0x0c501f000d127f89 */ /* 0x0004e800000e0000 */
[----:B------:R2:W4:Y:S02]  /*0b10*/  SHFL.BFLY PT, R17, R12, 0x2, 0x101f ;  /* 0x0c501f000c117f89 */ /* 0x00052400000e0000 */
.L_x_2679:
        /* <DEDUP_REMOVED lines=12> */
.L_x_2680:
        /* <DEDUP_REMOVED lines=26> */
.L_x_2656:
[----:B------:R-:W-:Y:S05]  /*0d80*/  BSYNC B1 ;  /* 0x0000000000017941 */ /* 0x000fea0003800000 */
.L_x_2655:
        /* <DEDUP_REMOVED lines=20> */
.L_x_2659:
[----:B------:R-:W-:Y:S05]  /*0ed0*/  BSYNC B1 ;  /* 0x0000000000017941 */ /* 0x000fea0003800000 */
.L_x_2658:
[----:B0-----:R-:W-:Y:S05]  /*0ee0*/  BRA `(.L_x_2660) ;  /* 0xfffff88000007947 */ /* 0x001fea000383ffff */
.L_x_2648:
[----:B------:R-:W-:Y:S02]  /*0ef0*/  IMAD.MOV.U32 R22, RZ, RZ, RZ ;  /* 0x000000ffff167224 */ /* 0x000fe400078e00ff */
.L_x_2671:
        /* <DEDUP_REMOVED lines=33> */
.L_x_2681:
[----:B------:R-:W-:Y:S05]  /*1110*/  BRA.DIV ~URZ, `(.L_x_2662) ;  /* 0x00000f927f007947 */ /* 0x000fea000b800000 */
[----:B------:R2:W3:Y:S04]  /*1120*/  SHFL.BFLY PT, R17, R12, 0x8, 0x101f ;  /* 0x0d101f000c117f89 */ /* 0x0004e800000e0000 */
[----:B------:R2:W4:Y:S02]  /*1130*/  SHFL.BFLY PT, R16, R13, 0x8, 0x101f ;  /* 0x0d101f000d107f89 */ /* 0x00052400000e0000 */
.L_x_2682:
        /* <DEDUP_REMOVED lines=12> */
.L_x_2683:
[----:B-1----:R-:W-:-:S13]  /*1200*/  FSETP.GEU.FTZ.AND P1, PT, R19, R18, PT ;  /* 0x000000121300720b */ /* 0x002fda0003f3e000 */
[----:B------:R-:W-:-:S04]  /*1210*/  @P1 FSETP.NEU.FTZ.AND P2, PT, R19, R18, PT ;  /* 0x000000121300120b */ /* 0x000fc80003f5d000 */
[----:B---3--:R-:W-:-:S13]  /*1220*/  @P1 ISETP.LT.AND P0, PT, R16, R13, !P2 ;  /* 0x0000000d1000120c */ /* 0x008fda0005701270 */
[----:B0-----:R-:W-:Y:S01]  /*1230*/  FSEL R19, R18, R19, P0 ;  /* 0x0000001312137208 */ /* 0x001fe20000000000 */
[----:B------:R-:W-:Y:S05]  /*1240*/  BRA.DIV ~URZ, `(.L_x_2664) ;  /* 0x000010d27f007947 */ /* 0x000fea000b800000 */
[----:B------:R0:W1:Y:S02]  /*1250*/  SHFL.BFLY PT, R18, R19, 0x2, 0x101f ;  /* 0x0c501f0013127f89 */ /* 0x00006400000e0000 */
.L_x_2684:
[----:B--2---:R-:W-:Y:S01]  /*1260*/  FSEL R17, R17, R12, P0 ;  /* 0x0000000c11117208 */ /* 0x004fe20000000000 */
[----:B------:R-:W-:Y:S05]  /*1270*/  BRA.DIV ~URZ, `(.L_x_2665) ;  /* 0x000011227f007947 */ /* 0x000fea000b800000 */
[----:B------:R-:W-:Y:S01]  /*1280*/  SEL R13, R16, R13, P0 ;  /* 0x0000000d100d7207 */ /* 0x000fe20000000000 */
[----:B------:R2:W3:Y:S04]  /*1290*/  SHFL.BFLY PT, R12, R17, 0x2, 0x101f ;  /* 0x0c501f00110c7f89 */ /* 0x0004e800000e0000 */
[----:B------:R2:W4:Y:S02]  /*12a0*/  SHFL.BFLY PT, R16, R13, 0x2, 0x101f ;  /* 0x0c501f000d107f89 */ /* 0x00052400000e0000 */
.L_x_2685:
        /* <DEDUP_REMOVED lines=12> */
.L_x_2686:
        /* <DEDUP_REMOVED lines=25> */
.L_x_2668:
[----:B------:R-:W-:Y:S05]  /*1500*/  BSYNC B1 ;  /* 0x0000000000017941 */ /* 0x000fea0003800000 */
.L_x_2667:
        /* <DEDUP_REMOVED lines=20> */
.L_x_2670:
[----:B------:R-:W-:Y:S05]  /*1650*/  BSYNC B1 ;  /* 0x0000000000017941 */ /* 0x000fea0003800000 */
.L_x_2669:
[----:B0-----:R-:W-:Y:S05]  /*1660*/  BRA `(.L_x_2671) ;  /* 0xfffff89000007947 */ /* 0x001fea000383ffff */
.L_x_2657:
[----:B------:R-:W-:Y:S05]  /*1670*/  BSYNC B0 ;  /* 0x0000000000007941 */ /* 0x000fea0003800000 */
.L_x_2647:
        /* <DEDUP_REMOVED lines=19> */
.L_x_2673:
        /* <DEDUP_REMOVED lines=20> */
.L_x_2672:
        /* <DEDUP_REMOVED lines=12> */
.L_x_2674:
        /* <DEDUP_REMOVED lines=11> */
.L_x_2649:
[----:B------:R-:W-:Y:S01]  /*1a60*/  IMAD.MOV.U32 R26, RZ, RZ, R19 ;  /* 0x000000ffff1a7224 */ /* 0x000fe200078e0013 */
[----:B------:R-:W-:Y:S01]  /*1a70*/  MOV R14, 0x1ac0 ;  /* 0x00001ac0000e7802 */ /* 0x000fe20000000f00 */
[----:B------:R-:W-:Y:S02]  /*1a80*/  IMAD.MOV.U32 R25, RZ, RZ, 0x8 ;  /* 0x00000008ff197424 */ /* 0x000fe400078e00ff */
[----:B------:R-:W-:Y:S02]  /*1a90*/  IMAD.MOV.U32 R24, RZ, RZ, 0x101f ;  /* 0x0000101fff187424 */ /* 0x000fe400078e00ff */
[----:B------:R-:W-:Y:S02]  /*1aa0*/  IMAD.MOV.U32 R23, RZ, RZ, -0x1 ;  /* 0xffffffffff177424 */ /* 0x000fe400078e00ff */
[----:B------:R-:W-:Y:S05]  /*1ab0*/  CALL.REL.NOINC `($__internal_51_$__cuda_sm70_shflsync_bfly_p) ;  /* 0x00000b4000007944 */ /* 0x000fea0003c00000 */
[----:B-1----:R-:W-:Y:S01]  /*1ac0*/  IMAD.MOV.U32 R16, RZ, RZ, R24 ;  /* 0x000000ffff107224 */ /* 0x002fe200078e0018 */
[----:B0-----:R-:W-:Y:S05]  /*1ad0*/  BRA `(.L_x_2675) ;  /* 0xffffeea000007947 */ /* 0x001fea000383ffff */
.L_x_2650:
[----:B------:R-:W-:Y:S01]  /*1ae0*/  IMAD.MOV.U32 R26, RZ, RZ, R13 ;  /* 0x000000ffff1a7224 */ /* 0x000fe200078e000d */
[----:B------:R-:W-:Y:S01]  /*1af0*/  MOV R14, 0x1b40 ;  /* 0x00001b40000e7802 */ /* 0x000fe20000000f00 */
[----:B------:R-:W-:Y:S02]  /*1b00*/  IMAD.MOV.U32 R25, RZ, RZ, 0x8 ;  /* 0x00000008ff197424 */ /* 0x000fe400078e00ff */
[----:B------:R-:W-:-:S02]  /*1b10*/  IMAD.MOV.U32 R24, RZ, RZ, 0x101f ;  /* 0x0000101fff187424 */ /* 0x000fc400078e00ff */
[----:B------:R-:W-:Y:S02]  /*1b20*/  IMAD.MOV.U32 R23, RZ, RZ, -0x1 ;  /* 0xffffffffff177424 */ /* 0x000fe400078e00ff */
[----:B01----:R-:W-:Y:S05]  /*1b30*/  CALL.REL.NOINC `($__internal_51_$__cuda_sm70_shflsync_bfly_p) ;  /* 0x00000ac000007944 */ /* 0x003fea0003c00000 */
[----:B-1----:R-:W-:Y:S01]  /*1b40*/  IMAD.MOV.U32 R18, RZ, RZ, R24 ;  /* 0x000000ffff127224 */ /* 0x002fe200078e0018 */
[----:B------:R-:W-:Y:S01]  /*1b50*/  MOV R14, 0x1bb0 ;  /* 0x00001bb0000e7802 */ /* 0x000fe20000000f00 */
[----:B0-----:R-:W-:Y:S02]  /*1b60*/  IMAD.MOV.U32 R26, RZ, RZ, R12 ;  /* 0x000000ffff1a7224 */ /* 0x001fe400078e000c */
[----:B------:R-:W-:Y:S02]  /*1b70*/  IMAD.MOV.U32 R25, RZ, RZ, 0x8 ;  /* 0x00000008ff197424 */ /* 0x000fe400078e00ff */
[----:B------:R-:W-:Y:S02]  /*1b80*/  IMAD.MOV.U32 R24, RZ, RZ, 0x101f ;  /* 0x0000101fff187424 */ /* 0x000fe400078e00ff */
[----:B------:R-:W-:Y:S02]  /*1b90*/  IMAD.MOV.U32 R23, RZ, RZ, -0x1 ;  /* 0xffffffffff177424 */ /* 0x000fe400078e00ff */
[----:B------:R-:W-:Y:S05]  /*1ba0*/  CALL.REL.NOINC `($__internal_51_$__cuda_sm70_shflsync_bfly_p) ;  /* 0x00000a5000007944 */ /* 0x000fea0003c00000 */
[----:B-1----:R-:W-:Y:S01]  /*1bb0*/  IMAD.MOV.U32 R17, RZ, RZ, R24 ;  /* 0x000000ffff117224 */ /* 0x002fe200078e0018 */
[----:B0-----:R-:W-:Y:S05]  /*1bc0*/  BRA `(.L_x_2676) ;  /* 0xffffede000007947 */ /* 0x001fea000383ffff */
.L_x_2651:
[----:B------:R-:W-:Y:S01]  /*1bd0*/  IMAD.MOV.U32 R26, RZ, RZ, R16 ;  /* 0x000000ffff1a7224 */ /* 0x000fe200078e0010 */
[----:B------:R-:W-:Y:S01]  /*1be0*/  MOV R14, 0x1c30 ;  /* 0x00001c30000e7802 */ /* 0x000fe20000000f00 */
[----:B------:R-:W-:-:S02]  /*1bf0*/  IMAD.MOV.U32 R25, RZ, RZ, 0x4 ;  /* 0x00000004ff197424 */ /* 0x000fc400078e00ff */
[----:B------:R-:W-:Y:S02]  /*1c00*/  IMAD.MOV.U32 R24, RZ, RZ, 0x101f ;  /* 0x0000101fff187424 */ /* 0x000fe400078e00ff */
[----:B------:R-:W-:Y:S02]  /*1c10*/  IMAD.MOV.U32 R23, RZ, RZ, -0x1 ;  /* 0xffffffffff177424 */ /* 0x000fe400078e00ff */
[----:B0-23--:R-:W-:Y:S05]  /*1c20*/  CALL.REL.NOINC `($__internal_51_$__cuda_sm70_shflsync_bfly_p) ;  /* 0x000009d000007944 */ /* 0x00dfea0003c00000 */
[----:B------:R-:W-:Y:S01]  /*1c30*/  FSEL R18, R18, R13, P1 ;  /* 0x0000000d12127208 */ /* 0x000fe20000800000 */
[----:B-1----:R-:W-:Y:S01]  /*1c40*/  IMAD.MOV.U32 R19, RZ, RZ, R24 ;  /* 0x000000ffff137224 */ /* 0x002fe200078e0018 */
[----:B------:R-:W-:Y:S01]  /*1c50*/  MOV R14, 0x1cb0 ;  /* 0x00001cb0000e7802 */ /* 0x000fe20000000f00 */
[----:B0-----:R-:W-:Y:S02]  /*1c60*/  IMAD.MOV.U32 R25, RZ, RZ, 0x4 ;  /* 0x00000004ff197424 */ /* 0x001fe400078e00ff */
[----:B------:R-:W-:Y:S02]  /*1c70*/  IMAD.MOV.U32 R24, RZ, RZ, 0x101f ;  /* 0x0000101fff187424 */ /* 0x000fe400078e00ff */
[----:B------:R-:W-:Y:S02]  /*1c80*/  IMAD.MOV.U32 R23, RZ, RZ, -0x1 ;  /* 0xffffffffff177424 */ /* 0x000fe400078e00ff */
[----:B------:R-:W-:-:S02]  /*1c90*/  IMAD.MOV.U32 R26, RZ, RZ, R18 ;  /* 0x000000ffff1a7224 */ /* 0x000fc400078e0012 */
[----:B------:R-:W-:Y:S05]  /*1ca0*/  CALL.REL.NOINC `($__internal_51_$__cuda_sm70_shflsync_bfly_p) ;  /* 0x0000095000007944 */ /* 0x000fea0003c00000 */
[----:B------:R-:W-:Y:S01]  /*1cb0*/  SEL R17, R17, R12, P1 ;  /* 0x0000000c11117207 */ /* 0x000fe20000800000 */
[----:B-1----:R-:W-:Y:S01]  /*1cc0*/  IMAD.MOV.U32 R13, RZ, RZ, R24 ;  /* 0x000000ffff0d7224 */ /* 0x002fe200078e0018 */
[----:B------:R-:W-:Y:S01]  /*1cd0*/  MOV R14, 0x1d30 ;  /* 0x00001d30000e7802 */ /* 0x000fe20000000f00 */
[----:B0-----:R-:W-:-:S02]  /*1ce0*/  IMAD.MOV.U32 R25, RZ, RZ, 0x4 ;  /* 0x00000004ff197424 */ /* 0x001fc400078e00ff */
[----:B------:R-:W-:Y:S02]  /*1cf0*/  IMAD.MOV.U32 R24, RZ, RZ, 0x101f ;  /* 0x0000101fff187424 */ /* 0x000fe400078e00ff */
[----:B------:R-:W-:Y:S02]  /*1d00*/  IMAD.MOV.U32 R23, RZ, RZ, -0x1 ;  /* 0xffffffffff177424 */ /* 0x000fe400078e00ff */
[----:B------:R-:W-:Y:S02]  /*1d10*/  IMAD.MOV.U32 R26, RZ, RZ, R17 ;  /* 0x000000ffff1a7224 */ /* 0x000fe400078e0011 */
[----:B------:R-:W-:Y:S05]  /*1d20*/  CALL.REL.NOINC `($__internal_51_$__cuda_sm70_shflsync_bfly_p) ;  /* 0x000008d000007944 */ /* 0x000fea0003c00000 */
[----:B-1----:R-:W-:Y:S01]  /*1d30*/  IMAD.MOV.U32 R12, RZ, RZ, R24 ;  /* 0x000000ffff0c7224 */ /* 0x002fe200078e0018 */
[----:B0-----:R-:W-:Y:S05]  /*1d40*/  BRA `(.L_x_2677) ;  /* 0xffffed2000007947 */ /* 0x001fea000383ffff */
.L_x_2652:
[----:B------:R-:W-:Y:S01]  /*1d50*/  IMAD.MOV.U32 R26, RZ, RZ, R16 ;  /* 0x000000ffff1a7224 */ /* 0x000fe200078e0010 */
[----:B------:R-:W-:Y:S01]  /*1d60*/  MOV R14, 0x1db0 ;  /* 0x00001db0000e7802 */ /* 0x000fe20000000f00 */
[----:B------:R-:W-:Y:S02]  /*1d70*/  IMAD.MOV.U32 R25, RZ, RZ, 0x2 ;  /* 0x00000002ff197424 */ /* 0x000fe400078e00ff */
[----:B------:R-:W-:Y:S02]  /*1d80*/  IMAD.MOV.U32 R24, RZ, RZ, 0x101f ;  /* 0x0000101fff187424 */ /* 0x000fe400078e00ff */
[----:B------:R-:W-:-:S02]  /*1d90*/  IMAD.MOV.U32 R23, RZ, RZ, -0x1 ;  /* 0xffffffffff177424 */ /* 0x000fc400078e00ff */
[----:B--2---:R-:W-:Y:S05]  /*1da0*/  CALL.REL.NOINC `($__internal_51_$__cuda_sm70_shflsync_bfly_p) ;  /* 0x0000085000007944 */ /* 0x004fea0003c00000 */
[----:B-1----:R-:W-:Y:S01]  /*1db0*/  IMAD.MOV.U32 R19, RZ, RZ, R24 ;  /* 0x000000ffff137224 */ /* 0x002fe200078e0018 */
[----:B0-----:R-:W-:Y:S05]  /*1dc0*/  BRA `(.L_x_2678) ;  /* 0xffffed0000007947 */ /* 0x001fea000383ffff */
.L_x_2653:
[----:B------:R-:W-:Y:S01]  /*1dd0*/  IMAD.MOV.U32 R26, RZ, RZ, R13 ;  /* 0x000000ffff1a7224 */ /* 0x000fe200078e000d */
[----:B------:R-:W-:Y:S01]  /*1de0*/  MOV R14, 0x1e30 ;  /* 0x00001e30000e7802 */ /* 0x000fe20000000f00 */
[----:B------:R-:W-:-:S02]  /*1df0*/  IMAD.MOV.U32 R25, RZ, RZ, 0x2 ;  /* 0x00000002ff197424 */ /* 0x000fc400078e00ff */
[----:B------:R-:W-:Y:S02]  /*1e00*/  IMAD.MOV.U32 R24, RZ, RZ, 0x101f ;  /* 0x0000101fff187424 */ /* 0x000fe400078e00ff */
[----:B------:R-:W-:Y:S02]  /*1e10*/  IMAD.MOV.U32 R23, RZ, RZ, -0x1 ;  /* 0xffffffffff177424 */ /* 0x000fe400078e00ff */
[----:B01----:R-:W-:Y:S05]  /*1e20*/  CALL.REL.NOINC `($__internal_51_$__cuda_sm70_shflsync_bfly_p) ;  /* 0x000007d000007944 */ /* 0x003fea0003c00000 */
[----:B------:R-:W-:Y:S01]  /*1e30*/  SEL R12, R12, R17, P0 ;  /* 0x000000110c0c7207 */ /* 0x000fe20000000000 */
[----:B-1----:R-:W-:Y:S01]  /*1e40*/  IMAD.MOV.U32 R18, RZ, RZ, R24 ;  /* 0x000000ffff127224 */ /* 0x002fe200078e0018 */
[----:B------:R-:W-:Y:S01]  /*1e50*/  MOV R14, 0x1eb0 ;  /* 0x00001eb0000e7802 */ /* 0x000fe20000000f00 */
[----:B0-----:R-:W-:Y:S02]  /*1e60*/  IMAD.MOV.U32 R25, RZ, RZ, 0x2 ;  /* 0x00000002ff197424 */ /* 0x001fe400078e00ff */
[----:B------:R-:W-:Y:S02]  /*1e70*/  IMAD.MOV.U32 R24, RZ, RZ, 0x101f ;  /* 0x0000101fff187424 */ /* 0x000fe400078e00ff */
[----:B------:R-:W-:Y:S02]  /*1e80*/  IMAD.MOV.U32 R23, RZ, RZ, -0x1 ;  /* 0xffffffffff177424 */ /* 0x000fe400078e00ff */
[----:B------:R-:W-:-:S02]  /*1e90*/  IMAD.MOV.U32 R26, RZ, RZ, R12 ;  /* 0x000000ffff1a7224 */ /* 0x000fc400078e000c */
[----:B------:R-:W-:Y:S05]  /*1ea0*/  CALL.REL.NOINC `($__internal_51_$__cuda_sm70_shflsync_bfly_p) ;  /* 0x0000075000007944 */ /* 0x000fea0003c00000 */
[----:B-1----:R-:W-:Y:S01]  /*1eb0*/  IMAD.MOV.U32 R17, RZ, RZ, R24 ;  /* 0x000000ffff117224 */ /* 0x002fe200078e0018 */
[----:B0-----:R-:W-:Y:S05]  /*1ec0*/  BRA `(.L_x_2679) ;  /* 0xffffec5000007947 */ /* 0x001fea000383ffff */
.L_x_2654:
[----:B------:R-:W-:Y:S01]  /*1ed0*/  IMAD.MOV.U32 R26, RZ, RZ, R16 ;  /* 0x000000ffff1a7224 */ /* 0x000fe200078e0010 */
[----:B------:R-:W-:Y:S01]  /*1ee0*/  MOV R14, 0x1f30 ;  /* 0x00001f30000e7802 */ /* 0x000fe20000000f00 */
[----:B------:R-:W-:-:S02]  /*1ef0*/  IMAD.MOV.U32 R25, RZ, RZ, 0x1 ;  /* 0x00000001ff197424 */ /* 0x000fc400078e00ff */
[----:B------:R-:W-:Y:S02]  /*1f00*/  IMAD.MOV.U32 R24, RZ, RZ, 0x101f ;  /* 0x0000101fff187424 */ /* 0x000fe400078e00ff */
[----:B------:R-:W-:Y:S02]  /*1f10*/  IMAD.MOV.U32 R23, RZ, RZ, -0x1 ;  /* 0xffffffffff177424 */ /* 0x000fe400078e00ff */
[----:B--23--:R-:W-:Y:S05]  /*1f20*/  CALL.REL.NOINC `($__internal_51_$__cuda_sm70_shflsync_bfly_p) ;  /* 0x000006d000007944 */ /* 0x00cfea0003c00000 */
        /* <DEDUP_REMOVED lines=8> */
[----:B0-----:R-:W-:Y:S01]  /*1fb0*/  SEL R26, R17, R12, P1 ;  /* 0x0000000c111a7207 */ /* 0x001fe20000800000 */
[----:B-1----:R-:W-:Y:S01]  /*1fc0*/  IMAD.MOV.U32 R12, RZ, RZ, R24 ;  /* 0x000000ffff0c7224 */ /* 0x002fe200078e0018 */
[----:B------:R-:W-:Y:S01]  /*1fd0*/  MOV R14, 0x2020 ;  /* 0x00002020000e7802 */ /* 0x000fe20000000f00 */
[----:B------:R-:W-:-:S02]  /*1fe0*/  IMAD.MOV.U32 R25, RZ, RZ, 0x1 ;  /* 0x00000001ff197424 */ /* 0x000fc400078e00ff */
[----:B------:R-:W-:Y:S02]  /*1ff0*/  IMAD.MOV.U32 R24, RZ, RZ, 0x101f ;  /* 0x0000101fff187424 */ /* 0x000fe400078e00ff */
[----:B------:R-:W-:Y:S02]  /*2000*/  IMAD.MOV.U32 R23, RZ, RZ, -0x1 ;  /* 0xffffffffff177424 */ /* 0x000fe400078e00ff */
[----:B------:R-:W-:Y:S05]  /*2010*/  CALL.REL.NOINC `($__internal_51_$__cuda_sm70_shflsync_bfly_p) ;  /* 0x000005e000007944 */ /* 0x000fea0003c00000 */
[----:B01----:R-:W-:Y:S05]  /*2020*/  BRA `(.L_x_2680) ;  /* 0xffffebb000007947 */ /* 0x003fea000383ffff */
.L_x_2661:
        /* <DEDUP_REMOVED lines=8> */
.L_x_2662:
[----:B------:R-:W-:Y:S01]  /*20b0*/  IMAD.MOV.U32 R26, RZ, RZ, R12 ;  /* 0x000000ffff1a7224 */ /* 0x000fe200078e000c */
[----:B------:R-:W-:Y:S01]  /*20c0*/  MOV R14, 0x2110 ;  /* 0x00002110000e7802 */ /* 0x000fe20000000f00 */
[----:B------:R-:W-:-:S02]  /*20d0*/  IMAD.MOV.U32 R25, RZ, RZ, 0x8 ;  /* 0x00000008ff197424 */ /* 0x000fc400078e00ff */
[----:B------:R-:W-:Y:S02]  /*20e0*/  IMAD.MOV.U32 R24, RZ, RZ, 0x101f ;  /* 0x0000101fff187424 */ /* 0x000fe400078e00ff */
[----:B------:R-:W-:Y:S02]  /*20f0*/  IMAD.MOV.U32 R23, RZ, RZ, -0x1 ;  /* 0xffffffffff177424 */ /* 0x000fe400078e00ff */
[----:B01----:R-:W-:Y:S05]  /*2100*/  CALL.REL.NOINC `($__internal_51_$__cuda_sm70_shflsync_bfly_p) ;  /* 0x000004f000007944 */ /* 0x003fea0003c00000 */
[----:B-1----:R-:W-:Y:S01]  /*2110*/  IMAD.MOV.U32 R17, RZ, RZ, R24 ;  /* 0x000000ffff117224 */ /* 0x002fe200078e0018 */
[----:B------:R-:W-:Y:S01]  /*2120*/  MOV R14, 0x2180 ;  /* 0x00002180000e7802 */ /* 0x000fe20000000f00 */
[----:B0-----:R-:W-:Y:S02]  /*2130*/  IMAD.MOV.U32 R26, RZ, RZ, R13 ;  /* 0x000000ffff1a7224 */ /* 0x001fe400078e000d */
[----:B------:R-:W-:Y:S02]  /*2140*/  IMAD.MOV.U32 R25, RZ, RZ, 0x8 ;  /* 0x00000008ff197424 */ /* 0x000fe400078e00ff */
[----:B------:R-:W-:Y:S02]  /*2150*/  IMAD.MOV.U32 R24, RZ, RZ, 0x101f ;  /* 0x0000101fff187424 */ /* 0x000fe400078e00ff */
[----:B------:R-:W-:-:S02]  /*2160*/  IMAD.MOV.U32 R23, RZ, RZ, -0x1 ;  /* 0xffffffffff177424 */ /* 0x000fc400078e00ff */
[----:B------:R-:W-:Y:S05]  /*2170*/  CALL.REL.NOINC `($__internal_51_$__cuda_sm70_shflsync_bfly_p) ;  /* 0x0000048000007944 */ /* 0x000fea0003c00000 */
[----:B-1----:R-:W-:Y:S01]  /*2180*/  IMAD.MOV.U32 R16, RZ, RZ, R24 ;  /* 0x000000ffff107224 */ /* 0x002fe200078e0018 */
[----:B0-----:R-:W-:Y:S05]  /*2190*/  BRA `(.L_x_2682) ;  /* 0xffffefa000007947 */ /* 0x001fea000383ffff */
.L_x_2663:
        /* <DEDUP_REMOVED lines=24> */
.L_x_2664:
        /* <DEDUP_REMOVED lines=8> */
.L_x_2665:
        /* <DEDUP_REMOVED lines=16> */
.L_x_2666:
        /* <DEDUP_REMOVED lines=15> */
[----:B0-----:R-:W-:Y:S01]  /*2590*/  SEL R26, R16, R13, P1 ;  /* 0x0000000d101a7207 */ /* 0x001fe20000800000 */
[----:B------:R-:W-:Y:S01]  /*25a0*/  IMAD.MOV.U32 R25, RZ, RZ, 0x1 ;  /* 0x00000001ff197424 */ /* 0x000fe200078e00ff */
[----:B------:R-:W-:Y:S01]  /*25b0*/  MOV R14, 0x25f0 ;  /* 0x000025f0000e7802 */ /* 0x000fe20000000f00 */
[----:B------:R-:W-:-:S02]  /*25c0*/  IMAD.MOV.U32 R24, RZ, RZ, 0x101f ;  /* 0x0000101fff187424 */ /* 0x000fc400078e00ff */
[----:B------:R-:W-:Y:S02]  /*25d0*/  IMAD.MOV.U32 R23, RZ, RZ, -0x1 ;  /* 0xffffffffff177424 */ /* 0x000fe400078e00ff */
[----:B------:R-:W-:Y:S05]  /*25e0*/  CALL.REL.NOINC `($__internal_51_$__cuda_sm70_shflsync_bfly_p) ;  /* 0x0000001000007944 */ /* 0x000fea0003c00000 */
[----:B01----:R-:W-:Y:S05]  /*25f0*/  BRA `(.L_x_2686) ;  /* 0xffffed7000007947 */ /* 0x003fea000383ffff */
        .weak           $__internal_51_$__cuda_sm70_shflsync_bfly_p
        .type           $__internal_51_$__cuda_sm70_shflsync_bfly_p,@function
        .size           $__internal_51_$__cuda_sm70_shflsync_bfly_p,(.L_x_10995 - $__internal_51_$__cuda_sm70_shflsync_bfly_p)
$__internal_51_$__cuda_sm70_shflsync_bfly_p:
[----:B------:R-:W-:Y:S01]  /*2600*/  IMAD.MOV.U32 R15, RZ, RZ, 0x0 ;  /* 0x00000000ff0f7424 */ /* 0x000fe200078e00ff */
[----:B------:R-:W-:Y:S04]  /*2610*/  WARPSYNC R23 ;  /* 0x0000001700007348 */ /* 0x000fe80003800000 */
[----:B------:R0:W1:Y:S01]  /*2620*/  SHFL.BFLY PT, R24, R26, R25, R24 ;  /* 0x0c0000191a187389 */ /* 0x00006200000e0018 */
[----:B------:R-:W-:Y:S05]  /*2630*/  RET.REL.NODEC R14 `(_ZN4vllm3moe10topkGatingILi8ELi128ELi4ELi16ELi32Ej6__halfLNS0_11ScoringFuncE1EEEvPKT5_PKbPfiPT4_PiiiibPKf) ;  /* 0xffffd9c00e007950 */ /* 0x000fea0003c3ffff */
.L_x_2687:
        /* <DEDUP_REMOVED lines=12> */
.L_x_10995:


//--------------------- .text._ZN4vllm3moe10topkGatingILi8ELi64ELi4ELi16ELi32Ej6__halfLNS0_11ScoringFuncE1EEEvPKT5_PKbPfiPT4_PiiiibPKf --------------------------
	.section	.text._ZN4vllm3moe10topkGatingILi8ELi64ELi4ELi16ELi32Ej6__halfLNS0_11ScoringFuncE1EEEvPKT5_PKbPfiPT4_PiiiibPKf,"ax",@progbits
	.sectioninfo	@"SHI_REGISTERS=32"
	.align	128
        .global         _ZN4vllm3moe10topkGatingILi8ELi64ELi4ELi16ELi32Ej6__halfLNS0_11ScoringFuncE1EEEvPKT5_PKbPfiPT4_PiiiibPKf
        .type           _ZN4vllm3moe10topkGatingILi8ELi64ELi4ELi16ELi32Ej6__halfLNS0_11ScoringFuncE1EEEvPKT5_PKbPfiPT4_PiiiibPKf,@function
        .size           _ZN4vllm3moe10topkGatingILi8ELi64ELi4ELi16ELi32Ej6__halfLNS0_11ScoringFuncE1EEEvPKT5_PKbPfiPT4_PiiiibPKf,(.L_x_10996 - _ZN4vllm3moe10topkGatingILi8ELi64ELi4ELi16ELi32Ej6__halfLNS0_11ScoringFuncE1EEEvPKT5_PKbPfiPT4_PiiiibPKf)
        .other          _ZN4vllm3moe10topkGatingILi8ELi64ELi4ELi16ELi32Ej6__halfLNS0_11ScoringFuncE1EEEvPKT5_PKbPfiPT4_PiiiibPKf,@"STO_CUDA_ENTRY STV_DEFAULT"
_ZN4vllm3moe10topkGatingILi8ELi64ELi4ELi16ELi32Ej6__halfLNS0_11ScoringFuncE1EEEvPKT5_PKbPfiPT4_PiiiibPKf:
.text._ZN4vllm3moe10topkGatingILi8ELi64ELi4ELi16ELi32Ej6__halfLNS0_11ScoringFuncE1EEEvPKT5_PKbPfiPT4_PiiiibPKf:
        /* <DEDUP_REMOVED lines=108> */
.L_x_2688:
[----:B------:R0:W-:Y:S04]  /*06c0*/  STL.128 [R1], R4 ;  /* 0x0000000401007387 */ /* 0x0001e80000100c00 */
[----:B------:R0:W-:Y:S02]  /*06d0*/  STL.128 [R1+0x10], R8 ;  /* 0x0000100801007387 */ /* 0x0001e40000100c00 */
.L_x_2689:
        /* <DEDUP_REMOVED lines=9> */
.L_x_2702:
        /* <DEDUP_REMOVED lines=33> */
.L_x_2716:
[----:B------:R-:W-:Y:S05]  /*0980*/  BRA.DIV ~URZ, `(.L_x_2693) ;  /* 0x00000ff27f007947 */ /* 0x000fea000b800000 */
[----:B------:R2:W3:Y:S04]  /*0990*/  SHFL.BFLY PT, R19, R18, 0x4, 0x181f ;  /* 0x0c981f0012137f89 */ /* 0x0004e800000e0000 */
[----:B------:R2:W4:Y:S02]  /*09a0*/  SHFL.BFLY PT, R12, R13, 0x4, 0x181f ;  /* 0x0c981f000d0c7f89 */ /* 0x00052400000e0000 */
.L_x_2717:
        /* <DEDUP_REMOVED lines=12> */
.L_x_2718:
[----:B-1----:R-:W-:-:S13]  /*0a70*/  FSETP.GEU.FTZ.AND P1, PT, R16, R17, PT ;  /* 0x000000111000720b */ /* 0x002fda0003f3e000 */
[----:B------:R-:W-:-:S04]  /*0a80*/  @P1 FSETP.NEU.FTZ.AND P2, PT, R16, R17, PT ;  /* 0x000000111000120b */ /* 0x000fc80003f5d000 */
[----:B---3--:R-:W-:-:S13]  /*0a90*/  @P1 ISETP.LT.AND P0, PT, R13, R12, !P2 ;  /* 0x0000000c0d00120c */ /* 0x008fda0005701270 */
[----:B0-----:R-:W-:Y:S01]  /*0aa0*/  FSEL R16, R17, R16, P0 ;  /* 0x0000001011107208 */ /* 0x001fe20000000000 */
[----:B------:R-:W-:Y:S05]  /*0ab0*/  BRA.DIV ~URZ, `(.L_x_2695) ;  /* 0x000011327f007947 */ /* 0x000fea000b800000 */
[----:B------:R0:W1:Y:S02]  /*0ac0*/  SHFL.BFLY PT, R17, R16, 0x1, 0x181f ;  /* 0x0c381f0010117f89 */ /* 0x00006400000e0000 */
.L_x_2719:
[----:B--2---:R-:W-:Y:S01]  /*0ad0*/  FSEL R18, R18, R19, P0 ;  /* 0x0000001312127208 */ /* 0x004fe20000000000 */
[----:B------:R-:W-:Y:S05]  /*0ae0*/  BRA.DIV ~URZ, `(.L_x_2696) ;  /* 0x000011827f007947 */ /* 0x000fea000b800000 */
[----:B------:R-:W-:Y:S02]  /*0af0*/  SEL R26, R13, R12, P0 ;  /* 0x0000000c0d1a7207 */ /* 0x000fe40000000000 */
[----:B------:R2:W3:Y:S04]  /*0b00*/  SHFL.BFLY PT, R13, R18, 0x1, 0x181f ;  /* 0x0c381f00120d7f89 */ /* 0x0004e800000e0000 */
[----:B------:R2:W4:Y:S02]  /*0b10*/  SHFL.BFLY PT, R24, R26, 0x1, 0x181f ;  /* 0x0c381f001a187f89 */ /* 0x00052400000e0000 */
.L_x_2720:
        /* <DEDUP_REMOVED lines=27> */
.L_x_2698:
[----:B------:R-:W-:Y:S05]  /*0cd0*/  BSYNC B1 ;  /* 0x0000000000017941 */ /* 0x000fea0003800000 */
.L_x_2697:
        /* <DEDUP_REMOVED lines=20> */
.L_x_2701:
[----:B------:R-:W-:Y:S05]  /*0e20*/  BSYNC B1 ;  /* 0x0000000000017941 */ /* 0x000fea0003800000 */
.L_x_2700:
[----:B0-----:R-:W-:Y:S05]  /*0e30*/  BRA `(.L_x_2702) ;  /* 0xfffff93000007947 */ /* 0x001fea000383ffff */
.L_x_2691:
[----:B------:R-:W-:Y:S02]  /*0e40*/  IMAD.MOV.U32 R22, RZ, RZ, RZ ;  /* 0x000000ffff167224 */ /* 0x000fe400078e00ff */
.L_x_2712:
        /* <DEDUP_REMOVED lines=33> */
.L_x_2721:
[----:B------:R-:W-:Y:S05]  /*1060*/  BRA.DIV ~URZ, `(.L_x_2704) ;  /* 0x00000d627f007947 */ /* 0x000fea000b800000 */
[----:B------:R2:W3:Y:S04]  /*1070*/  SHFL.BFLY PT, R18, R13, 0x4, 0x181f ;  /* 0x0c981f000d127f89 */ /* 0x0004e800000e0000 */
[----:B------:R2:W4:Y:S02]  /*1080*/  SHFL.BFLY PT, R16, R19, 0x4, 0x181f ;  /* 0x0c981f0013107f89 */ /* 0x00052400000e0000 */
.L_x_2722:
        /* <DEDUP_REMOVED lines=12> */
.L_x_2723:
[----:B-1----:R-:W-:-:S13]  /*1150*/  FSETP.GEU.FTZ.AND P1, PT, R12, R17, PT ;  /* 0x000000110c00720b */ /* 0x002fda0003f3e000 */
[----:B------:R-:W-:-:S04]  /*1160*/  @P1 FSETP.NEU.FTZ.AND P2, PT, R12, R17, PT ;  /* 0x000000110c00120b */ /* 0x000fc80003f5d000 */
[----:B---3--:R-:W-:-:S13]  /*1170*/  @P1 ISETP.LT.AND P0, PT, R16, R19, !P2 ;  /* 0x000000131000120c */ /* 0x008fda0005701270 */
[----:B0-----:R-:W-:Y:S01]  /*1180*/  FSEL R12, R17, R12, P0 ;  /* 0x0000000c110c7208 */ /* 0x001fe20000000000 */
[----:B------:R-:W-:Y:S05]  /*1190*/  BRA.DIV ~URZ, `(.L_x_2706) ;  /* 0x00000ea27f007947 */ /* 0x000fea000b800000 */
[----:B------:R0:W1:Y:S02]  /*11a0*/  SHFL.BFLY PT, R17, R12, 0x1, 0x181f ;  /* 0x0c381f000c117f89 */ /* 0x00006400000e0000 */
.L_x_2724:
[----:B--2---:R-:W-:Y:S01]  /*11b0*/  FSEL R18, R18, R13, P0 ;  /* 0x0000000d12127208 */ /* 0x004fe20000000000 */
[----:B------:R-:W-:Y:S05]  /*11c0*/  BRA.DIV ~URZ, `(.L_x_2707) ;  /* 0x00000ef27f007947 */ /* 0x000fea000b800000 */
[----:B------:R-:W-:Y:S01]  /*11d0*/  SEL R26, R16, R19, P0 ;  /* 0x00000013101a7207 */ /* 0x000fe20000000000 */
[----:B------:R2:W3:Y:S04]  /*11e0*/  SHFL.BFLY PT, R13, R18, 0x1, 0x181f ;  /* 0x0c381f00120d7f89 */ /* 0x0004e800000e0000 */
[----:B------:R2:W4:Y:S02]  /*11f0*/  SHFL.BFLY PT, R24, R26, 0x1, 0x181f ;  /* 0x0c381f001a187f89 */ /* 0x00052400000e0000 */
.L_x_2725:
        /* <DEDUP_REMOVED lines=26> */
.L_x_2709:
[----:B------:R-:W-:Y:S05]  /*13a0*/  BSYNC B1 ;  /* 0x0000000000017941 */ /* 0x000fea0003800000 */
.L_x_2708:
        /* <DEDUP_REMOVED lines=20> */
.L_x_2711:
[----:B------:R-:W-:Y:S05]  /*14f0*/  BSYNC B1 ;  /* 0x0000000000017941 */ /* 0x000fea0003800000 */
.L_x_2710:
[----:B0-----:R-:W-:Y:S05]  /*1500*/  BRA `(.L_x_2712) ;  /* 0xfffff94000007947 */ /* 0x001fea000383ffff */
.L_x_2699:
[----:B------:R-:W-:Y:S05]  /*1510*/  BSYNC B0 ;  /* 0x0000000000007941 */ /* 0x000fea0003800000 */
.L_x_2690:
        /* <DEDUP_REMOVED lines=19> */
.L_x_2714:
        /* <DEDUP_REMOVED lines=20> */
.L_x_2713:
        /* <DEDUP_REMOVED lines=12> */
.L_x_2715:
        /* <DEDUP_REMOVED lines=11> */
.L_x_2692:
[----:B------:R-:W-:Y:S01]  /*1900*/  IMAD.MOV.U32 R26, RZ, RZ, R17 ;  /* 0x000000ffff1a7224 */ /* 0x000fe200078e0011 */
[----:B------:R-:W-:Y:S01]  /*1910*/  MOV R14, 0x1960 ;  /* 0x00001960000e7802 */ /* 0x000fe20000000f00 */
[----:B------:R-:W-:Y:S02]  /*1920*/  IMAD.MOV.U32 R25, RZ, RZ, 0x4 ;  /* 0x00000004ff197424 */ /* 0x000fe400078e00ff */
[----:B------:R-:W-:Y:S02]  /*1930*/  IMAD.MOV.U32 R24, RZ, RZ, 0x181f ;  /* 0x0000181fff187424 */ /* 0x000fe400078e00ff */
[----:B------:R-:W-:Y:S02]  /*1940*/  IMAD.MOV.U32 R23, RZ, RZ, -0x1 ;  /* 0xffffffffff177424 */ /* 0x000fe400078e00ff */
[----:B------:R-:W-:Y:S05]  /*1950*/  CALL.REL.NOINC `($__internal_52_$__cuda_sm70_shflsync_bfly_p) ;  /* 0x0000084000007944 */ /* 0x000fea0003c00000 */
[----:B-1----:R-:W-:Y:S01]  /*1960*/  IMAD.MOV.U32 R16, RZ, RZ, R24 ;  /* 0x000000ffff107224 */ /* 0x002fe200078e0018 */
[----:B0-----:R-:W-:Y:S05]  /*1970*/  BRA `(.L_x_2716) ;  /* 0xfffff00000007947 */ /* 0x001fea000383ffff */
.L_x_2693:
[----:B------:R-:W-:Y:S01]  /*1980*/  IMAD.MOV.U32 R26, RZ, RZ, R18 ;  /* 0x000000ffff1a7224 */ /* 0x000fe200078e0012 */
[----:B------:R-:W-:Y:S01]  /*1990*/  MOV R14, 0x19e0 ;  /* 0x000019e0000e7802 */ /* 0x000fe20000000f00 */
[----:B------:R-:W-:Y:S02]  /*19a0*/  IMAD.MOV.U32 R25, RZ, RZ, 0x4 ;  /* 0x00000004ff197424 */ /* 0x000fe400078e00ff */
[----:B------:R-:W-:-:S02]  /*19b0*/  IMAD.MOV.U32 R24, RZ, RZ, 0x181f ;  /* 0x0000181fff187424 */ /* 0x000fc400078e00ff */
[----:B------:R-:W-:Y:S02]  /*19c0*/  IMAD.MOV.U32 R23, RZ, RZ, -0x1 ;  /* 0xffffffffff177424 */ /* 0x000fe400078e00ff */
[----:B01----:R-:W-:Y:S05]  /*19d0*/  CALL.REL.NOINC `($__internal_52_$__cuda_sm70_shflsync_bfly_p) ;  /* 0x000007c000007944 */ /* 0x003fea0003c00000 */
[----:B-1----:R-:W-:Y:S01]  /*19e0*/  IMAD.MOV.U32 R19, RZ, RZ, R24 ;  /* 0x000000ffff137224 */ /* 0x002fe200078e0018 */
[----:B------:R-:W-:Y:S01]  /*19f0*/  MOV R14, 0x1a50 ;  /* 0x00001a50000e7802 */ /* 0x000fe20000000f00 */
[----:B0-----:R-:W-:Y:S02]  /*1a00*/  IMAD.MOV.U32 R26, RZ, RZ, R13 ;  /* 0x000000ffff1a7224 */ /* 0x001fe400078e000d */
[----:B------:R-:W-:Y:S02]  /*1a10*/  IMAD.MOV.U32 R25, RZ, RZ, 0x4 ;  /* 0x00000004ff197424 */ /* 0x000fe400078e00ff */
[----:B------:R-:W-:Y:S02]  /*1a20*/  IMAD.MOV.U32 R24, RZ, RZ, 0x181f ;  /* 0x0000181fff187424 */ /* 0x000fe400078e00ff */
[----:B------:R-:W-:Y:S02]  /*1a30*/  IMAD.MOV.U32 R23, RZ, RZ, -0x1 ;  /* 0xffffffffff177424 */ /* 0x000fe400078e00ff */
[----:B------:R-:W-:Y:S05]  /*1a40*/  CALL.REL.NOINC `($__internal_52_$__cuda_sm70_shflsync_bfly_p) ;  /* 0x0000075000007944 */ /* 0x000fea0003c00000 */
[----:B-1----:R-:W-:Y:S01]  /*1a50*/  IMAD.MOV.U32 R12, RZ, RZ, R24 ;  /* 0x000000ffff0c7224 */ /* 0x002fe200078e0018 */
[----:B0-----:R-:W-:Y:S05]  /*1a60*/  BRA `(.L_x_2717) ;  /* 0xffffef4000007947 */ /* 0x001fea000383ffff */
.L_x_2694:
[----:B------:R-:W-:Y:S01]  /*1a70*/  IMAD.MOV.U32 R26, RZ, RZ, R16 ;  /* 0x000000ffff1a7224 */ /* 0x000fe200078e0010 */
[----:B------:R-:W-:Y:S01]  /*1a80*/  MOV R14, 0x1ad0 ;  /* 0x00001ad0000e7802 */ /* 0x000fe20000000f00 */
[----:B------:R-:W-:-:S02]  /*1a90*/  IMAD.MOV.U32 R25, RZ, RZ, 0x2 ;  /* 0x00000002ff197424 */ /* 0x000fc400078e00ff */
[----:B------:R-:W-:Y:S02]  /*1aa0*/  IMAD.MOV.U32 R24, RZ, RZ, 0x181f ;  /* 0x0000181fff187424 */ /* 0x000fe400078e00ff */
[----:B------:R-:W-:Y:S02]  /*1ab0*/  IMAD.MOV.U32 R23, RZ, RZ, -0x1 ;  /* 0xffffffffff177424 */ /* 0x000fe400078e00ff */
[----:B0-23--:R-:W-:Y:S05]  /*1ac0*/  CALL.REL.NOINC `($__internal_52_$__cuda_sm70_shflsync_bfly_p) ;  /* 0x000006d000007944 */ /* 0x00dfea0003c00000 */
[----:B------:R-:W-:Y:S01]  /*1ad0*/  FSEL R19, R19, R18, P1 ;  /* 0x0000001213137208 */ /* 0x000fe20000800000 */
[----:B-1----:R-:W-:Y:S01]  /*1ae0*/  IMAD.MOV.U32 R17, RZ, RZ, R24 ;  /* 0x000000ffff117224 */ /* 0x002fe200078e0018 */
[----:B------:R-:W-:Y:S01]  /*1af0*/  MOV R14, 0x1b50 ;  /* 0x00001b50000e7802 */ /* 0x000fe20000000f00 */
[----:B0-----:R-:W-:Y:S02]  /*1b00*/  IMAD.MOV.U32 R25, RZ, RZ, 0x2 ;  /* 0x00000002ff197424 */ /* 0x001fe400078e00ff */
[----:B------:R-:W-:Y:S02]  /*1b10*/  IMAD.MOV.U32 R24, RZ, RZ, 0x181f ;  /* 0x0000181fff187424 */ /* 0x000fe400078e00ff */
[----:B------:R-:W-:Y:S02]  /*1b20*/  IMAD.MOV.U32 R23, RZ, RZ, -0x1 ;  /* 0xffffffffff177424 */ /* 0x000fe400078e00ff */
[----:B------:R-:W-:-:S02]  /*1b30*/  IMAD.MOV.U32 R26, RZ, RZ, R19 ;  /* 0x000000ffff1a7224 */ /* 0x000fc400078e0013 */
[----:B------:R-:W-:Y:S05]  /*1b40*/  CALL.REL.NOINC `($__internal_52_$__cuda_sm70_shflsync_bfly_p) ;  /* 0x0000065000007944 */ /* 0x000fea0003c00000 */
[----:B------:R-:W-:Y:S01]  /*1b50*/  SEL R12, R12, R13, P1 ;  /* 0x0000000d0c0c7207 */ /* 0x000fe20000800000 */
[----:B-1----:R-:W-:Y:S01]  /*1b60*/  IMAD.MOV.U32 R18, RZ, RZ, R24 ;  /* 0x000000ffff127224 */ /* 0x002fe200078e0018 */
[----:B------:R-:W-:Y:S01]  /*1b70*/  MOV R14, 0x1bd0 ;  /* 0x00001bd0000e7802 */ /* 0x000fe20000000f00 */
[----:B0-----:R-:W-:-:S02]  /*1b80*/  IMAD.MOV.U32 R25, RZ, RZ, 0x2 ;  /* 0x00000002ff197424 */ /* 0x001fc400078e00ff */
[----:B------:R-:W-:Y:S02]  /*1b90*/  IMAD.MOV.U32 R24, RZ, RZ, 0x181f ;  /* 0x0000181fff187424 */ /* 0x000fe400078e00ff */
[----:B------:R-:W-:Y:S02]  /*1ba0*/  IMAD.MOV.U32 R23, RZ, RZ, -0x1 ;  /* 0xffffffffff177424 */ /* 0x000fe400078e00ff */
[----:B------:R-:W-:Y:S02]  /*1bb0*/  IMAD.MOV.U32 R26, RZ, RZ, R12 ;  /* 0x000000ffff1a7224 */ /* 0x000fe400078e000c */
[----:B------:R-:W-:Y:S05]  /*1bc0*/  CALL.REL.NOINC `($__internal_52_$__cuda_sm70_shflsync_bfly_p) ;  /* 0x000005d000007944 */ /* 0x000fea0003c00000 */
[----:B-1----:R-:W-:Y:S01]  /*1bd0*/  IMAD.MOV.U32 R13, RZ, RZ, R24 ;  /* 0x000000ffff0d7224 */ /* 0x002fe200078e0018 */
[----:B0-----:R-:W-:Y:S05]  /*1be0*/  BRA `(.L_x_2718) ;  /* 0xffffee8000007947 */ /* 0x001fea000383ffff */
.L_x_2695:
[----:B------:R-:W-:Y:S01]  /*1bf0*/  IMAD.MOV.U32 R26, RZ, RZ, R16 ;  /* 0x000000ffff1a7224 */ /* 0x000fe200078e0010 */
[----:B------:R-:W-:Y:S01]  /*1c00*/  MOV R14, 0x1c50 ;  /* 0x00001c50000e7802 */ /* 0x000fe20000000f00 */
[----:B------:R-:W-:Y:S02]  /*1c10*/  IMAD.MOV.U32 R25, RZ, RZ, 0x1 ;  /* 0x00000001ff197424 */ /* 0x000fe400078e00ff */
[----:B------:R-:W-:Y:S02]  /*1c20*/  IMAD.MOV.U32 R24, RZ, RZ, 0x181f ;  /* 0x0000181fff187424 */ /* 0x000fe400078e00ff */
[----:B------:R-:W-:-:S02]  /*1c30*/  IMAD.MOV.U32 R23, RZ, RZ, -0x1 ;  /* 0xffffffffff177424 */ /* 0x000fc400078e00ff */
[----:B--2---:R-:W-:Y:S05]  /*1c40*/  CALL.REL.NOINC `($__internal_52_$__cuda_sm70_shflsync_bfly_p) ;  /* 0x0000055000007944 */ /* 0x004fea0003c00000 */
[----:B-1----:R-:W-:Y:S01]  /*1c50*/  IMAD.MOV.U32 R17, RZ, RZ, R24 ;  /* 0x000000ffff117224 */ /* 0x002fe200078e0018 */
[----:B0-----:R-:W-:Y:S05]  /*1c60*/  BRA `(.L_x_2719) ;  /* 0xffffee6000007947 */ /* 0x001fea000383ffff */
.L_x_2696:
[----:B------:R-:W-:Y:S01]  /*1c70*/  IMAD.MOV.U32 R26, RZ, RZ, R18 ;  /* 0x000000ffff1a7224 */ /* 0x000fe200078e0012 */
[----:B------:R-:W-:Y:S01]  /*1c80*/  MOV R14, 0x1cd0 ;  /* 0x00001cd0000e7802 */ /* 0x000fe20000000f00 */
[----:B------:R-:W-:-:S02]  /*1c90*/  IMAD.MOV.U32 R25, RZ, RZ, 0x1 ;  /* 0x00000001ff197424 */ /* 0x000fc400078e00ff */
[----:B------:R-:W-:Y:S02]  /*1ca0*/  IMAD.MOV.U32 R24, RZ, RZ, 0x181f ;  /* 0x0000181fff187424 */ /* 0x000fe400078e00ff */
[----:B------:R-:W-:Y:S02]  /*1cb0*/  IMAD.MOV.U32 R23, RZ, RZ, -0x1 ;  /* 0xffffffffff177424 */ /* 0x000fe400078e00ff */
[----:B01----:R-:W-:Y:S05]  /*1cc0*/  CALL.REL.NOINC `($__internal_52_$__cuda_sm70_shflsync_bfly_p) ;  /* 0x000004d000007944 */ /* 0x003fea0003c00000 */
[----:B0-----:R-:W-:Y:S01]  /*1cd0*/  SEL R26, R13, R12, P0 ;  /* 0x0000000c0d1a7207 */ /* 0x001fe20000000000 */
[----:B-1----:R-:W-:Y:S01]  /*1ce0*/  IMAD.MOV.U32 R13, RZ, RZ, R24 ;  /* 0x000000ffff0d7224 */ /* 0x002fe200078e0018 */
[----:B------:R-:W-:Y:S01]  /*1cf0*/  MOV R14, 0x1d40 ;  /* 0x00001d40000e7802 */ /* 0x000fe20000000f00 */
[----:B------:R-:W-:Y:S02]  /*1d00*/  IMAD.MOV.U32 R25, RZ, RZ, 0x1 ;  /* 0x00000001ff197424 */ /* 0x000fe400078e00ff */
[----:B------:R-:W-:Y:S02]  /*1d10*/  IMAD.MOV.U32 R24, RZ, RZ, 0x181f ;  /* 0x0000181fff187424 */ /* 0x000fe400078e00ff */
[----:B------:R-:W-:Y:S02]  /*1d20*/  IMAD.MOV.U32 R23, RZ, RZ, -0x1 ;  /* 0xffffffffff177424 */ /* 0x000fe400078e00ff */
[----:B------:R-:W-:Y:S05]  /*1d30*/  CALL.REL.NOINC `($__internal_52_$__cuda_sm70_shflsync_bfly_p) ;  /* 0x0000046000007944 */ /* 0x000fea0003c00000 */
[----:B01----:R-:W-:Y:S05]  /*1d40*/  BRA `(.L_x_2720) ;  /* 0xffffedd000007947 */ /* 0x003fea000383ffff */
.L_x_2703:
[----:B------:R-:W-:Y:S01]  /*1d50*/  IMAD.MOV.U32 R26, RZ, RZ, R12 ;  /* 0x000000ffff1a7224 */ /* 0x000fe200078e000c */
[----:B------:R-:W-:Y:S01]  /*1d60*/  MOV R14, 0x1db0 ;  /* 0x00001db0000e7802 */ /* 0x000fe20000000f00 */
[----:B------:R-:W-:-:S02]  /*1d70*/  IMAD.MOV.U32 R25, RZ, RZ, 0x4 ;  /* 0x00000004ff197424 */ /* 0x000fc400078e00ff */
[----:B------:R-:W-:Y:S02]  /*1d80*/  IMAD.MOV.U32 R24, RZ, RZ, 0x181f ;  /* 0x0000181fff187424 */ /* 0x000fe400078e00ff */
[----:B------:R-:W-:Y:S02]  /*1d90*/  IMAD.MOV.U32 R23, RZ, RZ, -0x1 ;  /* 0xffffffffff177424 */ /* 0x000fe400078e00ff */
[----:B------:R-:W-:Y:S05]  /*1da0*/  CALL.REL.NOINC `($__internal_52_$__cuda_sm70_shflsync_bfly_p) ;  /* 0x000003f000007944 */ /* 0x000fea0003c00000 */
[----:B-1----:R-:W-:Y:S01]  /*1db0*/  IMAD.MOV.U32 R17, RZ, RZ, R24 ;  /* 0x000000ffff117224 */ /* 0x002fe200078e0018 */
[----:B0-----:R-:W-:Y:S05]  /*1dc0*/  BRA `(.L_x_2721) ;  /* 0xfffff29000007947 */ /* 0x001fea000383ffff */
.L_x_2704:
[----:B------:R-:W-:Y:S01]  /*1dd0*/  IMAD.MOV.U32 R26, RZ, RZ, R13 ;  /* 0x000000ffff1a7224 */ /* 0x000fe200078e000d */
[----:B------:R-:W-:Y:S01]  /*1de0*/  MOV R14, 0x1e30 ;  /* 0x00001e30000e7802 */ /* 0x000fe20000000f00 */
[----:B------:R-:W-:Y:S02]  /*1df0*/  IMAD.MOV.U32 R25, RZ, RZ, 0x4 ;  /* 0x00000004ff197424 */ /* 0x000fe400078e00ff */
[----:B------:R-:W-:Y:S02]  /*1e00*/  IMAD.MOV.U32 R24, RZ, RZ, 0x181f ;  /* 0x0000181fff187424 */ /* 0x000fe400078e00ff */
[----:B------:R-:W-:Y:S02]  /*1e10*/  IMAD.MOV.U32 R23, RZ, RZ, -0x1 ;  /* 0xffffffffff177424 */ /* 0x000fe400078e00ff */
[----:B01----:R-:W-:Y:S05]  /*1e20*/  CALL.REL.NOINC `($__internal_52_$__cuda_sm70_shflsync_bfly_p) ;  /* 0x0000037000007944 */ /* 0x003fea0003c00000 */
[----:B-1----:R-:W-:Y:S01]  /*1e30*/  IMAD.MOV.U32 R18, RZ, RZ, R24 ;  /* 0x000000ffff127224 */ /* 0x002fe200078e0018 */
[----:B------:R-:W-:Y:S01]  /*1e40*/  MOV R14, 0x1ea0 ;  /* 0x00001ea0000e7802 */ /* 0x000fe20000000f00 */
[----:B0-----:R-:W-:-:S02]  /*1e50*/  IMAD.MOV.U32 R26, RZ, RZ, R19 ;  /* 0x000000ffff1a7224 */ /* 0x001fc400078e0013 */
[----:B------:R-:W-:Y:S02]  /*1e60*/  IMAD.MOV.U32 R25, RZ, RZ, 0x4 ;  /* 0x00000004ff197424 */ /* 0x000fe400078e00ff */
[----:B------:R-:W-:Y:S02]  /*1e70*/  IMAD.MOV.U32 R24, RZ, RZ, 0x181f ;  /* 0x0000181fff187424 */ /* 0x000fe400078e00ff */
[----:B------:R-:W-:Y:S02]  /*1e80*/  IMAD.MOV.U32 R23, RZ, RZ, -0x1 ;  /* 0xffffffffff177424 */ /* 0x000fe400078e00ff */
[----:B------:R-:W-:Y:S05]  /*1e90*/  CALL.REL.NOINC `($__internal_52_$__cuda_sm70_shflsync_bfly_p) ;  /* 0x0000030000007944 */ /* 0x000fea0003c00000 */
[----:B-1----:R-:W-:Y:S01]  /*1ea0*/  IMAD.MOV.U32 R16, RZ, RZ, R24 ;  /* 0x000000ffff107224 */ /* 0x002fe200078e0018 */
[----:B0-----:R-:W-:Y:S05]  /*1eb0*/  BRA `(.L_x_2722) ;  /* 0xfffff1d000007947 */ /* 0x001fea000383ffff */
.L_x_2705:
[----:B------:R-:W-:Y:S01]  /*1ec0*/  IMAD.MOV.U32 R26, RZ, RZ, R12 ;  /* 0x000000ffff1a7224 */ /* 0x000fe200078e000c */
[----:B------:R-:W-:Y:S01]  /*1ed0*/  MOV R14, 0x1f20 ;  /* 0x00001f20000e7802 */ /* 0x000fe20000000f00 */
[----:B------:R-:W-:Y:S02]  /*1ee0*/  IMAD.MOV.U32 R25, RZ, RZ, 0x2 ;  /* 0x00000002ff197424 */ /* 0x000fe400078e00ff */
[----:B------:R-:W-:Y:S02]  /*1ef0*/  IMAD.MOV.U32 R24, RZ, RZ, 0x181f ;  /* 0x0000181fff187424 */ /* 0x000fe400078e00ff */
[----:B------:R-:W-:-:S02]  /*1f00*/  IMAD.MOV.U32 R23, RZ, RZ, -0x1 ;  /* 0xffffffffff177424 */ /* 0x000fc400078e00ff */
[----:B--23--:R-:W-:Y:S05]  /*1f10*/  CALL.REL.NOINC `($__internal_52_$__cuda_sm70_shflsync_bfly_p) ;  /* 0x0000028000007944 */ /* 0x00cfea0003c00000 */
[----:B------:R-:W-:Y:S01]  /*1f20*/  FSEL R13, R18, R13, P1 ;  /* 0x0000000d120d7208 */ /* 0x000fe20000800000 */
[----:B-1----:R-:W-:Y:S01]  /*1f30*/  IMAD.MOV.U32 R17, RZ, RZ, R24 ;  /* 0x000000ffff117224 */ /* 0x002fe200078e0018 */
[----:B------:R-:W-:Y:S01]  /*1f40*/  MOV R14, 0x1fa0 ;  /* 0x00001fa0000e7802 */ /* 0x000fe20000000f00 */
[----:B0-----:R-:W-:-:S02]  /*1f50*/  IMAD.MOV.U32 R25, RZ, RZ, 0x2 ;  /* 0x00000002ff197424 */ /* 0x001fc400078e00ff */
[----:B------:R-:W-:Y:S02]  /*1f60*/  IMAD.MOV.U32 R24, RZ, RZ, 0x181f ;  /* 0x0000181fff187424 */ /* 0x000fe400078e00ff */
[----:B------:R-:W-:Y:S02]  /*1f70*/  IMAD.MOV.U32 R23, RZ, RZ, -0x1 ;  /* 0xffffffffff177424 */ /* 0x000fe400078e00ff */
[----:B------:R-:W-:Y:S02]  /*1f80*/  IMAD.MOV.U32 R26, RZ, RZ, R13 ;  /* 0x000000ffff1a7224 */ /* 0x000fe400078e000d */
[----:B------:R-:W-:Y:S05]  /*1f90*/  CALL.REL.NOINC `($__internal_52_$__cuda_sm70_shflsync_bfly_p) ;  /* 0x0000020000007944 */ /* 0x000fea0003c00000 */
[----:B------:R-:W-:Y:S01]  /*1fa0*/  SEL R19, R16, R19, P1 ;  /* 0x0000001310137207 */ /* 0x000fe20000800000 */
[----:B-1----:R-:W-:Y:S01]  /*1fb0*/  IMAD.MOV.U32 R18, RZ, RZ, R24 ;  /* 0x000000ffff127224 */ /* 0x002fe200078e0018 */
[----:B------:R-:W-:Y:S01]  /*1fc0*/  MOV R14, 0x2020 ;  /* 0x00002020000e7802 */ /* 0x000fe20000000f00 */
[----:B0-----:R-:W-:Y:S02]  /*1fd0*/  IMAD.MOV.U32 R25, RZ, RZ, 0x2 ;  /* 0x00000002ff197424 */ /* 0x001fe400078e00ff */
[----:B------:R-:W-:Y:S02]  /*1fe0*/  IMAD.MOV.U32 R24, RZ, RZ, 0x181f ;  /* 0x0000181fff187424 */ /* 0x000fe400078e00ff */
[----:B------:R-:W-:-:S02]  /*1ff0*/  IMAD.MOV.U32 R23, RZ, RZ, -0x1 ;  /* 0xffffffffff177424 */ /* 0x000fc400078e00ff */
[----:B------:R-:W-:Y:S02]  /*2000*/  IMAD.MOV.U32 R26, RZ, RZ, R19 ;  /* 0x000000ffff1a7224 */ /* 0x000fe400078e0013 */
[----:B------:R-:W-:Y:S05]  /*2010*/  CALL.REL.NOINC `($__internal_52_$__cuda_sm70_shflsync_bfly_p) ;  /* 0x0000018000007944 */ /* 0x000fea0003c00000 */
[----:B-1----:R-:W-:Y:S01]  /*2020*/  IMAD.MOV.U32 R16, RZ, RZ, R24 ;  /* 0x000000ffff107224 */ /* 0x002fe200078e0018 */
[----:B0-----:R-:W-:Y:S05]  /*2030*/  BRA `(.L_x_2723) ;  /* 0xfffff11000007947 */ /* 0x001fea000383ffff */
.L_x_2706:
[----:B------:R-:W-:Y:S01]  /*2040*/  IMAD.MOV.U32 R26, RZ, RZ, R12 ;  /* 0x000000ffff1a7224 */ /* 0x000fe200078e000c */
[----:B------:R-:W-:Y:S01]  /*2050*/  MOV R14, 0x20a0 ;  /* 0x000020a0000e7802 */ /* 0x000fe20000000f00 */
[----:B------:R-:W-:Y:S02]  /*2060*/  IMAD.MOV.U32 R25, RZ, RZ, 0x1 ;  /* 0x00000001ff197424 */ /* 0x000fe400078e00ff */
[----:B------:R-:W-:Y:S02]  /*2070*/  IMAD.MOV.U32 R24, RZ, RZ, 0x181f ;  /* 0x0000181fff187424 */ /* 0x000fe400078e00ff */
[----:B------:R-:W-:Y:S02]  /*2080*/  IMAD.MOV.U32 R23, RZ, RZ, -0x1 ;  /* 0xffffffffff177424 */ /* 0x000fe400078e00ff */
[----:B--2---:R-:W-:Y:S05]  /*2090*/  CALL.REL.NOINC `($__internal_52_$__cuda_sm70_shflsync_bfly_p) ;  /* 0x0000010000007944 */ /* 0x004fea0003c00000 */
[----:B-1----:R-:W-:Y:S01]  /*20a0*/  IMAD.MOV.U32 R17, RZ, RZ, R24 ;  /* 0x000000ffff117224 */ /* 0x002fe200078e0018 */
[----:B0-----:R-:W-:Y:S05]  /*20b0*/  BRA `(.L_x_2724) ;  /* 0xfffff0f000007947 */ /* 0x001fea000383ffff */
.L_x_2707:
[----:B------:R-:W-:Y:S01]  /*20c0*/  IMAD.MOV.U32 R26, RZ, RZ, R18 ;  /* 0x000000ffff1a7224 */ /* 0x000fe200078e0012 */
[----:B------:R-:W-:Y:S01]  /*20d0*/  MOV R14, 0x2120 ;  /* 0x00002120000e7802 */ /* 0x000fe20000000f00 */
[----:B------:R-:W-:-:S02]  /*20e0*/  IMAD.MOV.U32 R25, RZ, RZ, 0x1 ;  /* 0x00000001ff197424 */ /* 0x000fc400078e00ff */
[----:B------:R-:W-:Y:S02]  /*20f0*/  IMAD.MOV.U32 R24, RZ, RZ, 0x181f ;  /* 0x0000181fff187424 */ /* 0x000fe400078e00ff */
[----:B------:R-:W-:Y:S02]  /*2100*/  IMAD.MOV.U32 R23, RZ, RZ, -0x1 ;  /* 0xffffffffff177424 */ /* 0x000fe400078e00ff */
[----:B01----:R-:W-:Y:S05]  /*2110*/  CALL.REL.NOINC `($__internal_52_$__cuda_sm70_shflsync_bfly_p) ;  /* 0x0000008000007944 */ /* 0x003fea0003c00000 */
[----:B-1----:R-:W-:Y:S01]  /*2120*/  IMAD.MOV.U32 R13, RZ, RZ, R24 ;  /* 0x000000ffff0d7224 */ /* 0x002fe200078e0018 */
[----:B0-----:R-:W-:Y:S01]  /*2130*/  SEL R26, R16, R19, P0 ;  /* 0x00000013101a7207 */ /* 0x001fe20000000000 */
[----:B------:R-:W-:Y:S01]  /*2140*/  IMAD.MOV.U32 R25, RZ, RZ, 0x1 ;  /* 0x00000001ff197424 */ /* 0x000fe200078e00ff */
[----:B------:R-:W-:Y:S01]  /*2150*/  MOV R14, 0x2190 ;  /* 0x00002190000e7802 */ /* 0x000fe20000000f00 */
[----:B------:R-:W-:Y:S02]  /*2160*/  IMAD.MOV.U32 R24, RZ, RZ, 0x181f ;  /* 0x0000181fff187424 */ /* 0x000fe400078e00ff */
[----:B------:R-:W-:Y:S02]  /*2170*/  IMAD.MOV.U32 R23, RZ, RZ, -0x1 ;  /* 0xffffffffff177424 */ /* 0x000fe400078e00ff */
[----:B------:R-:W-:Y:S05]  /*2180*/  CALL.REL.NOINC `($__internal_52_$__cuda_sm70_shflsync_bfly_p) ;  /* 0x0000001000007944 */ /* 0x000fea0003c00000 */
[----:B01----:R-:W-:Y:S05]  /*2190*/  BRA `(.L_x_2725) ;  /* 0xfffff06000007947 */ /* 0x003fea000383ffff */
        .weak           $__internal_52_$__cuda_sm70_shflsync_bfly_p
        .type           $__internal_52_$__cuda_sm70_shflsync_bfly_p,@function
        .size           $__internal_52_$__cuda_sm70_shflsync_bfly_p,(.L_x_10996 - $__internal_52_$__cuda_sm70_shflsync_bfly_p)
$__internal_52_$__cuda_sm70_shflsync_bfly_p:
[----:B------:R-:W-:Y:S01]  /*21a0*/  IMAD.MOV.U32 R15, RZ, RZ, 0x0 ;  /* 0x00000000ff0f7424 */ /* 0x000fe200078e00ff */
[----:B------:R-:W-:Y:S04]  /*21b0*/  WARPSYNC R23 ;  /* 0x0000001700007348 */ /* 0x000fe80003800000 */
[----:B------:R0:W1:Y:S01]  /*21c0*/  SHFL.BFLY PT, R24, R26, R25, R24 ;  /* 0x0c0000191a187389 */ /* 0x00006200000e0018 */
[----:B------:R-:W-:Y:S05]  /*21d0*/  RET.REL.NODEC R14 `(_ZN4vllm3moe10topkGatingILi8ELi64ELi4ELi16ELi32Ej6__halfLNS0_11ScoringFuncE1EEEvPKT5_PKbPfiPT4_PiiiibPKf) ;  /* 0xffffde200e007950 */ /* 0x000fea0003c3ffff */
.L_x_2726:
        /* <DEDUP_REMOVED lines=10> */
.L_x_10996:


//--------------------- .text._ZN4vllm3moe10topkGatingILi8ELi32ELi4ELi16ELi32Ej6__halfLNS0_11ScoringFuncE1EEEvPKT5_PKbPfiPT4_PiiiibPKf --------------------------
	.section	.text._ZN4vllm3moe10topkGatingILi8ELi32ELi4ELi16ELi32Ej6__halfLNS0_11ScoringFuncE1EEEvPKT5_PKbPfiPT4_PiiiibPKf,"ax",@progbits
	.sectioninfo	@"SHI_REGISTERS=30"
	.align	128
        .global         _ZN4vllm3moe10topkGatingILi8ELi32ELi4ELi16ELi32Ej6__halfLNS0_11ScoringFuncE1EEEvPKT5_PKbPfiPT4_PiiiibPKf
        .type           _ZN4vllm3moe10topkGatingILi8ELi32ELi4ELi16ELi32Ej6__halfLNS0_11ScoringFuncE1EEEvPKT5_PKbPfiPT4_PiiiibPKf,@function
        .size           _ZN4vllm3moe10topkGatingILi8ELi32ELi4ELi16ELi32Ej6__halfLNS0_11ScoringFuncE1EEEvPKT5_PKbPfiPT4_PiiiibPKf,(.L_x_10997 - _ZN4vllm3moe10topkGatingILi8ELi32ELi4ELi16ELi32Ej6__halfLNS0_11ScoringFuncE1EEEvPKT5_PKbPfiPT4_PiiiibPKf)
        .other          _ZN4vllm3moe10topkGatingILi8ELi32ELi4ELi16ELi32Ej6__halfLNS0_11ScoringFuncE1EEEvPKT5_PKbPfiPT4_PiiiibPKf,@"STO_CUDA_ENTRY STV_DEFAULT"
_ZN4vllm3moe10topkGatingILi8ELi32ELi4ELi16ELi32Ej6__halfLNS0_11ScoringFuncE1EEEvPKT5_PKbPfiPT4_PiiiibPKf:
.text._ZN4vllm3moe10topkGatingILi8ELi32ELi4ELi16ELi32Ej6__halfLNS0_11ScoringFuncE1EEEvPKT5_PKbPfiPT4_PiiiibPKf:
        /* <DEDUP_REMOVED lines=108> */
.L_x_2727:
[----:B------:R0:W-:Y:S04]  /*06c0*/  STL.128 [R1], R4 ;  /* 0x0000000401007387 */ /* 0x0001e80000100c00 */
[----:B------:R0:W-:Y:S02]  /*06d0*/  STL.128 [R1+0x10], R8 ;  /* 0x0000100801007387 */ /* 0x0001e40000100c00 */
.L_x_2728:
        /* <DEDUP_REMOVED lines=9> */
.L_x_2739:
        /* <DEDUP_REMOVED lines=33> */
.L_x_2751:
[----:B------:R-:W-:Y:S05]  /*0980*/  BRA.DIV ~URZ, `(.L_x_2732) ;  /* 0x00000e727f007947 */ /* 0x000fea000b800000 */
[----:B------:R2:W3:Y:S04]  /*0990*/  SHFL.BFLY PT, R13, R16, 0x2, 0x1c1f ;  /* 0x0c5c1f00100d7f89 */ /* 0x0004e800000e0000 */
[----:B------:R2:W4:Y:S02]  /*09a0*/  SHFL.BFLY PT, R12, R17, 0x2, 0x1c1f ;  /* 0x0c5c1f00110c7f89 */ /* 0x00052400000e0000 */
.L_x_2752:
        /* <DEDUP_REMOVED lines=12> */
.L_x_2753:
        /* <DEDUP_REMOVED lines=26> */
.L_x_2735:
[----:B------:R-:W-:Y:S05]  /*0c10*/  BSYNC B1 ;  /* 0x0000000000017941 */ /* 0x000fea0003800000 */
.L_x_2734:
        /* <DEDUP_REMOVED lines=20> */
.L_x_2738:
[----:B------:R-:W-:Y:S05]  /*0d60*/  BSYNC B1 ;  /* 0x0000000000017941 */ /* 0x000fea0003800000 */
.L_x_2737:
[----:B0-----:R-:W-:Y:S05]  /*0d70*/  BRA `(.L_x_2739) ;  /* 0xfffff9f000007947 */ /* 0x001fea000383ffff */
.L_x_2730:
[----:B------:R-:W-:Y:S02]  /*0d80*/  IMAD.MOV.U32 R22, RZ, RZ, RZ ;  /* 0x000000ffff167224 */ /* 0x000fe400078e00ff */
.L_x_2747:
        /* <DEDUP_REMOVED lines=33> */
.L_x_2754:
[----:B------:R-:W-:Y:S05]  /*0fa0*/  BRA.DIV ~URZ, `(.L_x_2741) ;  /* 0x00000b227f007947 */ /* 0x000fea000b800000 */
[----:B------:R2:W3:Y:S04]  /*0fb0*/  SHFL.BFLY PT, R13, R16, 0x2, 0x1c1f ;  /* 0x0c5c1f00100d7f89 */ /* 0x0004e800000e0000 */
[----:B------:R2:W4:Y:S02]  /*0fc0*/  SHFL.BFLY PT, R12, R17, 0x2, 0x1c1f ;  /* 0x0c5c1f00110c7f89 */ /* 0x00052400000e0000 */
.L_x_2755:
        /* <DEDUP_REMOVED lines=12> */
.L_x_2756:
        /* <DEDUP_REMOVED lines=25> */
.L_x_2744:
[----:B------:R-:W-:Y:S05]  /*1220*/  BSYNC B1 ;  /* 0x0000000000017941 */ /* 0x000fea0003800000 */
.L_x_2743:
        /* <DEDUP_REMOVED lines=20> */
.L_x_2746:
[----:B------:R-:W-:Y:S05]  /*1370*/  BSYNC B1 ;  /* 0x0000000000017941 */ /* 0x000fea0003800000 */
.L_x_2745:
[----:B0-----:R-:W-:Y:S05]  /*1380*/  BRA `(.L_x_2747) ;  /* 0xfffffa0000007947 */ /* 0x001fea000383ffff */
.L_x_2736:
[----:B------:R-:W-:Y:S05]  /*1390*/  BSYNC B0 ;  /* 0x0000000000007941 */ /* 0x000fea0003800000 */
.L_x_2729:
        /* <DEDUP_REMOVED lines=19> */
.L_x_2749:
        /* <DEDUP_REMOVED lines=20> */
.L_x_2748:
        /* <DEDUP_REMOVED lines=12> */
.L_x_2750:
        /* <DEDUP_REMOVED lines=11> */
.L_x_2731:
[----:B------:R-:W-:Y:S01]  /*1780*/  IMAD.MOV.U32 R26, RZ, RZ, R18 ;  /* 0x000000ffff1a7224 */ /* 0x000fe200078e0012 */
[----:B------:R-:W-:Y:S01]  /*1790*/  MOV R14, 0x17e0 ;  /* 0x000017e0000e7802 */ /* 0x000fe20000000f00 */
[----:B------:R-:W-:Y:S02]  /*17a0*/  IMAD.MOV.U32 R25, RZ, RZ, 0x2 ;  /* 0x00000002ff197424 */ /* 0x000fe400078e00ff */
[----:B------:R-:W-:Y:S02]  /*17b0*/  IMAD.MOV.U32 R24, RZ, RZ, 0x1c1f ;  /* 0x00001c1fff187424 */ /* 0x000fe400078e00ff */
[----:B------:R-:W-:Y:S02]  /*17c0*/  IMAD.MOV.U32 R23, RZ, RZ, -0x1 ;  /* 0xffffffffff177424 */ /* 0x000fe400078e00ff */
[----:B------:R-:W-:Y:S05]  /*17d0*/  CALL.REL.NOINC `($__internal_53_$__cuda_sm70_shflsync_bfly_p) ;  /* 0x0000054000007944 */ /* 0x000fea0003c00000 */
[----:B-1----:R-:W-:Y:S01]  /*17e0*/  IMAD.MOV.U32 R19, RZ, RZ, R24 ;  /* 0x000000ffff137224 */ /* 0x002fe200078e0018 */
[----:B0-----:R-:W-:Y:S05]  /*17f0*/  BRA `(.L_x_2751) ;  /* 0xfffff18000007947 */ /* 0x001fea000383ffff */
.L_x_2732:
[----:B------:R-:W-:Y:S01]  /*1800*/  IMAD.MOV.U32 R26, RZ, RZ, R16 ;  /* 0x000000ffff1a7224 */ /* 0x000fe200078e0010 */
[----:B------:R-:W-:Y:S01]  /*1810*/  MOV R14, 0x1860 ;  /* 0x00001860000e7802 */ /* 0x000fe20000000f00 */
[----:B------:R-:W-:Y:S02]  /*1820*/  IMAD.MOV.U32 R25, RZ, RZ, 0x2 ;  /* 0x00000002ff197424 */ /* 0x000fe400078e00ff */
[----:B------:R-:W-:-:S02]  /*1830*/  IMAD.MOV.U32 R24, RZ, RZ, 0x1c1f ;  /* 0x00001c1fff187424 */ /* 0x000fc400078e00ff */
[----:B------:R-:W-:Y:S02]  /*1840*/  IMAD.MOV.U32 R23, RZ, RZ, -0x1 ;  /* 0xffffffffff177424 */ /* 0x000fe400078e00ff */
[----:B01----:R-:W-:Y:S05]  /*1850*/  CALL.REL.NOINC `($__internal_53_$__cuda_sm70_shflsync_bfly_p) ;  /* 0x000004c000007944 */ /* 0x003fea0003c00000 */
[----:B-1----:R-:W-:Y:S01]  /*1860*/  IMAD.MOV.U32 R13, RZ, RZ, R24 ;  /* 0x000000ffff0d7224 */ /* 0x002fe200078e0018 */
[----:B------:R-:W-:Y:S01]  /*1870*/  MOV R14, 0x18d0 ;  /* 0x000018d0000e7802 */ /* 0x000fe20000000f00 */
[----:B0-----:R-:W-:Y:S02]  /*1880*/  IMAD.MOV.U32 R26, RZ, RZ, R17 ;  /* 0x000000ffff1a7224 */ /* 0x001fe400078e0011 */
[----:B------:R-:W-:Y:S02]  /*1890*/  IMAD.MOV.U32 R25, RZ, RZ, 0x2 ;  /* 0x00000002ff197424 */ /* 0x000fe400078e00ff */
[----:B------:R-:W-:Y:S02]  /*18a0*/  IMAD.MOV.U32 R24, RZ, RZ, 0x1c1f ;  /* 0x00001c1fff187424 */ /* 0x000fe400078e00ff */
[----:B------:R-:W-:Y:S02]  /*18b0*/  IMAD.MOV.U32 R23, RZ, RZ, -0x1 ;  /* 0xffffffffff177424 */ /* 0x000fe400078e00ff */
[----:B------:R-:W-:Y:S05]  /*18c0*/  CALL.REL.NOINC `($__internal_53_$__cuda_sm70_shflsync_bfly_p) ;  /* 0x0000045000007944 */ /* 0x000fea0003c00000 */
[----:B-1----:R-:W-:Y:S01]  /*18d0*/  IMAD.MOV.U32 R12, RZ, RZ, R24 ;  /* 0x000000ffff0c7224 */ /* 0x002fe200078e0018 */
[----:B0-----:R-:W-:Y:S05]  /*18e0*/  BRA `(.L_x_2752) ;  /* 0xfffff0c000007947 */ /* 0x001fea000383ffff */
.L_x_2733:
[----:B------:R-:W-:Y:S01]  /*18f0*/  IMAD.MOV.U32 R26, RZ, RZ, R18 ;  /* 0x000000ffff1a7224 */ /* 0x000fe200078e0012 */
[----:B------:R-:W-:Y:S01]  /*1900*/  MOV R14, 0x1950 ;  /* 0x00001950000e7802 */ /* 0x000fe20000000f00 */
[----:B------:R-:W-:-:S02]  /*1910*/  IMAD.MOV.U32 R25, RZ, RZ, 0x1 ;  /* 0x00000001ff197424 */ /* 0x000fc400078e00ff */
[----:B------:R-:W-:Y:S02]  /*1920*/  IMAD.MOV.U32 R24, RZ, RZ, 0x1c1f ;  /* 0x00001c1fff187424 */ /* 0x000fe400078e00ff */
[----:B------:R-:W-:Y:S02]  /*1930*/  IMAD.MOV.U32 R23, RZ, RZ, -0x1 ;  /* 0xffffffffff177424 */ /* 0x000fe400078e00ff */
[----:B--23--:R-:W-:Y:S05]  /*1940*/  CALL.REL.NOINC `($__internal_53_$__cuda_sm70_shflsync_bfly_p) ;  /* 0x000003d000007944 */ /* 0x00cfea0003c00000 */
[----:B------:R-:W-:Y:S01]  /*1950*/  FSEL R16, R13, R16, P1 ;  /* 0x000000100d107208 */ /* 0x000fe20000800000 */
[----:B-1----:R-:W-:Y:S01]  /*1960*/  IMAD.MOV.U32 R13, RZ, RZ, R24 ;  /* 0x000000ffff0d7224 */ /* 0x002fe200078e0018 */
[----:B------:R-:W-:Y:S01]  /*1970*/  MOV R14, 0x19d0 ;  /* 0x000019d0000e7802 */ /* 0x000fe20000000f00 */
[----:B0-----:R-:W-:Y:S02]  /*1980*/  IMAD.MOV.U32 R25, RZ, RZ, 0x1 ;  /* 0x00000001ff197424 */ /* 0x001fe400078e00ff */
[----:B------:R-:W-:Y:S02]  /*1990*/  IMAD.MOV.U32 R24, RZ, RZ, 0x1c1f ;  /* 0x00001c1fff187424 */ /* 0x000fe400078e00ff */
[----:B------:R-:W-:Y:S02]  /*19a0*/  IMAD.MOV.U32 R23, RZ, RZ, -0x1 ;  /* 0xffffffffff177424 */ /* 0x000fe400078e00ff */
[----:B------:R-:W-:-:S02]  /*19b0*/  IMAD.MOV.U32 R26, RZ, RZ, R16 ;  /* 0x000000ffff1a7224 */ /* 0x000fc400078e0010 */
[----:B------:R-:W-:Y:S05]  /*19c0*/  CALL.REL.NOINC `($__internal_53_$__cuda_sm70_shflsync_bfly_p) ;  /* 0x0000035000007944 */ /* 0x000fea0003c00000 */
[----:B0-----:R-:W-:Y:S01]  /*19d0*/  SEL R26, R12, R17, P1 ;  /* 0x000000110c1a7207 */ /* 0x001fe20000800000 */
[----:B-1----:R-:W-:Y:S01]  /*19e0*/  IMAD.MOV.U32 R17, RZ, RZ, R24 ;  /* 0x000000ffff117224 */ /* 0x002fe200078e0018 */
[----:B------:R-:W-:Y:S01]  /*19f0*/  MOV R14, 0x1a40 ;  /* 0x00001a40000e7802 */ /* 0x000fe20000000f00 */
[----:B------:R-:W-:-:S02]  /*1a00*/  IMAD.MOV.U32 R25, RZ, RZ, 0x1 ;  /* 0x00000001ff197424 */ /* 0x000fc400078e00ff */
[----:B------:R-:W-:Y:S02]  /*1a10*/  IMAD.MOV.U32 R24, RZ, RZ, 0x1c1f ;  /* 0x00001c1fff187424 */ /* 0x000fe400078e00ff */
[----:B------:R-:W-:Y:S02]  /*1a20*/  IMAD.MOV.U32 R23, RZ, RZ, -0x1 ;  /* 0xffffffffff177424 */ /* 0x000fe400078e00ff */
[----:B------:R-:W-:Y:S05]  /*1a30*/  CALL.REL.NOINC `($__internal_53_$__cuda_sm70_shflsync_bfly_p) ;  /* 0x000002e000007944 */ /* 0x000fea0003c00000 */
[----:B01----:R-:W-:Y:S05]  /*1a40*/  BRA `(.L_x_2753) ;  /* 0xfffff02000007947 */ /* 0x003fea000383ffff */
.L_x_2740:
        /* <DEDUP_REMOVED lines=8> */
.L_x_2741:
[----:B------:R-:W-:Y:S01]  /*1ad0*/  IMAD.MOV.U32 R26, RZ, RZ, R16 ;  /* 0x000000ffff1a7224 */ /* 0x000fe200078e0010 */
[----:B------:R-:W-:Y:S01]  /*1ae0*/  MOV R14, 0x1b30 ;  /* 0x00001b30000e7802 */ /* 0x000fe20000000f00 */
[----:B------:R-:W-:-:S02]  /*1af0*/  IMAD.MOV.U32 R25, RZ, RZ, 0x2 ;  /* 0x00000002ff197424 */ /* 0x000fc400078e00ff */
[----:B------:R-:W-:Y:S02]  /*1b00*/  IMAD.MOV.U32 R24, RZ, RZ, 0x1c1f ;  /* 0x00001c1fff187424 */ /* 0x000fe400078e00ff */
[----:B------:R-:W-:Y:S02]  /*1b10*/  IMAD.MOV.U32 R23, RZ, RZ, -0x1 ;  /* 0xffffffffff177424 */ /* 0x000fe400078e00ff */
[----:B01----:R-:W-:Y:S05]  /*1b20*/  CALL.REL.NOINC `($__internal_53_$__cuda_sm70_shflsync_bfly_p) ;  /* 0x000001f000007944 */ /* 0x003fea0003c00000 */
[----:B-1----:R-:W-:Y:S01]  /*1b30*/  IMAD.MOV.U32 R13, RZ, RZ, R24 ;  /* 0x000000ffff0d7224 */ /* 0x002fe200078e0018 */
[----:B------:R-:W-:Y:S01]  /*1b40*/  MOV R14, 0x1ba0 ;  /* 0x00001ba0000e7802 */ /* 0x000fe20000000f00 */
[----:B0-----:R-:W-:Y:S02]  /*1b50*/  IMAD.MOV.U32 R26, RZ, RZ, R17 ;  /* 0x000000ffff1a7224 */ /* 0x001fe400078e0011 */
[----:B------:R-:W-:Y:S02]  /*1b60*/  IMAD.MOV.U32 R25, RZ, RZ, 0x2 ;  /* 0x00000002ff197424 */ /* 0x000fe400078e00ff */
[----:B------:R-:W-:Y:S02]  /*1b70*/  IMAD.MOV.U32 R24, RZ, RZ, 0x1c1f ;  /* 0x00001c1fff187424 */ /* 0x000fe400078e00ff */
[----:B------:R-:W-:-:S02]  /*1b80*/  IMAD.MOV.U32 R23, RZ, RZ, -0x1 ;  /* 0xffffffffff177424 */ /* 0x000fc400078e00ff */
[----:B------:R-:W-:Y:S05]  /*1b90*/  CALL.REL.NOINC `($__internal_53_$__cuda_sm70_shflsync_bfly_p) ;  /* 0x0000018000007944 */ /* 0x000fea0003c00000 */
[----:B-1----:R-:W-:Y:S01]  /*1ba0*/  IMAD.MOV.U32 R12, RZ, RZ, R24 ;  /* 0x000000ffff0c7224 */ /* 0x002fe200078e0018 */
[----:B0-----:R-:W-:Y:S05]  /*1bb0*/  BRA `(.L_x_2755) ;  /* 0xfffff41000007947 */ /* 0x001fea000383ffff */
.L_x_2742:
        /* <DEDUP_REMOVED lines=22> */
        .weak           $__internal_53_$__cuda_sm70_shflsync_bfly_p
        .type           $__internal_53_$__cuda_sm70_shflsync_bfly_p,@function
        .size           $__internal_53_$__cuda_sm70_shflsync_bfly_p,(.L_x_10997 - $__internal_53_$__cuda_sm70_shflsync_bfly_p)
$__internal_53_$__cuda_sm70_shflsync_bfly_p:
[----:B------:R-:W-:Y:S01]  /*1d20*/  IMAD.MOV.U32 R15, RZ, RZ, 0x0 ;  /* 0x00000000ff0f7424 */ /* 0x000fe200078e00ff */
[----:B------:R-:W-:Y:S04]  /*1d30*/  WARPSYNC R23 ;  /* 0x0000001700007348 */ /* 0x000fe80003800000 */
[----:B------:R0:W1:Y:S01]  /*1d40*/  SHFL.BFLY PT, R24, R26, R25, R24 ;  /* 0x0c0000191a187389 */ /* 0x00006200000e0018 */
[----:B------:R-:W-:Y:S05]  /*1d50*/  RET.REL.NODEC R14 `(_ZN4vllm3moe10topkGatingILi8ELi32ELi4ELi16ELi32Ej6__halfLNS0_11ScoringFuncE1EEEvPKT5_PKbPfiPT4_PiiiibPKf) ;  /* 0xffffe2a00e007950 */ /* 0x000fea0003c3ffff */
.L_x_2757:
        /* <DEDUP_REMOVED lines=10> */
.L_x_10997:


//--------------------- .text._ZN4vllm3moe10topkGatingILi8ELi16ELi4ELi16ELi32Ej6__halfLNS0_11ScoringFuncE1EEEvPKT5_PKbPfiPT4_PiiiibPKf --------------------------
	.section	.text._ZN4vllm3moe10topkGatingILi8ELi16ELi4ELi16ELi32Ej6__halfLNS0_11ScoringFuncE1EEEvPKT5_PKbPfiPT4_PiiiibPKf,"ax",@progbits
	.sectioninfo	@"SHI_REGISTERS=32"
	.align	128
        .global         _ZN4vllm3moe10topkGatingILi8ELi16ELi4ELi16ELi32Ej6__halfLNS0_11ScoringFuncE1EEEvPKT5_PKbPfiPT4_PiiiibPKf
        .type           _ZN4vllm3moe10topkGatingILi8ELi16ELi4ELi16ELi32Ej6__halfLNS0_11ScoringFuncE1EEEvPKT5_PKbPfiPT4_PiiiibPKf,@function
        .size           _ZN4vllm3moe10topkGatingILi8ELi16ELi4ELi16ELi32Ej6__halfLNS0_11ScoringFuncE1EEEvPKT5_PKbPfiPT4_PiiiibPKf,(.L_x_10998 - _ZN4vllm3moe10topkGatingILi8ELi16ELi4ELi16ELi32Ej6__halfLNS0_11ScoringFuncE1EEEvPKT5_PKbPfiPT4_PiiiibPKf)
        .other          _ZN4vllm3moe10topkGatingILi8ELi16ELi4ELi16ELi32Ej6__halfLNS0_11ScoringFuncE1EEEvPKT5_PKbPfiPT4_PiiiibPKf,@"STO_CUDA_ENTRY STV_DEFAULT"
_ZN4vllm3moe10topkGatingILi8ELi16ELi4ELi16ELi32Ej6__halfLNS0_11ScoringFuncE1EEEvPKT5_PKbPfiPT4_PiiiibPKf:
.text._ZN4vllm3moe10topkGatingILi8ELi16ELi4ELi16ELi32Ej6__halfLNS0_11ScoringFuncE1EEEvPKT5_PKbPfiPT4_PiiiibPKf:
        /* <DEDUP_REMOVED lines=108> */
.L_x_2758:
[----:B------:R0:W-:Y:S04]  /*06c0*/  STL.128 [R1], R4 ;  /* 0x0000000401007387 */ /* 0x0001e80000100c00 */
[----:B------:R0:W-:Y:S02]  /*06d0*/  STL.128 [R1+0x10], R8 ;  /* 0x0000100801007387 */ /* 0x0001e40000100c00 */
.L_x_2759:
        /* <DEDUP_REMOVED lines=9> */
.L_x_2769:
        /* <DEDUP_REMOVED lines=33> */
.L_x_2780:
[----:B------:R-:W-:Y:S05]  /*0980*/  BRA.DIV ~URZ, `(.L_x_2763) ;  /* 0x00000d227f007947 */ /* 0x000fea000b800000 */
[----:B------:R2:W3:Y:S04]  /*0990*/  SHFL.BFLY PT, R19, R12, 0x1, 0x1e1f ;  /* 0x0c3e1f000c137f89 */ /* 0x0004e800000e0000 */
[----:B------:R2:W4:Y:S02]  /*09a0*/  SHFL.BFLY PT, R16, R13, 0x1, 0x1e1f ;  /* 0x0c3e1f000d107f89 */ /* 0x00052400000e0000 */
.L_x_2781:
        /* <DEDUP_REMOVED lines=28> */
.L_x_2765:
[----:B------:R-:W-:Y:S05]  /*0b70*/  BSYNC B1 ;  /* 0x0000000000017941 */ /* 0x000fea0003800000 */
.L_x_2764:
        /* <DEDUP_REMOVED lines=19> */
.L_x_2768:
[----:B------:R-:W-:Y:S05]  /*0cb0*/  BSYNC B1 ;  /* 0x0000000000017941 */ /* 0x000fea0003800000 */
.L_x_2767:
[----:B0-----:R-:W-:Y:S05]  /*0cc0*/  BRA `(.L_x_2769) ;  /* 0xfffffaa000007947 */ /* 0x001fea000383ffff */
.L_x_2761:
[----:B------:R-:W-:Y:S02]  /*0cd0*/  IMAD.MOV.U32 R22, RZ, RZ, RZ ;  /* 0x000000ffff167224 */ /* 0x000fe400078e00ff */
.L_x_2776:
        /* <DEDUP_REMOVED lines=33> */
.L_x_2782:
[----:B------:R-:W-:Y:S05]  /*0ef0*/  BRA.DIV ~URZ, `(.L_x_2771) ;  /* 0x000009227f007947 */ /* 0x000fea000b800000 */
[----:B------:R2:W3:Y:S04]  /*0f00*/  SHFL.BFLY PT, R19, R12, 0x1, 0x1e1f ;  /* 0x0c3e1f000c137f89 */ /* 0x0004e800000e0000 */
[----:B------:R2:W4:Y:S02]  /*0f10*/  SHFL.BFLY PT, R16, R13, 0x1, 0x1e1f ;  /* 0x0c3e1f000d107f89 */ /* 0x00052400000e0000 */
.L_x_2783:
        /* <DEDUP_REMOVED lines=27> */
.L_x_2773:
[----:B------:R-:W-:Y:S05]  /*10d0*/  BSYNC B1 ;  /* 0x0000000000017941 */ /* 0x000fea0003800000 */
.L_x_2772:
        /* <DEDUP_REMOVED lines=19> */
.L_x_2775:
[----:B------:R-:W-:Y:S05]  /*1210*/  BSYNC B1 ;  /* 0x0000000000017941 */ /* 0x000fea0003800000 */
.L_x_2774:
[----:B0-----:R-:W-:Y:S05]  /*1220*/  BRA `(.L_x_2776) ;  /* 0xfffffab000007947 */ /* 0x001fea000383ffff */
.L_x_2766:
[----:B------:R-:W-:Y:S05]  /*1230*/  BSYNC B0 ;  /* 0x0000000000007941 */ /* 0x000fea0003800000 */
.L_x_2760:
        /* <DEDUP_REMOVED lines=20> */
.L_x_2778:
        /* <DEDUP_REMOVED lines=20> */
.L_x_2777:
        /* <DEDUP_REMOVED lines=12> */
.L_x_2779:
        /* <DEDUP_REMOVED lines=11> */
.L_x_2762:
[----:B------:R-:W-:Y:S01]  /*1630*/  IMAD.MOV.U32 R25, RZ, RZ, R15 ;  /* 0x000000ffff197224 */ /* 0x000fe200078e000f */
[----:B------:R-:W-:Y:S01]  /*1640*/  MOV R16, 0x1690 ;  /* 0x0000169000107802 */ /* 0x000fe20000000f00 */
[----:B------:R-:W-:Y:S02]  /*1650*/  IMAD.MOV.U32 R24, RZ, RZ, 0x1 ;  /* 0x00000001ff187424 */ /* 0x000fe400078e00ff */
[----:B------:R-:W-:Y:S02]  /*1660*/  IMAD.MOV.U32 R23, RZ, RZ, 0x1e1f ;  /* 0x00001e1fff177424 */ /* 0x000fe400078e00ff */
[----:B------:R-:W-:Y:S02]  /*1670*/  IMAD.MOV.U32 R18, RZ, RZ, -0x1 ;  /* 0xffffffffff127424 */ /* 0x000fe400078e00ff */
[----:B------:R-:W-:Y:S05]  /*1680*/  CALL.REL.NOINC `($__internal_54_$__cuda_sm70_shflsync_bfly_p) ;  /* 0x0000028000007944 */ /* 0x000fea0003c00000 */
[----:B-1----:R-:W-:Y:S01]  /*1690*/  IMAD.MOV.U32 R14, RZ, RZ, R23 ;  /* 0x000000ffff0e7224 */ /* 0x002fe200078e0017 */
[----:B0-----:R-:W-:Y:S05]  /*16a0*/  BRA `(.L_x_2780) ;  /* 0xfffff2d000007947 */ /* 0x001fea000383ffff */
.L_x_2763:
[----:B------:R-:W-:Y:S01]  /*16b0*/  IMAD.MOV.U32 R25, RZ, RZ, R12 ;  /* 0x000000ffff197224 */ /* 0x000fe200078e000c */
[----:B------:R-:W-:Y:S01]  /*16c0*/  MOV R16, 0x1710 ;  /* 0x0000171000107802 */ /* 0x000fe20000000f00 */
[----:B------:R-:W-:Y:S02]  /*16d0*/  IMAD.MOV.U32 R24, RZ, RZ, 0x1 ;  /* 0x00000001ff187424 */ /* 0x000fe400078e00ff */
[----:B------:R-:W-:-:S02]  /*16e0*/  IMAD.MOV.U32 R23, RZ, RZ, 0x1e1f ;  /* 0x00001e1fff177424 */ /* 0x000fc400078e00ff */
[----:B------:R-:W-:Y:S02]  /*16f0*/  IMAD.MOV.U32 R18, RZ, RZ, -0x1 ;  /* 0xffffffffff127424 */ /* 0x000fe400078e00ff */
[----:B01----:R-:W-:Y:S05]  /*1700*/  CALL.REL.NOINC `($__internal_54_$__cuda_sm70_shflsync_bfly_p) ;  /* 0x0000020000007944 */ /* 0x003fea0003c00000 */
[----:B-1----:R-:W-:Y:S01]  /*1710*/  IMAD.MOV.U32 R19, RZ, RZ, R23 ;  /* 0x000000ffff137224 */ /* 0x002fe200078e0017 */
[----:B------:R-:W-:Y:S01]  /*1720*/  MOV R16, 0x1780 ;  /* 0x0000178000107802 */ /* 0x000fe20000000f00 */
[----:B0-----:R-:W-:Y:S02]  /*1730*/  IMAD.MOV.U32 R25, RZ, RZ, R13 ;  /* 0x000000ffff197224 */ /* 0x001fe400078e000d */
[----:B------:R-:W-:Y:S02]  /*1740*/  IMAD.MOV.U32 R24, RZ, RZ, 0x1 ;  /* 0x00000001ff187424 */ /* 0x000fe400078e00ff */
[----:B------:R-:W-:Y:S02]  /*1750*/  IMAD.MOV.U32 R23, RZ, RZ, 0x1e1f ;  /* 0x00001e1fff177424 */ /* 0x000fe400078e00ff */
[----:B------:R-:W-:Y:S02]  /*1760*/  IMAD.MOV.U32 R18, RZ, RZ, -0x1 ;  /* 0xffffffffff127424 */ /* 0x000fe400078e00ff */
[----:B------:R-:W-:Y:S05]  /*1770*/  CALL.REL.NOINC `($__internal_54_$__cuda_sm70_shflsync_bfly_p) ;  /* 0x0000019000007944 */ /* 0x000fea0003c00000 */
[----:B-1----:R-:W-:Y:S01]  /*1780*/  IMAD.MOV.U32 R16, RZ, RZ, R23 ;  /* 0x000000ffff107224 */ /* 0x002fe200078e0017 */
[----:B0-----:R-:W-:Y:S05]  /*1790*/  BRA `(.L_x_2781) ;  /* 0xfffff21000007947 */ /* 0x001fea000383ffff */
.L_x_2770:
[----:B------:R-:W-:Y:S01]  /*17a0*/  IMAD.MOV.U32 R25, RZ, RZ, R15 ;  /* 0x000000ffff197224 */ /* 0x000fe200078e000f */
[----:B------:R-:W-:Y:S01]  /*17b0*/  MOV R16, 0x1800 ;  /* 0x0000180000107802 */ /* 0x000fe20000000f00 */
[----:B------:R-:W-:-:S02]  /*17c0*/  IMAD.MOV.U32 R24, RZ, RZ, 0x1 ;  /* 0x00000001ff187424 */ /* 0x000fc400078e00ff */
[----:B------:R-:W-:Y:S02]  /*17d0*/  IMAD.MOV.U32 R23, RZ, RZ, 0x1e1f ;  /* 0x00001e1fff177424 */ /* 0x000fe400078e00ff */
[----:B------:R-:W-:Y:S02]  /*17e0*/  IMAD.MOV.U32 R18, RZ, RZ, -0x1 ;  /* 0xffffffffff127424 */ /* 0x000fe400078e00ff */
[----:B------:R-:W-:Y:S05]  /*17f0*/  CALL.REL.NOINC `($__internal_54_$__cuda_sm70_shflsync_bfly_p) ;  /* 0x0000011000007944 */ /* 0x000fea0003c00000 */
[----:B-1----:R-:W-:Y:S01]  /*1800*/  IMAD.MOV.U32 R14, RZ, RZ, R23 ;  /* 0x000000ffff0e7224 */ /* 0x002fe200078e0017 */
[----:B0-----:R-:W-:Y:S05]  /*1810*/  BRA `(.L_x_2782) ;  /* 0xfffff6d000007947 */ /* 0x001fea000383ffff */
.L_x_2771:
[----:B------:R-:W-:Y:S01]  /*1820*/  IMAD.MOV.U32 R25, RZ, RZ, R12 ;  /* 0x000000ffff197224 */ /* 0x000fe200078e000c */
[----:B------:R-:W-:Y:S01]  /*1830*/  MOV R16, 0x1880 ;  /* 0x0000188000107802 */ /* 0x000fe20000000f00 */
[----:B------:R-:W-:Y:S02]  /*1840*/  IMAD.MOV.U32 R24, RZ, RZ, 0x1 ;  /* 0x00000001ff187424 */ /* 0x000fe400078e00ff */
[----:B------:R-:W-:Y:S02]  /*1850*/  IMAD.MOV.U32 R23, RZ, RZ, 0x1e1f ;  /* 0x00001e1fff177424 */ /* 0x000fe400078e00ff */
[----:B------:R-:W-:Y:S02]  /*1860*/  IMAD.MOV.U32 R18, RZ, RZ, -0x1 ;  /* 0xffffffffff127424 */ /* 0x000fe400078e00ff */
[----:B01----:R-:W-:Y:S05]  /*1870*/  CALL.REL.NOINC `($__internal_54_$__cuda_sm70_shflsync_bfly_p) ;  /* 0x0000009000007944 */ /* 0x003fea0003c00000 */
[----:B-1----:R-:W-:Y:S01]  /*1880*/  IMAD.MOV.U32 R19, RZ, RZ, R23 ;  /* 0x000000ffff137224 */ /* 0x002fe200078e0017 */
[----:B------:R-:W-:Y:S01]  /*1890*/  MOV R16, 0x18f0 ;  /* 0x000018f000107802 */ /* 0x000fe20000000f00 */
[----:B0-----:R-:W-:-:S02]  /*18a0*/  IMAD.MOV.U32 R25, RZ, RZ, R13 ;  /* 0x000000ffff197224 */ /* 0x001fc400078e000d */
[----:B------:R-:W-:Y:S02]  /*18b0*/  IMAD.MOV.U32 R24, RZ, RZ, 0x1 ;  /* 0x00000001ff187424 */ /* 0x000fe400078e00ff */
[----:B------:R-:W-:Y:S02]  /*18c0*/  IMAD.MOV.U32 R23, RZ, RZ, 0x1e1f ;  /* 0x00001e1fff177424 */ /* 0x000fe400078e00ff */
[----:B------:R-:W-:Y:S02]  /*18d0*/  IMAD.MOV.U32 R18, RZ, RZ, -0x1 ;  /* 0xffffffffff127424 */ /* 0x000fe400078e00ff */
[----:B------:R-:W-:Y:S05]  /*18e0*/  CALL.REL.NOINC `($__internal_54_$__cuda_sm70_shflsync_bfly_p) ;  /* 0x0000002000007944 */ /* 0x000fea0003c00000 */
[----:B-1----:R-:W-:Y:S01]  /*18f0*/  IMAD.MOV.U32 R16, RZ, RZ, R23 ;  /* 0x000000ffff107224 */ /* 0x002fe200078e0017 */
[----:B0-----:R-:W-:Y:S05]  /*1900*/  BRA `(.L_x_2783) ;  /* 0xfffff61000007947 */ /* 0x001fea000383ffff */
        .weak           $__internal_54_$__cuda_sm70_shflsync_bfly_p
        .type           $__internal_54_$__cuda_sm70_shflsync_bfly_p,@function
        .size           $__internal_54_$__cuda_sm70_shflsync_bfly_p,(.L_x_10998 - $__internal_54_$__cuda_sm70_shflsync_bfly_p)
$__internal_54_$__cuda_sm70_shflsync_bfly_p:
[----:B------:R-:W-:Y:S01]  /*1910*/  IMAD.MOV.U32 R17, RZ, RZ, 0x0 ;  /* 0x00000000ff117424 */ /* 0x000fe200078e00ff */
[----:B------:R-:W-:Y:S04]  /*1920*/  WARPSYNC R18 ;  /* 0x0000001200007348 */ /* 0x000fe80003800000 */
[----:B------:R0:W1:Y:S01]  /*1930*/  SHFL.BFLY PT, R23, R25, R24, R23 ;  /* 0x0c00001819177389 */ /* 0x00006200000e0017 */
[----:B------:R-:W-:Y:S05]  /*1940*/  RET.REL.NODEC R16 `(_ZN4vllm3moe10topkGatingILi8ELi16ELi4ELi16ELi32Ej6__halfLNS0_11ScoringFuncE1EEEvPKT5_PKbPfiPT4_PiiiibPKf) ;  /* 0xffffe6b010007950 */ /* 0x000fea0003c3ffff */
.L_x_2784:
        /* <DEDUP_REMOVED lines=11> */
.L_x_10998:


//--------------------- .text._ZN4vllm3moe10topkGatingILi8ELi8ELi4ELi16ELi32Ej6__halfLNS0_11ScoringFuncE1EEEvPKT5_PKbPfiPT4_PiiiibPKf --------------------------
	.section	.text._ZN4vllm3moe10topkGatingILi8ELi8ELi4ELi16ELi32Ej6__halfLNS0_11ScoringFuncE1EEEvPKT5_PKbPfiPT4_PiiiibPKf,"ax",@progbits
	.sectioninfo	@"SHI_REGISTERS=40"
	.align	128
        .global         _ZN4vllm3moe10topkGatingILi8ELi8ELi4ELi16ELi32Ej6__halfLNS0_11ScoringFuncE1EEEvPKT5_PKbPfiPT4_PiiiibPKf
        .type           _ZN4vllm3moe10topkGatingILi8ELi8ELi4ELi16ELi32Ej6__halfLNS0_11ScoringFuncE1EEEvPKT5_PKbPfiPT4_PiiiibPKf,@function
        .size           _ZN4vllm3moe10topkGatingILi8ELi8ELi4ELi16ELi32Ej6__halfLNS0_11ScoringFuncE1EEEvPKT5_PKbPfiPT4_PiiiibPKf,(.L_x_11214 - _ZN4vllm3moe10topkGatingILi8ELi8ELi4ELi16ELi32Ej6__halfLNS0_11ScoringFuncE1EEEvPKT5_PKbPfiPT4_PiiiibPKf)
        .other          _ZN4vllm3moe10topkGatingILi8ELi8ELi4ELi16ELi32Ej6__halfLNS0_11ScoringFuncE1EEEvPKT5_PKbPfiPT4_PiiiibPKf,@"STO_CUDA_ENTRY STV_DEFAULT"
_ZN4vllm3moe10topkGatingILi8ELi8ELi4ELi16ELi32Ej6__halfLNS0_11ScoringFuncE1EEEvPKT5_PKbPfiPT4_PiiiibPKf:
.text._ZN4vllm3moe10topkGatingILi8ELi8ELi4ELi16ELi32Ej6__halfLNS0_11ScoringFuncE1EEEvPKT5_PKbPfiPT4_PiiiibPKf:
        /* <DEDUP_REMOVED lines=32> */
[--C-:B--2---:R-:W-:Y:S02]  /*0200*/  HADD2.F32 R9, -RZ, R4.reuse.H0_H0 ;  /* 0x20000004ff097230 */ /* 0x104fe40000004100 */
[----:B------:R-:W-:-:S05]  /*0210*/  HADD2.F32 R4, -RZ, R4.H1_H1 ;  /* 0x30000004ff047230 */ /* 0x000fca0000004100 */
[----:B0-----:R-:W-:Y:S01]  /*0220*/  FMUL.FTZ R16, R4, -1.4426950216293334961 ;  /* 0xbfb8aa3b04107820 */ /* 0x001fe20000410000 */
[----:B------:R-:W-:-:S05]  /*0230*/  HADD2.F32 R4, -RZ, R5.H0_H0 ;  /* 0x20000005ff047230 */ /* 0x000fca0000004100 */
[----:B------:R-:W-:Y:S01]  /*0240*/  FMUL.FTZ R17, R4, -1.4426950216293334961 ;  /* 0xbfb8aa3b04117820 */ /* 0x000fe20000410000 */
[--C-:B------:R-:W-:Y:S01]  /*0250*/  HADD2.F32 R4, -RZ, R6.reuse.H0_H0 ;  /* 0x20000006ff047230 */ /* 0x100fe20000004100 */
[----:B------:R-:W-:Y:S01]  /*0260*/  FMUL.FTZ R9, R9, -1.4426950216293334961 ;  /* 0xbfb8aa3b09097820 */ /* 0x000fe20000410000 */
[----:B------:R-:W-:Y:S02]  /*0270*/  HADD2.F32 R5, -RZ, R5.H1_H1 ;  /* 0x30000005ff057230 */ /* 0x000fe40000004100 */
[----:B------:R-:W-:Y:S01]  /*0280*/  HADD2.F32 R6, -RZ, R6.H1_H1 ;  /* 0x30000006ff067230 */ /* 0x000fe20000004100 */
[----:B-1----:R-:W-:Y:S01]  /*0290*/  FMUL.FTZ R14, R4, -1.4426950216293334961 ;  /* 0xbfb8aa3b040e7820 */ /* 0x002fe20000410000 */
[--C-:B------:R-:W-:Y:S01]  /*02a0*/  HADD2.F32 R4, -RZ, R7.reuse.H0_H0 ;  /* 0x20000007ff047230 */ /* 0x100fe20000004100 */
[----:B------:R-:W-:Y:S01]  /*02b0*/  FMUL.FTZ R5, R5, -1.4426950216293334961 ;  /* 0xbfb8aa3b05057820 */ /* 0x000fe20000410000 */
[----:B------:R-:W-:Y:S01]  /*02c0*/  HADD2.F32 R7, -RZ, R7.H1_H1 ;  /* 0x30000007ff077230 */ /* 0x000fe20000004100 */
        /* <DEDUP_REMOVED lines=8> */
[----:B------:R-:W0:Y:S08]  /*0350*/  MUFU.EX2 R6, R6 ;  /* 0x0000000600067308 */ /* 0x000e300000000800 */
[----:B------:R-:W3:Y:S08]  /*0360*/  MUFU.EX2 R4, R4 ;  /* 0x0000000400047308 */ /* 0x000ef00000000800 */
[----:B------:R3:W4:Y:S01]  /*0370*/  MUFU.EX2 R15, R7 ;  /* 0x00000007000f7308 */ /* 0x0007220000000800 */
[----:B0-----:R-:W-:-:S02]  /*0380*/  FADD.FTZ R9, R9, 1 ;  /* 0x3f80000009097421 */ /* 0x001fc40000010000 */
[----:B-1----:R-:W-:Y:S02]  /*0390*/  FADD.FTZ R16, R16, 1 ;  /* 0x3f80000010107421 */ /* 0x002fe40000010000 */
[----:B--2---:R-:W-:Y:S02]  /*03a0*/  FADD.FTZ R17, R17, 1 ;  /* 0x3f80000011117421 */ /* 0x004fe40000010000 */
[----:B------:R-:W-:Y:S01]  /*03b0*/  FADD.FTZ R14, R14, 1 ;  /* 0x3f8000000e0e7421 */ /* 0x000fe20000010000 */
        /* <DEDUP_REMOVED lines=63> */
.L_x_2790:
        /* <DEDUP_REMOVED lines=42> */
.L_x_2788:
        /* <DEDUP_REMOVED lines=81> */
.L_x_2789:
[----:B------:R-:W-:Y:S05]  /*0f60*/  @P0 BRA `(.L_x_2790) ;  /* 0xfffff84000000947 */ /* 0x000fea000383ffff */
.L_x_2787:
        /* <DEDUP_REMOVED lines=48> */
.L_x_2786:
[----:B------:R-:W-:Y:S01]  /*1270*/  ISETP.NE.AND P0, PT, R2, c[0x0][0x190], PT ;  /* 0x0000640002007a0c */ /* 0x000fe20003f05270 */
[----:B------:R-:W-:-:S12]  /*1280*/  IMAD.MOV.U32 R27, RZ, RZ, RZ ;  /* 0x000000ffff1b7224 */ /* 0x000fd800078e00ff */
[----:B------:R-:W-:Y:S05]  /*1290*/  @!P0 BRA `(.L_x_2791) ;  /* 0x000007d000008947 */ /* 0x000fea0003800000 */
[----:B------:R-:W-:Y:S01]  /*12a0*/  PRMT R24, R22, 0x9910, RZ ;  /* 0x0000991016187816 */ /* 0x000fe200000000ff */
[----:B------:R-:W-:Y:S01]  /*12b0*/  IMAD.MOV.U32 R27, RZ, RZ, RZ ;  /* 0x000000ffff1b7224 */ /* 0x000fe200078e00ff */
[----:B------:R-:W-:Y:S02]  /*12c0*/  IADD3 R26, -R26, c[0x0][0x190], RZ ;  /* 0x000064001a1a7a10 */ /* 0x000fe40007ffe1ff */
.L_x_2794:
        /* <DEDUP_REMOVED lines=42> */
.L_x_2792:
        /* <DEDUP_REMOVED lines=79> */
.L_x_2793:
[----:B------:R-:W-:Y:S05]  /*1a60*/  @P0 BRA `(.L_x_2794) ;  /* 0xfffff86000000947 */ /* 0x000fea000383ffff */
.L_x_2791:
        /* <DEDUP_REMOVED lines=48> */
.L_x_2785:
        /* <DEDUP_REMOVED lines=22> */
.L_x_2798:
        /* <DEDUP_REMOVED lines=64> */
.L_x_2797:
        /* <DEDUP_REMOVED lines=36> */
.L_x_2799:
[----:B------:R-:W-:-:S13]  /*2510*/  ISETP.NE.OR P0, PT, R4, RZ, P0 ;  /* 0x000000ff0400720c */ /* 0x000fda0000705670 */
[----:B------:R-:W-:Y:S05]  /*2520*/  @!P0 BRA `(.L_x_2795) ;  /* 0x0000014000008947 */ /* 0x000fea0003800000 */
.L_x_2796:
[----:B--2---:R1:W2:Y:S02]  /*2530*/  MUFU.RCP R15, R24 ;  /* 0x00000018000f7308 */ /* 0x0042a40000001000 */
.L_x_2800:
        /* <DEDUP_REMOVED lines=19> */
.L_x_2795:
        /* <DEDUP_REMOVED lines=8> */
.L_x_2801:
        /* <DEDUP_REMOVED lines=11> */
.L_x_2802:
        /* <DEDUP_REMOVED lines=14> */
.L_x_11214:


//--------------------- .text._ZN4vllm3moe10topkGatingILi4ELi4ELi4ELi8ELi32Ej6__halfLNS0_11ScoringFuncE1EEEvPKT5_PKbPfiPT4_PiiiibPKf --------------------------
	.section	.text._ZN4vllm3moe10topkGatingILi4ELi4ELi4ELi8ELi32Ej6__halfLNS0_11ScoringFuncE1EEEvPKT5_PKbPfiPT4_PiiiibPKf,"ax",@progbits
	.sectioninfo	@"SHI_REGISTERS=32"
	.align	128
        .global         _ZN4vllm3moe10topkGatingILi4ELi4ELi4ELi8ELi32Ej6__halfLNS0_11ScoringFuncE1EEEvPKT5_PKbPfiPT4_PiiiibPKf
        .type           _ZN4vllm3moe10topkGatingILi4ELi4ELi4ELi8ELi32Ej6__halfLNS0_11ScoringFuncE1EEEvPKT5_PKbPfiPT4_PiiiibPKf,@function
        .size           _ZN4vllm3moe10topkGatingILi4ELi4ELi4ELi8ELi32Ej6__halfLNS0_11ScoringFuncE1EEEvPKT5_PKbPfiPT4_PiiiibPKf,(.L_x_11215 - _ZN4vllm3moe10topkGatingILi4ELi4ELi4ELi8ELi32Ej6__halfLNS0_11ScoringFuncE1EEEvPKT5_PKbPfiPT4_PiiiibPKf)
        .other          _ZN4vllm3moe10topkGatingILi4ELi4ELi4ELi8ELi32Ej6__halfLNS0_11ScoringFuncE1EEEvPKT5_PKbPfiPT4_PiiiibPKf,@"STO_CUDA_ENTRY STV_DEFAULT"
_ZN4vllm3moe10topkGatingILi4ELi4ELi4ELi8ELi32Ej6__halfLNS0_11ScoringFuncE1EEEvPKT5_PKbPfiPT4_PiiiibPKf:
.text._ZN4vllm3moe10topkGatingILi4ELi4ELi4ELi8ELi32Ej6__halfLNS0_11ScoringFuncE1EEEvPKT5_PKbPfiPT4_PiiiibPKf:
        /* <DEDUP_REMOVED lines=27> */
[----:B--2---:R-:W-:-:S02]  /*01b0*/  HADD2.F32 R8, -RZ, R2.H0_H0 ;  /* 0x20000002ff087230 */ /* 0x004fc40000004100 */
[----:B------:R-:W-:-:S05]  /*01c0*/  HADD2.F32 R2, -RZ, R2.H1_H1 ;  /* 0x30000002ff027230 */ /* 0x000fca0000004100 */
[----:B------:R-:W-:Y:S01]  /*01d0*/  FMUL.FTZ R9, R2, -1.4426950216293334961 ;  /* 0xbfb8aa3b02097820 */ /* 0x000fe20000410000 */
[--C-:B------:R-:W-:Y:S02]  /*01e0*/  HADD2.F32 R2, -RZ, R3.reuse.H0_H0 ;  /* 0x20000003ff027230 */ /* 0x100fe40000004100 */
[----:B------:R-:W-:Y:S01]  /*01f0*/  HADD2.F32 R3, -RZ, R3.H1_H1 ;  /* 0x30000003ff037230 */ /* 0x000fe20000004100 */
[----:B------:R-:W-:Y:S02]  /*0200*/  FMUL.FTZ R8, R8, -1.4426950216293334961 ;  /* 0xbfb8aa3b08087820 */ /* 0x000fe40000410000 */
[----:B------:R-:W-:Y:S02]  /*0210*/  FMUL.FTZ R14, R2, -1.4426950216293334961 ;  /* 0xbfb8aa3b020e7820 */ /* 0x000fe40000410000 */
[----:B-1----:R-:W-:Y:S01]  /*0220*/  FMUL.FTZ R7, R3, -1.4426950216293334961 ;  /* 0xbfb8aa3b03077820 */ /* 0x002fe20000410000 */
        /* <DEDUP_REMOVED lines=9> */
[----:B------:R1:W2:Y:S01]  /*02c0*/  MUFU.RCP R3, R2 ;  /* 0x0000000200037308 */ /* 0x0002a20000001000 */
[----:B------:R-:W-:-:S07]  /*02d0*/  IMAD.MOV.U32 R9, RZ, RZ, 0x1 ;  /* 0x00000001ff097424 */ /* 0x000fce00078e00ff */
[----:B------:R-:W3:Y:S08]  /*02e0*/  MUFU.RCP R6, R6 ;  /* 0x0000000600067308 */ /* 0x000ef00000001000 */
[----:B------:R-:W4:Y:S01]  /*02f0*/  MUFU.RCP R16, R8 ;  /* 0x0000000800107308 */ /* 0x000f220000001000 */
[----:B------:R-:W-:Y:S02]  /*0300*/  @P0 ISETP.NE.AND P3, PT, R4, RZ, PT ;  /* 0x000000ff0400020c */ /* 0x000fe40003f65270 */
[----:B------:R-:W-:Y:S01]  /*0310*/  ISETP.LE.AND P2, PT, R9, c[0x0][0x190], PT ;  /* 0x0000640009007a0c */ /* 0x000fe20003f43270 */
[----:B------:R-:W-:Y:S01]  /*0320*/  IMAD.MOV.U32 R14, RZ, RZ, 0x1 ;  /* 0x00000001ff0e7424 */ /* 0x000fe200078e00ff */
[----:B-1----:R-:W-:-:S02]  /*0330*/  @P0 SEL R2, RZ, 0x1, P3 ;  /* 0x00000001ff020807 */ /* 0x002fc40001800000 */
[----:B0-----:R-:W-:Y:S02]  /*0340*/  FSETP.GEU.FTZ.AND P4, PT, |R5|, +INF , PT ;  /* 0x7f8000000500780b */ /* 0x001fe40003f9e200 */
[----:B--2---:R-:W-:Y:S02]  /*0350*/  FSETP.GEU.FTZ.AND P3, PT, |R3|, +INF , PT ;  /* 0x7f8000000300780b */ /* 0x004fe40003f7e200 */
[----:B---3--:R-:W-:Y:S02]  /*0360*/  FSETP.GEU.FTZ.AND P5, PT, |R6|, +INF , PT ;  /* 0x7f8000000600780b */ /* 0x008fe40003fbe200 */
[----:B------:R-:W-:Y:S02]  /*0370*/  FSEL R7, R5, RZ, !P4 ;  /* 0x000000ff05077208 */ /* 0x000fe40006000000 */
[----:B----4-:R-:W-:Y:S02]  /*0380*/  FSETP.GEU.FTZ.AND P6, PT, |R16|, +INF , PT ;  /* 0x7f8000001000780b */ /* 0x010fe40003fde200 */
[----:B------:R-:W-:-:S02]  /*0390*/  PRMT R9, R14, 0x7610, R9 ;  /* 0x000076100e097816 */ /* 0x000fc40000000009 */
[----:B------:R-:W-:Y:S02]  /*03a0*/  FSEL R8, R3, RZ, !P3 ;  /* 0x000000ff03087208 */ /* 0x000fe40005800000 */
[----:B------:R-:W-:Y:S02]  /*03b0*/  FSEL R6, R6, RZ, !P5 ;  /* 0x000000ff06067208 */ /* 0x000fe40006800000 */
[----:B------:R-:W-:Y:S01]  /*03c0*/  FSEL R5, R16, RZ, !P6 ;  /* 0x000000ff10057208 */ /* 0x000fe20007000000 */
[----:B------:R-:W-:Y:S01]  /*03d0*/  @P1 FADD.FTZ R3, R7, R0 ;  /* 0x0000000007031221 */ /* 0x000fe20000010000 */
        /* <DEDUP_REMOVED lines=25> */
.L_x_2810:
        /* <DEDUP_REMOVED lines=35> */
.L_x_2806:
        /* <DEDUP_REMOVED lines=34> */
.L_x_2807:
        /* <DEDUP_REMOVED lines=33> */
.L_x_2808:
        /* <DEDUP_REMOVED lines=37> */
.L_x_2809:
[----:B------:R-:W-:Y:S05]  /*0e20*/  @P5 BRA `(.L_x_2810) ;  /* 0xfffff74000005947 */ /* 0x000fea000383ffff */
.L_x_2805:
        /* <DEDUP_REMOVED lines=17> */
.L_x_2812:
        /* <DEDUP_REMOVED lines=42> */
.L_x_2811:
[----:B------:R-:W-:Y:S02]  /*11e0*/  IMAD.X R19, RZ, RZ, R19, P4 ;  /* 0x000000ffff137224 */ /* 0x000fe400020e0613 */
[----:B------:R-:W-:Y:S02]  /*11f0*/  IMAD.X R20, RZ, RZ, R20, P3 ;  /* 0x000000ffff147224 */ /* 0x000fe400018e0614 */
[----:B------:R-:W-:Y:S01]  /*1200*/  IMAD.X R17, RZ, RZ, R17, P1 ;  /* 0x000000ffff117224 */ /* 0x000fe200008e0611 */
[----:B------:R-:W-:Y:S05]  /*1210*/  @!P0 BRA `(.L_x_2803) ;  /* 0x00000d0000008947 */ /* 0x000fea0003800000 */
[----:B------:R-:W-:Y:S02]  /*1220*/  IADD3 R21, R21, 0x1, RZ ;  /* 0x0000000115157810 */ /* 0x000fe40007ffe0ff */
[----:B0-----:R-:W-:Y:S01]  /*1230*/  IADD3 R11, R11, c[0x0][0x178], RZ ;  /* 0x00005e000b0b7a10 */ /* 0x001fe20007ffe0ff */
[----:B------:R-:W-:Y:S05]  /*1240*/  BRA `(.L_x_2812) ;  /* 0xfffffcf000007947 */ /* 0x000fea000383ffff */
.L_x_2804:
[----:B------:R-:W-:Y:S01]  /*1250*/  ISETP.GE.U32.AND P0, PT, R12, 0x3, PT ;  /* 0x000000030c00780c */ /* 0x000fe20003f06070 */
[----:B------:R-:W-:-:S12]  /*1260*/  IMAD.MOV.U32 R21, RZ, RZ, RZ ;  /* 0x000000ffff157224 */ /* 0x000fd800078e00ff */
[----:B------:R-:W-:Y:S05]  /*1270*/  @!P0 BRA `(.L_x_2813) ;  /* 0x000008c000008947 */ /* 0x000fea0003800000 */
[----:B------:R-:W-:Y:S01]  /*1280*/  PRMT R20, R9, 0x9910, RZ ;  /* 0x0000991009147816 */ /* 0x000fe200000000ff */
[----:B------:R-:W-:Y:S01]  /*1290*/  IMAD.MOV.U32 R21, RZ, RZ, RZ ;  /* 0x000000ffff157224 */ /* 0x000fe200078e00ff */
[----:B------:R-:W-:Y:S02]  /*12a0*/  ULDC UR5, c[0x0][0x190] ;  /* 0x0000640000057ab9 */ /* 0x000fe40000000800 */
[----:B------:R-:W-:Y:S02]  /*12b0*/  UIADD3 UR5, -UR4, UR5, URZ ;  /* 0x0000000504057290 */ /* 0x000fe4000fffe13f */
.L_x_2818:
        /* <DEDUP_REMOVED lines=34> */
.L_x_2814:
        /* <DEDUP_REMOVED lines=33> */
.L_x_2815:
        /* <DEDUP_REMOVED lines=32> */
.L_x_2816:
        /* <DEDUP_REMOVED lines=36> */
.L_x_2817:
[----:B------:R-:W-:Y:S05]  /*1b30*/  @P5 BRA `(.L_x_2818) ;  /* 0xfffff78000005947 */ /* 0x000fea000383ffff */
.L_x_2813:
        /* <DEDUP_REMOVED lines=15> */
.L_x_2820:
        /* <DEDUP_REMOVED lines=41> */
.L_x_2819:
[----:B------:R-:W-:Y:S01]  /*1ec0*/  IADD3 R21, R21, 0x1, RZ ;  /* 0x0000000115157810 */ /* 0x000fe20007ffe0ff */
[----:B------:R-:W-:Y:S01]  /*1ed0*/  IMAD.X R20, RZ, RZ, R20, P4 ;  /* 0x000000ffff147224 */ /* 0x000fe200020e0614 */
[----:B0-----:R-:W-:Y:S01]  /*1ee0*/  IADD3 R11, R11, c[0x0][0x178], RZ ;  /* 0x00005e000b0b7a10 */ /* 0x001fe20007ffe0ff */
[----:B------:R-:W-:Y:S02]  /*1ef0*/  IMAD.X R15, RZ, RZ, R15, P3 ;  /* 0x000000ffff0f7224 */ /* 0x000fe400018e060f */
[----:B------:R-:W-:Y:S01]  /*1f00*/  IMAD.X R17, RZ, RZ, R17, P1 ;  /* 0x000000ffff117224 */ /* 0x000fe200008e0611 */
[----:B------:R-:W-:Y:S05]  /*1f10*/  @P0 BRA `(.L_x_2820) ;  /* 0xfffffd1000000947 */ /* 0x000fea000383ffff */
.L_x_2803:
        /* <DEDUP_REMOVED lines=21> */
.L_x_2824:
        /* <DEDUP_REMOVED lines=64> */
.L_x_2823:
        /* <DEDUP_REMOVED lines=36> */
.L_x_2825:
[----:B------:R-:W-:-:S13]  /*26b0*/  ISETP.NE.OR P0, PT, R2, RZ, P0 ;  /* 0x000000ff0200720c */ /* 0x000fda0000705670 */
[----:B------:R-:W-:Y:S05]  /*26c0*/  @!P0 BRA `(.L_x_2821) ;  /* 0x0000014000008947 */ /* 0x000fea0003800000 */
.L_x_2822:
[----:B0-2---:R0:W2:Y:S02]  /*26d0*/  MUFU.RCP R15, R18 ;  /* 0x00000012000f7308 */ /* 0x0050a40000001000 */
.L_x_2826:
        /* <DEDUP_REMOVED lines=19> */
.L_x_2821:
        /* <DEDUP_REMOVED lines=8> */
.L_x_2827:
        /* <DEDUP_REMOVED lines=11> */
.L_x_2828:
        /* <DEDUP_REMOVED lines=12> */
.L_x_11215:


//--------------------- .text._ZN4vllm3moe10topkGatingILi2ELi2ELi4ELi4ELi32Ej6__halfLNS0_11ScoringFuncE1EEEvPKT5_PKbPfiPT4_PiiiibPKf --------------------------
	.section	.text._ZN4vllm3moe10topkGatingILi2ELi2ELi4ELi4ELi32Ej6__halfLNS0_11ScoringFuncE1EEEvPKT5_PKbPfiPT4_PiiiibPKf,"ax",@progbits
	.sectioninfo	@"SHI_REGISTERS=32"
	.align	128
        .global         _ZN4vllm3moe10topkGatingILi2ELi2ELi4ELi4ELi32Ej6__halfLNS0_11ScoringFuncE1EEEvPKT5_PKbPfiPT4_PiiiibPKf
        .type           _ZN4vllm3moe10topkGatingILi2ELi2ELi4ELi4ELi32Ej6__halfLNS0_11ScoringFuncE1EEEvPKT5_PKbPfiPT4_PiiiibPKf,@function
        .size           _ZN4vllm3moe10topkGatingILi2ELi2ELi4ELi4ELi32Ej6__halfLNS0_11ScoringFuncE1EEEvPKT5_PKbPfiPT4_PiiiibPKf,(.L_x_11216 - _ZN4vllm3moe10topkGatingILi2ELi2ELi4ELi4ELi32Ej6__halfLNS0_11ScoringFuncE1EEEvPKT5_PKbPfiPT4_PiiiibPKf)
        .other          _ZN4vllm3moe10topkGatingILi2ELi2ELi4ELi4ELi32Ej6__halfLNS0_11ScoringFuncE1EEEvPKT5_PKbPfiPT4_PiiiibPKf,@"STO_CUDA_ENTRY STV_DEFAULT"
_ZN4vllm3moe10topkGatingILi2ELi2ELi4ELi4ELi32Ej6__halfLNS0_11ScoringFuncE1EEEvPKT5_PKbPfiPT4_PiiiibPKf:
.text._ZN4vllm3moe10topkGatingILi2ELi2ELi4ELi4ELi32Ej6__halfLNS0_11ScoringFuncE1EEEvPKT5_PKbPfiPT4_PiiiibPKf:
        /* <DEDUP_REMOVED lines=25> */
[----:B--2---:R-:W-:-:S02]  /*0190*/  HADD2.F32 R3, -RZ, R2.H0_H0 ;  /* 0x20000002ff037230 */ /* 0x004fc40000004100 */
[----:B------:R-:W-:-:S03]  /*01a0*/  HADD2.F32 R2, -RZ, R2.H1_H1 ;  /* 0x30000002ff027230 */ /* 0x000fc60000004100 */
[----:B------:R-:W-:Y:S02]  /*01b0*/  FMUL.FTZ R3, R3, -1.4426950216293334961 ;  /* 0xbfb8aa3b03037820 */ /* 0x000fe40000410000 */
[----:B------:R-:W-:-:S04]  /*01c0*/  FMUL.FTZ R12, R2, -1.4426950216293334961 ;  /* 0xbfb8aa3b020c7820 */ /* 0x000fc80000410000 */
[----:B------:R-:W0:Y:S08]  /*01d0*/  MUFU.EX2 R3, R3 ;  /* 0x0000000300037308 */ /* 0x000e300000000800 */
[----:B------:R-:W1:Y:S01]  /*01e0*/  MUFU.EX2 R12, R12 ;  /* 0x0000000c000c7308 */ /* 0x000e620000000800 */
[----:B0-----:R-:W-:Y:S01]  /*01f0*/  FADD.FTZ R2, R3, 1 ;  /* 0x3f80000003027421 */ /* 0x001fe20000010000 */
[----:B---3--:R-:W-:Y:S01]  /*0200*/  @P0 ISETP.NE.AND P3, PT, R10, RZ, PT ;  /* 0x000000ff0a00020c */ /* 0x008fe20003f65270 */
[----:B------:R-:W-:-:S05]  /*0210*/  IMAD.MOV.U32 R3, RZ, RZ, 0x1 ;  /* 0x00000001ff037424 */ /* 0x000fca00078e00ff */
[----:B------:R-:W0:Y:S01]  /*0220*/  MUFU.RCP R2, R2 ;  /* 0x0000000200027308 */ /* 0x000e220000001000 */
[----:B-1----:R-:W-:Y:S02]  /*0230*/  FADD.FTZ R11, R12, 1 ;  /* 0x3f8000000c0b7421 */ /* 0x002fe40000010000 */
[----:B------:R-:W-:-:S05]  /*0240*/  IMAD.MOV.U32 R12, RZ, RZ, RZ ;  /* 0x000000ffff0c7224 */ /* 0x000fca00078e00ff */
        /* <DEDUP_REMOVED lines=9> */
[----:B------:R-:W-:-:S03]  /*02e0*/  @P0 SEL R2, RZ, 0x1, P3 ;  /* 0x00000001ff020807 */ /* 0x000fc60001800000 */
[----:B-----5:R-:W-:Y:S01]  /*02f0*/  @P2 FADD.FTZ R11, R9, R14 ;  /* 0x0000000e090b2221 */ /* 0x020fe20000010000 */
[----:B------:R-:W-:Y:S02]  /*0300*/  @P0 PRMT R8, R2, 0x7610, R8 ;  /* 0x0000761002080816 */ /* 0x000fe40000000008 */
        /* <DEDUP_REMOVED lines=29> */
.L_x_2832:
        /* <DEDUP_REMOVED lines=13> */
[----:B------:R-:W-:Y:S01]  /*05b0*/  ISETP.LT.AND P0, PT, R13, c[0x0][0x198], P0 ;  /* 0x000066000d007a0c */ /* 0x000fe20000701270 */
[----:B------:R-:W-:Y:S01]  /*05c0*/  FADD.FTZ R22, R19, R12 ;  /* 0x0000000c13167221 */ /* 0x000fe20000010000 */
[C---:B------:R-:W-:Y:S01]  /*05d0*/  IADD3 R12, R13.reuse, -c[0x0][0x194], RZ ;  /* 0x800065000d0c7a10 */ /* 0x040fe20007ffe0ff */
[----:B------:R0:W-:Y:S01]  /*05e0*/  STG.E [R2.64], R19 ;  /* 0x0000001302007986 */ /* 0x0001e2000c101906 */
[----:B------:R-:W-:Y:S01]  /*05f0*/  @!P2 SHF.L.U32 R16, R13, 0x2, RZ ;  /* 0x000000020d10a819 */ /* 0x000fe200000006ff */
[----:B------:R-:W-:Y:S01]  /*0600*/  IMAD.U32 R13, RZ, RZ, UR11 ;  /* 0x0000000bff0d7e24 */ /* 0x000fe2000f8e00ff */
[----:B------:R-:W-:Y:S01]  /*0610*/  ISETP.NE.AND P0, PT, R20, RZ, P0 ;  /* 0x000000ff1400720c */ /* 0x000fe20000705270 */
[----:B------:R-:W-:Y:S01]  /*0620*/  UIADD3.X UR13, URZ, UR13, URZ, UP2, !UPT ;  /* 0x0000000d3f0d7290 */ /* 0x000fe200097fe43f */
[C---:B------:R-:W-:Y:S02]  /*0630*/  ISETP.EQ.AND P3, PT, R16.reuse, RZ, !P2 ;  /* 0x000000ff1000720c */ /* 0x040fe40005762270 */
[----:B------:R-:W-:Y:S01]  /*0640*/  ISETP.EQ.AND P4, PT, R16, 0x4, !P2 ;  /* 0x000000041000780c */ /* 0x000fe20005782270 */
[----:B------:R-:W-:Y:S01]  /*0650*/  IMAD.U32 R16, RZ, RZ, UR8 ;  /* 0x00000008ff107e24 */ /* 0x000fe2000f8e00ff */
[----:B------:R-:W-:Y:S01]  /*0660*/  SEL R26, R12, 0x2, P0 ;  /* 0x000000020c1a7807 */ /* 0x000fe20000000000 */
[----:B------:R-:W-:Y:S01]  /*0670*/  IMAD.U32 R12, RZ, RZ, UR10 ;  /* 0x0000000aff0c7e24 */ /* 0x000fe2000f8e00ff */
[----:B------:R-:W-:Y:S01]  /*0680*/  UIADD3 UR10, UP0, UR10, 0x10, URZ ;  /* 0x000000100a0a7890 */ /* 0x000fe2000ff1e03f */
[----:B------:R-:W-:Y:S01]  /*0690*/  IMAD.WIDE R16, R27, 0x4, R16 ;  /* 0x000000041b107825 */ /* 0x000fe200078e0210 */
[----:B------:R-:W-:-:S02]  /*06a0*/  UIADD3 UR8, UP1, UR8, 0x10, URZ ;  /* 0x0000001008087890 */ /* 0x000fc4000ff3e03f */
[----:B------:R-:W-:Y:S01]  /*06b0*/  UIADD3.X UR11, URZ, UR11, URZ, UP0, !UPT ;  /* 0x0000000b3f0b7290 */ /* 0x000fe200087fe43f */
[----:B0-----:R-:W-:Y:S01]  /*06c0*/  IMAD.WIDE R18, R27, 0x4, R12 ;  /* 0x000000041b127825 */ /* 0x001fe200078e020c */
[----:B------:R0:W-:Y:S01]  /*06d0*/  STG.E [R16.64], R26 ;  /* 0x0000001a10007986 */ /* 0x0001e2000c101906 */
[----:B------:R-:W-:Y:S02]  /*06e0*/  UIADD3.X UR9, URZ, UR9, URZ, UP1, !UPT ;  /* 0x000000093f097290 */ /* 0x000fe40008ffe43f */
[----:B------:R-:W-:Y:S01]  /*06f0*/  @P3 IMAD.MOV.U32 R10, RZ, RZ, -0x39e3c000 ;  /* 0xc61c4000ff0a3424 */ /* 0x000fe200078e00ff */
[----:B------:R-:W-:Y:S01]  /*0700*/  STG.E [R18.64], R23 ;  /* 0x0000001712007986 */ /* 0x000fe2000c101906 */
[----:B------:R-:W-:Y:S02]  /*0710*/  @P4 IMAD.MOV.U32 R11, RZ, RZ, -0x39e3c000 ;  /* 0xc61c4000ff0b4424 */ /* 0x000fe400078e00ff */
[----:B------:R-:W-:-:S03]  /*0720*/  @!P2 IMAD.MOV.U32 R29, RZ, RZ, R10 ;  /* 0x000000ffff1da224 */ /* 0x000fc600078e000a */
[----:B------:R-:W-:Y:S02]  /*0730*/  @!P2 MOV R24, R11 ;  /* 0x0000000b0018a202 */ /* 0x000fe40000000f00 */
[----:B0-----:R-:W-:Y:S02]  /*0740*/  IADD3 R26, R14, 0x2, RZ ;  /* 0x000000020e1a7810 */ /* 0x001fe40007ffe0ff */
[----:B------:R-:W-:-:S04]  /*0750*/  FSETP.GT.FTZ.AND P0, PT, R24, R29, PT ;  /* 0x0000001d1800720b */ /* 0x000fc80003f14000 */
        /* <DEDUP_REMOVED lines=40> */
[----:B------:R-:W-:-:S03]  /*09e0*/  @!P0 IMAD.MOV.U32 R29, RZ, RZ, R10 ;  /* 0x000000ffff1d8224 */ /* 0x000fc600078e000a */
[----:B------:R-:W-:-:S04]  /*09f0*/  @!P0 MOV R24, R11 ;  /* 0x0000000b00188202 */ /* 0x000fc80000000f00 */
[----:B------:R-:W-:Y:S02]  /*0a00*/  FSETP.GT.FTZ.AND P3, PT, R24, R29, PT ;  /* 0x0000001d1800720b */ /* 0x000fe40003f74000 */
[----:B------:R-:W-:Y:S02]  /*0a10*/  IADD3 R24, R14, UR4, RZ ;  /* 0x000000040e187c10 */ /* 0x000fe4000fffe0ff */
[----:B------:R-:W-:-:S04]  /*0a20*/  SEL R22, RZ, 0x1, !P3 ;  /* 0x00000001ff167807 */ /* 0x000fc80005800000 */
[C---:B------:R-:W-:Y:S02]  /*0a30*/  ISETP.GE.AND P0, PT, R22.reuse, c[0x0][0x194], PT ;  /* 0x0000650016007a0c */ /* 0x040fe40003f06270 */
[C---:B0-----:R-:W-:Y:S02]  /*0a40*/  IADD3 R13, R22.reuse, -c[0x0][0x194], RZ ;  /* 0x80006500160d7a10 */ /* 0x041fe40007ffe0ff */
[C---:B------:R-:W-:Y:S01]  /*0a50*/  ISETP.LT.AND P0, PT, R22.reuse, c[0x0][0x198], P0 ;  /* 0x0000660016007a0c */ /* 0x040fe20000701270 */
[----:B------:R-:W-:-:S03]  /*0a60*/  @!P2 IMAD.SHL.U32 R22, R22, 0x4, RZ ;  /* 0x000000041616a824 */ /* 0x000fc600078e00ff */
        /* <DEDUP_REMOVED lines=18> */
.L_x_2831:
[----:B------:R-:W-:-:S05]  /*0b90*/  IMAD.MOV.U32 R20, RZ, RZ, c[0x0][0x190] ;  /* 0x00006400ff147624 */ /* 0x000fca00078e00ff */
[----:B------:R-:W-:-:S13]  /*0ba0*/  LOP3.LUT P0, R20, R20, 0x3, RZ, 0xc0, !PT ;  /* 0x0000000314147812 */ /* 0x000fda000780c0ff */
[----:B------:R-:W-:Y:S05]  /*0bb0*/  @!P0 BRA `(.L_x_2829) ;  /* 0x00000e1000008947 */ /* 0x000fea0003800000 */
[----:B------:R-:W-:Y:S01]  /*0bc0*/  HFMA2.MMA R19, -RZ, RZ, 0, 2.384185791015625e-07 ;  /* 0x00000004ff137435 */ /* 0x000fe200000001ff */
[----:B------:R-:W-:Y:S01]  /*0bd0*/  IMAD R3, R4, 0x80, R7 ;  /* 0x0000008004037824 */ /* 0x000fe200078e0207 */
[----:B------:R-:W-:Y:S01]  /*0be0*/  PRMT R8, R8, 0x9910, RZ ;  /* 0x0000991008087816 */ /* 0x000fe200000000ff */
[C---:B------:R-:W-:Y:S01]  /*0bf0*/  IMAD R5, R14.reuse, c[0x0][0x178], R5 ;  /* 0x00005e000e057a24 */ /* 0x040fe200078e0205 */
[----:B------:R-:W-:Y:S01]  /*0c00*/  IADD3 R13, R14, 0x1, RZ ;  /* 0x000000010e0d7810 */ /* 0x000fe20007ffe0ff */
[----:B------:R-:W-:Y:S02]  /*0c10*/  IMAD R18, R3, c[0x0][0x190], R14 ;  /* 0x0000640003127a24 */ /* 0x000fe400078e020e */
[----:B------:R-:W-:-:S03]  /*0c20*/  IMAD R5, R4, 0x80, R5 ;  /* 0x0000008004057824 */ /* 0x000fc600078e0205 */
[----:B------:R-:W-:-:S04]  /*0c30*/  IMAD.WIDE R2, R18, R19, c[0x0][0x188] ;  /* 0x0000620012027625 */ /* 0x000fc800078e0213 */
[----:B------:R-:W-:-:S04]  /*0c40*/  IMAD.WIDE R16, R18, R19, c[0x0][0x180] ;  /* 0x0000600012107625 */ /* 0x000fc800078e0213 */
[----:B------:R-:W-:Y:S02]  /*0c50*/  IMAD R5, R0, 0x20, R5 ;  /* 0x0000002000057824 */ /* 0x000fe400078e0205 */
[----:B------:R-:W-:-:S04]  /*0c60*/  IMAD.WIDE R18, R18, R19, c[0x0][0x170] ;  /* 0x00005c0012127625 */ /* 0x000fc800078e0213 */
[----:B------:R-:W-:Y:S02]  /*0c70*/  IMAD.MOV.U32 R0, RZ, RZ, R2 ;  /* 0x000000ffff007224 */ /* 0x000fe400078e0002 */
[----:B------:R-:W-:Y:S02]  /*0c80*/  IMAD.MOV.U32 R15, RZ, RZ, R3 ;  /* 0x000000ffff0f7224 */ /* 0x000fe400078e0003 */
.L_x_2833:
        /* <DEDUP_REMOVED lines=8> */
[----:B------:R-:W-:Y:S02]  /*0d10*/  ISETP.LT.AND P0, PT, R22, c[0x0][0x198], P0 ;  /* 0x0000660016007a0c */ /* 0x000fe40000701270 */
[----:B------:R-:W-:Y:S02]  /*0d20*/  FSEL R21, R9, R6, P3 ;  /* 0x0000000609157208 */ /* 0x000fe40001800000 */
[----:B------:R-:W-:Y:S02]  /*0d30*/  ISETP.NE.AND P0, PT, R8, RZ, P0 ;  /* 0x000000ff0800720c */ /* 0x000fe40000705270 */
[----:B------:R-:W-:Y:S01]  /*0d40*/  @!P2 SHF.L.U32 R22, R22, 0x2, RZ ;  /* 0x000000021616a819 */ /* 0x000fe200000006ff */
[----:B------:R0:W-:Y:S01]  /*0d50*/  STG.E [R2.64], R21 ;  /* 0x0000001502007986 */ /* 0x0001e2000c101906 */
[----:B------:R-:W-:Y:S01]  /*0d60*/  SEL R23, R14, 0x2, P0 ;  /* 0x000000020e177807 */ /* 0x000fe20000000000 */
[----:B------:R-:W-:Y:S01]  /*0d70*/  IMAD.MOV.U32 R14, RZ, RZ, R0 ;  /* 0x000000ffff0e7224 */ /* 0x000fe200078e0000 */
[----:B------:R-:W-:Y:S01]  /*0d80*/  ISETP.NE.AND P3, PT, R20, RZ, PT ;  /* 0x000000ff1400720c */ /* 0x000fe20003f65270 */
[----:B------:R-:W-:Y:S01]  /*0d90*/  FADD.FTZ R12, R21, R12 ;  /* 0x0000000c150c7221 */ /* 0x000fe20000010000 */
[----:B------:R-:W-:-:S02]  /*0da0*/  ISETP.EQ.AND P0, PT, R22, RZ, !P2 ;  /* 0x000000ff1600720c */ /* 0x000fc40005702270 */
[----:B------:R-:W-:Y:S02]  /*0db0*/  ISETP.EQ.AND P2, PT, R22, 0x4, !P2 ;  /* 0x000000041600780c */ /* 0x000fe40005742270 */
[----:B------:R-:W-:Y:S02]  /*0dc0*/  IADD3 R0, P4, R0, 0x4, RZ ;  /* 0x0000000400007810 */ /* 0x000fe40007f9e0ff */
[----:B------:R-:W-:Y:S01]  /*0dd0*/  IADD3 R18, P6, R18, 0x4, RZ ;  /* 0x0000000412127810 */ /* 0x000fe20007fde0ff */
[----:B0-----:R-:W-:Y:S01]  /*0de0*/  IMAD.MOV.U32 R2, RZ, RZ, R16 ;  /* 0x000000ffff027224 */ /* 0x001fe200078e0010 */
[----:B------:R-:W-:Y:S01]  /*0df0*/  IADD3 R16, P5, R16, 0x4, RZ ;  /* 0x0000000410107810 */ /* 0x000fe20007fbe0ff */
[----:B------:R-:W-:Y:S02]  /*0e00*/  IMAD.MOV.U32 R3, RZ, RZ, R17 ;  /* 0x000000ffff037224 */ /* 0x000fe400078e0011 */
[----:B------:R-:W-:Y:S02]  /*0e10*/  IMAD.X R21, RZ, RZ, R15, P4 ;  /* 0x000000ffff157224 */ /* 0x000fe400020e060f */
[----:B------:R-:W-:Y:S01]  /*0e20*/  IMAD.X R17, RZ, RZ, R17, P5 ;  /* 0x000000ffff117224 */ /* 0x000fe200028e0611 */
[----:B------:R0:W-:Y:S01]  /*0e30*/  STG.E [R2.64], R23 ;  /* 0x0000001702007986 */ /* 0x0001e2000c101906 */
[----:B------:R-:W-:-:S02]  /*0e40*/  IMAD.X R19, RZ, RZ, R19, P6 ;  /* 0x000000ffff137224 */ /* 0x000fc400030e0613 */
[----:B------:R-:W-:Y:S01]  /*0e50*/  @P0 IMAD.MOV.U32 R10, RZ, RZ, -0x39e3c000 ;  /* 0xc61c4000ff0a0424 */ /* 0x000fe200078e00ff */
[----:B------:R0:W-:Y:S01]  /*0e60*/  STG.E [R14.64], R5 ;  /* 0x000000050e007986 */ /* 0x0001e2000c101906 */
[----:B------:R-:W-:Y:S01]  /*0e70*/  @P2 IMAD.MOV.U32 R11, RZ, RZ, -0x39e3c000 ;  /* 0xc61c4000ff0b2424 */ /* 0x000fe200078e00ff */
[----:B------:R-:W-:Y:S05]  /*0e80*/  @!P3 BRA `(.L_x_2829) ;  /* 0x00000b400000b947 */ /* 0x000fea0003800000 */
[----:B------:R-:W-:Y:S01]  /*0e90*/  IADD3 R13, R13, 0x1, RZ ;  /* 0x000000010d0d7810 */ /* 0x000fe20007ffe0ff */
[----:B0-----:R-:W-:Y:S01]  /*0ea0*/  IMAD.MOV.U32 R15, RZ, RZ, R21 ;  /* 0x000000ffff0f7224 */ /* 0x001fe200078e0015 */
[----:B------:R-:W-:Y:S01]  /*0eb0*/  IADD3 R5, R5, c[0x0][0x178], RZ ;  /* 0x00005e0005057a10 */ /* 0x000fe20007ffe0ff */
[----:B------:R-:W-:Y:S05]  /*0ec0*/  BRA `(.L_x_2833) ;  /* 0xfffffdc000007947 */ /* 0x000fea000383ffff */
.L_x_2830:
[----:B------:R-:W-:Y:S01]  /*0ed0*/  ISETP.GE.U32.AND P0, PT, R2, 0x3, PT ;  /* 0x000000030200780c */ /* 0x000fe20003f06070 */
[----:B------:R-:W-:-:S12]  /*0ee0*/  IMAD.MOV.U32 R18, RZ, RZ, RZ ;  /* 0x000000ffff127224 */ /* 0x000fd800078e00ff */
[----:B------:R-:W-:Y:S05]  /*0ef0*/  @!P0 BRA `(.L_x_2834) ;  /* 0x0000079000008947 */ /* 0x000fea0003800000 */
[----:B------:R-:W-:Y:S01]  /*0f00*/  IMAD R3, R4, 0x80, R5 ;  /* 0x0000008004037824 */ /* 0x000fe200078e0205 */
[----:B------:R-:W-:Y:S01]  /*0f10*/  ULDC UR4, c[0x0][0x190] ;  /* 0x0000640000047ab9 */ /* 0x000fe20000000800 */
[----:B------:R-:W-:Y:S01]  /*0f20*/  IMAD.MOV.U32 R2, RZ, RZ, c[0x0][0x178] ;  /* 0x00005e00ff027624 */ /* 0x000fe200078e00ff */
[----:B------:R-:W-:Y:S01]  /*0f30*/  ULOP3.LUT UR5, UR4, 0x3, URZ, 0xc0, !UPT ;  /* 0x0000000304057892 */ /* 0x000fe2000f8ec03f */
[----:B------:R-:W-:Y:S01]  /*0f40*/  IMAD.MOV.U32 R25, RZ, RZ, R23 ;  /* 0x000000ffff197224 */ /* 0x000fe200078e0017 */
[----:B------:R-:W-:Y:S01]  /*0f50*/  LEA R3, R0, R3, 0x5 ;  /* 0x0000000300037211 */ /* 0x000fe200078e28ff */
[----:B------:R-:W-:Y:S01]  /*0f60*/  IMAD R23, R23, c[0x0][0x190], RZ ;  /* 0x0000640017177a24 */ /* 0x000fe200078e02ff */
[----:B------:R-:W-:Y:S01]  /*0f70*/  PRMT R20, R8, 0x9910, RZ ;  /* 0x0000991008147816 */ /* 0x000fe200000000ff */
[----:B------:R-:W-:Y:S01]  /*0f80*/  IMAD.MOV.U32 R18, RZ, RZ, RZ ;  /* 0x000000ffff127224 */ /* 0x000fe200078e00ff */
[----:B------:R-:W-:Y:S01]  /*0f90*/  ULDC.64 UR12, c[0x0][0x170] ;  /* 0x00005c00000c7ab9 */ /* 0x000fe20000000a00 */
[C-C-:B------:R-:W-:Y:S01]  /*0fa0*/  IMAD R13, R2.reuse, 0x2, R3.reuse ;  /* 0x00000002020d7824 */ /* 0x140fe200078e0203 */
[----:B------:R-:W-:Y:S01]  /*0fb0*/  UIADD3 UR5, UR5, -UR4, URZ ;  /* 0x8000000405057290 */ /* 0x000fe2000fffe03f */
[----:B------:R-:W-:Y:S01]  /*0fc0*/  IMAD R19, R2, 0x3, R3 ;  /* 0x0000000302137824 */ /* 0x000fe200078e0203 */
[----:B------:R-:W-:Y:S01]  /*0fd0*/  IADD3 R3, R5, c[0x0][0x178], RZ ;  /* 0x00005e0005037a10 */ /* 0x000fe20007ffe0ff */
[----:B------:R-:W-:-:S02]  /*0fe0*/  ULDC.64 UR10, c[0x0][0x188] ;  /* 0x00006200000a7ab9 */ /* 0x000fc40000000a00 */
[----:B------:R-:W-:Y:S02]  /*0ff0*/  ULDC.64 UR8, c[0x0][0x180] ;  /* 0x0000600000087ab9 */ /* 0x000fe40000000a00 */
[----:B------:R-:W-:-:S04]  /*1000*/  IMAD R3, R4, 0x80, R3 ;  /* 0x0000008004037824 */ /* 0x000fc800078e0203 */
[----:B------:R-:W-:Y:S02]  /*1010*/  IMAD R21, R0, 0x20, R3 ;  /* 0x0000002000157824 */ /* 0x000fe400078e0203 */
.L_x_2835:
        /* <DEDUP_REMOVED lines=10> */
[C---:B------:R-:W-:Y:S01]  /*10c0*/  ISETP.GE.AND P0, PT, R16.reuse, c[0x0][0x194], PT ;  /* 0x0000650010007a0c */ /* 0x040fe20003f06270 */
[----:B------:R-:W-:Y:S01]  /*10d0*/  IMAD.WIDE R2, R23, 0x4, R2 ;  /* 0x0000000417027825 */ /* 0x000fe200078e0202 */
[----:B------:R-:W-:Y:S01]  /*10e0*/  MOV R15, UR9 ;  /* 0x00000009000f7c02 */ /* 0x000fe20008000f00 */
[----:B------:R-:W-:Y:S01]  /*10f0*/  UIADD3 UR12, UP2, UR12, 0x10, URZ ;  /* 0x000000100c0c7890 */ /* 0x000fe2000ff5e03f */
[----:B------:R-:W-:-:S02]  /*1100*/  ISETP.LT.AND P0, PT, R16, c[0x0][0x198], P0 ;  /* 0x0000660010007a0c */ /* 0x000fc40000701270 */
[----:B------:R0:W-:Y:S01]  /*1110*/  STG.E [R2.64], R24 ;  /* 0x0000001802007986 */ /* 0x0001e2000c101906 */
[C---:B------:R-:W-:Y:S01]  /*1120*/  @!P2 IMAD.SHL.U32 R14, R16.reuse, 0x4, RZ ;  /* 0x00000004100ea824 */ /* 0x040fe200078e00ff */
[----:B------:R-:W-:Y:S01]  /*1130*/  IADD3 R16, R16, -c[0x0][0x194], RZ ;  /* 0x8000650010107a10 */ /* 0x000fe20007ffe0ff */
[----:B------:R-:W-:Y:S01]  /*1140*/  UIADD3.X UR13, URZ, UR13, URZ, UP2, !UPT ;  /* 0x0000000d3f0d7290 */ /* 0x000fe200097fe43f */
[----:B------:R-:W-:Y:S02]  /*1150*/  ISETP.NE.AND P0, PT, R20, RZ, P0 ;  /* 0x000000ff1400720c */ /* 0x000fe40000705270 */
        /* <DEDUP_REMOVED lines=11> */
[----:B------:R-:W-:Y:S02]  /*1210*/  UIADD3.X UR9, URZ, UR9, URZ, UP1, !UPT ;  /* 0x000000093f097290 */ /* 0x000fe40008ffe43f */
[----:B------:R-:W-:Y:S01]  /*1220*/  @P3 IMAD.MOV.U32 R10, RZ, RZ, -0x39e3c000 ;  /* 0xc61c4000ff0a3424 */ /* 0x000fe200078e00ff */
[----:B------:R-:W-:Y:S01]  /*1230*/  STG.E [R16.64], R25 ;  /* 0x0000001910007986 */ /* 0x000fe2000c101906 */
[----:B------:R-:W-:Y:S02]  /*1240*/  @P4 IMAD.MOV.U32 R11, RZ, RZ, -0x39e3c000 ;  /* 0xc61c4000ff0b4424 */ /* 0x000fe400078e00ff */
        /* <DEDUP_REMOVED lines=59> */
[----:B------:R-:W-:Y:S02]  /*1600*/  ISETP.EQ.AND P2, PT, R22, 0x4, !P2 ;  /* 0x000000041600780c */ /* 0x000fe40005742270 */
[----:B------:R-:W-:-:S05]  /*1610*/  MOV R22, c[0x0][0x178] ;  /* 0x00005e0000167a02 */ /* 0x000fca0000000f00 */
[C---:B------:R-:W-:Y:S02]  /*1620*/  IMAD R25, R22.reuse, 0x4, R25 ;  /* 0x0000000416197824 */ /* 0x040fe400078e0219 */
[C---:B------:R-:W-:Y:S02]  /*1630*/  IMAD R21, R22.reuse, 0x4, R21 ;  /* 0x0000000416157824 */ /* 0x040fe400078e0215 */
[C---:B------:R-:W-:Y:S02]  /*1640*/  IMAD R13, R22.reuse, 0x4, R13 ;  /* 0x00000004160d7824 */ /* 0x040fe400078e020d */
[----:B0-----:R-:W-:Y:S02]  /*1650*/  IMAD R19, R22, 0x4, R19 ;  /* 0x0000000416137824 */ /* 0x001fe400078e0213 */
[----:B------:R-:W-:Y:S02]  /*1660*/  @P3 IMAD.MOV.U32 R10, RZ, RZ, -0x39e3c000 ;  /* 0xc61c4000ff0a3424 */ /* 0x000fe400078e00ff */
[----:B------:R-:W-:Y:S01]  /*1670*/  @P2 IMAD.MOV.U32 R11, RZ, RZ, -0x39e3c000 ;  /* 0xc61c4000ff0b2424 */ /* 0x000fe200078e00ff */
[----:B------:R-:W-:Y:S05]  /*1680*/  @P0 BRA `(.L_x_2835) ;  /* 0xfffff99000000947 */ /* 0x000fea000383ffff */
.L_x_2834:
[----:B------:R-:W-:-:S05]  /*1690*/  IMAD.MOV.U32 R21, RZ, RZ, c[0x0][0x190] ;  /* 0x00006400ff157624 */ /* 0x000fca00078e00ff */
[----:B------:R-:W-:-:S13]  /*16a0*/  LOP3.LUT P0, R21, R21, 0x3, RZ, 0xc0, !PT ;  /* 0x0000000315157812 */ /* 0x000fda000780c0ff */
[----:B------:R-:W-:Y:S05]  /*16b0*/  @!P0 BRA `(.L_x_2829) ;  /* 0x0000031000008947 */ /* 0x000fea0003800000 */
[----:B------:R-:W-:Y:S01]  /*16c0*/  IMAD R3, R4, 0x80, R7 ;  /* 0x0000008004037824 */ /* 0x000fe200078e0207 */
[----:B------:R-:W-:Y:S01]  /*16d0*/  PRMT R22, R8, 0x9910, RZ ;  /* 0x0000991008167816 */ /* 0x000fe200000000ff */
[----:B------:R-:W-:Y:S02]  /*16e0*/  IMAD R5, R18, c[0x0][0x178], R5 ;  /* 0x00005e0012057a24 */ /* 0x000fe400078e0205 */
[----:B------:R-:W-:Y:S02]  /*16f0*/  IMAD.MOV.U32 R17, RZ, RZ, 0x4 ;  /* 0x00000004ff117424 */ /* 0x000fe400078e00ff */
[----:B------:R-:W-:Y:S01]  /*1700*/  IMAD R16, R3, c[0x0][0x190], R18 ;  /* 0x0000640003107a24 */ /* 0x000fe200078e0212 */
[----:B------:R-:W-:Y:S02]  /*1710*/  LEA R5, R4, R5, 0x7 ;  /* 0x0000000504057211 */ /* 0x000fe400078e38ff */
[----:B------:R-:W-:Y:S01]  /*1720*/  IADD3 R18, R18, 0x1, RZ ;  /* 0x0000000112127810 */ /* 0x000fe20007ffe0ff */
        /* <DEDUP_REMOVED lines=8> */
.L_x_2836:
        /* <DEDUP_REMOVED lines=11> */
[----:B------:R-:W-:Y:S01]  /*1860*/  ISETP.NE.AND P3, PT, R21, RZ, PT ;  /* 0x000000ff1500720c */ /* 0x000fe20003f65270 */
[----:B------:R0:W-:Y:S01]  /*1870*/  STG.E [R2.64], R15 ;  /* 0x0000000f02007986 */ /* 0x0001e2000c101906 */
[----:B------:R-:W-:Y:S01]  /*1880*/  SEL R23, R8, 0x2, P0 ;  /* 0x0000000208177807 */ /* 0x000fe20000000000 */
[----:B------:R-:W-:Y:S01]  /*1890*/  @!P2 IMAD.SHL.U32 R8, R24, 0x4, RZ ;  /* 0x000000041808a824 */ /* 0x000fe200078e00ff */
[----:B------:R-:W-:Y:S02]  /*18a0*/  MOV R14, R0 ;  /* 0x00000000000e7202 */ /* 0x000fe40000000f00 */
[----:B------:R-:W-:Y:S02]  /*18b0*/  IADD3 R0, P4, R0, 0x4, RZ ;  /* 0x0000000400007810 */ /* 0x000fe40007f9e0ff */
[C---:B------:R-:W-:Y:S02]  /*18c0*/  ISETP.EQ.AND P0, PT, R8.reuse, RZ, !P2 ;  /* 0x000000ff0800720c */ /* 0x040fe40005702270 */
[----:B------:R-:W-:-:S02]  /*18d0*/  ISETP.EQ.AND P2, PT, R8, 0x4, !P2 ;  /* 0x000000040800780c */ /* 0x000fc40005742270 */
[----:B------:R-:W-:Y:S01]  /*18e0*/  IADD3 R16, P6, R16, 0x4, RZ ;  /* 0x0000000410107810 */ /* 0x000fe20007fde0ff */
[----:B0-----:R-:W-:Y:S01]  /*18f0*/  IMAD.MOV.U32 R2, RZ, RZ, R13 ;  /* 0x000000ffff027224 */ /* 0x001fe200078e000d */
[----:B------:R-:W-:Y:S01]  /*1900*/  IADD3 R13, P5, R13, 0x4, RZ ;  /* 0x000000040d0d7810 */ /* 0x000fe20007fbe0ff */
[--C-:B------:R-:W-:Y:S01]  /*1910*/  IMAD.MOV.U32 R3, RZ, RZ, R20.reuse ;  /* 0x000000ffff037224 */ /* 0x100fe200078e0014 */
[----:B------:R-:W-:Y:S01]  /*1920*/  IADD3 R18, R18, 0x1, RZ ;  /* 0x0000000112127810 */ /* 0x000fe20007ffe0ff */
[--C-:B------:R-:W-:Y:S02]  /*1930*/  IMAD.MOV.U32 R15, RZ, RZ, R19.reuse ;  /* 0x000000ffff0f7224 */ /* 0x100fe400078e0013 */
[----:B------:R-:W-:Y:S01]  /*1940*/  IMAD.X R19, RZ, RZ, R19, P4 ;  /* 0x000000ffff137224 */ /* 0x000fe200020e0613 */
[----:B------:R-:W-:Y:S01]  /*1950*/  STG.E [R2.64], R23 ;  /* 0x0000001702007986 */ /* 0x000fe2000c101906 */
[----:B------:R-:W-:Y:S02]  /*1960*/  IMAD.X R20, RZ, RZ, R20, P5 ;  /* 0x000000ffff147224 */ /* 0x000fe400028e0614 */
[----:B------:R-:W-:Y:S01]  /*1970*/  IMAD.X R17, RZ, RZ, R17, P6 ;  /* 0x000000ffff117224 */ /* 0x000fe200030e0611 */
[----:B------:R0:W-:Y:S01]  /*1980*/  STG.E [R14.64], R5 ;  /* 0x000000050e007986 */ /* 0x0001e2000c101906 */
[----:B------:R-:W-:-:S02]  /*1990*/  @P0 IMAD.MOV.U32 R10, RZ, RZ, -0x39e3c000 ;  /* 0xc61c4000ff0a0424 */ /* 0x000fc400078e00ff */
[----:B------:R-:W-:Y:S01]  /*19a0*/  @P2 IMAD.MOV.U32 R11, RZ, RZ, -0x39e3c000 ;  /* 0xc61c4000ff0b2424 */ /* 0x000fe200078e00ff */
[----:B0-----:R-:W-:Y:S01]  /*19b0*/  IADD3 R5, R5, c[0x0][0x178], RZ ;  /* 0x00005e0005057a10 */ /* 0x001fe20007ffe0ff */
[----:B------:R-:W-:Y:S05]  /*19c0*/  @P3 BRA `(.L_x_2836) ;  /* 0xfffffde000003947 */ /* 0x000fea000383ffff */
.L_x_2829:
[----:B------:R-:W-:Y:S02]  /*19d0*/  ULDC.S8 UR4, c[0x0][0x19c] ;  /* 0x0000670000047ab9 */ /* 0x000fe40000000200 */
[----:B------:R-:W-:-:S13]  /*19e0*/  ISETP.NE.AND P0, PT, RZ, UR4, PT ;  /* 0x00000004ff007c0c */ /* 0x000fda000bf05270 */
[----:B------:R-:W-:Y:S05]  /*19f0*/  @!P0 EXIT ;  /* 0x000000000000894d */ /* 0x000fea0003800000 */
[----:B------:R-:W-:Y:S05]  /*1a00*/  @!P1 EXIT ;  /* 0x000000000000994d */ /* 0x000fea0003800000 */
[----:B------:R-:W-:Y:S01]  /*1a10*/  IMAD.MOV.U32 R0, RZ, RZ, c[0x0][0x190] ;  /* 0x00006400ff007624 */ /* 0x000fe200078e00ff */
[----:B------:R-:W-:Y:S01]  /*1a20*/  FSETP.GT.FTZ.AND P0, PT, R12, RZ, PT ;  /* 0x000000ff0c00720b */ /* 0x000fe20003f14000 */
[----:B0-----:R-:W-:-:S03]  /*1a30*/  IMAD.MOV.U32 R5, RZ, RZ, RZ ;  /* 0x000000ffff057224 */ /* 0x001fc600078e00ff */
[----:B------:R-:W-:Y:S02]  /*1a40*/  IADD3 R2, R0, -0x1, RZ ;  /* 0xffffffff00027810 */ /* 0x000fe40007ffe0ff */
[----:B------:R-:W-:Y:S02]  /*1a50*/  FSEL R12, R12, 1, P0 ;  /* 0x3f8000000c0c7808 */ /* 0x000fe40000000000 */
[----:B------:R-:W-:Y:S02]  /*1a60*/  ISETP.GE.U32.AND P1, PT, R2, 0x3, PT ;  /* 0x000000030200780c */ /* 0x000fe40003f26070 */
[----:B------:R-:W-:-:S11]  /*1a70*/  LOP3.LUT R0, R0, 0x3, RZ, 0xc0, !PT ;  /* 0x0000000300007812 */ /* 0x000fd600078ec0ff */
[----:B------:R-:W-:Y:S05]  /*1a80*/  @!P1 BRA `(.L_x_2837) ;  /* 0x000007e000009947 */ /* 0x000fea0003800000 */
[----:B------:R-:W-:Y:S01]  /*1a90*/  IADD3 R6, -R0, c[0x0][0x190], RZ ;  /* 0x0000640000067a10 */ /* 0x000fe20007ffe1ff */
[----:B------:R-:W-:Y:S01]  /*1aa0*/  IMAD.MOV.U32 R3, RZ, RZ, 0x4 ;  /* 0x00000004ff037424 */ /* 0x000fe200078e00ff */
[----:B------:R-:W-:Y:S01]  /*1ab0*/  LEA R2, R4, R7, 0x7 ;  /* 0x0000000704027211 */ /* 0x000fe200078e38ff */
[----:B------:R-:W-:Y:S01]  /*1ac0*/  IMAD.MOV.U32 R5, RZ, RZ, RZ ;  /* 0x000000ffff057224 */ /* 0x000fe200078e00ff */
[----:B------:R-:W-:-:S03]  /*1ad0*/  ISETP.GT.AND P0, PT, R6, RZ, PT ;  /* 0x000000ff0600720c */ /* 0x000fc60003f04270 */
[----:B------:R-:W-:-:S04]  /*1ae0*/  IMAD R2, R2, c[0x0][0x190], RZ ;  /* 0x0000640002027a24 */ /* 0x000fc800078e02ff */
[----:B------:R-:W-:-:S06]  /*1af0*/  IMAD.WIDE R2, R2, R3, c[0x0][0x170] ;  /* 0x00005c0002027625 */ /* 0x000fcc00078e0203 */
[----:B------:R-:W-:Y:S05]  /*1b00*/  @!P0 BRA `(.L_x_2838) ;  /* 0x0000061000008947 */ /* 0x000fea0003800000 */
[----:B------:R-:W-:Y:S02]  /*1b10*/  ISETP.GT.AND P1, PT, R6, 0xc, PT ;  /* 0x0000000c0600780c */ /* 0x000fe40003f24270 */
[----:B------:R-:W-:-:S11]  /*1b20*/  PLOP3.LUT P0, PT, PT, PT, PT, 0x80, 0x0 ;  /* 0x000000000000781c */ /* 0x000fd60003f0f070 */
[----:B------:R-:W-:Y:S05]  /*1b30*/  @!P1 BRA `(.L_x_2839) ;  /* 0x000003a000009947 */ /* 0x000fea0003800000 */
[----:B------:R0:W1:Y:S01]  /*1b40*/  MUFU.RCP R8, R12 ;  /* 0x0000000c00087308 */ /* 0x0000620000001000 */
[----:B------:R-:W-:-:S07]  /*1b50*/  PLOP3.LUT P0, PT, PT, PT, PT, 0x8, 0x0 ;  /* 0x000000000000781c */ /* 0x000fce0003f0e170 */
.L_x_2840:
        /* <DEDUP_REMOVED lines=56> */
.L_x_2839:
        /* <DEDUP_REMOVED lines=34> */
.L_x_2841:
[----:B------:R-:W-:-:S13]  /*2100*/  ISETP.NE.OR P0, PT, R6, RZ, P0 ;  /* 0x000000ff0600720c */ /* 0x000fda0000705670 */
[----:B------:R-:W-:Y:S05]  /*2110*/  @!P0 BRA `(.L_x_2837) ;  /* 0x0000015000008947 */ /* 0x000fea0003800000 */
.L_x_2838:
[----:B------:R1:W2:Y:S02]  /*2120*/  MUFU.RCP R19, R12 ;  /* 0x0000000c00137308 */ /* 0x0002a40000001000 */
.L_x_2842:
        /* <DEDUP_REMOVED lines=17> */
[----:B--2---:R-:W-:Y:S01]  /*2240*/  MOV R2, R8 ;  /* 0x0000000800027202 */ /* 0x004fe20000000f00 */
[----:B------:R-:W-:Y:S01]  /*2250*/  IMAD.MOV.U32 R3, RZ, RZ, R17 ;  /* 0x000000ffff037224 */ /* 0x000fe200078e0011 */
[----:B------:R-:W-:Y:S05]  /*2260*/  @P0 BRA `(.L_x_2842) ;  /* 0xfffffec000000947 */ /* 0x000fea000383ffff */
.L_x_2837:
        /* <DEDUP_REMOVED lines=9> */
.L_x_2843:
        /* <DEDUP_REMOVED lines=11> */
.L_x_2844:
        /* <DEDUP_REMOVED lines=13> */
.L_x_11216:


//--------------------- .text._ZN4vllm3moe10topkGatingILi1ELi1ELi4ELi2ELi32Ej6__halfLNS0_11ScoringFuncE1EEEvPKT5_PKbPfiPT4_PiiiibPKf --------------------------
	.section	.text._ZN4vllm3moe10topkGatingILi1ELi1ELi4ELi2ELi32Ej6__halfLNS0_11ScoringFuncE1EEEvPKT5_PKbPfiPT4_PiiiibPKf,"ax",@progbits
	.sectioninfo	@"SHI_REGISTERS=32"
	.align	128
        .global         _ZN4vllm3moe10topkGatingILi1ELi1ELi4ELi2ELi32Ej6__halfLNS0_11ScoringFuncE1EEEvPKT5_PKbPfiPT4_PiiiibPKf
        .type           _ZN4vllm3moe10topkGatingILi1ELi1ELi4ELi2ELi32Ej6__halfLNS0_11ScoringFuncE1EEEvPKT5_PKbPfiPT4_PiiiibPKf,@function
        .size           _ZN4vllm3moe10topkGatingILi1ELi1ELi4ELi2ELi32Ej6__halfLNS0_11ScoringFuncE1EEEvPKT5_PKbPfiPT4_PiiiibPKf,(.L_x_11217 - _ZN4vllm3moe10topkGatingILi1ELi1ELi4ELi2ELi32Ej6__halfLNS0_11ScoringFuncE1EEEvPKT5_PKbPfiPT4_PiiiibPKf)
        .other          _ZN4vllm3moe10topkGatingILi1ELi1ELi4ELi2ELi32Ej6__halfLNS0_11ScoringFuncE1EEEvPKT5_PKbPfiPT4_PiiiibPKf,@"STO_CUDA_ENTRY STV_DEFAULT"
_ZN4vllm3moe10topkGatingILi1ELi1ELi4ELi2ELi32Ej6__halfLNS0_11ScoringFuncE1EEEvPKT5_PKbPfiPT4_PiiiibPKf:
.text._ZN4vllm3moe10topkGatingILi1ELi1ELi4ELi2ELi32Ej6__halfLNS0_11ScoringFuncE1EEEvPKT5_PKbPfiPT4_PiiiibPKf:
        /* <DEDUP_REMOVED lines=20> */
[----:B--2---:R-:W-:Y:S01]  /*0140*/  HADD2.F32 R2, -RZ, R4.H0_H0 ;  /* 0x20000004ff027230 */ /* 0x004fe20000004100 */
[----:B------:R-:W-:-:S04]  /*0150*/  IMAD.MOV.U32 R4, RZ, RZ, 0x1 ;  /* 0x00000001ff047424 */ /* 0x000fc800078e00ff */
[----:B------:R-:W-:-:S06]  /*0160*/  FMUL.FTZ R11, R2, -1.4426950216293334961 ;  /* 0xbfb8aa3b020b7820 */ /* 0x000fcc0000410000 */
        /* <DEDUP_REMOVED lines=42> */
.L_x_2848:
        /* <DEDUP_REMOVED lines=39> */
.L_x_2847:
        /* <DEDUP_REMOVED lines=24> */
.L_x_2849:
        /* <DEDUP_REMOVED lines=21> */
.L_x_2846:
        /* <DEDUP_REMOVED lines=12> */
[C---:B------:R-:W-:Y:S01]  /*0a10*/  IMAD R5, R8.reuse, 0x20, R5 ;  /* 0x0000002008057824 */ /* 0x040fe200078e0205 */
[----:B------:R-:W-:Y:S01]  /*0a20*/  MOV R15, RZ ;  /* 0x000000ff000f7202 */ /* 0x000fe20000000f00 */
[----:B------:R-:W-:Y:S01]  /*0a30*/  IMAD.MOV.U32 R21, RZ, RZ, R0 ;  /* 0x000000ffff157224 */ /* 0x000fe200078e0000 */
[----:B------:R-:W-:Y:S01]  /*0a40*/  LEA R25, R8, R3, 0x5 ;  /* 0x0000000308197211 */ /* 0x000fe200078e28ff */
[C-C-:B------:R-:W-:Y:S01]  /*0a50*/  IMAD R23, R18.reuse, 0x2, R5.reuse ;  /* 0x0000000212177824 */ /* 0x140fe200078e0205 */
[----:B------:R-:W-:Y:S01]  /*0a60*/  ULDC.64 UR4, c[0x0][0x170] ;  /* 0x00005c0000047ab9 */ /* 0x000fe20000000a00 */
[----:B------:R-:W-:-:S02]  /*0a70*/  IMAD R27, R18, 0x3, R5 ;  /* 0x00000003121b7824 */ /* 0x000fc400078e0205 */
.L_x_2851:
[----:B------:R-:W-:Y:S01]  /*0a80*/  MOV R4, UR4 ;  /* 0x0000000400047c02 */ /* 0x000fe20008000f00 */
[----:B------:R-:W-:Y:S01]  /*0a90*/  IMAD.U32 R5, RZ, RZ, UR5 ;  /* 0x00000005ff057e24 */ /* 0x000fe2000f8e00ff */
[----:B------:R-:W-:Y:S01]  /*0aa0*/  MOV R6, UR8 ;  /* 0x0000000800067c02 */ /* 0x000fe20008000f00 */
[----:B------:R-:W-:Y:S01]  /*0ab0*/  IMAD.U32 R7, RZ, RZ, UR9 ;  /* 0x00000009ff077e24 */ /* 0x000fe2000f8e00ff */
[----:B------:R-:W-:Y:S01]  /*0ac0*/  MOV R2, UR10 ;  /* 0x0000000a00027c02 */ /* 0x000fe20008000f00 */
[----:B------:R-:W-:Y:S01]  /*0ad0*/  IMAD.U32 R3, RZ, RZ, UR11 ;  /* 0x0000000bff037e24 */ /* 0x000fe2000f8e00ff */
[----:B------:R-:W-:Y:S01]  /*0ae0*/  IADD3 R16, R16, 0x4, RZ ;  /* 0x0000000410107810 */ /* 0x000fe20007ffe0ff */
[----:B------:R-:W-:Y:S01]  /*0af0*/  IMAD.WIDE R4, R17, 0x4, R4 ;  /* 0x0000000411047825 */ /* 0x000fe200078e0204 */
[----:B------:R-:W-:Y:S01]  /*0b00*/  UIADD3 UR10, UP1, UR10, 0x10, URZ ;  /* 0x000000100a0a7890 */ /* 0x000fe2000ff3e03f */
[----:B------:R-:W-:Y:S01]  /*0b10*/  IADD3 R15, R15, 0x4, RZ ;  /* 0x000000040f0f7810 */ /* 0x000fe20007ffe0ff */
[----:B------:R-:W-:Y:S01]  /*0b20*/  UIADD3 UR8, UP2, UR8, 0x10, URZ ;  /* 0x0000001008087890 */ /* 0x000fe2000ff5e03f */
[C---:B------:R-:W-:Y:S01]  /*0b30*/  IMAD.WIDE R6, R17.reuse, 0x4, R6 ;  /* 0x0000000411067825 */ /* 0x040fe200078e0206 */
[----:B------:R-:W-:Y:S01]  /*0b40*/  ISETP.NE.AND P2, PT, R16, RZ, PT ;  /* 0x000000ff1000720c */ /* 0x000fe20003f45270 */
[----:B------:R-:W-:Y:S01]  /*0b50*/  STG.E [R4.64], R13 ;  /* 0x0000000d04007986 */ /* 0x000fe2000c101906 */
[----:B------:R-:W-:Y:S01]  /*0b60*/  UIADD3 UR4, UP0, UR4, 0x10, URZ ;  /* 0x0000001004047890 */ /* 0x000fe2000ff1e03f */
[----:B------:R-:W-:Y:S01]  /*0b70*/  IMAD.WIDE R2, R17, 0x4, R2 ;  /* 0x0000000411027825 */ /* 0x000fe200078e0202 */
[----:B------:R-:W-:Y:S01]  /*0b80*/  UIADD3.X UR11, URZ, UR11, URZ, UP1, !UPT ;  /* 0x0000000b3f0b7290 */ /* 0x000fe20008ffe43f */
[----:B------:R-:W-:Y:S01]  /*0b90*/  STG.E [R6.64], R19 ;  /* 0x0000001306007986 */ /* 0x000fe2000c101906 */
[----:B------:R-:W-:-:S02]  /*0ba0*/  UIADD3.X UR9, URZ, UR9, URZ, UP2, !UPT ;  /* 0x000000093f097290 */ /* 0x000fc400097fe43f */
[----:B------:R-:W-:Y:S01]  /*0bb0*/  UIADD3.X UR5, URZ, UR5, URZ, UP0, !UPT ;  /* 0x000000053f057290 */ /* 0x000fe200087fe43f */
[----:B------:R0:W-:Y:S04]  /*0bc0*/  STG.E [R2.64], R21 ;  /* 0x0000001502007986 */ /* 0x0001e8000c101906 */
        /* <DEDUP_REMOVED lines=14> */
.L_x_2850:
        /* <DEDUP_REMOVED lines=16> */
.L_x_2852:
        /* <DEDUP_REMOVED lines=19> */
.L_x_2845:
        /* <DEDUP_REMOVED lines=24> */
.L_x_2856:
        /* <DEDUP_REMOVED lines=56> */
.L_x_2855:
        /* <DEDUP_REMOVED lines=34> */
.L_x_2857:
[----:B------:R-:W-:-:S13]  /*1600*/  ISETP.NE.OR P0, PT, R6, RZ, P0 ;  /* 0x000000ff0600720c */ /* 0x000fda0000705670 */
[----:B------:R-:W-:Y:S05]  /*1610*/  @!P0 BRA `(.L_x_2853) ;  /* 0x0000015000008947 */ /* 0x000fea0003800000 */
.L_x_2854:
[----:B------:R1:W2:Y:S02]  /*1620*/  MUFU.RCP R19, R11 ;  /* 0x0000000b00137308 */ /* 0x0002a40000001000 */
.L_x_2858:
        /* <DEDUP_REMOVED lines=20> */
.L_x_2853:
        /* <DEDUP_REMOVED lines=8> */
.L_x_2859:
        /* <DEDUP_REMOVED lines=11> */
.L_x_2860:
        /* <DEDUP_REMOVED lines=14> */
.L_x_11217:


//--------------------- .text._ZN4vllm3moe10moeSigmoidILi256E6__halfEEvPKT0_PKbPfi --------------------------
	.section	.text._ZN4vllm3moe10moeSigmoidILi256E6__halfEEvPKT0_PKbPfi,"ax",@progbits
	.sectioninfo	@"SHI_REGISTERS=18"
	.align	128
        .global         _ZN4vllm3moe10moeSigmoidILi256E6__halfEEvPKT0_PKbPfi
        .type           _ZN4vllm3moe10moeSigmoidILi256E6__halfEEvPKT0_PKbPfi,@function
        .size           _ZN4vllm3moe10moeSigmoidILi256E6__halfEEvPKT0_PKbPfi,(.L_x_11218 - _ZN4vllm3moe10moeSigmoidILi256E6__halfEEvPKT0_PKbPfi)
        .other          _ZN4vllm3moe10moeSigmoidILi256E6__halfEEvPKT0_PKbPfi,@"STO_CUDA_ENTRY STV_DEFAULT"
_ZN4vllm3moe10moeSigmoidILi256E6__halfEEvPKT0_PKbPfi:
.text._ZN4vllm3moe10moeSigmoidILi256E6__halfEEvPKT0_PKbPfi:
        /* <DEDUP_REMOVED lines=14> */
.L_x_2861:
        /* <DEDUP_REMOVED lines=11> */
[----:B------:R-:W-:Y:S01]  /*0190*/  HFMA2.MMA R3, -RZ, RZ, 0, 2.384185791015625e-07 ;  /* 0x00000004ff037435 */ /* 0x000fe200000001ff */
[----:B0-----:R-:W-:Y:S02]  /*01a0*/  IMAD R4, R5, c[0x0][0x178], R0 ;  /* 0x00005e0005047a24 */ /* 0x001fe400078e0200 */
[----:B------:R-:W-:-:S07]  /*01b0*/  IMAD.MOV.U32 R5, RZ, RZ, 0x2 ;  /* 0x00000002ff057424 */ /* 0x000fce00078e00ff */
[----:B------:R-:W-:-:S04]  /*01c0*/  IMAD.WIDE R2, R4, R3, c[0x0][0x170] ;  /* 0x00005c0004027625 */ /* 0x000fc800078e0203 */
[----:B------:R-:W-:-:S04]  /*01d0*/  IMAD.WIDE R4, R4, R5, c[0x0][0x160] ;  /* 0x0000580004047625 */ /* 0x000fc800078e0205 */
[----:B------:R-:W-:Y:S01]  /*01e0*/  IMAD.MOV.U32 R10, RZ, RZ, R2 ;  /* 0x000000ffff0a7224 */ /* 0x000fe200078e0002 */
[----:B------:R-:W-:Y:S01]  /*01f0*/  MOV R8, R4 ;  /* 0x0000000400087202 */ /* 0x000fe20000000f00 */
[----:B------:R-:W-:Y:S02]  /*0200*/  IMAD.MOV.U32 R11, RZ, RZ, R3 ;  /* 0x000000ffff0b7224 */ /* 0x000fe400078e0003 */
[----:B------:R-:W-:-:S04]  /*0210*/  IMAD.MOV.U32 R9, RZ, RZ, R5 ;  /* 0x000000ffff097224 */ /* 0x000fc800078e0005 */
.L_x_2864:
[----:B0-----:R-:W-:Y:S01]  /*0220*/  IMAD.MOV.U32 R2, RZ, RZ, R8 ;  /* 0x000000ffff027224 */ /* 0x001fe200078e0008 */
[----:B------:R-:W-:-:S05]  /*0230*/  MOV R3, R9 ;  /* 0x0000000900037202 */ /* 0x000fca0000000f00 */
[----:B------:R0:W2:Y:S01]  /*0240*/  LDG.E.U16 R2, [R2.64] ;  /* 0x0000000802027981 */ /* 0x0000a2000c1e1500 */
[----:B------:R-:W-:Y:S02]  /*0250*/  IADD3 R6, R6, -0x1, RZ ;  /* 0xffffffff06067810 */ /* 0x000fe40007ffe0ff */
[----:B------:R-:W-:Y:S02]  /*0260*/  IADD3 R8, P3, R8, 0x200, RZ ;  /* 0x0000020008087810 */ /* 0x000fe40007f7e0ff */
[----:B------:R-:W-:-:S03]  /*0270*/  IADD3 R0, R0, 0x100, RZ ;  /* 0x0000010000007810 */ /* 0x000fc60007ffe0ff */
[----:B------:R-:W-:Y:S02]  /*0280*/  IMAD.X R9, RZ, RZ, R9, P3 ;  /* 0x000000ffff097224 */ /* 0x000fe400018e0609 */
[----:B0-----:R-:W-:Y:S01]  /*0290*/  IMAD.MOV.U32 R3, RZ, RZ, R11 ;  /* 0x000000ffff037224 */ /* 0x001fe200078e000b */
[----:B--2---:R-:W-:Y:S01]  /*02a0*/  HADD2.F32 R4, -RZ, R2.H0_H0 ;  /* 0x20000002ff047230 */ /* 0x004fe20000004100 */
[----:B------:R-:W-:Y:S01]  /*02b0*/  IMAD.MOV.U32 R2, RZ, RZ, R10 ;  /* 0x000000ffff027224 */ /* 0x000fe200078e000a */
[----:B------:R-:W-:-:S03]  /*02c0*/  IADD3 R10, P2, R10, 0x400, RZ ;  /* 0x000004000a0a7810 */ /* 0x000fc60007f5e0ff */
[----:B------:R-:W-:Y:S01]  /*02d0*/  FMUL.FTZ R4, R4, -1.4426950216293334961 ;  /* 0xbfb8aa3b04047820 */ /* 0x000fe20000410000 */
[----:B------:R-:W-:-:S05]  /*02e0*/  IADD3.X R11, RZ, R11, RZ, P2, !PT ;  /* 0x0000000bff0b7210 */ /* 0x000fca00017fe4ff */
[----:B------:R-:W0:Y:S02]  /*02f0*/  MUFU.EX2 R4, R4 ;  /* 0x0000000400047308 */ /* 0x000e240000000800 */
[----:B0-----:R-:W-:-:S06]  /*0300*/  FADD.FTZ R5, R4, 1 ;  /* 0x3f80000004057421 */ /* 0x001fcc0000010000 */
[----:B------:R-:W0:Y:S02]  /*0310*/  MUFU.RCP R5, R5 ;  /* 0x0000000500057308 */ /* 0x000e240000001000 */
[----:B0-----:R-:W-:-:S04]  /*0320*/  FSETP.GEU.FTZ.AND P1, PT, |R5|, +INF , PT ;  /* 0x7f8000000500780b */ /* 0x001fc80003f3e200 */
[----:B------:R-:W-:Y:S02]  /*0330*/  FSEL R7, R5, RZ, !P1 ;  /* 0x000000ff05077208 */ /* 0x000fe40004800000 */
[----:B------:R-:W-:-:S03]  /*0340*/  ISETP.NE.AND P1, PT, R6, RZ, PT ;  /* 0x000000ff0600720c */ /* 0x000fc60003f25270 */
[----:B------:R0:W-:Y:S10]  /*0350*/  STG.E [R2.64], R7 ;  /* 0x0000000702007986 */ /* 0x0001f4000c101908 */
[----:B------:R-:W-:Y:S05]  /*0360*/  @P1 BRA `(.L_x_2864) ;  /* 0xfffffeb000001947 */ /* 0x000fea000383ffff */
.L_x_2863:
[----:B------:R-:W-:Y:S05]  /*0370*/  BSYNC B0 ;  /* 0x0000000000007941 */ /* 0x000fea0003800000 */
.L_x_2862:
[----:B------:R-:W-:Y:S05]  /*0380*/  @!P0 EXIT ;  /* 0x000000000000894d */ /* 0x000fea0003800000 */
[----:B0-----:R-:W0:Y:S01]  /*0390*/  S2R R7, SR_CTAID.X ;  /* 0x0000000000077919 */ /* 0x001e220000002500 */
[----:B------:R-:W-:Y:S01]  /*03a0*/  IMAD.MOV.U32 R2, RZ, RZ, 0x2 ;  /* 0x00000002ff027424 */ /* 0x000fe200078e00ff */
[----:B------:R-:W-:Y:S01]  /*03b0*/  MOV R6, c[0x0][0x170] ;  /* 0x00005c0000067a02 */ /* 0x000fe20000000f00 */
[----:B------:R-:W-:-:S02]  /*03c0*/  IMAD.MOV.U32 R9, RZ, RZ, c[0x0][0x174] ;  /* 0x00005d00ff097624 */ /* 0x000fc400078e00ff */
[----:B0-----:R-:W-:-:S04]  /*03d0*/  IMAD R7, R7, c[0x0][0x178], R0 ;  /* 0x00005e0007077a24 */ /* 0x001fc800078e0200 */
[----:B------:R-:W-:-:S05]  /*03e0*/  IMAD.WIDE R2, R7, R2, c[0x0][0x160] ;  /* 0x0000580007027625 */ /* 0x000fca00078e0202 */
.L_x_2865:
[----:B-1----:R-:W2:Y:S02]  /*03f0*/  LDG.E.U16 R4, [R2.64] ;  /* 0x0000000802047981 */ /* 0x002ea4000c1e1500 */
[----:B--2---:R-:W-:-:S05]  /*0400*/  HADD2.F32 R4, -RZ, R4.H0_H0 ;  /* 0x20000004ff047230 */ /* 0x004fca0000004100 */
        /* <DEDUP_REMOVED lines=10> */
[----:B--2---:R-:W-:-:S05]  /*04b0*/  HADD2.F32 R12, -RZ, R12.H0_H0 ;  /* 0x2000000cff0c7230 */ /* 0x004fca0000004100 */
        /* <DEDUP_REMOVED lines=8> */
[----:B--2---:R-:W-:-:S05]  /*0540*/  HADD2.F32 R10, -RZ, R10.H0_H0 ;  /* 0x2000000aff0a7230 */ /* 0x004fca0000004100 */
        /* <DEDUP_REMOVED lines=11> */
[----:B0-----:R-:W-:-:S04]  /*0600*/  IADD3 R2, P2, R2, 0x800, RZ ;  /* 0x0000080002027810 */ /* 0x001fc80007f5e0ff */
[----:B------:R-:W-:Y:S01]  /*0610*/  IADD3.X R3, RZ, R3, RZ, P2, !PT ;  /* 0x00000003ff037210 */ /* 0x000fe200017fe4ff */
[----:B--2---:R-:W-:-:S05]  /*0620*/  HADD2.F32 R8, -RZ, R8.H0_H0 ;  /* 0x20000008ff087230 */ /* 0x004fca0000004100 */
        /* <DEDUP_REMOVED lines=10> */
.L_x_2866:
        /* <DEDUP_REMOVED lines=11> */
.L_x_11218:


//--------------------- .text._ZN4vllm3moe10topkGatingILi18ELi576ELi4ELi4ELi32Ei6__halfLNS0_11ScoringFuncE1EEEvPKT5_PKbPfiPT4_PiiiibPKf --------------------------
	.section	.text._ZN4vllm3moe10topkGatingILi18ELi576ELi4ELi4ELi32Ei6__halfLNS0_11ScoringFuncE1EEEvPKT5_PKbPfiPT4_PiiiibPKf,"ax",@progbits
	.sectioninfo	@"SHI_REGISTERS=40"
	.align	128
        .global         _ZN4vllm3moe10topkGatingILi18ELi576ELi4ELi4ELi32Ei6__halfLNS0_11ScoringFuncE1EEEvPKT5_PKbPfiPT4_PiiiibPKf
        .type           _ZN4vllm3moe10topkGatingILi18ELi576ELi4ELi4ELi32Ei6__halfLNS0_11ScoringFuncE1EEEvPKT5_PKbPfiPT4_PiiiibPKf,@function
        .size           _ZN4vllm3moe10topkGatingILi18ELi576ELi4ELi4ELi32Ei6__halfLNS0_11ScoringFuncE1EEEvPKT5_PKbPfiPT4_PiiiibPKf,(.L_x_10999 - _ZN4vllm3moe10topkGatingILi18ELi576ELi4ELi4ELi32Ei6__halfLNS0_11ScoringFuncE1EEEvPKT5_PKbPfiPT4_PiiiibPKf)
        .other          _ZN4vllm3moe10topkGatingILi18ELi576ELi4ELi4ELi32Ei6__halfLNS0_11ScoringFuncE1EEEvPKT5_PKbPfiPT4_PiiiibPKf,@"STO_CUDA_ENTRY STV_DEFAULT"
_ZN4vllm3moe10topkGatingILi18ELi576ELi4ELi4ELi32Ei6__halfLNS0_11ScoringFuncE1EEEvPKT5_PKbPfiPT4_PiiiibPKf:
.text._ZN4vllm3moe10topkGatingILi18ELi576ELi4ELi4ELi32Ei6__halfLNS0_11ScoringFuncE1EEEvPKT5_PKbPfiPT4_PiiiibPKf:
        /* <DEDUP_REMOVED lines=211> */
.L_x_2867:
        /* <DEDUP_REMOVED lines=9> */
.L_x_2868:
        /* <DEDUP_REMOVED lines=9> */
.L_x_2884:
        /* <DEDUP_REMOVED lines=80> */
.L_x_2901:
[----:B------:R-:W-:Y:S05]  /*1350*/  BRA.DIV ~URZ, `(.L_x_2872) ;  /* 0x000015b27f007947 */ /* 0x000fea000b800000 */
[----:B------:R2:W3:Y:S04]  /*1360*/  SHFL.BFLY PT, R32, R35, 0x10, 0x1f ;  /* 0x0e001f0023207f89 */ /* 0x0004e800000e0000 */
[----:B------:R2:W4:Y:S02]  /*1370*/  SHFL.BFLY PT, R26, R27, 0x10, 0x1f ;  /* 0x0e001f001b1a7f89 */ /* 0x00052400000e0000 */
.L_x_2902:
        /* <DEDUP_REMOVED lines=12> */
.L_x_2903:
[----:B-1----:R-:W-:-:S13]  /*1440*/  FSETP.GEU.FTZ.AND P1, PT, R25, R34, PT ;  /* 0x000000221900720b */ /* 0x002fda0003f3e000 */
[----:B------:R-:W-:-:S04]  /*1450*/  @P1 FSETP.NEU.FTZ.AND P2, PT, R25, R34, PT ;  /* 0x000000221900120b */ /* 0x000fc80003f5d000 */
[----:B---3--:R-:W-:-:S13]  /*1460*/  @P1 ISETP.LT.AND P0, PT, R27, R26, !P2 ;  /* 0x0000001a1b00120c */ /* 0x008fda0005701270 */
[----:B0-----:R-:W-:Y:S01]  /*1470*/  FSEL R25, R34, R25, P0 ;  /* 0x0000001922197208 */ /* 0x001fe20000000000 */
[----:B------:R-:W-:Y:S05]  /*1480*/  BRA.DIV ~URZ, `(.L_x_2874) ;  /* 0x000016f27f007947 */ /* 0x000fea000b800000 */
[----:B------:R0:W1:Y:S02]  /*1490*/  SHFL.BFLY PT, R34, R25, 0x4, 0x1f ;  /* 0x0c801f0019227f89 */ /* 0x00006400000e0000 */
.L_x_2904:
[----:B--2---:R-:W-:Y:S01]  /*14a0*/  FSEL R35, R35, R32, P0 ;  /* 0x0000002023237208 */ /* 0x004fe20000000000 */
[----:B------:R-:W-:Y:S05]  /*14b0*/  BRA.DIV ~URZ, `(.L_x_2875) ;  /* 0x000017427f007947 */ /* 0x000fea000b800000 */
[----:B------:R-:W-:Y:S02]  /*14c0*/  SEL R27, R27, R26, P0 ;  /* 0x0000001a1b1b7207 */ /* 0x000fe40000000000 */
[----:B------:R2:W3:Y:S04]  /*14d0*/  SHFL.BFLY PT, R26, R35, 0x4, 0x1f ;  /* 0x0c801f00231a7f89 */ /* 0x0004e800000e0000 */
[----:B------:R2:W4:Y:S02]  /*14e0*/  SHFL.BFLY PT, R32, R27, 0x4, 0x1f ;  /* 0x0c801f001b207f89 */ /* 0x00052400000e0000 */
.L_x_2905:
        /* <DEDUP_REMOVED lines=12> */
.L_x_2906:
[----:B-1----:R-:W-:-:S13]  /*15b0*/  FSETP.GEU.FTZ.AND P1, PT, R25, R26, PT ;  /* 0x0000001a1900720b */ /* 0x002fda0003f3e000 */
[----:B------:R-:W-:-:S04]  /*15c0*/  @P1 FSETP.NEU.FTZ.AND P2, PT, R25, R26, PT ;  /* 0x0000001a1900120b */ /* 0x000fc80003f5d000 */
[----:B---3--:R-:W-:-:S13]  /*15d0*/  @P1 ISETP.LT.AND P0, PT, R27, R32, !P2 ;  /* 0x000000201b00120c */ /* 0x008fda0005701270 */
[----:B0-----:R-:W-:Y:S01]  /*15e0*/  FSEL R25, R26, R25, P0 ;  /* 0x000000191a197208 */ /* 0x001fe20000000000 */
[----:B------:R-:W-:Y:S05]  /*15f0*/  BRA.DIV ~URZ, `(.L_x_2877) ;  /* 0x000018827f007947 */ /* 0x000fea000b800000 */
[----:B------:R0:W1:Y:S02]  /*1600*/  SHFL.BFLY PT, R26, R25, 0x1, 0x1f ;  /* 0x0c201f00191a7f89 */ /* 0x00006400000e0000 */
.L_x_2907:
[----:B--2---:R-:W-:Y:S01]  /*1610*/  FSEL R34, R34, R35, P0 ;  /* 0x0000002322227208 */ /* 0x004fe20000000000 */
[----:B------:R-:W-:Y:S05]  /*1620*/  BRA.DIV ~URZ, `(.L_x_2878) ;  /* 0x000018d27f007947 */ /* 0x000fea000b800000 */
[----:B------:R-:W-:Y:S02]  /*1630*/  SEL R32, R27, R32, P0 ;  /* 0x000000201b207207 */ /* 0x000fe40000000000 */
[----:B------:R2:W3:Y:S04]  /*1640*/  SHFL.BFLY PT, R27, R34, 0x1, 0x1f ;  /* 0x0c201f00221b7f89 */ /* 0x0004e800000e0000 */
[----:B------:R2:W4:Y:S02]  /*1650*/  SHFL.BFLY PT, R21, R32, 0x1, 0x1f ;  /* 0x0c201f0020157f89 */ /* 0x00052400000e0000 */
.L_x_2908:
        /* <DEDUP_REMOVED lines=27> */
.L_x_2880:
[----:B------:R-:W-:Y:S05]  /*1810*/  BSYNC B1 ;  /* 0x0000000000017941 */ /* 0x000fea0003800000 */
.L_x_2879:
        /* <DEDUP_REMOVED lines=20> */
.L_x_2883:
[----:B------:R-:W-:Y:S05]  /*1960*/  BSYNC B1 ;  /* 0x0000000000017941 */ /* 0x000fea0003800000 */
.L_x_2882:
[----:B0-----:R-:W-:Y:S05]  /*1970*/  BRA `(.L_x_2884) ;  /* 0xfffff4d000007947 */ /* 0x001fea000383ffff */
.L_x_2870:
[----:B------:R-:W-:Y:S02]  /*1980*/  IMAD.MOV.U32 R33, RZ, RZ, RZ ;  /* 0x000000ffff217224 */ /* 0x000fe400078e00ff */
.L_x_2897:
        /* <DEDUP_REMOVED lines=80> */
.L_x_2909:
[----:B------:R-:W-:Y:S05]  /*1e90*/  BRA.DIV ~URZ, `(.L_x_2886) ;  /* 0x000011d27f007947 */ /* 0x000fea000b800000 */
[----:B------:R2:W3:Y:S04]  /*1ea0*/  SHFL.BFLY PT, R25, R32, 0x10, 0x1f ;  /* 0x0e001f0020197f89 */ /* 0x0004e800000e0000 */
[----:B------:R2:W4:Y:S02]  /*1eb0*/  SHFL.BFLY PT, R26, R27, 0x10, 0x1f ;  /* 0x0e001f001b1a7f89 */ /* 0x00052400000e0000 */
.L_x_2910:
        /* <DEDUP_REMOVED lines=12> */
.L_x_2911:
[----:B-1----:R-:W-:-:S13]  /*1f80*/  FSETP.GEU.FTZ.AND P1, PT, R34, R35, PT ;  /* 0x000000232200720b */ /* 0x002fda0003f3e000 */
[----:B------:R-:W-:-:S04]  /*1f90*/  @P1 FSETP.NEU.FTZ.AND P2, PT, R34, R35, PT ;  /* 0x000000232200120b */ /* 0x000fc80003f5d000 */
[----:B---3--:R-:W-:-:S13]  /*1fa0*/  @P1 ISETP.LT.AND P0, PT, R27, R26, !P2 ;  /* 0x0000001a1b00120c */ /* 0x008fda0005701270 */
[----:B0-----:R-:W-:Y:S01]  /*1fb0*/  FSEL R34, R35, R34, P0 ;  /* 0x0000002223227208 */ /* 0x001fe20000000000 */
[----:B------:R-:W-:Y:S05]  /*1fc0*/  BRA.DIV ~URZ, `(.L_x_2888) ;  /* 0x000013127f007947 */ /* 0x000fea000b800000 */
[----:B------:R0:W1:Y:S02]  /*1fd0*/  SHFL.BFLY PT, R35, R34, 0x4, 0x1f ;  /* 0x0c801f0022237f89 */ /* 0x00006400000e0000 */
.L_x_2912:
[----:B--2---:R-:W-:Y:S01]  /*1fe0*/  FSEL R25, R32, R25, P0 ;  /* 0x0000001920197208 */ /* 0x004fe20000000000 */
[----:B------:R-:W-:Y:S05]  /*1ff0*/  BRA.DIV ~URZ, `(.L_x_2889) ;  /* 0x000013627f007947 */ /* 0x000fea000b800000 */
[----:B------:R-:W-:Y:S01]  /*2000*/  SEL R26, R27, R26, P0 ;  /* 0x0000001a1b1a7207 */ /* 0x000fe20000000000 */
[----:B------:R2:W3:Y:S04]  /*2010*/  SHFL.BFLY PT, R32, R25, 0x4, 0x1f ;  /* 0x0c801f0019207f89 */ /* 0x0004e800000e0000 */
[----:B------:R2:W4:Y:S02]  /*2020*/  SHFL.BFLY PT, R27, R26, 0x4, 0x1f ;  /* 0x0c801f001a1b7f89 */ /* 0x00052400000e0000 */
.L_x_2913:
        /* <DEDUP_REMOVED lines=12> */
.L_x_2914:
[----:B-1----:R-:W-:-:S13]  /*20f0*/  FSETP.GEU.FTZ.AND P1, PT, R34, R25, PT ;  /* 0x000000192200720b */ /* 0x002fda0003f3e000 */
[----:B------:R-:W-:-:S04]  /*2100*/  @P1 FSETP.NEU.FTZ.AND P2, PT, R34, R25, PT ;  /* 0x000000192200120b */ /* 0x000fc80003f5d000 */
[----:B---3--:R-:W-:-:S13]  /*2110*/  @P1 ISETP.LT.AND P0, PT, R26, R35, !P2 ;  /* 0x000000231a00120c */ /* 0x008fda0005701270 */
[----:B------:R-:W-:Y:S01]  /*2120*/  FSEL R25, R25, R34, P0 ;  /* 0x0000002219197208 */ /* 0x000fe20000000000 */
[----:B------:R-:W-:Y:S05]  /*2130*/  BRA.DIV ~URZ, `(.L_x_2891) ;  /* 0x000014a27f007947 */ /* 0x000fea000b800000 */
[----:B0-----:R0:W1:Y:S02]  /*2140*/  SHFL.BFLY PT, R34, R25, 0x1, 0x1f ;  /* 0x0c201f0019227f89 */ /* 0x00106400000e0000 */
.L_x_2915:
[----:B--2---:R-:W-:Y:S01]  /*2150*/  FSEL R27, R27, R32, P0 ;  /* 0x000000201b1b7208 */ /* 0x004fe20000000000 */
[----:B------:R-:W-:Y:S05]  /*2160*/  BRA.DIV ~URZ, `(.L_x_2892) ;  /* 0x000014f27f007947 */ /* 0x000fea000b800000 */
[----:B------:R-:W-:Y:S02]  /*2170*/  SEL R35, R26, R35, P0 ;  /* 0x000000231a237207 */ /* 0x000fe40000000000 */
[----:B------:R2:W3:Y:S04]  /*2180*/  SHFL.BFLY PT, R26, R27, 0x1, 0x1f ;  /* 0x0c201f001b1a7f89 */ /* 0x0004e800000e0000 */
[----:B------:R2:W4:Y:S02]  /*2190*/  SHFL.BFLY PT, R21, R35, 0x1, 0x1f ;  /* 0x0c201f0023157f89 */ /* 0x00052400000e0000 */
.L_x_2916:
        /* <DEDUP_REMOVED lines=26> */
.L_x_2894:
[----:B------:R-:W-:Y:S05]  /*2340*/  BSYNC B1 ;  /* 0x0000000000017941 */ /* 0x000fea0003800000 */
.L_x_2893:
        /* <DEDUP_REMOVED lines=20> */
.L_x_2896:
[----:B------:R-:W-:Y:S05]  /*2490*/  BSYNC B1 ;  /* 0x0000000000017941 */ /* 0x000fea0003800000 */
.L_x_2895:
[----:B0-----:R-:W-:Y:S05]  /*24a0*/  BRA `(.L_x_2897) ;  /* 0xfffff4e000007947 */ /* 0x001fea000383ffff */
.L_x_2881:
[----:B------:R-:W-:Y:S05]  /*24b0*/  BSYNC B0 ;  /* 0x0000000000007941 */ /* 0x000fea0003800000 */
.L_x_2869:
        /* <DEDUP_REMOVED lines=19> */
.L_x_2899:
        /* <DEDUP_REMOVED lines=20> */
.L_x_2898:
        /* <DEDUP_REMOVED lines=11> */
.L_x_2900:
        /* <DEDUP_REMOVED lines=11> */
.L_x_2871:
[----:B------:R-:W-:Y:S01]  /*2890*/  IMAD.MOV.U32 R23, RZ, RZ, R34 ;  /* 0x000000ffff177224 */ /* 0x000fe200078e0022 */
[----:B------:R-:W-:Y:S01]  /*28a0*/  MOV R24, 0x28f0 ;  /* 0x000028f000187802 */ /* 0x000fe20000000f00 */
[----:B------:R-:W-:Y:S02]  /*28b0*/  IMAD.MOV.U32 R22, RZ, RZ, 0x10 ;  /* 0x00000010ff167424 */ /* 0x000fe400078e00ff */
[----:B------:R-:W-:Y:S02]  /*28c0*/  IMAD.MOV.U32 R21, RZ, RZ, 0x1f ;  /* 0x0000001fff157424 */ /* 0x000fe400078e00ff */
[----:B------:R-:W-:Y:S02]  /*28d0*/  IMAD.MOV.U32 R20, RZ, RZ, -0x1 ;  /* 0xffffffffff147424 */ /* 0x000fe400078e00ff */
[----:B------:R-:W-:Y:S05]  /*28e0*/  CALL.REL.NOINC `($__internal_55_$__cuda_sm70_shflsync_bfly_p) ;  /* 0x00000e6000007944 */ /* 0x000fea0003c00000 */
[----:B-1----:R-:W-:Y:S01]  /*28f0*/  IMAD.MOV.U32 R25, RZ, RZ, R21 ;  /* 0x000000ffff197224 */ /* 0x002fe200078e0015 */
[----:B0-----:R-:W-:Y:S05]  /*2900*/  BRA `(.L_x_2901) ;  /* 0xffffea4000007947 */ /* 0x001fea000383ffff */
.L_x_2872:
[----:B------:R-:W-:Y:S01]  /*2910*/  IMAD.MOV.U32 R23, RZ, RZ, R35 ;  /* 0x000000ffff177224 */ /* 0x000fe200078e0023 */
[----:B------:R-:W-:Y:S01]  /*2920*/  MOV R24, 0x2970 ;  /* 0x0000297000187802 */ /* 0x000fe20000000f00 */
[----:B------:R-:W-:Y:S02]  /*2930*/  IMAD.MOV.U32 R22, RZ, RZ, 0x10 ;  /* 0x00000010ff167424 */ /* 0x000fe400078e00ff */
[----:B------:R-:W-:-:S02]  /*2940*/  IMAD.MOV.U32 R21, RZ, RZ, 0x1f ;  /* 0x0000001fff157424 */ /* 0x000fc400078e00ff */
[----:B------:R-:W-:Y:S02]  /*2950*/  IMAD.MOV.U32 R20, RZ, RZ, -0x1 ;  /* 0xffffffffff147424 */ /* 0x000fe400078e00ff */
[----:B01----:R-:W-:Y:S05]  /*2960*/  CALL.REL.NOINC `($__internal_55_$__cuda_sm70_shflsync_bfly_p) ;  /* 0x00000de000007944 */ /* 0x003fea0003c00000 */
[----:B-1----:R-:W-:Y:S01]  /*2970*/  IMAD.MOV.U32 R32, RZ, RZ, R21 ;  /* 0x000000ffff207224 */ /* 0x002fe200078e0015 */
[----:B------:R-:W-:Y:S01]  /*2980*/  MOV R24, 0x29e0 ;  /* 0x000029e000187802 */ /* 0x000fe20000000f00 */
[----:B0-----:R-:W-:Y:S02]  /*2990*/  IMAD.MOV.U32 R23, RZ, RZ, R27 ;  /* 0x000000ffff177224 */ /* 0x001fe400078e001b */
[----:B------:R-:W-:Y:S02]  /*29a0*/  IMAD.MOV.U32 R22, RZ, RZ, 0x10 ;  /* 0x00000010ff167424 */ /* 0x000fe400078e00ff */
[----:B------:R-:W-:Y:S02]  /*29b0*/  IMAD.MOV.U32 R21, RZ, RZ, 0x1f ;  /* 0x0000001fff157424 */ /* 0x000fe400078e00ff */
[----:B------:R-:W-:Y:S02]  /*29c0*/  IMAD.MOV.U32 R20, RZ, RZ, -0x1 ;  /* 0xffffffffff147424 */ /* 0x000fe400078e00ff */
[----:B------:R-:W-:Y:S05]  /*29d0*/  CALL.REL.NOINC `($__internal_55_$__cuda_sm70_shflsync_bfly_p) ;  /* 0x00000d7000007944 */ /* 0x000fea0003c00000 */
[----:B-1----:R-:W-:Y:S01]  /*29e0*/  IMAD.MOV.U32 R26, RZ, RZ, R21 ;  /* 0x000000ffff1a7224 */ /* 0x002fe200078e0015 */
[----:B0-----:R-:W-:Y:S05]  /*29f0*/  BRA `(.L_x_2902) ;  /* 0xffffe98000007947 */ /* 0x001fea000383ffff */
.L_x_2873:
[----:B------:R-:W-:Y:S01]  /*2a00*/  IMAD.MOV.U32 R23, RZ, RZ, R25 ;  /* 0x000000ffff177224 */ /* 0x000fe200078e0019 */
[----:B------:R-:W-:Y:S01]  /*2a10*/  MOV R24, 0x2a60 ;  /* 0x00002a6000187802 */ /* 0x000fe20000000f00 */
[----:B------:R-:W-:-:S02]  /*2a20*/  IMAD.MOV.U32 R22, RZ, RZ, 0x8 ;  /* 0x00000008ff167424 */ /* 0x000fc400078e00ff */
[----:B------:R-:W-:Y:S02]  /*2a30*/  IMAD.MOV.U32 R21, RZ, RZ, 0x1f ;  /* 0x0000001fff157424 */ /* 0x000fe400078e00ff */
[----:B------:R-:W-:Y:S02]  /*2a40*/  IMAD.MOV.U32 R20, RZ, RZ, -0x1 ;  /* 0xffffffffff147424 */ /* 0x000fe400078e00ff */
[----:B0-23--:R-:W-:Y:S05]  /*2a50*/  CALL.REL.NOINC `($__internal_55_$__cuda_sm70_shflsync_bfly_p) ;  /* 0x00000cf000007944 */ /* 0x00dfea0003c00000 */
[----:B------:R-:W-:Y:S01]  /*2a60*/  FSEL R32, R32, R35, P1 ;  /* 0x0000002320207208 */ /* 0x000fe20000800000 */
[----:B-1----:R-:W-:Y:S01]  /*2a70*/  IMAD.MOV.U32 R34, RZ, RZ, R21 ;  /* 0x000000ffff227224 */ /* 0x002fe200078e0015 */
[----:B------:R-:W-:Y:S01]  /*2a80*/  MOV R24, 0x2ae0 ;  /* 0x00002ae000187802 */ /* 0x000fe20000000f00 */
[----:B0-----:R-:W-:Y:S02]  /*2a90*/  IMAD.MOV.U32 R22, RZ, RZ, 0x8 ;  /* 0x00000008ff167424 */ /* 0x001fe400078e00ff */
[----:B------:R-:W-:Y:S02]  /*2aa0*/  IMAD.MOV.U32 R21, RZ, RZ, 0x1f ;  /* 0x0000001fff157424 */ /* 0x000fe400078e00ff */
[----:B------:R-:W-:Y:S02]  /*2ab0*/  IMAD.MOV.U32 R20, RZ, RZ, -0x1 ;  /* 0xffffffffff147424 */ /* 0x000fe400078e00ff */
[----:B------:R-:W-:-:S02]  /*2ac0*/  IMAD.MOV.U32 R23, RZ, RZ, R32 ;  /* 0x000000ffff177224 */ /* 0x000fc400078e0020 */
[----:B------:R-:W-:Y:S05]  /*2ad0*/  CALL.REL.NOINC `($__internal_55_$__cuda_sm70_shflsync_bfly_p) ;  /* 0x00000c7000007944 */ /* 0x000fea0003c00000 */
[----:B------:R-:W-:Y:S01]  /*2ae0*/  SEL R26, R26, R27, P1 ;  /* 0x0000001b1a1a7207 */ /* 0x000fe20000800000 */
[----:B-1----:R-:W-:Y:S01]  /*2af0*/  IMAD.MOV.U32 R35, RZ, RZ, R21 ;  /* 0x000000ffff237224 */ /* 0x002fe200078e0015 */
[----:B------:R-:W-:Y:S01]  /*2b00*/  MOV R24, 0x2b60 ;  /* 0x00002b6000187802 */ /* 0x000fe20000000f00 */
[----:B0-----:R-:W-:-:S02]  /*2b10*/  IMAD.MOV.U32 R22, RZ, RZ, 0x8 ;  /* 0x00000008ff167424 */ /* 0x001fc400078e00ff */
[----:B------:R-:W-:Y:S02]  /*2b20*/  IMAD.MOV.U32 R21, RZ, RZ, 0x1f ;  /* 0x0000001fff157424 */ /* 0x000fe400078e00ff */
[----:B------:R-:W-:Y:S02]  /*2b30*/  IMAD.MOV.U32 R20, RZ, RZ, -0x1 ;  /* 0xffffffffff147424 */ /* 0x000fe400078e00ff */
[----:B------:R-:W-:Y:S02]  /*2b40*/  IMAD.MOV.U32 R23, RZ, RZ, R26 ;  /* 0x000000ffff177224 */ /* 0x000fe400078e001a */
[----:B------:R-:W-:Y:S05]  /*2b50*/  CALL.REL.NOINC `($__internal_55_$__cuda_sm70_shflsync_bfly_p) ;  /* 0x00000bf000007944 */ /* 0x000fea0003c00000 */
[----:B-1----:R-:W-:Y:S01]  /*2b60*/  IMAD.MOV.U32 R27, RZ, RZ, R21 ;  /* 0x000000ffff1b7224 */ /* 0x002fe200078e0015 */
[----:B0-----:R-:W-:Y:S05]  /*2b70*/  BRA `(.L_x_2903) ;  /* 0xffffe8c000007947 */ /* 0x001fea000383ffff */
.L_x_2874:
[----:B------:R-:W-:Y:S01]  /*2b80*/  IMAD.MOV.U32 R23, RZ, RZ, R25 ;  /* 0x000000ffff177224 */ /* 0x000fe200078e0019 */
[----:B------:R-:W-:Y:S01]  /*2b90*/  MOV R24, 0x2be0 ;  /* 0x00002be000187802 */ /* 0x000fe20000000f00 */
[----:B------:R-:W-:Y:S02]  /*2ba0*/  IMAD.MOV.U32 R22, RZ, RZ, 0x4 ;  /* 0x00000004ff167424 */ /* 0x000fe400078e00ff */
[----:B------:R-:W-:Y:S02]  /*2bb0*/  IMAD.MOV.U32 R21, RZ, RZ, 0x1f ;  /* 0x0000001fff157424 */ /* 0x000fe400078e00ff */
[----:B------:R-:W-:-:S02]  /*2bc0*/  IMAD.MOV.U32 R20, RZ, RZ, -0x1 ;  /* 0xffffffffff147424 */ /* 0x000fc400078e00ff */
[----:B--2---:R-:W-:Y:S05]  /*2bd0*/  CALL.REL.NOINC `($__internal_55_$__cuda_sm70_shflsync_bfly_p) ;  /* 0x00000b7000007944 */ /* 0x004fea0003c00000 */
[----:B-1----:R-:W-:Y:S01]  /*2be0*/  IMAD.MOV.U32 R34, RZ, RZ, R21 ;  /* 0x000000ffff227224 */ /* 0x002fe200078e0015 */
[----:B0-----:R-:W-:Y:S05]  /*2bf0*/  BRA `(.L_x_2904) ;  /* 0xffffe8a000007947 */ /* 0x001fea000383ffff */
.L_x_2875:
[----:B------:R-:W-:Y:S01]  /*2c00*/  IMAD.MOV.U32 R23, RZ, RZ, R35 ;  /* 0x000000ffff177224 */ /* 0x000fe200078e0023 */
[----:B------:R-:W-:Y:S01]  /*2c10*/  MOV R24, 0x2c60 ;  /* 0x00002c6000187802 */ /* 0x000fe20000000f00 */
[----:B------:R-:W-:-:S02]  /*2c20*/  IMAD.MOV.U32 R22, RZ, RZ, 0x4 ;  /* 0x00000004ff167424 */ /* 0x000fc400078e00ff */
[----:B------:R-:W-:Y:S02]  /*2c30*/  IMAD.MOV.U32 R21, RZ, RZ, 0x1f ;  /* 0x0000001fff157424 */ /* 0x000fe400078e00ff */
[----:B------:R-:W-:Y:S02]  /*2c40*/  IMAD.MOV.U32 R20, RZ, RZ, -0x1 ;  /* 0xffffffffff147424 */ /* 0x000fe400078e00ff */
[----:B01----:R-:W-:Y:S05]  /*2c50*/  CALL.REL.NOINC `($__internal_55_$__cuda_sm70_shflsync_bfly_p) ;  /* 0x00000af000007944 */ /* 0x003fea0003c00000 */
[----:B------:R-:W-:Y:S01]  /*2c60*/  SEL R27, R27, R26, P0 ;  /* 0x0000001a1b1b7207 */ /* 0x000fe20000000000 */
[----:B-1----:R-:W-:Y:S01]  /*2c70*/  IMAD.MOV.U32 R26, RZ, RZ, R21 ;  /* 0x000000ffff1a7224 */ /* 0x002fe200078e0015 */
[----:B------:R-:W-:Y:S01]  /*2c80*/  MOV R24, 0x2ce0 ;  /* 0x00002ce000187802 */ /* 0x000fe20000000f00 */
[----:B0-----:R-:W-:Y:S02]  /*2c90*/  IMAD.MOV.U32 R22, RZ, RZ, 0x4 ;  /* 0x00000004ff167424 */ /* 0x001fe400078e00ff */
[----:B------:R-:W-:Y:S02]  /*2ca0*/  IMAD.MOV.U32 R21, RZ, RZ, 0x1f ;  /* 0x0000001fff157424 */ /* 0x000fe400078e00ff */
[----:B------:R-:W-:Y:S02]  /*2cb0*/  IMAD.MOV.U32 R20, RZ, RZ, -0x1 ;  /* 0xffffffffff147424 */ /* 0x000fe400078e00ff */
[----:B------:R-:W-:-:S02]  /*2cc0*/  IMAD.MOV.U32 R23, RZ, RZ, R27 ;  /* 0x000000ffff177224 */ /* 0x000fc400078e001b */
[----:B------:R-:W-:Y:S05]  /*2cd0*/  CALL.REL.NOINC `($__internal_55_$__cuda_sm70_shflsync_bfly_p) ;  /* 0x00000a7000007944 */ /* 0x000fea0003c00000 */
[----:B-1----:R-:W-:Y:S01]  /*2ce0*/  IMAD.MOV.U32 R32, RZ, RZ, R21 ;  /* 0x000000ffff207224 */ /* 0x002fe200078e0015 */
[----:B0-----:R-:W-:Y:S05]  /*2cf0*/  BRA `(.L_x_2905) ;  /* 0xffffe7f000007947 */ /* 0x001fea000383ffff */
.L_x_2876:
[----:B------:R-:W-:Y:S01]  /*2d00*/  IMAD.MOV.U32 R23, RZ, RZ, R25 ;  /* 0x000000ffff177224 */ /* 0x000fe200078e0019 */
[----:B------:R-:W-:Y:S01]  /*2d10*/  MOV R24, 0x2d60 ;  /* 0x00002d6000187802 */ /* 0x000fe20000000f00 */
[----:B------:R-:W-:-:S02]  /*2d20*/  IMAD.MOV.U32 R22, RZ, RZ, 0x2 ;  /* 0x00000002ff167424 */ /* 0x000fc400078e00ff */
[----:B------:R-:W-:Y:S02]  /*2d30*/  IMAD.MOV.U32 R21, RZ, RZ, 0x1f ;  /* 0x0000001fff157424 */ /* 0x000fe400078e00ff */
[----:B------:R-:W-:Y:S02]  /*2d40*/  IMAD.MOV.U32 R20, RZ, RZ, -0x1 ;  /* 0xffffffffff147424 */ /* 0x000fe400078e00ff */
[----:B--23--:R-:W-:Y:S05]  /*2d50*/  CALL.REL.NOINC `($__internal_55_$__cuda_sm70_shflsync_bfly_p) ;  /* 0x000009f000007944 */ /* 0x00cfea0003c00000 */
        /* <DEDUP_REMOVED lines=18> */
.L_x_2877:
        /* <DEDUP_REMOVED lines=8> */
.L_x_2878:
        /* <DEDUP_REMOVED lines=14> */
[----:B01----:R-:W-:Y:S05]  /*2fe0*/  BRA `(.L_x_2908) ;  /* 0xffffe67000007947 */ /* 0x003fea000383ffff */
.L_x_2885:
[----:B------:R-:W-:Y:S01]  /*2ff0*/  IMAD.MOV.U32 R23, RZ, RZ, R35 ;  /* 0x000000ffff177224 */ /* 0x000fe200078e0023 */
[----:B------:R-:W-:Y:S01]  /*3000*/  MOV R24, 0x3050 ;  /* 0x0000305000187802 */ /* 0x000fe20000000f00 */
[----:B------:R-:W-:-:S02]  /*3010*/  IMAD.MOV.U32 R22, RZ, RZ, 0x10 ;  /* 0x00000010ff167424 */ /* 0x000fc400078e00ff */
[----:B------:R-:W-:Y:S02]  /*3020*/  IMAD.MOV.U32 R21, RZ, RZ, 0x1f ;  /* 0x0000001fff157424 */ /* 0x000fe400078e00ff */
[----:B------:R-:W-:Y:S02]  /*3030*/  IMAD.MOV.U32 R20, RZ, RZ, -0x1 ;  /* 0xffffffffff147424 */ /* 0x000fe400078e00ff */
[----:B------:R-:W-:Y:S05]  /*3040*/  CALL.REL.NOINC `($__internal_55_$__cuda_sm70_shflsync_bfly_p) ;  /* 0x0000070000007944 */ /* 0x000fea0003c00000 */
[----:B-1----:R-:W-:Y:S01]  /*3050*/  IMAD.MOV.U32 R34, RZ, RZ, R21 ;  /* 0x000000ffff227224 */ /* 0x002fe200078e0015 */
[----:B0-----:R-:W-:Y:S05]  /*3060*/  BRA `(.L_x_2909) ;  /* 0xffffee2000007947 */ /* 0x001fea000383ffff */
.L_x_2886:
[----:B------:R-:W-:Y:S01]  /*3070*/  IMAD.MOV.U32 R23, RZ, RZ, R32 ;  /* 0x000000ffff177224 */ /* 0x000fe200078e0020 */
[----:B------:R-:W-:Y:S01]  /*3080*/  MOV R24, 0x30d0 ;  /* 0x000030d000187802 */ /* 0x000fe20000000f00 */
[----:B------:R-:W-:Y:S02]  /*3090*/  IMAD.MOV.U32 R22, RZ, RZ, 0x10 ;  /* 0x00000010ff167424 */ /* 0x000fe400078e00ff */
[----:B------:R-:W-:Y:S02]  /*30a0*/  IMAD.MOV.U32 R21, RZ, RZ, 0x1f ;  /* 0x0000001fff157424 */ /* 0x000fe400078e00ff */
[----:B------:R-:W-:Y:S02]  /*30b0*/  IMAD.MOV.U32 R20, RZ, RZ, -0x1 ;  /* 0xffffffffff147424 */ /* 0x000fe400078e00ff */
[----:B01----:R-:W-:Y:S05]  /*30c0*/  CALL.REL.NOINC `($__internal_55_$__cuda_sm70_shflsync_bfly_p) ;  /* 0x0000068000007944 */ /* 0x003fea0003c00000 */
[----:B-1----:R-:W-:Y:S01]  /*30d0*/  IMAD.MOV.U32 R25, RZ, RZ, R21 ;  /* 0x000000ffff197224 */ /* 0x002fe200078e0015 */
[----:B------:R-:W-:Y:S01]  /*30e0*/  MOV R24, 0x3140 ;  /* 0x0000314000187802 */ /* 0x000fe20000000f00 */
[----:B0-----:R-:W-:-:S02]  /*30f0*/  IMAD.MOV.U32 R23, RZ, RZ, R27 ;  /* 0x000000ffff177224 */ /* 0x001fc400078e001b */
[----:B------:R-:W-:Y:S02]  /*3100*/  IMAD.MOV.U32 R22, RZ, RZ, 0x10 ;  /* 0x00000010ff167424 */ /* 0x000fe400078e00ff */
[----:B------:R-:W-:Y:S02]  /*3110*/  IMAD.MOV.U32 R21, RZ, RZ, 0x1f ;  /* 0x0000001fff157424 */ /* 0x000fe400078e00ff */
[----:B------:R-:W-:Y:S02]  /*3120*/  IMAD.MOV.U32 R20, RZ, RZ, -0x1 ;  /* 0xffffffffff147424 */ /* 0x000fe400078e00ff */
[----:B------:R-:W-:Y:S05]  /*3130*/  CALL.REL.NOINC `($__internal_55_$__cuda_sm70_shflsync_bfly_p) ;  /* 0x0000061000007944 */ /* 0x000fea0003c00000 */
[----:B-1----:R-:W-:Y:S01]  /*3140*/  IMAD.MOV.U32 R26, RZ, RZ, R21 ;  /* 0x000000ffff1a7224 */ /* 0x002fe200078e0015 */
[----:B0-----:R-:W-:Y:S05]  /*3150*/  BRA `(.L_x_2910) ;  /* 0xffffed6000007947 */ /* 0x001fea000383ffff */
.L_x_2887:
[----:B------:R-:W-:Y:S01]  /*3160*/  IMAD.MOV.U32 R23, RZ, RZ, R34 ;  /* 0x000000ffff177224 */ /* 0x000fe200078e0022 */
[----:B------:R-:W-:Y:S01]  /*3170*/  MOV R24, 0x31c0 ;  /* 0x000031c000187802 */ /* 0x000fe20000000f00 */
[----:B------:R-:W-:Y:S02]  /*3180*/  IMAD.MOV.U32 R22, RZ, RZ, 0x8 ;  /* 0x00000008ff167424 */ /* 0x000fe400078e00ff */
[----:B------:R-:W-:Y:S02]  /*3190*/  IMAD.MOV.U32 R21, RZ, RZ, 0x1f ;  /* 0x0000001fff157424 */ /* 0x000fe400078e00ff */
[----:B------:R-:W-:-:S02]  /*31a0*/  IMAD.MOV.U32 R20, RZ, RZ, -0x1 ;  /* 0xffffffffff147424 */ /* 0x000fc400078e00ff */
[----:B0-23--:R-:W-:Y:S05]  /*31b0*/  CALL.REL.NOINC `($__internal_55_$__cuda_sm70_shflsync_bfly_p) ;  /* 0x0000059000007944 */ /* 0x00dfea0003c00000 */
[----:B------:R-:W-:Y:S01]  /*31c0*/  FSEL R25, R25, R32, P1 ;  /* 0x0000002019197208 */ /* 0x000fe20000800000 */
[----:B-1----:R-:W-:Y:S01]  /*31d0*/  IMAD.MOV.U32 R35, RZ, RZ, R21 ;  /* 0x000000ffff237224 */ /* 0x002fe200078e0015 */
[----:B------:R-:W-:Y:S01]  /*31e0*/  MOV R24, 0x3240 ;  /* 0x0000324000187802 */ /* 0x000fe20000000f00 */
[----:B0-----:R-:W-:-:S02]  /*31f0*/  IMAD.MOV.U32 R22, RZ, RZ, 0x8 ;  /* 0x00000008ff167424 */ /* 0x001fc400078e00ff */
[----:B------:R-:W-:Y:S02]  /*3200*/  IMAD.MOV.U32 R21, RZ, RZ, 0x1f ;  /* 0x0000001fff157424 */ /* 0x000fe400078e00ff */
[----:B------:R-:W-:Y:S02]  /*3210*/  IMAD.MOV.U32 R20, RZ, RZ, -0x1 ;  /* 0xffffffffff147424 */ /* 0x000fe400078e00ff */
[----:B------:R-:W-:Y:S02]  /*3220*/  IMAD.MOV.U32 R23, RZ, RZ, R25 ;  /* 0x000000ffff177224 */ /* 0x000fe400078e0019 */
[----:B------:R-:W-:Y:S05]  /*3230*/  CALL.REL.NOINC `($__internal_55_$__cuda_sm70_shflsync_bfly_p) ;  /* 0x0000051000007944 */ /* 0x000fea0003c00000 */
[----:B------:R-:W-:Y:S01]  /*3240*/  SEL R26, R26, R27, P1 ;  /* 0x0000001b1a1a7207 */ /* 0x000fe20000800000 */
[----:B-1----:R-:W-:Y:S01]  /*3250*/  IMAD.MOV.U32 R32, RZ, RZ, R21 ;  /* 0x000000ffff207224 */ /* 0x002fe200078e0015 */
[----:B------:R-:W-:Y:S01]  /*3260*/  MOV R24, 0x32c0 ;  /* 0x000032c000187802 */ /* 0x000fe20000000f00 */
[----:B0-----:R-:W-:Y:S02]  /*3270*/  IMAD.MOV.U32 R22, RZ, RZ, 0x8 ;  /* 0x00000008ff167424 */ /* 0x001fe400078e00ff */
[----:B------:R-:W-:Y:S02]  /*3280*/  IMAD.MOV.U32 R21, RZ, RZ, 0x1f ;  /* 0x0000001fff157424 */ /* 0x000fe400078e00ff */
[----:B------:R-:W-:-:S02]  /*3290*/  IMAD.MOV.U32 R20, RZ, RZ, -0x1 ;  /* 0xffffffffff147424 */ /* 0x000fc400078e00ff */
[----:B------:R-:W-:Y:S02]  /*32a0*/  IMAD.MOV.U32 R23, RZ, RZ, R26 ;  /* 0x000000ffff177224 */ /* 0x000fe400078e001a */
[----:B------:R-:W-:Y:S05]  /*32b0*/  CALL.REL.NOINC `($__internal_55_$__cuda_sm70_shflsync_bfly_p) ;  /* 0x0000049000007944 */ /* 0x000fea0003c00000 */
[----:B-1----:R-:W-:Y:S01]  /*32c0*/  IMAD.MOV.U32 R27, RZ, RZ, R21 ;  /* 0x000000ffff1b7224 */ /* 0x002fe200078e0015 */
[----:B0-----:R-:W-:Y:S05]  /*32d0*/  BRA `(.L_x_2911) ;  /* 0xffffeca000007947 */ /* 0x001fea000383ffff */
.L_x_2888:
[----:B------:R-:W-:Y:S01]  /*32e0*/  IMAD.MOV.U32 R23, RZ, RZ, R34 ;  /* 0x000000ffff177224 */ /* 0x000fe200078e0022 */
[----:B------:R-:W-:Y:S01]  /*32f0*/  MOV R24, 0x3340 ;  /* 0x0000334000187802 */ /* 0x000fe20000000f00 */
[----:B------:R-:W-:Y:S02]  /*3300*/  IMAD.MOV.U32 R22, RZ, RZ, 0x4 ;  /* 0x00000004ff167424 */ /* 0x000fe400078e00ff */
[----:B------:R-:W-:Y:S02]  /*3310*/  IMAD.MOV.U32 R21, RZ, RZ, 0x1f ;  /* 0x0000001fff157424 */ /* 0x000fe400078e00ff */
[----:B------:R-:W-:Y:S02]  /*3320*/  IMAD.MOV.U32 R20, RZ, RZ, -0x1 ;  /* 0xffffffffff147424 */ /* 0x000fe400078e00ff */
[----:B--2---:R-:W-:Y:S05]  /*3330*/  CALL.REL.NOINC `($__internal_55_$__cuda_sm70_shflsync_bfly_p) ;  /* 0x0000041000007944 */ /* 0x004fea0003c00000 */
[----:B-1----:R-:W-:Y:S01]  /*3340*/  IMAD.MOV.U32 R35, RZ, RZ, R21 ;  /* 0x000000ffff237224 */ /* 0x002fe200078e0015 */
[----:B0-----:R-:W-:Y:S05]  /*3350*/  BRA `(.L_x_2912) ;  /* 0xffffec8000007947 */ /* 0x001fea000383ffff */
.L_x_2889:
        /* <DEDUP_REMOVED lines=16> */
.L_x_2890:
        /* <DEDUP_REMOVED lines=24> */
.L_x_2891:
[----:B------:R-:W-:Y:S01]  /*35e0*/  IMAD.MOV.U32 R23, RZ, RZ, R25 ;  /* 0x000000ffff177224 */ /* 0x000fe200078e0019 */
[----:B------:R-:W-:Y:S01]  /*35f0*/  MOV R24, 0x3640 ;  /* 0x0000364000187802 */ /* 0x000fe20000000f00 */
[----:B------:R-:W-:Y:S02]  /*3600*/  IMAD.MOV.U32 R22, RZ, RZ, 0x1 ;  /* 0x00000001ff167424 */ /* 0x000fe400078e00ff */
[----:B------:R-:W-:Y:S02]  /*3610*/  IMAD.MOV.U32 R21, RZ, RZ, 0x1f ;  /* 0x0000001fff157424 */ /* 0x000fe400078e00ff */
[----:B------:R-:W-:-:S02]  /*3620*/  IMAD.MOV.U32 R20, RZ, RZ, -0x1 ;  /* 0xffffffffff147424 */ /* 0x000fc400078e00ff */
[----:B0-2---:R-:W-:Y:S05]  /*3630*/  CALL.REL.NOINC `($__internal_55_$__cuda_sm70_shflsync_bfly_p) ;  /* 0x0000011000007944 */ /* 0x005fea0003c00000 */
[----:B-1----:R-:W-:Y:S01]  /*3640*/  IMAD.MOV.U32 R34, RZ, RZ, R21 ;  /* 0x000000ffff227224 */ /* 0x002fe200078e0015 */
[----:B0-----:R-:W-:Y:S05]  /*3650*/  BRA `(.L_x_2915) ;  /* 0xffffeaf000007947 */ /* 0x001fea000383ffff */
.L_x_2892:
        /* <DEDUP_REMOVED lines=15> */
        .weak           $__internal_55_$__cuda_sm70_shflsync_bfly_p
        .type           $__internal_55_$__cuda_sm70_shflsync_bfly_p,@function
        .size           $__internal_55_$__cuda_sm70_shflsync_bfly_p,(.L_x_10999 - $__internal_55_$__cuda_sm70_shflsync_bfly_p)
$__internal_55_$__cuda_sm70_shflsync_bfly_p:
[----:B------:R-:W-:Y:S01]  /*3750*/  IMAD.MOV.U32 R36, RZ, RZ, R24 ;  /* 0x000000ffff247224 */ /* 0x000fe200078e0018 */
[----:B------:R-:W-:Y:S04]  /*3760*/  WARPSYNC R20 ;  /* 0x0000001400007348 */ /* 0x000fe80003800000 */
[----:B------:R-:W-:Y:S01]  /*3770*/  IMAD.MOV.U32 R37, RZ, RZ, 0x0 ;  /* 0x00000000ff257424 */ /* 0x000fe200078e00ff */
[----:B------:R0:W1:Y:S03]  /*3780*/  SHFL.BFLY PT, R21, R23, R22, R21 ;  /* 0x0c00001617157389 */ /* 0x00006600000e0015 */
[----:B------:R-:W-:Y:S05]  /*3790*/  RET.REL.NODEC R36 `(_ZN4vllm3moe10topkGatingILi18ELi576ELi4ELi4ELi32Ei6__halfLNS0_11ScoringFuncE1EEEvPKT5_PKbPfiPT4_PiiiibPKf) ;  /* 0xffffc86024007950 */ /* 0x000fea0003c3ffff */
.L_x_2917:
        /* <DEDUP_REMOVED lines=14> */
.L_x_10999:


//--------------------- .text._ZN4vllm3moe10topkGatingILi14ELi448ELi4ELi4ELi32Ei6__halfLNS0_11ScoringFuncE1EEEvPKT5_PKbPfiPT4_PiiiibPKf --------------------------
	.section	.text._ZN4vllm3moe10topkGatingILi14ELi448ELi4ELi4ELi32Ei6__halfLNS0_11ScoringFuncE1EEEvPKT5_PKbPfiPT4_PiiiibPKf,"ax",@progbits
	.sectioninfo	@"SHI_REGISTERS=40"
	.align	128
        .global         _ZN4vllm3moe10topkGatingILi14ELi448ELi4ELi4ELi32Ei6__halfLNS0_11ScoringFuncE1EEEvPKT5_PKbPfiPT4_PiiiibPKf
        .type           _ZN4vllm3moe10topkGatingILi14ELi448ELi4ELi4ELi32Ei6__halfLNS0_11ScoringFuncE1EEEvPKT5_PKbPfiPT4_PiiiibPKf,@function
        .size           _ZN4vllm3moe10topkGatingILi14ELi448ELi4ELi4ELi32Ei6__halfLNS0_11ScoringFuncE1EEEvPKT5_PKbPfiPT4_PiiiibPKf,(.L_x_11000 - _ZN4vllm3moe10topkGatingILi14ELi448ELi4ELi4ELi32Ei6__halfLNS0_11ScoringFuncE1EEEvPKT5_PKbPfiPT4_PiiiibPKf)
        .other          _ZN4vllm3moe10topkGatingILi14ELi448ELi4ELi4ELi32Ei6__halfLNS0_11ScoringFuncE1EEEvPKT5_PKbPfiPT4_PiiiibPKf,@"STO_CUDA_ENTRY STV_DEFAULT"
_ZN4vllm3moe10topkGatingILi14ELi448ELi4ELi4ELi32Ei6__halfLNS0_11ScoringFuncE1EEEvPKT5_PKbPfiPT4_PiiiibPKf:
.text._ZN4vllm3moe10topkGatingILi14ELi448ELi4ELi4ELi32Ei6__halfLNS0_11ScoringFuncE1EEEvPKT5_PKbPfiPT4_PiiiibPKf:
        /* <DEDUP_REMOVED lines=171> */
.L_x_2918:
[----:B------:R0:W-:Y:S04]  /*0ab0*/  STL.64 [R1], R2 ;  /* 0x0000000201007387 */ /* 0x0001e80000100a00 */
[----:B------:R0:W-:Y:S04]  /*0ac0*/  STL.64 [R1+0x8], R4 ;  /* 0x0000080401007387 */ /* 0x0001e80000100a00 */
[----:B------:R0:W-:Y:S04]  /*0ad0*/  STL.64 [R1+0x10], R6 ;  /* 0x0000100601007387 */ /* 0x0001e80000100a00 */
[----:B------:R0:W-:Y:S04]  /*0ae0*/  STL.64 [R1+0x18], R8 ;  /* 0x0000180801007387 */ /* 0x0001e80000100a00 */
[----:B------:R0:W-:Y:S04]  /*0af0*/  STL.64 [R1+0x20], R10 ;  /* 0x0000200a01007387 */ /* 0x0001e80000100a00 */
[----:B------:R0:W-:Y:S04]  /*0b00*/  STL.64 [R1+0x28], R12 ;  /* 0x0000280c01007387 */ /* 0x0001e80000100a00 */
[----:B------:R0:W-:Y:S02]  /*0b10*/  STL.64 [R1+0x30], R14 ;  /* 0x0000300e01007387 */ /* 0x0001e40000100a00 */
.L_x_2919:
        /* <DEDUP_REMOVED lines=9> */
.L_x_2935:
        /* <DEDUP_REMOVED lines=62> */
.L_x_2952:
[----:B------:R-:W-:Y:S05]  /*0f90*/  BRA.DIV ~URZ, `(.L_x_2923) ;  /* 0x000014927f007947 */ /* 0x000fea000b800000 */
[----:B------:R2:W3:Y:S04]  /*0fa0*/  SHFL.BFLY PT, R25, R22, 0x10, 0x1f ;  /* 0x0e001f0016197f89 */ /* 0x0004e800000e0000 */
[----:B------:R2:W4:Y:S02]  /*0fb0*/  SHFL.BFLY PT, R24, R23, 0x10, 0x1f ;  /* 0x0e001f0017187f89 */ /* 0x00052400000e0000 */
.L_x_2953:
        /* <DEDUP_REMOVED lines=12> */
.L_x_2954:
[----:B-1----:R-:W-:-:S13]  /*1080*/  FSETP.GEU.FTZ.AND P1, PT, R30, R31, PT ;  /* 0x0000001f1e00720b */ /* 0x002fda0003f3e000 */
[----:B------:R-:W-:-:S04]  /*1090*/  @P1 FSETP.NEU.FTZ.AND P2, PT, R30, R31, PT ;  /* 0x0000001f1e00120b */ /* 0x000fc80003f5d000 */
[----:B---3--:R-:W-:-:S13]  /*10a0*/  @P1 ISETP.LT.AND P0, PT, R24, R23, !P2 ;  /* 0x000000171800120c */ /* 0x008fda0005701270 */
[----:B0-----:R-:W-:Y:S01]  /*10b0*/  FSEL R30, R31, R30, P0 ;  /* 0x0000001e1f1e7208 */ /* 0x001fe20000000000 */
[----:B------:R-:W-:Y:S05]  /*10c0*/  BRA.DIV ~URZ, `(.L_x_2925) ;  /* 0x000015d27f007947 */ /* 0x000fea000b800000 */
[----:B------:R0:W1:Y:S02]  /*10d0*/  SHFL.BFLY PT, R31, R30, 0x4, 0x1f ;  /* 0x0c801f001e1f7f89 */ /* 0x00006400000e0000 */
.L_x_2955:
[----:B--2---:R-:W-:Y:S01]  /*10e0*/  FSEL R22, R25, R22, P0 ;  /* 0x0000001619167208 */ /* 0x004fe20000000000 */
[----:B------:R-:W-:Y:S05]  /*10f0*/  BRA.DIV ~URZ, `(.L_x_2926) ;  /* 0x000016227f007947 */ /* 0x000fea000b800000 */
[----:B------:R-:W-:Y:S01]  /*1100*/  SEL R23, R24, R23, P0 ;  /* 0x0000001718177207 */ /* 0x000fe20000000000 */
[----:B------:R2:W3:Y:S04]  /*1110*/  SHFL.BFLY PT, R25, R22, 0x4, 0x1f ;  /* 0x0c801f0016197f89 */ /* 0x0004e800000e0000 */
[----:B------:R2:W4:Y:S02]  /*1120*/  SHFL.BFLY PT, R24, R23, 0x4, 0x1f ;  /* 0x0c801f0017187f89 */ /* 0x00052400000e0000 */
.L_x_2956:
        /* <DEDUP_REMOVED lines=12> */
.L_x_2957:
[----:B-1----:R-:W-:-:S13]  /*11f0*/  FSETP.GEU.FTZ.AND P1, PT, R30, R25, PT ;  /* 0x000000191e00720b */ /* 0x002fda0003f3e000 */
[----:B------:R-:W-:-:S04]  /*1200*/  @P1 FSETP.NEU.FTZ.AND P2, PT, R30, R25, PT ;  /* 0x000000191e00120b */ /* 0x000fc80003f5d000 */
[----:B---3--:R-:W-:-:S13]  /*1210*/  @P1 ISETP.LT.AND P0, PT, R23, R24, !P2 ;  /* 0x000000181700120c */ /* 0x008fda0005701270 */
[----:B0-----:R-:W-:Y:S01]  /*1220*/  FSEL R30, R25, R30, P0 ;  /* 0x0000001e191e7208 */ /* 0x001fe20000000000 */
[----:B------:R-:W-:Y:S05]  /*1230*/  BRA.DIV ~URZ, `(.L_x_2928) ;  /* 0x000017627f007947 */ /* 0x000fea000b800000 */
[----:B------:R0:W1:Y:S02]  /*1240*/  SHFL.BFLY PT, R25, R30, 0x1, 0x1f ;  /* 0x0c201f001e197f89 */ /* 0x00006400000e0000 */
.L_x_2958:
[----:B--2---:R-:W-:Y:S01]  /*1250*/  FSEL R31, R31, R22, P0 ;  /* 0x000000161f1f7208 */ /* 0x004fe20000000000 */
[----:B------:R-:W-:Y:S05]  /*1260*/  BRA.DIV ~URZ, `(.L_x_2929) ;  /* 0x000017b27f007947 */ /* 0x000fea000b800000 */
[----:B------:R-:W-:Y:S01]  /*1270*/  SEL R21, R23, R24, P0 ;  /* 0x0000001817157207 */ /* 0x000fe20000000000 */
[----:B------:R2:W3:Y:S04]  /*1280*/  SHFL.BFLY PT, R22, R31, 0x1, 0x1f ;  /* 0x0c201f001f167f89 */ /* 0x0004e800000e0000 */
[----:B------:R2:W4:Y:S02]  /*1290*/  SHFL.BFLY PT, R18, R21, 0x1, 0x1f ;  /* 0x0c201f0015127f89 */ /* 0x00052400000e0000 */
.L_x_2959:
        /* <DEDUP_REMOVED lines=27> */
.L_x_2931:
[----:B------:R-:W-:Y:S05]  /*1450*/  BSYNC B1 ;  /* 0x0000000000017941 */ /* 0x000fea0003800000 */
.L_x_2930:
        /* <DEDUP_REMOVED lines=20> */
.L_x_2934:
[----:B------:R-:W-:Y:S05]  /*15a0*/  BSYNC B1 ;  /* 0x0000000000017941 */ /* 0x000fea0003800000 */
.L_x_2933:
[----:B01----:R-:W-:Y:S05]  /*15b0*/  BRA `(.L_x_2935) ;  /* 0xfffff5f000007947 */ /* 0x003fea000383ffff */
.L_x_2921:
[----:B------:R-:W-:Y:S02]  /*15c0*/  IMAD.MOV.U32 R35, RZ, RZ, RZ ;  /* 0x000000ffff237224 */ /* 0x000fe400078e00ff */
.L_x_2948:
        /* <DEDUP_REMOVED lines=62> */
.L_x_2960:
[----:B------:R-:W-:Y:S05]  /*19b0*/  BRA.DIV ~URZ, `(.L_x_2937) ;  /* 0x000011c27f007947 */ /* 0x000fea000b800000 */
[----:B------:R2:W3:Y:S04]  /*19c0*/  SHFL.BFLY PT, R25, R22, 0x10, 0x1f ;  /* 0x0e001f0016197f89 */ /* 0x0004e800000e0000 */
[----:B------:R2:W4:Y:S02]  /*19d0*/  SHFL.BFLY PT, R24, R23, 0x10, 0x1f ;  /* 0x0e001f0017187f89 */ /* 0x00052400000e0000 */
.L_x_2961:
        /* <DEDUP_REMOVED lines=12> */
.L_x_2962:
[----:B-1----:R-:W-:-:S13]  /*1aa0*/  FSETP.GEU.FTZ.AND P1, PT, R30, R31, PT ;  /* 0x0000001f1e00720b */ /* 0x002fda0003f3e000 */
[----:B------:R-:W-:-:S04]  /*1ab0*/  @P1 FSETP.NEU.FTZ.AND P2, PT, R30, R31, PT ;  /* 0x0000001f1e00120b */ /* 0x000fc80003f5d000 */
[----:B---3--:R-:W-:-:S13]  /*1ac0*/  @P1 ISETP.LT.AND P0, PT, R24, R23, !P2 ;  /* 0x000000171800120c */ /* 0x008fda0005701270 */
[----:B0-----:R-:W-:Y:S01]  /*1ad0*/  FSEL R30, R31, R30, P0 ;  /* 0x0000001e1f1e7208 */ /* 0x001fe20000000000 */
[----:B------:R-:W-:Y:S05]  /*1ae0*/  BRA.DIV ~URZ, `(.L_x_2939) ;  /* 0x000013027f007947 */ /* 0x000fea000b800000 */
[----:B------:R0:W1:Y:S02]  /*1af0*/  SHFL.BFLY PT, R31, R30, 0x4, 0x1f ;  /* 0x0c801f001e1f7f89 */ /* 0x00006400000e0000 */
.L_x_2963:
[----:B--2---:R-:W-:Y:S01]  /*1b00*/  FSEL R22, R25, R22, P0 ;  /* 0x0000001619167208 */ /* 0x004fe20000000000 */
[----:B------:R-:W-:Y:S05]  /*1b10*/  BRA.DIV ~URZ, `(.L_x_2940) ;  /* 0x000013527f007947 */ /* 0x000fea000b800000 */
[----:B------:R-:W-:Y:S01]  /*1b20*/  SEL R23, R24, R23, P0 ;  /* 0x0000001718177207 */ /* 0x000fe20000000000 */
[----:B------:R2:W3:Y:S04]  /*1b30*/  SHFL.BFLY PT, R25, R22, 0x4, 0x1f ;  /* 0x0c801f0016197f89 */ /* 0x0004e800000e0000 */
[----:B------:R2:W4:Y:S02]  /*1b40*/  SHFL.BFLY PT, R24, R23, 0x4, 0x1f ;  /* 0x0c801f0017187f89 */ /* 0x00052400000e0000 */
.L_x_2964:
        /* <DEDUP_REMOVED lines=12> */
.L_x_2965:
[----:B-1----:R-:W-:-:S13]  /*1c10*/  FSETP.GEU.FTZ.AND P1, PT, R30, R25, PT ;  /* 0x000000191e00720b */ /* 0x002fda0003f3e000 */
[----:B------:R-:W-:-:S04]  /*1c20*/  @P1 FSETP.NEU.FTZ.AND P2, PT, R30, R25, PT ;  /* 0x000000191e00120b */ /* 0x000fc80003f5d000 */
[----:B---3--:R-:W-:-:S13]  /*1c30*/  @P1 ISETP.LT.AND P0, PT, R23, R24, !P2 ;  /* 0x000000181700120c */ /* 0x008fda0005701270 */
[----:B0-----:R-:W-:Y:S01]  /*1c40*/  FSEL R30, R25, R30, P0 ;  /* 0x0000001e191e7208 */ /* 0x001fe20000000000 */
[----:B------:R-:W-:Y:S05]  /*1c50*/  BRA.DIV ~URZ, `(.L_x_2942) ;  /* 0x000014927f007947 */ /* 0x000fea000b800000 */
[----:B------:R0:W1:Y:S02]  /*1c60*/  SHFL.BFLY PT, R25, R30, 0x1, 0x1f ;  /* 0x0c201f001e197f89 */ /* 0x00006400000e0000 */
.L_x_2966:
[----:B--2---:R-:W-:Y:S01]  /*1c70*/  FSEL R31, R31, R22, P0 ;  /* 0x000000161f1f7208 */ /* 0x004fe20000000000 */
[----:B------:R-:W-:Y:S05]  /*1c80*/  BRA.DIV ~URZ, `(.L_x_2943) ;  /* 0x000014e27f007947 */ /* 0x000fea000b800000 */
[----:B------:R-:W-:Y:S01]  /*1c90*/  SEL R21, R23, R24, P0 ;  /* 0x0000001817157207 */ /* 0x000fe20000000000 */
[----:B------:R2:W3:Y:S04]  /*1ca0*/  SHFL.BFLY PT, R22, R31, 0x1, 0x1f ;  /* 0x0c201f001f167f89 */ /* 0x0004e800000e0000 */
[----:B------:R2:W4:Y:S02]  /*1cb0*/  SHFL.BFLY PT, R18, R21, 0x1, 0x1f ;  /* 0x0c201f0015127f89 */ /* 0x00052400000e0000 */
.L_x_2967:
        /* <DEDUP_REMOVED lines=26> */
.L_x_2945:
[----:B------:R-:W-:Y:S05]  /*1e60*/  BSYNC B1 ;  /* 0x0000000000017941 */ /* 0x000fea0003800000 */
.L_x_2944:
        /* <DEDUP_REMOVED lines=20> */
.L_x_2947:
[----:B------:R-:W-:Y:S05]  /*1fb0*/  BSYNC B1 ;  /* 0x0000000000017941 */ /* 0x000fea0003800000 */
.L_x_2946:
[----:B01----:R-:W-:Y:S05]  /*1fc0*/  BRA `(.L_x_2948) ;  /* 0xfffff60000007947 */ /* 0x003fea000383ffff */
.L_x_2932:
[----:B------:R-:W-:Y:S05]  /*1fd0*/  BSYNC B0 ;  /* 0x0000000000007941 */ /* 0x000fea0003800000 */
.L_x_2920:
        /* <DEDUP_REMOVED lines=19> */
.L_x_2950:
        /* <DEDUP_REMOVED lines=20> */
.L_x_2949:
        /* <DEDUP_REMOVED lines=11> */
.L_x_2951:
        /* <DEDUP_REMOVED lines=11> */
.L_x_2922:
[----:B------:R-:W-:Y:S01]  /*23b0*/  IMAD.MOV.U32 R21, RZ, RZ, R30 ;  /* 0x000000ffff157224 */ /* 0x000fe200078e001e */
[----:B------:R-:W-:Y:S01]  /*23c0*/  MOV R16, 0x2410 ;  /* 0x0000241000107802 */ /* 0x000fe20000000f00 */
[----:B------:R-:W-:Y:S02]  /*23d0*/  IMAD.MOV.U32 R20, RZ, RZ, 0x10 ;  /* 0x00000010ff147424 */ /* 0x000fe400078e00ff */
[----:B------:R-:W-:Y:S02]  /*23e0*/  IMAD.MOV.U32 R19, RZ, RZ, 0x1f ;  /* 0x0000001fff137424 */ /* 0x000fe400078e00ff */
[----:B------:R-:W-:Y:S02]  /*23f0*/  IMAD.MOV.U32 R18, RZ, RZ, -0x1 ;  /* 0xffffffffff127424 */ /* 0x000fe400078e00ff */
[----:B------:R-:W-:Y:S05]  /*2400*/  CALL.REL.NOINC `($__internal_56_$__cuda_sm70_shflsync_bfly_p) ;  /* 0x00000e4000007944 */ /* 0x000fea0003c00000 */
[----:B-1----:R-:W-:Y:S01]  /*2410*/  IMAD.MOV.U32 R31, RZ, RZ, R18 ;  /* 0x000000ffff1f7224 */ /* 0x002fe200078e0012 */
[----:B0-----:R-:W-:Y:S05]  /*2420*/  BRA `(.L_x_2952) ;  /* 0xffffeb6000007947 */ /* 0x001fea000383ffff */
.L_x_2923:
[----:B------:R-:W-:Y:S01]  /*2430*/  IMAD.MOV.U32 R21, RZ, RZ, R22 ;  /* 0x000000ffff157224 */ /* 0x000fe200078e0016 */
[----:B------:R-:W-:Y:S01]  /*2440*/  MOV R16, 0x2490 ;  /* 0x0000249000107802 */ /* 0x000fe20000000f00 */
[----:B------:R-:W-:Y:S02]  /*2450*/  IMAD.MOV.U32 R20, RZ, RZ, 0x10 ;  /* 0x00000010ff147424 */ /* 0x000fe400078e00ff */
[----:B------:R-:W-:-:S02]  /*2460*/  IMAD.MOV.U32 R19, RZ, RZ, 0x1f ;  /* 0x0000001fff137424 */ /* 0x000fc400078e00ff */
[----:B------:R-:W-:Y:S02]  /*2470*/  IMAD.MOV.U32 R18, RZ, RZ, -0x1 ;  /* 0xffffffffff127424 */ /* 0x000fe400078e00ff */
[----:B01----:R-:W-:Y:S05]  /*2480*/  CALL.REL.NOINC `($__internal_56_$__cuda_sm70_shflsync_bfly_p) ;  /* 0x00000dc000007944 */ /* 0x003fea0003c00000 */
[----:B-1----:R-:W-:Y:S01]  /*2490*/  IMAD.MOV.U32 R25, RZ, RZ, R18 ;  /* 0x000000ffff197224 */ /* 0x002fe200078e0012 */
[----:B------:R-:W-:Y:S01]  /*24a0*/  MOV R16, 0x2500 ;  /* 0x0000250000107802 */ /* 0x000fe20000000f00 */
[----:B0-----:R-:W-:Y:S02]  /*24b0*/  IMAD.MOV.U32 R21, RZ, RZ, R23 ;  /* 0x000000ffff157224 */ /* 0x001fe400078e0017 */
[----:B------:R-:W-:Y:S02]  /*24c0*/  IMAD.MOV.U32 R20, RZ, RZ, 0x10 ;  /* 0x00000010ff147424 */ /* 0x000fe400078e00ff */
[----:B------:R-:W-:Y:S02]  /*24d0*/  IMAD.MOV.U32 R19, RZ, RZ, 0x1f ;  /* 0x0000001fff137424 */ /* 0x000fe400078e00ff */
[----:B------:R-:W-:Y:S02]  /*24e0*/  IMAD.MOV.U32 R18, RZ, RZ, -0x1 ;  /* 0xffffffffff127424 */ /* 0x000fe400078e00ff */
[----:B------:R-:W-:Y:S05]  /*24f0*/  CALL.REL.NOINC `($__internal_56_$__cuda_sm70_shflsync_bfly_p) ;  /* 0x00000d5000007944 */ /* 0x000fea0003c00000 */
[----:B-1----:R-:W-:Y:S01]  /*2500*/  IMAD.MOV.U32 R24, RZ, RZ, R18 ;  /* 0x000000ffff187224 */ /* 0x002fe200078e0012 */
[----:B0-----:R-:W-:Y:S05]  /*2510*/  BRA `(.L_x_2953) ;  /* 0xffffeaa000007947 */ /* 0x001fea000383ffff */
.L_x_2924:
[----:B------:R-:W-:Y:S01]  /*2520*/  IMAD.MOV.U32 R21, RZ, RZ, R30 ;  /* 0x000000ffff157224 */ /* 0x000fe200078e001e */
[----:B------:R-:W-:Y:S01]  /*2530*/  MOV R16, 0x2580 ;  /* 0x0000258000107802 */ /* 0x000fe20000000f00 */
[----:B------:R-:W-:-:S02]  /*2540*/  IMAD.MOV.U32 R20, RZ, RZ, 0x8 ;  /* 0x00000008ff147424 */ /* 0x000fc400078e00ff */
[----:B------:R-:W-:Y:S02]  /*2550*/  IMAD.MOV.U32 R19, RZ, RZ, 0x1f ;  /* 0x0000001fff137424 */ /* 0x000fe400078e00ff */
[----:B------:R-:W-:Y:S02]  /*2560*/  IMAD.MOV.U32 R18, RZ, RZ, -0x1 ;  /* 0xffffffffff127424 */ /* 0x000fe400078e00ff */
[----:B--23--:R-:W-:Y:S05]  /*2570*/  CALL.REL.NOINC `($__internal_56_$__cuda_sm70_shflsync_bfly_p) ;  /* 0x00000cd000007944 */ /* 0x00cfea0003c00000 */
[----:B------:R-:W-:Y:S01]  /*2580*/  FSEL R22, R25, R22, P1 ;  /* 0x0000001619167208 */ /* 0x000fe20000800000 */
[----:B-1----:R-:W-:Y:S01]  /*2590*/  IMAD.MOV.U32 R31, RZ, RZ, R18 ;  /* 0x000000ffff1f7224 */ /* 0x002fe200078e0012 */
[----:B------:R-:W-:Y:S01]  /*25a0*/  MOV R16, 0x2600 ;  /* 0x0000260000107802 */ /* 0x000fe20000000f00 */
[----:B0-----:R-:W-:Y:S02]  /*25b0*/  IMAD.MOV.U32 R20, RZ, RZ, 0x8 ;  /* 0x00000008ff147424 */ /* 0x001fe400078e00ff */
[----:B------:R-:W-:Y:S02]  /*25c0*/  IMAD.MOV.U32 R19, RZ, RZ, 0x1f ;  /* 0x0000001fff137424 */ /* 0x000fe400078e00ff */
[----:B------:R-:W-:Y:S02]  /*25d0*/  IMAD.MOV.U32 R18, RZ, RZ, -0x1 ;  /* 0xffffffffff127424 */ /* 0x000fe400078e00ff */
[----:B------:R-:W-:-:S02]  /*25e0*/  IMAD.MOV.U32 R21, RZ, RZ, R22 ;  /* 0x000000ffff157224 */ /* 0x000fc400078e0016 */
[----:B------:R-:W-:Y:S05]  /*25f0*/  CALL.REL.NOINC `($__internal_56_$__cuda_sm70_shflsync_bfly_p) ;  /* 0x00000c5000007944 */ /* 0x000fea0003c00000 */
[----:B------:R-:W-:Y:S01]  /*2600*/  SEL R23, R24, R23, P1 ;  /* 0x0000001718177207 */ /* 0x000fe20000800000 */
[----:B-1----:R-:W-:Y:S01]  /*2610*/  IMAD.MOV.U32 R25, RZ, RZ, R18 ;  /* 0x000000ffff197224 */ /* 0x002fe200078e0012 */
[----:B------:R-:W-:Y:S01]  /*2620*/  MOV R16, 0x2680 ;  /* 0x0000268000107802 */ /* 0x000fe20000000f00 */
[----:B0-----:R-:W-:-:S02]  /*2630*/  IMAD.MOV.U32 R20, RZ, RZ, 0x8 ;  /* 0x00000008ff147424 */ /* 0x001fc400078e00ff */
[----:B------:R-:W-:Y:S02]  /*2640*/  IMAD.MOV.U32 R19, RZ, RZ, 0x1f ;  /* 0x0000001fff137424 */ /* 0x000fe400078e00ff */
[----:B------:R-:W-:Y:S02]  /*2650*/  IMAD.MOV.U32 R18, RZ, RZ, -0x1 ;  /* 0xffffffffff127424 */ /* 0x000fe400078e00ff */
[----:B------:R-:W-:Y:S02]  /*2660*/  IMAD.MOV.U32 R21, RZ, RZ, R23 ;  /* 0x000000ffff157224 */ /* 0x000fe400078e0017 */
[----:B------:R-:W-:Y:S05]  /*2670*/  CALL.REL.NOINC `($__internal_56_$__cuda_sm70_shflsync_bfly_p) ;  /* 0x00000bd000007944 */ /* 0x000fea0003c00000 */
[----:B-1----:R-:W-:Y:S01]  /*2680*/  IMAD.MOV.U32 R24, RZ, RZ, R18 ;  /* 0x000000ffff187224 */ /* 0x002fe200078e0012 */
[----:B0-----:R-:W-:Y:S05]  /*2690*/  BRA `(.L_x_2954) ;  /* 0xffffe9e000007947 */ /* 0x001fea000383ffff */
.L_x_2925:
[----:B------:R-:W-:Y:S01]  /*26a0*/  IMAD.MOV.U32 R21, RZ, RZ, R30 ;  /* 0x000000ffff157224 */ /* 0x000fe200078e001e */
[----:B------:R-:W-:Y:S01]  /*26b0*/  MOV R16, 0x2700 ;  /* 0x0000270000107802 */ /* 0x000fe20000000f00 */
[----:B------:R-:W-:Y:S02]  /*26c0*/  IMAD.MOV.U32 R20, RZ, RZ, 0x4 ;  /* 0x00000004ff147424 */ /* 0x000fe400078e00ff */
[----:B------:R-:W-:Y:S02]  /*26d0*/  IMAD.MOV.U32 R19, RZ, RZ, 0x1f ;  /* 0x0000001fff137424 */ /* 0x000fe400078e00ff */
[----:B------:R-:W-:-:S02]  /*26e0*/  IMAD.MOV.U32 R18, RZ, RZ, -0x1 ;  /* 0xffffffffff127424 */ /* 0x000fc400078e00ff */
[----:B--2---:R-:W-:Y:S05]  /*26f0*/  CALL.REL.NOINC `($__internal_56_$__cuda_sm70_shflsync_bfly_p) ;  /* 0x00000b5000007944 */ /* 0x004fea0003c00000 */
[----:B-1----:R-:W-:Y:S01]  /*2700*/  IMAD.MOV.U32 R31, RZ, RZ, R18 ;  /* 0x000000ffff1f7224 */ /* 0x002fe200078e0012 */
[----:B0-----:R-:W-:Y:S05]  /*2710*/  BRA `(.L_x_2955) ;  /* 0xffffe9c000007947 */ /* 0x001fea000383ffff */
.L_x_2926:
[----:B------:R-:W-:Y:S01]  /*2720*/  IMAD.MOV.U32 R21, RZ, RZ, R22 ;  /* 0x000000ffff157224 */ /* 0x000fe200078e0016 */
[----:B------:R-:W-:Y:S01]  /*2730*/  MOV R16, 0x2780 ;  /* 0x0000278000107802 */ /* 0x000fe20000000f00 */
[----:B------:R-:W-:-:S02]  /*2740*/  IMAD.MOV.U32 R20, RZ, RZ, 0x4 ;  /* 0x00000004ff147424 */ /* 0x000fc400078e00ff */
[----:B------:R-:W-:Y:S02]  /*2750*/  IMAD.MOV.U32 R19, RZ, RZ, 0x1f ;  /* 0x0000001fff137424 */ /* 0x000fe400078e00ff */
[----:B------:R-:W-:Y:S02]  /*2760*/  IMAD.MOV.U32 R18, RZ, RZ, -0x1 ;  /* 0xffffffffff127424 */ /* 0x000fe400078e00ff */
[----:B01----:R-:W-:Y:S05]  /*2770*/  CALL.REL.NOINC `($__internal_56_$__cuda_sm70_shflsync_bfly_p) ;  /* 0x00000ad000007944 */ /* 0x003fea0003c00000 */
[----:B------:R-:W-:Y:S01]  /*2780*/  SEL R23, R24, R23, P0 ;  /* 0x0000001718177207 */ /* 0x000fe20000000000 */
[----:B-1----:R-:W-:Y:S01]  /*2790*/  IMAD.MOV.U32 R25, RZ, RZ, R18 ;  /* 0x000000ffff197224 */ /* 0x002fe200078e0012 */
[----:B------:R-:W-:Y:S01]  /*27a0*/  MOV R16, 0x2800 ;  /* 0x0000280000107802 */ /* 0x000fe20000000f00 */
[----:B0-----:R-:W-:Y:S02]  /*27b0*/  IMAD.MOV.U32 R20, RZ, RZ, 0x4 ;  /* 0x00000004ff147424 */ /* 0x001fe400078e00ff */
[----:B------:R-:W-:Y:S02]  /*27c0*/  IMAD.MOV.U32 R19, RZ, RZ, 0x1f ;  /* 0x0000001fff137424 */ /* 0x000fe400078e00ff */
[----:B------:R-:W-:Y:S02]  /*27d0*/  IMAD.MOV.U32 R18, RZ, RZ, -0x1 ;  /* 0xffffffffff127424 */ /* 0x000fe400078e00ff */
[----:B------:R-:W-:-:S02]  /*27e0*/  IMAD.MOV.U32 R21, RZ, RZ, R23 ;  /* 0x000000ffff157224 */ /* 0x000fc400078e0017 */
[----:B------:R-:W-:Y:S05]  /*27f0*/  CALL.REL.NOINC `($__internal_56_$__cuda_sm70_shflsync_bfly_p) ;  /* 0x00000a5000007944 */ /* 0x000fea0003c00000 */
[----:B-1----:R-:W-:Y:S01]  /*2800*/  IMAD.MOV.U32 R24, RZ, RZ, R18 ;  /* 0x000000ffff187224 */ /* 0x002fe200078e0012 */
[----:B0-----:R-:W-:Y:S05]  /*2810*/  BRA `(.L_x_2956) ;  /* 0xffffe91000007947 */ /* 0x001fea000383ffff */
.L_x_2927:
        /* <DEDUP_REMOVED lines=24> */
.L_x_2928:
        /* <DEDUP_REMOVED lines=8> */
.L_x_2929:
[----:B------:R-:W-:Y:S01]  /*2a20*/  IMAD.MOV.U32 R21, RZ, RZ, R31 ;  /* 0x000000ffff157224 */ /* 0x000fe200078e001f */
[----:B------:R-:W-:Y:S01]  /*2a30*/  MOV R16, 0x2a80 ;  /* 0x00002a8000107802 */ /* 0x000fe20000000f00 */
[----:B------:R-:W-:-:S02]  /*2a40*/  IMAD.MOV.U32 R20, RZ, RZ, 0x1 ;  /* 0x00000001ff147424 */ /* 0x000fc400078e00ff */
[----:B------:R-:W-:Y:S02]  /*2a50*/  IMAD.MOV.U32 R19, RZ, RZ, 0x1f ;  /* 0x0000001fff137424 */ /* 0x000fe400078e00ff */
[----:B------:R-:W-:Y:S02]  /*2a60*/  IMAD.MOV.U32 R18, RZ, RZ, -0x1 ;  /* 0xffffffffff127424 */ /* 0x000fe400078e00ff */
[----:B01----:R-:W-:Y:S05]  /*2a70*/  CALL.REL.NOINC `($__internal_56_$__cuda_sm70_shflsync_bfly_p) ;  /* 0x000007d000007944 */ /* 0x003fea0003c00000 */
[----:B-1----:R-:W-:Y:S01]  /*2a80*/  IMAD.MOV.U32 R22, RZ, RZ, R18 ;  /* 0x000000ffff167224 */ /* 0x002fe200078e0012 */
[----:B0-----:R-:W-:Y:S01]  /*2a90*/  SEL R21, R23, R24, P0 ;  /* 0x0000001817157207 */ /* 0x001fe20000000000 */
[----:B------:R-:W-:Y:S01]  /*2aa0*/  IMAD.MOV.U32 R20, RZ, RZ, 0x1 ;  /* 0x00000001ff147424 */ /* 0x000fe200078e00ff */
[----:B------:R-:W-:Y:S01]  /*2ab0*/  MOV R16, 0x2af0 ;  /* 0x00002af000107802 */ /* 0x000fe20000000f00 */
[----:B------:R-:W-:Y:S02]  /*2ac0*/  IMAD.MOV.U32 R19, RZ, RZ, 0x1f ;  /* 0x0000001fff137424 */ /* 0x000fe400078e00ff */
[----:B------:R-:W-:Y:S02]  /*2ad0*/  IMAD.MOV.U32 R18, RZ, RZ, -0x1 ;  /* 0xffffffffff127424 */ /* 0x000fe400078e00ff */
[----:B------:R-:W-:Y:S05]  /*2ae0*/  CALL.REL.NOINC `($__internal_56_$__cuda_sm70_shflsync_bfly_p) ;  /* 0x0000076000007944 */ /* 0x000fea0003c00000 */
[----:B01----:R-:W-:Y:S05]  /*2af0*/  BRA `(.L_x_2959) ;  /* 0xffffe7a000007947 */ /* 0x003fea000383ffff */
.L_x_2936:
[----:B------:R-:W-:Y:S01]  /*2b00*/  IMAD.MOV.U32 R21, RZ, RZ, R30 ;  /* 0x000000ffff157224 */ /* 0x000fe200078e001e */
[----:B------:R-:W-:Y:S01]  /*2b10*/  MOV R16, 0x2b60 ;  /* 0x00002b6000107802 */ /* 0x000fe20000000f00 */
[----:B------:R-:W-:-:S02]  /*2b20*/  IMAD.MOV.U32 R20, RZ, RZ, 0x10 ;  /* 0x00000010ff147424 */ /* 0x000fc400078e00ff */
[----:B------:R-:W-:Y:S02]  /*2b30*/  IMAD.MOV.U32 R19, RZ, RZ, 0x1f ;  /* 0x0000001fff137424 */ /* 0x000fe400078e00ff */
[----:B------:R-:W-:Y:S02]  /*2b40*/  IMAD.MOV.U32 R18, RZ, RZ, -0x1 ;  /* 0xffffffffff127424 */ /* 0x000fe400078e00ff */
[----:B------:R-:W-:Y:S05]  /*2b50*/  CALL.REL.NOINC `($__internal_56_$__cuda_sm70_shflsync_bfly_p) ;  /* 0x000006f000007944 */ /* 0x000fea0003c00000 */
[----:B-1----:R-:W-:Y:S01]  /*2b60*/  IMAD.MOV.U32 R31, RZ, RZ, R18 ;  /* 0x000000ffff1f7224 */ /* 0x002fe200078e0012 */
[----:B0-----:R-:W-:Y:S05]  /*2b70*/  BRA `(.L_x_2960) ;  /* 0xffffee3000007947 */ /* 0x001fea000383ffff */
.L_x_2937:
[----:B------:R-:W-:Y:S01]  /*2b80*/  IMAD.MOV.U32 R21, RZ, RZ, R22 ;  /* 0x000000ffff157224 */ /* 0x000fe200078e0016 */
[----:B------:R-:W-:Y:S01]  /*2b90*/  MOV R16, 0x2be0 ;  /* 0x00002be000107802 */ /* 0x000fe20000000f00 */
[----:B------:R-:W-:Y:S02]  /*2ba0*/  IMAD.MOV.U32 R20, RZ, RZ, 0x10 ;  /* 0x00000010ff147424 */ /* 0x000fe400078e00ff */
[----:B------:R-:W-:Y:S02]  /*2bb0*/  IMAD.MOV.U32 R19, RZ, RZ, 0x1f ;  /* 0x0000001fff137424 */ /* 0x000fe400078e00ff */
[----:B------:R-:W-:Y:S02]  /*2bc0*/  IMAD.MOV.U32 R18, RZ, RZ, -0x1 ;  /* 0xffffffffff127424 */ /* 0x000fe400078e00ff */
[----:B01----:R-:W-:Y:S05]  /*2bd0*/  CALL.REL.NOINC `($__internal_56_$__cuda_sm70_shflsync_bfly_p) ;  /* 0x0000067000007944 */ /* 0x003fea0003c00000 */
[----:B-1----:R-:W-:Y:S01]  /*2be0*/  IMAD.MOV.U32 R25, RZ, RZ, R18 ;  /* 0x000000ffff197224 */ /* 0x002fe200078e0012 */
[----:B------:R-:W-:Y:S01]  /*2bf0*/  MOV R16, 0x2c50 ;  /* 0x00002c5000107802 */ /* 0x000fe20000000f00 */
[----:B0-----:R-:W-:-:S02]  /*2c00*/  IMAD.MOV.U32 R21, RZ, RZ, R23 ;  /* 0x000000ffff157224 */ /* 0x001fc400078e0017 */
[----:B------:R-:W-:Y:S02]  /*2c10*/  IMAD.MOV.U32 R20, RZ, RZ, 0x10 ;  /* 0x00000010ff147424 */ /* 0x000fe400078e00ff */
[----:B------:R-:W-:Y:S02]  /*2c20*/  IMAD.MOV.U32 R19, RZ, RZ, 0x1f ;  /* 0x0000001fff137424 */ /* 0x000fe400078e00ff */
[----:B------:R-:W-:Y:S02]  /*2c30*/  IMAD.MOV.U32 R18, RZ, RZ, -0x1 ;  /* 0xffffffffff127424 */ /* 0x000fe400078e00ff */
[----:B------:R-:W-:Y:S05]  /*2c40*/  CALL.REL.NOINC `($__internal_56_$__cuda_sm70_shflsync_bfly_p) ;  /* 0x0000060000007944 */ /* 0x000fea0003c00000 */
[----:B-1----:R-:W-:Y:S01]  /*2c50*/  IMAD.MOV.U32 R24, RZ, RZ, R18 ;  /* 0x000000ffff187224 */ /* 0x002fe200078e0012 */
[----:B0-----:R-:W-:Y:S05]  /*2c60*/  BRA `(.L_x_2961) ;  /* 0xffffed7000007947 */ /* 0x001fea000383ffff */
.L_x_2938:
[----:B------:R-:W-:Y:S01]  /*2c70*/  IMAD.MOV.U32 R21, RZ, RZ, R30 ;  /* 0x000000ffff157224 */ /* 0x000fe200078e001e */
[----:B------:R-:W-:Y:S01]  /*2c80*/  MOV R16, 0x2cd0 ;  /* 0x00002cd000107802 */ /* 0x000fe20000000f00 */
[----:B------:R-:W-:Y:S02]  /*2c90*/  IMAD.MOV.U32 R20, RZ, RZ, 0x8 ;  /* 0x00000008ff147424 */ /* 0x000fe400078e00ff */
[----:B------:R-:W-:Y:S02]  /*2ca0*/  IMAD.MOV.U32 R19, RZ, RZ, 0x1f ;  /* 0x0000001fff137424 */ /* 0x000fe400078e00ff */
[----:B------:R-:W-:-:S02]  /*2cb0*/  IMAD.MOV.U32 R18, RZ, RZ, -0x1 ;  /* 0xffffffffff127424 */ /* 0x000fc400078e00ff */
[----:B--23--:R-:W-:Y:S05]  /*2cc0*/  CALL.REL.NOINC `($__internal_56_$__cuda_sm70_shflsync_bfly_p) ;  /* 0x0000058000007944 */ /* 0x00cfea0003c00000 */
[----:B------:R-:W-:Y:S01]  /*2cd0*/  FSEL R22, R25, R22, P1 ;  /* 0x0000001619167208 */ /* 0x000fe20000800000 */
[----:B-1----:R-:W-:Y:S01]  /*2ce0*/  IMAD.MOV.U32 R31, RZ, RZ, R18 ;  /* 0x000000ffff1f7224 */ /* 0x002fe200078e0012 */
[----:B------:R-:W-:Y:S01]  /*2cf0*/  MOV R16, 0x2d50 ;  /* 0x00002d5000107802 */ /* 0x000fe20000000f00 */
[----:B0-----:R-:W-:-:S02]  /*2d00*/  IMAD.MOV.U32 R20, RZ, RZ, 0x8 ;  /* 0x00000008ff147424 */ /* 0x001fc400078e00ff */
[----:B------:R-:W-:Y:S02]  /*2d10*/  IMAD.MOV.U32 R19, RZ, RZ, 0x1f ;  /* 0x0000001fff137424 */ /* 0x000fe400078e00ff */
[----:B------:R-:W-:Y:S02]  /*2d20*/  IMAD.MOV.U32 R18, RZ, RZ, -0x1 ;  /* 0xffffffffff127424 */ /* 0x000fe400078e00ff */
[----:B------:R-:W-:Y:S02]  /*2d30*/  IMAD.MOV.U32 R21, RZ, RZ, R22 ;  /* 0x000000ffff157224 */ /* 0x000fe400078e0016 */
[----:B------:R-:W-:Y:S05]  /*2d40*/  CALL.REL.NOINC `($__internal_56_$__cuda_sm70_shflsync_bfly_p) ;  /* 0x0000050000007944 */ /* 0x000fea0003c00000 */
[----:B------:R-:W-:Y:S01]  /*2d50*/  SEL R23, R24, R23, P1 ;  /* 0x0000001718177207 */ /* 0x000fe20000800000 */
[----:B-1----:R-:W-:Y:S01]  /*2d60*/  IMAD.MOV.U32 R25, RZ, RZ, R18 ;  /* 0x000000ffff197224 */ /* 0x002fe200078e0012 */
[----:B------:R-:W-:Y:S01]  /*2d70*/  MOV R16, 0x2dd0 ;  /* 0x00002dd000107802 */ /* 0x000fe20000000f00 */
[----:B0-----:R-:W-:Y:S02]  /*2d80*/  IMAD.MOV.U32 R20, RZ, RZ, 0x8 ;  /* 0x00000008ff147424 */ /* 0x001fe400078e00ff */
[----:B------:R-:W-:Y:S02]  /*2d90*/  IMAD.MOV.U32 R19, RZ, RZ, 0x1f ;  /* 0x0000001fff137424 */ /* 0x000fe400078e00ff */
[----:B------:R-:W-:-:S02]  /*2da0*/  IMAD.MOV.U32 R18, RZ, RZ, -0x1 ;  /* 0xffffffffff127424 */ /* 0x000fc400078e00ff */
[----:B------:R-:W-:Y:S02]  /*2db0*/  IMAD.MOV.U32 R21, RZ, RZ, R23 ;  /* 0x000000ffff157224 */ /* 0x000fe400078e0017 */
[----:B------:R-:W-:Y:S05]  /*2dc0*/  CALL.REL.NOINC `($__internal_56_$__cuda_sm70_shflsync_bfly_p) ;  /* 0x0000048000007944 */ /* 0x000fea0003c00000 */
[----:B-1----:R-:W-:Y:S01]  /*2dd0*/  IMAD.MOV.U32 R24, RZ, RZ, R18 ;  /* 0x000000ffff187224 */ /* 0x002fe200078e0012 */
[----:B0-----:R-:W-:Y:S05]  /*2de0*/  BRA `(.L_x_2962) ;  /* 0xffffecb000007947 */ /* 0x001fea000383ffff */
.L_x_2939:
[----:B------:R-:W-:Y:S01]  /*2df0*/  IMAD.MOV.U32 R21, RZ, RZ, R30 ;  /* 0x000000ffff157224 */ /* 0x000fe200078e001e */
[----:B------:R-:W-:Y:S01]  /*2e00*/  MOV R16, 0x2e50 ;  /* 0x00002e5000107802 */ /* 0x000fe20000000f00 */
[----:B------:R-:W-:Y:S02]  /*2e10*/  IMAD.MOV.U32 R20, RZ, RZ, 0x4 ;  /* 0x00000004ff147424 */ /* 0x000fe400078e00ff */
[----:B------:R-:W-:Y:S02]  /*2e20*/  IMAD.MOV.U32 R19, RZ, RZ, 0x1f ;  /* 0x0000001fff137424 */ /* 0x000fe400078e00ff */
[----:B------:R-:W-:Y:S02]  /*2e30*/  IMAD.MOV.U32 R18, RZ, RZ, -0x1 ;  /* 0xffffffffff127424 */ /* 0x000fe400078e00ff */
[----:B--2---:R-:W-:Y:S05]  /*2e40*/  CALL.REL.NOINC `($__internal_56_$__cuda_sm70_shflsync_bfly_p) ;  /* 0x0000040000007944 */ /* 0x004fea0003c00000 */
[----:B-1----:R-:W-:Y:S01]  /*2e50*/  IMAD.MOV.U32 R31, RZ, RZ, R18 ;  /* 0x000000ffff1f7224 */ /* 0x002fe200078e0012 */
[----:B0-----:R-:W-:Y:S05]  /*2e60*/  BRA `(.L_x_2963) ;  /* 0xffffec9000007947 */ /* 0x001fea000383ffff */
.L_x_2940:
        /* <DEDUP_REMOVED lines=16> */
.L_x_2941:
        /* <DEDUP_REMOVED lines=24> */
.L_x_2942:
        /* <DEDUP_REMOVED lines=8> */
.L_x_2943:
        /* <DEDUP_REMOVED lines=14> */
        .weak           $__internal_56_$__cuda_sm70_shflsync_bfly_p
        .type           $__internal_56_$__cuda_sm70_shflsync_bfly_p,@function
        .size           $__internal_56_$__cuda_sm70_shflsync_bfly_p,(.L_x_11000 - $__internal_56_$__cuda_sm70_shflsync_bfly_p)
$__internal_56_$__cuda_sm70_shflsync_bfly_p:
[----:B------:R-:W-:Y:S01]  /*3250*/  IMAD.MOV.U32 R17, RZ, RZ, 0x0 ;  /* 0x00000000ff117424 */ /* 0x000fe200078e00ff */
[----:B------:R-:W-:Y:S04]  /*3260*/  WARPSYNC R18 ;  /* 0x0000001200007348 */ /* 0x000fe80003800000 */
[----:B------:R0:W1:Y:S01]  /*3270*/  SHFL.BFLY PT, R18, R21, R20, R19 ;  /* 0x0c00001415127389 */ /* 0x00006200000e0013 */
[----:B------:R-:W-:Y:S05]  /*3280*/  RET.REL.NODEC R16 `(_ZN4vllm3moe10topkGatingILi14ELi448ELi4ELi4ELi32Ei6__halfLNS0_11ScoringFuncE1EEEvPKT5_PKbPfiPT4_PiiiibPKf) ;  /* 0xffffcd7010007950 */ /* 0x000fea0003c3ffff */
.L_x_2968:
        /* <DEDUP_REMOVED lines=15> */
.L_x_11000:


//--------------------- .text._ZN4vllm3moe10topkGatingILi12ELi384ELi4ELi4ELi32Ei6__halfLNS0_11ScoringFuncE1EEEvPKT5_PKbPfiPT4_PiiiibPKf --------------------------
	.section	.text._ZN4vllm3moe10topkGatingILi12ELi384ELi4ELi4ELi32Ei6__halfLNS0_11ScoringFuncE1EEEvPKT5_PKbPfiPT4_PiiiibPKf,"ax",@progbits
	.sectioninfo	@"SHI_REGISTERS=32"
	.align	128
        .global         _ZN4vllm3moe10topkGatingILi12ELi384ELi4ELi4ELi32Ei6__halfLNS0_11ScoringFuncE1EEEvPKT5_PKbPfiPT4_PiiiibPKf
        .type           _ZN4vllm3moe10topkGatingILi12ELi384ELi4ELi4ELi32Ei6__halfLNS0_11ScoringFuncE1EEEvPKT5_PKbPfiPT4_PiiiibPKf,@function
        .size           _ZN4vllm3moe10topkGatingILi12ELi384ELi4ELi4ELi32Ei6__halfLNS0_11ScoringFuncE1EEEvPKT5_PKbPfiPT4_PiiiibPKf,(.L_x_11001 - _ZN4vllm3moe10topkGatingILi12ELi384ELi4ELi4ELi32Ei6__halfLNS0_11ScoringFuncE1EEEvPKT5_PKbPfiPT4_PiiiibPKf)
        .other          _ZN4vllm3moe10topkGatingILi12ELi384ELi4ELi4ELi32Ei6__halfLNS0_11ScoringFuncE1EEEvPKT5_PKbPfiPT4_PiiiibPKf,@"STO_CUDA_ENTRY STV_DEFAULT"
_ZN4vllm3moe10topkGatingILi12ELi384ELi4ELi4ELi32Ei6__halfLNS0_11ScoringFuncE1EEEvPKT5_PKbPfiPT4_PiiiibPKf:
.text._ZN4vllm3moe10topkGatingILi12ELi384ELi4ELi4ELi32Ei6__halfLNS0_11ScoringFuncE1EEEvPKT5_PKbPfiPT4_PiiiibPKf:
        /* <DEDUP_REMOVED lines=149> */
.L_x_2969:
[----:B------:R0:W-:Y:S04]  /*0950*/  STL.128 [R1], R4 ;  /* 0x0000000401007387 */ /* 0x0001e80000100c00 */
[----:B------:R0:W-:Y:S04]  /*0960*/  STL.128 [R1+0x10], R8 ;  /* 0x0000100801007387 */ /* 0x0001e80000100c00 */
[----:B------:R0:W-:Y:S02]  /*0970*/  STL.128 [R1+0x20], R12 ;  /* 0x0000200c01007387 */ /* 0x0001e40000100c00 */
.L_x_2970:
        /* <DEDUP_REMOVED lines=9> */
.L_x_2986:
        /* <DEDUP_REMOVED lines=50> */
.L_x_3003:
[----:B------:R-:W-:Y:S05]  /*0d30*/  BRA.DIV ~URZ, `(.L_x_2974) ;  /* 0x000013d27f007947 */ /* 0x000fea000b800000 */
[----:B------:R2:W3:Y:S04]  /*0d40*/  SHFL.BFLY PT, R28, R27, 0x10, 0x1f ;  /* 0x0e001f001b1c7f89 */ /* 0x0004e800000e0000 */
[----:B------:R2:W4:Y:S02]  /*0d50*/  SHFL.BFLY PT, R22, R23, 0x10, 0x1f ;  /* 0x0e001f0017167f89 */ /* 0x00052400000e0000 */
.L_x_3004:
        /* <DEDUP_REMOVED lines=12> */
.L_x_3005:
[----:B--2---:R-:W-:-:S13]  /*0e20*/  FSETP.GEU.FTZ.AND P1, PT, R21, R27, PT ;  /* 0x0000001b1500720b */ /* 0x004fda0003f3e000 */
[----:B------:R-:W-:-:S04]  /*0e30*/  @P1 FSETP.NEU.FTZ.AND P2, PT, R21, R27, PT ;  /* 0x0000001b1500120b */ /* 0x000fc80003f5d000 */
[----:B---3--:R-:W-:-:S13]  /*0e40*/  @P1 ISETP.LT.AND P0, PT, R23, R22, !P2 ;  /* 0x000000161700120c */ /* 0x008fda0005701270 */
[----:B-1----:R-:W-:Y:S01]  /*0e50*/  FSEL R21, R27, R21, P0 ;  /* 0x000000151b157208 */ /* 0x002fe20000000000 */
[----:B------:R-:W-:Y:S05]  /*0e60*/  BRA.DIV ~URZ, `(.L_x_2976) ;  /* 0x000015127f007947 */ /* 0x000fea000b800000 */
[----:B------:R1:W2:Y:S02]  /*0e70*/  SHFL.BFLY PT, R27, R21, 0x4, 0x1f ;  /* 0x0c801f00151b7f89 */ /* 0x0002a400000e0000 */
.L_x_3006:
[----:B0-----:R-:W-:Y:S01]  /*0e80*/  FSEL R29, R29, R28, P0 ;  /* 0x0000001c1d1d7208 */ /* 0x001fe20000000000 */
[----:B------:R-:W-:Y:S05]  /*0e90*/  BRA.DIV ~URZ, `(.L_x_2977) ;  /* 0x000015627f007947 */ /* 0x000fea000b800000 */
[----:B------:R-:W-:Y:S02]  /*0ea0*/  SEL R23, R23, R22, P0 ;  /* 0x0000001617177207 */ /* 0x000fe40000000000 */
[----:B------:R0:W3:Y:S04]  /*0eb0*/  SHFL.BFLY PT, R22, R29, 0x4, 0x1f ;  /* 0x0c801f001d167f89 */ /* 0x0000e800000e0000 */
[----:B------:R0:W4:Y:S02]  /*0ec0*/  SHFL.BFLY PT, R28, R23, 0x4, 0x1f ;  /* 0x0c801f00171c7f89 */ /* 0x00012400000e0000 */
.L_x_3007:
        /* <DEDUP_REMOVED lines=12> */
.L_x_3008:
[----:B-1----:R-:W-:-:S13]  /*0f90*/  FSETP.GEU.FTZ.AND P1, PT, R21, R22, PT ;  /* 0x000000161500720b */ /* 0x002fda0003f3e000 */
[----:B------:R-:W-:-:S04]  /*0fa0*/  @P1 FSETP.NEU.FTZ.AND P2, PT, R21, R22, PT ;  /* 0x000000161500120b */ /* 0x000fc80003f5d000 */
[----:B---3--:R-:W-:-:S13]  /*0fb0*/  @P1 ISETP.LT.AND P0, PT, R23, R28, !P2 ;  /* 0x0000001c1700120c */ /* 0x008fda0005701270 */
[----:B0-----:R-:W-:Y:S01]  /*0fc0*/  FSEL R21, R22, R21, P0 ;  /* 0x0000001516157208 */ /* 0x001fe20000000000 */
[----:B------:R-:W-:Y:S05]  /*0fd0*/  BRA.DIV ~URZ, `(.L_x_2979) ;  /* 0x000016a27f007947 */ /* 0x000fea000b800000 */
[----:B------:R0:W1:Y:S02]  /*0fe0*/  SHFL.BFLY PT, R22, R21, 0x1, 0x1f ;  /* 0x0c201f0015167f89 */ /* 0x00006400000e0000 */
.L_x_3009:
[----:B--2---:R-:W-:Y:S01]  /*0ff0*/  FSEL R27, R27, R29, P0 ;  /* 0x0000001d1b1b7208 */ /* 0x004fe20000000000 */
[----:B------:R-:W-:Y:S05]  /*1000*/  BRA.DIV ~URZ, `(.L_x_2980) ;  /* 0x000016f27f007947 */ /* 0x000fea000b800000 */
[----:B------:R-:W-:Y:S02]  /*1010*/  SEL R23, R23, R28, P0 ;  /* 0x0000001c17177207 */ /* 0x000fe40000000000 */
[----:B------:R2:W3:Y:S04]  /*1020*/  SHFL.BFLY PT, R28, R27, 0x1, 0x1f ;  /* 0x0c201f001b1c7f89 */ /* 0x0004e800000e0000 */
[----:B------:R2:W4:Y:S02]  /*1030*/  SHFL.BFLY PT, R17, R23, 0x1, 0x1f ;  /* 0x0c201f0017117f89 */ /* 0x00052400000e0000 */
.L_x_3010:
        /* <DEDUP_REMOVED lines=27> */
.L_x_2982:
[----:B------:R-:W-:Y:S05]  /*11f0*/  BSYNC B1 ;  /* 0x0000000000017941 */ /* 0x000fea0003800000 */
.L_x_2981:
        /* <DEDUP_REMOVED lines=20> */
.L_x_2985:
[----:B------:R-:W-:Y:S05]  /*1340*/  BSYNC B1 ;  /* 0x0000000000017941 */ /* 0x000fea0003800000 */
.L_x_2984:
[----:B0-----:R-:W-:Y:S05]  /*1350*/  BRA `(.L_x_2986) ;  /* 0xfffff6b000007947 */ /* 0x001fea000383ffff */
.L_x_2972:
[----:B------:R-:W-:Y:S02]  /*1360*/  IMAD.MOV.U32 R26, RZ, RZ, RZ ;  /* 0x000000ffff1a7224 */ /* 0x000fe400078e00ff */
.L_x_2999:
        /* <DEDUP_REMOVED lines=50> */
.L_x_3011:
[----:B------:R-:W-:Y:S05]  /*1690*/  BRA.DIV ~URZ, `(.L_x_2988) ;  /* 0x000011d27f007947 */ /* 0x000fea000b800000 */
[----:B------:R2:W3:Y:S04]  /*16a0*/  SHFL.BFLY PT, R28, R27, 0x10, 0x1f ;  /* 0x0e001f001b1c7f89 */ /* 0x0004e800000e0000 */
[----:B------:R2:W4:Y:S02]  /*16b0*/  SHFL.BFLY PT, R21, R22, 0x10, 0x1f ;  /* 0x0e001f0016157f89 */ /* 0x00052400000e0000 */
.L_x_3012:
        /* <DEDUP_REMOVED lines=12> */
.L_x_3013:
[----:B--2---:R-:W-:-:S13]  /*1780*/  FSETP.GEU.FTZ.AND P1, PT, R23, R27, PT ;  /* 0x0000001b1700720b */ /* 0x004fda0003f3e000 */
[----:B------:R-:W-:-:S04]  /*1790*/  @P1 FSETP.NEU.FTZ.AND P2, PT, R23, R27, PT ;  /* 0x0000001b1700120b */ /* 0x000fc80003f5d000 */
[----:B---3--:R-:W-:-:S13]  /*17a0*/  @P1 ISETP.LT.AND P0, PT, R22, R21, !P2 ;  /* 0x000000151600120c */ /* 0x008fda0005701270 */
[----:B-1----:R-:W-:Y:S01]  /*17b0*/  FSEL R23, R27, R23, P0 ;  /* 0x000000171b177208 */ /* 0x002fe20000000000 */
[----:B------:R-:W-:Y:S05]  /*17c0*/  BRA.DIV ~URZ, `(.L_x_2990) ;  /* 0x000013127f007947 */ /* 0x000fea000b800000 */
[----:B------:R1:W2:Y:S02]  /*17d0*/  SHFL.BFLY PT, R27, R23, 0x4, 0x1f ;  /* 0x0c801f00171b7f89 */ /* 0x0002a400000e0000 */
.L_x_3014:
[----:B0-----:R-:W-:Y:S01]  /*17e0*/  FSEL R29, R29, R28, P0 ;  /* 0x0000001c1d1d7208 */ /* 0x001fe20000000000 */
[----:B------:R-:W-:Y:S05]  /*17f0*/  BRA.DIV ~URZ, `(.L_x_2991) ;  /* 0x000013627f007947 */ /* 0x000fea000b800000 */
[----:B------:R-:W-:Y:S01]  /*1800*/  SEL R22, R22, R21, P0 ;  /* 0x0000001516167207 */ /* 0x000fe20000000000 */
[----:B------:R0:W3:Y:S04]  /*1810*/  SHFL.BFLY PT, R28, R29, 0x4, 0x1f ;  /* 0x0c801f001d1c7f89 */ /* 0x0000e800000e0000 */
[----:B------:R0:W4:Y:S02]  /*1820*/  SHFL.BFLY PT, R21, R22, 0x4, 0x1f ;  /* 0x0c801f0016157f89 */ /* 0x00012400000e0000 */
.L_x_3015:
        /* <DEDUP_REMOVED lines=12> */
.L_x_3016:
[----:B-1----:R-:W-:-:S13]  /*18f0*/  FSETP.GEU.FTZ.AND P1, PT, R23, R27, PT ;  /* 0x0000001b1700720b */ /* 0x002fda0003f3e000 */
[----:B------:R-:W-:-:S04]  /*1900*/  @P1 FSETP.NEU.FTZ.AND P2, PT, R23, R27, PT ;  /* 0x0000001b1700120b */ /* 0x000fc80003f5d000 */
[----:B---3--:R-:W-:-:S13]  /*1910*/  @P1 ISETP.LT.AND P0, PT, R28, R21, !P2 ;  /* 0x000000151c00120c */ /* 0x008fda0005701270 */
[----:B0-----:R-:W-:Y:S01]  /*1920*/  FSEL R23, R27, R23, P0 ;  /* 0x000000171b177208 */ /* 0x001fe20000000000 */
[----:B------:R-:W-:Y:S05]  /*1930*/  BRA.DIV ~URZ, `(.L_x_2993) ;  /* 0x000014a27f007947 */ /* 0x000fea000b800000 */
[----:B------:R0:W1:Y:S02]  /*1940*/  SHFL.BFLY PT, R27, R23, 0x1, 0x1f ;  /* 0x0c201f00171b7f89 */ /* 0x00006400000e0000 */
.L_x_3017:
[----:B--2---:R-:W-:Y:S01]  /*1950*/  FSEL R22, R22, R29, P0 ;  /* 0x0000001d16167208 */ /* 0x004fe20000000000 */
[----:B------:R-:W-:Y:S05]  /*1960*/  BRA.DIV ~URZ, `(.L_x_2994) ;  /* 0x000014f27f007947 */ /* 0x000fea000b800000 */
[----:B------:R-:W-:Y:S02]  /*1970*/  SEL R28, R28, R21, P0 ;  /* 0x000000151c1c7207 */ /* 0x000fe40000000000 */
[----:B------:R2:W3:Y:S04]  /*1980*/  SHFL.BFLY PT, R21, R22, 0x1, 0x1f ;  /* 0x0c201f0016157f89 */ /* 0x0004e800000e0000 */
[----:B------:R2:W4:Y:S02]  /*1990*/  SHFL.BFLY PT, R17, R28, 0x1, 0x1f ;  /* 0x0c201f001c117f89 */ /* 0x00052400000e0000 */
.L_x_3018:
        /* <DEDUP_REMOVED lines=26> */
.L_x_2996:
[----:B------:R-:W-:Y:S05]  /*1b40*/  BSYNC B1 ;  /* 0x0000000000017941 */ /* 0x000fea0003800000 */
.L_x_2995:
        /* <DEDUP_REMOVED lines=20> */
.L_x_2998:
[----:B------:R-:W-:Y:S05]  /*1c90*/  BSYNC B1 ;  /* 0x0000000000017941 */ /* 0x000fea0003800000 */
.L_x_2997:
[----:B0-----:R-:W-:Y:S05]  /*1ca0*/  BRA `(.L_x_2999) ;  /* 0xfffff6c000007947 */ /* 0x001fea000383ffff */
.L_x_2983:
[----:B------:R-:W-:Y:S05]  /*1cb0*/  BSYNC B0 ;  /* 0x0000000000007941 */ /* 0x000fea0003800000 */
.L_x_2971:
        /* <DEDUP_REMOVED lines=19> */
.L_x_3001:
        /* <DEDUP_REMOVED lines=20> */
.L_x_3000:
        /* <DEDUP_REMOVED lines=11> */
.L_x_3002:
        /* <DEDUP_REMOVED lines=11> */
.L_x_2973:
[----:B------:R-:W-:Y:S01]  /*2090*/  IMAD.MOV.U32 R19, RZ, RZ, R29 ;  /* 0x000000ffff137224 */ /* 0x000fe200078e001d */
[----:B------:R-:W-:Y:S01]  /*20a0*/  MOV R20, 0x20f0 ;  /* 0x000020f000147802 */ /* 0x000fe20000000f00 */
[----:B------:R-:W-:Y:S02]  /*20b0*/  IMAD.MOV.U32 R18, RZ, RZ, 0x10 ;  /* 0x00000010ff127424 */ /* 0x000fe400078e00ff */
[----:B------:R-:W-:Y:S02]  /*20c0*/  IMAD.MOV.U32 R17, RZ, RZ, 0x1f ;  /* 0x0000001fff117424 */ /* 0x000fe400078e00ff */
[----:B------:R-:W-:Y:S02]  /*20d0*/  IMAD.MOV.U32 R16, RZ, RZ, -0x1 ;  /* 0xffffffffff107424 */ /* 0x000fe400078e00ff */
[----:B------:R-:W-:Y:S05]  /*20e0*/  CALL.REL.NOINC `($__internal_57_$__cuda_sm70_shflsync_bfly_p) ;  /* 0x00000e6000007944 */ /* 0x000fea0003c00000 */
[----:B-1----:R-:W-:Y:S01]  /*20f0*/  IMAD.MOV.U32 R21, RZ, RZ, R17 ;  /* 0x000000ffff157224 */ /* 0x002fe200078e0011 */
[----:B------:R-:W-:Y:S05]  /*2100*/  BRA `(.L_x_3003) ;  /* 0xffffec2000007947 */ /* 0x000fea000383ffff */
.L_x_2974:
[----:B------:R-:W-:Y:S01]  /*2110*/  IMAD.MOV.U32 R19, RZ, RZ, R27 ;  /* 0x000000ffff137224 */ /* 0x000fe200078e001b */
[----:B------:R-:W-:Y:S01]  /*2120*/  MOV R20, 0x2170 ;  /* 0x0000217000147802 */ /* 0x000fe20000000f00 */
[----:B------:R-:W-:Y:S02]  /*2130*/  IMAD.MOV.U32 R18, RZ, RZ, 0x10 ;  /* 0x00000010ff127424 */ /* 0x000fe400078e00ff */
[----:B------:R-:W-:-:S02]  /*2140*/  IMAD.MOV.U32 R17, RZ, RZ, 0x1f ;  /* 0x0000001fff117424 */ /* 0x000fc400078e00ff */
[----:B------:R-:W-:Y:S02]  /*2150*/  IMAD.MOV.U32 R16, RZ, RZ, -0x1 ;  /* 0xffffffffff107424 */ /* 0x000fe400078e00ff */
[----:B01----:R-:W-:Y:S05]  /*2160*/  CALL.REL.NOINC `($__internal_57_$__cuda_sm70_shflsync_bfly_p) ;  /* 0x00000de000007944 */ /* 0x003fea0003c00000 */
[----:B-1----:R-:W-:Y:S01]  /*2170*/  IMAD.MOV.U32 R28, RZ, RZ, R17 ;  /* 0x000000ffff1c7224 */ /* 0x002fe200078e0011 */
[----:B------:R-:W-:Y:S01]  /*2180*/  MOV R20, 0x21e0 ;  /* 0x000021e000147802 */ /* 0x000fe20000000f00 */
[----:B------:R-:W-:Y:S02]  /*2190*/  IMAD.MOV.U32 R19, RZ, RZ, R23 ;  /* 0x000000ffff137224 */ /* 0x000fe400078e0017 */
[----:B------:R-:W-:Y:S02]  /*21a0*/  IMAD.MOV.U32 R18, RZ, RZ, 0x10 ;  /* 0x00000010ff127424 */ /* 0x000fe400078e00ff */
[----:B------:R-:W-:Y:S02]  /*21b0*/  IMAD.MOV.U32 R17, RZ, RZ, 0x1f ;  /* 0x0000001fff117424 */ /* 0x000fe400078e00ff */
[----:B------:R-:W-:Y:S02]  /*21c0*/  IMAD.MOV.U32 R16, RZ, RZ, -0x1 ;  /* 0xffffffffff107424 */ /* 0x000fe400078e00ff */
[----:B------:R-:W-:Y:S05]  /*21d0*/  CALL.REL.NOINC `($__internal_57_$__cuda_sm70_shflsync_bfly_p) ;  /* 0x00000d7000007944 */ /* 0x000fea0003c00000 */
[----:B-1----:R-:W-:Y:S01]  /*21e0*/  IMAD.MOV.U32 R22, RZ, RZ, R17 ;  /* 0x000000ffff167224 */ /* 0x002fe200078e0011 */
[----:B------:R-:W-:Y:S05]  /*21f0*/  BRA `(.L_x_3004) ;  /* 0xffffeb6000007947 */ /* 0x000fea000383ffff */
.L_x_2975:
[----:B------:R-:W-:Y:S01]  /*2200*/  IMAD.MOV.U32 R19, RZ, RZ, R21 ;  /* 0x000000ffff137224 */ /* 0x000fe200078e0015 */
[----:B------:R-:W-:Y:S01]  /*2210*/  MOV R20, 0x2260 ;  /* 0x0000226000147802 */ /* 0x000fe20000000f00 */
[----:B------:R-:W-:-:S02]  /*2220*/  IMAD.MOV.U32 R18, RZ, RZ, 0x8 ;  /* 0x00000008ff127424 */ /* 0x000fc400078e00ff */
[----:B------:R-:W-:Y:S02]  /*2230*/  IMAD.MOV.U32 R17, RZ, RZ, 0x1f ;  /* 0x0000001fff117424 */ /* 0x000fe400078e00ff */
[----:B------:R-:W-:Y:S02]  /*2240*/  IMAD.MOV.U32 R16, RZ, RZ, -0x1 ;  /* 0xffffffffff107424 */ /* 0x000fe400078e00ff */
[----:B0-23--:R-:W-:Y:S05]  /*2250*/  CALL.REL.NOINC `($__internal_57_$__cuda_sm70_shflsync_bfly_p) ;  /* 0x00000cf000007944 */ /* 0x00dfea0003c00000 */
[----:B------:R-:W-:Y:S01]  /*2260*/  FSEL R28, R28, R27, P1 ;  /* 0x0000001b1c1c7208 */ /* 0x000fe20000800000 */
[----:B-1----:R-:W-:Y:S01]  /*2270*/  IMAD.MOV.U32 R27, RZ, RZ, R17 ;  /* 0x000000ffff1b7224 */ /* 0x002fe200078e0011 */
[----:B------:R-:W-:Y:S01]  /*2280*/  MOV R20, 0x22e0 ;  /* 0x000022e000147802 */ /* 0x000fe20000000f00 */
[----:B------:R-:W-:Y:S02]  /*2290*/  IMAD.MOV.U32 R18, RZ, RZ, 0x8 ;  /* 0x00000008ff127424 */ /* 0x000fe400078e00ff */
[----:B------:R-:W-:Y:S02]  /*22a0*/  IMAD.MOV.U32 R17, RZ, RZ, 0x1f ;  /* 0x0000001fff117424 */ /* 0x000fe400078e00ff */
[----:B------:R-:W-:Y:S02]  /*22b0*/  IMAD.MOV.U32 R16, RZ, RZ, -0x1 ;  /* 0xffffffffff107424 */ /* 0x000fe400078e00ff */
[----:B------:R-:W-:-:S02]  /*22c0*/  IMAD.MOV.U32 R19, RZ, RZ, R28 ;  /* 0x000000ffff137224 */ /* 0x000fc400078e001c */
[----:B------:R-:W-:Y:S05]  /*22d0*/  CALL.REL.NOINC `($__internal_57_$__cuda_sm70_shflsync_bfly_p) ;  /* 0x00000c7000007944 */ /* 0x000fea0003c00000 */
[----:B------:R-:W-:Y:S01]  /*22e0*/  SEL R22, R22, R23, P1 ;  /* 0x0000001716167207 */ /* 0x000fe20000800000 */
[----:B-1----:R-:W-:Y:S01]  /*22f0*/  IMAD.MOV.U32 R29, RZ, RZ, R17 ;  /* 0x000000ffff1d7224 */ /* 0x002fe200078e0011 */
[----:B------:R-:W-:Y:S01]  /*2300*/  MOV R20, 0x2360 ;  /* 0x0000236000147802 */ /* 0x000fe20000000f00 */
[----:B------:R-:W-:-:S02]  /*2310*/  IMAD.MOV.U32 R18, RZ, RZ, 0x8 ;  /* 0x00000008ff127424 */ /* 0x000fc400078e00ff */
[----:B------:R-:W-:Y:S02]  /*2320*/  IMAD.MOV.U32 R17, RZ, RZ, 0x1f ;  /* 0x0000001fff117424 */ /* 0x000fe400078e00ff */
[----:B------:R-:W-:Y:S02]  /*2330*/  IMAD.MOV.U32 R16, RZ, RZ, -0x1 ;  /* 0xffffffffff107424 */ /* 0x000fe400078e00ff */
[----:B------:R-:W-:Y:S02]  /*2340*/  IMAD.MOV.U32 R19, RZ, RZ, R22 ;  /* 0x000000ffff137224 */ /* 0x000fe400078e0016 */
[----:B------:R-:W-:Y:S05]  /*2350*/  CALL.REL.NOINC `($__internal_57_$__cuda_sm70_shflsync_bfly_p) ;  /* 0x00000bf000007944 */ /* 0x000fea0003c00000 */
[----:B-1----:R-:W-:Y:S01]  /*2360*/  IMAD.MOV.U32 R23, RZ, RZ, R17 ;  /* 0x000000ffff177224 */ /* 0x002fe200078e0011 */
[----:B------:R-:W-:Y:S05]  /*2370*/  BRA `(.L_x_3005) ;  /* 0xffffeaa000007947 */ /* 0x000fea000383ffff */
.L_x_2976:
[----:B------:R-:W-:Y:S01]  /*2380*/  IMAD.MOV.U32 R19, RZ, RZ, R21 ;  /* 0x000000ffff137224 */ /* 0x000fe200078e0015 */
[----:B------:R-:W-:Y:S01]  /*2390*/  MOV R20, 0x23e0 ;  /* 0x000023e000147802 */ /* 0x000fe20000000f00 */
[----:B------:R-:W-:Y:S02]  /*23a0*/  IMAD.MOV.U32 R18, RZ, RZ, 0x4 ;  /* 0x00000004ff127424 */ /* 0x000fe400078e00ff */
[----:B------:R-:W-:Y:S02]  /*23b0*/  IMAD.MOV.U32 R17, RZ, RZ, 0x1f ;  /* 0x0000001fff117424 */ /* 0x000fe400078e00ff */
[----:B------:R-:W-:-:S02]  /*23c0*/  IMAD.MOV.U32 R16, RZ, RZ, -0x1 ;  /* 0xffffffffff107424 */ /* 0x000fc400078e00ff */
[----:B0-----:R-:W-:Y:S05]  /*23d0*/  CALL.REL.NOINC `($__internal_57_$__cuda_sm70_shflsync_bfly_p) ;  /* 0x00000b7000007944 */ /* 0x001fea0003c00000 */
[----:B-1----:R-:W-:Y:S01]  /*23e0*/  IMAD.MOV.U32 R27, RZ, RZ, R17 ;  /* 0x000000ffff1b7224 */ /* 0x002fe200078e0011 */
[----:B------:R-:W-:Y:S05]  /*23f0*/  BRA `(.L_x_3006) ;  /* 0xffffea8000007947 */ /* 0x000fea000383ffff */
.L_x_2977:
[----:B------:R-:W-:Y:S01]  /*2400*/  IMAD.MOV.U32 R19, RZ, RZ, R29 ;  /* 0x000000ffff137224 */ /* 0x000fe200078e001d */
[----:B------:R-:W-:Y:S01]  /*2410*/  MOV R20, 0x2460 ;  /* 0x0000246000147802 */ /* 0x000fe20000000f00 */
[----:B------:R-:W-:-:S02]  /*2420*/  IMAD.MOV.U32 R18, RZ, RZ, 0x4 ;  /* 0x00000004ff127424 */ /* 0x000fc400078e00ff */
[----:B------:R-:W-:Y:S02]  /*2430*/  IMAD.MOV.U32 R17, RZ, RZ, 0x1f ;  /* 0x0000001fff117424 */ /* 0x000fe400078e00ff */
[----:B------:R-:W-:Y:S02]  /*2440*/  IMAD.MOV.U32 R16, RZ, RZ, -0x1 ;  /* 0xffffffffff107424 */ /* 0x000fe400078e00ff */
[----:B-12---:R-:W-:Y:S05]  /*2450*/  CALL.REL.NOINC `($__internal_57_$__cuda_sm70_shflsync_bfly_p) ;  /* 0x00000af000007944 */ /* 0x006fea0003c00000 */
[----:B------:R-:W-:Y:S01]  /*2460*/  SEL R23, R23, R22, P0 ;  /* 0x0000001617177207 */ /* 0x000fe20000000000 */
[----:B-1----:R-:W-:Y:S01]  /*2470*/  IMAD.MOV.U32 R22, RZ, RZ, R17 ;  /* 0x000000ffff167224 */ /* 0x002fe200078e0011 */
[----:B------:R-:W-:Y:S01]  /*2480*/  MOV R20, 0x24e0 ;  /* 0x000024e000147802 */ /* 0x000fe20000000f00 */
[----:B------:R-:W-:Y:S02]  /*2490*/  IMAD.MOV.U32 R18, RZ, RZ, 0x4 ;  /* 0x00000004ff127424 */ /* 0x000fe400078e00ff */
[----:B------:R-:W-:Y:S02]  /*24a0*/  IMAD.MOV.U32 R17, RZ, RZ, 0x1f ;  /* 0x0000001fff117424 */ /* 0x000fe400078e00ff */
[----:B------:R-:W-:Y:S02]  /*24b0*/  IMAD.MOV.U32 R16, RZ, RZ, -0x1 ;  /* 0xffffffffff107424 */ /* 0x000fe400078e00ff */
[----:B------:R-:W-:-:S02]  /*24c0*/  IMAD.MOV.U32 R19, RZ, RZ, R23 ;  /* 0x000000ffff137224 */ /* 0x000fc400078e0017 */
[----:B------:R-:W-:Y:S05]  /*24d0*/  CALL.REL.NOINC `($__internal_57_$__cuda_sm70_shflsync_bfly_p) ;  /* 0x00000a7000007944 */ /* 0x000fea0003c00000 */
[----:B-1----:R-:W-:Y:S01]  /*24e0*/  IMAD.MOV.U32 R28, RZ, RZ, R17 ;  /* 0x000000ffff1c7224 */ /* 0x002fe200078e0011 */
[----:B------:R-:W-:Y:S05]  /*24f0*/  BRA `(.L_x_3007) ;  /* 0xffffe9d000007947 */ /* 0x000fea000383ffff */
.L_x_2978:
[----:B------:R-:W-:Y:S01]  /*2500*/  IMAD.MOV.U32 R19, RZ, RZ, R21 ;  /* 0x000000ffff137224 */ /* 0x000fe200078e0015 */
[----:B------:R-:W-:Y:S01]  /*2510*/  MOV R20, 0x2560 ;  /* 0x0000256000147802 */ /* 0x000fe20000000f00 */
[----:B------:R-:W-:-:S02]  /*2520*/  IMAD.MOV.U32 R18, RZ, RZ, 0x2 ;  /* 0x00000002ff127424 */ /* 0x000fc400078e00ff */
[----:B------:R-:W-:Y:S02]  /*2530*/  IMAD.MOV.U32 R17, RZ, RZ, 0x1f ;  /* 0x0000001fff117424 */ /* 0x000fe400078e00ff */
[----:B------:R-:W-:Y:S02]  /*2540*/  IMAD.MOV.U32 R16, RZ, RZ, -0x1 ;  /* 0xffffffffff107424 */ /* 0x000fe400078e00ff */
[----:B0--3--:R-:W-:Y:S05]  /*2550*/  CALL.REL.NOINC `($__internal_57_$__cuda_sm70_shflsync_bfly_p) ;  /* 0x000009f000007944 */ /* 0x009fea0003c00000 */
        /* <DEDUP_REMOVED lines=18> */
.L_x_2979:
[----:B------:R-:W-:Y:S01]  /*2680*/  IMAD.MOV.U32 R19, RZ, RZ, R21 ;  /* 0x000000ffff137224 */ /* 0x000fe200078e0015 */
[----:B------:R-:W-:Y:S01]  /*2690*/  MOV R20, 0x26e0 ;  /* 0x000026e000147802 */ /* 0x000fe20000000f00 */
[----:B------:R-:W-:Y:S02]  /*26a0*/  IMAD.MOV.U32 R18, RZ, RZ, 0x1 ;  /* 0x00000001ff127424 */ /* 0x000fe400078e00ff */
[----:B------:R-:W-:Y:S02]  /*26b0*/  IMAD.MOV.U32 R17, RZ, RZ, 0x1f ;  /* 0x0000001fff117424 */ /* 0x000fe400078e00ff */
[----:B------:R-:W-:-:S02]  /*26c0*/  IMAD.MOV.U32 R16, RZ, RZ, -0x1 ;  /* 0xffffffffff107424 */ /* 0x000fc400078e00ff */
[----:B--2---:R-:W-:Y:S05]  /*26d0*/  CALL.REL.NOINC `($__internal_57_$__cuda_sm70_shflsync_bfly_p) ;  /* 0x0000087000007944 */ /* 0x004fea0003c00000 */
[----:B-1----:R-:W-:Y:S01]  /*26e0*/  IMAD.MOV.U32 R22, RZ, RZ, R17 ;  /* 0x000000ffff167224 */ /* 0x002fe200078e0011 */
[----:B------:R-:W-:Y:S05]  /*26f0*/  BRA `(.L_x_3009) ;  /* 0xffffe8f000007947 */ /* 0x000fea000383ffff */
.L_x_2980:
[----:B------:R-:W-:Y:S01]  /*2700*/  IMAD.MOV.U32 R19, RZ, RZ, R27 ;  /* 0x000000ffff137224 */ /* 0x000fe200078e001b */
[----:B------:R-:W-:Y:S01]  /*2710*/  MOV R20, 0x2760 ;  /* 0x0000276000147802 */ /* 0x000fe20000000f00 */
[----:B------:R-:W-:-:S02]  /*2720*/  IMAD.MOV.U32 R18, RZ, RZ, 0x1 ;  /* 0x00000001ff127424 */ /* 0x000fc400078e00ff */
[----:B------:R-:W-:Y:S02]  /*2730*/  IMAD.MOV.U32 R17, RZ, RZ, 0x1f ;  /* 0x0000001fff117424 */ /* 0x000fe400078e00ff */
[----:B------:R-:W-:Y:S02]  /*2740*/  IMAD.MOV.U32 R16, RZ, RZ, -0x1 ;  /* 0xffffffffff107424 */ /* 0x000fe400078e00ff */
[----:B01----:R-:W-:Y:S05]  /*2750*/  CALL.REL.NOINC `($__internal_57_$__cuda_sm70_shflsync_bfly_p) ;  /* 0x000007f000007944 */ /* 0x003fea0003c00000 */
        /* <DEDUP_REMOVED lines=8> */
[----:B-1----:R-:W-:Y:S05]  /*27e0*/  BRA `(.L_x_3010) ;  /* 0xffffe85000007947 */ /* 0x002fea000383ffff */
.L_x_2987:
[----:B------:R-:W-:Y:S01]  /*27f0*/  IMAD.MOV.U32 R19, RZ, RZ, R29 ;  /* 0x000000ffff137224 */ /* 0x000fe200078e001d */
[----:B------:R-:W-:Y:S01]  /*2800*/  MOV R20, 0x2850 ;  /* 0x0000285000147802 */ /* 0x000fe20000000f00 */
[----:B------:R-:W-:-:S02]  /*2810*/  IMAD.MOV.U32 R18, RZ, RZ, 0x10 ;  /* 0x00000010ff127424 */ /* 0x000fc400078e00ff */
[----:B------:R-:W-:Y:S02]  /*2820*/  IMAD.MOV.U32 R17, RZ, RZ, 0x1f ;  /* 0x0000001fff117424 */ /* 0x000fe400078e00ff */
[----:B------:R-:W-:Y:S02]  /*2830*/  IMAD.MOV.U32 R16, RZ, RZ, -0x1 ;  /* 0xffffffffff107424 */ /* 0x000fe400078e00ff */
[----:B------:R-:W-:Y:S05]  /*2840*/  CALL.REL.NOINC `($__internal_57_$__cuda_sm70_shflsync_bfly_p) ;  /* 0x0000070000007944 */ /* 0x000fea0003c00000 */
[----:B-1----:R-:W-:Y:S01]  /*2850*/  IMAD.MOV.U32 R23, RZ, RZ, R17 ;  /* 0x000000ffff177224 */ /* 0x002fe200078e0011 */
[----:B------:R-:W-:Y:S05]  /*2860*/  BRA `(.L_x_3011) ;  /* 0xffffee2000007947 */ /* 0x000fea000383ffff */
.L_x_2988:
[----:B------:R-:W-:Y:S01]  /*2870*/  IMAD.MOV.U32 R19, RZ, RZ, R27 ;  /* 0x000000ffff137224 */ /* 0x000fe200078e001b */
[----:B------:R-:W-:Y:S01]  /*2880*/  MOV R20, 0x28d0 ;  /* 0x000028d000147802 */ /* 0x000fe20000000f00 */
[----:B------:R-:W-:Y:S02]  /*2890*/  IMAD.MOV.U32 R18, RZ, RZ, 0x10 ;  /* 0x00000010ff127424 */ /* 0x000fe400078e00ff */
[----:B------:R-:W-:Y:S02]  /*28a0*/  IMAD.MOV.U32 R17, RZ, RZ, 0x1f ;  /* 0x0000001fff117424 */ /* 0x000fe400078e00ff */
[----:B------:R-:W-:Y:S02]  /*28b0*/  IMAD.MOV.U32 R16, RZ, RZ, -0x1 ;  /* 0xffffffffff107424 */ /* 0x000fe400078e00ff */
[----:B01----:R-:W-:Y:S05]  /*28c0*/  CALL.REL.NOINC `($__internal_57_$__cuda_sm70_shflsync_bfly_p) ;  /* 0x0000068000007944 */ /* 0x003fea0003c00000 */
[----:B-1----:R-:W-:Y:S01]  /*28d0*/  IMAD.MOV.U32 R28, RZ, RZ, R17 ;  /* 0x000000ffff1c7224 */ /* 0x002fe200078e0011 */
[----:B------:R-:W-:Y:S01]  /*28e0*/  MOV R20, 0x2940 ;  /* 0x0000294000147802 */ /* 0x000fe20000000f00 */
[----:B------:R-:W-:-:S02]  /*28f0*/  IMAD.MOV.U32 R19, RZ, RZ, R22 ;  /* 0x000000ffff137224 */ /* 0x000fc400078e0016 */
[----:B------:R-:W-:Y:S02]  /*2900*/  IMAD.MOV.U32 R18, RZ, RZ, 0x10 ;  /* 0x00000010ff127424 */ /* 0x000fe400078e00ff */
[----:B------:R-:W-:Y:S02]  /*2910*/  IMAD.MOV.U32 R17, RZ, RZ, 0x1f ;  /* 0x0000001fff117424 */ /* 0x000fe400078e00ff */
[----:B------:R-:W-:Y:S02]  /*2920*/  IMAD.MOV.U32 R16, RZ, RZ, -0x1 ;  /* 0xffffffffff107424 */ /* 0x000fe400078e00ff */
[----:B------:R-:W-:Y:S05]  /*2930*/  CALL.REL.NOINC `($__internal_57_$__cuda_sm70_shflsync_bfly_p) ;  /* 0x0000061000007944 */ /* 0x000fea0003c00000 */
[----:B-1----:R-:W-:Y:S01]  /*2940*/  IMAD.MOV.U32 R21, RZ, RZ, R17 ;  /* 0x000000ffff157224 */ /* 0x002fe200078e0011 */
[----:B------:R-:W-:Y:S05]  /*2950*/  BRA `(.L_x_3012) ;  /* 0xffffed6000007947 */ /* 0x000fea000383ffff */
.L_x_2989:
[----:B------:R-:W-:Y:S01]  /*2960*/  IMAD.MOV.U32 R19, RZ, RZ, R23 ;  /* 0x000000ffff137224 */ /* 0x000fe200078e0017 */
[----:B------:R-:W-:Y:S01]  /*2970*/  MOV R20, 0x29c0 ;  /* 0x000029c000147802 */ /* 0x000fe20000000f00 */
[----:B------:R-:W-:Y:S02]  /*2980*/  IMAD.MOV.U32 R18, RZ, RZ, 0x8 ;  /* 0x00000008ff127424 */ /* 0x000fe400078e00ff */
[----:B------:R-:W-:Y:S02]  /*2990*/  IMAD.MOV.U32 R17, RZ, RZ, 0x1f ;  /* 0x0000001fff117424 */ /* 0x000fe400078e00ff */
[----:B------:R-:W-:-:S02]  /*29a0*/  IMAD.MOV.U32 R16, RZ, RZ, -0x1 ;  /* 0xffffffffff107424 */ /* 0x000fc400078e00ff */
[----:B0-23--:R-:W-:Y:S05]  /*29b0*/  CALL.REL.NOINC `($__internal_57_$__cuda_sm70_shflsync_bfly_p) ;  /* 0x0000059000007944 */ /* 0x00dfea0003c00000 */
[----:B------:R-:W-:Y:S01]  /*29c0*/  FSEL R28, R28, R27, P1 ;  /* 0x0000001b1c1c7208 */ /* 0x000fe20000800000 */
[----:B-1----:R-:W-:Y:S01]  /*29d0*/  IMAD.MOV.U32 R27, RZ, RZ, R17 ;  /* 0x000000ffff1b7224 */ /* 0x002fe200078e0011 */
[----:B------:R-:W-:Y:S01]  /*29e0*/  MOV R20, 0x2a40 ;  /* 0x00002a4000147802 */ /* 0x000fe20000000f00 */
[----:B------:R-:W-:-:S02]  /*29f0*/  IMAD.MOV.U32 R18, RZ, RZ, 0x8 ;  /* 0x00000008ff127424 */ /* 0x000fc400078e00ff */
[----:B------:R-:W-:Y:S02]  /*2a00*/  IMAD.MOV.U32 R17, RZ, RZ, 0x1f ;  /* 0x0000001fff117424 */ /* 0x000fe400078e00ff */
[----:B------:R-:W-:Y:S02]  /*2a10*/  IMAD.MOV.U32 R16, RZ, RZ, -0x1 ;  /* 0xffffffffff107424 */ /* 0x000fe400078e00ff */
[----:B------:R-:W-:Y:S02]  /*2a20*/  IMAD.MOV.U32 R19, RZ, RZ, R28 ;  /* 0x000000ffff137224 */ /* 0x000fe400078e001c */
[----:B------:R-:W-:Y:S05]  /*2a30*/  CALL.REL.NOINC `($__internal_57_$__cuda_sm70_shflsync_bfly_p) ;  /* 0x0000051000007944 */ /* 0x000fea0003c00000 */
[----:B------:R-:W-:Y:S01]  /*2a40*/  SEL R21, R21, R22, P1 ;  /* 0x0000001615157207 */ /* 0x000fe20000800000 */
[----:B-1----:R-:W-:Y:S01]  /*2a50*/  IMAD.MOV.U32 R29, RZ, RZ, R17 ;  /* 0x000000ffff1d7224 */ /* 0x002fe200078e0011 */
[----:B------:R-:W-:Y:S01]  /*2a60*/  MOV R20, 0x2ac0 ;  /* 0x00002ac000147802 */ /* 0x000fe20000000f00 */
[----:B------:R-:W-:Y:S02]  /*2a70*/  IMAD.MOV.U32 R18, RZ, RZ, 0x8 ;  /* 0x00000008ff127424 */ /* 0x000fe400078e00ff */
[----:B------:R-:W-:Y:S02]  /*2a80*/  IMAD.MOV.U32 R17, RZ, RZ, 0x1f ;  /* 0x0000001fff117424 */ /* 0x000fe400078e00ff */
[----:B------:R-:W-:-:S02]  /*2a90*/  IMAD.MOV.U32 R16, RZ, RZ, -0x1 ;  /* 0xffffffffff107424 */ /* 0x000fc400078e00ff */
[----:B------:R-:W-:Y:S02]  /*2aa0*/  IMAD.MOV.U32 R19, RZ, RZ, R21 ;  /* 0x000000ffff137224 */ /* 0x000fe400078e0015 */
[----:B------:R-:W-:Y:S05]  /*2ab0*/  CALL.REL.NOINC `($__internal_57_$__cuda_sm70_shflsync_bfly_p) ;  /* 0x0000049000007944 */ /* 0x000fea0003c00000 */
[----:B-1----:R-:W-:Y:S01]  /*2ac0*/  IMAD.MOV.U32 R22, RZ, RZ, R17 ;  /* 0x000000ffff167224 */ /* 0x002fe200078e0011 */
[----:B------:R-:W-:Y:S05]  /*2ad0*/  BRA `(.L_x_3013) ;  /* 0xffffeca000007947 */ /* 0x000fea000383ffff */
.L_x_2990:
[----:B------:R-:W-:Y:S01]  /*2ae0*/  IMAD.MOV.U32 R19, RZ, RZ, R23 ;  /* 0x000000ffff137224 */ /* 0x000fe200078e0017 */
[----:B------:R-:W-:Y:S01]  /*2af0*/  MOV R20, 0x2b40 ;  /* 0x00002b4000147802 */ /* 0x000fe20000000f00 */
[----:B------:R-:W-:Y:S02]  /*2b00*/  IMAD.MOV.U32 R18, RZ, RZ, 0x4 ;  /* 0x00000004ff127424 */ /* 0x000fe400078e00ff */
[----:B------:R-:W-:Y:S02]  /*2b10*/  IMAD.MOV.U32 R17, RZ, RZ, 0x1f ;  /* 0x0000001fff117424 */ /* 0x000fe400078e00ff */
[----:B------:R-:W-:Y:S02]  /*2b20*/  IMAD.MOV.U32 R16, RZ, RZ, -0x1 ;  /* 0xffffffffff107424 */ /* 0x000fe400078e00ff */
[----:B0-----:R-:W-:Y:S05]  /*2b30*/  CALL.REL.NOINC `($__internal_57_$__cuda_sm70_shflsync_bfly_p) ;  /* 0x0000041000007944 */ /* 0x001fea0003c00000 */
[----:B-1----:R-:W-:Y:S01]  /*2b40*/  IMAD.MOV.U32 R27, RZ, RZ, R17 ;  /* 0x000000ffff1b7224 */ /* 0x002fe200078e0011 */
[----:B------:R-:W-:Y:S05]  /*2b50*/  BRA `(.L_x_3014) ;  /* 0xffffec8000007947 */ /* 0x000fea000383ffff */
.L_x_2991:
        /* <DEDUP_REMOVED lines=16> */
.L_x_2992:
        /* <DEDUP_REMOVED lines=24> */
.L_x_2993:
        /* <DEDUP_REMOVED lines=8> */
.L_x_2994:
        /* <DEDUP_REMOVED lines=15> */
        .weak           $__internal_57_$__cuda_sm70_shflsync_bfly_p
        .type           $__internal_57_$__cuda_sm70_shflsync_bfly_p,@function
        .size           $__internal_57_$__cuda_sm70_shflsync_bfly_p,(.L_x_11001 - $__internal_57_$__cuda_sm70_shflsync_bfly_p)
$__internal_57_$__cuda_sm70_shflsync_bfly_p:
[----:B------:R-:W-:Y:S04]  /*2f50*/  WARPSYNC R16 ;  /* 0x0000001000007348 */ /* 0x000fe80003800000 */
[----:B------:R0:W1:Y:S02]  /*2f60*/  SHFL.BFLY PT, R17, R19, R18, R17 ;  /* 0x0c00001213117389 */ /* 0x00006400000e0011 */
[----:B0-----:R-:W-:-:S02]  /*2f70*/  IMAD.MOV.U32 R18, RZ, RZ, R20 ;  /* 0x000000ffff127224 */ /* 0x001fc400078e0014 */
[----:B------:R-:W-:-:S04]  /*2f80*/  IMAD.MOV.U32 R19, RZ, RZ, 0x0 ;  /* 0x00000000ff137424 */ /* 0x000fc800078e00ff */
[----:B------:R-:W-:Y:S05]  /*2f90*/  RET.REL.NODEC R18 `(_ZN4vllm3moe10topkGatingILi12ELi384ELi4ELi4ELi32Ei6__halfLNS0_11ScoringFuncE1EEEvPKT5_PKbPfiPT4_PiiiibPKf) ;  /* 0xffffd06012007950 */ /* 0x000fea0003c3ffff */
.L_x_3019:
        /* <DEDUP_REMOVED lines=14> */
.L_x_11001:


//--------------------- .text._ZN4vllm3moe10topkGatingILi10ELi320ELi4ELi4ELi32Ei6__halfLNS0_11ScoringFuncE1EEEvPKT5_PKbPfiPT4_PiiiibPKf --------------------------
	.section	.text._ZN4vllm3moe10topkGatingILi10ELi320ELi4ELi4ELi32Ei6__halfLNS0_11ScoringFuncE1EEEvPKT5_PKbPfiPT4_PiiiibPKf,"ax",@progbits
	.sectioninfo	@"SHI_REGISTERS=32"
	.align	128
        .global         _ZN4vllm3moe10topkGatingILi10ELi320ELi4ELi4ELi32Ei6__halfLNS0_11ScoringFuncE1EEEvPKT5_PKbPfiPT4_PiiiibPKf
        .type           _ZN4vllm3moe10topkGatingILi10ELi320ELi4ELi4ELi32Ei6__halfLNS0_11ScoringFuncE1EEEvPKT5_PKbPfiPT4_PiiiibPKf,@function
        .size           _ZN4vllm3moe10topkGatingILi10ELi320ELi4ELi4ELi32Ei6__halfLNS0_11ScoringFuncE1EEEvPKT5_PKbPfiPT4_PiiiibPKf,(.L_x_11002 - _ZN4vllm3moe10topkGatingILi10ELi320ELi4ELi4ELi32Ei6__halfLNS0_11ScoringFuncE1EEEvPKT5_PKbPfiPT4_PiiiibPKf)
        .other          _ZN4vllm3moe10topkGatingILi10ELi320ELi4ELi4ELi32Ei6__halfLNS0_11ScoringFuncE1EEEvPKT5_PKbPfiPT4_PiiiibPKf,@"STO_CUDA_ENTRY STV_DEFAULT"
_ZN4vllm3moe10topkGatingILi10ELi320ELi4ELi4ELi32Ei6__halfLNS0_11ScoringFuncE1EEEvPKT5_PKbPfiPT4_PiiiibPKf:
.text._ZN4vllm3moe10topkGatingILi10ELi320ELi4ELi4ELi32Ei6__halfLNS0_11ScoringFuncE1EEEvPKT5_PKbPfiPT4_PiiiibPKf:
        /* <DEDUP_REMOVED lines=131> */
.L_x_3020:
[----:B------:R0:W-:Y:S04]  /*0830*/  STL.64 [R1], R2 ;  /* 0x0000000201007387 */ /* 0x0001e80000100a00 */
[----:B------:R0:W-:Y:S04]  /*0840*/  STL.64 [R1+0x8], R4 ;  /* 0x0000080401007387 */ /* 0x0001e80000100a00 */
[----:B------:R0:W-:Y:S04]  /*0850*/  STL.64 [R1+0x10], R6 ;  /* 0x0000100601007387 */ /* 0x0001e80000100a00 */
[----:B------:R0:W-:Y:S04]  /*0860*/  STL.64 [R1+0x18], R8 ;  /* 0x0000180801007387 */ /* 0x0001e80000100a00 */
[----:B------:R0:W-:Y:S02]  /*0870*/  STL.64 [R1+0x20], R10 ;  /* 0x0000200a01007387 */ /* 0x0001e40000100a00 */
.L_x_3021:
        /* <DEDUP_REMOVED lines=9> */
.L_x_3037:
        /* <DEDUP_REMOVED lines=44> */
.L_x_3054:
[----:B------:R-:W-:Y:S05]  /*0bd0*/  BRA.DIV ~URZ, `(.L_x_3025) ;  /* 0x000013727f007947 */ /* 0x000fea000b800000 */
[----:B------:R2:W3:Y:S04]  /*0be0*/  SHFL.BFLY PT, R24, R27, 0x10, 0x1f ;  /* 0x0e001f001b187f89 */ /* 0x0004e800000e0000 */
[----:B------:R2:W4:Y:S02]  /*0bf0*/  SHFL.BFLY PT, R18, R19, 0x10, 0x1f ;  /* 0x0e001f0013127f89 */ /* 0x00052400000e0000 */
.L_x_3055:
        /* <DEDUP_REMOVED lines=12> */
.L_x_3056:
[----:B-1----:R-:W-:-:S13]  /*0cc0*/  FSETP.GEU.FTZ.AND P1, PT, R17, R26, PT ;  /* 0x0000001a1100720b */ /* 0x002fda0003f3e000 */
[----:B------:R-:W-:-:S04]  /*0cd0*/  @P1 FSETP.NEU.FTZ.AND P2, PT, R17, R26, PT ;  /* 0x0000001a1100120b */ /* 0x000fc80003f5d000 */
[----:B---3--:R-:W-:-:S13]  /*0ce0*/  @P1 ISETP.LT.AND P0, PT, R19, R18, !P2 ;  /* 0x000000121300120c */ /* 0x008fda0005701270 */
[----:B0-----:R-:W-:Y:S01]  /*0cf0*/  FSEL R17, R26, R17, P0 ;  /* 0x000000111a117208 */ /* 0x001fe20000000000 */
[----:B------:R-:W-:Y:S05]  /*0d00*/  BRA.DIV ~URZ, `(.L_x_3027) ;  /* 0x000014b27f007947 */ /* 0x000fea000b800000 */
[----:B------:R0:W1:Y:S02]  /*0d10*/  SHFL.BFLY PT, R26, R17, 0x4, 0x1f ;  /* 0x0c801f00111a7f89 */ /* 0x00006400000e0000 */
.L_x_3057:
[----:B--2---:R-:W-:Y:S01]  /*0d20*/  FSEL R27, R27, R24, P0 ;  /* 0x000000181b1b7208 */ /* 0x004fe20000000000 */
[----:B------:R-:W-:Y:S05]  /*0d30*/  BRA.DIV ~URZ, `(.L_x_3028) ;  /* 0x000015027f007947 */ /* 0x000fea000b800000 */
[----:B------:R-:W-:Y:S02]  /*0d40*/  SEL R19, R19, R18, P0 ;  /* 0x0000001213137207 */ /* 0x000fe40000000000 */
[----:B------:R2:W3:Y:S04]  /*0d50*/  SHFL.BFLY PT, R18, R27, 0x4, 0x1f ;  /* 0x0c801f001b127f89 */ /* 0x0004e800000e0000 */
[----:B------:R2:W4:Y:S02]  /*0d60*/  SHFL.BFLY PT, R24, R19, 0x4, 0x1f ;  /* 0x0c801f0013187f89 */ /* 0x00052400000e0000 */
.L_x_3058:
        /* <DEDUP_REMOVED lines=12> */
.L_x_3059:
[----:B-1----:R-:W-:-:S13]  /*0e30*/  FSETP.GEU.FTZ.AND P1, PT, R17, R18, PT ;  /* 0x000000121100720b */ /* 0x002fda0003f3e000 */
[----:B------:R-:W-:-:S04]  /*0e40*/  @P1 FSETP.NEU.FTZ.AND P2, PT, R17, R18, PT ;  /* 0x000000121100120b */ /* 0x000fc80003f5d000 */
[----:B---3--:R-:W-:-:S13]  /*0e50*/  @P1 ISETP.LT.AND P0, PT, R19, R24, !P2 ;  /* 0x000000181300120c */ /* 0x008fda0005701270 */
[----:B0-----:R-:W-:Y:S01]  /*0e60*/  FSEL R17, R18, R17, P0 ;  /* 0x0000001112117208 */ /* 0x001fe20000000000 */
[----:B------:R-:W-:Y:S05]  /*0e70*/  BRA.DIV ~URZ, `(.L_x_3030) ;  /* 0x000016427f007947 */ /* 0x000fea000b800000 */
[----:B------:R0:W1:Y:S02]  /*0e80*/  SHFL.BFLY PT, R18, R17, 0x1, 0x1f ;  /* 0x0c201f0011127f89 */ /* 0x00006400000e0000 */
.L_x_3060:
[----:B--2---:R-:W-:Y:S01]  /*0e90*/  FSEL R26, R26, R27, P0 ;  /* 0x0000001b1a1a7208 */ /* 0x004fe20000000000 */
[----:B------:R-:W-:Y:S05]  /*0ea0*/  BRA.DIV ~URZ, `(.L_x_3031) ;  /* 0x000016927f007947 */ /* 0x000fea000b800000 */
[----:B------:R-:W-:Y:S02]  /*0eb0*/  SEL R24, R19, R24, P0 ;  /* 0x0000001813187207 */ /* 0x000fe40000000000 */
[----:B------:R2:W3:Y:S04]  /*0ec0*/  SHFL.BFLY PT, R19, R26, 0x1, 0x1f ;  /* 0x0c201f001a137f89 */ /* 0x0004e800000e0000 */
[----:B------:R2:W4:Y:S02]  /*0ed0*/  SHFL.BFLY PT, R13, R24, 0x1, 0x1f ;  /* 0x0c201f00180d7f89 */ /* 0x00052400000e0000 */
.L_x_3061:
        /* <DEDUP_REMOVED lines=27> */
.L_x_3033:
[----:B------:R-:W-:Y:S05]  /*1090*/  BSYNC B1 ;  /* 0x0000000000017941 */ /* 0x000fea0003800000 */
.L_x_3032:
        /* <DEDUP_REMOVED lines=20> */
.L_x_3036:
[----:B------:R-:W-:Y:S05]  /*11e0*/  BSYNC B1 ;  /* 0x0000000000017941 */ /* 0x000fea0003800000 */
.L_x_3035:
[----:B0-----:R-:W-:Y:S05]  /*11f0*/  BRA `(.L_x_3037) ;  /* 0xfffff71000007947 */ /* 0x001fea000383ffff */
.L_x_3023:
[----:B------:R-:W-:Y:S02]  /*1200*/  IMAD.MOV.U32 R25, RZ, RZ, RZ ;  /* 0x000000ffff197224 */ /* 0x000fe400078e00ff */
.L_x_3050:
        /* <DEDUP_REMOVED lines=44> */
.L_x_3062:
[----:B------:R-:W-:Y:S05]  /*14d0*/  BRA.DIV ~URZ, `(.L_x_3039) ;  /* 0x000011d27f007947 */ /* 0x000fea000b800000 */
[----:B------:R2:W3:Y:S04]  /*14e0*/  SHFL.BFLY PT, R27, R24, 0x10, 0x1f ;  /* 0x0e001f00181b7f89 */ /* 0x0004e800000e0000 */
[----:B------:R2:W4:Y:S02]  /*14f0*/  SHFL.BFLY PT, R19, R18, 0x10, 0x1f ;  /* 0x0e001f0012137f89 */ /* 0x00052400000e0000 */
.L_x_3063:
        /* <DEDUP_REMOVED lines=12> */
.L_x_3064:
[----:B--2---:R-:W-:-:S13]  /*15c0*/  FSETP.GEU.FTZ.AND P1, PT, R17, R24, PT ;  /* 0x000000181100720b */ /* 0x004fda0003f3e000 */
[----:B------:R-:W-:-:S04]  /*15d0*/  @P1 FSETP.NEU.FTZ.AND P2, PT, R17, R24, PT ;  /* 0x000000181100120b */ /* 0x000fc80003f5d000 */
[----:B0-----:R-:W-:-:S13]  /*15e0*/  @P1 ISETP.LT.AND P0, PT, R26, R19, !P2 ;  /* 0x000000131a00120c */ /* 0x001fda0005701270 */
[----:B-1----:R-:W-:Y:S01]  /*15f0*/  FSEL R17, R24, R17, P0 ;  /* 0x0000001118117208 */ /* 0x002fe20000000000 */
[----:B------:R-:W-:Y:S05]  /*1600*/  BRA.DIV ~URZ, `(.L_x_3041) ;  /* 0x000013127f007947 */ /* 0x000fea000b800000 */
[----:B------:R0:W1:Y:S02]  /*1610*/  SHFL.BFLY PT, R24, R17, 0x4, 0x1f ;  /* 0x0c801f0011187f89 */ /* 0x00006400000e0000 */
.L_x_3065:
[----:B---3--:R-:W-:Y:S01]  /*1620*/  FSEL R18, R18, R27, P0 ;  /* 0x0000001b12127208 */ /* 0x008fe20000000000 */
[----:B------:R-:W-:Y:S05]  /*1630*/  BRA.DIV ~URZ, `(.L_x_3042) ;  /* 0x000013627f007947 */ /* 0x000fea000b800000 */
[----:B------:R-:W-:Y:S01]  /*1640*/  SEL R26, R26, R19, P0 ;  /* 0x000000131a1a7207 */ /* 0x000fe20000000000 */
[----:B------:R2:W3:Y:S04]  /*1650*/  SHFL.BFLY PT, R27, R18, 0x4, 0x1f ;  /* 0x0c801f00121b7f89 */ /* 0x0004e800000e0000 */
[----:B------:R2:W4:Y:S02]  /*1660*/  SHFL.BFLY PT, R19, R26, 0x4, 0x1f ;  /* 0x0c801f001a137f89 */ /* 0x00052400000e0000 */
.L_x_3066:
        /* <DEDUP_REMOVED lines=12> */
.L_x_3067:
[----:B-1----:R-:W-:-:S13]  /*1730*/  FSETP.GEU.FTZ.AND P1, PT, R17, R24, PT ;  /* 0x000000181100720b */ /* 0x002fda0003f3e000 */
[----:B------:R-:W-:-:S04]  /*1740*/  @P1 FSETP.NEU.FTZ.AND P2, PT, R17, R24, PT ;  /* 0x000000181100120b */ /* 0x000fc80003f5d000 */
[----:B---3--:R-:W-:-:S13]  /*1750*/  @P1 ISETP.LT.AND P0, PT, R19, R26, !P2 ;  /* 0x0000001a1300120c */ /* 0x008fda0005701270 */
[----:B0-----:R-:W-:Y:S01]  /*1760*/  FSEL R17, R24, R17, P0 ;  /* 0x0000001118117208 */ /* 0x001fe20000000000 */
[----:B------:R-:W-:Y:S05]  /*1770*/  BRA.DIV ~URZ, `(.L_x_3044) ;  /* 0x000014a27f007947 */ /* 0x000fea000b800000 */
[----:B------:R0:W1:Y:S02]  /*1780*/  SHFL.BFLY PT, R24, R17, 0x1, 0x1f ;  /* 0x0c201f0011187f89 */ /* 0x00006400000e0000 */
.L_x_3068:
[----:B--2---:R-:W-:Y:S01]  /*1790*/  FSEL R27, R27, R18, P0 ;  /* 0x000000121b1b7208 */ /* 0x004fe20000000000 */
[----:B------:R-:W-:Y:S05]  /*17a0*/  BRA.DIV ~URZ, `(.L_x_3045) ;  /* 0x000014f27f007947 */ /* 0x000fea000b800000 */
[----:B------:R-:W-:Y:S01]  /*17b0*/  SEL R26, R19, R26, P0 ;  /* 0x0000001a131a7207 */ /* 0x000fe20000000000 */
[----:B------:R2:W3:Y:S04]  /*17c0*/  SHFL.BFLY PT, R18, R27, 0x1, 0x1f ;  /* 0x0c201f001b127f89 */ /* 0x0004e800000e0000 */
[----:B------:R2:W4:Y:S02]  /*17d0*/  SHFL.BFLY PT, R13, R26, 0x1, 0x1f ;  /* 0x0c201f001a0d7f89 */ /* 0x00052400000e0000 */
.L_x_3069:
        /* <DEDUP_REMOVED lines=26> */
.L_x_3047:
[----:B------:R-:W-:Y:S05]  /*1980*/  BSYNC B1 ;  /* 0x0000000000017941 */ /* 0x000fea0003800000 */
.L_x_3046:
        /* <DEDUP_REMOVED lines=20> */
.L_x_3049:
[----:B------:R-:W-:Y:S05]  /*1ad0*/  BSYNC B1 ;  /* 0x0000000000017941 */ /* 0x000fea0003800000 */
.L_x_3048:
[----:B0-----:R-:W-:Y:S05]  /*1ae0*/  BRA `(.L_x_3050) ;  /* 0xfffff72000007947 */ /* 0x001fea000383ffff */
.L_x_3034:
[----:B------:R-:W-:Y:S05]  /*1af0*/  BSYNC B0 ;  /* 0x0000000000007941 */ /* 0x000fea0003800000 */
.L_x_3022:
        /* <DEDUP_REMOVED lines=19> */
.L_x_3052:
        /* <DEDUP_REMOVED lines=20> */
.L_x_3051:
        /* <DEDUP_REMOVED lines=11> */
.L_x_3053:
        /* <DEDUP_REMOVED lines=11> */
.L_x_3024:
[----:B------:R-:W-:Y:S01]  /*1ed0*/  IMAD.MOV.U32 R15, RZ, RZ, R26 ;  /* 0x000000ffff0f7224 */ /* 0x000fe200078e001a */
[----:B------:R-:W-:Y:S01]  /*1ee0*/  MOV R16, 0x1f30 ;  /* 0x00001f3000107802 */ /* 0x000fe20000000f00 */
[----:B------:R-:W-:Y:S02]  /*1ef0*/  IMAD.MOV.U32 R14, RZ, RZ, 0x10 ;  /* 0x00000010ff0e7424 */ /* 0x000fe400078e00ff */
[----:B------:R-:W-:Y:S02]  /*1f00*/  IMAD.MOV.U32 R13, RZ, RZ, 0x1f ;  /* 0x0000001fff0d7424 */ /* 0x000fe400078e00ff */
[----:B------:R-:W-:Y:S02]  /*1f10*/  IMAD.MOV.U32 R12, RZ, RZ, -0x1 ;  /* 0xffffffffff0c7424 */ /* 0x000fe400078e00ff */
[----:B------:R-:W-:Y:S05]  /*1f20*/  CALL.REL.NOINC `($__internal_58_$__cuda_sm70_shflsync_bfly_p) ;  /* 0x00000e6000007944 */ /* 0x000fea0003c00000 */
[----:B-1----:R-:W-:Y:S01]  /*1f30*/  IMAD.MOV.U32 R17, RZ, RZ, R13 ;  /* 0x000000ffff117224 */ /* 0x002fe200078e000d */
[----:B0-----:R-:W-:Y:S05]  /*1f40*/  BRA `(.L_x_3054) ;  /* 0xffffec8000007947 */ /* 0x001fea000383ffff */
.L_x_3025:
[----:B------:R-:W-:Y:S01]  /*1f50*/  IMAD.MOV.U32 R15, RZ, RZ, R27 ;  /* 0x000000ffff0f7224 */ /* 0x000fe200078e001b */
[----:B------:R-:W-:Y:S01]  /*1f60*/  MOV R16, 0x1fb0 ;  /* 0x00001fb000107802 */ /* 0x000fe20000000f00 */
[----:B------:R-:W-:Y:S02]  /*1f70*/  IMAD.MOV.U32 R14, RZ, RZ, 0x10 ;  /* 0x00000010ff0e7424 */ /* 0x000fe400078e00ff */
[----:B------:R-:W-:-:S02]  /*1f80*/  IMAD.MOV.U32 R13, RZ, RZ, 0x1f ;  /* 0x0000001fff0d7424 */ /* 0x000fc400078e00ff */
[----:B------:R-:W-:Y:S02]  /*1f90*/  IMAD.MOV.U32 R12, RZ, RZ, -0x1 ;  /* 0xffffffffff0c7424 */ /* 0x000fe400078e00ff */
[----:B01----:R-:W-:Y:S05]  /*1fa0*/  CALL.REL.NOINC `($__internal_58_$__cuda_sm70_shflsync_bfly_p) ;  /* 0x00000de000007944 */ /* 0x003fea0003c00000 */
[----:B-1----:R-:W-:Y:S01]  /*1fb0*/  IMAD.MOV.U32 R24, RZ, RZ, R13 ;  /* 0x000000ffff187224 */ /* 0x002fe200078e000d */
[----:B------:R-:W-:Y:S01]  /*1fc0*/  MOV R16, 0x2020 ;  /* 0x0000202000107802 */ /* 0x000fe20000000f00 */
[----:B0-----:R-:W-:Y:S02]  /*1fd0*/  IMAD.MOV.U32 R15, RZ, RZ, R19 ;  /* 0x000000ffff0f7224 */ /* 0x001fe400078e0013 */
[----:B------:R-:W-:Y:S02]  /*1fe0*/  IMAD.MOV.U32 R14, RZ, RZ, 0x10 ;  /* 0x00000010ff0e7424 */ /* 0x000fe400078e00ff */
[----:B------:R-:W-:Y:S02]  /*1ff0*/  IMAD.MOV.U32 R13, RZ, RZ, 0x1f ;  /* 0x0000001fff0d7424 */ /* 0x000fe400078e00ff */
[----:B------:R-:W-:Y:S02]  /*2000*/  IMAD.MOV.U32 R12, RZ, RZ, -0x1 ;  /* 0xffffffffff0c7424 */ /* 0x000fe400078e00ff */
[----:B------:R-:W-:Y:S05]  /*2010*/  CALL.REL.NOINC `($__internal_58_$__cuda_sm70_shflsync_bfly_p) ;  /* 0x00000d7000007944 */ /* 0x000fea0003c00000 */
[----:B-1----:R-:W-:Y:S01]  /*2020*/  IMAD.MOV.U32 R18, RZ, RZ, R13 ;  /* 0x000000ffff127224 */ /* 0x002fe200078e000d */
[----:B0-----:R-:W-:Y:S05]  /*2030*/  BRA `(.L_x_3055) ;  /* 0xffffebc000007947 */ /* 0x001fea000383ffff */
.L_x_3026:
[----:B------:R-:W-:Y:S01]  /*2040*/  IMAD.MOV.U32 R15, RZ, RZ, R17 ;  /* 0x000000ffff0f7224 */ /* 0x000fe200078e0011 */
[----:B------:R-:W-:Y:S01]  /*2050*/  MOV R16, 0x20a0 ;  /* 0x000020a000107802 */ /* 0x000fe20000000f00 */
[----:B------:R-:W-:-:S02]  /*2060*/  IMAD.MOV.U32 R14, RZ, RZ, 0x8 ;  /* 0x00000008ff0e7424 */ /* 0x000fc400078e00ff */
[----:B------:R-:W-:Y:S02]  /*2070*/  IMAD.MOV.U32 R13, RZ, RZ, 0x1f ;  /* 0x0000001fff0d7424 */ /* 0x000fe400078e00ff */
[----:B------:R-:W-:Y:S02]  /*2080*/  IMAD.MOV.U32 R12, RZ, RZ, -0x1 ;  /* 0xffffffffff0c7424 */ /* 0x000fe400078e00ff */
[----:B0-23--:R-:W-:Y:S05]  /*2090*/  CALL.REL.NOINC `($__internal_58_$__cuda_sm70_shflsync_bfly_p) ;  /* 0x00000cf000007944 */ /* 0x00dfea0003c00000 */
[----:B------:R-:W-:Y:S01]  /*20a0*/  FSEL R24, R24, R27, P1 ;  /* 0x0000001b18187208 */ /* 0x000fe20000800000 */
[----:B-1----:R-:W-:Y:S01]  /*20b0*/  IMAD.MOV.U32 R26, RZ, RZ, R13 ;  /* 0x000000ffff1a7224 */ /* 0x002fe200078e000d */
[----:B------:R-:W-:Y:S01]  /*20c0*/  MOV R16, 0x2120 ;  /* 0x0000212000107802 */ /* 0x000fe20000000f00 */
[----:B0-----:R-:W-:Y:S02]  /*20d0*/  IMAD.MOV.U32 R14, RZ, RZ, 0x8 ;  /* 0x00000008ff0e7424 */ /* 0x001fe400078e00ff */
[----:B------:R-:W-:Y:S02]  /*20e0*/  IMAD.MOV.U32 R13, RZ, RZ, 0x1f ;  /* 0x0000001fff0d7424 */ /* 0x000fe400078e00ff */
[----:B------:R-:W-:Y:S02]  /*20f0*/  IMAD.MOV.U32 R12, RZ, RZ, -0x1 ;  /* 0xffffffffff0c7424 */ /* 0x000fe400078e00ff */
[----:B------:R-:W-:-:S02]  /*2100*/  IMAD.MOV.U32 R15, RZ, RZ, R24 ;  /* 0x000000ffff0f7224 */ /* 0x000fc400078e0018 */
[----:B------:R-:W-:Y:S05]  /*2110*/  CALL.REL.NOINC `($__internal_58_$__cuda_sm70_shflsync_bfly_p) ;  /* 0x00000c7000007944 */ /* 0x000fea0003c00000 */
[----:B------:R-:W-:Y:S01]  /*2120*/  SEL R18, R18, R19, P1 ;  /* 0x0000001312127207 */ /* 0x000fe20000800000 */
[----:B-1----:R-:W-:Y:S01]  /*2130*/  IMAD.MOV.U32 R27, RZ, RZ, R13 ;  /* 0x000000ffff1b7224 */ /* 0x002fe200078e000d */
[----:B------:R-:W-:Y:S01]  /*2140*/  MOV R16, 0x21a0 ;  /* 0x000021a000107802 */ /* 0x000fe20000000f00 */
[----:B0-----:R-:W-:-:S02]  /*2150*/  IMAD.MOV.U32 R14, RZ, RZ, 0x8 ;  /* 0x00000008ff0e7424 */ /* 0x001fc400078e00ff */
[----:B------:R-:W-:Y:S02]  /*2160*/  IMAD.MOV.U32 R13, RZ, RZ, 0x1f ;  /* 0x0000001fff0d7424 */ /* 0x000fe400078e00ff */
[----:B------:R-:W-:Y:S02]  /*2170*/  IMAD.MOV.U32 R12, RZ, RZ, -0x1 ;  /* 0xffffffffff0c7424 */ /* 0x000fe400078e00ff */
[----:B------:R-:W-:Y:S02]  /*2180*/  IMAD.MOV.U32 R15, RZ, RZ, R18 ;  /* 0x000000ffff0f7224 */ /* 0x000fe400078e0012 */
[----:B------:R-:W-:Y:S05]  /*2190*/  CALL.REL.NOINC `($__internal_58_$__cuda_sm70_shflsync_bfly_p) ;  /* 0x00000bf000007944 */ /* 0x000fea0003c00000 */
[----:B-1----:R-:W-:Y:S01]  /*21a0*/  IMAD.MOV.U32 R19, RZ, RZ, R13 ;  /* 0x000000ffff137224 */ /* 0x002fe200078e000d */
[----:B0-----:R-:W-:Y:S05]  /*21b0*/  BRA `(.L_x_3056) ;  /* 0xffffeb0000007947 */ /* 0x001fea000383ffff */
.L_x_3027:
[----:B------:R-:W-:Y:S01]  /*21c0*/  IMAD.MOV.U32 R15, RZ, RZ, R17 ;  /* 0x000000ffff0f7224 */ /* 0x000fe200078e0011 */
[----:B------:R-:W-:Y:S01]  /*21d0*/  MOV R16, 0x2220 ;  /* 0x0000222000107802 */ /* 0x000fe20000000f00 */
[----:B------:R-:W-:Y:S02]  /*21e0*/  IMAD.MOV.U32 R14, RZ, RZ, 0x4 ;  /* 0x00000004ff0e7424 */ /* 0x000fe400078e00ff */
[----:B------:R-:W-:Y:S02]  /*21f0*/  IMAD.MOV.U32 R13, RZ, RZ, 0x1f ;  /* 0x0000001fff0d7424 */ /* 0x000fe400078e00ff */
[----:B------:R-:W-:-:S02]  /*2200*/  IMAD.MOV.U32 R12, RZ, RZ, -0x1 ;  /* 0xffffffffff0c7424 */ /* 0x000fc400078e00ff */
[----:B--2---:R-:W-:Y:S05]  /*2210*/  CALL.REL.NOINC `($__internal_58_$__cuda_sm70_shflsync_bfly_p) ;  /* 0x00000b7000007944 */ /* 0x004fea0003c00000 */
[----:B-1----:R-:W-:Y:S01]  /*2220*/  IMAD.MOV.U32 R26, RZ, RZ, R13 ;  /* 0x000000ffff1a7224 */ /* 0x002fe200078e000d */
[----:B0-----:R-:W-:Y:S05]  /*2230*/  BRA `(.L_x_3057) ;  /* 0xffffeae000007947 */ /* 0x001fea000383ffff */
.L_x_3028:
[----:B------:R-:W-:Y:S01]  /*2240*/  IMAD.MOV.U32 R15, RZ, RZ, R27 ;  /* 0x000000ffff0f7224 */ /* 0x000fe200078e001b */
[----:B------:R-:W-:Y:S01]  /*2250*/  MOV R16, 0x22a0 ;  /* 0x000022a000107802 */ /* 0x000fe20000000f00 */
[----:B------:R-:W-:-:S02]  /*2260*/  IMAD.MOV.U32 R14, RZ, RZ, 0x4 ;  /* 0x00000004ff0e7424 */ /* 0x000fc400078e00ff */
[----:B------:R-:W-:Y:S02]  /*2270*/  IMAD.MOV.U32 R13, RZ, RZ, 0x1f ;  /* 0x0000001fff0d7424 */ /* 0x000fe400078e00ff */
[----:B------:R-:W-:Y:S02]  /*2280*/  IMAD.MOV.U32 R12, RZ, RZ, -0x1 ;  /* 0xffffffffff0c7424 */ /* 0x000fe400078e00ff */
[----:B01----:R-:W-:Y:S05]  /*2290*/  CALL.REL.NOINC `($__internal_58_$__cuda_sm70_shflsync_bfly_p) ;  /* 0x00000af000007944 */ /* 0x003fea0003c00000 */
[----:B------:R-:W-:Y:S01]  /*22a0*/  SEL R19, R19, R18, P0 ;  /* 0x0000001213137207 */ /* 0x000fe20000000000 */
[----:B-1----:R-:W-:Y:S01]  /*22b0*/  IMAD.MOV.U32 R18, RZ, RZ, R13 ;  /* 0x000000ffff127224 */ /* 0x002fe200078e000d */
[----:B------:R-:W-:Y:S01]  /*22c0*/  MOV R16, 0x2320 ;  /* 0x0000232000107802 */ /* 0x000fe20000000f00 */
[----:B0-----:R-:W-:Y:S02]  /*22d0*/  IMAD.MOV.U32 R14, RZ, RZ, 0x4 ;  /* 0x00000004ff0e7424 */ /* 0x001fe400078e00ff */
[----:B------:R-:W-:Y:S02]  /*22e0*/  IMAD.MOV.U32 R13, RZ, RZ, 0x1f ;  /* 0x0000001fff0d7424 */ /* 0x000fe400078e00ff */
[----:B------:R-:W-:Y:S02]  /*22f0*/  IMAD.MOV.U32 R12, RZ, RZ, -0x1 ;  /* 0xffffffffff0c7424 */ /* 0x000fe400078e00ff */
[----:B------:R-:W-:-:S02]  /*2300*/  IMAD.MOV.U32 R15, RZ, RZ, R19 ;  /* 0x000000ffff0f7224 */ /* 0x000fc400078e0013 */
[----:B------:R-:W-:Y:S05]  /*2310*/  CALL.REL.NOINC `($__internal_58_$__cuda_sm70_shflsync_bfly_p) ;  /* 0x00000a7000007944 */ /* 0x000fea0003c00000 */
[----:B-1----:R-:W-:Y:S01]  /*2320*/  IMAD.MOV.U32 R24, RZ, RZ, R13 ;  /* 0x000000ffff187224 */ /* 0x002fe200078e000d */
[----:B0-----:R-:W-:Y:S05]  /*2330*/  BRA `(.L_x_3058) ;  /* 0xffffea3000007947 */ /* 0x001fea000383ffff */
.L_x_3029:
[----:B------:R-:W-:Y:S01]  /*2340*/  IMAD.MOV.U32 R15, RZ, RZ, R17 ;  /* 0x000000ffff0f7224 */ /* 0x000fe200078e0011 */
[----:B------:R-:W-:Y:S01]  /*2350*/  MOV R16, 0x23a0 ;  /* 0x000023a000107802 */ /* 0x000fe20000000f00 */
[----:B------:R-:W-:-:S02]  /*2360*/  IMAD.MOV.U32 R14, RZ, RZ, 0x2 ;  /* 0x00000002ff0e7424 */ /* 0x000fc400078e00ff */
[----:B------:R-:W-:Y:S02]  /*2370*/  IMAD.MOV.U32 R13, RZ, RZ, 0x1f ;  /* 0x0000001fff0d7424 */ /* 0x000fe400078e00ff */
[----:B------:R-:W-:Y:S02]  /*2380*/  IMAD.MOV.U32 R12, RZ, RZ, -0x1 ;  /* 0xffffffffff0c7424 */ /* 0x000fe400078e00ff */
[----:B--23--:R-:W-:Y:S05]  /*2390*/  CALL.REL.NOINC `($__internal_58_$__cuda_sm70_shflsync_bfly_p) ;  /* 0x000009f000007944 */ /* 0x00cfea0003c00000 */
        /* <DEDUP_REMOVED lines=18> */
.L_x_3030:
        /* <DEDUP_REMOVED lines=8> */
.L_x_3031:
        /* <DEDUP_REMOVED lines=14> */
[----:B01----:R-:W-:Y:S05]  /*2620*/  BRA `(.L_x_3061) ;  /* 0xffffe8b000007947 */ /* 0x003fea000383ffff */
.L_x_3038:
[----:B------:R-:W-:Y:S01]  /*2630*/  IMAD.MOV.U32 R15, RZ, RZ, R26 ;  /* 0x000000ffff0f7224 */ /* 0x000fe200078e001a */
[----:B------:R-:W-:Y:S01]  /*2640*/  MOV R16, 0x2690 ;  /* 0x0000269000107802 */ /* 0x000fe20000000f00 */
[----:B------:R-:W-:-:S02]  /*2650*/  IMAD.MOV.U32 R14, RZ, RZ, 0x10 ;  /* 0x00000010ff0e7424 */ /* 0x000fc400078e00ff */
[----:B------:R-:W-:Y:S02]  /*2660*/  IMAD.MOV.U32 R13, RZ, RZ, 0x1f ;  /* 0x0000001fff0d7424 */ /* 0x000fe400078e00ff */
[----:B------:R-:W-:Y:S02]  /*2670*/  IMAD.MOV.U32 R12, RZ, RZ, -0x1 ;  /* 0xffffffffff0c7424 */ /* 0x000fe400078e00ff */
[----:B------:R-:W-:Y:S05]  /*2680*/  CALL.REL.NOINC `($__internal_58_$__cuda_sm70_shflsync_bfly_p) ;  /* 0x0000070000007944 */ /* 0x000fea0003c00000 */
[----:B-1----:R-:W-:Y:S01]  /*2690*/  IMAD.MOV.U32 R17, RZ, RZ, R13 ;  /* 0x000000ffff117224 */ /* 0x002fe200078e000d */
[----:B0-----:R-:W-:Y:S05]  /*26a0*/  BRA `(.L_x_3062) ;  /* 0xffffee2000007947 */ /* 0x001fea000383ffff */
.L_x_3039:
[----:B------:R-:W-:Y:S01]  /*26b0*/  IMAD.MOV.U32 R15, RZ, RZ, R24 ;  /* 0x000000ffff0f7224 */ /* 0x000fe200078e0018 */
[----:B------:R-:W-:Y:S01]  /*26c0*/  MOV R16, 0x2710 ;  /* 0x0000271000107802 */ /* 0x000fe20000000f00 */
[----:B------:R-:W-:Y:S02]  /*26d0*/  IMAD.MOV.U32 R14, RZ, RZ, 0x10 ;  /* 0x00000010ff0e7424 */ /* 0x000fe400078e00ff */
[----:B------:R-:W-:Y:S02]  /*26e0*/  IMAD.MOV.U32 R13, RZ, RZ, 0x1f ;  /* 0x0000001fff0d7424 */ /* 0x000fe400078e00ff */
[----:B------:R-:W-:Y:S02]  /*26f0*/  IMAD.MOV.U32 R12, RZ, RZ, -0x1 ;  /* 0xffffffffff0c7424 */ /* 0x000fe400078e00ff */
[----:B01----:R-:W-:Y:S05]  /*2700*/  CALL.REL.NOINC `($__internal_58_$__cuda_sm70_shflsync_bfly_p) ;  /* 0x0000068000007944 */ /* 0x003fea0003c00000 */
[----:B-1----:R-:W-:Y:S01]  /*2710*/  IMAD.MOV.U32 R27, RZ, RZ, R13 ;  /* 0x000000ffff1b7224 */ /* 0x002fe200078e000d */
[----:B------:R-:W-:Y:S01]  /*2720*/  MOV R16, 0x2780 ;  /* 0x0000278000107802 */ /* 0x000fe20000000f00 */
[----:B0-----:R-:W-:-:S02]  /*2730*/  IMAD.MOV.U32 R15, RZ, RZ, R18 ;  /* 0x000000ffff0f7224 */ /* 0x001fc400078e0012 */
[----:B------:R-:W-:Y:S02]  /*2740*/  IMAD.MOV.U32 R14, RZ, RZ, 0x10 ;  /* 0x00000010ff0e7424 */ /* 0x000fe400078e00ff */
[----:B------:R-:W-:Y:S02]  /*2750*/  IMAD.MOV.U32 R13, RZ, RZ, 0x1f ;  /* 0x0000001fff0d7424 */ /* 0x000fe400078e00ff */
[----:B------:R-:W-:Y:S02]  /*2760*/  IMAD.MOV.U32 R12, RZ, RZ, -0x1 ;  /* 0xffffffffff0c7424 */ /* 0x000fe400078e00ff */
[----:B------:R-:W-:Y:S05]  /*2770*/  CALL.REL.NOINC `($__internal_58_$__cuda_sm70_shflsync_bfly_p) ;  /* 0x0000061000007944 */ /* 0x000fea0003c00000 */
[----:B-1----:R-:W-:Y:S01]  /*2780*/  IMAD.MOV.U32 R19, RZ, RZ, R13 ;  /* 0x000000ffff137224 */ /* 0x002fe200078e000d */
[----:B0-----:R-:W-:Y:S05]  /*2790*/  BRA `(.L_x_3063) ;  /* 0xffffed6000007947 */ /* 0x001fea000383ffff */
.L_x_3040:
[----:B------:R-:W-:Y:S01]  /*27a0*/  IMAD.MOV.U32 R15, RZ, RZ, R17 ;  /* 0x000000ffff0f7224 */ /* 0x000fe200078e0011 */
[----:B------:R-:W-:Y:S01]  /*27b0*/  MOV R16, 0x2800 ;  /* 0x0000280000107802 */ /* 0x000fe20000000f00 */
[----:B------:R-:W-:Y:S02]  /*27c0*/  IMAD.MOV.U32 R14, RZ, RZ, 0x8 ;  /* 0x00000008ff0e7424 */ /* 0x000fe400078e00ff */
[----:B------:R-:W-:Y:S02]  /*27d0*/  IMAD.MOV.U32 R13, RZ, RZ, 0x1f ;  /* 0x0000001fff0d7424 */ /* 0x000fe400078e00ff */
[----:B------:R-:W-:-:S02]  /*27e0*/  IMAD.MOV.U32 R12, RZ, RZ, -0x1 ;  /* 0xffffffffff0c7424 */ /* 0x000fc400078e00ff */
[----:B0-23--:R-:W-:Y:S05]  /*27f0*/  CALL.REL.NOINC `($__internal_58_$__cuda_sm70_shflsync_bfly_p) ;  /* 0x0000059000007944 */ /* 0x00dfea0003c00000 */
[----:B------:R-:W-:Y:S01]  /*2800*/  FSEL R27, R27, R24, P1 ;  /* 0x000000181b1b7208 */ /* 0x000fe20000800000 */
[----:B-1----:R-:W-:Y:S01]  /*2810*/  IMAD.MOV.U32 R24, RZ, RZ, R13 ;  /* 0x000000ffff187224 */ /* 0x002fe200078e000d */
[----:B------:R-:W-:Y:S01]  /*2820*/  MOV R16, 0x2880 ;  /* 0x0000288000107802 */ /* 0x000fe20000000f00 */
[----:B0-----:R-:W-:-:S02]  /*2830*/  IMAD.MOV.U32 R14, RZ, RZ, 0x8 ;  /* 0x00000008ff0e7424 */ /* 0x001fc400078e00ff */
[----:B------:R-:W-:Y:S02]  /*2840*/  IMAD.MOV.U32 R13, RZ, RZ, 0x1f ;  /* 0x0000001fff0d7424 */ /* 0x000fe400078e00ff */
[----:B------:R-:W-:Y:S02]  /*2850*/  IMAD.MOV.U32 R12, RZ, RZ, -0x1 ;  /* 0xffffffffff0c7424 */ /* 0x000fe400078e00ff */
[----:B------:R-:W-:Y:S02]  /*2860*/  IMAD.MOV.U32 R15, RZ, RZ, R27 ;  /* 0x000000ffff0f7224 */ /* 0x000fe400078e001b */
[----:B------:R-:W-:Y:S05]  /*2870*/  CALL.REL.NOINC `($__internal_58_$__cuda_sm70_shflsync_bfly_p) ;  /* 0x0000051000007944 */ /* 0x000fea0003c00000 */
[----:B------:R-:W-:Y:S01]  /*2880*/  SEL R19, R19, R18, P1 ;  /* 0x0000001213137207 */ /* 0x000fe20000800000 */
[----:B-1----:R-:W-:Y:S01]  /*2890*/  IMAD.MOV.U32 R18, RZ, RZ, R13 ;  /* 0x000000ffff127224 */ /* 0x002fe200078e000d */
[----:B------:R-:W-:Y:S01]  /*28a0*/  MOV R16, 0x2900 ;  /* 0x0000290000107802 */ /* 0x000fe20000000f00 */
[----:B0-----:R-:W-:Y:S02]  /*28b0*/  IMAD.MOV.U32 R14, RZ, RZ, 0x8 ;  /* 0x00000008ff0e7424 */ /* 0x001fe400078e00ff */
[----:B------:R-:W-:Y:S02]  /*28c0*/  IMAD.MOV.U32 R13, RZ, RZ, 0x1f ;  /* 0x0000001fff0d7424 */ /* 0x000fe400078e00ff */
[----:B------:R-:W-:-:S02]  /*28d0*/  IMAD.MOV.U32 R12, RZ, RZ, -0x1 ;  /* 0xffffffffff0c7424 */ /* 0x000fc400078e00ff */
[----:B------:R-:W-:Y:S02]  /*28e0*/  IMAD.MOV.U32 R15, RZ, RZ, R19 ;  /* 0x000000ffff0f7224 */ /* 0x000fe400078e0013 */
[----:B------:R-:W-:Y:S05]  /*28f0*/  CALL.REL.NOINC `($__internal_58_$__cuda_sm70_shflsync_bfly_p) ;  /* 0x0000049000007944 */ /* 0x000fea0003c00000 */
[----:B-1----:R-:W-:Y:S01]  /*2900*/  IMAD.MOV.U32 R26, RZ, RZ, R13 ;  /* 0x000000ffff1a7224 */ /* 0x002fe200078e000d */
[----:B0-----:R-:W-:Y:S05]  /*2910*/  BRA `(.L_x_3064) ;  /* 0xffffeca000007947 */ /* 0x001fea000383ffff */
.L_x_3041:
[----:B------:R-:W-:Y:S01]  /*2920*/  IMAD.MOV.U32 R15, RZ, RZ, R17 ;  /* 0x000000ffff0f7224 */ /* 0x000fe200078e0011 */
[----:B------:R-:W-:Y:S01]  /*2930*/  MOV R16, 0x2980 ;  /* 0x0000298000107802 */ /* 0x000fe20000000f00 */
[----:B------:R-:W-:Y:S02]  /*2940*/  IMAD.MOV.U32 R14, RZ, RZ, 0x4 ;  /* 0x00000004ff0e7424 */ /* 0x000fe400078e00ff */
[----:B------:R-:W-:Y:S02]  /*2950*/  IMAD.MOV.U32 R13, RZ, RZ, 0x1f ;  /* 0x0000001fff0d7424 */ /* 0x000fe400078e00ff */
[----:B------:R-:W-:Y:S02]  /*2960*/  IMAD.MOV.U32 R12, RZ, RZ, -0x1 ;  /* 0xffffffffff0c7424 */ /* 0x000fe400078e00ff */
[----:B---3--:R-:W-:Y:S05]  /*2970*/  CALL.REL.NOINC `($__internal_58_$__cuda_sm70_shflsync_bfly_p) ;  /* 0x0000041000007944 */ /* 0x008fea0003c00000 */
[----:B-1----:R-:W-:Y:S01]  /*2980*/  IMAD.MOV.U32 R24, RZ, RZ, R13 ;  /* 0x000000ffff187224 */ /* 0x002fe200078e000d */
[----:B0-----:R-:W-:Y:S05]  /*2990*/  BRA `(.L_x_3065) ;  /* 0xffffec8000007947 */ /* 0x001fea000383ffff */
.L_x_3042:
        /* <DEDUP_REMOVED lines=16> */
.L_x_3043:
        /* <DEDUP_REMOVED lines=24> */
.L_x_3044:
        /* <DEDUP_REMOVED lines=8> */
.L_x_3045:
        /* <DEDUP_REMOVED lines=15> */
        .weak           $__internal_58_$__cuda_sm70_shflsync_bfly_p
        .type           $__internal_58_$__cuda_sm70_shflsync_bfly_p,@function
        .size           $__internal_58_$__cuda_sm70_shflsync_bfly_p,(.L_x_11002 - $__internal_58_$__cuda_sm70_shflsync_bfly_p)
$__internal_58_$__cuda_sm70_shflsync_bfly_p:
[----:B------:R-:W-:Y:S01]  /*2d90*/  IMAD.MOV.U32 R28, RZ, RZ, R16 ;  /* 0x000000ffff1c7224 */ /* 0x000fe200078e0010 */
[----:B------:R-:W-:Y:S04]  /*2da0*/  WARPSYNC R12 ;  /* 0x0000000c00007348 */ /* 0x000fe80003800000 */
[----:B------:R-:W-:Y:S01]  /*2db0*/  IMAD.MOV.U32 R29, RZ, RZ, 0x0 ;  /* 0x00000000ff1d7424 */ /* 0x000fe200078e00ff */
[----:B------:R0:W1:Y:S03]  /*2dc0*/  SHFL.BFLY PT, R13, R15, R14, R13 ;  /* 0x0c00000e0f0d7389 */ /* 0x00006600000e000d */
[----:B------:R-:W-:Y:S05]  /*2dd0*/  RET.REL.NODEC R28 `(_ZN4vllm3moe10topkGatingILi10ELi320ELi4ELi4ELi32Ei6__halfLNS0_11ScoringFuncE1EEEvPKT5_PKbPfiPT4_PiiiibPKf) ;  /* 0xffffd2201c007950 */ /* 0x000fea0003c3ffff */
.L_x_3070:
        /* <DEDUP_REMOVED lines=10> */
.L_x_11002:


//--------------------- .text._ZN4vllm3moe10topkGatingILi6ELi192ELi4ELi4ELi32Ei6__halfLNS0_11ScoringFuncE1EEEvPKT5_PKbPfiPT4_PiiiibPKf --------------------------
	.section	.text._ZN4vllm3moe10topkGatingILi6ELi192ELi4ELi4ELi32Ei6__halfLNS0_11ScoringFuncE1EEEvPKT5_PKbPfiPT4_PiiiibPKf,"ax",@progbits
	.sectioninfo	@"SHI_REGISTERS=30"
	.align	128
        .global         _ZN4vllm3moe10topkGatingILi6ELi192ELi4ELi4ELi32Ei6__halfLNS0_11ScoringFuncE1EEEvPKT5_PKbPfiPT4_PiiiibPKf
        .type           _ZN4vllm3moe10topkGatingILi6ELi192ELi4ELi4ELi32Ei6__halfLNS0_11ScoringFuncE1EEEvPKT5_PKbPfiPT4_PiiiibPKf,@function
        .size           _ZN4vllm3moe10topkGatingILi6ELi192ELi4ELi4ELi32Ei6__halfLNS0_11ScoringFuncE1EEEvPKT5_PKbPfiPT4_PiiiibPKf,(.L_x_11003 - _ZN4vllm3moe10topkGatingILi6ELi192ELi4ELi4ELi32Ei6__halfLNS0_11ScoringFuncE1EEEvPKT5_PKbPfiPT4_PiiiibPKf)
        .other          _ZN4vllm3moe10topkGatingILi6ELi192ELi4ELi4ELi32Ei6__halfLNS0_11ScoringFuncE1EEEvPKT5_PKbPfiPT4_PiiiibPKf,@"STO_CUDA_ENTRY STV_DEFAULT"
_ZN4vllm3moe10topkGatingILi6ELi192ELi4ELi4ELi32Ei6__halfLNS0_11ScoringFuncE1EEEvPKT5_PKbPfiPT4_PiiiibPKf:
.text._ZN4vllm3moe10topkGatingILi6ELi192ELi4ELi4ELi32Ei6__halfLNS0_11ScoringFuncE1EEEvPKT5_PKbPfiPT4_PiiiibPKf:
        /* <DEDUP_REMOVED lines=101> */
.L_x_3086:
        /* <DEDUP_REMOVED lines=26> */
.L_x_3103:
[----:B------:R-:W-:Y:S05]  /*07f0*/  BRA.DIV ~URZ, `(.L_x_3074) ;  /* 0x000012427f007947 */ /* 0x000fea000b800000 */
[----:B------:R2:W3:Y:S04]  /*0800*/  SHFL.BFLY PT, R15, R18, 0x10, 0x1f ;  /* 0x0e001f00120f7f89 */ /* 0x0004e800000e0000 */
[----:B------:R2:W4:Y:S02]  /*0810*/  SHFL.BFLY PT, R13, R14, 0x10, 0x1f ;  /* 0x0e001f000e0d7f89 */ /* 0x00052400000e0000 */
.L_x_3104:
        /* <DEDUP_REMOVED lines=12> */
.L_x_3105:
[----:B-1----:R-:W-:-:S13]  /*08e0*/  FSETP.GEU.FTZ.AND P1, PT, R19, R20, PT ;  /* 0x000000141300720b */ /* 0x002fda0003f3e000 */
[----:B------:R-:W-:-:S04]  /*08f0*/  @P1 FSETP.NEU.FTZ.AND P2, PT, R19, R20, PT ;  /* 0x000000141300120b */ /* 0x000fc80003f5d000 */
[----:B---3--:R-:W-:-:S13]  /*0900*/  @P1 ISETP.LT.AND P0, PT, R15, R14, !P2 ;  /* 0x0000000e0f00120c */ /* 0x008fda0005701270 */
[----:B0-----:R-:W-:Y:S01]  /*0910*/  FSEL R19, R20, R19, P0 ;  /* 0x0000001314137208 */ /* 0x001fe20000000000 */
[----:B------:R-:W-:Y:S05]  /*0920*/  BRA.DIV ~URZ, `(.L_x_3076) ;  /* 0x000013827f007947 */ /* 0x000fea000b800000 */
[----:B------:R0:W1:Y:S02]  /*0930*/  SHFL.BFLY PT, R20, R19, 0x4, 0x1f ;  /* 0x0c801f0013147f89 */ /* 0x00006400000e0000 */
.L_x_3106:
[----:B--2---:R-:W-:Y:S01]  /*0940*/  FSEL R13, R13, R18, P0 ;  /* 0x000000120d0d7208 */ /* 0x004fe20000000000 */
[----:B------:R-:W-:Y:S05]  /*0950*/  BRA.DIV ~URZ, `(.L_x_3077) ;  /* 0x000013d27f007947 */ /* 0x000fea000b800000 */
[----:B------:R-:W-:Y:S01]  /*0960*/  SEL R14, R15, R14, P0 ;  /* 0x0000000e0f0e7207 */ /* 0x000fe20000000000 */
[----:B------:R2:W3:Y:S04]  /*0970*/  SHFL.BFLY PT, R18, R13, 0x4, 0x1f ;  /* 0x0c801f000d127f89 */ /* 0x0004e800000e0000 */
[----:B------:R2:W4:Y:S02]  /*0980*/  SHFL.BFLY PT, R15, R14, 0x4, 0x1f ;  /* 0x0c801f000e0f7f89 */ /* 0x00052400000e0000 */
.L_x_3107:
        /* <DEDUP_REMOVED lines=12> */
.L_x_3108:
[----:B-1----:R-:W-:-:S13]  /*0a50*/  FSETP.GEU.FTZ.AND P1, PT, R19, R20, PT ;  /* 0x000000141300720b */ /* 0x002fda0003f3e000 */
[----:B------:R-:W-:-:S04]  /*0a60*/  @P1 FSETP.NEU.FTZ.AND P2, PT, R19, R20, PT ;  /* 0x000000141300120b */ /* 0x000fc80003f5d000 */
[----:B---3--:R-:W-:-:S13]  /*0a70*/  @P1 ISETP.LT.AND P0, PT, R15, R14, !P2 ;  /* 0x0000000e0f00120c */ /* 0x008fda0005701270 */
[----:B0-----:R-:W-:Y:S01]  /*0a80*/  FSEL R19, R20, R19, P0 ;  /* 0x0000001314137208 */ /* 0x001fe20000000000 */
[----:B------:R-:W-:Y:S05]  /*0a90*/  BRA.DIV ~URZ, `(.L_x_3079) ;  /* 0x000015127f007947 */ /* 0x000fea000b800000 */
[----:B------:R0:W1:Y:S02]  /*0aa0*/  SHFL.BFLY PT, R20, R19, 0x1, 0x1f ;  /* 0x0c201f0013147f89 */ /* 0x00006400000e0000 */
.L_x_3109:
[----:B--2---:R-:W-:Y:S01]  /*0ab0*/  FSEL R18, R18, R13, P0 ;  /* 0x0000000d12127208 */ /* 0x004fe20000000000 */
[----:B------:R-:W-:Y:S05]  /*0ac0*/  BRA.DIV ~URZ, `(.L_x_3080) ;  /* 0x000015627f007947 */ /* 0x000fea000b800000 */
[----:B------:R-:W-:Y:S01]  /*0ad0*/  SEL R25, R15, R14, P0 ;  /* 0x0000000e0f197207 */ /* 0x000fe20000000000 */
[----:B------:R2:W3:Y:S04]  /*0ae0*/  SHFL.BFLY PT, R13, R18, 0x1, 0x1f ;  /* 0x0c201f00120d7f89 */ /* 0x0004e800000e0000 */
[----:B------:R2:W4:Y:S02]  /*0af0*/  SHFL.BFLY PT, R23, R25, 0x1, 0x1f ;  /* 0x0c201f0019177f89 */ /* 0x00052400000e0000 */
.L_x_3110:
        /* <DEDUP_REMOVED lines=27> */
.L_x_3082:
[----:B------:R-:W-:Y:S05]  /*0cb0*/  BSYNC B1 ;  /* 0x0000000000017941 */ /* 0x000fea0003800000 */
.L_x_3081:
        /* <DEDUP_REMOVED lines=20> */
.L_x_3085:
[----:B------:R-:W-:Y:S05]  /*0e00*/  BSYNC B1 ;  /* 0x0000000000017941 */ /* 0x000fea0003800000 */
.L_x_3084:
[----:B0-----:R-:W-:Y:S05]  /*0e10*/  BRA `(.L_x_3086) ;  /* 0xfffff83000007947 */ /* 0x001fea000383ffff */
.L_x_3072:
[----:B------:R-:W-:Y:S02]  /*0e20*/  IMAD.MOV.U32 R13, RZ, RZ, RZ ;  /* 0x000000ffff0d7224 */ /* 0x000fe400078e00ff */
.L_x_3099:
        /* <DEDUP_REMOVED lines=26> */
.L_x_3111:
[----:B------:R-:W-:Y:S05]  /*0fd0*/  BRA.DIV ~URZ, `(.L_x_3088) ;  /* 0x000011b27f007947 */ /* 0x000fea000b800000 */
[----:B------:R2:W3:Y:S04]  /*0fe0*/  SHFL.BFLY PT, R15, R20, 0x10, 0x1f ;  /* 0x0e001f00140f7f89 */ /* 0x0004e800000e0000 */
[----:B------:R2:W4:Y:S02]  /*0ff0*/  SHFL.BFLY PT, R18, R21, 0x10, 0x1f ;  /* 0x0e001f0015127f89 */ /* 0x00052400000e0000 */
.L_x_3112:
        /* <DEDUP_REMOVED lines=12> */
.L_x_3113:
[----:B-1----:R-:W-:-:S13]  /*10c0*/  FSETP.GEU.FTZ.AND P1, PT, R14, R19, PT ;  /* 0x000000130e00720b */ /* 0x002fda0003f3e000 */
[----:B------:R-:W-:-:S04]  /*10d0*/  @P1 FSETP.NEU.FTZ.AND P2, PT, R14, R19, PT ;  /* 0x000000130e00120b */ /* 0x000fc80003f5d000 */
[----:B---3--:R-:W-:-:S13]  /*10e0*/  @P1 ISETP.LT.AND P0, PT, R18, R21, !P2 ;  /* 0x000000151200120c */ /* 0x008fda0005701270 */
[----:B0-----:R-:W-:Y:S01]  /*10f0*/  FSEL R14, R19, R14, P0 ;  /* 0x0000000e130e7208 */ /* 0x001fe20000000000 */
[----:B------:R-:W-:Y:S05]  /*1100*/  BRA.DIV ~URZ, `(.L_x_3090) ;  /* 0x000012f27f007947 */ /* 0x000fea000b800000 */
[----:B------:R0:W1:Y:S02]  /*1110*/  SHFL.BFLY PT, R19, R14, 0x4, 0x1f ;  /* 0x0c801f000e137f89 */ /* 0x00006400000e0000 */
.L_x_3114:
[----:B--2---:R-:W-:Y:S01]  /*1120*/  FSEL R15, R15, R20, P0 ;  /* 0x000000140f0f7208 */ /* 0x004fe20000000000 */
[----:B------:R-:W-:Y:S05]  /*1130*/  BRA.DIV ~URZ, `(.L_x_3091) ;  /* 0x000013427f007947 */ /* 0x000fea000b800000 */
[----:B------:R-:W-:Y:S01]  /*1140*/  SEL R21, R18, R21, P0 ;  /* 0x0000001512157207 */ /* 0x000fe20000000000 */
[----:B------:R2:W3:Y:S04]  /*1150*/  SHFL.BFLY PT, R20, R15, 0x4, 0x1f ;  /* 0x0c801f000f147f89 */ /* 0x0004e800000e0000 */
[----:B------:R2:W4:Y:S02]  /*1160*/  SHFL.BFLY PT, R18, R21, 0x4, 0x1f ;  /* 0x0c801f0015127f89 */ /* 0x00052400000e0000 */
.L_x_3115:
        /* <DEDUP_REMOVED lines=12> */
.L_x_3116:
[----:B-1----:R-:W-:-:S13]  /*1230*/  FSETP.GEU.FTZ.AND P1, PT, R14, R19, PT ;  /* 0x000000130e00720b */ /* 0x002fda0003f3e000 */
[----:B------:R-:W-:-:S04]  /*1240*/  @P1 FSETP.NEU.FTZ.AND P2, PT, R14, R19, PT ;  /* 0x000000130e00120b */ /* 0x000fc80003f5d000 */
[----:B---3--:R-:W-:-:S13]  /*1250*/  @P1 ISETP.LT.AND P0, PT, R18, R21, !P2 ;  /* 0x000000151200120c */ /* 0x008fda0005701270 */
[----:B0-----:R-:W-:Y:S01]  /*1260*/  FSEL R14, R19, R14, P0 ;  /* 0x0000000e130e7208 */ /* 0x001fe20000000000 */
[----:B------:R-:W-:Y:S05]  /*1270*/  BRA.DIV ~URZ, `(.L_x_3093) ;  /* 0x000014827f007947 */ /* 0x000fea000b800000 */
[----:B------:R0:W1:Y:S02]  /*1280*/  SHFL.BFLY PT, R19, R14, 0x1, 0x1f ;  /* 0x0c201f000e137f89 */ /* 0x00006400000e0000 */
.L_x_3117:
[----:B--2---:R-:W-:Y:S01]  /*1290*/  FSEL R20, R20, R15, P0 ;  /* 0x0000000f14147208 */ /* 0x004fe20000000000 */
[----:B------:R-:W-:Y:S05]  /*12a0*/  BRA.DIV ~URZ, `(.L_x_3094) ;  /* 0x000014d27f007947 */ /* 0x000fea000b800000 */
[----:B------:R-:W-:Y:S01]  /*12b0*/  SEL R25, R18, R21, P0 ;  /* 0x0000001512197207 */ /* 0x000fe20000000000 */
[----:B------:R2:W3:Y:S04]  /*12c0*/  SHFL.BFLY PT, R15, R20, 0x1, 0x1f ;  /* 0x0c201f00140f7f89 */ /* 0x0004e800000e0000 */
[----:B------:R2:W4:Y:S02]  /*12d0*/  SHFL.BFLY PT, R16, R25, 0x1, 0x1f ;  /* 0x0c201f0019107f89 */ /* 0x00052400000e0000 */
.L_x_3118:
        /* <DEDUP_REMOVED lines=26> */
.L_x_3096:
[----:B------:R-:W-:Y:S05]  /*1480*/  BSYNC B1 ;  /* 0x0000000000017941 */ /* 0x000fea0003800000 */
.L_x_3095:
        /* <DEDUP_REMOVED lines=20> */
.L_x_3098:
[----:B------:R-:W-:Y:S05]  /*15d0*/  BSYNC B1 ;  /* 0x0000000000017941 */ /* 0x000fea0003800000 */
.L_x_3097:
[----:B0-----:R-:W-:Y:S05]  /*15e0*/  BRA `(.L_x_3099) ;  /* 0xfffff84000007947 */ /* 0x001fea000383ffff */
.L_x_3083:
[----:B------:R-:W-:Y:S05]  /*15f0*/  BSYNC B0 ;  /* 0x0000000000007941 */ /* 0x000fea0003800000 */
.L_x_3071:
        /* <DEDUP_REMOVED lines=19> */
.L_x_3101:
        /* <DEDUP_REMOVED lines=20> */
.L_x_3100:
        /* <DEDUP_REMOVED lines=10> */
.L_x_3102:
        /* <DEDUP_REMOVED lines=11> */
.L_x_3073:
[----:B------:R-:W-:Y:S01]  /*19c0*/  IMAD.MOV.U32 R25, RZ, RZ, R20 ;  /* 0x000000ffff197224 */ /* 0x000fe200078e0014 */
[----:B------:R-:W-:Y:S01]  /*19d0*/  MOV R16, 0x1a20 ;  /* 0x00001a2000107802 */ /* 0x000fe20000000f00 */
[----:B------:R-:W-:Y:S02]  /*19e0*/  IMAD.MOV.U32 R24, RZ, RZ, 0x10 ;  /* 0x00000010ff187424 */ /* 0x000fe400078e00ff */
[----:B------:R-:W-:Y:S02]  /*19f0*/  IMAD.MOV.U32 R23, RZ, RZ, 0x1f ;  /* 0x0000001fff177424 */ /* 0x000fe400078e00ff */
[----:B------:R-:W-:Y:S02]  /*1a00*/  IMAD.MOV.U32 R22, RZ, RZ, -0x1 ;  /* 0xffffffffff167424 */ /* 0x000fe400078e00ff */
[----:B------:R-:W-:Y:S05]  /*1a10*/  CALL.REL.NOINC `($__internal_59_$__cuda_sm70_shflsync_bfly_p) ;  /* 0x00000e5000007944 */ /* 0x000fea0003c00000 */
[----:B-1----:R-:W-:Y:S01]  /*1a20*/  IMAD.MOV.U32 R19, RZ, RZ, R23 ;  /* 0x000000ffff137224 */ /* 0x002fe200078e0017 */
[----:B0-----:R-:W-:Y:S05]  /*1a30*/  BRA `(.L_x_3103) ;  /* 0xffffedb000007947 */ /* 0x001fea000383ffff */
.L_x_3074:
[----:B------:R-:W-:Y:S01]  /*1a40*/  IMAD.MOV.U32 R25, RZ, RZ, R18 ;  /* 0x000000ffff197224 */ /* 0x000fe200078e0012 */
[----:B------:R-:W-:Y:S01]  /*1a50*/  MOV R16, 0x1aa0 ;  /* 0x00001aa000107802 */ /* 0x000fe20000000f00 */
[----:B------:R-:W-:Y:S02]  /*1a60*/  IMAD.MOV.U32 R24, RZ, RZ, 0x10 ;  /* 0x00000010ff187424 */ /* 0x000fe400078e00ff */
[----:B------:R-:W-:-:S02]  /*1a70*/  IMAD.MOV.U32 R23, RZ, RZ, 0x1f ;  /* 0x0000001fff177424 */ /* 0x000fc400078e00ff */
[----:B------:R-:W-:Y:S02]  /*1a80*/  IMAD.MOV.U32 R22, RZ, RZ, -0x1 ;  /* 0xffffffffff167424 */ /* 0x000fe400078e00ff */
[----:B01----:R-:W-:Y:S05]  /*1a90*/  CALL.REL.NOINC `($__internal_59_$__cuda_sm70_shflsync_bfly_p) ;  /* 0x00000dd000007944 */ /* 0x003fea0003c00000 */
[----:B-1----:R-:W-:Y:S01]  /*1aa0*/  IMAD.MOV.U32 R15, RZ, RZ, R23 ;  /* 0x000000ffff0f7224 */ /* 0x002fe200078e0017 */
[----:B------:R-:W-:Y:S01]  /*1ab0*/  MOV R16, 0x1b10 ;  /* 0x00001b1000107802 */ /* 0x000fe20000000f00 */
[----:B0-----:R-:W-:Y:S02]  /*1ac0*/  IMAD.MOV.U32 R25, RZ, RZ, R14 ;  /* 0x000000ffff197224 */ /* 0x001fe400078e000e */
[----:B------:R-:W-:Y:S02]  /*1ad0*/  IMAD.MOV.U32 R24, RZ, RZ, 0x10 ;  /* 0x00000010ff187424 */ /* 0x000fe400078e00ff */
[----:B------:R-:W-:Y:S02]  /*1ae0*/  IMAD.MOV.U32 R23, RZ, RZ, 0x1f ;  /* 0x0000001fff177424 */ /* 0x000fe400078e00ff */
[----:B------:R-:W-:Y:S02]  /*1af0*/  IMAD.MOV.U32 R22, RZ, RZ, -0x1 ;  /* 0xffffffffff167424 */ /* 0x000fe400078e00ff */
[----:B------:R-:W-:Y:S05]  /*1b00*/  CALL.REL.NOINC `($__internal_59_$__cuda_sm70_shflsync_bfly_p) ;  /* 0x00000d6000007944 */ /* 0x000fea0003c00000 */
[----:B-1----:R-:W-:Y:S01]  /*1b10*/  IMAD.MOV.U32 R13, RZ, RZ, R23 ;  /* 0x000000ffff0d7224 */ /* 0x002fe200078e0017 */
[----:B0-----:R-:W-:Y:S05]  /*1b20*/  BRA `(.L_x_3104) ;  /* 0xffffecf000007947 */ /* 0x001fea000383ffff */
.L_x_3075:
[----:B------:R-:W-:Y:S01]  /*1b30*/  IMAD.MOV.U32 R25, RZ, RZ, R19 ;  /* 0x000000ffff197224 */ /* 0x000fe200078e0013 */
[----:B------:R-:W-:Y:S01]  /*1b40*/  MOV R16, 0x1b90 ;  /* 0x00001b9000107802 */ /* 0x000fe20000000f00 */
[----:B------:R-:W-:-:S02]  /*1b50*/  IMAD.MOV.U32 R24, RZ, RZ, 0x8 ;  /* 0x00000008ff187424 */ /* 0x000fc400078e00ff */
[----:B------:R-:W-:Y:S02]  /*1b60*/  IMAD.MOV.U32 R23, RZ, RZ, 0x1f ;  /* 0x0000001fff177424 */ /* 0x000fe400078e00ff */
[----:B------:R-:W-:Y:S02]  /*1b70*/  IMAD.MOV.U32 R22, RZ, RZ, -0x1 ;  /* 0xffffffffff167424 */ /* 0x000fe400078e00ff */
[----:B0-23--:R-:W-:Y:S05]  /*1b80*/  CALL.REL.NOINC `($__internal_59_$__cuda_sm70_shflsync_bfly_p) ;  /* 0x00000ce000007944 */ /* 0x00dfea0003c00000 */
[----:B------:R-:W-:Y:S01]  /*1b90*/  FSEL R18, R15, R18, P1 ;  /* 0x000000120f127208 */ /* 0x000fe20000800000 */
[----:B-1----:R-:W-:Y:S01]  /*1ba0*/  IMAD.MOV.U32 R20, RZ, RZ, R23 ;  /* 0x000000ffff147224 */ /* 0x002fe200078e0017 */
[----:B------:R-:W-:Y:S01]  /*1bb0*/  MOV R16, 0x1c10 ;  /* 0x00001c1000107802 */ /* 0x000fe20000000f00 */
[----:B0-----:R-:W-:Y:S02]  /*1bc0*/  IMAD.MOV.U32 R24, RZ, RZ, 0x8 ;  /* 0x00000008ff187424 */ /* 0x001fe400078e00ff */
[----:B------:R-:W-:Y:S02]  /*1bd0*/  IMAD.MOV.U32 R23, RZ, RZ, 0x1f ;  /* 0x0000001fff177424 */ /* 0x000fe400078e00ff */
[----:B------:R-:W-:Y:S02]  /*1be0*/  IMAD.MOV.U32 R22, RZ, RZ, -0x1 ;  /* 0xffffffffff167424 */ /* 0x000fe400078e00ff */
[----:B------:R-:W-:-:S02]  /*1bf0*/  IMAD.MOV.U32 R25, RZ, RZ, R18 ;  /* 0x000000ffff197224 */ /* 0x000fc400078e0012 */
[----:B------:R-:W-:Y:S05]  /*1c00*/  CALL.REL.NOINC `($__internal_59_$__cuda_sm70_shflsync_bfly_p) ;  /* 0x00000c6000007944 */ /* 0x000fea0003c00000 */
[----:B------:R-:W-:Y:S01]  /*1c10*/  SEL R14, R13, R14, P1 ;  /* 0x0000000e0d0e7207 */ /* 0x000fe20000800000 */
[----:B-1----:R-:W-:Y:S01]  /*1c20*/  IMAD.MOV.U32 R13, RZ, RZ, R23 ;  /* 0x000000ffff0d7224 */ /* 0x002fe200078e0017 */
[----:B------:R-:W-:Y:S01]  /*1c30*/  MOV R16, 0x1c90 ;  /* 0x00001c9000107802 */ /* 0x000fe20000000f00 */
[----:B0-----:R-:W-:-:S02]  /*1c40*/  IMAD.MOV.U32 R24, RZ, RZ, 0x8 ;  /* 0x00000008ff187424 */ /* 0x001fc400078e00ff */
[----:B------:R-:W-:Y:S02]  /*1c50*/  IMAD.MOV.U32 R23, RZ, RZ, 0x1f ;  /* 0x0000001fff177424 */ /* 0x000fe400078e00ff */
[----:B------:R-:W-:Y:S02]  /*1c60*/  IMAD.MOV.U32 R22, RZ, RZ, -0x1 ;  /* 0xffffffffff167424 */ /* 0x000fe400078e00ff */
[----:B------:R-:W-:Y:S02]  /*1c70*/  IMAD.MOV.U32 R25, RZ, RZ, R14 ;  /* 0x000000ffff197224 */ /* 0x000fe400078e000e */
[----:B------:R-:W-:Y:S05]  /*1c80*/  CALL.REL.NOINC `($__internal_59_$__cuda_sm70_shflsync_bfly_p) ;  /* 0x00000be000007944 */ /* 0x000fea0003c00000 */
[----:B-1----:R-:W-:Y:S01]  /*1c90*/  IMAD.MOV.U32 R15, RZ, RZ, R23 ;  /* 0x000000ffff0f7224 */ /* 0x002fe200078e0017 */
[----:B0-----:R-:W-:Y:S05]  /*1ca0*/  BRA `(.L_x_3105) ;  /* 0xffffec3000007947 */ /* 0x001fea000383ffff */
.L_x_3076:
[----:B------:R-:W-:Y:S01]  /*1cb0*/  IMAD.MOV.U32 R25, RZ, RZ, R19 ;  /* 0x000000ffff197224 */ /* 0x000fe200078e0013 */
[----:B------:R-:W-:Y:S01]  /*1cc0*/  MOV R16, 0x1d10 ;  /* 0x00001d1000107802 */ /* 0x000fe20000000f00 */
[----:B------:R-:W-:Y:S02]  /*1cd0*/  IMAD.MOV.U32 R24, RZ, RZ, 0x4 ;  /* 0x00000004ff187424 */ /* 0x000fe400078e00ff */
[----:B------:R-:W-:Y:S02]  /*1ce0*/  IMAD.MOV.U32 R23, RZ, RZ, 0x1f ;  /* 0x0000001fff177424 */ /* 0x000fe400078e00ff */
[----:B------:R-:W-:-:S02]  /*1cf0*/  IMAD.MOV.U32 R22, RZ, RZ, -0x1 ;  /* 0xffffffffff167424 */ /* 0x000fc400078e00ff */
[----:B--2---:R-:W-:Y:S05]  /*1d00*/  CALL.REL.NOINC `($__internal_59_$__cuda_sm70_shflsync_bfly_p) ;  /* 0x00000b6000007944 */ /* 0x004fea0003c00000 */
[----:B-1----:R-:W-:Y:S01]  /*1d10*/  IMAD.MOV.U32 R20, RZ, RZ, R23 ;  /* 0x000000ffff147224 */ /* 0x002fe200078e0017 */
[----:B0-----:R-:W-:Y:S05]  /*1d20*/  BRA `(.L_x_3106) ;  /* 0xffffec1000007947 */ /* 0x001fea000383ffff */
.L_x_3077:
[----:B------:R-:W-:Y:S01]  /*1d30*/  IMAD.MOV.U32 R25, RZ, RZ, R13 ;  /* 0x000000ffff197224 */ /* 0x000fe200078e000d */
[----:B------:R-:W-:Y:S01]  /*1d40*/  MOV R16, 0x1d90 ;  /* 0x00001d9000107802 */ /* 0x000fe20000000f00 */
[----:B------:R-:W-:-:S02]  /*1d50*/  IMAD.MOV.U32 R24, RZ, RZ, 0x4 ;  /* 0x00000004ff187424 */ /* 0x000fc400078e00ff */
[----:B------:R-:W-:Y:S02]  /*1d60*/  IMAD.MOV.U32 R23, RZ, RZ, 0x1f ;  /* 0x0000001fff177424 */ /* 0x000fe400078e00ff */
[----:B------:R-:W-:Y:S02]  /*1d70*/  IMAD.MOV.U32 R22, RZ, RZ, -0x1 ;  /* 0xffffffffff167424 */ /* 0x000fe400078e00ff */
[----:B01----:R-:W-:Y:S05]  /*1d80*/  CALL.REL.NOINC `($__internal_59_$__cuda_sm70_shflsync_bfly_p) ;  /* 0x00000ae000007944 */ /* 0x003fea0003c00000 */
[----:B------:R-:W-:Y:S01]  /*1d90*/  SEL R14, R15, R14, P0 ;  /* 0x0000000e0f0e7207 */ /* 0x000fe20000000000 */
[----:B-1----:R-:W-:Y:S01]  /*1da0*/  IMAD.MOV.U32 R18, RZ, RZ, R23 ;  /* 0x000000ffff127224 */ /* 0x002fe200078e0017 */
[----:B------:R-:W-:Y:S01]  /*1db0*/  MOV R16, 0x1e10 ;  /* 0x00001e1000107802 */ /* 0x000fe20000000f00 */
[----:B0-----:R-:W-:Y:S02]  /*1dc0*/  IMAD.MOV.U32 R24, RZ, RZ, 0x4 ;  /* 0x00000004ff187424 */ /* 0x001fe400078e00ff */
[----:B------:R-:W-:Y:S02]  /*1dd0*/  IMAD.MOV.U32 R23, RZ, RZ, 0x1f ;  /* 0x0000001fff177424 */ /* 0x000fe400078e00ff */
[----:B------:R-:W-:Y:S02]  /*1de0*/  IMAD.MOV.U32 R22, RZ, RZ, -0x1 ;  /* 0xffffffffff167424 */ /* 0x000fe400078e00ff */
[----:B------:R-:W-:-:S02]  /*1df0*/  IMAD.MOV.U32 R25, RZ, RZ, R14 ;  /* 0x000000ffff197224 */ /* 0x000fc400078e000e */
[----:B------:R-:W-:Y:S05]  /*1e00*/  CALL.REL.NOINC `($__internal_59_$__cuda_sm70_shflsync_bfly_p) ;  /* 0x00000a6000007944 */ /* 0x000fea0003c00000 */
[----:B-1----:R-:W-:Y:S01]  /*1e10*/  IMAD.MOV.U32 R15, RZ, RZ, R23 ;  /* 0x000000ffff0f7224 */ /* 0x002fe200078e0017 */
[----:B0-----:R-:W-:Y:S05]  /*1e20*/  BRA `(.L_x_3107) ;  /* 0xffffeb6000007947 */ /* 0x001fea000383ffff */
.L_x_3078:
[----:B------:R-:W-:Y:S01]  /*1e30*/  IMAD.MOV.U32 R25, RZ, RZ, R19 ;  /* 0x000000ffff197224 */ /* 0x000fe200078e0013 */
[----:B------:R-:W-:Y:S01]  /*1e40*/  MOV R16, 0x1e90 ;  /* 0x00001e9000107802 */ /* 0x000fe20000000f00 */
[----:B------:R-:W-:-:S02]  /*1e50*/  IMAD.MOV.U32 R24, RZ, RZ, 0x2 ;  /* 0x00000002ff187424 */ /* 0x000fc400078e00ff */
[----:B------:R-:W-:Y:S02]  /*1e60*/  IMAD.MOV.U32 R23, RZ, RZ, 0x1f ;  /* 0x0000001fff177424 */ /* 0x000fe400078e00ff */
[----:B------:R-:W-:Y:S02]  /*1e70*/  IMAD.MOV.U32 R22, RZ, RZ, -0x1 ;  /* 0xffffffffff167424 */ /* 0x000fe400078e00ff */
[----:B--23--:R-:W-:Y:S05]  /*1e80*/  CALL.REL.NOINC `($__internal_59_$__cuda_sm70_shflsync_bfly_p) ;  /* 0x000009e000007944 */ /* 0x00cfea0003c00000 */
        /* <DEDUP_REMOVED lines=18> */
.L_x_3079:
        /* <DEDUP_REMOVED lines=8> */
.L_x_3080:
[----:B------:R-:W-:Y:S01]  /*2030*/  IMAD.MOV.U32 R25, RZ, RZ, R18 ;  /* 0x000000ffff197224 */ /* 0x000fe200078e0012 */
[----:B------:R-:W-:Y:S01]  /*2040*/  MOV R16, 0x2090 ;  /* 0x0000209000107802 */ /* 0x000fe20000000f00 */
[----:B------:R-:W-:-:S02]  /*2050*/  IMAD.MOV.U32 R24, RZ, RZ, 0x1 ;  /* 0x00000001ff187424 */ /* 0x000fc400078e00ff */
[----:B------:R-:W-:Y:S02]  /*2060*/  IMAD.MOV.U32 R23, RZ, RZ, 0x1f ;  /* 0x0000001fff177424 */ /* 0x000fe400078e00ff */
[----:B------:R-:W-:Y:S02]  /*2070*/  IMAD.MOV.U32 R22, RZ, RZ, -0x1 ;  /* 0xffffffffff167424 */ /* 0x000fe400078e00ff */
[----:B01----:R-:W-:Y:S05]  /*2080*/  CALL.REL.NOINC `($__internal_59_$__cuda_sm70_shflsync_bfly_p) ;  /* 0x000007e000007944 */ /* 0x003fea0003c00000 */
[----:B-1----:R-:W-:Y:S01]  /*2090*/  IMAD.MOV.U32 R13, RZ, RZ, R23 ;  /* 0x000000ffff0d7224 */ /* 0x002fe200078e0017 */
[----:B0-----:R-:W-:Y:S01]  /*20a0*/  SEL R25, R15, R14, P0 ;  /* 0x0000000e0f197207 */ /* 0x001fe20000000000 */
[----:B------:R-:W-:Y:S01]  /*20b0*/  IMAD.MOV.U32 R24, RZ, RZ, 0x1 ;  /* 0x00000001ff187424 */ /* 0x000fe200078e00ff */
[----:B------:R-:W-:Y:S01]  /*20c0*/  MOV R16, 0x2100 ;  /* 0x0000210000107802 */ /* 0x000fe20000000f00 */
[----:B------:R-:W-:Y:S02]  /*20d0*/  IMAD.MOV.U32 R23, RZ, RZ, 0x1f ;  /* 0x0000001fff177424 */ /* 0x000fe400078e00ff */
[----:B------:R-:W-:Y:S02]  /*20e0*/  IMAD.MOV.U32 R22, RZ, RZ, -0x1 ;  /* 0xffffffffff167424 */ /* 0x000fe400078e00ff */
[----:B------:R-:W-:Y:S05]  /*20f0*/  CALL.REL.NOINC `($__internal_59_$__cuda_sm70_shflsync_bfly_p) ;  /* 0x0000077000007944 */ /* 0x000fea0003c00000 */
[----:B01----:R-:W-:Y:S05]  /*2100*/  BRA `(.L_x_3110) ;  /* 0xffffe9f000007947 */ /* 0x003fea000383ffff */
.L_x_3087:
[----:B------:R-:W-:Y:S01]  /*2110*/  IMAD.MOV.U32 R25, RZ, RZ, R19 ;  /* 0x000000ffff197224 */ /* 0x000fe200078e0013 */
[----:B------:R-:W-:Y:S01]  /*2120*/  MOV R16, 0x2170 ;  /* 0x0000217000107802 */ /* 0x000fe20000000f00 */
[----:B------:R-:W-:-:S02]  /*2130*/  IMAD.MOV.U32 R24, RZ, RZ, 0x10 ;  /* 0x00000010ff187424 */ /* 0x000fc400078e00ff */
[----:B------:R-:W-:Y:S02]  /*2140*/  IMAD.MOV.U32 R23, RZ, RZ, 0x1f ;  /* 0x0000001fff177424 */ /* 0x000fe400078e00ff */
[----:B------:R-:W-:Y:S02]  /*2150*/  IMAD.MOV.U32 R22, RZ, RZ, -0x1 ;  /* 0xffffffffff167424 */ /* 0x000fe400078e00ff */
[----:B------:R-:W-:Y:S05]  /*2160*/  CALL.REL.NOINC `($__internal_59_$__cuda_sm70_shflsync_bfly_p) ;  /* 0x0000070000007944 */ /* 0x000fea0003c00000 */
[----:B-1----:R-:W-:Y:S01]  /*2170*/  IMAD.MOV.U32 R14, RZ, RZ, R23 ;  /* 0x000000ffff0e7224 */ /* 0x002fe200078e0017 */
[----:B0-----:R-:W-:Y:S05]  /*2180*/  BRA `(.L_x_3111) ;  /* 0xffffee4000007947 */ /* 0x001fea000383ffff */
.L_x_3088:
[----:B------:R-:W-:Y:S01]  /*2190*/  IMAD.MOV.U32 R25, RZ, RZ, R20 ;  /* 0x000000ffff197224 */ /* 0x000fe200078e0014 */
[----:B------:R-:W-:Y:S01]  /*21a0*/  MOV R16, 0x21f0 ;  /* 0x000021f000107802 */ /* 0x000fe20000000f00 */
[----:B------:R-:W-:Y:S02]  /*21b0*/  IMAD.MOV.U32 R24, RZ, RZ, 0x10 ;  /* 0x00000010ff187424 */ /* 0x000fe400078e00ff */
[----:B------:R-:W-:Y:S02]  /*21c0*/  IMAD.MOV.U32 R23, RZ, RZ, 0x1f ;  /* 0x0000001fff177424 */ /* 0x000fe400078e00ff */
[----:B------:R-:W-:Y:S02]  /*21d0*/  IMAD.MOV.U32 R22, RZ, RZ, -0x1 ;  /* 0xffffffffff167424 */ /* 0x000fe400078e00ff */
[----:B01----:R-:W-:Y:S05]  /*21e0*/  CALL.REL.NOINC `($__internal_59_$__cuda_sm70_shflsync_bfly_p) ;  /* 0x0000068000007944 */ /* 0x003fea0003c00000 */
[----:B-1----:R-:W-:Y:S01]  /*21f0*/  IMAD.MOV.U32 R15, RZ, RZ, R23 ;  /* 0x000000ffff0f7224 */ /* 0x002fe200078e0017 */
[----:B------:R-:W-:Y:S01]  /*2200*/  MOV R16, 0x2260 ;  /* 0x0000226000107802 */ /* 0x000fe20000000f00 */
[----:B0-----:R-:W-:-:S02]  /*2210*/  IMAD.MOV.U32 R25, RZ, RZ, R21 ;  /* 0x000000ffff197224 */ /* 0x001fc400078e0015 */
[----:B------:R-:W-:Y:S02]  /*2220*/  IMAD.MOV.U32 R24, RZ, RZ, 0x10 ;  /* 0x00000010ff187424 */ /* 0x000fe400078e00ff */
[----:B------:R-:W-:Y:S02]  /*2230*/  IMAD.MOV.U32 R23, RZ, RZ, 0x1f ;  /* 0x0000001fff177424 */ /* 0x000fe400078e00ff */
[----:B------:R-:W-:Y:S02]  /*2240*/  IMAD.MOV.U32 R22, RZ, RZ, -0x1 ;  /* 0xffffffffff167424 */ /* 0x000fe400078e00ff */
[----:B------:R-:W-:Y:S05]  /*2250*/  CALL.REL.NOINC `($__internal_59_$__cuda_sm70_shflsync_bfly_p) ;  /* 0x0000061000007944 */ /* 0x000fea0003c00000 */
[----:B-1----:R-:W-:Y:S01]  /*2260*/  IMAD.MOV.U32 R18, RZ, RZ, R23 ;  /* 0x000000ffff127224 */ /* 0x002fe200078e0017 */
[----:B0-----:R-:W-:Y:S05]  /*2270*/  BRA `(.L_x_3112) ;  /* 0xffffed8000007947 */ /* 0x001fea000383ffff */
.L_x_3089:
[----:B------:R-:W-:Y:S01]  /*2280*/  IMAD.MOV.U32 R25, RZ, RZ, R14 ;  /* 0x000000ffff197224 */ /* 0x000fe200078e000e */
[----:B------:R-:W-:Y:S01]  /*2290*/  MOV R16, 0x22e0 ;  /* 0x000022e000107802 */ /* 0x000fe20000000f00 */
[----:B------:R-:W-:Y:S02]  /*22a0*/  IMAD.MOV.U32 R24, RZ, RZ, 0x8 ;  /* 0x00000008ff187424 */ /* 0x000fe400078e00ff */
[----:B------:R-:W-:Y:S02]  /*22b0*/  IMAD.MOV.U32 R23, RZ, RZ, 0x1f ;  /* 0x0000001fff177424 */ /* 0x000fe400078e00ff */
[----:B------:R-:W-:-:S02]  /*22c0*/  IMAD.MOV.U32 R22, RZ, RZ, -0x1 ;  /* 0xffffffffff167424 */ /* 0x000fc400078e00ff */
[----:B0-23--:R-:W-:Y:S05]  /*22d0*/  CALL.REL.NOINC `($__internal_59_$__cuda_sm70_shflsync_bfly_p) ;  /* 0x0000059000007944 */ /* 0x00dfea0003c00000 */
[----:B------:R-:W-:Y:S01]  /*22e0*/  FSEL R20, R15, R20, P1 ;  /* 0x000000140f147208 */ /* 0x000fe20000800000 */
[----:B-1----:R-:W-:Y:S01]  /*22f0*/  IMAD.MOV.U32 R19, RZ, RZ, R23 ;  /* 0x000000ffff137224 */ /* 0x002fe200078e0017 */
[----:B------:R-:W-:Y:S01]  /*2300*/  MOV R16, 0x2360 ;  /* 0x0000236000107802 */ /* 0x000fe20000000f00 */
[----:B0-----:R-:W-:-:S02]  /*2310*/  IMAD.MOV.U32 R24, RZ, RZ, 0x8 ;  /* 0x00000008ff187424 */ /* 0x001fc400078e00ff */
[----:B------:R-:W-:Y:S02]  /*2320*/  IMAD.MOV.U32 R23, RZ, RZ, 0x1f ;  /* 0x0000001fff177424 */ /* 0x000fe400078e00ff */
[----:B------:R-:W-:Y:S02]  /*2330*/  IMAD.MOV.U32 R22, RZ, RZ, -0x1 ;  /* 0xffffffffff167424 */ /* 0x000fe400078e00ff */
[----:B------:R-:W-:Y:S02]  /*2340*/  IMAD.MOV.U32 R25, RZ, RZ, R20 ;  /* 0x000000ffff197224 */ /* 0x000fe400078e0014 */
[----:B------:R-:W-:Y:S05]  /*2350*/  CALL.REL.NOINC `($__internal_59_$__cuda_sm70_shflsync_bfly_p) ;  /* 0x0000051000007944 */ /* 0x000fea0003c00000 */
[----:B------:R-:W-:Y:S01]  /*2360*/  SEL R21, R18, R21, P1 ;  /* 0x0000001512157207 */ /* 0x000fe20000800000 */
[----:B-1----:R-:W-:Y:S01]  /*2370*/  IMAD.MOV.U32 R15, RZ, RZ, R23 ;  /* 0x000000ffff0f7224 */ /* 0x002fe200078e0017 */
[----:B------:R-:W-:Y:S01]  /*2380*/  MOV R16, 0x23e0 ;  /* 0x000023e000107802 */ /* 0x000fe20000000f00 */
[----:B0-----:R-:W-:Y:S02]  /*2390*/  IMAD.MOV.U32 R24, RZ, RZ, 0x8 ;  /* 0x00000008ff187424 */ /* 0x001fe400078e00ff */
[----:B------:R-:W-:Y:S02]  /*23a0*/  IMAD.MOV.U32 R23, RZ, RZ, 0x1f ;  /* 0x0000001fff177424 */ /* 0x000fe400078e00ff */
[----:B------:R-:W-:-:S02]  /*23b0*/  IMAD.MOV.U32 R22, RZ, RZ, -0x1 ;  /* 0xffffffffff167424 */ /* 0x000fc400078e00ff */
[----:B------:R-:W-:Y:S02]  /*23c0*/  IMAD.MOV.U32 R25, RZ, RZ, R21 ;  /* 0x000000ffff197224 */ /* 0x000fe400078e0015 */
[----:B------:R-:W-:Y:S05]  /*23d0*/  CALL.REL.NOINC `($__internal_59_$__cuda_sm70_shflsync_bfly_p) ;  /* 0x0000049000007944 */ /* 0x000fea0003c00000 */
[----:B-1----:R-:W-:Y:S01]  /*23e0*/  IMAD.MOV.U32 R18, RZ, RZ, R23 ;  /* 0x000000ffff127224 */ /* 0x002fe200078e0017 */
[----:B0-----:R-:W-:Y:S05]  /*23f0*/  BRA `(.L_x_3113) ;  /* 0xffffecc000007947 */ /* 0x001fea000383ffff */
.L_x_3090:
[----:B------:R-:W-:Y:S01]  /*2400*/  IMAD.MOV.U32 R25, RZ, RZ, R14 ;  /* 0x000000ffff197224 */ /* 0x000fe200078e000e */
[----:B------:R-:W-:Y:S01]  /*2410*/  MOV R16, 0x2460 ;  /* 0x0000246000107802 */ /* 0x000fe20000000f00 */
[----:B------:R-:W-:Y:S02]  /*2420*/  IMAD.MOV.U32 R24, RZ, RZ, 0x4 ;  /* 0x00000004ff187424 */ /* 0x000fe400078e00ff */
[----:B------:R-:W-:Y:S02]  /*2430*/  IMAD.MOV.U32 R23, RZ, RZ, 0x1f ;  /* 0x0000001fff177424 */ /* 0x000fe400078e00ff */
[----:B------:R-:W-:Y:S02]  /*2440*/  IMAD.MOV.U32 R22, RZ, RZ, -0x1 ;  /* 0xffffffffff167424 */ /* 0x000fe400078e00ff */
[----:B--2---:R-:W-:Y:S05]  /*2450*/  CALL.REL.NOINC `($__internal_59_$__cuda_sm70_shflsync_bfly_p) ;  /* 0x0000041000007944 */ /* 0x004fea0003c00000 */
[----:B-1----:R-:W-:Y:S01]  /*2460*/  IMAD.MOV.U32 R19, RZ, RZ, R23 ;  /* 0x000000ffff137224 */ /* 0x002fe200078e0017 */
[----:B0-----:R-:W-:Y:S05]  /*2470*/  BRA `(.L_x_3114) ;  /* 0xffffeca000007947 */ /* 0x001fea000383ffff */
.L_x_3091:
        /* <DEDUP_REMOVED lines=16> */
.L_x_3092:
        /* <DEDUP_REMOVED lines=24> */
.L_x_3093:
        /* <DEDUP_REMOVED lines=8> */
.L_x_3094:
        /* <DEDUP_REMOVED lines=13> */
[----:B-1----:R-:W-:Y:S01]  /*2850*/  IMAD.MOV.U32 R16, RZ, RZ, R23 ;  /* 0x000000ffff107224 */ /* 0x002fe200078e0017 */
[----:B0-----:R-:W-:Y:S05]  /*2860*/  BRA `(.L_x_3118) ;  /* 0xffffea7000007947 */ /* 0x001fea000383ffff */
        .weak           $__internal_59_$__cuda_sm70_shflsync_bfly_p
        .type           $__internal_59_$__cuda_sm70_shflsync_bfly_p,@function
        .size           $__internal_59_$__cuda_sm70_shflsync_bfly_p,(.L_x_11003 - $__internal_59_$__cuda_sm70_shflsync_bfly_p)
$__internal_59_$__cuda_sm70_shflsync_bfly_p:
[----:B------:R-:W-:Y:S01]  /*2870*/  IMAD.MOV.U32 R17, RZ, RZ, 0x0 ;  /* 0x00000000ff117424 */ /* 0x000fe200078e00ff */
[----:B------:R-:W-:Y:S04]  /*2880*/  WARPSYNC R22 ;  /* 0x0000001600007348 */ /* 0x000fe80003800000 */
[----:B------:R0:W1:Y:S01]  /*2890*/  SHFL.BFLY PT, R23, R25, R24, R23 ;  /* 0x0c00001819177389 */ /* 0x00006200000e0017 */
[----:B------:R-:W-:Y:S05]  /*28a0*/  RET.REL.NODEC R16 `(_ZN4vllm3moe10topkGatingILi6ELi192ELi4ELi4ELi32Ei6__halfLNS0_11ScoringFuncE1EEEvPKT5_PKbPfiPT4_PiiiibPKf) ;  /* 0xffffd75010007950 */ /* 0x000fea0003c3ffff */
.L_x_3119:
        /* <DEDUP_REMOVED lines=13> */
.L_x_11003:


//--------------------- .text._ZN4vllm3moe10topkGatingILi16ELi512ELi4ELi16ELi32Ei6__halfLNS0_11ScoringFuncE1EEEvPKT5_PKbPfiPT4_PiiiibPKf --------------------------
	.section	.text._ZN4vllm3moe10topkGatingILi16ELi512ELi4ELi16ELi32Ei6__halfLNS0_11ScoringFuncE1EEEvPKT5_PKbPfiPT4_PiiiibPKf,"ax",@progbits
	.sectioninfo	@"SHI_REGISTERS=40"
	.align	128
        .global         _ZN4vllm3moe10topkGatingILi16ELi512ELi4ELi16ELi32Ei6__halfLNS0_11ScoringFuncE1EEEvPKT5_PKbPfiPT4_PiiiibPKf
        .type           _ZN4vllm3moe10topkGatingILi16ELi512ELi4ELi16ELi32Ei6__halfLNS0_11ScoringFuncE1EEEvPKT5_PKbPfiPT4_PiiiibPKf,@function
        .size           _ZN4vllm3moe10topkGatingILi16ELi512ELi4ELi16ELi32Ei6__halfLNS0_11ScoringFuncE1EEEvPKT5_PKbPfiPT4_PiiiibPKf,(.L_x_11004 - _ZN4vllm3moe10topkGatingILi16ELi512ELi4ELi16ELi32Ei6__halfLNS0_11ScoringFuncE1EEEvPKT5_PKbPfiPT4_PiiiibPKf)
        .other          _ZN4vllm3moe10topkGatingILi16ELi512ELi4ELi16ELi32Ei6__halfLNS0_11ScoringFuncE1EEEvPKT5_PKbPfiPT4_PiiiibPKf,@"STO_CUDA_ENTRY STV_DEFAULT"
_ZN4vllm3moe10topkGatingILi16ELi512ELi4ELi16ELi32Ei6__halfLNS0_11ScoringFuncE1EEEvPKT5_PKbPfiPT4_PiiiibPKf:
.text._ZN4vllm3moe10topkGatingILi16ELi512ELi4ELi16ELi32Ei6__halfLNS0_11ScoringFuncE1EEEvPKT5_PKbPfiPT4_PiiiibPKf:
        /* <DEDUP_REMOVED lines=182> */
.L_x_3120:
[----:B------:R0:W-:Y:S04]  /*0b60*/  STL.128 [R1], R4 ;  /* 0x0000000401007387 */ /* 0x0001e80000100c00 */
[----:B------:R0:W-:Y:S04]  /*0b70*/  STL.128 [R1+0x10], R8 ;  /* 0x0000100801007387 */ /* 0x0001e80000100c00 */
[----:B------:R0:W-:Y:S04]  /*0b80*/  STL.128 [R1+0x20], R12 ;  /* 0x0000200c01007387 */ /* 0x0001e80000100c00 */
[----:B------:R0:W-:Y:S02]  /*0b90*/  STL.128 [R1+0x30], R16 ;  /* 0x0000301001007387 */ /* 0x0001e40000100c00 */
.L_x_3121:
        /* <DEDUP_REMOVED lines=9> */
.L_x_3137:
        /* <DEDUP_REMOVED lines=67> */
.L_x_3154:
[----:B------:R-:W-:Y:S05]  /*1060*/  BRA.DIV ~URZ, `(.L_x_3125) ;  /* 0x000014e27f007947 */ /* 0x000fea000b800000 */
[----:B------:R2:W3:Y:S04]  /*1070*/  SHFL.BFLY PT, R26, R25, 0x10, 0x1f ;  /* 0x0e001f00191a7f89 */ /* 0x0004e800000e0000 */
[----:B------:R2:W4:Y:S02]  /*1080*/  SHFL.BFLY PT, R20, R21, 0x10, 0x1f ;  /* 0x0e001f0015147f89 */ /* 0x00052400000e0000 */
.L_x_3155:
        /* <DEDUP_REMOVED lines=12> */
.L_x_3156:
[----:B--2---:R-:W-:-:S13]  /*1150*/  FSETP.GEU.FTZ.AND P1, PT, R24, R25, PT ;  /* 0x000000191800720b */ /* 0x004fda0003f3e000 */
[----:B------:R-:W-:-:S04]  /*1160*/  @P1 FSETP.NEU.FTZ.AND P2, PT, R24, R25, PT ;  /* 0x000000191800120b */ /* 0x000fc80003f5d000 */
[----:B---3--:R-:W-:-:S13]  /*1170*/  @P1 ISETP.LT.AND P0, PT, R21, R20, !P2 ;  /* 0x000000141500120c */ /* 0x008fda0005701270 */
[----:B-1----:R-:W-:Y:S01]  /*1180*/  FSEL R24, R25, R24, P0 ;  /* 0x0000001819187208 */ /* 0x002fe20000000000 */
[----:B------:R-:W-:Y:S05]  /*1190*/  BRA.DIV ~URZ, `(.L_x_3127) ;  /* 0x000016227f007947 */ /* 0x000fea000b800000 */
[----:B------:R1:W2:Y:S02]  /*11a0*/  SHFL.BFLY PT, R25, R24, 0x4, 0x1f ;  /* 0x0c801f0018197f89 */ /* 0x0002a400000e0000 */
.L_x_3157:
[----:B0-----:R-:W-:Y:S01]  /*11b0*/  FSEL R27, R27, R26, P0 ;  /* 0x0000001a1b1b7208 */ /* 0x001fe20000000000 */
[----:B------:R-:W-:Y:S05]  /*11c0*/  BRA.DIV ~URZ, `(.L_x_3128) ;  /* 0x000016727f007947 */ /* 0x000fea000b800000 */
[----:B------:R-:W-:Y:S01]  /*11d0*/  SEL R21, R21, R20, P0 ;  /* 0x0000001415157207 */ /* 0x000fe20000000000 */
[----:B------:R0:W3:Y:S04]  /*11e0*/  SHFL.BFLY PT, R26, R27, 0x4, 0x1f ;  /* 0x0c801f001b1a7f89 */ /* 0x0000e800000e0000 */
[----:B------:R0:W4:Y:S02]  /*11f0*/  SHFL.BFLY PT, R20, R21, 0x4, 0x1f ;  /* 0x0c801f0015147f89 */ /* 0x00012400000e0000 */
.L_x_3158:
        /* <DEDUP_REMOVED lines=12> */
.L_x_3159:
[----:B-1----:R-:W-:-:S13]  /*12c0*/  FSETP.GEU.FTZ.AND P1, PT, R24, R25, PT ;  /* 0x000000191800720b */ /* 0x002fda0003f3e000 */
[----:B------:R-:W-:-:S04]  /*12d0*/  @P1 FSETP.NEU.FTZ.AND P2, PT, R24, R25, PT ;  /* 0x000000191800120b */ /* 0x000fc80003f5d000 */
[----:B---3--:R-:W-:-:S13]  /*12e0*/  @P1 ISETP.LT.AND P0, PT, R21, R20, !P2 ;  /* 0x000000141500120c */ /* 0x008fda0005701270 */
[----:B0-----:R-:W-:Y:S01]  /*12f0*/  FSEL R24, R25, R24, P0 ;  /* 0x0000001819187208 */ /* 0x001fe20000000000 */
[----:B------:R-:W-:Y:S05]  /*1300*/  BRA.DIV ~URZ, `(.L_x_3130) ;  /* 0x000017b27f007947 */ /* 0x000fea000b800000 */
[----:B------:R0:W1:Y:S02]  /*1310*/  SHFL.BFLY PT, R25, R24, 0x1, 0x1f ;  /* 0x0c201f0018197f89 */ /* 0x00006400000e0000 */
.L_x_3160:
[----:B--2---:R-:W-:Y:S01]  /*1320*/  FSEL R26, R26, R27, P0 ;  /* 0x0000001b1a1a7208 */ /* 0x004fe20000000000 */
[----:B------:R-:W-:Y:S05]  /*1330*/  BRA.DIV ~URZ, `(.L_x_3131) ;  /* 0x000018027f007947 */ /* 0x000fea000b800000 */
[----:B------:R-:W-:Y:S02]  /*1340*/  SEL R31, R21, R20, P0 ;  /* 0x00000014151f7207 */ /* 0x000fe40000000000 */
[----:B------:R2:W3:Y:S04]  /*1350*/  SHFL.BFLY PT, R21, R26, 0x1, 0x1f ;  /* 0x0c201f001a157f89 */ /* 0x0004e800000e0000 */
[----:B------:R2:W4:Y:S02]  /*1360*/  SHFL.BFLY PT, R20, R31, 0x1, 0x1f ;  /* 0x0c201f001f147f89 */ /* 0x00052400000e0000 */
.L_x_3161:
        /* <DEDUP_REMOVED lines=27> */
.L_x_3133:
[----:B------:R-:W-:Y:S05]  /*1520*/  BSYNC B1 ;  /* 0x0000000000017941 */ /* 0x000fea0003800000 */
.L_x_3132:
        /* <DEDUP_REMOVED lines=20> */
.L_x_3136:
[----:B------:R-:W-:Y:S05]  /*1670*/  BSYNC B1 ;  /* 0x0000000000017941 */ /* 0x000fea0003800000 */
.L_x_3135:
[----:B0-----:R-:W-:Y:S05]  /*1680*/  BRA `(.L_x_3137) ;  /* 0xfffff5a000007947 */ /* 0x001fea000383ffff */
.L_x_3123:
[----:B------:R-:W-:Y:S02]  /*1690*/  IMAD.MOV.U32 R34, RZ, RZ, RZ ;  /* 0x000000ffff227224 */ /* 0x000fe400078e00ff */
.L_x_3150:
        /* <DEDUP_REMOVED lines=67> */
.L_x_3162:
[----:B------:R-:W-:Y:S05]  /*1ad0*/  BRA.DIV ~URZ, `(.L_x_3139) ;  /* 0x000011d27f007947 */ /* 0x000fea000b800000 */
[----:B------:R2:W3:Y:S04]  /*1ae0*/  SHFL.BFLY PT, R24, R21, 0x10, 0x1f ;  /* 0x0e001f0015187f89 */ /* 0x0004e800000e0000 */
[----:B------:R2:W4:Y:S02]  /*1af0*/  SHFL.BFLY PT, R26, R25, 0x10, 0x1f ;  /* 0x0e001f00191a7f89 */ /* 0x00052400000e0000 */
.L_x_3163:
        /* <DEDUP_REMOVED lines=12> */
.L_x_3164:
[----:B--2---:R-:W-:-:S13]  /*1bc0*/  FSETP.GEU.FTZ.AND P1, PT, R20, R21, PT ;  /* 0x000000151400720b */ /* 0x004fda0003f3e000 */
[----:B------:R-:W-:-:S04]  /*1bd0*/  @P1 FSETP.NEU.FTZ.AND P2, PT, R20, R21, PT ;  /* 0x000000151400120b */ /* 0x000fc80003f5d000 */
[----:B---3--:R-:W-:-:S13]  /*1be0*/  @P1 ISETP.LT.AND P0, PT, R25, R26, !P2 ;  /* 0x0000001a1900120c */ /* 0x008fda0005701270 */
[----:B-1----:R-:W-:Y:S01]  /*1bf0*/  FSEL R20, R21, R20, P0 ;  /* 0x0000001415147208 */ /* 0x002fe20000000000 */
[----:B------:R-:W-:Y:S05]  /*1c00*/  BRA.DIV ~URZ, `(.L_x_3141) ;  /* 0x000013127f007947 */ /* 0x000fea000b800000 */
[----:B------:R1:W2:Y:S02]  /*1c10*/  SHFL.BFLY PT, R21, R20, 0x4, 0x1f ;  /* 0x0c801f0014157f89 */ /* 0x0002a400000e0000 */
.L_x_3165:
[----:B0-----:R-:W-:Y:S01]  /*1c20*/  FSEL R24, R27, R24, P0 ;  /* 0x000000181b187208 */ /* 0x001fe20000000000 */
[----:B------:R-:W-:Y:S05]  /*1c30*/  BRA.DIV ~URZ, `(.L_x_3142) ;  /* 0x000013627f007947 */ /* 0x000fea000b800000 */
[----:B------:R-:W-:Y:S01]  /*1c40*/  SEL R26, R25, R26, P0 ;  /* 0x0000001a191a7207 */ /* 0x000fe20000000000 */
[----:B------:R0:W3:Y:S04]  /*1c50*/  SHFL.BFLY PT, R27, R24, 0x4, 0x1f ;  /* 0x0c801f00181b7f89 */ /* 0x0000e800000e0000 */
[----:B------:R0:W4:Y:S02]  /*1c60*/  SHFL.BFLY PT, R25, R26, 0x4, 0x1f ;  /* 0x0c801f001a197f89 */ /* 0x00012400000e0000 */
.L_x_3166:
        /* <DEDUP_REMOVED lines=12> */
.L_x_3167:
[----:B-1----:R-:W-:-:S13]  /*1d30*/  FSETP.GEU.FTZ.AND P1, PT, R20, R21, PT ;  /* 0x000000151400720b */ /* 0x002fda0003f3e000 */
[----:B------:R-:W-:-:S04]  /*1d40*/  @P1 FSETP.NEU.FTZ.AND P2, PT, R20, R21, PT ;  /* 0x000000151400120b */ /* 0x000fc80003f5d000 */
[----:B---3--:R-:W-:-:S13]  /*1d50*/  @P1 ISETP.LT.AND P0, PT, R25, R26, !P2 ;  /* 0x0000001a1900120c */ /* 0x008fda0005701270 */
[----:B0-----:R-:W-:Y:S01]  /*1d60*/  FSEL R20, R21, R20, P0 ;  /* 0x0000001415147208 */ /* 0x001fe20000000000 */
[----:B------:R-:W-:Y:S05]  /*1d70*/  BRA.DIV ~URZ, `(.L_x_3144) ;  /* 0x000014a27f007947 */ /* 0x000fea000b800000 */
[----:B------:R0:W1:Y:S02]  /*1d80*/  SHFL.BFLY PT, R21, R20, 0x1, 0x1f ;  /* 0x0c201f0014157f89 */ /* 0x00006400000e0000 */
.L_x_3168:
[----:B--2---:R-:W-:Y:S01]  /*1d90*/  FSEL R27, R27, R24, P0 ;  /* 0x000000181b1b7208 */ /* 0x004fe20000000000 */
[----:B------:R-:W-:Y:S05]  /*1da0*/  BRA.DIV ~URZ, `(.L_x_3145) ;  /* 0x000014f27f007947 */ /* 0x000fea000b800000 */
[----:B------:R-:W-:Y:S01]  /*1db0*/  SEL R31, R25, R26, P0 ;  /* 0x0000001a191f7207 */ /* 0x000fe20000000000 */
[----:B------:R2:W3:Y:S04]  /*1dc0*/  SHFL.BFLY PT, R24, R27, 0x1, 0x1f ;  /* 0x0c201f001b187f89 */ /* 0x0004e800000e0000 */
[----:B------:R2:W4:Y:S02]  /*1dd0*/  SHFL.BFLY PT, R29, R31, 0x1, 0x1f ;  /* 0x0c201f001f1d7f89 */ /* 0x00052400000e0000 */
.L_x_3169:
        /* <DEDUP_REMOVED lines=26> */
.L_x_3147:
[----:B------:R-:W-:Y:S05]  /*1f80*/  BSYNC B1 ;  /* 0x0000000000017941 */ /* 0x000fea0003800000 */
.L_x_3146:
        /* <DEDUP_REMOVED lines=20> */
.L_x_3149:
[----:B------:R-:W-:Y:S05]  /*20d0*/  BSYNC B1 ;  /* 0x0000000000017941 */ /* 0x000fea0003800000 */
.L_x_3148:
[----:B0-----:R-:W-:Y:S05]  /*20e0*/  BRA `(.L_x_3150) ;  /* 0xfffff5b000007947 */ /* 0x001fea000383ffff */
.L_x_3134:
[----:B------:R-:W-:Y:S05]  /*20f0*/  BSYNC B0 ;  /* 0x0000000000007941 */ /* 0x000fea0003800000 */
.L_x_3122:
        /* <DEDUP_REMOVED lines=19> */
.L_x_3152:
        /* <DEDUP_REMOVED lines=20> */
.L_x_3151:
        /* <DEDUP_REMOVED lines=11> */
.L_x_3153:
        /* <DEDUP_REMOVED lines=11> */
.L_x_3124:
[----:B------:R-:W-:Y:S01]  /*24d0*/  IMAD.MOV.U32 R31, RZ, RZ, R27 ;  /* 0x000000ffff1f7224 */ /* 0x000fe200078e001b */
[----:B------:R-:W-:Y:S01]  /*24e0*/  MOV R22, 0x2530 ;  /* 0x0000253000167802 */ /* 0x000fe20000000f00 */
[----:B------:R-:W-:Y:S02]  /*24f0*/  IMAD.MOV.U32 R30, RZ, RZ, 0x10 ;  /* 0x00000010ff1e7424 */ /* 0x000fe400078e00ff */
[----:B------:R-:W-:Y:S02]  /*2500*/  IMAD.MOV.U32 R29, RZ, RZ, 0x1f ;  /* 0x0000001fff1d7424 */ /* 0x000fe400078e00ff */
[----:B------:R-:W-:Y:S02]  /*2510*/  IMAD.MOV.U32 R28, RZ, RZ, -0x1 ;  /* 0xffffffffff1c7424 */ /* 0x000fe400078e00ff */
[----:B------:R-:W-:Y:S05]  /*2520*/  CALL.REL.NOINC `($__internal_60_$__cuda_sm70_shflsync_bfly_p) ;  /* 0x00000e5000007944 */ /* 0x000fea0003c00000 */
[----:B-1----:R-:W-:Y:S01]  /*2530*/  IMAD.MOV.U32 R24, RZ, RZ, R29 ;  /* 0x000000ffff187224 */ /* 0x002fe200078e001d */
[----:B0-----:R-:W-:Y:S05]  /*2540*/  BRA `(.L_x_3154) ;  /* 0xffffeb1000007947 */ /* 0x001fea000383ffff */
.L_x_3125:
[----:B------:R-:W-:Y:S01]  /*2550*/  IMAD.MOV.U32 R31, RZ, RZ, R25 ;  /* 0x000000ffff1f7224 */ /* 0x000fe200078e0019 */
[----:B------:R-:W-:Y:S01]  /*2560*/  MOV R22, 0x25b0 ;  /* 0x000025b000167802 */ /* 0x000fe20000000f00 */
[----:B------:R-:W-:Y:S02]  /*2570*/  IMAD.MOV.U32 R30, RZ, RZ, 0x10 ;  /* 0x00000010ff1e7424 */ /* 0x000fe400078e00ff */
[----:B------:R-:W-:-:S02]  /*2580*/  IMAD.MOV.U32 R29, RZ, RZ, 0x1f ;  /* 0x0000001fff1d7424 */ /* 0x000fc400078e00ff */
[----:B------:R-:W-:Y:S02]  /*2590*/  IMAD.MOV.U32 R28, RZ, RZ, -0x1 ;  /* 0xffffffffff1c7424 */ /* 0x000fe400078e00ff */
[----:B01----:R-:W-:Y:S05]  /*25a0*/  CALL.REL.NOINC `($__internal_60_$__cuda_sm70_shflsync_bfly_p) ;  /* 0x00000dd000007944 */ /* 0x003fea0003c00000 */
[----:B-1----:R-:W-:Y:S01]  /*25b0*/  IMAD.MOV.U32 R26, RZ, RZ, R29 ;  /* 0x000000ffff1a7224 */ /* 0x002fe200078e001d */
[----:B------:R-:W-:Y:S01]  /*25c0*/  MOV R22, 0x2620 ;  /* 0x0000262000167802 */ /* 0x000fe20000000f00 */
[----:B0-----:R-:W-:Y:S02]  /*25d0*/  IMAD.MOV.U32 R31, RZ, RZ, R21 ;  /* 0x000000ffff1f7224 */ /* 0x001fe400078e0015 */
[----:B------:R-:W-:Y:S02]  /*25e0*/  IMAD.MOV.U32 R30, RZ, RZ, 0x10 ;  /* 0x00000010ff1e7424 */ /* 0x000fe400078e00ff */
[----:B------:R-:W-:Y:S02]  /*25f0*/  IMAD.MOV.U32 R29, RZ, RZ, 0x1f ;  /* 0x0000001fff1d7424 */ /* 0x000fe400078e00ff */
[----:B------:R-:W-:Y:S02]  /*2600*/  IMAD.MOV.U32 R28, RZ, RZ, -0x1 ;  /* 0xffffffffff1c7424 */ /* 0x000fe400078e00ff */
[----:B------:R-:W-:Y:S05]  /*2610*/  CALL.REL.NOINC `($__internal_60_$__cuda_sm70_shflsync_bfly_p) ;  /* 0x00000d6000007944 */ /* 0x000fea0003c00000 */
[----:B-1----:R-:W-:Y:S01]  /*2620*/  IMAD.MOV.U32 R20, RZ, RZ, R29 ;  /* 0x000000ffff147224 */ /* 0x002fe200078e001d */
[----:B0-----:R-:W-:Y:S05]  /*2630*/  BRA `(.L_x_3155) ;  /* 0xffffea5000007947 */ /* 0x001fea000383ffff */
.L_x_3126:
[----:B------:R-:W-:Y:S01]  /*2640*/  IMAD.MOV.U32 R31, RZ, RZ, R24 ;  /* 0x000000ffff1f7224 */ /* 0x000fe200078e0018 */
[----:B------:R-:W-:Y:S01]  /*2650*/  MOV R22, 0x26a0 ;  /* 0x000026a000167802 */ /* 0x000fe20000000f00 */
[----:B------:R-:W-:-:S02]  /*2660*/  IMAD.MOV.U32 R30, RZ, RZ, 0x8 ;  /* 0x00000008ff1e7424 */ /* 0x000fc400078e00ff */
[----:B------:R-:W-:Y:S02]  /*2670*/  IMAD.MOV.U32 R29, RZ, RZ, 0x1f ;  /* 0x0000001fff1d7424 */ /* 0x000fe400078e00ff */
[----:B------:R-:W-:Y:S02]  /*2680*/  IMAD.MOV.U32 R28, RZ, RZ, -0x1 ;  /* 0xffffffffff1c7424 */ /* 0x000fe400078e00ff */
[----:B0-23--:R-:W-:Y:S05]  /*2690*/  CALL.REL.NOINC `($__internal_60_$__cuda_sm70_shflsync_bfly_p) ;  /* 0x00000ce000007944 */ /* 0x00dfea0003c00000 */
[----:B------:R-:W-:Y:S01]  /*26a0*/  FSEL R26, R26, R25, P1 ;  /* 0x000000191a1a7208 */ /* 0x000fe20000800000 */
[----:B-1----:R-:W-:Y:S01]  /*26b0*/  IMAD.MOV.U32 R25, RZ, RZ, R29 ;  /* 0x000000ffff197224 */ /* 0x002fe200078e001d */
[----:B------:R-:W-:Y:S01]  /*26c0*/  MOV R22, 0x2720 ;  /* 0x0000272000167802 */ /* 0x000fe20000000f00 */
[----:B0-----:R-:W-:Y:S02]  /*26d0*/  IMAD.MOV.U32 R30, RZ, RZ, 0x8 ;  /* 0x00000008ff1e7424 */ /* 0x001fe400078e00ff */
[----:B------:R-:W-:Y:S02]  /*26e0*/  IMAD.MOV.U32 R29, RZ, RZ, 0x1f ;  /* 0x0000001fff1d7424 */ /* 0x000fe400078e00ff */
[----:B------:R-:W-:Y:S02]  /*26f0*/  IMAD.MOV.U32 R28, RZ, RZ, -0x1 ;  /* 0xffffffffff1c7424 */ /* 0x000fe400078e00ff */
[----:B------:R-:W-:-:S02]  /*2700*/  IMAD.MOV.U32 R31, RZ, RZ, R26 ;  /* 0x000000ffff1f7224 */ /* 0x000fc400078e001a */
[----:B------:R-:W-:Y:S05]  /*2710*/  CALL.REL.NOINC `($__internal_60_$__cuda_sm70_shflsync_bfly_p) ;  /* 0x00000c6000007944 */ /* 0x000fea0003c00000 */
[----:B------:R-:W-:Y:S01]  /*2720*/  SEL R20, R20, R21, P1 ;  /* 0x0000001514147207 */ /* 0x000fe20000800000 */
[----:B-1----:R-:W-:Y:S01]  /*2730*/  IMAD.MOV.U32 R27, RZ, RZ, R29 ;  /* 0x000000ffff1b7224 */ /* 0x002fe200078e001d */
[----:B------:R-:W-:Y:S01]  /*2740*/  MOV R22, 0x27a0 ;  /* 0x000027a000167802 */ /* 0x000fe20000000f00 */
[----:B0-----:R-:W-:-:S02]  /*2750*/  IMAD.MOV.U32 R30, RZ, RZ, 0x8 ;  /* 0x00000008ff1e7424 */ /* 0x001fc400078e00ff */
[----:B------:R-:W-:Y:S02]  /*2760*/  IMAD.MOV.U32 R29, RZ, RZ, 0x1f ;  /* 0x0000001fff1d7424 */ /* 0x000fe400078e00ff */
[----:B------:R-:W-:Y:S02]  /*2770*/  IMAD.MOV.U32 R28, RZ, RZ, -0x1 ;  /* 0xffffffffff1c7424 */ /* 0x000fe400078e00ff */
[----:B------:R-:W-:Y:S02]  /*2780*/  IMAD.MOV.U32 R31, RZ, RZ, R20 ;  /* 0x000000ffff1f7224 */ /* 0x000fe400078e0014 */
[----:B------:R-:W-:Y:S05]  /*2790*/  CALL.REL.NOINC `($__internal_60_$__cuda_sm70_shflsync_bfly_p) ;  /* 0x00000be000007944 */ /* 0x000fea0003c00000 */
[----:B-1----:R-:W-:Y:S01]  /*27a0*/  IMAD.MOV.U32 R21, RZ, RZ, R29 ;  /* 0x000000ffff157224 */ /* 0x002fe200078e001d */
[----:B0-----:R-:W-:Y:S05]  /*27b0*/  BRA `(.L_x_3156) ;  /* 0xffffe99000007947 */ /* 0x001fea000383ffff */
.L_x_3127:
[----:B------:R-:W-:Y:S01]  /*27c0*/  IMAD.MOV.U32 R31, RZ, RZ, R24 ;  /* 0x000000ffff1f7224 */ /* 0x000fe200078e0018 */
[----:B------:R-:W-:Y:S01]  /*27d0*/  MOV R22, 0x2820 ;  /* 0x0000282000167802 */ /* 0x000fe20000000f00 */
[----:B------:R-:W-:Y:S02]  /*27e0*/  IMAD.MOV.U32 R30, RZ, RZ, 0x4 ;  /* 0x00000004ff1e7424 */ /* 0x000fe400078e00ff */
[----:B------:R-:W-:Y:S02]  /*27f0*/  IMAD.MOV.U32 R29, RZ, RZ, 0x1f ;  /* 0x0000001fff1d7424 */ /* 0x000fe400078e00ff */
[----:B------:R-:W-:-:S02]  /*2800*/  IMAD.MOV.U32 R28, RZ, RZ, -0x1 ;  /* 0xffffffffff1c7424 */ /* 0x000fc400078e00ff */
[----:B0-----:R-:W-:Y:S05]  /*2810*/  CALL.REL.NOINC `($__internal_60_$__cuda_sm70_shflsync_bfly_p) ;  /* 0x00000b6000007944 */ /* 0x001fea0003c00000 */
[----:B-1----:R-:W-:Y:S01]  /*2820*/  IMAD.MOV.U32 R25, RZ, RZ, R29 ;  /* 0x000000ffff197224 */ /* 0x002fe200078e001d */
[----:B0-----:R-:W-:Y:S05]  /*2830*/  BRA `(.L_x_3157) ;  /* 0xffffe97000007947 */ /* 0x001fea000383ffff */
.L_x_3128:
[----:B------:R-:W-:Y:S01]  /*2840*/  IMAD.MOV.U32 R31, RZ, RZ, R27 ;  /* 0x000000ffff1f7224 */ /* 0x000fe200078e001b */
[----:B------:R-:W-:Y:S01]  /*2850*/  MOV R22, 0x28a0 ;  /* 0x000028a000167802 */ /* 0x000fe20000000f00 */
[----:B------:R-:W-:-:S02]  /*2860*/  IMAD.MOV.U32 R30, RZ, RZ, 0x4 ;  /* 0x00000004ff1e7424 */ /* 0x000fc400078e00ff */
[----:B------:R-:W-:Y:S02]  /*2870*/  IMAD.MOV.U32 R29, RZ, RZ, 0x1f ;  /* 0x0000001fff1d7424 */ /* 0x000fe400078e00ff */
[----:B------:R-:W-:Y:S02]  /*2880*/  IMAD.MOV.U32 R28, RZ, RZ, -0x1 ;  /* 0xffffffffff1c7424 */ /* 0x000fe400078e00ff */
[----:B-12---:R-:W-:Y:S05]  /*2890*/  CALL.REL.NOINC `($__internal_60_$__cuda_sm70_shflsync_bfly_p) ;  /* 0x00000ae000007944 */ /* 0x006fea0003c00000 */
[----:B------:R-:W-:Y:S01]  /*28a0*/  SEL R21, R21, R20, P0 ;  /* 0x0000001415157207 */ /* 0x000fe20000000000 */
[----:B-1----:R-:W-:Y:S01]  /*28b0*/  IMAD.MOV.U32 R26, RZ, RZ, R29 ;  /* 0x000000ffff1a7224 */ /* 0x002fe200078e001d */
[----:B------:R-:W-:Y:S01]  /*28c0*/  MOV R22, 0x2920 ;  /* 0x0000292000167802 */ /* 0x000fe20000000f00 */
[----:B0-----:R-:W-:Y:S02]  /*28d0*/  IMAD.MOV.U32 R30, RZ, RZ, 0x4 ;  /* 0x00000004ff1e7424 */ /* 0x001fe400078e00ff */
[----:B------:R-:W-:Y:S02]  /*28e0*/  IMAD.MOV.U32 R29, RZ, RZ, 0x1f ;  /* 0x0000001fff1d7424 */ /* 0x000fe400078e00ff */
[----:B------:R-:W-:Y:S02]  /*28f0*/  IMAD.MOV.U32 R28, RZ, RZ, -0x1 ;  /* 0xffffffffff1c7424 */ /* 0x000fe400078e00ff */
[----:B------:R-:W-:-:S02]  /*2900*/  IMAD.MOV.U32 R31, RZ, RZ, R21 ;  /* 0x000000ffff1f7224 */ /* 0x000fc400078e0015 */
[----:B------:R-:W-:Y:S05]  /*2910*/  CALL.REL.NOINC `($__internal_60_$__cuda_sm70_shflsync_bfly_p) ;  /* 0x00000a6000007944 */ /* 0x000fea0003c00000 */
[----:B-1----:R-:W-:Y:S01]  /*2920*/  IMAD.MOV.U32 R20, RZ, RZ, R29 ;  /* 0x000000ffff147224 */ /* 0x002fe200078e001d */
[----:B0-----:R-:W-:Y:S05]  /*2930*/  BRA `(.L_x_3158) ;  /* 0xffffe8c000007947 */ /* 0x001fea000383ffff */
.L_x_3129:
[----:B------:R-:W-:Y:S01]  /*2940*/  IMAD.MOV.U32 R31, RZ, RZ, R24 ;  /* 0x000000ffff1f7224 */ /* 0x000fe200078e0018 */
[----:B------:R-:W-:Y:S01]  /*2950*/  MOV R22, 0x29a0 ;  /* 0x000029a000167802 */ /* 0x000fe20000000f00 */
[----:B------:R-:W-:-:S02]  /*2960*/  IMAD.MOV.U32 R30, RZ, RZ, 0x2 ;  /* 0x00000002ff1e7424 */ /* 0x000fc400078e00ff */
[----:B------:R-:W-:Y:S02]  /*2970*/  IMAD.MOV.U32 R29, RZ, RZ, 0x1f ;  /* 0x0000001fff1d7424 */ /* 0x000fe400078e00ff */
[----:B------:R-:W-:Y:S02]  /*2980*/  IMAD.MOV.U32 R28, RZ, RZ, -0x1 ;  /* 0xffffffffff1c7424 */ /* 0x000fe400078e00ff */
[----:B0--3--:R-:W-:Y:S05]  /*2990*/  CALL.REL.NOINC `($__internal_60_$__cuda_sm70_shflsync_bfly_p) ;  /* 0x000009e000007944 */ /* 0x009fea0003c00000 */
        /* <DEDUP_REMOVED lines=18> */
.L_x_3130:
[----:B------:R-:W-:Y:S01]  /*2ac0*/  IMAD.MOV.U32 R31, RZ, RZ, R24 ;  /* 0x000000ffff1f7224 */ /* 0x000fe200078e0018 */
[----:B------:R-:W-:Y:S01]  /*2ad0*/  MOV R22, 0x2b20 ;  /* 0x00002b2000167802 */ /* 0x000fe20000000f00 */
[----:B------:R-:W-:Y:S02]  /*2ae0*/  IMAD.MOV.U32 R30, RZ, RZ, 0x1 ;  /* 0x00000001ff1e7424 */ /* 0x000fe400078e00ff */
[----:B------:R-:W-:Y:S02]  /*2af0*/  IMAD.MOV.U32 R29, RZ, RZ, 0x1f ;  /* 0x0000001fff1d7424 */ /* 0x000fe400078e00ff */
[----:B------:R-:W-:-:S02]  /*2b00*/  IMAD.MOV.U32 R28, RZ, RZ, -0x1 ;  /* 0xffffffffff1c7424 */ /* 0x000fc400078e00ff */
[----:B--2---:R-:W-:Y:S05]  /*2b10*/  CALL.REL.NOINC `($__internal_60_$__cuda_sm70_shflsync_bfly_p) ;  /* 0x0000086000007944 */ /* 0x004fea0003c00000 */
[----:B-1----:R-:W-:Y:S01]  /*2b20*/  IMAD.MOV.U32 R25, RZ, RZ, R29 ;  /* 0x000000ffff197224 */ /* 0x002fe200078e001d */
[----:B0-----:R-:W-:Y:S05]  /*2b30*/  BRA `(.L_x_3160) ;  /* 0xffffe7e000007947 */ /* 0x001fea000383ffff */
.L_x_3131:
[----:B------:R-:W-:Y:S01]  /*2b40*/  IMAD.MOV.U32 R31, RZ, RZ, R26 ;  /* 0x000000ffff1f7224 */ /* 0x000fe200078e001a */
[----:B------:R-:W-:Y:S01]  /*2b50*/  MOV R22, 0x2ba0 ;  /* 0x00002ba000167802 */ /* 0x000fe20000000f00 */
[----:B------:R-:W-:-:S02]  /*2b60*/  IMAD.MOV.U32 R30, RZ, RZ, 0x1 ;  /* 0x00000001ff1e7424 */ /* 0x000fc400078e00ff */
[----:B------:R-:W-:Y:S02]  /*2b70*/  IMAD.MOV.U32 R29, RZ, RZ, 0x1f ;  /* 0x0000001fff1d7424 */ /* 0x000fe400078e00ff */
[----:B------:R-:W-:Y:S02]  /*2b80*/  IMAD.MOV.U32 R28, RZ, RZ, -0x1 ;  /* 0xffffffffff1c7424 */ /* 0x000fe400078e00ff */
[----:B01----:R-:W-:Y:S05]  /*2b90*/  CALL.REL.NOINC `($__internal_60_$__cuda_sm70_shflsync_bfly_p) ;  /* 0x000007e000007944 */ /* 0x003fea0003c00000 */
[----:B0-----:R-:W-:Y:S01]  /*2ba0*/  SEL R31, R21, R20, P0 ;  /* 0x00000014151f7207 */ /* 0x001fe20000000000 */
[----:B-1----:R-:W-:Y:S01]  /*2bb0*/  IMAD.MOV.U32 R21, RZ, RZ, R29 ;  /* 0x000000ffff157224 */ /* 0x002fe200078e001d */
[----:B------:R-:W-:Y:S01]  /*2bc0*/  MOV R22, 0x2c10 ;  /* 0x00002c1000167802 */ /* 0x000fe20000000f00 */
[----:B------:R-:W-:Y:S02]  /*2bd0*/  IMAD.MOV.U32 R30, RZ, RZ, 0x1 ;  /* 0x00000001ff1e7424 */ /* 0x000fe400078e00ff */
[----:B------:R-:W-:Y:S02]  /*2be0*/  IMAD.MOV.U32 R29, RZ, RZ, 0x1f ;  /* 0x0000001fff1d7424 */ /* 0x000fe400078e00ff */
[----:B------:R-:W-:Y:S02]  /*2bf0*/  IMAD.MOV.U32 R28, RZ, RZ, -0x1 ;  /* 0xffffffffff1c7424 */ /* 0x000fe400078e00ff */
[----:B------:R-:W-:Y:S05]  /*2c00*/  CALL.REL.NOINC `($__internal_60_$__cuda_sm70_shflsync_bfly_p) ;  /* 0x0000077000007944 */ /* 0x000fea0003c00000 */
[----:B-1----:R-:W-:Y:S01]  /*2c10*/  IMAD.MOV.U32 R20, RZ, RZ, R29 ;  /* 0x000000ffff147224 */ /* 0x002fe200078e001d */
[----:B0-----:R-:W-:Y:S05]  /*2c20*/  BRA `(.L_x_3161) ;  /* 0xffffe74000007947 */ /* 0x001fea000383ffff */
.L_x_3138:
[----:B------:R-:W-:Y:S01]  /*2c30*/  IMAD.MOV.U32 R31, RZ, RZ, R27 ;  /* 0x000000ffff1f7224 */ /* 0x000fe200078e001b */
[----:B------:R-:W-:Y:S01]  /*2c40*/  MOV R22, 0x2c90 ;  /* 0x00002c9000167802 */ /* 0x000fe20000000f00 */
[----:B------:R-:W-:-:S02]  /*2c50*/  IMAD.MOV.U32 R30, RZ, RZ, 0x10 ;  /* 0x00000010ff1e7424 */ /* 0x000fc400078e00ff */
[----:B------:R-:W-:Y:S02]  /*2c60*/  IMAD.MOV.U32 R29, RZ, RZ, 0x1f ;  /* 0x0000001fff1d7424 */ /* 0x000fe400078e00ff */
[----:B------:R-:W-:Y:S02]  /*2c70*/  IMAD.MOV.U32 R28, RZ, RZ, -0x1 ;  /* 0xffffffffff1c7424 */ /* 0x000fe400078e00ff */
[----:B------:R-:W-:Y:S05]  /*2c80*/  CALL.REL.NOINC `($__internal_60_$__cuda_sm70_shflsync_bfly_p) ;  /* 0x000006f000007944 */ /* 0x000fea0003c00000 */
[----:B-1----:R-:W-:Y:S01]  /*2c90*/  IMAD.MOV.U32 R20, RZ, RZ, R29 ;  /* 0x000000ffff147224 */ /* 0x002fe200078e001d */
[----:B0-----:R-:W-:Y:S05]  /*2ca0*/  BRA `(.L_x_3162) ;  /* 0xffffee2000007947 */ /* 0x001fea000383ffff */
.L_x_3139:
[----:B------:R-:W-:Y:S01]  /*2cb0*/  IMAD.MOV.U32 R31, RZ, RZ, R21 ;  /* 0x000000ffff1f7224 */ /* 0x000fe200078e0015 */
[----:B------:R-:W-:Y:S01]  /*2cc0*/  MOV R22, 0x2d10 ;  /* 0x00002d1000167802 */ /* 0x000fe20000000f00 */
[----:B------:R-:W-:Y:S02]  /*2cd0*/  IMAD.MOV.U32 R30, RZ, RZ, 0x10 ;  /* 0x00000010ff1e7424 */ /* 0x000fe400078e00ff */
[----:B------:R-:W-:Y:S02]  /*2ce0*/  IMAD.MOV.U32 R29, RZ, RZ, 0x1f ;  /* 0x0000001fff1d7424 */ /* 0x000fe400078e00ff */
[----:B------:R-:W-:Y:S02]  /*2cf0*/  IMAD.MOV.U32 R28, RZ, RZ, -0x1 ;  /* 0xffffffffff1c7424 */ /* 0x000fe400078e00ff */
[----:B01----:R-:W-:Y:S05]  /*2d00*/  CALL.REL.NOINC `($__internal_60_$__cuda_sm70_shflsync_bfly_p) ;  /* 0x0000067000007944 */ /* 0x003fea0003c00000 */
[----:B-1----:R-:W-:Y:S01]  /*2d10*/  IMAD.MOV.U32 R24, RZ, RZ, R29 ;  /* 0x000000ffff187224 */ /* 0x002fe200078e001d */
[----:B------:R-:W-:Y:S01]  /*2d20*/  MOV R22, 0x2d80 ;  /* 0x00002d8000167802 */ /* 0x000fe20000000f00 */
[----:B0-----:R-:W-:-:S02]  /*2d30*/  IMAD.MOV.U32 R31, RZ, RZ, R25 ;  /* 0x000000ffff1f7224 */ /* 0x001fc400078e0019 */
[----:B------:R-:W-:Y:S02]  /*2d40*/  IMAD.MOV.U32 R30, RZ, RZ, 0x10 ;  /* 0x00000010ff1e7424 */ /* 0x000fe400078e00ff */
[----:B------:R-:W-:Y:S02]  /*2d50*/  IMAD.MOV.U32 R29, RZ, RZ, 0x1f ;  /* 0x0000001fff1d7424 */ /* 0x000fe400078e00ff */
[----:B------:R-:W-:Y:S02]  /*2d60*/  IMAD.MOV.U32 R28, RZ, RZ, -0x1 ;  /* 0xffffffffff1c7424 */ /* 0x000fe400078e00ff */
[----:B------:R-:W-:Y:S05]  /*2d70*/  CALL.REL.NOINC `($__internal_60_$__cuda_sm70_shflsync_bfly_p) ;  /* 0x0000060000007944 */ /* 0x000fea0003c00000 */
[----:B-1----:R-:W-:Y:S01]  /*2d80*/  IMAD.MOV.U32 R26, RZ, RZ, R29 ;  /* 0x000000ffff1a7224 */ /* 0x002fe200078e001d */
[----:B0-----:R-:W-:Y:S05]  /*2d90*/  BRA `(.L_x_3163) ;  /* 0xffffed6000007947 */ /* 0x001fea000383ffff */
.L_x_3140:
[----:B------:R-:W-:Y:S01]  /*2da0*/  IMAD.MOV.U32 R31, RZ, RZ, R20 ;  /* 0x000000ffff1f7224 */ /* 0x000fe200078e0014 */
[----:B------:R-:W-:Y:S01]  /*2db0*/  MOV R22, 0x2e00 ;  /* 0x00002e0000167802 */ /* 0x000fe20000000f00 */
[----:B------:R-:W-:Y:S02]  /*2dc0*/  IMAD.MOV.U32 R30, RZ, RZ, 0x8 ;  /* 0x00000008ff1e7424 */ /* 0x000fe400078e00ff */
[----:B------:R-:W-:Y:S02]  /*2dd0*/  IMAD.MOV.U32 R29, RZ, RZ, 0x1f ;  /* 0x0000001fff1d7424 */ /* 0x000fe400078e00ff */
[----:B------:R-:W-:-:S02]  /*2de0*/  IMAD.MOV.U32 R28, RZ, RZ, -0x1 ;  /* 0xffffffffff1c7424 */ /* 0x000fc400078e00ff */
[----:B0-23--:R-:W-:Y:S05]  /*2df0*/  CALL.REL.NOINC `($__internal_60_$__cuda_sm70_shflsync_bfly_p) ;  /* 0x0000058000007944 */ /* 0x00dfea0003c00000 */
[----:B------:R-:W-:Y:S01]  /*2e00*/  FSEL R24, R24, R21, P1 ;  /* 0x0000001518187208 */ /* 0x000fe20000800000 */
[----:B-1----:R-:W-:Y:S01]  /*2e10*/  IMAD.MOV.U32 R21, RZ, RZ, R29 ;  /* 0x000000ffff157224 */ /* 0x002fe200078e001d */
[----:B------:R-:W-:Y:S01]  /*2e20*/  MOV R22, 0x2e80 ;  /* 0x00002e8000167802 */ /* 0x000fe20000000f00 */
[----:B0-----:R-:W-:-:S02]  /*2e30*/  IMAD.MOV.U32 R30, RZ, RZ, 0x8 ;  /* 0x00000008ff1e7424 */ /* 0x001fc400078e00ff */
[----:B------:R-:W-:Y:S02]  /*2e40*/  IMAD.MOV.U32 R29, RZ, RZ, 0x1f ;  /* 0x0000001fff1d7424 */ /* 0x000fe400078e00ff */
[----:B------:R-:W-:Y:S02]  /*2e50*/  IMAD.MOV.U32 R28, RZ, RZ, -0x1 ;  /* 0xffffffffff1c7424 */ /* 0x000fe400078e00ff */
[----:B------:R-:W-:Y:S02]  /*2e60*/  IMAD.MOV.U32 R31, RZ, RZ, R24 ;  /* 0x000000ffff1f7224 */ /* 0x000fe400078e0018 */
[----:B------:R-:W-:Y:S05]  /*2e70*/  CALL.REL.NOINC `($__internal_60_$__cuda_sm70_shflsync_bfly_p) ;  /* 0x0000050000007944 */ /* 0x000fea0003c00000 */
[----:B------:R-:W-:Y:S01]  /*2e80*/  SEL R26, R26, R25, P1 ;  /* 0x000000191a1a7207 */ /* 0x000fe20000800000 */
[----:B-1----:R-:W-:Y:S01]  /*2e90*/  IMAD.MOV.U32 R27, RZ, RZ, R29 ;  /* 0x000000ffff1b7224 */ /* 0x002fe200078e001d */
[----:B------:R-:W-:Y:S01]  /*2ea0*/  MOV R22, 0x2f00 ;  /* 0x00002f0000167802 */ /* 0x000fe20000000f00 */
[----:B0-----:R-:W-:Y:S02]  /*2eb0*/  IMAD.MOV.U32 R30, RZ, RZ, 0x8 ;  /* 0x00000008ff1e7424 */ /* 0x001fe400078e00ff */
[----:B------:R-:W-:Y:S02]  /*2ec0*/  IMAD.MOV.U32 R29, RZ, RZ, 0x1f ;  /* 0x0000001fff1d7424 */ /* 0x000fe400078e00ff */
[----:B------:R-:W-:-:S02]  /*2ed0*/  IMAD.MOV.U32 R28, RZ, RZ, -0x1 ;  /* 0xffffffffff1c7424 */ /* 0x000fc400078e00ff */
[----:B------:R-:W-:Y:S02]  /*2ee0*/  IMAD.MOV.U32 R31, RZ, RZ, R26 ;  /* 0x000000ffff1f7224 */ /* 0x000fe400078e001a */
[----:B------:R-:W-:Y:S05]  /*2ef0*/  CALL.REL.NOINC `($__internal_60_$__cuda_sm70_shflsync_bfly_p) ;  /* 0x0000048000007944 */ /* 0x000fea0003c00000 */
[----:B-1----:R-:W-:Y:S01]  /*2f00*/  IMAD.MOV.U32 R25, RZ, RZ, R29 ;  /* 0x000000ffff197224 */ /* 0x002fe200078e001d */
[----:B0-----:R-:W-:Y:S05]  /*2f10*/  BRA `(.L_x_3164) ;  /* 0xffffeca000007947 */ /* 0x001fea000383ffff */
.L_x_3141:
[----:B------:R-:W-:Y:S01]  /*2f20*/  IMAD.MOV.U32 R31, RZ, RZ, R20 ;  /* 0x000000ffff1f7224 */ /* 0x000fe200078e0014 */
[----:B------:R-:W-:Y:S01]  /*2f30*/  MOV R22, 0x2f80 ;  /* 0x00002f8000167802 */ /* 0x000fe20000000f00 */
[----:B------:R-:W-:Y:S02]  /*2f40*/  IMAD.MOV.U32 R30, RZ, RZ, 0x4 ;  /* 0x00000004ff1e7424 */ /* 0x000fe400078e00ff */
[----:B------:R-:W-:Y:S02]  /*2f50*/  IMAD.MOV.U32 R29, RZ, RZ, 0x1f ;  /* 0x0000001fff1d7424 */ /* 0x000fe400078e00ff */
[----:B------:R-:W-:Y:S02]  /*2f60*/  IMAD.MOV.U32 R28, RZ, RZ, -0x1 ;  /* 0xffffffffff1c7424 */ /* 0x000fe400078e00ff */
[----:B0-----:R-:W-:Y:S05]  /*2f70*/  CALL.REL.NOINC `($__internal_60_$__cuda_sm70_shflsync_bfly_p) ;  /* 0x0000040000007944 */ /* 0x001fea0003c00000 */
[----:B-1----:R-:W-:Y:S01]  /*2f80*/  IMAD.MOV.U32 R21, RZ, RZ, R29 ;  /* 0x000000ffff157224 */ /* 0x002fe200078e001d */
[----:B0-----:R-:W-:Y:S05]  /*2f90*/  BRA `(.L_x_3165) ;  /* 0xffffec8000007947 */ /* 0x001fea000383ffff */
.L_x_3142:
        /* <DEDUP_REMOVED lines=16> */
.L_x_3143:
        /* <DEDUP_REMOVED lines=24> */
.L_x_3144:
        /* <DEDUP_REMOVED lines=8> */
.L_x_3145:
[----:B------:R-:W-:Y:S01]  /*32a0*/  IMAD.MOV.U32 R31, RZ, RZ, R27 ;  /* 0x000000ffff1f7224 */ /* 0x000fe200078e001b */
[----:B------:R-:W-:Y:S01]  /*32b0*/  MOV R22, 0x3300 ;  /* 0x0000330000167802 */ /* 0x000fe20000000f00 */
[----:B------:R-:W-:-:S02]  /*32c0*/  IMAD.MOV.U32 R30, RZ, RZ, 0x1 ;  /* 0x00000001ff1e7424 */ /* 0x000fc400078e00ff */
[----:B------:R-:W-:Y:S02]  /*32d0*/  IMAD.MOV.U32 R29, RZ, RZ, 0x1f ;  /* 0x0000001fff1d7424 */ /* 0x000fe400078e00ff */
[----:B------:R-:W-:Y:S02]  /*32e0*/  IMAD.MOV.U32 R28, RZ, RZ, -0x1 ;  /* 0xffffffffff1c7424 */ /* 0x000fe400078e00ff */
[----:B01----:R-:W-:Y:S05]  /*32f0*/  CALL.REL.NOINC `($__internal_60_$__cuda_sm70_shflsync_bfly_p) ;  /* 0x0000008000007944 */ /* 0x003fea0003c00000 */
[----:B-1----:R-:W-:Y:S01]  /*3300*/  IMAD.MOV.U32 R24, RZ, RZ, R29 ;  /* 0x000000ffff187224 */ /* 0x002fe200078e001d */
[----:B0-----:R-:W-:Y:S01]  /*3310*/  SEL R31, R25, R26, P0 ;  /* 0x0000001a191f7207 */ /* 0x001fe20000000000 */
[----:B------:R-:W-:Y:S01]  /*3320*/  IMAD.MOV.U32 R30, RZ, RZ, 0x1 ;  /* 0x00000001ff1e7424 */ /* 0x000fe200078e00ff */
[----:B------:R-:W-:Y:S01]  /*3330*/  MOV R22, 0x3370 ;  /* 0x0000337000167802 */ /* 0x000fe20000000f00 */
[----:B------:R-:W-:Y:S02]  /*3340*/  IMAD.MOV.U32 R29, RZ, RZ, 0x1f ;  /* 0x0000001fff1d7424 */ /* 0x000fe400078e00ff */
[----:B------:R-:W-:Y:S02]  /*3350*/  IMAD.MOV.U32 R28, RZ, RZ, -0x1 ;  /* 0xffffffffff1c7424 */ /* 0x000fe400078e00ff */
[----:B------:R-:W-:Y:S05]  /*3360*/  CALL.REL.NOINC `($__internal_60_$__cuda_sm70_shflsync_bfly_p) ;  /* 0x0000001000007944 */ /* 0x000fea0003c00000 */
[----:B01----:R-:W-:Y:S05]  /*3370*/  BRA `(.L_x_3169) ;  /* 0xffffea6000007947 */ /* 0x003fea000383ffff */
        .weak           $__internal_60_$__cuda_sm70_shflsync_bfly_p
        .type           $__internal_60_$__cuda_sm70_shflsync_bfly_p,@function
        .size           $__internal_60_$__cuda_sm70_shflsync_bfly_p,(.L_x_11004 - $__internal_60_$__cuda_sm70_shflsync_bfly_p)
$__internal_60_$__cuda_sm70_shflsync_bfly_p:
[----:B------:R-:W-:Y:S01]  /*3380*/  IMAD.MOV.U32 R23, RZ, RZ, 0x0 ;  /* 0x00000000ff177424 */ /* 0x000fe200078e00ff */
[----:B------:R-:W-:Y:S04]  /*3390*/  WARPSYNC R28 ;  /* 0x0000001c00007348 */ /* 0x000fe80003800000 */
[----:B------:R0:W1:Y:S01]  /*33a0*/  SHFL.BFLY PT, R29, R31, R30, R29 ;  /* 0x0c00001e1f1d7389 */ /* 0x00006200000e001d */
[----:B------:R-:W-:Y:S05]  /*33b0*/  RET.REL.NODEC R22 `(_ZN4vllm3moe10topkGatingILi16ELi512ELi4ELi16ELi32Ei6__halfLNS0_11ScoringFuncE1EEEvPKT5_PKbPfiPT4_PiiiibPKf) ;  /* 0xffffcc4016007950 */ /* 0x000fea0003c3ffff */
.L_x_3170:
        /* <DEDUP_REMOVED lines=12> */
.L_x_11004:


//--------------------- .text._ZN4vllm3moe10topkGatingILi8ELi256ELi4ELi16ELi32Ei6__halfLNS0_11ScoringFuncE1EEEvPKT5_PKbPfiPT4_PiiiibPKf --------------------------
	.section	.text._ZN4vllm3moe10topkGatingILi8ELi256ELi4ELi16ELi32Ei6__halfLNS0_11ScoringFuncE1EEEvPKT5_PKbPfiPT4_PiiiibPKf,"ax",@progbits
	.sectioninfo	@"SHI_REGISTERS=32"
	.align	128
        .global         _ZN4vllm3moe10topkGatingILi8ELi256ELi4ELi16ELi32Ei6__halfLNS0_11ScoringFuncE1EEEvPKT5_PKbPfiPT4_PiiiibPKf
        .type           _ZN4vllm3moe10topkGatingILi8ELi256ELi4ELi16ELi32Ei6__halfLNS0_11ScoringFuncE1EEEvPKT5_PKbPfiPT4_PiiiibPKf,@function
        .size           _ZN4vllm3moe10topkGatingILi8ELi256ELi4ELi16ELi32Ei6__halfLNS0_11ScoringFuncE1EEEvPKT5_PKbPfiPT4_PiiiibPKf,(.L_x_11005 - _ZN4vllm3moe10topkGatingILi8ELi256ELi4ELi16ELi32Ei6__halfLNS0_11ScoringFuncE1EEEvPKT5_PKbPfiPT4_PiiiibPKf)
        .other          _ZN4vllm3moe10topkGatingILi8ELi256ELi4ELi16ELi32Ei6__halfLNS0_11ScoringFuncE1EEEvPKT5_PKbPfiPT4_PiiiibPKf,@"STO_CUDA_ENTRY STV_DEFAULT"
_ZN4vllm3moe10topkGatingILi8ELi256ELi4ELi16ELi32Ei6__halfLNS0_11ScoringFuncE1EEEvPKT5_PKbPfiPT4_PiiiibPKf:
.text._ZN4vllm3moe10topkGatingILi8ELi256ELi4ELi16ELi32Ei6__halfLNS0_11ScoringFuncE1EEEvPKT5_PKbPfiPT4_PiiiibPKf:
        /* <DEDUP_REMOVED lines=107> */
.L_x_3171:
[----:B------:R0:W-:Y:S04]  /*06b0*/  STL.128 [R1], R4 ;  /* 0x0000000401007387 */ /* 0x0001e80000100c00 */
[----:B------:R0:W-:Y:S02]  /*06c0*/  STL.128 [R1+0x10], R8 ;  /* 0x0000100801007387 */ /* 0x0001e40000100c00 */
.L_x_3172:
        /* <DEDUP_REMOVED lines=9> */
.L_x_3188:
        /* <DEDUP_REMOVED lines=33> */
.L_x_3205:
[----:B------:R-:W-:Y:S05]  /*0970*/  BRA.DIV ~URZ, `(.L_x_3176) ;  /* 0x000012c27f007947 */ /* 0x000fea000b800000 */
[----:B------:R2:W3:Y:S04]  /*0980*/  SHFL.BFLY PT, R18, R17, 0x10, 0x1f ;  /* 0x0e001f0011127f89 */ /* 0x0004e800000e0000 */
[----:B------:R2:W4:Y:S02]  /*0990*/  SHFL.BFLY PT, R12, R13, 0x10, 0x1f ;  /* 0x0e001f000d0c7f89 */ /* 0x00052400000e0000 */
.L_x_3206:
        /* <DEDUP_REMOVED lines=12> */
.L_x_3207:
[----:B--2---:R-:W-:-:S13]  /*0a60*/  FSETP.GEU.FTZ.AND P1, PT, R16, R17, PT ;  /* 0x000000111000720b */ /* 0x004fda0003f3e000 */
[----:B------:R-:W-:-:S04]  /*0a70*/  @P1 FSETP.NEU.FTZ.AND P2, PT, R16, R17, PT ;  /* 0x000000111000120b */ /* 0x000fc80003f5d000 */
[----:B---3--:R-:W-:-:S13]  /*0a80*/  @P1 ISETP.LT.AND P0, PT, R13, R12, !P2 ;  /* 0x0000000c0d00120c */ /* 0x008fda0005701270 */
[----:B-1----:R-:W-:Y:S01]  /*0a90*/  FSEL R16, R17, R16, P0 ;  /* 0x0000001011107208 */ /* 0x002fe20000000000 */
[----:B------:R-:W-:Y:S05]  /*0aa0*/  BRA.DIV ~URZ, `(.L_x_3178) ;  /* 0x000014027f007947 */ /* 0x000fea000b800000 */
[----:B------:R1:W2:Y:S02]  /*0ab0*/  SHFL.BFLY PT, R17, R16, 0x4, 0x1f ;  /* 0x0c801f0010117f89 */ /* 0x0002a400000e0000 */
.L_x_3208:
[----:B0-----:R-:W-:Y:S01]  /*0ac0*/  FSEL R19, R19, R18, P0 ;  /* 0x0000001213137208 */ /* 0x001fe20000000000 */
[----:B------:R-:W-:Y:S05]  /*0ad0*/  BRA.DIV ~URZ, `(.L_x_3179) ;  /* 0x000014527f007947 */ /* 0x000fea000b800000 */
[----:B------:R-:W-:Y:S01]  /*0ae0*/  SEL R13, R13, R12, P0 ;  /* 0x0000000c0d0d7207 */ /* 0x000fe20000000000 */
[----:B------:R0:W3:Y:S04]  /*0af0*/  SHFL.BFLY PT, R18, R19, 0x4, 0x1f ;  /* 0x0c801f0013127f89 */ /* 0x0000e800000e0000 */
[----:B------:R0:W4:Y:S02]  /*0b00*/  SHFL.BFLY PT, R12, R13, 0x4, 0x1f ;  /* 0x0c801f000d0c7f89 */ /* 0x00012400000e0000 */
.L_x_3209:
        /* <DEDUP_REMOVED lines=12> */
.L_x_3210:
[----:B-1----:R-:W-:-:S13]  /*0bd0*/  FSETP.GEU.FTZ.AND P1, PT, R16, R17, PT ;  /* 0x000000111000720b */ /* 0x002fda0003f3e000 */
[----:B------:R-:W-:-:S04]  /*0be0*/  @P1 FSETP.NEU.FTZ.AND P2, PT, R16, R17, PT ;  /* 0x000000111000120b */ /* 0x000fc80003f5d000 */
[----:B---3--:R-:W-:-:S13]  /*0bf0*/  @P1 ISETP.LT.AND P0, PT, R13, R12, !P2 ;  /* 0x0000000c0d00120c */ /* 0x008fda0005701270 */
[----:B0-----:R-:W-:Y:S01]  /*0c00*/  FSEL R16, R17, R16, P0 ;  /* 0x0000001011107208 */ /* 0x001fe20000000000 */
[----:B------:R-:W-:Y:S05]  /*0c10*/  BRA.DIV ~URZ, `(.L_x_3181) ;  /* 0x000015927f007947 */ /* 0x000fea000b800000 */
[----:B------:R0:W1:Y:S02]  /*0c20*/  SHFL.BFLY PT, R17, R16, 0x1, 0x1f ;  /* 0x0c201f0010117f89 */ /* 0x00006400000e0000 */
.L_x_3211:
[----:B--2---:R-:W-:Y:S01]  /*0c30*/  FSEL R18, R18, R19, P0 ;  /* 0x0000001312127208 */ /* 0x004fe20000000000 */
[----:B------:R-:W-:Y:S05]  /*0c40*/  BRA.DIV ~URZ, `(.L_x_3182) ;  /* 0x000015e27f007947 */ /* 0x000fea000b800000 */
[----:B------:R-:W-:Y:S02]  /*0c50*/  SEL R26, R13, R12, P0 ;  /* 0x0000000c0d1a7207 */ /* 0x000fe40000000000 */
[----:B------:R2:W3:Y:S04]  /*0c60*/  SHFL.BFLY PT, R13, R18, 0x1, 0x1f ;  /* 0x0c201f00120d7f89 */ /* 0x0004e800000e0000 */
[----:B------:R2:W4:Y:S02]  /*0c70*/  SHFL.BFLY PT, R24, R26, 0x1, 0x1f ;  /* 0x0c201f001a187f89 */ /* 0x00052400000e0000 */
.L_x_3212:
        /* <DEDUP_REMOVED lines=27> */
.L_x_3184:
[----:B------:R-:W-:Y:S05]  /*0e30*/  BSYNC B1 ;  /* 0x0000000000017941 */ /* 0x000fea0003800000 */
.L_x_3183:
        /* <DEDUP_REMOVED lines=20> */
.L_x_3187:
[----:B------:R-:W-:Y:S05]  /*0f80*/  BSYNC B1 ;  /* 0x0000000000017941 */ /* 0x000fea0003800000 */
.L_x_3186:
[----:B0-----:R-:W-:Y:S05]  /*0f90*/  BRA `(.L_x_3188) ;  /* 0xfffff7c000007947 */ /* 0x001fea000383ffff */
.L_x_3174:
[----:B------:R-:W-:Y:S02]  /*0fa0*/  IMAD.MOV.U32 R22, RZ, RZ, RZ ;  /* 0x000000ffff167224 */ /* 0x000fe400078e00ff */
.L_x_3201:
        /* <DEDUP_REMOVED lines=33> */
.L_x_3213:
[----:B------:R-:W-:Y:S05]  /*11c0*/  BRA.DIV ~URZ, `(.L_x_3190) ;  /* 0x000011c27f007947 */ /* 0x000fea000b800000 */
[----:B------:R2:W3:Y:S04]  /*11d0*/  SHFL.BFLY PT, R18, R13, 0x10, 0x1f ;  /* 0x0e001f000d127f89 */ /* 0x0004e800000e0000 */
[----:B------:R2:W4:Y:S02]  /*11e0*/  SHFL.BFLY PT, R19, R16, 0x10, 0x1f ;  /* 0x0e001f0010137f89 */ /* 0x00052400000e0000 */
.L_x_3214:
        /* <DEDUP_REMOVED lines=12> */
.L_x_3215:
[----:B-1----:R-:W-:-:S13]  /*12b0*/  FSETP.GEU.FTZ.AND P1, PT, R12, R17, PT ;  /* 0x000000110c00720b */ /* 0x002fda0003f3e000 */
[----:B------:R-:W-:-:S04]  /*12c0*/  @P1 FSETP.NEU.FTZ.AND P2, PT, R12, R17, PT ;  /* 0x000000110c00120b */ /* 0x000fc80003f5d000 */
[----:B---3--:R-:W-:-:S13]  /*12d0*/  @P1 ISETP.LT.AND P0, PT, R16, R19, !P2 ;  /* 0x000000131000120c */ /* 0x008fda0005701270 */
[----:B0-----:R-:W-:Y:S01]  /*12e0*/  FSEL R12, R17, R12, P0 ;  /* 0x0000000c110c7208 */ /* 0x001fe20000000000 */
[----:B------:R-:W-:Y:S05]  /*12f0*/  BRA.DIV ~URZ, `(.L_x_3192) ;  /* 0x000013027f007947 */ /* 0x000fea000b800000 */
[----:B------:R0:W1:Y:S02]  /*1300*/  SHFL.BFLY PT, R17, R12, 0x4, 0x1f ;  /* 0x0c801f000c117f89 */ /* 0x00006400000e0000 */
.L_x_3216:
[----:B--2---:R-:W-:Y:S01]  /*1310*/  FSEL R13, R13, R18, P0 ;  /* 0x000000120d0d7208 */ /* 0x004fe20000000000 */
[----:B------:R-:W-:Y:S05]  /*1320*/  BRA.DIV ~URZ, `(.L_x_3193) ;  /* 0x000013527f007947 */ /* 0x000fea000b800000 */
[----:B------:R-:W-:Y:S01]  /*1330*/  SEL R19, R16, R19, P0 ;  /* 0x0000001310137207 */ /* 0x000fe20000000000 */
[----:B------:R2:W3:Y:S04]  /*1340*/  SHFL.BFLY PT, R18, R13, 0x4, 0x1f ;  /* 0x0c801f000d127f89 */ /* 0x0004e800000e0000 */
[----:B------:R2:W4:Y:S02]  /*1350*/  SHFL.BFLY PT, R16, R19, 0x4, 0x1f ;  /* 0x0c801f0013107f89 */ /* 0x00052400000e0000 */
.L_x_3217:
        /* <DEDUP_REMOVED lines=12> */
.L_x_3218:
[----:B-1----:R-:W-:-:S13]  /*1420*/  FSETP.GEU.FTZ.AND P1, PT, R12, R17, PT ;  /* 0x000000110c00720b */ /* 0x002fda0003f3e000 */
[----:B------:R-:W-:-:S04]  /*1430*/  @P1 FSETP.NEU.FTZ.AND P2, PT, R12, R17, PT ;  /* 0x000000110c00120b */ /* 0x000fc80003f5d000 */
[----:B---3--:R-:W-:-:S13]  /*1440*/  @P1 ISETP.LT.AND P0, PT, R16, R19, !P2 ;  /* 0x000000131000120c */ /* 0x008fda0005701270 */
[----:B0-----:R-:W-:Y:S01]  /*1450*/  FSEL R12, R17, R12, P0 ;  /* 0x0000000c110c7208 */ /* 0x001fe20000000000 */
[----:B------:R-:W-:Y:S05]  /*1460*/  BRA.DIV ~URZ, `(.L_x_3195) ;  /* 0x000014927f007947 */ /* 0x000fea000b800000 */
[----:B------:R0:W1:Y:S02]  /*1470*/  SHFL.BFLY PT, R17, R12, 0x1, 0x1f ;  /* 0x0c201f000c117f89 */ /* 0x00006400000e0000 */
.L_x_3219:
[----:B--2---:R-:W-:Y:S01]  /*1480*/  FSEL R18, R18, R13, P0 ;  /* 0x0000000d12127208 */ /* 0x004fe20000000000 */
[----:B------:R-:W-:Y:S05]  /*1490*/  BRA.DIV ~URZ, `(.L_x_3196) ;  /* 0x000014e27f007947 */ /* 0x000fea000b800000 */
[----:B------:R-:W-:Y:S01]  /*14a0*/  SEL R26, R16, R19, P0 ;  /* 0x00000013101a7207 */ /* 0x000fe20000000000 */
[----:B------:R2:W3:Y:S04]  /*14b0*/  SHFL.BFLY PT, R13, R18, 0x1, 0x1f ;  /* 0x0c201f00120d7f89 */ /* 0x0004e800000e0000 */
[----:B------:R2:W4:Y:S02]  /*14c0*/  SHFL.BFLY PT, R24, R26, 0x1, 0x1f ;  /* 0x0c201f001a187f89 */ /* 0x00052400000e0000 */
.L_x_3220:
        /* <DEDUP_REMOVED lines=26> */
.L_x_3198:
[----:B------:R-:W-:Y:S05]  /*1670*/  BSYNC B1 ;  /* 0x0000000000017941 */ /* 0x000fea0003800000 */
.L_x_3197:
        /* <DEDUP_REMOVED lines=20> */
.L_x_3200:
[----:B------:R-:W-:Y:S05]  /*17c0*/  BSYNC B1 ;  /* 0x0000000000017941 */ /* 0x000fea0003800000 */
.L_x_3199:
[----:B0-----:R-:W-:Y:S05]  /*17d0*/  BRA `(.L_x_3201) ;  /* 0xfffff7d000007947 */ /* 0x001fea000383ffff */
.L_x_3185:
[----:B------:R-:W-:Y:S05]  /*17e0*/  BSYNC B0 ;  /* 0x0000000000007941 */ /* 0x000fea0003800000 */
.L_x_3173:
        /* <DEDUP_REMOVED lines=19> */
.L_x_3203:
        /* <DEDUP_REMOVED lines=20> */
.L_x_3202:
        /* <DEDUP_REMOVED lines=11> */
.L_x_3204:
        /* <DEDUP_REMOVED lines=11> */
.L_x_3175:
[----:B------:R-:W-:Y:S01]  /*1bc0*/  IMAD.MOV.U32 R26, RZ, RZ, R19 ;  /* 0x000000ffff1a7224 */ /* 0x000fe200078e0013 */
[----:B------:R-:W-:Y:S01]  /*1bd0*/  MOV R14, 0x1c20 ;  /* 0x00001c20000e7802 */ /* 0x000fe20000000f00 */
[----:B------:R-:W-:Y:S02]  /*1be0*/  IMAD.MOV.U32 R25, RZ, RZ, 0x10 ;  /* 0x00000010ff197424 */ /* 0x000fe400078e00ff */
[----:B------:R-:W-:Y:S02]  /*1bf0*/  IMAD.MOV.U32 R24, RZ, RZ, 0x1f ;  /* 0x0000001fff187424 */ /* 0x000fe400078e00ff */
[----:B------:R-:W-:Y:S02]  /*1c00*/  IMAD.MOV.U32 R23, RZ, RZ, -0x1 ;  /* 0xffffffffff177424 */ /* 0x000fe400078e00ff */
[----:B------:R-:W-:Y:S05]  /*1c10*/  CALL.REL.NOINC `($__internal_61_$__cuda_sm70_shflsync_bfly_p) ;  /* 0x00000e4000007944 */ /* 0x000fea0003c00000 */
[----:B-1----:R-:W-:Y:S01]  /*1c20*/  IMAD.MOV.U32 R16, RZ, RZ, R24 ;  /* 0x000000ffff107224 */ /* 0x002fe200078e0018 */
[----:B0-----:R-:W-:Y:S05]  /*1c30*/  BRA `(.L_x_3205) ;  /* 0xffffed3000007947 */ /* 0x001fea000383ffff */
.L_x_3176:
[----:B------:R-:W-:Y:S01]  /*1c40*/  IMAD.MOV.U32 R26, RZ, RZ, R17 ;  /* 0x000000ffff1a7224 */ /* 0x000fe200078e0011 */
[----:B------:R-:W-:Y:S01]  /*1c50*/  MOV R14, 0x1ca0 ;  /* 0x00001ca0000e7802 */ /* 0x000fe20000000f00 */
[----:B------:R-:W-:Y:S02]  /*1c60*/  IMAD.MOV.U32 R25, RZ, RZ, 0x10 ;  /* 0x00000010ff197424 */ /* 0x000fe400078e00ff */
[----:B------:R-:W-:-:S02]  /*1c70*/  IMAD.MOV.U32 R24, RZ, RZ, 0x1f ;  /* 0x0000001fff187424 */ /* 0x000fc400078e00ff */
[----:B------:R-:W-:Y:S02]  /*1c80*/  IMAD.MOV.U32 R23, RZ, RZ, -0x1 ;  /* 0xffffffffff177424 */ /* 0x000fe400078e00ff */
[----:B01----:R-:W-:Y:S05]  /*1c90*/  CALL.REL.NOINC `($__internal_61_$__cuda_sm70_shflsync_bfly_p) ;  /* 0x00000dc000007944 */ /* 0x003fea0003c00000 */
[----:B-1----:R-:W-:Y:S01]  /*1ca0*/  IMAD.MOV.U32 R18, RZ, RZ, R24 ;  /* 0x000000ffff127224 */ /* 0x002fe200078e0018 */
[----:B------:R-:W-:Y:S01]  /*1cb0*/  MOV R14, 0x1d10 ;  /* 0x00001d10000e7802 */ /* 0x000fe20000000f00 */
[----:B0-----:R-:W-:Y:S02]  /*1cc0*/  IMAD.MOV.U32 R26, RZ, RZ, R13 ;  /* 0x000000ffff1a7224 */ /* 0x001fe400078e000d */
[----:B------:R-:W-:Y:S02]  /*1cd0*/  IMAD.MOV.U32 R25, RZ, RZ, 0x10 ;  /* 0x00000010ff197424 */ /* 0x000fe400078e00ff */
[----:B------:R-:W-:Y:S02]  /*1ce0*/  IMAD.MOV.U32 R24, RZ, RZ, 0x1f ;  /* 0x0000001fff187424 */ /* 0x000fe400078e00ff */
[----:B------:R-:W-:Y:S02]  /*1cf0*/  IMAD.MOV.U32 R23, RZ, RZ, -0x1 ;  /* 0xffffffffff177424 */ /* 0x000fe400078e00ff */
[----:B------:R-:W-:Y:S05]  /*1d00*/  CALL.REL.NOINC `($__internal_61_$__cuda_sm70_shflsync_bfly_p) ;  /* 0x00000d5000007944 */ /* 0x000fea0003c00000 */
[----:B-1----:R-:W-:Y:S01]  /*1d10*/  IMAD.MOV.U32 R12, RZ, RZ, R24 ;  /* 0x000000ffff0c7224 */ /* 0x002fe200078e0018 */
[----:B0-----:R-:W-:Y:S05]  /*1d20*/  BRA `(.L_x_3206) ;  /* 0xffffec7000007947 */ /* 0x001fea000383ffff */
.L_x_3177:
[----:B------:R-:W-:Y:S01]  /*1d30*/  IMAD.MOV.U32 R26, RZ, RZ, R16 ;  /* 0x000000ffff1a7224 */ /* 0x000fe200078e0010 */
[----:B------:R-:W-:Y:S01]  /*1d40*/  MOV R14, 0x1d90 ;  /* 0x00001d90000e7802 */ /* 0x000fe20000000f00 */
[----:B------:R-:W-:-:S02]  /*1d50*/  IMAD.MOV.U32 R25, RZ, RZ, 0x8 ;  /* 0x00000008ff197424 */ /* 0x000fc400078e00ff */
[----:B------:R-:W-:Y:S02]  /*1d60*/  IMAD.MOV.U32 R24, RZ, RZ, 0x1f ;  /* 0x0000001fff187424 */ /* 0x000fe400078e00ff */
[----:B------:R-:W-:Y:S02]  /*1d70*/  IMAD.MOV.U32 R23, RZ, RZ, -0x1 ;  /* 0xffffffffff177424 */ /* 0x000fe400078e00ff */
[----:B0-23--:R-:W-:Y:S05]  /*1d80*/  CALL.REL.NOINC `($__internal_61_$__cuda_sm70_shflsync_bfly_p) ;  /* 0x00000cd000007944 */ /* 0x00dfea0003c00000 */
[----:B------:R-:W-:Y:S01]  /*1d90*/  FSEL R18, R18, R17, P1 ;  /* 0x0000001112127208 */ /* 0x000fe20000800000 */
[----:B-1----:R-:W-:Y:S01]  /*1da0*/  IMAD.MOV.U32 R17, RZ, RZ, R24 ;  /* 0x000000ffff117224 */ /* 0x002fe200078e0018 */
[----:B------:R-:W-:Y:S01]  /*1db0*/  MOV R14, 0x1e10 ;  /* 0x00001e10000e7802 */ /* 0x000fe20000000f00 */
[----:B0-----:R-:W-:Y:S02]  /*1dc0*/  IMAD.MOV.U32 R25, RZ, RZ, 0x8 ;  /* 0x00000008ff197424 */ /* 0x001fe400078e00ff */
[----:B------:R-:W-:Y:S02]  /*1dd0*/  IMAD.MOV.U32 R24, RZ, RZ, 0x1f ;  /* 0x0000001fff187424 */ /* 0x000fe400078e00ff */
[----:B------:R-:W-:Y:S02]  /*1de0*/  IMAD.MOV.U32 R23, RZ, RZ, -0x1 ;  /* 0xffffffffff177424 */ /* 0x000fe400078e00ff */
[----:B------:R-:W-:-:S02]  /*1df0*/  IMAD.MOV.U32 R26, RZ, RZ, R18 ;  /* 0x000000ffff1a7224 */ /* 0x000fc400078e0012 */
[----:B------:R-:W-:Y:S05]  /*1e00*/  CALL.REL.NOINC `($__internal_61_$__cuda_sm70_shflsync_bfly_p) ;  /* 0x00000c5000007944 */ /* 0x000fea0003c00000 */
[----:B------:R-:W-:Y:S01]  /*1e10*/  SEL R12, R12, R13, P1 ;  /* 0x0000000d0c0c7207 */ /* 0x000fe20000800000 */
[----:B-1----:R-:W-:Y:S01]  /*1e20*/  IMAD.MOV.U32 R19, RZ, RZ, R24 ;  /* 0x000000ffff137224 */ /* 0x002fe200078e0018 */
[----:B------:R-:W-:Y:S01]  /*1e30*/  MOV R14, 0x1e90 ;  /* 0x00001e90000e7802 */ /* 0x000fe20000000f00 */
[----:B0-----:R-:W-:-:S02]  /*1e40*/  IMAD.MOV.U32 R25, RZ, RZ, 0x8 ;  /* 0x00000008ff197424 */ /* 0x001fc400078e00ff */
[----:B------:R-:W-:Y:S02]  /*1e50*/  IMAD.MOV.U32 R24, RZ, RZ, 0x1f ;  /* 0x0000001fff187424 */ /* 0x000fe400078e00ff */
[----:B------:R-:W-:Y:S02]  /*1e60*/  IMAD.MOV.U32 R23, RZ, RZ, -0x1 ;  /* 0xffffffffff177424 */ /* 0x000fe400078e00ff */
[----:B------:R-:W-:Y:S02]  /*1e70*/  IMAD.MOV.U32 R26, RZ, RZ, R12 ;  /* 0x000000ffff1a7224 */ /* 0x000fe400078e000c */
[----:B------:R-:W-:Y:S05]  /*1e80*/  CALL.REL.NOINC `($__internal_61_$__cuda_sm70_shflsync_bfly_p) ;  /* 0x00000bd000007944 */ /* 0x000fea0003c00000 */
[----:B-1----:R-:W-:Y:S01]  /*1e90*/  IMAD.MOV.U32 R13, RZ, RZ, R24 ;  /* 0x000000ffff0d7224 */ /* 0x002fe200078e0018 */
[----:B0-----:R-:W-:Y:S05]  /*1ea0*/  BRA `(.L_x_3207) ;  /* 0xffffebb000007947 */ /* 0x001fea000383ffff */
.L_x_3178:
[----:B------:R-:W-:Y:S01]  /*1eb0*/  IMAD.MOV.U32 R26, RZ, RZ, R16 ;  /* 0x000000ffff1a7224 */ /* 0x000fe200078e0010 */
[----:B------:R-:W-:Y:S01]  /*1ec0*/  MOV R14, 0x1f10 ;  /* 0x00001f10000e7802 */ /* 0x000fe20000000f00 */
[----:B------:R-:W-:Y:S02]  /*1ed0*/  IMAD.MOV.U32 R25, RZ, RZ, 0x4 ;  /* 0x00000004ff197424 */ /* 0x000fe400078e00ff */
[----:B------:R-:W-:Y:S02]  /*1ee0*/  IMAD.MOV.U32 R24, RZ, RZ, 0x1f ;  /* 0x0000001fff187424 */ /* 0x000fe400078e00ff */
[----:B------:R-:W-:-:S02]  /*1ef0*/  IMAD.MOV.U32 R23, RZ, RZ, -0x1 ;  /* 0xffffffffff177424 */ /* 0x000fc400078e00ff */
[----:B0-----:R-:W-:Y:S05]  /*1f00*/  CALL.REL.NOINC `($__internal_61_$__cuda_sm70_shflsync_bfly_p) ;  /* 0x00000b5000007944 */ /* 0x001fea0003c00000 */
[----:B-1----:R-:W-:Y:S01]  /*1f10*/  IMAD.MOV.U32 R17, RZ, RZ, R24 ;  /* 0x000000ffff117224 */ /* 0x002fe200078e0018 */
[----:B0-----:R-:W-:Y:S05]  /*1f20*/  BRA `(.L_x_3208) ;  /* 0xffffeb9000007947 */ /* 0x001fea000383ffff */
.L_x_3179:
[----:B------:R-:W-:Y:S01]  /*1f30*/  IMAD.MOV.U32 R26, RZ, RZ, R19 ;  /* 0x000000ffff1a7224 */ /* 0x000fe200078e0013 */
[----:B------:R-:W-:Y:S01]  /*1f40*/  MOV R14, 0x1f90 ;  /* 0x00001f90000e7802 */ /* 0x000fe20000000f00 */
[----:B------:R-:W-:-:S02]  /*1f50*/  IMAD.MOV.U32 R25, RZ, RZ, 0x4 ;  /* 0x00000004ff197424 */ /* 0x000fc400078e00ff */
[----:B------:R-:W-:Y:S02]  /*1f60*/  IMAD.MOV.U32 R24, RZ, RZ, 0x1f ;  /* 0x0000001fff187424 */ /* 0x000fe400078e00ff */
[----:B------:R-:W-:Y:S02]  /*1f70*/  IMAD.MOV.U32 R23, RZ, RZ, -0x1 ;  /* 0xffffffffff177424 */ /* 0x000fe400078e00ff */
[----:B-12---:R-:W-:Y:S05]  /*1f80*/  CALL.REL.NOINC `($__internal_61_$__cuda_sm70_shflsync_bfly_p) ;  /* 0x00000ad000007944 */ /* 0x006fea0003c00000 */
[----:B------:R-:W-:Y:S01]  /*1f90*/  SEL R13, R13, R12, P0 ;  /* 0x0000000c0d0d7207 */ /* 0x000fe20000000000 */
[----:B-1----:R-:W-:Y:S01]  /*1fa0*/  IMAD.MOV.U32 R18, RZ, RZ, R24 ;  /* 0x000000ffff127224 */ /* 0x002fe200078e0018 */
[----:B------:R-:W-:Y:S01]  /*1fb0*/  MOV R14, 0x2010 ;  /* 0x00002010000e7802 */ /* 0x000fe20000000f00 */
[----:B0-----:R-:W-:Y:S02]  /*1fc0*/  IMAD.MOV.U32 R25, RZ, RZ, 0x4 ;  /* 0x00000004ff197424 */ /* 0x001fe400078e00ff */
[----:B------:R-:W-:Y:S02]  /*1fd0*/  IMAD.MOV.U32 R24, RZ, RZ, 0x1f ;  /* 0x0000001fff187424 */ /* 0x000fe400078e00ff */
[----:B------:R-:W-:Y:S02]  /*1fe0*/  IMAD.MOV.U32 R23, RZ, RZ, -0x1 ;  /* 0xffffffffff177424 */ /* 0x000fe400078e00ff */
[----:B------:R-:W-:-:S02]  /*1ff0*/  IMAD.MOV.U32 R26, RZ, RZ, R13 ;  /* 0x000000ffff1a7224 */ /* 0x000fc400078e000d */
[----:B------:R-:W-:Y:S05]  /*2000*/  CALL.REL.NOINC `($__internal_61_$__cuda_sm70_shflsync_bfly_p) ;  /* 0x00000a5000007944 */ /* 0x000fea0003c00000 */
[----:B-1----:R-:W-:Y:S01]  /*2010*/  IMAD.MOV.U32 R12, RZ, RZ, R24 ;  /* 0x000000ffff0c7224 */ /* 0x002fe200078e0018 */
[----:B0-----:R-:W-:Y:S05]  /*2020*/  BRA `(.L_x_3209) ;  /* 0xffffeae000007947 */ /* 0x001fea000383ffff */
.L_x_3180:
[----:B------:R-:W-:Y:S01]  /*2030*/  IMAD.MOV.U32 R26, RZ, RZ, R16 ;  /* 0x000000ffff1a7224 */ /* 0x000fe200078e0010 */
[----:B------:R-:W-:Y:S01]  /*2040*/  MOV R14, 0x2090 ;  /* 0x00002090000e7802 */ /* 0x000fe20000000f00 */
[----:B------:R-:W-:-:S02]  /*2050*/  IMAD.MOV.U32 R25, RZ, RZ, 0x2 ;  /* 0x00000002ff197424 */ /* 0x000fc400078e00ff */
[----:B------:R-:W-:Y:S02]  /*2060*/  IMAD.MOV.U32 R24, RZ, RZ, 0x1f ;  /* 0x0000001fff187424 */ /* 0x000fe400078e00ff */
[----:B------:R-:W-:Y:S02]  /*2070*/  IMAD.MOV.U32 R23, RZ, RZ, -0x1 ;  /* 0xffffffffff177424 */ /* 0x000fe400078e00ff */
[----:B0--3--:R-:W-:Y:S05]  /*2080*/  CALL.REL.NOINC `($__internal_61_$__cuda_sm70_shflsync_bfly_p) ;  /* 0x000009d000007944 */ /* 0x009fea0003c00000 */
        /* <DEDUP_REMOVED lines=18> */
.L_x_3181:
[----:B------:R-:W-:Y:S01]  /*21b0*/  IMAD.MOV.U32 R26, RZ, RZ, R16 ;  /* 0x000000ffff1a7224 */ /* 0x000fe200078e0010 */
[----:B------:R-:W-:Y:S01]  /*21c0*/  MOV R14, 0x2210 ;  /* 0x00002210000e7802 */ /* 0x000fe20000000f00 */
[----:B------:R-:W-:Y:S02]  /*21d0*/  IMAD.MOV.U32 R25, RZ, RZ, 0x1 ;  /* 0x00000001ff197424 */ /* 0x000fe400078e00ff */
[----:B------:R-:W-:Y:S02]  /*21e0*/  IMAD.MOV.U32 R24, RZ, RZ, 0x1f ;  /* 0x0000001fff187424 */ /* 0x000fe400078e00ff */
[----:B------:R-:W-:-:S02]  /*21f0*/  IMAD.MOV.U32 R23, RZ, RZ, -0x1 ;  /* 0xffffffffff177424 */ /* 0x000fc400078e00ff */
[----:B--2---:R-:W-:Y:S05]  /*2200*/  CALL.REL.NOINC `($__internal_61_$__cuda_sm70_shflsync_bfly_p) ;  /* 0x0000085000007944 */ /* 0x004fea0003c00000 */
[----:B-1----:R-:W-:Y:S01]  /*2210*/  IMAD.MOV.U32 R17, RZ, RZ, R24 ;  /* 0x000000ffff117224 */ /* 0x002fe200078e0018 */
[----:B0-----:R-:W-:Y:S05]  /*2220*/  BRA `(.L_x_3211) ;  /* 0xffffea0000007947 */ /* 0x001fea000383ffff */
.L_x_3182:
[----:B------:R-:W-:Y:S01]  /*2230*/  IMAD.MOV.U32 R26, RZ, RZ, R18 ;  /* 0x000000ffff1a7224 */ /* 0x000fe200078e0012 */
[----:B------:R-:W-:Y:S01]  /*2240*/  MOV R14, 0x2290 ;  /* 0x00002290000e7802 */ /* 0x000fe20000000f00 */
[----:B------:R-:W-:-:S02]  /*2250*/  IMAD.MOV.U32 R25, RZ, RZ, 0x1 ;  /* 0x00000001ff197424 */ /* 0x000fc400078e00ff */
[----:B------:R-:W-:Y:S02]  /*2260*/  IMAD.MOV.U32 R24, RZ, RZ, 0x1f ;  /* 0x0000001fff187424 */ /* 0x000fe400078e00ff */
[----:B------:R-:W-:Y:S02]  /*2270*/  IMAD.MOV.U32 R23, RZ, RZ, -0x1 ;  /* 0xffffffffff177424 */ /* 0x000fe400078e00ff */
[----:B01----:R-:W-:Y:S05]  /*2280*/  CALL.REL.NOINC `($__internal_61_$__cuda_sm70_shflsync_bfly_p) ;  /* 0x000007d000007944 */ /* 0x003fea0003c00000 */
[----:B0-----:R-:W-:Y:S01]  /*2290*/  SEL R26, R13, R12, P0 ;  /* 0x0000000c0d1a7207 */ /* 0x001fe20000000000 */
[----:B-1----:R-:W-:Y:S01]  /*22a0*/  IMAD.MOV.U32 R13, RZ, RZ, R24 ;  /* 0x000000ffff0d7224 */ /* 0x002fe200078e0018 */
[----:B------:R-:W-:Y:S01]  /*22b0*/  MOV R14, 0x2300 ;  /* 0x00002300000e7802 */ /* 0x000fe20000000f00 */
[----:B------:R-:W-:Y:S02]  /*22c0*/  IMAD.MOV.U32 R25, RZ, RZ, 0x1 ;  /* 0x00000001ff197424 */ /* 0x000fe400078e00ff */
[----:B------:R-:W-:Y:S02]  /*22d0*/  IMAD.MOV.U32 R24, RZ, RZ, 0x1f ;  /* 0x0000001fff187424 */ /* 0x000fe400078e00ff */
[----:B------:R-:W-:Y:S02]  /*22e0*/  IMAD.MOV.U32 R23, RZ, RZ, -0x1 ;  /* 0xffffffffff177424 */ /* 0x000fe400078e00ff */
[----:B------:R-:W-:Y:S05]  /*22f0*/  CALL.REL.NOINC `($__internal_61_$__cuda_sm70_shflsync_bfly_p) ;  /* 0x0000076000007944 */ /* 0x000fea0003c00000 */
[----:B01----:R-:W-:Y:S05]  /*2300*/  BRA `(.L_x_3212) ;  /* 0xffffe97000007947 */ /* 0x003fea000383ffff */
.L_x_3189:
[----:B------:R-:W-:Y:S01]  /*2310*/  IMAD.MOV.U32 R26, RZ, RZ, R17 ;  /* 0x000000ffff1a7224 */ /* 0x000fe200078e0011 */
[----:B------:R-:W-:Y:S01]  /*2320*/  MOV R14, 0x2370 ;  /* 0x00002370000e7802 */ /* 0x000fe20000000f00 */
[----:B------:R-:W-:-:S02]  /*2330*/  IMAD.MOV.U32 R25, RZ, RZ, 0x10 ;  /* 0x00000010ff197424 */ /* 0x000fc400078e00ff */
[----:B------:R-:W-:Y:S02]  /*2340*/  IMAD.MOV.U32 R24, RZ, RZ, 0x1f ;  /* 0x0000001fff187424 */ /* 0x000fe400078e00ff */
[----:B------:R-:W-:Y:S02]  /*2350*/  IMAD.MOV.U32 R23, RZ, RZ, -0x1 ;  /* 0xffffffffff177424 */ /* 0x000fe400078e00ff */
[----:B------:R-:W-:Y:S05]  /*2360*/  CALL.REL.NOINC `($__internal_61_$__cuda_sm70_shflsync_bfly_p) ;  /* 0x000006f000007944 */ /* 0x000fea0003c00000 */
[----:B-1----:R-:W-:Y:S01]  /*2370*/  IMAD.MOV.U32 R12, RZ, RZ, R24 ;  /* 0x000000ffff0c7224 */ /* 0x002fe200078e0018 */
[----:B0-----:R-:W-:Y:S05]  /*2380*/  BRA `(.L_x_3213) ;  /* 0xffffee3000007947 */ /* 0x001fea000383ffff */
.L_x_3190:
[----:B------:R-:W-:Y:S01]  /*2390*/  IMAD.MOV.U32 R26, RZ, RZ, R13 ;  /* 0x000000ffff1a7224 */ /* 0x000fe200078e000d */
[----:B------:R-:W-:Y:S01]  /*23a0*/  MOV R14, 0x23f0 ;  /* 0x000023f0000e7802 */ /* 0x000fe20000000f00 */
[----:B------:R-:W-:Y:S02]  /*23b0*/  IMAD.MOV.U32 R25, RZ, RZ, 0x10 ;  /* 0x00000010ff197424 */ /* 0x000fe400078e00ff */
[----:B------:R-:W-:Y:S02]  /*23c0*/  IMAD.MOV.U32 R24, RZ, RZ, 0x1f ;  /* 0x0000001fff187424 */ /* 0x000fe400078e00ff */
[----:B------:R-:W-:Y:S02]  /*23d0*/  IMAD.MOV.U32 R23, RZ, RZ, -0x1 ;  /* 0xffffffffff177424 */ /* 0x000fe400078e00ff */
[----:B01----:R-:W-:Y:S05]  /*23e0*/  CALL.REL.NOINC `($__internal_61_$__cuda_sm70_shflsync_bfly_p) ;  /* 0x0000067000007944 */ /* 0x003fea0003c00000 */
[----:B-1----:R-:W-:Y:S01]  /*23f0*/  IMAD.MOV.U32 R18, RZ, RZ, R24 ;  /* 0x000000ffff127224 */ /* 0x002fe200078e0018 */
[----:B------:R-:W-:Y:S01]  /*2400*/  MOV R14, 0x2460 ;  /* 0x00002460000e7802 */ /* 0x000fe20000000f00 */
[----:B0-----:R-:W-:-:S02]  /*2410*/  IMAD.MOV.U32 R26, RZ, RZ, R16 ;  /* 0x000000ffff1a7224 */ /* 0x001fc400078e0010 */
[----:B------:R-:W-:Y:S02]  /*2420*/  IMAD.MOV.U32 R25, RZ, RZ, 0x10 ;  /* 0x00000010ff197424 */ /* 0x000fe400078e00ff */
[----:B------:R-:W-:Y:S02]  /*2430*/  IMAD.MOV.U32 R24, RZ, RZ, 0x1f ;  /* 0x0000001fff187424 */ /* 0x000fe400078e00ff */
[----:B------:R-:W-:Y:S02]  /*2440*/  IMAD.MOV.U32 R23, RZ, RZ, -0x1 ;  /* 0xffffffffff177424 */ /* 0x000fe400078e00ff */
[----:B------:R-:W-:Y:S05]  /*2450*/  CALL.REL.NOINC `($__internal_61_$__cuda_sm70_shflsync_bfly_p) ;  /* 0x0000060000007944 */ /* 0x000fea0003c00000 */
[----:B-1----:R-:W-:Y:S01]  /*2460*/  IMAD.MOV.U32 R19, RZ, RZ, R24 ;  /* 0x000000ffff137224 */ /* 0x002fe200078e0018 */
[----:B0-----:R-:W-:Y:S05]  /*2470*/  BRA `(.L_x_3214) ;  /* 0xffffed7000007947 */ /* 0x001fea000383ffff */
.L_x_3191:
[----:B------:R-:W-:Y:S01]  /*2480*/  IMAD.MOV.U32 R26, RZ, RZ, R12 ;  /* 0x000000ffff1a7224 */ /* 0x000fe200078e000c */
[----:B------:R-:W-:Y:S01]  /*2490*/  MOV R14, 0x24e0 ;  /* 0x000024e0000e7802 */ /* 0x000fe20000000f00 */
[----:B------:R-:W-:Y:S02]  /*24a0*/  IMAD.MOV.U32 R25, RZ, RZ, 0x8 ;  /* 0x00000008ff197424 */ /* 0x000fe400078e00ff */
[----:B------:R-:W-:Y:S02]  /*24b0*/  IMAD.MOV.U32 R24, RZ, RZ, 0x1f ;  /* 0x0000001fff187424 */ /* 0x000fe400078e00ff */
[----:B------:R-:W-:-:S02]  /*24c0*/  IMAD.MOV.U32 R23, RZ, RZ, -0x1 ;  /* 0xffffffffff177424 */ /* 0x000fc400078e00ff */
[----:B0-23--:R-:W-:Y:S05]  /*24d0*/  CALL.REL.NOINC `($__internal_61_$__cuda_sm70_shflsync_bfly_p) ;  /* 0x0000058000007944 */ /* 0x00dfea0003c00000 */
[----:B------:R-:W-:Y:S01]  /*24e0*/  FSEL R18, R18, R13, P1 ;  /* 0x0000000d12127208 */ /* 0x000fe20000800000 */
[----:B-1----:R-:W-:Y:S01]  /*24f0*/  IMAD.MOV.U32 R17, RZ, RZ, R24 ;  /* 0x000000ffff117224 */ /* 0x002fe200078e0018 */
[----:B------:R-:W-:Y:S01]  /*2500*/  MOV R14, 0x2560 ;  /* 0x00002560000e7802 */ /* 0x000fe20000000f00 */
[----:B0-----:R-:W-:-:S02]  /*2510*/  IMAD.MOV.U32 R25, RZ, RZ, 0x8 ;  /* 0x00000008ff197424 */ /* 0x001fc400078e00ff */
[----:B------:R-:W-:Y:S02]  /*2520*/  IMAD.MOV.U32 R24, RZ, RZ, 0x1f ;  /* 0x0000001fff187424 */ /* 0x000fe400078e00ff */
[----:B------:R-:W-:Y:S02]  /*2530*/  IMAD.MOV.U32 R23, RZ, RZ, -0x1 ;  /* 0xffffffffff177424 */ /* 0x000fe400078e00ff */
[----:B------:R-:W-:Y:S02]  /*2540*/  IMAD.MOV.U32 R26, RZ, RZ, R18 ;  /* 0x000000ffff1a7224 */ /* 0x000fe400078e0012 */
[----:B------:R-:W-:Y:S05]  /*2550*/  CALL.REL.NOINC `($__internal_61_$__cuda_sm70_shflsync_bfly_p) ;  /* 0x0000050000007944 */ /* 0x000fea0003c00000 */
[----:B------:R-:W-:Y:S01]  /*2560*/  SEL R19, R19, R16, P1 ;  /* 0x0000001013137207 */ /* 0x000fe20000800000 */
[----:B-1----:R-:W-:Y:S01]  /*2570*/  IMAD.MOV.U32 R13, RZ, RZ, R24 ;  /* 0x000000ffff0d7224 */ /* 0x002fe200078e0018 */
[----:B------:R-:W-:Y:S01]  /*2580*/  MOV R14, 0x25e0 ;  /* 0x000025e0000e7802 */ /* 0x000fe20000000f00 */
[----:B0-----:R-:W-:Y:S02]  /*2590*/  IMAD.MOV.U32 R25, RZ, RZ, 0x8 ;  /* 0x00000008ff197424 */ /* 0x001fe400078e00ff */
[----:B------:R-:W-:Y:S02]  /*25a0*/  IMAD.MOV.U32 R24, RZ, RZ, 0x1f ;  /* 0x0000001fff187424 */ /* 0x000fe400078e00ff */
[----:B------:R-:W-:-:S02]  /*25b0*/  IMAD.MOV.U32 R23, RZ, RZ, -0x1 ;  /* 0xffffffffff177424 */ /* 0x000fc400078e00ff */
[----:B------:R-:W-:Y:S02]  /*25c0*/  IMAD.MOV.U32 R26, RZ, RZ, R19 ;  /* 0x000000ffff1a7224 */ /* 0x000fe400078e0013 */
[----:B------:R-:W-:Y:S05]  /*25d0*/  CALL.REL.NOINC `($__internal_61_$__cuda_sm70_shflsync_bfly_p) ;  /* 0x0000048000007944 */ /* 0x000fea0003c00000 */
[----:B-1----:R-:W-:Y:S01]  /*25e0*/  IMAD.MOV.U32 R16, RZ, RZ, R24 ;  /* 0x000000ffff107224 */ /* 0x002fe200078e0018 */
[----:B0-----:R-:W-:Y:S05]  /*25f0*/  BRA `(.L_x_3215) ;  /* 0xffffecb000007947 */ /* 0x001fea000383ffff */
.L_x_3192:
[----:B------:R-:W-:Y:S01]  /*2600*/  IMAD.MOV.U32 R26, RZ, RZ, R12 ;  /* 0x000000ffff1a7224 */ /* 0x000fe200078e000c */
[----:B------:R-:W-:Y:S01]  /*2610*/  MOV R14, 0x2660 ;  /* 0x00002660000e7802 */ /* 0x000fe20000000f00 */
[----:B------:R-:W-:Y:S02]  /*2620*/  IMAD.MOV.U32 R25, RZ, RZ, 0x4 ;  /* 0x00000004ff197424 */ /* 0x000fe400078e00ff */
[----:B------:R-:W-:Y:S02]  /*2630*/  IMAD.MOV.U32 R24, RZ, RZ, 0x1f ;  /* 0x0000001fff187424 */ /* 0x000fe400078e00ff */
[----:B------:R-:W-:Y:S02]  /*2640*/  IMAD.MOV.U32 R23, RZ, RZ, -0x1 ;  /* 0xffffffffff177424 */ /* 0x000fe400078e00ff */
[----:B--2---:R-:W-:Y:S05]  /*2650*/  CALL.REL.NOINC `($__internal_61_$__cuda_sm70_shflsync_bfly_p) ;  /* 0x0000040000007944 */ /* 0x004fea0003c00000 */
[----:B-1----:R-:W-:Y:S01]  /*2660*/  IMAD.MOV.U32 R17, RZ, RZ, R24 ;  /* 0x000000ffff117224 */ /* 0x002fe200078e0018 */
[----:B0-----:R-:W-:Y:S05]  /*2670*/  BRA `(.L_x_3216) ;  /* 0xffffec9000007947 */ /* 0x001fea000383ffff */
.L_x_3193:
[----:B------:R-:W-:Y:S01]  /*2680*/  IMAD.MOV.U32 R26, RZ, RZ, R13 ;  /* 0x000000ffff1a7224 */ /* 0x000fe200078e000d */
[----:B------:R-:W-:Y:S01]  /*2690*/  MOV R14, 0x26e0 ;  /* 0x000026e0000e7802 */ /* 0x000fe20000000f00 */
[----:B------:R-:W-:-:S02]  /*26a0*/  IMAD.MOV.U32 R25, RZ, RZ, 0x4 ;  /* 0x00000004ff197424 */ /* 0x000fc400078e00ff */
[----:B------:R-:W-:Y:S02]  /*26b0*/  IMAD.MOV.U32 R24, RZ, RZ, 0x1f ;  /* 0x0000001fff187424 */ /* 0x000fe400078e00ff */
[----:B------:R-:W-:Y:S02]  /*26c0*/  IMAD.MOV.U32 R23, RZ, RZ, -0x1 ;  /* 0xffffffffff177424 */ /* 0x000fe400078e00ff */
[----:B01----:R-:W-:Y:S05]  /*26d0*/  CALL.REL.NOINC `($__internal_61_$__cuda_sm70_shflsync_bfly_p) ;  /* 0x0000038000007944 */ /* 0x003fea0003c00000 */
        /* <DEDUP_REMOVED lines=10> */
.L_x_3194:
[----:B------:R-:W-:Y:S01]  /*2780*/  IMAD.MOV.U32 R26, RZ, RZ, R12 ;  /* 0x000000ffff1a7224 */ /* 0x000fe200078e000c */
[----:B------:R-:W-:Y:S01]  /*2790*/  MOV R14, 0x27e0 ;  /* 0x000027e0000e7802 */ /* 0x000fe20000000f00 */
[----:B------:R-:W-:-:S02]  /*27a0*/  IMAD.MOV.U32 R25, RZ, RZ, 0x2 ;  /* 0x00000002ff197424 */ /* 0x000fc400078e00ff */
[----:B------:R-:W-:Y:S02]  /*27b0*/  IMAD.MOV.U32 R24, RZ, RZ, 0x1f ;  /* 0x0000001fff187424 */ /* 0x000fe400078e00ff */
[----:B------:R-:W-:Y:S02]  /*27c0*/  IMAD.MOV.U32 R23, RZ, RZ, -0x1 ;  /* 0xffffffffff177424 */ /* 0x000fe400078e00ff */
[----:B--23--:R-:W-:Y:S05]  /*27d0*/  CALL.REL.NOINC `($__internal_61_$__cuda_sm70_shflsync_bfly_p) ;  /* 0x0000028000007944 */ /* 0x00cfea0003c00000 */
        /* <DEDUP_REMOVED lines=18> */
.L_x_3195:
        /* <DEDUP_REMOVED lines=8> */
.L_x_3196:
[----:B------:R-:W-:Y:S01]  /*2980*/  IMAD.MOV.U32 R26, RZ, RZ, R18 ;  /* 0x000000ffff1a7224 */ /* 0x000fe200078e0012 */
[----:B------:R-:W-:Y:S01]  /*2990*/  MOV R14, 0x29e0 ;  /* 0x000029e0000e7802 */ /* 0x000fe20000000f00 */
[----:B------:R-:W-:-:S02]  /*29a0*/  IMAD.MOV.U32 R25, RZ, RZ, 0x1 ;  /* 0x00000001ff197424 */ /* 0x000fc400078e00ff */
[----:B------:R-:W-:Y:S02]  /*29b0*/  IMAD.MOV.U32 R24, RZ, RZ, 0x1f ;  /* 0x0000001fff187424 */ /* 0x000fe400078e00ff */
[----:B------:R-:W-:Y:S02]  /*29c0*/  IMAD.MOV.U32 R23, RZ, RZ, -0x1 ;  /* 0xffffffffff177424 */ /* 0x000fe400078e00ff */
[----:B01----:R-:W-:Y:S05]  /*29d0*/  CALL.REL.NOINC `($__internal_61_$__cuda_sm70_shflsync_bfly_p) ;  /* 0x0000008000007944 */ /* 0x003fea0003c00000 */
[----:B-1----:R-:W-:Y:S01]  /*29e0*/  IMAD.MOV.U32 R13, RZ, RZ, R24 ;  /* 0x000000ffff0d7224 */ /* 0x002fe200078e0018 */
[----:B0-----:R-:W-:Y:S01]  /*29f0*/  SEL R26, R16, R19, P0 ;  /* 0x00000013101a7207 */ /* 0x001fe20000000000 */
[----:B------:R-:W-:Y:S01]  /*2a00*/  IMAD.MOV.U32 R25, RZ, RZ, 0x1 ;  /* 0x00000001ff197424 */ /* 0x000fe200078e00ff */
[----:B------:R-:W-:Y:S01]  /*2a10*/  MOV R14, 0x2a50 ;  /* 0x00002a50000e7802 */ /* 0x000fe20000000f00 */
[----:B------:R-:W-:Y:S02]  /*2a20*/  IMAD.MOV.U32 R24, RZ, RZ, 0x1f ;  /* 0x0000001fff187424 */ /* 0x000fe400078e00ff */
[----:B------:R-:W-:Y:S02]  /*2a30*/  IMAD.MOV.U32 R23, RZ, RZ, -0x1 ;  /* 0xffffffffff177424 */ /* 0x000fe400078e00ff */
[----:B------:R-:W-:Y:S05]  /*2a40*/  CALL.REL.NOINC `($__internal_61_$__cuda_sm70_shflsync_bfly_p) ;  /* 0x0000001000007944 */ /* 0x000fea0003c00000 */
[----:B01----:R-:W-:Y:S05]  /*2a50*/  BRA `(.L_x_3220) ;  /* 0xffffea7000007947 */ /* 0x003fea000383ffff */
        .weak           $__internal_61_$__cuda_sm70_shflsync_bfly_p
        .type           $__internal_61_$__cuda_sm70_shflsync_bfly_p,@function
        .size           $__internal_61_$__cuda_sm70_shflsync_bfly_p,(.L_x_11005 - $__internal_61_$__cuda_sm70_shflsync_bfly_p)
$__internal_61_$__cuda_sm70_shflsync_bfly_p:
[----:B------:R-:W-:Y:S01]  /*2a60*/  IMAD.MOV.U32 R15, RZ, RZ, 0x0 ;  /* 0x00000000ff0f7424 */ /* 0x000fe200078e00ff */
[----:B------:R-:W-:Y:S04]  /*2a70*/  WARPSYNC R23 ;  /* 0x0000001700007348 */ /* 0x000fe80003800000 */
[----:B------:R0:W1:Y:S01]  /*2a80*/  SHFL.BFLY PT, R24, R26, R25, R24 ;  /* 0x0c0000191a187389 */ /* 0x00006200000e0018 */
[----:B------:R-:W-:Y:S05]  /*2a90*/  RET.REL.NODEC R14 `(_ZN4vllm3moe10topkGatingILi8ELi256ELi4ELi16ELi32Ei6__halfLNS0_11ScoringFuncE1EEEvPKT5_PKbPfiPT4_PiiiibPKf) ;  /* 0xffffd5600e007950 */ /* 0x000fea0003c3ffff */
.L_x_3221:
        /* <DEDUP_REMOVED lines=14> */
.L_x_11005:


//--------------------- .text._ZN4vllm3moe10topkGatingILi8ELi128ELi4ELi16ELi32Ei6__halfLNS0_11ScoringFuncE1EEEvPKT5_PKbPfiPT4_PiiiibPKf --------------------------
	.section	.text._ZN4vllm3moe10topkGatingILi8ELi128ELi4ELi16ELi32Ei6__halfLNS0_11ScoringFuncE1EEEvPKT5_PKbPfiPT4_PiiiibPKf,"ax",@progbits
	.sectioninfo	@"SHI_REGISTERS=30"
	.align	128
        .global         _ZN4vllm3moe10topkGatingILi8ELi128ELi4ELi16ELi32Ei6__halfLNS0_11ScoringFuncE1EEEvPKT5_PKbPfiPT4_PiiiibPKf
        .type           _ZN4vllm3moe10topkGatingILi8ELi128ELi4ELi16ELi32Ei6__halfLNS0_11ScoringFuncE1EEEvPKT5_PKbPfiPT4_PiiiibPKf,@function
        .size           _ZN4vllm3moe10topkGatingILi8ELi128ELi4ELi16ELi32Ei6__halfLNS0_11ScoringFuncE1EEEvPKT5_PKbPfiPT4_PiiiibPKf,(.L_x_11006 - _ZN4vllm3moe10topkGatingILi8ELi128ELi4ELi16ELi32Ei6__halfLNS0_11ScoringFuncE1EEEvPKT5_PKbPfiPT4_PiiiibPKf)
        .other          _ZN4vllm3moe10topkGatingILi8ELi128ELi4ELi16ELi32Ei6__halfLNS0_11ScoringFuncE1EEEvPKT5_PKbPfiPT4_PiiiibPKf,@"STO_CUDA_ENTRY STV_DEFAULT"
_ZN4vllm3moe10topkGatingILi8ELi128ELi4ELi16ELi32Ei6__halfLNS0_11ScoringFuncE1EEEvPKT5_PKbPfiPT4_PiiiibPKf:
.text._ZN4vllm3moe10topkGatingILi8ELi128ELi4ELi16ELi32Ei6__halfLNS0_11ScoringFuncE1EEEvPKT5_PKbPfiPT4_PiiiibPKf:
        /* <DEDUP_REMOVED lines=108> */
.L_x_3222:
[----:B------:R0:W-:Y:S04]  /*06c0*/  STL.128 [R1], R4 ;  /* 0x0000000401007387 */ /* 0x0001e80000100c00 */
[----:B------:R0:W-:Y:S02]  /*06d0*/  STL.128 [R1+0x10], R8 ;  /* 0x0000100801007387 */ /* 0x0001e40000100c00 */
.L_x_3223:
        /* <DEDUP_REMOVED lines=9> */
.L_x_3237:
        /* <DEDUP_REMOVED lines=33> */
.L_x_3252:
[----:B------:R-:W-:Y:S05]  /*0980*/  BRA.DIV ~URZ, `(.L_x_3227) ;  /* 0x000011527f007947 */ /* 0x000fea000b800000 */
[----:B------:R2:W3:Y:S04]  /*0990*/  SHFL.BFLY PT, R18, R13, 0x8, 0x101f ;  /* 0x0d101f000d127f89 */ /* 0x0004e800000e0000 */
[----:B------:R2:W4:Y:S02]  /*09a0*/  SHFL.BFLY PT, R17, R12, 0x8, 0x101f ;  /* 0x0d101f000c117f89 */ /* 0x00052400000e0000 */
.L_x_3253:
        /* <DEDUP_REMOVED lines=12> */
.L_x_3254:
[----:B-1----:R-:W-:-:S13]  /*0a70*/  FSETP.GEU.FTZ.AND P1, PT, R16, R19, PT ;  /* 0x000000131000720b */ /* 0x002fda0003f3e000 */
[----:B------:R-:W-:-:S04]  /*0a80*/  @P1 FSETP.NEU.FTZ.AND P2, PT, R16, R19, PT ;  /* 0x000000131000120b */ /* 0x000fc80003f5d000 */
[----:B---3--:R-:W-:-:S13]  /*0a90*/  @P1 ISETP.LT.AND P0, PT, R12, R17, !P2 ;  /* 0x000000110c00120c */ /* 0x008fda0005701270 */
[----:B0-----:R-:W-:Y:S01]  /*0aa0*/  FSEL R16, R19, R16, P0 ;  /* 0x0000001013107208 */ /* 0x001fe20000000000 */
[----:B------:R-:W-:Y:S05]  /*0ab0*/  BRA.DIV ~URZ, `(.L_x_3229) ;  /* 0x000012927f007947 */ /* 0x000fea000b800000 */
[----:B------:R0:W1:Y:S02]  /*0ac0*/  SHFL.BFLY PT, R19, R16, 0x2, 0x101f ;  /* 0x0c501f0010137f89 */ /* 0x00006400000e0000 */
.L_x_3255:
[----:B--2---:R-:W-:Y:S01]  /*0ad0*/  FSEL R13, R13, R18, P0 ;  /* 0x000000120d0d7208 */ /* 0x004fe20000000000 */
[----:B------:R-:W-:Y:S05]  /*0ae0*/  BRA.DIV ~URZ, `(.L_x_3230) ;  /* 0x000012e27f007947 */ /* 0x000fea000b800000 */
[----:B------:R-:W-:Y:S01]  /*0af0*/  SEL R12, R12, R17, P0 ;  /* 0x000000110c0c7207 */ /* 0x000fe20000000000 */
[----:B------:R2:W3:Y:S04]  /*0b00*/  SHFL.BFLY PT, R18, R13, 0x2, 0x101f ;  /* 0x0c501f000d127f89 */ /* 0x0004e800000e0000 */
[----:B------:R2:W4:Y:S02]  /*0b10*/  SHFL.BFLY PT, R17, R12, 0x2, 0x101f ;  /* 0x0c501f000c117f89 */ /* 0x00052400000e0000 */
.L_x_3256:
        /* <DEDUP_REMOVED lines=12> */
.L_x_3257:
        /* <DEDUP_REMOVED lines=26> */
.L_x_3233:
[----:B------:R-:W-:Y:S05]  /*0d80*/  BSYNC B1 ;  /* 0x0000000000017941 */ /* 0x000fea0003800000 */
.L_x_3232:
        /* <DEDUP_REMOVED lines=20> */
.L_x_3236:
[----:B------:R-:W-:Y:S05]  /*0ed0*/  BSYNC B1 ;  /* 0x0000000000017941 */ /* 0x000fea0003800000 */
.L_x_3235:
[----:B0-----:R-:W-:Y:S05]  /*0ee0*/  BRA `(.L_x_3237) ;  /* 0xfffff88000007947 */ /* 0x001fea000383ffff */
.L_x_3225:
[----:B------:R-:W-:Y:S02]  /*0ef0*/  IMAD.MOV.U32 R22, RZ, RZ, RZ ;  /* 0x000000ffff167224 */ /* 0x000fe400078e00ff */
.L_x_3248:
        /* <DEDUP_REMOVED lines=33> */
.L_x_3258:
[----:B------:R-:W-:Y:S05]  /*1110*/  BRA.DIV ~URZ, `(.L_x_3239) ;  /* 0x00000f927f007947 */ /* 0x000fea000b800000 */
[----:B------:R2:W3:Y:S04]  /*1120*/  SHFL.BFLY PT, R17, R12, 0x8, 0x101f ;  /* 0x0d101f000c117f89 */ /* 0x0004e800000e0000 */
[----:B------:R2:W4:Y:S02]  /*1130*/  SHFL.BFLY PT, R16, R13, 0x8, 0x101f ;  /* 0x0d101f000d107f89 */ /* 0x00052400000e0000 */
.L_x_3259:
        /* <DEDUP_REMOVED lines=12> */
.L_x_3260:
[----:B-1----:R-:W-:-:S13]  /*1200*/  FSETP.GEU.FTZ.AND P1, PT, R19, R18, PT ;  /* 0x000000121300720b */ /* 0x002fda0003f3e000 */
[----:B------:R-:W-:-:S04]  /*1210*/  @P1 FSETP.NEU.FTZ.AND P2, PT, R19, R18, PT ;  /* 0x000000121300120b */ /* 0x000fc80003f5d000 */
[----:B---3--:R-:W-:-:S13]  /*1220*/  @P1 ISETP.LT.AND P0, PT, R16, R13, !P2 ;  /* 0x0000000d1000120c */ /* 0x008fda0005701270 */
[----:B0-----:R-:W-:Y:S01]  /*1230*/  FSEL R19, R18, R19, P0 ;  /* 0x0000001312137208 */ /* 0x001fe20000000000 */
[----:B------:R-:W-:Y:S05]  /*1240*/  BRA.DIV ~URZ, `(.L_x_3241) ;  /* 0x000010d27f007947 */ /* 0x000fea000b800000 */
[----:B------:R0:W1:Y:S02]  /*1250*/  SHFL.BFLY PT, R18, R19, 0x2, 0x101f ;  /* 0x0c501f0013127f89 */ /* 0x00006400000e0000 */
.L_x_3261:
[----:B--2---:R-:W-:Y:S01]  /*1260*/  FSEL R17, R17, R12, P0 ;  /* 0x0000000c11117208 */ /* 0x004fe20000000000 */
[----:B------:R-:W-:Y:S05]  /*1270*/  BRA.DIV ~URZ, `(.L_x_3242) ;  /* 0x000011227f007947 */ /* 0x000fea000b800000 */
[----:B------:R-:W-:Y:S01]  /*1280*/  SEL R13, R16, R13, P0 ;  /* 0x0000000d100d7207 */ /* 0x000fe20000000000 */
[----:B------:R2:W3:Y:S04]  /*1290*/  SHFL.BFLY PT, R12, R17, 0x2, 0x101f ;  /* 0x0c501f00110c7f89 */ /* 0x0004e800000e0000 */
[----:B------:R2:W4:Y:S02]  /*12a0*/  SHFL.BFLY PT, R16, R13, 0x2, 0x101f ;  /* 0x0c501f000d107f89 */ /* 0x00052400000e0000 */
.L_x_3262:
        /* <DEDUP_REMOVED lines=12> */
.L_x_3263:
        /* <DEDUP_REMOVED lines=25> */
.L_x_3245:
[----:B------:R-:W-:Y:S05]  /*1500*/  BSYNC B1 ;  /* 0x0000000000017941 */ /* 0x000fea0003800000 */
.L_x_3244:
        /* <DEDUP_REMOVED lines=20> */
.L_x_3247:
[----:B------:R-:W-:Y:S05]  /*1650*/  BSYNC B1 ;  /* 0x0000000000017941 */ /* 0x000fea0003800000 */
.L_x_3246:
[----:B0-----:R-:W-:Y:S05]  /*1660*/  BRA `(.L_x_3248) ;  /* 0xfffff89000007947 */ /* 0x001fea000383ffff */
.L_x_3234:
[----:B------:R-:W-:Y:S05]  /*1670*/  BSYNC B0 ;  /* 0x0000000000007941 */ /* 0x000fea0003800000 */
.L_x_3224:
        /* <DEDUP_REMOVED lines=19> */
.L_x_3250:
        /* <DEDUP_REMOVED lines=20> */
.L_x_3249:
        /* <DEDUP_REMOVED lines=12> */
.L_x_3251:
        /* <DEDUP_REMOVED lines=11> */
.L_x_3226:
[----:B------:R-:W-:Y:S01]  /*1a60*/  IMAD.MOV.U32 R26, RZ, RZ, R19 ;  /* 0x000000ffff1a7224 */ /* 0x000fe200078e0013 */
[----:B------:R-:W-:Y:S01]  /*1a70*/  MOV R14, 0x1ac0 ;  /* 0x00001ac0000e7802 */ /* 0x000fe20000000f00 */
[----:B------:R-:W-:Y:S02]  /*1a80*/  IMAD.MOV.U32 R25, RZ, RZ, 0x8 ;  /* 0x00000008ff197424 */ /* 0x000fe400078e00ff */
[----:B------:R-:W-:Y:S02]  /*1a90*/  IMAD.MOV.U32 R24, RZ, RZ, 0x101f ;  /* 0x0000101fff187424 */ /* 0x000fe400078e00ff */
[----:B------:R-:W-:Y:S02]  /*1aa0*/  IMAD.MOV.U32 R23, RZ, RZ, -0x1 ;  /* 0xffffffffff177424 */ /* 0x000fe400078e00ff */
[----:B------:R-:W-:Y:S05]  /*1ab0*/  CALL.REL.NOINC `($__internal_62_$__cuda_sm70_shflsync_bfly_p) ;  /* 0x00000b4000007944 */ /* 0x000fea0003c00000 */
[----:B-1----:R-:W-:Y:S01]  /*1ac0*/  IMAD.MOV.U32 R16, RZ, RZ, R24 ;  /* 0x000000ffff107224 */ /* 0x002fe200078e0018 */
[----:B0-----:R-:W-:Y:S05]  /*1ad0*/  BRA `(.L_x_3252) ;  /* 0xffffeea000007947 */ /* 0x001fea000383ffff */
.L_x_3227:
[----:B------:R-:W-:Y:S01]  /*1ae0*/  IMAD.MOV.U32 R26, RZ, RZ, R13 ;  /* 0x000000ffff1a7224 */ /* 0x000fe200078e000d */
[----:B------:R-:W-:Y:S01]  /*1af0*/  MOV R14, 0x1b40 ;  /* 0x00001b40000e7802 */ /* 0x000fe20000000f00 */
[----:B------:R-:W-:Y:S02]  /*1b00*/  IMAD.MOV.U32 R25, RZ, RZ, 0x8 ;  /* 0x00000008ff197424 */ /* 0x000fe400078e00ff */
[----:B------:R-:W-:-:S02]  /*1b10*/  IMAD.MOV.U32 R24, RZ, RZ, 0x101f ;  /* 0x0000101fff187424 */ /* 0x000fc400078e00ff */
[----:B------:R-:W-:Y:S02]  /*1b20*/  IMAD.MOV.U32 R23, RZ, RZ, -0x1 ;  /* 0xffffffffff177424 */ /* 0x000fe400078e00ff */
[----:B01----:R-:W-:Y:S05]  /*1b30*/  CALL.REL.NOINC `($__internal_62_$__cuda_sm70_shflsync_bfly_p) ;  /* 0x00000ac000007944 */ /* 0x003fea0003c00000 */
[----:B-1----:R-:W-:Y:S01]  /*1b40*/  IMAD.MOV.U32 R18, RZ, RZ, R24 ;  /* 0x000000ffff127224 */ /* 0x002fe200078e0018 */
[----:B------:R-:W-:Y:S01]  /*1b50*/  MOV R14, 0x1bb0 ;  /* 0x00001bb0000e7802 */ /* 0x000fe20000000f00 */
[----:B0-----:R-:W-:Y:S02]  /*1b60*/  IMAD.MOV.U32 R26, RZ, RZ, R12 ;  /* 0x000000ffff1a7224 */ /* 0x001fe400078e000c */
[----:B------:R-:W-:Y:S02]  /*1b70*/  IMAD.MOV.U32 R25, RZ, RZ, 0x8 ;  /* 0x00000008ff197424 */ /* 0x000fe400078e00ff */
[----:B------:R-:W-:Y:S02]  /*1b80*/  IMAD.MOV.U32 R24, RZ, RZ, 0x101f ;  /* 0x0000101fff187424 */ /* 0x000fe400078e00ff */
[----:B------:R-:W-:Y:S02]  /*1b90*/  IMAD.MOV.U32 R23, RZ, RZ, -0x1 ;  /* 0xffffffffff177424 */ /* 0x000fe400078e00ff */
[----:B------:R-:W-:Y:S05]  /*1ba0*/  CALL.REL.NOINC `($__internal_62_$__cuda_sm70_shflsync_bfly_p) ;  /* 0x00000a5000007944 */ /* 0x000fea0003c00000 */
[----:B-1----:R-:W-:Y:S01]  /*1bb0*/  IMAD.MOV.U32 R17, RZ, RZ, R24 ;  /* 0x000000ffff117224 */ /* 0x002fe200078e0018 */
[----:B0-----:R-:W-:Y:S05]  /*1bc0*/  BRA `(.L_x_3253) ;  /* 0xffffede000007947 */ /* 0x001fea000383ffff */
.L_x_3228:
[----:B------:R-:W-:Y:S01]  /*1bd0*/  IMAD.MOV.U32 R26, RZ, RZ, R16 ;  /* 0x000000ffff1a7224 */ /* 0x000fe200078e0010 */
[----:B------:R-:W-:Y:S01]  /*1be0*/  MOV R14, 0x1c30 ;  /* 0x00001c30000e7802 */ /* 0x000fe20000000f00 */
[----:B------:R-:W-:-:S02]  /*1bf0*/  IMAD.MOV.U32 R25, RZ, RZ, 0x4 ;  /* 0x00000004ff197424 */ /* 0x000fc400078e00ff */
[----:B------:R-:W-:Y:S02]  /*1c00*/  IMAD.MOV.U32 R24, RZ, RZ, 0x101f ;  /* 0x0000101fff187424 */ /* 0x000fe400078e00ff */
[----:B------:R-:W-:Y:S02]  /*1c10*/  IMAD.MOV.U32 R23, RZ, RZ, -0x1 ;  /* 0xffffffffff177424 */ /* 0x000fe400078e00ff */
[----:B0-23--:R-:W-:Y:S05]  /*1c20*/  CALL.REL.NOINC `($__internal_62_$__cuda_sm70_shflsync_bfly_p) ;  /* 0x000009d000007944 */ /* 0x00dfea0003c00000 */
[----:B------:R-:W-:Y:S01]  /*1c30*/  FSEL R18, R18, R13, P1 ;  /* 0x0000000d12127208 */ /* 0x000fe20000800000 */
[----:B-1----:R-:W-:Y:S01]  /*1c40*/  IMAD.MOV.U32 R19, RZ, RZ, R24 ;  /* 0x000000ffff137224 */ /* 0x002fe200078e0018 */
[----:B------:R-:W-:Y:S01]  /*1c50*/  MOV R14, 0x1cb0 ;  /* 0x00001cb0000e7802 */ /* 0x000fe20000000f00 */
[----:B0-----:R-:W-:Y:S02]  /*1c60*/  IMAD.MOV.U32 R25, RZ, RZ, 0x4 ;  /* 0x00000004ff197424 */ /* 0x001fe400078e00ff */
[----:B------:R-:W-:Y:S02]  /*1c70*/  IMAD.MOV.U32 R24, RZ, RZ, 0x101f ;  /* 0x0000101fff187424 */ /* 0x000fe400078e00ff */
[----:B------:R-:W-:Y:S02]  /*1c80*/  IMAD.MOV.U32 R23, RZ, RZ, -0x1 ;  /* 0xffffffffff177424 */ /* 0x000fe400078e00ff */
[----:B------:R-:W-:-:S02]  /*1c90*/  IMAD.MOV.U32 R26, RZ, RZ, R18 ;  /* 0x000000ffff1a7224 */ /* 0x000fc400078e0012 */
[----:B------:R-:W-:Y:S05]  /*1ca0*/  CALL.REL.NOINC `($__internal_62_$__cuda_sm70_shflsync_bfly_p) ;  /* 0x0000095000007944 */ /* 0x000fea0003c00000 */
[----:B------:R-:W-:Y:S01]  /*1cb0*/  SEL R17, R17, R12, P1 ;  /* 0x0000000c11117207 */ /* 0x000fe20000800000 */
[----:B-1----:R-:W-:Y:S01]  /*1cc0*/  IMAD.MOV.U32 R13, RZ, RZ, R24 ;  /* 0x000000ffff0d7224 */ /* 0x002fe200078e0018 */
[----:B------:R-:W-:Y:S01]  /*1cd0*/  MOV R14, 0x1d30 ;  /* 0x00001d30000e7802 */ /* 0x000fe20000000f00 */
[----:B0-----:R-:W-:-:S02]  /*1ce0*/  IMAD.MOV.U32 R25, RZ, RZ, 0x4 ;  /* 0x00000004ff197424 */ /* 0x001fc400078e00ff */
[----:B------:R-:W-:Y:S02]  /*1cf0*/  IMAD.MOV.U32 R24, RZ, RZ, 0x101f ;  /* 0x0000101fff187424 */ /* 0x000fe400078e00ff */
[----:B------:R-:W-:Y:S02]  /*1d00*/  IMAD.MOV.U32 R23, RZ, RZ, -0x1 ;  /* 0xffffffffff177424 */ /* 0x000fe400078e00ff */
[----:B------:R-:W-:Y:S02]  /*1d10*/  IMAD.MOV.U32 R26, RZ, RZ, R17 ;  /* 0x000000ffff1a7224 */ /* 0x000fe400078e0011 */
[----:B------:R-:W-:Y:S05]  /*1d20*/  CALL.REL.NOINC `($__internal_62_$__cuda_sm70_shflsync_bfly_p) ;  /* 0x000008d000007944 */ /* 0x000fea0003c00000 */
[----:B-1----:R-:W-:Y:S01]  /*1d30*/  IMAD.MOV.U32 R12, RZ, RZ, R24 ;  /* 0x000000ffff0c7224 */ /* 0x002fe200078e0018 */
[----:B0-----:R-:W-:Y:S05]  /*1d40*/  BRA `(.L_x_3254) ;  /* 0xffffed2000007947 */ /* 0x001fea000383ffff */
.L_x_3229:
[----:B------:R-:W-:Y:S01]  /*1d50*/  IMAD.MOV.U32 R26, RZ, RZ, R16 ;  /* 0x000000ffff1a7224 */ /* 0x000fe200078e0010 */
[----:B------:R-:W-:Y:S01]  /*1d60*/  MOV R14, 0x1db0 ;  /* 0x00001db0000e7802 */ /* 0x000fe20000000f00 */
[----:B------:R-:W-:Y:S02]  /*1d70*/  IMAD.MOV.U32 R25, RZ, RZ, 0x2 ;  /* 0x00000002ff197424 */ /* 0x000fe400078e00ff */
[----:B------:R-:W-:Y:S02]  /*1d80*/  IMAD.MOV.U32 R24, RZ, RZ, 0x101f ;  /* 0x0000101fff187424 */ /* 0x000fe400078e00ff */
[----:B------:R-:W-:-:S02]  /*1d90*/  IMAD.MOV.U32 R23, RZ, RZ, -0x1 ;  /* 0xffffffffff177424 */ /* 0x000fc400078e00ff */
[----:B--2---:R-:W-:Y:S05]  /*1da0*/  CALL.REL.NOINC `($__internal_62_$__cuda_sm70_shflsync_bfly_p) ;  /* 0x0000085000007944 */ /* 0x004fea0003c00000 */
[----:B-1----:R-:W-:Y:S01]  /*1db0*/  IMAD.MOV.U32 R19, RZ, RZ, R24 ;  /* 0x000000ffff137224 */ /* 0x002fe200078e0018 */
[----:B0-----:R-:W-:Y:S05]  /*1dc0*/  BRA `(.L_x_3255) ;  /* 0xffffed0000007947 */ /* 0x001fea000383ffff */
.L_x_3230:
[----:B------:R-:W-:Y:S01]  /*1dd0*/  IMAD.MOV.U32 R26, RZ, RZ, R13 ;  /* 0x000000ffff1a7224 */ /* 0x000fe200078e000d */
[----:B------:R-:W-:Y:S01]  /*1de0*/  MOV R14, 0x1e30 ;  /* 0x00001e30000e7802 */ /* 0x000fe20000000f00 */
[----:B------:R-:W-:-:S02]  /*1df0*/  IMAD.MOV.U32 R25, RZ, RZ, 0x2 ;  /* 0x00000002ff197424 */ /* 0x000fc400078e00ff */
[----:B------:R-:W-:Y:S02]  /*1e00*/  IMAD.MOV.U32 R24, RZ, RZ, 0x101f ;  /* 0x0000101fff187424 */ /* 0x000fe400078e00ff */
[----:B------:R-:W-:Y:S02]  /*1e10*/  IMAD.MOV.U32 R23, RZ, RZ, -0x1 ;  /* 0xffffffffff177424 */ /* 0x000fe400078e00ff */
[----:B01----:R-:W-:Y:S05]  /*1e20*/  CALL.REL.NOINC `($__internal_62_$__cuda_sm70_shflsync_bfly_p) ;  /* 0x000007d000007944 */ /* 0x003fea0003c00000 */
[----:B------:R-:W-:Y:S01]  /*1e30*/  SEL R12, R12, R17, P0 ;  /* 0x000000110c0c7207 */ /* 0x000fe20000000000 */
[----:B-1----:R-:W-:Y:S01]  /*1e40*/  IMAD.MOV.U32 R18, RZ, RZ, R24 ;  /* 0x000000ffff127224 */ /* 0x002fe200078e0018 */
[----:B------:R-:W-:Y:S01]  /*1e50*/  MOV R14, 0x1eb0 ;  /* 0x00001eb0000e7802 */ /* 0x000fe20000000f00 */
[----:B0-----:R-:W-:Y:S02]  /*1e60*/  IMAD.MOV.U32 R25, RZ, RZ, 0x2 ;  /* 0x00000002ff197424 */ /* 0x001fe400078e00ff */
[----:B------:R-:W-:Y:S02]  /*1e70*/  IMAD.MOV.U32 R24, RZ, RZ, 0x101f ;  /* 0x0000101fff187424 */ /* 0x000fe400078e00ff */
[----:B------:R-:W-:Y:S02]  /*1e80*/  IMAD.MOV.U32 R23, RZ, RZ, -0x1 ;  /* 0xffffffffff177424 */ /* 0x000fe400078e00ff */
[----:B------:R-:W-:-:S02]  /*1e90*/  IMAD.MOV.U32 R26, RZ, RZ, R12 ;  /* 0x000000ffff1a7224 */ /* 0x000fc400078e000c */
[----:B------:R-:W-:Y:S05]  /*1ea0*/  CALL.REL.NOINC `($__internal_62_$__cuda_sm70_shflsync_bfly_p) ;  /* 0x0000075000007944 */ /* 0x000fea0003c00000 */
[----:B-1----:R-:W-:Y:S01]  /*1eb0*/  IMAD.MOV.U32 R17, RZ, RZ, R24 ;  /* 0x000000ffff117224 */ /* 0x002fe200078e0018 */
[----:B0-----:R-:W-:Y:S05]  /*1ec0*/  BRA `(.L_x_3256) ;  /* 0xffffec5000007947 */ /* 0x001fea000383ffff */
.L_x_3231:
[----:B------:R-:W-:Y:S01]  /*1ed0*/  IMAD.MOV.U32 R26, RZ, RZ, R16 ;  /* 0x000000ffff1a7224 */ /* 0x000fe200078e0010 */
[----:B------:R-:W-:Y:S01]  /*1ee0*/  MOV R14, 0x1f30 ;  /* 0x00001f30000e7802 */ /* 0x000fe20000000f00 */
[----:B------:R-:W-:-:S02]  /*1ef0*/  IMAD.MOV.U32 R25, RZ, RZ, 0x1 ;  /* 0x00000001ff197424 */ /* 0x000fc400078e00ff */
[----:B------:R-:W-:Y:S02]  /*1f00*/  IMAD.MOV.U32 R24, RZ, RZ, 0x101f ;  /* 0x0000101fff187424 */ /* 0x000fe400078e00ff */
[----:B------:R-:W-:Y:S02]  /*1f10*/  IMAD.MOV.U32 R23, RZ, RZ, -0x1 ;  /* 0xffffffffff177424 */ /* 0x000fe400078e00ff */
[----:B--23--:R-:W-:Y:S05]  /*1f20*/  CALL.REL.NOINC `($__internal_62_$__cuda_sm70_shflsync_bfly_p) ;  /* 0x000006d000007944 */ /* 0x00cfea0003c00000 */
        /* <DEDUP_REMOVED lines=8> */
[----:B0-----:R-:W-:Y:S01]  /*1fb0*/  SEL R26, R17, R12, P1 ;  /* 0x0000000c111a7207 */ /* 0x001fe20000800000 */
[----:B-1----:R-:W-:Y:S01]  /*1fc0*/  IMAD.MOV.U32 R12, RZ, RZ, R24 ;  /* 0x000000ffff0c7224 */ /* 0x002fe200078e0018 */
[----:B------:R-:W-:Y:S01]  /*1fd0*/  MOV R14, 0x2020 ;  /* 0x00002020000e7802 */ /* 0x000fe20000000f00 */
[----:B------:R-:W-:-:S02]  /*1fe0*/  IMAD.MOV.U32 R25, RZ, RZ, 0x1 ;  /* 0x00000001ff197424 */ /* 0x000fc400078e00ff */
[----:B------:R-:W-:Y:S02]  /*1ff0*/  IMAD.MOV.U32 R24, RZ, RZ, 0x101f ;  /* 0x0000101fff187424 */ /* 0x000fe400078e00ff */
[----:B------:R-:W-:Y:S02]  /*2000*/  IMAD.MOV.U32 R23, RZ, RZ, -0x1 ;  /* 0xffffffffff177424 */ /* 0x000fe400078e00ff */
[----:B------:R-:W-:Y:S05]  /*2010*/  CALL.REL.NOINC `($__internal_62_$__cuda_sm70_shflsync_bfly_p) ;  /* 0x000005e000007944 */ /* 0x000fea0003c00000 */
[----:B01----:R-:W-:Y:S05]  /*2020*/  BRA `(.L_x_3257) ;  /* 0xffffebb000007947 */ /* 0x003fea000383ffff */
.L_x_3238:
        /* <DEDUP_REMOVED lines=8> */
.L_x_3239:
[----:B------:R-:W-:Y:S01]  /*20b0*/  IMAD.MOV.U32 R26, RZ, RZ, R12 ;  /* 0x000000ffff1a7224 */ /* 0x000fe200078e000c */
[----:B------:R-:W-:Y:S01]  /*20c0*/  MOV R14, 0x2110 ;  /* 0x00002110000e7802 */ /* 0x000fe20000000f00 */
[----:B------:R-:W-:-:S02]  /*20d0*/  IMAD.MOV.U32 R25, RZ, RZ, 0x8 ;  /* 0x00000008ff197424 */ /* 0x000fc400078e00ff */
[----:B------:R-:W-:Y:S02]  /*20e0*/  IMAD.MOV.U32 R24, RZ, RZ, 0x101f ;  /* 0x0000101fff187424 */ /* 0x000fe400078e00ff */
[----:B------:R-:W-:Y:S02]  /*20f0*/  IMAD.MOV.U32 R23, RZ, RZ, -0x1 ;  /* 0xffffffffff177424 */ /* 0x000fe400078e00ff */
[----:B01----:R-:W-:Y:S05]  /*2100*/  CALL.REL.NOINC `($__internal_62_$__cuda_sm70_shflsync_bfly_p) ;  /* 0x000004f000007944 */ /* 0x003fea0003c00000 */
[----:B-1----:R-:W-:Y:S01]  /*2110*/  IMAD.MOV.U32 R17, RZ, RZ, R24 ;  /* 0x000000ffff117224 */ /* 0x002fe200078e0018 */
[----:B------:R-:W-:Y:S01]  /*2120*/  MOV R14, 0x2180 ;  /* 0x00002180000e7802 */ /* 0x000fe20000000f00 */
[----:B0-----:R-:W-:Y:S02]  /*2130*/  IMAD.MOV.U32 R26, RZ, RZ, R13 ;  /* 0x000000ffff1a7224 */ /* 0x001fe400078e000d */
[----:B------:R-:W-:Y:S02]  /*2140*/  IMAD.MOV.U32 R25, RZ, RZ, 0x8 ;  /* 0x00000008ff197424 */ /* 0x000fe400078e00ff */
[----:B------:R-:W-:Y:S02]  /*2150*/  IMAD.MOV.U32 R24, RZ, RZ, 0x101f ;  /* 0x0000101fff187424 */ /* 0x000fe400078e00ff */
[----:B------:R-:W-:-:S02]  /*2160*/  IMAD.MOV.U32 R23, RZ, RZ, -0x1 ;  /* 0xffffffffff177424 */ /* 0x000fc400078e00ff */
[----:B------:R-:W-:Y:S05]  /*2170*/  CALL.REL.NOINC `($__internal_62_$__cuda_sm70_shflsync_bfly_p) ;  /* 0x0000048000007944 */ /* 0x000fea0003c00000 */
[----:B-1----:R-:W-:Y:S01]  /*2180*/  IMAD.MOV.U32 R16, RZ, RZ, R24 ;  /* 0x000000ffff107224 */ /* 0x002fe200078e0018 */
[----:B0-----:R-:W-:Y:S05]  /*2190*/  BRA `(.L_x_3259) ;  /* 0xffffefa000007947 */ /* 0x001fea000383ffff */
.L_x_3240:
        /* <DEDUP_REMOVED lines=24> */
.L_x_3241:
        /* <DEDUP_REMOVED lines=8> */
.L_x_3242:
        /* <DEDUP_REMOVED lines=16> */
.L_x_3243:
        /* <DEDUP_REMOVED lines=15> */
[----:B0-----:R-:W-:Y:S01]  /*2590*/  SEL R26, R16, R13, P1 ;  /* 0x0000000d101a7207 */ /* 0x001fe20000800000 */
[----:B------:R-:W-:Y:S01]  /*25a0*/  IMAD.MOV.U32 R25, RZ, RZ, 0x1 ;  /* 0x00000001ff197424 */ /* 0x000fe200078e00ff */
[----:B------:R-:W-:Y:S01]  /*25b0*/  MOV R14, 0x25f0 ;  /* 0x000025f0000e7802 */ /* 0x000fe20000000f00 */
[----:B------:R-:W-:-:S02]  /*25c0*/  IMAD.MOV.U32 R24, RZ, RZ, 0x101f ;  /* 0x0000101fff187424 */ /* 0x000fc400078e00ff */
[----:B------:R-:W-:Y:S02]  /*25d0*/  IMAD.MOV.U32 R23, RZ, RZ, -0x1 ;  /* 0xffffffffff177424 */ /* 0x000fe400078e00ff */
[----:B------:R-:W-:Y:S05]  /*25e0*/  CALL.REL.NOINC `($__internal_62_$__cuda_sm70_shflsync_bfly_p) ;  /* 0x0000001000007944 */ /* 0x000fea0003c00000 */
[----:B01----:R-:W-:Y:S05]  /*25f0*/  BRA `(.L_x_3263) ;  /* 0xffffed7000007947 */ /* 0x003fea000383ffff */
        .weak           $__internal_62_$__cuda_sm70_shflsync_bfly_p
        .type           $__internal_62_$__cuda_sm70_shflsync_bfly_p,@function
        .size           $__internal_62_$__cuda_sm70_shflsync_bfly_p,(.L_x_11006 - $__internal_62_$__cuda_sm70_shflsync_bfly_p)
$__internal_62_$__cuda_sm70_shflsync_bfly_p:
[----:B------:R-:W-:Y:S01]  /*2600*/  IMAD.MOV.U32 R15, RZ, RZ, 0x0 ;  /* 0x00000000ff0f7424 */ /* 0x000fe200078e00ff */
[----:B------:R-:W-:Y:S04]  /*2610*/  WARPSYNC R23 ;  /* 0x0000001700007348 */ /* 0x000fe80003800000 */
[----:B------:R0:W1:Y:S01]  /*2620*/  SHFL.BFLY PT, R24, R26, R25, R24 ;  /* 0x0c0000191a187389 */ /* 0x00006200000e0018 */
[----:B------:R-:W-:Y:S05]  /*2630*/  RET.REL.NODEC R14 `(_ZN4vllm3moe10topkGatingILi8ELi128ELi4ELi16ELi32Ei6__halfLNS0_11ScoringFuncE1EEEvPKT5_PKbPfiPT4_PiiiibPKf) ;  /* 0xffffd9c00e007950 */ /* 0x000fea0003c3ffff */
.L_x_3264:
        /* <DEDUP_REMOVED lines=12> */
.L_x_11006:


//--------------------- .text._ZN4vllm3moe10topkGatingILi8ELi64ELi4ELi16ELi32Ei6__halfLNS0_11ScoringFuncE1EEEvPKT5_PKbPfiPT4_PiiiibPKf --------------------------
	.section	.text._ZN4vllm3moe10topkGatingILi8ELi64ELi4ELi16ELi32Ei6__halfLNS0_11ScoringFuncE1EEEvPKT5_PKbPfiPT4_PiiiibPKf,"ax",@progbits
	.sectioninfo	@"SHI_REGISTERS=32"
	.align	128
        .global         _ZN4vllm3moe10topkGatingILi8ELi64ELi4ELi16ELi32Ei6__halfLNS0_11ScoringFuncE1EEEvPKT5_PKbPfiPT4_PiiiibPKf
        .type           _ZN4vllm3moe10topkGatingILi8ELi64ELi4ELi16ELi32Ei6__halfLNS0_11ScoringFuncE1EEEvPKT5_PKbPfiPT4_PiiiibPKf,@function
        .size           _ZN4vllm3moe10topkGatingILi8ELi64ELi4ELi16ELi32Ei6__halfLNS0_11ScoringFuncE1EEEvPKT5_PKbPfiPT4_PiiiibPKf,(.L_x_11007 - _ZN4vllm3moe10topkGatingILi8ELi64ELi4ELi16ELi32Ei6__halfLNS0_11ScoringFuncE1EEEvPKT5_PKbPfiPT4_PiiiibPKf)
        .other          _ZN4vllm3moe10topkGatingILi8ELi64ELi4ELi16ELi32Ei6__halfLNS0_11ScoringFuncE1EEEvPKT5_PKbPfiPT4_PiiiibPKf,@"STO_CUDA_ENTRY STV_DEFAULT"
_ZN4vllm3moe10topkGatingILi8ELi64ELi4ELi16ELi32Ei6__halfLNS0_11ScoringFuncE1EEEvPKT5_PKbPfiPT4_PiiiibPKf:
.text._ZN4vllm3moe10topkGatingILi8ELi64ELi4ELi16ELi32Ei6__halfLNS0_11ScoringFuncE1EEEvPKT5_PKbPfiPT4_PiiiibPKf:
        /* <DEDUP_REMOVED lines=108> */
.L_x_3265:
[----:B------:R0:W-:Y:S04]  /*06c0*/  STL.128 [R1], R4 ;  /* 0x0000000401007387 */ /* 0x0001e80000100c00 */
[----:B------:R0:W-:Y:S02]  /*06d0*/  STL.128 [R1+0x10], R8 ;  /* 0x0000100801007387 */ /* 0x0001e40000100c00 */
.L_x_3266:
        /* <DEDUP_REMOVED lines=9> */
.L_x_3279:
        /* <DEDUP_REMOVED lines=33> */
.L_x_3293:
[----:B------:R-:W-:Y:S05]  /*0980*/  BRA.DIV ~URZ, `(.L_x_3270) ;  /* 0x00000ff27f007947 */ /* 0x000fea000b800000 */
[----:B------:R2:W3:Y:S04]  /*0990*/  SHFL.BFLY PT, R19, R18, 0x4, 0x181f ;  /* 0x0c981f0012137f89 */ /* 0x0004e800000e0000 */
[----:B------:R2:W4:Y:S02]  /*09a0*/  SHFL.BFLY PT, R12, R13, 0x4, 0x181f ;  /* 0x0c981f000d0c7f89 */ /* 0x00052400000e0000 */
.L_x_3294:
        /* <DEDUP_REMOVED lines=12> */
.L_x_3295:
[----:B-1----:R-:W-:-:S13]  /*0a70*/  FSETP.GEU.FTZ.AND P1, PT, R16, R17, PT ;  /* 0x000000111000720b */ /* 0x002fda0003f3e000 */
[----:B------:R-:W-:-:S04]  /*0a80*/  @P1 FSETP.NEU.FTZ.AND P2, PT, R16, R17, PT ;  /* 0x000000111000120b */ /* 0x000fc80003f5d000 */
[----:B---3--:R-:W-:-:S13]  /*0a90*/  @P1 ISETP.LT.AND P0, PT, R13, R12, !P2 ;  /* 0x0000000c0d00120c */ /* 0x008fda0005701270 */
[----:B0-----:R-:W-:Y:S01]  /*0aa0*/  FSEL R16, R17, R16, P0 ;  /* 0x0000001011107208 */ /* 0x001fe20000000000 */
[----:B------:R-:W-:Y:S05]  /*0ab0*/  BRA.DIV ~URZ, `(.L_x_3272) ;  /* 0x000011327f007947 */ /* 0x000fea000b800000 */
[----:B------:R0:W1:Y:S02]  /*0ac0*/  SHFL.BFLY PT, R17, R16, 0x1, 0x181f ;  /* 0x0c381f0010117f89 */ /* 0x00006400000e0000 */
.L_x_3296:
[----:B--2---:R-:W-:Y:S01]  /*0ad0*/  FSEL R18, R18, R19, P0 ;  /* 0x0000001312127208 */ /* 0x004fe20000000000 */
[----:B------:R-:W-:Y:S05]  /*0ae0*/  BRA.DIV ~URZ, `(.L_x_3273) ;  /* 0x000011827f007947 */ /* 0x000fea000b800000 */
[----:B------:R-:W-:Y:S02]  /*0af0*/  SEL R26, R13, R12, P0 ;  /* 0x0000000c0d1a7207 */ /* 0x000fe40000000000 */
[----:B------:R2:W3:Y:S04]  /*0b00*/  SHFL.BFLY PT, R13, R18, 0x1, 0x181f ;  /* 0x0c381f00120d7f89 */ /* 0x0004e800000e0000 */
[----:B------:R2:W4:Y:S02]  /*0b10*/  SHFL.BFLY PT, R24, R26, 0x1, 0x181f ;  /* 0x0c381f001a187f89 */ /* 0x00052400000e0000 */
.L_x_3297:
        /* <DEDUP_REMOVED lines=27> */
.L_x_3275:
[----:B------:R-:W-:Y:S05]  /*0cd0*/  BSYNC B1 ;  /* 0x0000000000017941 */ /* 0x000fea0003800000 */
.L_x_3274:
        /* <DEDUP_REMOVED lines=20> */
.L_x_3278:
[----:B------:R-:W-:Y:S05]  /*0e20*/  BSYNC B1 ;  /* 0x0000000000017941 */ /* 0x000fea0003800000 */
.L_x_3277:
[----:B0-----:R-:W-:Y:S05]  /*0e30*/  BRA `(.L_x_3279) ;  /* 0xfffff93000007947 */ /* 0x001fea000383ffff */
.L_x_3268:
[----:B------:R-:W-:Y:S02]  /*0e40*/  IMAD.MOV.U32 R22, RZ, RZ, RZ ;  /* 0x000000ffff167224 */ /* 0x000fe400078e00ff */
.L_x_3289:
        /* <DEDUP_REMOVED lines=33> */
.L_x_3298:
[----:B------:R-:W-:Y:S05]  /*1060*/  BRA.DIV ~URZ, `(.L_x_3281) ;  /* 0x00000d627f007947 */ /* 0x000fea000b800000 */
[----:B------:R2:W3:Y:S04]  /*1070*/  SHFL.BFLY PT, R18, R13, 0x4, 0x181f ;  /* 0x0c981f000d127f89 */ /* 0x0004e800000e0000 */
[----:B------:R2:W4:Y:S02]  /*1080*/  SHFL.BFLY PT, R16, R19, 0x4, 0x181f ;  /* 0x0c981f0013107f89 */ /* 0x00052400000e0000 */
.L_x_3299:
        /* <DEDUP_REMOVED lines=12> */
.L_x_3300:
[----:B-1----:R-:W-:-:S13]  /*1150*/  FSETP.GEU.FTZ.AND P1, PT, R12, R17, PT ;  /* 0x000000110c00720b */ /* 0x002fda0003f3e000 */
[----:B------:R-:W-:-:S04]  /*1160*/  @P1 FSETP.NEU.FTZ.AND P2, PT, R12, R17, PT ;  /* 0x000000110c00120b */ /* 0x000fc80003f5d000 */
[----:B---3--:R-:W-:-:S13]  /*1170*/  @P1 ISETP.LT.AND P0, PT, R16, R19, !P2 ;  /* 0x000000131000120c */ /* 0x008fda0005701270 */
[----:B0-----:R-:W-:Y:S01]  /*1180*/  FSEL R12, R17, R12, P0 ;  /* 0x0000000c110c7208 */ /* 0x001fe20000000000 */
[----:B------:R-:W-:Y:S05]  /*1190*/  BRA.DIV ~URZ, `(.L_x_3283) ;  /* 0x00000ea27f007947 */ /* 0x000fea000b800000 */
[----:B------:R0:W1:Y:S02]  /*11a0*/  SHFL.BFLY PT, R17, R12, 0x1, 0x181f ;  /* 0x0c381f000c117f89 */ /* 0x00006400000e0000 */
.L_x_3301:
[----:B--2---:R-:W-:Y:S01]  /*11b0*/  FSEL R18, R18, R13, P0 ;  /* 0x0000000d12127208 */ /* 0x004fe20000000000 */
[----:B------:R-:W-:Y:S05]  /*11c0*/  BRA.DIV ~URZ, `(.L_x_3284) ;  /* 0x00000ef27f007947 */ /* 0x000fea000b800000 */
[----:B------:R-:W-:Y:S01]  /*11d0*/  SEL R26, R16, R19, P0 ;  /* 0x00000013101a7207 */ /* 0x000fe20000000000 */
[----:B------:R2:W3:Y:S04]  /*11e0*/  SHFL.BFLY PT, R13, R18, 0x1, 0x181f ;  /* 0x0c381f00120d7f89 */ /* 0x0004e800000e0000 */
[----:B------:R2:W4:Y:S02]  /*11f0*/  SHFL.BFLY PT, R24, R26, 0x1, 0x181f ;  /* 0x0c381f001a187f89 */ /* 0x00052400000e0000 */
.L_x_3302:
        /* <DEDUP_REMOVED lines=26> */
.L_x_3286:
[----:B------:R-:W-:Y:S05]  /*13a0*/  BSYNC B1 ;  /* 0x0000000000017941 */ /* 0x000fea0003800000 */
.L_x_3285:
        /* <DEDUP_REMOVED lines=20> */
.L_x_3288:
[----:B------:R-:W-:Y:S05]  /*14f0*/  BSYNC B1 ;  /* 0x0000000000017941 */ /* 0x000fea0003800000 */
.L_x_3287:
[----:B0-----:R-:W-:Y:S05]  /*1500*/  BRA `(.L_x_3289) ;  /* 0xfffff94000007947 */ /* 0x001fea000383ffff */
.L_x_3276:
[----:B------:R-:W-:Y:S05]  /*1510*/  BSYNC B0 ;  /* 0x0000000000007941 */ /* 0x000fea0003800000 */
.L_x_3267:
        /* <DEDUP_REMOVED lines=19> */
.L_x_3291:
        /* <DEDUP_REMOVED lines=20> */
.L_x_3290:
        /* <DEDUP_REMOVED lines=12> */
.L_x_3292:
        /* <DEDUP_REMOVED lines=11> */
.L_x_3269:
[----:B------:R-:W-:Y:S01]  /*1900*/  IMAD.MOV.U32 R26, RZ, RZ, R17 ;  /* 0x000000ffff1a7224 */ /* 0x000fe200078e0011 */
[----:B------:R-:W-:Y:S01]  /*1910*/  MOV R14, 0x1960 ;  /* 0x00001960000e7802 */ /* 0x000fe20000000f00 */
[----:B------:R-:W-:Y:S02]  /*1920*/  IMAD.MOV.U32 R25, RZ, RZ, 0x4 ;  /* 0x00000004ff197424 */ /* 0x000fe400078e00ff */
[----:B------:R-:W-:Y:S02]  /*1930*/  IMAD.MOV.U32 R24, RZ, RZ, 0x181f ;  /* 0x0000181fff187424 */ /* 0x000fe400078e00ff */
[----:B------:R-:W-:Y:S02]  /*1940*/  IMAD.MOV.U32 R23, RZ, RZ, -0x1 ;  /* 0xffffffffff177424 */ /* 0x000fe400078e00ff */
[----:B------:R-:W-:Y:S05]  /*1950*/  CALL.REL.NOINC `($__internal_63_$__cuda_sm70_shflsync_bfly_p) ;  /* 0x0000084000007944 */ /* 0x000fea0003c00000 */
[----:B-1----:R-:W-:Y:S01]  /*1960*/  IMAD.MOV.U32 R16, RZ, RZ, R24 ;  /* 0x000000ffff107224 */ /* 0x002fe200078e0018 */
[----:B0-----:R-:W-:Y:S05]  /*1970*/  BRA `(.L_x_3293) ;  /* 0xfffff00000007947 */ /* 0x001fea000383ffff */
.L_x_3270:
[----:B------:R-:W-:Y:S01]  /*1980*/  IMAD.MOV.U32 R26, RZ, RZ, R18 ;  /* 0x000000ffff1a7224 */ /* 0x000fe200078e0012 */
[----:B------:R-:W-:Y:S01]  /*1990*/  MOV R14, 0x19e0 ;  /* 0x000019e0000e7802 */ /* 0x000fe20000000f00 */
[----:B------:R-:W-:Y:S02]  /*19a0*/  IMAD.MOV.U32 R25, RZ, RZ, 0x4 ;  /* 0x00000004ff197424 */ /* 0x000fe400078e00ff */
[----:B------:R-:W-:-:S02]  /*19b0*/  IMAD.MOV.U32 R24, RZ, RZ, 0x181f ;  /* 0x0000181fff187424 */ /* 0x000fc400078e00ff */
[----:B------:R-:W-:Y:S02]  /*19c0*/  IMAD.MOV.U32 R23, RZ, RZ, -0x1 ;  /* 0xffffffffff177424 */ /* 0x000fe400078e00ff */
[----:B01----:R-:W-:Y:S05]  /*19d0*/  CALL.REL.NOINC `($__internal_63_$__cuda_sm70_shflsync_bfly_p) ;  /* 0x000007c000007944 */ /* 0x003fea0003c00000 */
[----:B-1----:R-:W-:Y:S01]  /*19e0*/  IMAD.MOV.U32 R19, RZ, RZ, R24 ;  /* 0x000000ffff137224 */ /* 0x002fe200078e0018 */
[----:B------:R-:W-:Y:S01]  /*19f0*/  MOV R14, 0x1a50 ;  /* 0x00001a50000e7802 */ /* 0x000fe20000000f00 */
[----:B0-----:R-:W-:Y:S02]  /*1a00*/  IMAD.MOV.U32 R26, RZ, RZ, R13 ;  /* 0x000000ffff1a7224 */ /* 0x001fe400078e000d */
[----:B------:R-:W-:Y:S02]  /*1a10*/  IMAD.MOV.U32 R25, RZ, RZ, 0x4 ;  /* 0x00000004ff197424 */ /* 0x000fe400078e00ff */
[----:B------:R-:W-:Y:S02]  /*1a20*/  IMAD.MOV.U32 R24, RZ, RZ, 0x181f ;  /* 0x0000181fff187424 */ /* 0x000fe400078e00ff */
[----:B------:R-:W-:Y:S02]  /*1a30*/  IMAD.MOV.U32 R23, RZ, RZ, -0x1 ;  /* 0xffffffffff177424 */ /* 0x000fe400078e00ff */
[----:B------:R-:W-:Y:S05]  /*1a40*/  CALL.REL.NOINC `($__internal_63_$__cuda_sm70_shflsync_bfly_p) ;  /* 0x0000075000007944 */ /* 0x000fea0003c00000 */
[----:B-1----:R-:W-:Y:S01]  /*1a50*/  IMAD.MOV.U32 R12, RZ, RZ, R24 ;  /* 0x000000ffff0c7224 */ /* 0x002fe200078e0018 */
[----:B0-----:R-:W-:Y:S05]  /*1a60*/  BRA `(.L_x_3294) ;  /* 0xffffef4000007947 */ /* 0x001fea000383ffff */
.L_x_3271:
[----:B------:R-:W-:Y:S01]  /*1a70*/  IMAD.MOV.U32 R26, RZ, RZ, R16 ;  /* 0x000000ffff1a7224 */ /* 0x000fe200078e0010 */
[----:B------:R-:W-:Y:S01]  /*1a80*/  MOV R14, 0x1ad0 ;  /* 0x00001ad0000e7802 */ /* 0x000fe20000000f00 */
[----:B------:R-:W-:-:S02]  /*1a90*/  IMAD.MOV.U32 R25, RZ, RZ, 0x2 ;  /* 0x00000002ff197424 */ /* 0x000fc400078e00ff */
[----:B------:R-:W-:Y:S02]  /*1aa0*/  IMAD.MOV.U32 R24, RZ, RZ, 0x181f ;  /* 0x0000181fff187424 */ /* 0x000fe400078e00ff */
[----:B------:R-:W-:Y:S02]  /*1ab0*/  IMAD.MOV.U32 R23, RZ, RZ, -0x1 ;  /* 0xffffffffff177424 */ /* 0x000fe400078e00ff */
[----:B0-23--:R-:W-:Y:S05]  /*1ac0*/  CALL.REL.NOINC `($__internal_63_$__cuda_sm70_shflsync_bfly_p) ;  /* 0x000006d000007944 */ /* 0x00dfea0003c00000 */
[----:B------:R-:W-:Y:S01]  /*1ad0*/  FSEL R19, R19, R18, P1 ;  /* 0x0000001213137208 */ /* 0x000fe20000800000 */
[----:B-1----:R-:W-:Y:S01]  /*1ae0*/  IMAD.MOV.U32 R17, RZ, RZ, R24 ;  /* 0x000000ffff117224 */ /* 0x002fe200078e0018 */
[----:B------:R-:W-:Y:S01]  /*1af0*/  MOV R14, 0x1b50 ;  /* 0x00001b50000e7802 */ /* 0x000fe20000000f00 */
[----:B0-----:R-:W-:Y:S02]  /*1b00*/  IMAD.MOV.U32 R25, RZ, RZ, 0x2 ;  /* 0x00000002ff197424 */ /* 0x001fe400078e00ff */
[----:B------:R-:W-:Y:S02]  /*1b10*/  IMAD.MOV.U32 R24, RZ, RZ, 0x181f ;  /* 0x0000181fff187424 */ /* 0x000fe400078e00ff */
[----:B------:R-:W-:Y:S02]  /*1b20*/  IMAD.MOV.U32 R23, RZ, RZ, -0x1 ;  /* 0xffffffffff177424 */ /* 0x000fe400078e00ff */
[----:B------:R-:W-:-:S02]  /*1b30*/  IMAD.MOV.U32 R26, RZ, RZ, R19 ;  /* 0x000000ffff1a7224 */ /* 0x000fc400078e0013 */
[----:B------:R-:W-:Y:S05]  /*1b40*/  CALL.REL.NOINC `($__internal_63_$__cuda_sm70_shflsync_bfly_p) ;  /* 0x0000065000007944 */ /* 0x000fea0003c00000 */
[----:B------:R-:W-:Y:S01]  /*1b50*/  SEL R12, R12, R13, P1 ;  /* 0x0000000d0c0c7207 */ /* 0x000fe20000800000 */
[----:B-1----:R-:W-:Y:S01]  /*1b60*/  IMAD.MOV.U32 R18, RZ, RZ, R24 ;  /* 0x000000ffff127224 */ /* 0x002fe200078e0018 */
[----:B------:R-:W-:Y:S01]  /*1b70*/  MOV R14, 0x1bd0 ;  /* 0x00001bd0000e7802 */ /* 0x000fe20000000f00 */
[----:B0-----:R-:W-:-:S02]  /*1b80*/  IMAD.MOV.U32 R25, RZ, RZ, 0x2 ;  /* 0x00000002ff197424 */ /* 0x001fc400078e00ff */
[----:B------:R-:W-:Y:S02]  /*1b90*/  IMAD.MOV.U32 R24, RZ, RZ, 0x181f ;  /* 0x0000181fff187424 */ /* 0x000fe400078e00ff */
[----:B------:R-:W-:Y:S02]  /*1ba0*/  IMAD.MOV.U32 R23, RZ, RZ, -0x1 ;  /* 0xffffffffff177424 */ /* 0x000fe400078e00ff */
[----:B------:R-:W-:Y:S02]  /*1bb0*/  IMAD.MOV.U32 R26, RZ, RZ, R12 ;  /* 0x000000ffff1a7224 */ /* 0x000fe400078e000c */
[----:B------:R-:W-:Y:S05]  /*1bc0*/  CALL.REL.NOINC `($__internal_63_$__cuda_sm70_shflsync_bfly_p) ;  /* 0x000005d000007944 */ /* 0x000fea0003c00000 */
[----:B-1----:R-:W-:Y:S01]  /*1bd0*/  IMAD.MOV.U32 R13, RZ, RZ, R24 ;  /* 0x000000ffff0d7224 */ /* 0x002fe200078e0018 */
[----:B0-----:R-:W-:Y:S05]  /*1be0*/  BRA `(.L_x_3295) ;  /* 0xffffee8000007947 */ /* 0x001fea000383ffff */
.L_x_3272:
[----:B------:R-:W-:Y:S01]  /*1bf0*/  IMAD.MOV.U32 R26, RZ, RZ, R16 ;  /* 0x000000ffff1a7224 */ /* 0x000fe200078e0010 */
[----:B------:R-:W-:Y:S01]  /*1c00*/  MOV R14, 0x1c50 ;  /* 0x00001c50000e7802 */ /* 0x000fe20000000f00 */
[----:B------:R-:W-:Y:S02]  /*1c10*/  IMAD.MOV.U32 R25, RZ, RZ, 0x1 ;  /* 0x00000001ff197424 */ /* 0x000fe400078e00ff */
[----:B------:R-:W-:Y:S02]  /*1c20*/  IMAD.MOV.U32 R24, RZ, RZ, 0x181f ;  /* 0x0000181fff187424 */ /* 0x000fe400078e00ff */
[----:B------:R-:W-:-:S02]  /*1c30*/  IMAD.MOV.U32 R23, RZ, RZ, -0x1 ;  /* 0xffffffffff177424 */ /* 0x000fc400078e00ff */
[----:B--2---:R-:W-:Y:S05]  /*1c40*/  CALL.REL.NOINC `($__internal_63_$__cuda_sm70_shflsync_bfly_p) ;  /* 0x0000055000007944 */ /* 0x004fea0003c00000 */
[----:B-1----:R-:W-:Y:S01]  /*1c50*/  IMAD.MOV.U32 R17, RZ, RZ, R24 ;  /* 0x000000ffff117224 */ /* 0x002fe200078e0018 */
[----:B0-----:R-:W-:Y:S05]  /*1c60*/  BRA `(.L_x_3296) ;  /* 0xffffee6000007947 */ /* 0x001fea000383ffff */
.L_x_3273:
[----:B------:R-:W-:Y:S01]  /*1c70*/  IMAD.MOV.U32 R26, RZ, RZ, R18 ;  /* 0x000000ffff1a7224 */ /* 0x000fe200078e0012 */
[----:B------:R-:W-:Y:S01]  /*1c80*/  MOV R14, 0x1cd0 ;  /* 0x00001cd0000e7802 */ /* 0x000fe20000000f00 */
[----:B------:R-:W-:-:S02]  /*1c90*/  IMAD.MOV.U32 R25, RZ, RZ, 0x1 ;  /* 0x00000001ff197424 */ /* 0x000fc400078e00ff */
[----:B------:R-:W-:Y:S02]  /*1ca0*/  IMAD.MOV.U32 R24, RZ, RZ, 0x181f ;  /* 0x0000181fff187424 */ /* 0x000fe400078e00ff */
[----:B------:R-:W-:Y:S02]  /*1cb0*/  IMAD.MOV.U32 R23, RZ, RZ, -0x1 ;  /* 0xffffffffff177424 */ /* 0x000fe400078e00ff */
[----:B01----:R-:W-:Y:S05]  /*1cc0*/  CALL.REL.NOINC `($__internal_63_$__cuda_sm70_shflsync_bfly_p) ;  /* 0x000004d000007944 */ /* 0x003fea0003c00000 */
[----:B0-----:R-:W-:Y:S01]  /*1cd0*/  SEL R26, R13, R12, P0 ;  /* 0x0000000c0d1a7207 */ /* 0x001fe20000000000 */
[----:B-1----:R-:W-:Y:S01]  /*1ce0*/  IMAD.MOV.U32 R13, RZ, RZ, R24 ;  /* 0x000000ffff0d7224 */ /* 0x002fe200078e0018 */
[----:B------:R-:W-:Y:S01]  /*1cf0*/  MOV R14, 0x1d40 ;  /* 0x00001d40000e7802 */ /* 0x000fe20000000f00 */
[----:B------:R-:W-:Y:S02]  /*1d00*/  IMAD.MOV.U32 R25, RZ, RZ, 0x1 ;  /* 0x00000001ff197424 */ /* 0x000fe400078e00ff */
[----:B------:R-:W-:Y:S02]  /*1d10*/  IMAD.MOV.U32 R24, RZ, RZ, 0x181f ;  /* 0x0000181fff187424 */ /* 0x000fe400078e00ff */
[----:B------:R-:W-:Y:S02]  /*1d20*/  IMAD.MOV.U32 R23, RZ, RZ, -0x1 ;  /* 0xffffffffff177424 */ /* 0x000fe400078e00ff */
[----:B------:R-:W-:Y:S05]  /*1d30*/  CALL.REL.NOINC `($__internal_63_$__cuda_sm70_shflsync_bfly_p) ;  /* 0x0000046000007944 */ /* 0x000fea0003c00000 */
[----:B01----:R-:W-:Y:S05]  /*1d40*/  BRA `(.L_x_3297) ;  /* 0xffffedd000007947 */ /* 0x003fea000383ffff */
.L_x_3280:
[----:B------:R-:W-:Y:S01]  /*1d50*/  IMAD.MOV.U32 R26, RZ, RZ, R12 ;  /* 0x000000ffff1a7224 */ /* 0x000fe200078e000c */
[----:B------:R-:W-:Y:S01]  /*1d60*/  MOV R14, 0x1db0 ;  /* 0x00001db0000e7802 */ /* 0x000fe20000000f00 */
[----:B------:R-:W-:-:S02]  /*1d70*/  IMAD.MOV.U32 R25, RZ, RZ, 0x4 ;  /* 0x00000004ff197424 */ /* 0x000fc400078e00ff */
[----:B------:R-:W-:Y:S02]  /*1d80*/  IMAD.MOV.U32 R24, RZ, RZ, 0x181f ;  /* 0x0000181fff187424 */ /* 0x000fe400078e00ff */
[----:B------:R-:W-:Y:S02]  /*1d90*/  IMAD.MOV.U32 R23, RZ, RZ, -0x1 ;  /* 0xffffffffff177424 */ /* 0x000fe400078e00ff */
[----:B------:R-:W-:Y:S05]  /*1da0*/  CALL.REL.NOINC `($__internal_63_$__cuda_sm70_shflsync_bfly_p) ;  /* 0x000003f000007944 */ /* 0x000fea0003c00000 */
[----:B-1----:R-:W-:Y:S01]  /*1db0*/  IMAD.MOV.U32 R17, RZ, RZ, R24 ;  /* 0x000000ffff117224 */ /* 0x002fe200078e0018 */
[----:B0-----:R-:W-:Y:S05]  /*1dc0*/  BRA `(.L_x_3298) ;  /* 0xfffff29000007947 */ /* 0x001fea000383ffff */
.L_x_3281:
[----:B------:R-:W-:Y:S01]  /*1dd0*/  IMAD.MOV.U32 R26, RZ, RZ, R13 ;  /* 0x000000ffff1a7224 */ /* 0x000fe200078e000d */
[----:B------:R-:W-:Y:S01]  /*1de0*/  MOV R14, 0x1e30 ;  /* 0x00001e30000e7802 */ /* 0x000fe20000000f00 */
[----:B------:R-:W-:Y:S02]  /*1df0*/  IMAD.MOV.U32 R25, RZ, RZ, 0x4 ;  /* 0x00000004ff197424 */ /* 0x000fe400078e00ff */
[----:B------:R-:W-:Y:S02]  /*1e00*/  IMAD.MOV.U32 R24, RZ, RZ, 0x181f ;  /* 0x0000181fff187424 */ /* 0x000fe400078e00ff */
[----:B------:R-:W-:Y:S02]  /*1e10*/  IMAD.MOV.U32 R23, RZ, RZ, -0x1 ;  /* 0xffffffffff177424 */ /* 0x000fe400078e00ff */
[----:B01----:R-:W-:Y:S05]  /*1e20*/  CALL.REL.NOINC `($__internal_63_$__cuda_sm70_shflsync_bfly_p) ;  /* 0x0000037000007944 */ /* 0x003fea0003c00000 */
[----:B-1----:R-:W-:Y:S01]  /*1e30*/  IMAD.MOV.U32 R18, RZ, RZ, R24 ;  /* 0x000000ffff127224 */ /* 0x002fe200078e0018 */
[----:B------:R-:W-:Y:S01]  /*1e40*/  MOV R14, 0x1ea0 ;  /* 0x00001ea0000e7802 */ /* 0x000fe20000000f00 */
[----:B0-----:R-:W-:-:S02]  /*1e50*/  IMAD.MOV.U32 R26, RZ, RZ, R19 ;  /* 0x000000ffff1a7224 */ /* 0x001fc400078e0013 */
[----:B------:R-:W-:Y:S02]  /*1e60*/  IMAD.MOV.U32 R25, RZ, RZ, 0x4 ;  /* 0x00000004ff197424 */ /* 0x000fe400078e00ff */
[----:B------:R-:W-:Y:S02]  /*1e70*/  IMAD.MOV.U32 R24, RZ, RZ, 0x181f ;  /* 0x0000181fff187424 */ /* 0x000fe400078e00ff */
[----:B------:R-:W-:Y:S02]  /*1e80*/  IMAD.MOV.U32 R23, RZ, RZ, -0x1 ;  /* 0xffffffffff177424 */ /* 0x000fe400078e00ff */
[----:B------:R-:W-:Y:S05]  /*1e90*/  CALL.REL.NOINC `($__internal_63_$__cuda_sm70_shflsync_bfly_p) ;  /* 0x0000030000007944 */ /* 0x000fea0003c00000 */
[----:B-1----:R-:W-:Y:S01]  /*1ea0*/  IMAD.MOV.U32 R16, RZ, RZ, R24 ;  /* 0x000000ffff107224 */ /* 0x002fe200078e0018 */
[----:B0-----:R-:W-:Y:S05]  /*1eb0*/  BRA `(.L_x_3299) ;  /* 0xfffff1d000007947 */ /* 0x001fea000383ffff */
.L_x_3282:
[----:B------:R-:W-:Y:S01]  /*1ec0*/  IMAD.MOV.U32 R26, RZ, RZ, R12 ;  /* 0x000000ffff1a7224 */ /* 0x000fe200078e000c */
[----:B------:R-:W-:Y:S01]  /*1ed0*/  MOV R14, 0x1f20 ;  /* 0x00001f20000e7802 */ /* 0x000fe20000000f00 */
[----:B------:R-:W-:Y:S02]  /*1ee0*/  IMAD.MOV.U32 R25, RZ, RZ, 0x2 ;  /* 0x00000002ff197424 */ /* 0x000fe400078e00ff */
[----:B------:R-:W-:Y:S02]  /*1ef0*/  IMAD.MOV.U32 R24, RZ, RZ, 0x181f ;  /* 0x0000181fff187424 */ /* 0x000fe400078e00ff */
[----:B------:R-:W-:-:S02]  /*1f00*/  IMAD.MOV.U32 R23, RZ, RZ, -0x1 ;  /* 0xffffffffff177424 */ /* 0x000fc400078e00ff */
[----:B--23--:R-:W-:Y:S05]  /*1f10*/  CALL.REL.NOINC `($__internal_63_$__cuda_sm70_shflsync_bfly_p) ;  /* 0x0000028000007944 */ /* 0x00cfea0003c00000 */
[----:B------:R-:W-:Y:S01]  /*1f20*/  FSEL R13, R18, R13, P1 ;  /* 0x0000000d120d7208 */ /* 0x000fe20000800000 */
[----:B-1----:R-:W-:Y:S01]  /*1f30*/  IMAD.MOV.U32 R17, RZ, RZ, R24 ;  /* 0x000000ffff117224 */ /* 0x002fe200078e0018 */
[----:B------:R-:W-:Y:S01]  /*1f40*/  MOV R14, 0x1fa0 ;  /* 0x00001fa0000e7802 */ /* 0x000fe20000000f00 */
[----:B0-----:R-:W-:-:S02]  /*1f50*/  IMAD.MOV.U32 R25, RZ, RZ, 0x2 ;  /* 0x00000002ff197424 */ /* 0x001fc400078e00ff */
[----:B------:R-:W-:Y:S02]  /*1f60*/  IMAD.MOV.U32 R24, RZ, RZ, 0x181f ;  /* 0x0000181fff187424 */ /* 0x000fe400078e00ff */
[----:B------:R-:W-:Y:S02]  /*1f70*/  IMAD.MOV.U32 R23, RZ, RZ, -0x1 ;  /* 0xffffffffff177424 */ /* 0x000fe400078e00ff */
[----:B------:R-:W-:Y:S02]  /*1f80*/  IMAD.MOV.U32 R26, RZ, RZ, R13 ;  /* 0x000000ffff1a7224 */ /* 0x000fe400078e000d */
[----:B------:R-:W-:Y:S05]  /*1f90*/  CALL.REL.NOINC `($__internal_63_$__cuda_sm70_shflsync_bfly_p) ;  /* 0x0000020000007944 */ /* 0x000fea0003c00000 */
[----:B------:R-:W-:Y:S01]  /*1fa0*/  SEL R19, R16, R19, P1 ;  /* 0x0000001310137207 */ /* 0x000fe20000800000 */
[----:B-1----:R-:W-:Y:S01]  /*1fb0*/  IMAD.MOV.U32 R18, RZ, RZ, R24 ;  /* 0x000000ffff127224 */ /* 0x002fe200078e0018 */
[----:B------:R-:W-:Y:S01]  /*1fc0*/  MOV R14, 0x2020 ;  /* 0x00002020000e7802 */ /* 0x000fe20000000f00 */
[----:B0-----:R-:W-:Y:S02]  /*1fd0*/  IMAD.MOV.U32 R25, RZ, RZ, 0x2 ;  /* 0x00000002ff197424 */ /* 0x001fe400078e00ff */
[----:B------:R-:W-:Y:S02]  /*1fe0*/  IMAD.MOV.U32 R24, RZ, RZ, 0x181f ;  /* 0x0000181fff187424 */ /* 0x000fe400078e00ff */
[----:B------:R-:W-:-:S02]  /*1ff0*/  IMAD.MOV.U32 R23, RZ, RZ, -0x1 ;  /* 0xffffffffff177424 */ /* 0x000fc400078e00ff */
[----:B------:R-:W-:Y:S02]  /*2000*/  IMAD.MOV.U32 R26, RZ, RZ, R19 ;  /* 0x000000ffff1a7224 */ /* 0x000fe400078e0013 */
[----:B------:R-:W-:Y:S05]  /*2010*/  CALL.REL.NOINC `($__internal_63_$__cuda_sm70_shflsync_bfly_p) ;  /* 0x0000018000007944 */ /* 0x000fea0003c00000 */
[----:B-1----:R-:W-:Y:S01]  /*2020*/  IMAD.MOV.U32 R16, RZ, RZ, R24 ;  /* 0x000000ffff107224 */ /* 0x002fe200078e0018 */
[----:B0-----:R-:W-:Y:S05]  /*2030*/  BRA `(.L_x_3300) ;  /* 0xfffff11000007947 */ /* 0x001fea000383ffff */
.L_x_3283:
[----:B------:R-:W-:Y:S01]  /*2040*/  IMAD.MOV.U32 R26, RZ, RZ, R12 ;  /* 0x000000ffff1a7224 */ /* 0x000fe200078e000c */
[----:B------:R-:W-:Y:S01]  /*2050*/  MOV R14, 0x20a0 ;  /* 0x000020a0000e7802 */ /* 0x000fe20000000f00 */
[----:B------:R-:W-:Y:S02]  /*2060*/  IMAD.MOV.U32 R25, RZ, RZ, 0x1 ;  /* 0x00000001ff197424 */ /* 0x000fe400078e00ff */
[----:B------:R-:W-:Y:S02]  /*2070*/  IMAD.MOV.U32 R24, RZ, RZ, 0x181f ;  /* 0x0000181fff187424 */ /* 0x000fe400078e00ff */
[----:B------:R-:W-:Y:S02]  /*2080*/  IMAD.MOV.U32 R23, RZ, RZ, -0x1 ;  /* 0xffffffffff177424 */ /* 0x000fe400078e00ff */
[----:B--2---:R-:W-:Y:S05]  /*2090*/  CALL.REL.NOINC `($__internal_63_$__cuda_sm70_shflsync_bfly_p) ;  /* 0x0000010000007944 */ /* 0x004fea0003c00000 */
[----:B-1----:R-:W-:Y:S01]  /*20a0*/  IMAD.MOV.U32 R17, RZ, RZ, R24 ;  /* 0x000000ffff117224 */ /* 0x002fe200078e0018 */
[----:B0-----:R-:W-:Y:S05]  /*20b0*/  BRA `(.L_x_3301) ;  /* 0xfffff0f000007947 */ /* 0x001fea000383ffff */
.L_x_3284:
[----:B------:R-:W-:Y:S01]  /*20c0*/  IMAD.MOV.U32 R26, RZ, RZ, R18 ;  /* 0x000000ffff1a7224 */ /* 0x000fe200078e0012 */
[----:B------:R-:W-:Y:S01]  /*20d0*/  MOV R14, 0x2120 ;  /* 0x00002120000e7802 */ /* 0x000fe20000000f00 */
[----:B------:R-:W-:-:S02]  /*20e0*/  IMAD.MOV.U32 R25, RZ, RZ, 0x1 ;  /* 0x00000001ff197424 */ /* 0x000fc400078e00ff */
[----:B------:R-:W-:Y:S02]  /*20f0*/  IMAD.MOV.U32 R24, RZ, RZ, 0x181f ;  /* 0x0000181fff187424 */ /* 0x000fe400078e00ff */
[----:B------:R-:W-:Y:S02]  /*2100*/  IMAD.MOV.U32 R23, RZ, RZ, -0x1 ;  /* 0xffffffffff177424 */ /* 0x000fe400078e00ff */
[----:B01----:R-:W-:Y:S05]  /*2110*/  CALL.REL.NOINC `($__internal_63_$__cuda_sm70_shflsync_bfly_p) ;  /* 0x0000008000007944 */ /* 0x003fea0003c00000 */
[----:B-1----:R-:W-:Y:S01]  /*2120*/  IMAD.MOV.U32 R13, RZ, RZ, R24 ;  /* 0x000000ffff0d7224 */ /* 0x002fe200078e0018 */
[----:B0-----:R-:W-:Y:S01]  /*2130*/  SEL R26, R16, R19, P0 ;  /* 0x00000013101a7207 */ /* 0x001fe20000000000 */
[----:B------:R-:W-:Y:S01]  /*2140*/  IMAD.MOV.U32 R25, RZ, RZ, 0x1 ;  /* 0x00000001ff197424 */ /* 0x000fe200078e00ff */
[----:B------:R-:W-:Y:S01]  /*2150*/  MOV R14, 0x2190 ;  /* 0x00002190000e7802 */ /* 0x000fe20000000f00 */
[----:B------:R-:W-:Y:S02]  /*2160*/  IMAD.MOV.U32 R24, RZ, RZ, 0x181f ;  /* 0x0000181fff187424 */ /* 0x000fe400078e00ff */
[----:B------:R-:W-:Y:S02]  /*2170*/  IMAD.MOV.U32 R23, RZ, RZ, -0x1 ;  /* 0xffffffffff177424 */ /* 0x000fe400078e00ff */
[----:B------:R-:W-:Y:S05]  /*2180*/  CALL.REL.NOINC `($__internal_63_$__cuda_sm70_shflsync_bfly_p) ;  /* 0x0000001000007944 */ /* 0x000fea0003c00000 */
[----:B01----:R-:W-:Y:S05]  /*2190*/  BRA `(.L_x_3302) ;  /* 0xfffff06000007947 */ /* 0x003fea000383ffff */
        .weak           $__internal_63_$__cuda_sm70_shflsync_bfly_p
        .type           $__internal_63_$__cuda_sm70_shflsync_bfly_p,@function
        .size           $__internal_63_$__cuda_sm70_shflsync_bfly_p,(.L_x_11007 - $__internal_63_$__cuda_sm70_shflsync_bfly_p)
$__internal_63_$__cuda_sm70_shflsync_bfly_p:
[----:B------:R-:W-:Y:S01]  /*21a0*/  IMAD.MOV.U32 R15, RZ, RZ, 0x0 ;  /* 0x00000000ff0f7424 */ /* 0x000fe200078e00ff */
[----:B------:R-:W-:Y:S04]  /*21b0*/  WARPSYNC R23 ;  /* 0x0000001700007348 */ /* 0x000fe80003800000 */
[----:B------:R0:W1:Y:S01]  /*21c0*/  SHFL.BFLY PT, R24, R26, R25, R24 ;  /* 0x0c0000191a187389 */ /* 0x00006200000e0018 */
[----:B------:R-:W-:Y:S05]  /*21d0*/  RET.REL.NODEC R14 `(_ZN4vllm3moe10topkGatingILi8ELi64ELi4ELi16ELi32Ei6__halfLNS0_11ScoringFuncE1EEEvPKT5_PKbPfiPT4_PiiiibPKf) ;  /* 0xffffde200e007950 */ /* 0x000fea0003c3ffff */
.L_x_3303:
        /* <DEDUP_REMOVED lines=10> */
.L_x_11007:


//--------------------- .text._ZN4vllm3moe10topkGatingILi8ELi32ELi4ELi16ELi32Ei6__halfLNS0_11ScoringFuncE1EEEvPKT5_PKbPfiPT4_PiiiibPKf --------------------------
	.section	.text._ZN4vllm3moe10topkGatingILi8ELi32ELi4ELi16ELi32Ei6__halfLNS0_11ScoringFuncE1EEEvPKT5_PKbPfiPT4_PiiiibPKf,"ax",@progbits
	.sectioninfo	@"SHI_REGISTERS=30"
	.align	128
        .global         _ZN4vllm3moe10topkGatingILi8ELi32ELi4ELi16ELi32Ei6__halfLNS0_11ScoringFuncE1EEEvPKT5_PKbPfiPT4_PiiiibPKf
        .type           _ZN4vllm3moe10topkGatingILi8ELi32ELi4ELi16ELi32Ei6__halfLNS0_11ScoringFuncE1EEEvPKT5_PKbPfiPT4_PiiiibPKf,@function
        .size           _ZN4vllm3moe10topkGatingILi8ELi32ELi4ELi16ELi32Ei6__halfLNS0_11ScoringFuncE1EEEvPKT5_PKbPfiPT4_PiiiibPKf,(.L_x_11008 - _ZN4vllm3moe10topkGatingILi8ELi32ELi4ELi16ELi32Ei6__halfLNS0_11ScoringFuncE1EEEvPKT5_PKbPfiPT4_PiiiibPKf)
        .other          _ZN4vllm3moe10topkGatingILi8ELi32ELi4ELi16ELi32Ei6__halfLNS0_11ScoringFuncE1EEEvPKT5_PKbPfiPT4_PiiiibPKf,@"STO_CUDA_ENTRY STV_DEFAULT"
_ZN4vllm3moe10topkGatingILi8ELi32ELi4ELi16ELi32Ei6__halfLNS0_11ScoringFuncE1EEEvPKT5_PKbPfiPT4_PiiiibPKf:
.text._ZN4vllm3moe10topkGatingILi8ELi32ELi4ELi16ELi32Ei6__halfLNS0_11ScoringFuncE1EEEvPKT5_PKbPfiPT4_PiiiibPKf:
        /* <DEDUP_REMOVED lines=108> */
.L_x_3304:
[----:B------:R0:W-:Y:S04]  /*06c0*/  STL.128 [R1], R4 ;  /* 0x0000000401007387 */ /* 0x0001e80000100c00 */
[----:B------:R0:W-:Y:S02]  /*06d0*/  STL.128 [R1+0x10], R8 ;  /* 0x0000100801007387 */ /* 0x0001e40000100c00 */
.L_x_3305:
        /* <DEDUP_REMOVED lines=9> */
.L_x_3316:
        /* <DEDUP_REMOVED lines=33> */
.L_x_3328:
[----:B------:R-:W-:Y:S05]  /*0980*/  BRA.DIV ~URZ, `(.L_x_3309) ;  /* 0x00000e727f007947 */ /* 0x000fea000b800000 */
[----:B------:R2:W3:Y:S04]  /*0990*/  SHFL.BFLY PT, R13, R16, 0x2, 0x1c1f ;  /* 0x0c5c1f00100d7f89 */ /* 0x0004e800000e0000 */
[----:B------:R2:W4:Y:S02]  /*09a0*/  SHFL.BFLY PT, R12, R17, 0x2, 0x1c1f ;  /* 0x0c5c1f00110c7f89 */ /* 0x00052400000e0000 */
.L_x_3329:
        /* <DEDUP_REMOVED lines=12> */
.L_x_3330:
        /* <DEDUP_REMOVED lines=26> */
.L_x_3312:
[----:B------:R-:W-:Y:S05]  /*0c10*/  BSYNC B1 ;  /* 0x0000000000017941 */ /* 0x000fea0003800000 */
.L_x_3311:
        /* <DEDUP_REMOVED lines=20> */
.L_x_3315:
[----:B------:R-:W-:Y:S05]  /*0d60*/  BSYNC B1 ;  /* 0x0000000000017941 */ /* 0x000fea0003800000 */
.L_x_3314:
[----:B0-----:R-:W-:Y:S05]  /*0d70*/  BRA `(.L_x_3316) ;  /* 0xfffff9f000007947 */ /* 0x001fea000383ffff */
.L_x_3307:
[----:B------:R-:W-:Y:S02]  /*0d80*/  IMAD.MOV.U32 R22, RZ, RZ, RZ ;  /* 0x000000ffff167224 */ /* 0x000fe400078e00ff */
.L_x_3324:
        /* <DEDUP_REMOVED lines=33> */
.L_x_3331:
[----:B------:R-:W-:Y:S05]  /*0fa0*/  BRA.DIV ~URZ, `(.L_x_3318) ;  /* 0x00000b227f007947 */ /* 0x000fea000b800000 */
[----:B------:R2:W3:Y:S04]  /*0fb0*/  SHFL.BFLY PT, R13, R16, 0x2, 0x1c1f ;  /* 0x0c5c1f00100d7f89 */ /* 0x0004e800000e0000 */
[----:B------:R2:W4:Y:S02]  /*0fc0*/  SHFL.BFLY PT, R12, R17, 0x2, 0x1c1f ;  /* 0x0c5c1f00110c7f89 */ /* 0x00052400000e0000 */
.L_x_3332:
        /* <DEDUP_REMOVED lines=12> */
.L_x_3333:
        /* <DEDUP_REMOVED lines=25> */
.L_x_3321:
[----:B------:R-:W-:Y:S05]  /*1220*/  BSYNC B1 ;  /* 0x0000000000017941 */ /* 0x000fea0003800000 */
.L_x_3320:
        /* <DEDUP_REMOVED lines=20> */
.L_x_3323:
[----:B------:R-:W-:Y:S05]  /*1370*/  BSYNC B1 ;  /* 0x0000000000017941 */ /* 0x000fea0003800000 */
.L_x_3322:
[----:B0-----:R-:W-:Y:S05]  /*1380*/  BRA `(.L_x_3324) ;  /* 0xfffffa0000007947 */ /* 0x001fea000383ffff */
.L_x_3313:
[----:B------:R-:W-:Y:S05]  /*1390*/  BSYNC B0 ;  /* 0x0000000000007941 */ /* 0x000fea0003800000 */
.L_x_3306:
        /* <DEDUP_REMOVED lines=19> */
.L_x_3326:
        /* <DEDUP_REMOVED lines=20> */
.L_x_3325:
        /* <DEDUP_REMOVED lines=12> */
.L_x_3327:
        /* <DEDUP_REMOVED lines=11> */
.L_x_3308:
[----:B------:R-:W-:Y:S01]  /*1780*/  IMAD.MOV.U32 R26, RZ, RZ, R18 ;  /* 0x000000ffff1a7224 */ /* 0x000fe200078e0012 */
[----:B------:R-:W-:Y:S01]  /*1790*/  MOV R14, 0x17e0 ;  /* 0x000017e0000e7802 */ /* 0x000fe20000000f00 */
[----:B------:R-:W-:Y:S02]  /*17a0*/  IMAD.MOV.U32 R25, RZ, RZ, 0x2 ;  /* 0x00000002ff197424 */ /* 0x000fe400078e00ff */
[----:B------:R-:W-:Y:S02]  /*17b0*/  IMAD.MOV.U32 R24, RZ, RZ, 0x1c1f ;  /* 0x00001c1fff187424 */ /* 0x000fe400078e00ff */
[----:B------:R-:W-:Y:S02]  /*17c0*/  IMAD.MOV.U32 R23, RZ, RZ, -0x1 ;  /* 0xffffffffff177424 */ /* 0x000fe400078e00ff */
[----:B------:R-:W-:Y:S05]  /*17d0*/  CALL.REL.NOINC `($__internal_64_$__cuda_sm70_shflsync_bfly_p) ;  /* 0x0000054000007944 */ /* 0x000fea0003c00000 */
[----:B-1----:R-:W-:Y:S01]  /*17e0*/  IMAD.MOV.U32 R19, RZ, RZ, R24 ;  /* 0x000000ffff137224 */ /* 0x002fe200078e0018 */
[----:B0-----:R-:W-:Y:S05]  /*17f0*/  BRA `(.L_x_3328) ;  /* 0xfffff18000007947 */ /* 0x001fea000383ffff */
.L_x_3309:
[----:B------:R-:W-:Y:S01]  /*1800*/  IMAD.MOV.U32 R26, RZ, RZ, R16 ;  /* 0x000000ffff1a7224 */ /* 0x000fe200078e0010 */
[----:B------:R-:W-:Y:S01]  /*1810*/  MOV R14, 0x1860 ;  /* 0x00001860000e7802 */ /* 0x000fe20000000f00 */
[----:B------:R-:W-:Y:S02]  /*1820*/  IMAD.MOV.U32 R25, RZ, RZ, 0x2 ;  /* 0x00000002ff197424 */ /* 0x000fe400078e00ff */
[----:B------:R-:W-:-:S02]  /*1830*/  IMAD.MOV.U32 R24, RZ, RZ, 0x1c1f ;  /* 0x00001c1fff187424 */ /* 0x000fc400078e00ff */
[----:B------:R-:W-:Y:S02]  /*1840*/  IMAD.MOV.U32 R23, RZ, RZ, -0x1 ;  /* 0xffffffffff177424 */ /* 0x000fe400078e00ff */
[----:B01----:R-:W-:Y:S05]  /*1850*/  CALL.REL.NOINC `($__internal_64_$__cuda_sm70_shflsync_bfly_p) ;  /* 0x000004c000007944 */ /* 0x003fea0003c00000 */
[----:B-1----:R-:W-:Y:S01]  /*1860*/  IMAD.MOV.U32 R13, RZ, RZ, R24 ;  /* 0x000000ffff0d7224 */ /* 0x002fe200078e0018 */
[----:B------:R-:W-:Y:S01]  /*1870*/  MOV R14, 0x18d0 ;  /* 0x000018d0000e7802 */ /* 0x000fe20000000f00 */
[----:B0-----:R-:W-:Y:S02]  /*1880*/  IMAD.MOV.U32 R26, RZ, RZ, R17 ;  /* 0x000000ffff1a7224 */ /* 0x001fe400078e0011 */
[----:B------:R-:W-:Y:S02]  /*1890*/  IMAD.MOV.U32 R25, RZ, RZ, 0x2 ;  /* 0x00000002ff197424 */ /* 0x000fe400078e00ff */
[----:B------:R-:W-:Y:S02]  /*18a0*/  IMAD.MOV.U32 R24, RZ, RZ, 0x1c1f ;  /* 0x00001c1fff187424 */ /* 0x000fe400078e00ff */
[----:B------:R-:W-:Y:S02]  /*18b0*/  IMAD.MOV.U32 R23, RZ, RZ, -0x1 ;  /* 0xffffffffff177424 */ /* 0x000fe400078e00ff */
[----:B------:R-:W-:Y:S05]  /*18c0*/  CALL.REL.NOINC `($__internal_64_$__cuda_sm70_shflsync_bfly_p) ;  /* 0x0000045000007944 */ /* 0x000fea0003c00000 */
[----:B-1----:R-:W-:Y:S01]  /*18d0*/  IMAD.MOV.U32 R12, RZ, RZ, R24 ;  /* 0x000000ffff0c7224 */ /* 0x002fe200078e0018 */
[----:B0-----:R-:W-:Y:S05]  /*18e0*/  BRA `(.L_x_3329) ;  /* 0xfffff0c000007947 */ /* 0x001fea000383ffff */
.L_x_3310:
[----:B------:R-:W-:Y:S01]  /*18f0*/  IMAD.MOV.U32 R26, RZ, RZ, R18 ;  /* 0x000000ffff1a7224 */ /* 0x000fe200078e0012 */
[----:B------:R-:W-:Y:S01]  /*1900*/  MOV R14, 0x1950 ;  /* 0x00001950000e7802 */ /* 0x000fe20000000f00 */
[----:B------:R-:W-:-:S02]  /*1910*/  IMAD.MOV.U32 R25, RZ, RZ, 0x1 ;  /* 0x00000001ff197424 */ /* 0x000fc400078e00ff */
[----:B------:R-:W-:Y:S02]  /*1920*/  IMAD.MOV.U32 R24, RZ, RZ, 0x1c1f ;  /* 0x00001c1fff187424 */ /* 0x000fe400078e00ff */
[----:B------:R-:W-:Y:S02]  /*1930*/  IMAD.MOV.U32 R23, RZ, RZ, -0x1 ;  /* 0xffffffffff177424 */ /* 0x000fe400078e00ff */
[----:B--23--:R-:W-:Y:S05]  /*1940*/  CALL.REL.NOINC `($__internal_64_$__cuda_sm70_shflsync_bfly_p) ;  /* 0x000003d000007944 */ /* 0x00cfea0003c00000 */
[----:B------:R-:W-:Y:S01]  /*1950*/  FSEL R16, R13, R16, P1 ;  /* 0x000000100d107208 */ /* 0x000fe20000800000 */
[----:B-1----:R-:W-:Y:S01]  /*1960*/  IMAD.MOV.U32 R13, RZ, RZ, R24 ;  /* 0x000000ffff0d7224 */ /* 0x002fe200078e0018 */
[----:B------:R-:W-:Y:S01]  /*1970*/  MOV R14, 0x19d0 ;  /* 0x000019d0000e7802 */ /* 0x000fe20000000f00 */
[----:B0-----:R-:W-:Y:S02]  /*1980*/  IMAD.MOV.U32 R25, RZ, RZ, 0x1 ;  /* 0x00000001ff197424 */ /* 0x001fe400078e00ff */
[----:B------:R-:W-:Y:S02]  /*1990*/  IMAD.MOV.U32 R24, RZ, RZ, 0x1c1f ;  /* 0x00001c1fff187424 */ /* 0x000fe400078e00ff */
[----:B------:R-:W-:Y:S02]  /*19a0*/  IMAD.MOV.U32 R23, RZ, RZ, -0x1 ;  /* 0xffffffffff177424 */ /* 0x000fe400078e00ff */
[----:B------:R-:W-:-:S02]  /*19b0*/  IMAD.MOV.U32 R26, RZ, RZ, R16 ;  /* 0x000000ffff1a7224 */ /* 0x000fc400078e0010 */
[----:B------:R-:W-:Y:S05]  /*19c0*/  CALL.REL.NOINC `($__internal_64_$__cuda_sm70_shflsync_bfly_p) ;  /* 0x0000035000007944 */ /* 0x000fea0003c00000 */
[----:B0-----:R-:W-:Y:S01]  /*19d0*/  SEL R26, R12, R17, P1 ;  /* 0x000000110c1a7207 */ /* 0x001fe20000800000 */
[----:B-1----:R-:W-:Y:S01]  /*19e0*/  IMAD.MOV.U32 R17, RZ, RZ, R24 ;  /* 0x000000ffff117224 */ /* 0x002fe200078e0018 */
[----:B------:R-:W-:Y:S01]  /*19f0*/  MOV R14, 0x1a40 ;  /* 0x00001a40000e7802 */ /* 0x000fe20000000f00 */
[----:B------:R-:W-:-:S02]  /*1a00*/  IMAD.MOV.U32 R25, RZ, RZ, 0x1 ;  /* 0x00000001ff197424 */ /* 0x000fc400078e00ff */
[----:B------:R-:W-:Y:S02]  /*1a10*/  IMAD.MOV.U32 R24, RZ, RZ, 0x1c1f ;  /* 0x00001c1fff187424 */ /* 0x000fe400078e00ff */
[----:B------:R-:W-:Y:S02]  /*1a20*/  IMAD.MOV.U32 R23, RZ, RZ, -0x1 ;  /* 0xffffffffff177424 */ /* 0x000fe400078e00ff */
[----:B------:R-:W-:Y:S05]  /*1a30*/  CALL.REL.NOINC `($__internal_64_$__cuda_sm70_shflsync_bfly_p) ;  /* 0x000002e000007944 */ /* 0x000fea0003c00000 */
[----:B01----:R-:W-:Y:S05]  /*1a40*/  BRA `(.L_x_3330) ;  /* 0xfffff02000007947 */ /* 0x003fea000383ffff */
.L_x_3317:
        /* <DEDUP_REMOVED lines=8> */
.L_x_3318:
[----:B------:R-:W-:Y:S01]  /*1ad0*/  IMAD.MOV.U32 R26, RZ, RZ, R16 ;  /* 0x000000ffff1a7224 */ /* 0x000fe200078e0010 */
[----:B------:R-:W-:Y:S01]  /*1ae0*/  MOV R14, 0x1b30 ;  /* 0x00001b30000e7802 */ /* 0x000fe20000000f00 */
[----:B------:R-:W-:-:S02]  /*1af0*/  IMAD.MOV.U32 R25, RZ, RZ, 0x2 ;  /* 0x00000002ff197424 */ /* 0x000fc400078e00ff */
[----:B------:R-:W-:Y:S02]  /*1b00*/  IMAD.MOV.U32 R24, RZ, RZ, 0x1c1f ;  /* 0x00001c1fff187424 */ /* 0x000fe400078e00ff */
[----:B------:R-:W-:Y:S02]  /*1b10*/  IMAD.MOV.U32 R23, RZ, RZ, -0x1 ;  /* 0xffffffffff177424 */ /* 0x000fe400078e00ff */
[----:B01----:R-:W-:Y:S05]  /*1b20*/  CALL.REL.NOINC `($__internal_64_$__cuda_sm70_shflsync_bfly_p) ;  /* 0x000001f000007944 */ /* 0x003fea0003c00000 */
[----:B-1----:R-:W-:Y:S01]  /*1b30*/  IMAD.MOV.U32 R13, RZ, RZ, R24 ;  /* 0x000000ffff0d7224 */ /* 0x002fe200078e0018 */
[----:B------:R-:W-:Y:S01]  /*1b40*/  MOV R14, 0x1ba0 ;  /* 0x00001ba0000e7802 */ /* 0x000fe20000000f00 */
[----:B0-----:R-:W-:Y:S02]  /*1b50*/  IMAD.MOV.U32 R26, RZ, RZ, R17 ;  /* 0x000000ffff1a7224 */ /* 0x001fe400078e0011 */
[----:B------:R-:W-:Y:S02]  /*1b60*/  IMAD.MOV.U32 R25, RZ, RZ, 0x2 ;  /* 0x00000002ff197424 */ /* 0x000fe400078e00ff */
[----:B------:R-:W-:Y:S02]  /*1b70*/  IMAD.MOV.U32 R24, RZ, RZ, 0x1c1f ;  /* 0x00001c1fff187424 */ /* 0x000fe400078e00ff */
[----:B------:R-:W-:-:S02]  /*1b80*/  IMAD.MOV.U32 R23, RZ, RZ, -0x1 ;  /* 0xffffffffff177424 */ /* 0x000fc400078e00ff */
[----:B------:R-:W-:Y:S05]  /*1b90*/  CALL.REL.NOINC `($__internal_64_$__cuda_sm70_shflsync_bfly_p) ;  /* 0x0000018000007944 */ /* 0x000fea0003c00000 */
[----:B-1----:R-:W-:Y:S01]  /*1ba0*/  IMAD.MOV.U32 R12, RZ, RZ, R24 ;  /* 0x000000ffff0c7224 */ /* 0x002fe200078e0018 */
[----:B0-----:R-:W-:Y:S05]  /*1bb0*/  BRA `(.L_x_3332) ;  /* 0xfffff41000007947 */ /* 0x001fea000383ffff */
.L_x_3319:
        /* <DEDUP_REMOVED lines=22> */
        .weak           $__internal_64_$__cuda_sm70_shflsync_bfly_p
        .type           $__internal_64_$__cuda_sm70_shflsync_bfly_p,@function
        .size           $__internal_64_$__cuda_sm70_shflsync_bfly_p,(.L_x_11008 - $__internal_64_$__cuda_sm70_shflsync_bfly_p)
$__internal_64_$__cuda_sm70_shflsync_bfly_p:
[----:B------:R-:W-:Y:S01]  /*1d20*/  IMAD.MOV.U32 R15, RZ, RZ, 0x0 ;  /* 0x00000000ff0f7424 */ /* 0x000fe200078e00ff */
[----:B------:R-:W-:Y:S04]  /*1d30*/  WARPSYNC R23 ;  /* 0x0000001700007348 */ /* 0x000fe80003800000 */
[----:B------:R0:W1:Y:S01]  /*1d40*/  SHFL.BFLY PT, R24, R26, R25, R24 ;  /* 0x0c0000191a187389 */ /* 0x00006200000e0018 */
[----:B------:R-:W-:Y:S05]  /*1d50*/  RET.REL.NODEC R14 `(_ZN4vllm3moe10topkGatingILi8ELi32ELi4ELi16ELi32Ei6__halfLNS0_11ScoringFuncE1EEEvPKT5_PKbPfiPT4_PiiiibPKf) ;  /* 0xffffe2a00e007950 */ /* 0x000fea0003c3ffff */
.L_x_3334:
        /* <DEDUP_REMOVED lines=10> */
.L_x_11008:


//--------------------- .text._ZN4vllm3moe10topkGatingILi8ELi16ELi4ELi16ELi32Ei6__halfLNS0_11ScoringFuncE1EEEvPKT5_PKbPfiPT4_PiiiibPKf --------------------------
	.section	.text._ZN4vllm3moe10topkGatingILi8ELi16ELi4ELi16ELi32Ei6__halfLNS0_11ScoringFuncE1EEEvPKT5_PKbPfiPT4_PiiiibPKf,"ax",@progbits
	.sectioninfo	@"SHI_REGISTERS=32"
	.align	128
        .global         _ZN4vllm3moe10topkGatingILi8ELi16ELi4ELi16ELi32Ei6__halfLNS0_11ScoringFuncE1EEEvPKT5_PKbPfiPT4_PiiiibPKf
        .type           _ZN4vllm3moe10topkGatingILi8ELi16ELi4ELi16ELi32Ei6__halfLNS0_11ScoringFuncE1EEEvPKT5_PKbPfiPT4_PiiiibPKf,@function
        .size           _ZN4vllm3moe10topkGatingILi8ELi16ELi4ELi16ELi32Ei6__halfLNS0_11ScoringFuncE1EEEvPKT5_PKbPfiPT4_PiiiibPKf,(.L_x_11009 - _ZN4vllm3moe10topkGatingILi8ELi16ELi4ELi16ELi32Ei6__halfLNS0_11ScoringFuncE1EEEvPKT5_PKbPfiPT4_PiiiibPKf)
        .other          _ZN4vllm3moe10topkGatingILi8ELi16ELi4ELi16ELi32Ei6__halfLNS0_11ScoringFuncE1EEEvPKT5_PKbPfiPT4_PiiiibPKf,@"STO_CUDA_ENTRY STV_DEFAULT"
_ZN4vllm3moe10topkGatingILi8ELi16ELi4ELi16ELi32Ei6__halfLNS0_11ScoringFuncE1EEEvPKT5_PKbPfiPT4_PiiiibPKf:
.text._ZN4vllm3moe10topkGatingILi8ELi16ELi4ELi16ELi32Ei6__halfLNS0_11ScoringFuncE1EEEvPKT5_PKbPfiPT4_PiiiibPKf:
        /* <DEDUP_REMOVED lines=108> */
.L_x_3335:
[----:B------:R0:W-:Y:S04]  /*06c0*/  STL.128 [R1], R4 ;  /* 0x0000000401007387 */ /* 0x0001e80000100c00 */
[----:B------:R0:W-:Y:S02]  /*06d0*/  STL.128 [R1+0x10], R8 ;  /* 0x0000100801007387 */ /* 0x0001e40000100c00 */
.L_x_3336:
        /* <DEDUP_REMOVED lines=9> */
.L_x_3346:
        /* <DEDUP_REMOVED lines=33> */
.L_x_3357:
[----:B------:R-:W-:Y:S05]  /*0980*/  BRA.DIV ~URZ, `(.L_x_3340) ;  /* 0x00000d227f007947 */ /* 0x000fea000b800000 */
[----:B------:R2:W3:Y:S04]  /*0990*/  SHFL.BFLY PT, R19, R12, 0x1, 0x1e1f ;  /* 0x0c3e1f000c137f89 */ /* 0x0004e800000e0000 */
[----:B------:R2:W4:Y:S02]  /*09a0*/  SHFL.BFLY PT, R16, R13, 0x1, 0x1e1f ;  /* 0x0c3e1f000d107f89 */ /* 0x00052400000e0000 */
.L_x_3358:
        /* <DEDUP_REMOVED lines=28> */
.L_x_3342:
[----:B------:R-:W-:Y:S05]  /*0b70*/  BSYNC B1 ;  /* 0x0000000000017941 */ /* 0x000fea0003800000 */
.L_x_3341:
        /* <DEDUP_REMOVED lines=19> */
.L_x_3345:
[----:B------:R-:W-:Y:S05]  /*0cb0*/  BSYNC B1 ;  /* 0x0000000000017941 */ /* 0x000fea0003800000 */
.L_x_3344:
[----:B0-----:R-:W-:Y:S05]  /*0cc0*/  BRA `(.L_x_3346) ;  /* 0xfffffaa000007947 */ /* 0x001fea000383ffff */
.L_x_3338:
[----:B------:R-:W-:Y:S02]  /*0cd0*/  IMAD.MOV.U32 R22, RZ, RZ, RZ ;  /* 0x000000ffff167224 */ /* 0x000fe400078e00ff */
.L_x_3353:
        /* <DEDUP_REMOVED lines=33> */
.L_x_3359:
[----:B------:R-:W-:Y:S05]  /*0ef0*/  BRA.DIV ~URZ, `(.L_x_3348) ;  /* 0x000009227f007947 */ /* 0x000fea000b800000 */
[----:B------:R2:W3:Y:S04]  /*0f00*/  SHFL.BFLY PT, R19, R12, 0x1, 0x1e1f ;  /* 0x0c3e1f000c137f89 */ /* 0x0004e800000e0000 */
[----:B------:R2:W4:Y:S02]  /*0f10*/  SHFL.BFLY PT, R16, R13, 0x1, 0x1e1f ;  /* 0x0c3e1f000d107f89 */ /* 0x00052400000e0000 */
.L_x_3360:
        /* <DEDUP_REMOVED lines=27> */
.L_x_3350:
[----:B------:R-:W-:Y:S05]  /*10d0*/  BSYNC B1 ;  /* 0x0000000000017941 */ /* 0x000fea0003800000 */
.L_x_3349:
        /* <DEDUP_REMOVED lines=19> */
.L_x_3352:
[----:B------:R-:W-:Y:S05]  /*1210*/  BSYNC B1 ;  /* 0x0000000000017941 */ /* 0x000fea0003800000 */
.L_x_3351:
[----:B0-----:R-:W-:Y:S05]  /*1220*/  BRA `(.L_x_3353) ;  /* 0xfffffab000007947 */ /* 0x001fea000383ffff */
.L_x_3343:
[----:B------:R-:W-:Y:S05]  /*1230*/  BSYNC B0 ;  /* 0x0000000000007941 */ /* 0x000fea0003800000 */
.L_x_3337:
        /* <DEDUP_REMOVED lines=20> */
.L_x_3355:
        /* <DEDUP_REMOVED lines=20> */
.L_x_3354:
        /* <DEDUP_REMOVED lines=12> */
.L_x_3356:
        /* <DEDUP_REMOVED lines=11> */
.L_x_3339:
[----:B------:R-:W-:Y:S01]  /*1630*/  IMAD.MOV.U32 R25, RZ, RZ, R15 ;  /* 0x000000ffff197224 */ /* 0x000fe200078e000f */
[----:B------:R-:W-:Y:S01]  /*1640*/  MOV R16, 0x1690 ;  /* 0x0000169000107802 */ /* 0x000fe20000000f00 */
[----:B------:R-:W-:Y:S02]  /*1650*/  IMAD.MOV.U32 R24, RZ, RZ, 0x1 ;  /* 0x00000001ff187424 */ /* 0x000fe400078e00ff */
[----:B------:R-:W-:Y:S02]  /*1660*/  IMAD.MOV.U32 R23, RZ, RZ, 0x1e1f ;  /* 0x00001e1fff177424 */ /* 0x000fe400078e00ff */
[----:B------:R-:W-:Y:S02]  /*1670*/  IMAD.MOV.U32 R18, RZ, RZ, -0x1 ;  /* 0xffffffffff127424 */ /* 0x000fe400078e00ff */
[----:B------:R-:W-:Y:S05]  /*1680*/  CALL.REL.NOINC `($__internal_65_$__cuda_sm70_shflsync_bfly_p) ;  /* 0x0000028000007944 */ /* 0x000fea0003c00000 */
[----:B-1----:R-:W-:Y:S01]  /*1690*/  IMAD.MOV.U32 R14, RZ, RZ, R23 ;  /* 0x000000ffff0e7224 */ /* 0x002fe200078e0017 */
[----:B0-----:R-:W-:Y:S05]  /*16a0*/  BRA `(.L_x_3357) ;  /* 0xfffff2d000007947 */ /* 0x001fea000383ffff */
.L_x_3340:
[----:B------:R-:W-:Y:S01]  /*16b0*/  IMAD.MOV.U32 R25, RZ, RZ, R12 ;  /* 0x000000ffff197224 */ /* 0x000fe200078e000c */
[----:B------:R-:W-:Y:S01]  /*16c0*/  MOV R16, 0x1710 ;  /* 0x0000171000107802 */ /* 0x000fe20000000f00 */
[----:B------:R-:W-:Y:S02]  /*16d0*/  IMAD.MOV.U32 R24, RZ, RZ, 0x1 ;  /* 0x00000001ff187424 */ /* 0x000fe400078e00ff */
[----:B------:R-:W-:-:S02]  /*16e0*/  IMAD.MOV.U32 R23, RZ, RZ, 0x1e1f ;  /* 0x00001e1fff177424 */ /* 0x000fc400078e00ff */
[----:B------:R-:W-:Y:S02]  /*16f0*/  IMAD.MOV.U32 R18, RZ, RZ, -0x1 ;  /* 0xffffffffff127424 */ /* 0x000fe400078e00ff */
[----:B01----:R-:W-:Y:S05]  /*1700*/  CALL.REL.NOINC `($__internal_65_$__cuda_sm70_shflsync_bfly_p) ;  /* 0x0000020000007944 */ /* 0x003fea0003c00000 */
[----:B-1----:R-:W-:Y:S01]  /*1710*/  IMAD.MOV.U32 R19, RZ, RZ, R23 ;  /* 0x000000ffff137224 */ /* 0x002fe200078e0017 */
[----:B------:R-:W-:Y:S01]  /*1720*/  MOV R16, 0x1780 ;  /* 0x0000178000107802 */ /* 0x000fe20000000f00 */
[----:B0-----:R-:W-:Y:S02]  /*1730*/  IMAD.MOV.U32 R25, RZ, RZ, R13 ;  /* 0x000000ffff197224 */ /* 0x001fe400078e000d */
[----:B------:R-:W-:Y:S02]  /*1740*/  IMAD.MOV.U32 R24, RZ, RZ, 0x1 ;  /* 0x00000001ff187424 */ /* 0x000fe400078e00ff */
[----:B------:R-:W-:Y:S02]  /*1750*/  IMAD.MOV.U32 R23, RZ, RZ, 0x1e1f ;  /* 0x00001e1fff177424 */ /* 0x000fe400078e00ff */
[----:B------:R-:W-:Y:S02]  /*1760*/  IMAD.MOV.U32 R18, RZ, RZ, -0x1 ;  /* 0xffffffffff127424 */ /* 0x000fe400078e00ff */
[----:B------:R-:W-:Y:S05]  /*1770*/  CALL.REL.NOINC `($__internal_65_$__cuda_sm70_shflsync_bfly_p) ;  /* 0x0000019000007944 */ /* 0x000fea0003c00000 */
[----:B-1----:R-:W-:Y:S01]  /*1780*/  IMAD.MOV.U32 R16, RZ, RZ, R23 ;  /* 0x000000ffff107224 */ /* 0x002fe200078e0017 */
[----:B0-----:R-:W-:Y:S05]  /*1790*/  BRA `(.L_x_3358) ;  /* 0xfffff21000007947 */ /* 0x001fea000383ffff */
.L_x_3347:
[----:B------:R-:W-:Y:S01]  /*17a0*/  IMAD.MOV.U32 R25, RZ, RZ, R15 ;  /* 0x000000ffff197224 */ /* 0x000fe200078e000f */
[----:B------:R-:W-:Y:S01]  /*17b0*/  MOV R16, 0x1800 ;  /* 0x0000180000107802 */ /* 0x000fe20000000f00 */
[----:B------:R-:W-:-:S02]  /*17c0*/  IMAD.MOV.U32 R24, RZ, RZ, 0x1 ;  /* 0x00000001ff187424 */ /* 0x000fc400078e00ff */
[----:B------:R-:W-:Y:S02]  /*17d0*/  IMAD.MOV.U32 R23, RZ, RZ, 0x1e1f ;  /* 0x00001e1fff177424 */ /* 0x000fe400078e00ff */
[----:B------:R-:W-:Y:S02]  /*17e0*/  IMAD.MOV.U32 R18, RZ, RZ, -0x1 ;  /* 0xffffffffff127424 */ /* 0x000fe400078e00ff */
[----:B------:R-:W-:Y:S05]  /*17f0*/  CALL.REL.NOINC `($__internal_65_$__cuda_sm70_shflsync_bfly_p) ;  /* 0x0000011000007944 */ /* 0x000fea0003c00000 */
[----:B-1----:R-:W-:Y:S01]  /*1800*/  IMAD.MOV.U32 R14, RZ, RZ, R23 ;  /* 0x000000ffff0e7224 */ /* 0x002fe200078e0017 */
[----:B0-----:R-:W-:Y:S05]  /*1810*/  BRA `(.L_x_3359) ;  /* 0xfffff6d000007947 */ /* 0x001fea000383ffff */
.L_x_3348:
[----:B------:R-:W-:Y:S01]  /*1820*/  IMAD.MOV.U32 R25, RZ, RZ, R12 ;  /* 0x000000ffff197224 */ /* 0x000fe200078e000c */
[----:B------:R-:W-:Y:S01]  /*1830*/  MOV R16, 0x1880 ;  /* 0x0000188000107802 */ /* 0x000fe20000000f00 */
[----:B------:R-:W-:Y:S02]  /*1840*/  IMAD.MOV.U32 R24, RZ, RZ, 0x1 ;  /* 0x00000001ff187424 */ /* 0x000fe400078e00ff */
[----:B------:R-:W-:Y:S02]  /*1850*/  IMAD.MOV.U32 R23, RZ, RZ, 0x1e1f ;  /* 0x00001e1fff177424 */ /* 0x000fe400078e00ff */
[----:B------:R-:W-:Y:S02]  /*1860*/  IMAD.MOV.U32 R18, RZ, RZ, -0x1 ;  /* 0xffffffffff127424 */ /* 0x000fe400078e00ff */
[----:B01----:R-:W-:Y:S05]  /*1870*/  CALL.REL.NOINC `($__internal_65_$__cuda_sm70_shflsync_bfly_p) ;  /* 0x0000009000007944 */ /* 0x003fea0003c00000 */
[----:B-1----:R-:W-:Y:S01]  /*1880*/  IMAD.MOV.U32 R19, RZ, RZ, R23 ;  /* 0x000000ffff137224 */ /* 0x002fe200078e0017 */
[----:B------:R-:W-:Y:S01]  /*1890*/  MOV R16, 0x18f0 ;  /* 0x000018f000107802 */ /* 0x000fe20000000f00 */
[----:B0-----:R-:W-:-:S02]  /*18a0*/  IMAD.MOV.U32 R25, RZ, RZ, R13 ;  /* 0x000000ffff197224 */ /* 0x001fc400078e000d */
[----:B------:R-:W-:Y:S02]  /*18b0*/  IMAD.MOV.U32 R24, RZ, RZ, 0x1 ;  /* 0x00000001ff187424 */ /* 0x000fe400078e00ff */
[----:B------:R-:W-:Y:S02]  /*18c0*/  IMAD.MOV.U32 R23, RZ, RZ, 0x1e1f ;  /* 0x00001e1fff177424 */ /* 0x000fe400078e00ff */
[----:B------:R-:W-:Y:S02]  /*18d0*/  IMAD.MOV.U32 R18, RZ, RZ, -0x1 ;  /* 0xffffffffff127424 */ /* 0x000fe400078e00ff */
[----:B------:R-:W-:Y:S05]  /*18e0*/  CALL.REL.NOINC `($__internal_65_$__cuda_sm70_shflsync_bfly_p) ;  /* 0x0000002000007944 */ /* 0x000fea0003c00000 */
[----:B-1----:R-:W-:Y:S01]  /*18f0*/  IMAD.MOV.U32 R16, RZ, RZ, R23 ;  /* 0x000000ffff107224 */ /* 0x002fe200078e0017 */
[----:B0-----:R-:W-:Y:S05]  /*1900*/  BRA `(.L_x_3360) ;  /* 0xfffff61000007947 */ /* 0x001fea000383ffff */
        .weak           $__internal_65_$__cuda_sm70_shflsync_bfly_p
        .type           $__internal_65_$__cuda_sm70_shflsync_bfly_p,@function
        .size           $__internal_65_$__cuda_sm70_shflsync_bfly_p,(.L_x_11009 - $__internal_65_$__cuda_sm70_shflsync_bfly_p)
$__internal_65_$__cuda_sm70_shflsync_bfly_p:
[----:B------:R-:W-:Y:S01]  /*1910*/  IMAD.MOV.U32 R17, RZ, RZ, 0x0 ;  /* 0x00000000ff117424 */ /* 0x000fe200078e00ff */
[----:B------:R-:W-:Y:S04]  /*1920*/  WARPSYNC R18 ;  /* 0x0000001200007348 */ /* 0x000fe80003800000 */
[----:B------:R0:W1:Y:S01]  /*1930*/  SHFL.BFLY PT, R23, R25, R24, R23 ;  /* 0x0c00001819177389 */ /* 0x00006200000e0017 */
[----:B------:R-:W-:Y:S05]  /*1940*/  RET.REL.NODEC R16 `(_ZN4vllm3moe10topkGatingILi8ELi16ELi4ELi16ELi32Ei6__halfLNS0_11ScoringFuncE1EEEvPKT5_PKbPfiPT4_PiiiibPKf) ;  /* 0xffffe6b010007950 */ /* 0x000fea0003c3ffff */
.L_x_3361:
        /* <DEDUP_REMOVED lines=11> */
.L_x_11009:


//--------------------- .text._ZN4vllm3moe10topkGatingILi8ELi8ELi4ELi16ELi32Ei6__halfLNS0_11ScoringFuncE1EEEvPKT5_PKbPfiPT4_PiiiibPKf --------------------------
	.section	.text._ZN4vllm3moe10topkGatingILi8ELi8ELi4ELi16ELi32Ei6__halfLNS0_11ScoringFuncE1EEEvPKT5_PKbPfiPT4_PiiiibPKf,"ax",@progbits
	.sectioninfo	@"SHI_REGISTERS=40"
	.align	128
        .global         _ZN4vllm3moe10topkGatingILi8ELi8ELi4ELi16ELi32Ei6__halfLNS0_11ScoringFuncE1EEEvPKT5_PKbPfiPT4_PiiiibPKf
        .type           _ZN4vllm3moe10topkGatingILi8ELi8ELi4ELi16ELi32Ei6__halfLNS0_11ScoringFuncE1EEEvPKT5_PKbPfiPT4_PiiiibPKf,@function
        .size           _ZN4vllm3moe10topkGatingILi8ELi8ELi4ELi16ELi32Ei6__halfLNS0_11ScoringFuncE1EEEvPKT5_PKbPfiPT4_PiiiibPKf,(.L_x_11230 - _ZN4vllm3moe10topkGatingILi8ELi8ELi4ELi16ELi32Ei6__halfLNS0_11ScoringFuncE1EEEvPKT5_PKbPfiPT4_PiiiibPKf)
        .other          _ZN4vllm3moe10topkGatingILi8ELi8ELi4ELi16ELi32Ei6__halfLNS0_11ScoringFuncE1EEEvPKT5_PKbPfiPT4_PiiiibPKf,@"STO_CUDA_ENTRY STV_DEFAULT"
_ZN4vllm3moe10topkGatingILi8ELi8ELi4ELi16ELi32Ei6__halfLNS0_11ScoringFuncE1EEEvPKT5_PKbPfiPT4_PiiiibPKf:
.text._ZN4vllm3moe10topkGatingILi8ELi8ELi4ELi16ELi32Ei6__halfLNS0_11ScoringFuncE1EEEvPKT5_PKbPfiPT4_PiiiibPKf:
        /* <DEDUP_REMOVED lines=123> */
.L_x_3367:
        /* <DEDUP_REMOVED lines=42> */
.L_x_3365:
        /* <DEDUP_REMOVED lines=81> */
.L_x_3366:
[----:B------:R-:W-:Y:S05]  /*0f60*/  @P0 BRA `(.L_x_3367) ;  /* 0xfffff84000000947 */ /* 0x000fea000383ffff */
.L_x_3364:
        /* <DEDUP_REMOVED lines=48> */
.L_x_3363:
[----:B------:R-:W-:Y:S01]  /*1270*/  ISETP.NE.AND P0, PT, R2, c[0x0][0x190], PT ;  /* 0x0000640002007a0c */ /* 0x000fe20003f05270 */
[----:B------:R-:W-:-:S12]  /*1280*/  IMAD.MOV.U32 R27, RZ, RZ, RZ ;  /* 0x000000ffff1b7224 */ /* 0x000fd800078e00ff */
[----:B------:R-:W-:Y:S05]  /*1290*/  @!P0 BRA `(.L_x_3368) ;  /* 0x000007d000008947 */ /* 0x000fea0003800000 */
[----:B------:R-:W-:Y:S01]  /*12a0*/  PRMT R24, R22, 0x9910, RZ ;  /* 0x0000991016187816 */ /* 0x000fe200000000ff */
[----:B------:R-:W-:Y:S01]  /*12b0*/  IMAD.MOV.U32 R27, RZ, RZ, RZ ;  /* 0x000000ffff1b7224 */ /* 0x000fe200078e00ff */
[----:B------:R-:W-:Y:S02]  /*12c0*/  IADD3 R26, -R26, c[0x0][0x190], RZ ;  /* 0x000064001a1a7a10 */ /* 0x000fe40007ffe1ff */
.L_x_3371:
        /* <DEDUP_REMOVED lines=42> */
.L_x_3369:
        /* <DEDUP_REMOVED lines=79> */
.L_x_3370:
[----:B------:R-:W-:Y:S05]  /*1a60*/  @P0 BRA `(.L_x_3371) ;  /* 0xfffff86000000947 */ /* 0x000fea000383ffff */
.L_x_3368:
        /* <DEDUP_REMOVED lines=48> */
.L_x_3362:
        /* <DEDUP_REMOVED lines=22> */
.L_x_3375:
        /* <DEDUP_REMOVED lines=64> */
.L_x_3374:
        /* <DEDUP_REMOVED lines=36> */
.L_x_3376:
[----:B------:R-:W-:-:S13]  /*2510*/  ISETP.NE.OR P0, PT, R4, RZ, P0 ;  /* 0x000000ff0400720c */ /* 0x000fda0000705670 */
[----:B------:R-:W-:Y:S05]  /*2520*/  @!P0 BRA `(.L_x_3372) ;  /* 0x0000014000008947 */ /* 0x000fea0003800000 */
.L_x_3373:
[----:B--2---:R1:W2:Y:S02]  /*2530*/  MUFU.RCP R15, R24 ;  /* 0x00000018000f7308 */ /* 0x0042a40000001000 */
.L_x_3377:
        /* <DEDUP_REMOVED lines=19> */
.L_x_3372:
        /* <DEDUP_REMOVED lines=8> */
.L_x_3378:
        /* <DEDUP_REMOVED lines=11> */
.L_x_3379:
        /* <DEDUP_REMOVED lines=14> */
.L_x_11230:


//--------------------- .text._ZN4vllm3moe10topkGatingILi4ELi4ELi4ELi8ELi32Ei6__halfLNS0_11ScoringFuncE1EEEvPKT5_PKbPfiPT4_PiiiibPKf --------------------------
	.section	.text._ZN4vllm3moe10topkGatingILi4ELi4ELi4ELi8ELi32Ei6__halfLNS0_11ScoringFuncE1EEEvPKT5_PKbPfiPT4_PiiiibPKf,"ax",@progbits
	.sectioninfo	@"SHI_REGISTERS=32"
	.align	128
        .global         _ZN4vllm3moe10topkGatingILi4ELi4ELi4ELi8ELi32Ei6__halfLNS0_11ScoringFuncE1EEEvPKT5_PKbPfiPT4_PiiiibPKf
        .type           _ZN4vllm3moe10topkGatingILi4ELi4ELi4ELi8ELi32Ei6__halfLNS0_11ScoringFuncE1EEEvPKT5_PKbPfiPT4_PiiiibPKf,@function
        .size           _ZN4vllm3moe10topkGatingILi4ELi4ELi4ELi8ELi32Ei6__halfLNS0_11ScoringFuncE1EEEvPKT5_PKbPfiPT4_PiiiibPKf,(.L_x_11231 - _ZN4vllm3moe10topkGatingILi4ELi4ELi4ELi8ELi32Ei6__halfLNS0_11ScoringFuncE1EEEvPKT5_PKbPfiPT4_PiiiibPKf)
        .other          _ZN4vllm3moe10topkGatingILi4ELi4ELi4ELi8ELi32Ei6__halfLNS0_11ScoringFuncE1EEEvPKT5_PKbPfiPT4_PiiiibPKf,@"STO_CUDA_ENTRY STV_DEFAULT"
_ZN4vllm3moe10topkGatingILi4ELi4ELi4ELi8ELi32Ei6__halfLNS0_11ScoringFuncE1EEEvPKT5_PKbPfiPT4_PiiiibPKf:
.text._ZN4vllm3moe10topkGatingILi4ELi4ELi4ELi8ELi32Ei6__halfLNS0_11ScoringFuncE1EEEvPKT5_PKbPfiPT4_PiiiibPKf:
        /* <DEDUP_REMOVED lines=87> */
.L_x_3387:
        /* <DEDUP_REMOVED lines=35> */
.L_x_3383:
        /* <DEDUP_REMOVED lines=34> */
.L_x_3384:
        /* <DEDUP_REMOVED lines=33> */
.L_x_3385:
        /* <DEDUP_REMOVED lines=37> */
.L_x_3386:
[----:B------:R-:W-:Y:S05]  /*0e20*/  @P5 BRA `(.L_x_3387) ;  /* 0xfffff74000005947 */ /* 0x000fea000383ffff */
.L_x_3382:
        /* <DEDUP_REMOVED lines=17> */
.L_x_3389:
        /* <DEDUP_REMOVED lines=42> */
.L_x_3388:
[----:B------:R-:W-:Y:S02]  /*11e0*/  IMAD.X R19, RZ, RZ, R19, P4 ;  /* 0x000000ffff137224 */ /* 0x000fe400020e0613 */
[----:B------:R-:W-:Y:S02]  /*11f0*/  IMAD.X R20, RZ, RZ, R20, P3 ;  /* 0x000000ffff147224 */ /* 0x000fe400018e0614 */
[----:B------:R-:W-:Y:S01]  /*1200*/  IMAD.X R17, RZ, RZ, R17, P1 ;  /* 0x000000ffff117224 */ /* 0x000fe200008e0611 */
[----:B------:R-:W-:Y:S05]  /*1210*/  @!P0 BRA `(.L_x_3380) ;  /* 0x00000d0000008947 */ /* 0x000fea0003800000 */
[----:B------:R-:W-:Y:S02]  /*1220*/  IADD3 R21, R21, 0x1, RZ ;  /* 0x0000000115157810 */ /* 0x000fe40007ffe0ff */
[----:B0-----:R-:W-:Y:S01]  /*1230*/  IADD3 R11, R11, c[0x0][0x178], RZ ;  /* 0x00005e000b0b7a10 */ /* 0x001fe20007ffe0ff */
[----:B------:R-:W-:Y:S05]  /*1240*/  BRA `(.L_x_3389) ;  /* 0xfffffcf000007947 */ /* 0x000fea000383ffff */
.L_x_3381:
[----:B------:R-:W-:Y:S01]  /*1250*/  ISETP.GE.U32.AND P0, PT, R12, 0x3, PT ;  /* 0x000000030c00780c */ /* 0x000fe20003f06070 */
[----:B------:R-:W-:-:S12]  /*1260*/  IMAD.MOV.U32 R21, RZ, RZ, RZ ;  /* 0x000000ffff157224 */ /* 0x000fd800078e00ff */
[----:B------:R-:W-:Y:S05]  /*1270*/  @!P0 BRA `(.L_x_3390) ;  /* 0x000008c000008947 */ /* 0x000fea0003800000 */
[----:B------:R-:W-:Y:S01]  /*1280*/  PRMT R20, R9, 0x9910, RZ ;  /* 0x0000991009147816 */ /* 0x000fe200000000ff */
[----:B------:R-:W-:Y:S01]  /*1290*/  IMAD.MOV.U32 R21, RZ, RZ, RZ ;  /* 0x000000ffff157224 */ /* 0x000fe200078e00ff */
[----:B------:R-:W-:Y:S02]  /*12a0*/  ULDC UR5, c[0x0][0x190] ;  /* 0x0000640000057ab9 */ /* 0x000fe40000000800 */
[----:B------:R-:W-:Y:S02]  /*12b0*/  UIADD3 UR5, -UR4, UR5, URZ ;  /* 0x0000000504057290 */ /* 0x000fe4000fffe13f */
.L_x_3395:
        /* <DEDUP_REMOVED lines=34> */
.L_x_3391:
        /* <DEDUP_REMOVED lines=33> */
.L_x_3392:
        /* <DEDUP_REMOVED lines=32> */
.L_x_3393:
        /* <DEDUP_REMOVED lines=36> */
.L_x_3394:
[----:B------:R-:W-:Y:S05]  /*1b30*/  @P5 BRA `(.L_x_3395) ;  /* 0xfffff78000005947 */ /* 0x000fea000383ffff */
.L_x_3390:
        /* <DEDUP_REMOVED lines=15> */
.L_x_3397:
        /* <DEDUP_REMOVED lines=41> */
.L_x_3396:
[----:B------:R-:W-:Y:S01]  /*1ec0*/  IADD3 R21, R21, 0x1, RZ ;  /* 0x0000000115157810 */ /* 0x000fe20007ffe0ff */
[----:B------:R-:W-:Y:S01]  /*1ed0*/  IMAD.X R20, RZ, RZ, R20, P4 ;  /* 0x000000ffff147224 */ /* 0x000fe200020e0614 */
[----:B0-----:R-:W-:Y:S01]  /*1ee0*/  IADD3 R11, R11, c[0x0][0x178], RZ ;  /* 0x00005e000b0b7a10 */ /* 0x001fe20007ffe0ff */
[----:B------:R-:W-:Y:S02]  /*1ef0*/  IMAD.X R15, RZ, RZ, R15, P3 ;  /* 0x000000ffff0f7224 */ /* 0x000fe400018e060f */
[----:B------:R-:W-:Y:S01]  /*1f00*/  IMAD.X R17, RZ, RZ, R17, P1 ;  /* 0x000000ffff117224 */ /* 0x000fe200008e0611 */
[----:B------:R-:W-:Y:S05]  /*1f10*/  @P0 BRA `(.L_x_3397) ;  /* 0xfffffd1000000947 */ /* 0x000fea000383ffff */
.L_x_3380:
        /* <DEDUP_REMOVED lines=21> */
.L_x_3401:
        /* <DEDUP_REMOVED lines=64> */
.L_x_3400:
        /* <DEDUP_REMOVED lines=36> */
.L_x_3402:
[----:B------:R-:W-:-:S13]  /*26b0*/  ISETP.NE.OR P0, PT, R2, RZ, P0 ;  /* 0x000000ff0200720c */ /* 0x000fda0000705670 */
[----:B------:R-:W-:Y:S05]  /*26c0*/  @!P0 BRA `(.L_x_3398) ;  /* 0x0000014000008947 */ /* 0x000fea0003800000 */
.L_x_3399:
[----:B0-2---:R0:W2:Y:S02]  /*26d0*/  MUFU.RCP R15, R18 ;  /* 0x00000012000f7308 */ /* 0x0050a40000001000 */
.L_x_3403:
        /* <DEDUP_REMOVED lines=19> */
.L_x_3398:
        /* <DEDUP_REMOVED lines=8> */
.L_x_3404:
        /* <DEDUP_REMOVED lines=11> */
.L_x_3405:
        /* <DEDUP_REMOVED lines=12> */
.L_x_11231:


//--------------------- .text._ZN4vllm3moe10topkGatingILi2ELi2ELi4ELi4ELi32Ei6__halfLNS0_11ScoringFuncE1EEEvPKT5_PKbPfiPT4_PiiiibPKf --------------------------
	.section	.text._ZN4vllm3moe10topkGatingILi2ELi2ELi4ELi4ELi32Ei6__halfLNS0_11ScoringFuncE1EEEvPKT5_PKbPfiPT4_PiiiibPKf,"ax",@progbits
	.sectioninfo	@"SHI_REGISTERS=32"
	.align	128
        .global         _ZN4vllm3moe10topkGatingILi2ELi2ELi4ELi4ELi32Ei6__halfLNS0_11ScoringFuncE1EEEvPKT5_PKbPfiPT4_PiiiibPKf
        .type           _ZN4vllm3moe10topkGatingILi2ELi2ELi4ELi4ELi32Ei6__halfLNS0_11ScoringFuncE1EEEvPKT5_PKbPfiPT4_PiiiibPKf,@function
        .size           _ZN4vllm3moe10topkGatingILi2ELi2ELi4ELi4ELi32Ei6__halfLNS0_11ScoringFuncE1EEEvPKT5_PKbPfiPT4_PiiiibPKf,(.L_x_11232 - _ZN4vllm3moe10topkGatingILi2ELi2ELi4ELi4ELi32Ei6__halfLNS0_11ScoringFuncE1EEEvPKT5_PKbPfiPT4_PiiiibPKf)
        .other          _ZN4vllm3moe10topkGatingILi2ELi2ELi4ELi4ELi32Ei6__halfLNS0_11ScoringFuncE1EEEvPKT5_PKbPfiPT4_PiiiibPKf,@"STO_CUDA_ENTRY STV_DEFAULT"
_ZN4vllm3moe10topkGatingILi2ELi2ELi4ELi4ELi32Ei6__halfLNS0_11ScoringFuncE1EEEvPKT5_PKbPfiPT4_PiiiibPKf:
.text._ZN4vllm3moe10topkGatingILi2ELi2ELi4ELi4ELi32Ei6__halfLNS0_11ScoringFuncE1EEEvPKT5_PKbPfiPT4_PiiiibPKf:
        /* <DEDUP_REMOVED lines=78> */
.L_x_3409:
        /* <DEDUP_REMOVED lines=107> */
.L_x_3408:
        /* <DEDUP_REMOVED lines=16> */
.L_x_3410:
        /* <DEDUP_REMOVED lines=36> */
.L_x_3407:
        /* <DEDUP_REMOVED lines=21> */
.L_x_3412:
        /* <DEDUP_REMOVED lines=103> */
.L_x_3411:
        /* <DEDUP_REMOVED lines=18> */
.L_x_3413:
        /* <DEDUP_REMOVED lines=34> */
.L_x_3406:
        /* <DEDUP_REMOVED lines=25> */
.L_x_3417:
        /* <DEDUP_REMOVED lines=56> */
.L_x_3416:
        /* <DEDUP_REMOVED lines=34> */
.L_x_3418:
[----:B------:R-:W-:-:S13]  /*2100*/  ISETP.NE.OR P0, PT, R6, RZ, P0 ;  /* 0x000000ff0600720c */ /* 0x000fda0000705670 */
[----:B------:R-:W-:Y:S05]  /*2110*/  @!P0 BRA `(.L_x_3414) ;  /* 0x0000015000008947 */ /* 0x000fea0003800000 */
.L_x_3415:
[----:B------:R1:W2:Y:S02]  /*2120*/  MUFU.RCP R19, R12 ;  /* 0x0000000c00137308 */ /* 0x0002a40000001000 */
.L_x_3419:
        /* <DEDUP_REMOVED lines=20> */
.L_x_3414:
        /* <DEDUP_REMOVED lines=9> */
.L_x_3420:
        /* <DEDUP_REMOVED lines=11> */
.L_x_3421:
        /* <DEDUP_REMOVED lines=13> */
.L_x_11232:


//--------------------- .text._ZN4vllm3moe10topkGatingILi1ELi1ELi4ELi2ELi32Ei6__halfLNS0_11ScoringFuncE1EEEvPKT5_PKbPfiPT4_PiiiibPKf --------------------------
	.section	.text._ZN4vllm3moe10topkGatingILi1ELi1ELi4ELi2ELi32Ei6__halfLNS0_11ScoringFuncE1EEEvPKT5_PKbPfiPT4_PiiiibPKf,"ax",@progbits
	.sectioninfo	@"SHI_REGISTERS=32"
	.align	128
        .global         _ZN4vllm3moe10topkGatingILi1ELi1ELi4ELi2ELi32Ei6__halfLNS0_11ScoringFuncE1EEEvPKT5_PKbPfiPT4_PiiiibPKf
        .type           _ZN4vllm3moe10topkGatingILi1ELi1ELi4ELi2ELi32Ei6__halfLNS0_11ScoringFuncE1EEEvPKT5_PKbPfiPT4_PiiiibPKf,@function
        .size           _ZN4vllm3moe10topkGatingILi1ELi1ELi4ELi2ELi32Ei6__halfLNS0_11ScoringFuncE1EEEvPKT5_PKbPfiPT4_PiiiibPKf,(.L_x_11233 - _ZN4vllm3moe10topkGatingILi1ELi1ELi4ELi2ELi32Ei6__halfLNS0_11ScoringFuncE1EEEvPKT5_PKbPfiPT4_PiiiibPKf)
        .other          _ZN4vllm3moe10topkGatingILi1ELi1ELi4ELi2ELi32Ei6__halfLNS0_11ScoringFuncE1EEEvPKT5_PKbPfiPT4_PiiiibPKf,@"STO_CUDA_ENTRY STV_DEFAULT"
_ZN4vllm3moe10topkGatingILi1ELi1ELi4ELi2ELi32Ei6__halfLNS0_11ScoringFuncE1EEEvPKT5_PKbPfiPT4_PiiiibPKf:
.text._ZN4vllm3moe10topkGatingILi1ELi1ELi4ELi2ELi32Ei6__halfLNS0_11ScoringFuncE1EEEvPKT5_PKbPfiPT4_PiiiibPKf:
        /* <DEDUP_REMOVED lines=65> */
.L_x_3425:
        /* <DEDUP_REMOVED lines=39> */
.L_x_3424:
        /* <DEDUP_REMOVED lines=24> */
.L_x_3426:
        /* <DEDUP_REMOVED lines=21> */
.L_x_3423:
        /* <DEDUP_REMOVED lines=19> */
.L_x_3428:
        /* <DEDUP_REMOVED lines=35> */
.L_x_3427:
        /* <DEDUP_REMOVED lines=16> */
.L_x_3429:
        /* <DEDUP_REMOVED lines=19> */
.L_x_3422:
        /* <DEDUP_REMOVED lines=24> */
.L_x_3433:
        /* <DEDUP_REMOVED lines=56> */
.L_x_3432:
        /* <DEDUP_REMOVED lines=34> */
.L_x_3434:
[----:B------:R-:W-:-:S13]  /*1600*/  ISETP.NE.OR P0, PT, R6, RZ, P0 ;  /* 0x000000ff0600720c */ /* 0x000fda0000705670 */
[----:B------:R-:W-:Y:S05]  /*1610*/  @!P0 BRA `(.L_x_3430) ;  /* 0x0000015000008947 */ /* 0x000fea0003800000 */
.L_x_3431:
[----:B------:R1:W2:Y:S02]  /*1620*/  MUFU.RCP R19, R11 ;  /* 0x0000000b00137308 */ /* 0x0002a40000001000 */
.L_x_3435:
        /* <DEDUP_REMOVED lines=20> */
.L_x_3430:
        /* <DEDUP_REMOVED lines=8> */
.L_x_3436:
        /* <DEDUP_REMOVED lines=11> */
.L_x_3437:
        /* <DEDUP_REMOVED lines=14> */
.L_x_11233:


//--------------------- .text._ZN4vllm3moe10topkGatingILi18ELi576ELi4ELi8ELi32ElfLNS0_11ScoringFuncE1EEEvPKT5_PKbPfiPT4_PiiiibPKf --------------------------
	.section	.text._ZN4vllm3moe10topkGatingILi18ELi576ELi4ELi8ELi32ElfLNS0_11ScoringFuncE1EEEvPKT5_PKbPfiPT4_PiiiibPKf,"ax",@progbits
	.sectioninfo	@"SHI_REGISTERS=40"
	.align	128
        .global         _ZN4vllm3moe10topkGatingILi18ELi576ELi4ELi8ELi32ElfLNS0_11ScoringFuncE1EEEvPKT5_PKbPfiPT4_PiiiibPKf
        .type           _ZN4vllm3moe10topkGatingILi18ELi576ELi4ELi8ELi32ElfLNS0_11ScoringFuncE1EEEvPKT5_PKbPfiPT4_PiiiibPKf,@function
        .size           _ZN4vllm3moe10topkGatingILi18ELi576ELi4ELi8ELi32ElfLNS0_11ScoringFuncE1EEEvPKT5_PKbPfiPT4_PiiiibPKf,(.L_x_11010 - _ZN4vllm3moe10topkGatingILi18ELi576ELi4ELi8ELi32ElfLNS0_11ScoringFuncE1EEEvPKT5_PKbPfiPT4_PiiiibPKf)
        .other          _ZN4vllm3moe10topkGatingILi18ELi576ELi4ELi8ELi32ElfLNS0_11ScoringFuncE1EEEvPKT5_PKbPfiPT4_PiiiibPKf,@"STO_CUDA_ENTRY STV_DEFAULT"
_ZN4vllm3moe10topkGatingILi18ELi576ELi4ELi8ELi32ElfLNS0_11ScoringFuncE1EEEvPKT5_PKbPfiPT4_PiiiibPKf:
.text._ZN4vllm3moe10topkGatingILi18ELi576ELi4ELi8ELi32ElfLNS0_11ScoringFuncE1EEEvPKT5_PKbPfiPT4_PiiiibPKf:
        /* <DEDUP_REMOVED lines=14> */
[----:B------:R-:W-:Y:S01]  /*00e0*/  IMAD.WIDE R22, R23, R32, c[0x0][0x160] ;  /* 0x0000580017167625 */ /* 0x000fe200078e0220 */
[----:B------:R-:W-:-:S04]  /*00f0*/  ISETP.NE.U32.AND P0, PT, RZ, c[0x0][0x168], PT ;  /* 0x00005a00ff007a0c */ /* 0x000fc80003f05070 */
[----:B------:R-:W2:Y:S04]  /*0100*/  LDG.E.64 R20, [R22.64] ;  /* 0x0000000616147981 */ /* 0x000ea8000c1e1b00 */
[----:B------:R-:W3:Y:S04]  /*0110*/  LDG.E.64 R18, [R22.64+0x100] ;  /* 0x0001000616127981 */ /* 0x000ee8000c1e1b00 */
[----:B------:R-:W4:Y:S04]  /*0120*/  LDG.E.64 R16, [R22.64+0x200] ;  /* 0x0002000616107981 */ /* 0x000f28000c1e1b00 */
[----:B------:R-:W5:Y:S04]  /*0130*/  LDG.E.64 R12, [R22.64+0x300] ;  /* 0x00030006160c7981 */ /* 0x000f68000c1e1b00 */
[----:B------:R-:W5:Y:S01]  /*0140*/  LDG.E.64 R14, [R22.64+0x400] ;  /* 0x00040006160e7981 */ /* 0x000f62000c1e1b00 */
[----:B------:R-:W-:-:S03]  /*0150*/  ISETP.NE.AND.EX P0, PT, RZ, c[0x0][0x16c], PT, P0 ;  /* 0x00005b00ff007a0c */ /* 0x000fc60003f05300 */
[----:B------:R-:W5:Y:S04]  /*0160*/  LDG.E.64 R10, [R22.64+0x500] ;  /* 0x00050006160a7981 */ /* 0x000f68000c1e1b00 */
[----:B------:R-:W5:Y:S04]  /*0170*/  LDG.E.64 R4, [R22.64+0x800] ;  /* 0x0008000616047981 */ /* 0x000f68000c1e1b00 */
[----:B------:R-:W5:Y:S04]  /*0180*/  LDG.E.64 R8, [R22.64+0x600] ;  /* 0x0006000616087981 */ /* 0x000f68000c1e1b00 */
[----:B------:R-:W5:Y:S01]  /*0190*/  LDG.E.64 R6, [R22.64+0x700] ;  /* 0x0007000616067981 */ /* 0x000f62000c1e1b00 */
[----:B------:R-:W-:-:S04]  /*01a0*/  @P0 IADD3 R24, P1, R28, c[0x0][0x168], RZ ;  /* 0x00005a001c180a10 */ /* 0x000fc80007f3e0ff */
[----:B------:R-:W-:-:S05]  /*01b0*/  @P0 LEA.HI.X.SX32 R25, R28, c[0x0][0x16c], 0x1, P1 ;  /* 0x00005b001c190a11 */ /* 0x000fca00008f0eff */
[----:B------:R5:W5:Y:S01]  /*01c0*/  @P0 LDG.E.U8 R2, [R24.64] ;  /* 0x0000000618020981 */ /* 0x000b62000c1e1100 */
[----:B------:R-:W-:Y:S02]  /*01d0*/  IMAD.MOV.U32 R31, RZ, RZ, 0x1 ;  /* 0x00000001ff1f7424 */ /* 0x000fe400078e00ff */
[----:B--2---:R-:W-:Y:S02]  /*01e0*/  FMUL.FTZ R20, R20, -1.4426950216293334961 ;  /* 0xbfb8aa3b14147820 */ /* 0x004fe40000410000 */
[----:B------:R-:W-:Y:S02]  /*01f0*/  FMUL.FTZ R3, R21, -1.4426950216293334961 ;  /* 0xbfb8aa3b15037820 */ /* 0x000fe40000410000 */
[----:B---3--:R-:W-:Y:S02]  /*0200*/  FMUL.FTZ R18, R18, -1.4426950216293334961 ;  /* 0xbfb8aa3b12127820 */ /* 0x008fe40000410000 */
[----:B------:R-:W-:Y:S02]  /*0210*/  FMUL.FTZ R19, R19, -1.4426950216293334961 ;  /* 0xbfb8aa3b13137820 */ /* 0x000fe40000410000 */
[----:B----4-:R-:W-:-:S02]  /*0220*/  FMUL.FTZ R16, R16, -1.4426950216293334961 ;  /* 0xbfb8aa3b10107820 */ /* 0x010fc40000410000 */
[----:B------:R-:W-:Y:S02]  /*0230*/  FMUL.FTZ R17, R17, -1.4426950216293334961 ;  /* 0xbfb8aa3b11117820 */ /* 0x000fe40000410000 */
[----:B-----5:R-:W-:Y:S02]  /*0240*/  FMUL.FTZ R24, R12, -1.4426950216293334961 ;  /* 0xbfb8aa3b0c187820 */ /* 0x020fe40000410000 */
[----:B------:R-:W-:Y:S02]  /*0250*/  FMUL.FTZ R12, R13, -1.4426950216293334961 ;  /* 0xbfb8aa3b0d0c7820 */ /* 0x000fe40000410000 */
[----:B------:R-:W-:Y:S01]  /*0260*/  FMUL.FTZ R13, R14, -1.4426950216293334961 ;  /* 0xbfb8aa3b0e0d7820 */ /* 0x000fe20000410000 */
[----:B------:R-:W0:Y:S01]  /*0270*/  MUFU.EX2 R20, R20 ;  /* 0x0000001400147308 */ /* 0x000e220000000800 */
[----:B------:R-:W-:Y:S02]  /*0280*/  FMUL.FTZ R14, R15, -1.4426950216293334961 ;  /* 0xbfb8aa3b0f0e7820 */ /* 0x000fe40000410000 */
[----:B------:R-:W-:-:S02]  /*0290*/  FMUL.FTZ R10, R10, -1.4426950216293334961 ;  /* 0xbfb8aa3b0a0a7820 */ /* 0x000fc40000410000 */
[----:B------:R-:W-:-:S03]  /*02a0*/  FMUL.FTZ R11, R11, -1.4426950216293334961 ;  /* 0xbfb8aa3b0b0b7820 */ /* 0x000fc60000410000 */
[----:B------:R-:W1:Y:S01]  /*02b0*/  MUFU.EX2 R3, R3 ;  /* 0x0000000300037308 */ /* 0x000e620000000800 */
[----:B------:R-:W-:-:S07]  /*02c0*/  FMUL.FTZ R8, R8, -1.4426950216293334961 ;  /* 0xbfb8aa3b08087820 */ /* 0x000fce0000410000 */
[----:B------:R2:W3:Y:S01]  /*02d0*/  MUFU.EX2 R30, R18 ;  /* 0x00000012001e7308 */ /* 0x0004e20000000800 */
[----:B------:R-:W-:-:S07]  /*02e0*/  FMUL.FTZ R9, R9, -1.4426950216293334961 ;  /* 0xbfb8aa3b09097820 */ /* 0x000fce0000410000 */
[----:B------:R4:W5:Y:S01]  /*02f0*/  MUFU.EX2 R27, R19 ;  /* 0x00000013001b7308 */ /* 0x0009620000000800 */
[----:B--2---:R-:W-:-:S07]  /*0300*/  FMUL.FTZ R18, R4, -1.4426950216293334961 ;  /* 0xbfb8aa3b04127820 */ /* 0x004fce0000410000 */
[----:B------:R-:W2:Y:S01]  /*0310*/  MUFU.EX2 R26, R16 ;  /* 0x00000010001a7308 */ /* 0x000ea20000000800 */
[----:B----4-:R-:W-:-:S07]  /*0320*/  FMUL.FTZ R19, R5, -1.4426950216293334961 ;  /* 0xbfb8aa3b05137820 */ /* 0x010fce0000410000 */
[----:B------:R-:W4:Y:S01]  /*0330*/  MUFU.EX2 R25, R17 ;  /* 0x0000001100197308 */ /* 0x000f220000000800 */
[----:B------:R-:W-:Y:S02]  /*0340*/  FMUL.FTZ R6, R6, -1.4426950216293334961 ;  /* 0xbfb8aa3b06067820 */ /* 0x000fe40000410000 */
[----:B------:R-:W-:-:S05]  /*0350*/  FMUL.FTZ R7, R7, -1.4426950216293334961 ;  /* 0xbfb8aa3b07077820 */ /* 0x000fca0000410000 */
[----:B------:R-:W0:Y:S08]  /*0360*/  MUFU.EX2 R12, R12 ;  /* 0x0000000c000c7308 */ /* 0x000e300000000800 */
[----:B------:R-:W0:Y:S08]  /*0370*/  MUFU.EX2 R13, R13 ;  /* 0x0000000d000d7308 */ /* 0x000e300000000800 */
[----:B------:R-:W0:Y:S08]  /*0380*/  MUFU.EX2 R24, R24 ;  /* 0x0000001800187308 */ /* 0x000e300000000800 */
[----:B------:R-:W0:Y:S08]  /*0390*/  MUFU.EX2 R14, R14 ;  /* 0x0000000e000e7308 */ /* 0x000e300000000800 */
[----:B------:R-:W1:Y:S08]  /*03a0*/  MUFU.EX2 R15, R10 ;  /* 0x0000000a000f7308 */ /* 0x000e700000000800 */
[----:B------:R-:W2:Y:S01]  /*03b0*/  MUFU.EX2 R16, R11 ;  /* 0x0000000b00107308 */ /* 0x000ea20000000800 */
[----:B0-----:R-:W-:-:S07]  /*03c0*/  FADD.FTZ R20, R20, 1 ;  /* 0x3f80000014147421 */ /* 0x001fce0000010000 */
[----:B------:R-:W0:Y:S01]  /*03d0*/  MUFU.EX2 R17, R8 ;  /* 0x0000000800117308 */ /* 0x000e220000000800 */
[----:B-1----:R-:W-:-:S07]  /*03e0*/  FADD.FTZ R3, R3, 1 ;  /* 0x3f80000003037421 */ /* 0x002fce0000010000 */
[----:B------:R-:W1:Y:S01]  /*03f0*/  MUFU.EX2 R21, R9 ;  /* 0x0000000900157308 */ /* 0x000e620000000800 */
[----:B---3--:R-:W-:-:S07]  /*0400*/  FADD.FTZ R4, R30, 1 ;  /* 0x3f8000001e047421 */ /* 0x008fce0000010000 */
[----:B------:R2:W3:Y:S01]  /*0410*/  MUFU.EX2 R22, R6 ;  /* 0x0000000600167308 */ /* 0x0004e20000000800 */
[----:B-----5:R-:W-:-:S07]  /*0420*/  FADD.FTZ R5, R27, 1 ;  /* 0x3f8000001b057421 */ /* 0x020fce0000010000 */
[----:B------:R4:W5:Y:S01]  /*0430*/  MUFU.EX2 R23, R7 ;  /* 0x0000000700177308 */ /* 0x0009620000000800 */
[----:B--2---:R-:W-:-:S07]  /*0440*/  FADD.FTZ R6, R26, 1 ;  /* 0x3f8000001a067421 */ /* 0x004fce0000010000 */
[----:B------:R-:W2:Y:S01]  /*0450*/  MUFU.EX2 R18, R18 ;  /* 0x0000001200127308 */ /* 0x000ea20000000800 */
[----:B----4-:R-:W-:-:S07]  /*0460*/  FADD.FTZ R7, R25, 1 ;  /* 0x3f80000019077421 */ /* 0x010fce0000010000 */
[----:B------:R-:W4:Y:S01]  /*0470*/  MUFU.EX2 R19, R19 ;  /* 0x0000001300137308 */ /* 0x000f220000000800 */
[----:B------:R-:W-:Y:S02]  /*0480*/  FADD.FTZ R9, R12, 1 ;  /* 0x3f8000000c097421 */ /* 0x000fe40000010000 */
[----:B------:R-:W-:Y:S02]  /*0490*/  FADD.FTZ R10, R13, 1 ;  /* 0x3f8000000d0a7421 */ /* 0x000fe40000010000 */
[----:B------:R-:W-:Y:S02]  /*04a0*/  FADD.FTZ R8, R24, 1 ;  /* 0x3f80000018087421 */ /* 0x000fe40000010000 */
[----:B------:R-:W-:Y:S01]  /*04b0*/  FADD.FTZ R11, R14, 1 ;  /* 0x3f8000000e0b7421 */ /* 0x000fe20000010000 */
[----:B------:R-:W2:Y:S01]  /*04c0*/  MUFU.RCP R20, R20 ;  /* 0x0000001400147308 */ /* 0x000ea20000001000 */
[----:B------:R-:W-:Y:S02]  /*04d0*/  FADD.FTZ R12, R15, 1 ;  /* 0x3f8000000f0c7421 */ /* 0x000fe40000010000 */
[----:B------:R-:W-:Y:S01]  /*04e0*/  FADD.FTZ R13, R16, 1 ;  /* 0x3f800000100d7421 */ /* 0x000fe20000010000 */
[----:B------:R-:W-:Y:S01]  /*04f0*/  @P0 ISETP.NE.AND P1, PT, R2, RZ, PT ;  /* 0x000000ff0200020c */ /* 0x000fe20003f25270 */
[----:B0-----:R-:W-:-:S03]  /*0500*/  FADD.FTZ R14, R17, 1 ;  /* 0x3f800000110e7421 */ /* 0x001fc60000010000 */
[----:B------:R-:W0:Y:S01]  /*0510*/  MUFU.RCP R3, R3 ;  /* 0x0000000300037308 */ /* 0x000e220000001000 */
[----:B-1----:R-:W-:Y:S02]  /*0520*/  FADD.FTZ R15, R21, 1 ;  /* 0x3f800000150f7421 */ /* 0x002fe40000010000 */
[----:B---3--:R-:W-:-:S05]  /*0530*/  FADD.FTZ R16, R22, 1 ;  /* 0x3f80000016107421 */ /* 0x008fca0000010000 */
[----:B------:R-:W1:Y:S01]  /*0540*/  MUFU.RCP R4, R4 ;  /* 0x0000000400047308 */ /* 0x000e620000001000 */
[----:B-----5:R-:W-:Y:S02]  /*0550*/  FADD.FTZ R17, R23, 1 ;  /* 0x3f80000017117421 */ /* 0x020fe40000010000 */
[----:B--2---:R-:W-:-:S05]  /*0560*/  FADD.FTZ R18, R18, 1 ;  /* 0x3f80000012127421 */ /* 0x004fca0000010000 */
[----:B------:R-:W2:Y:S01]  /*0570*/  MUFU.RCP R5, R5 ;  /* 0x0000000500057308 */ /* 0x000ea20000001000 */
[----:B----4-:R-:W-:Y:S01]  /*0580*/  FADD.FTZ R19, R19, 1 ;  /* 0x3f80000013137421 */ /* 0x010fe20000010000 */
[----:B------:R-:W-:Y:S01]  /*0590*/  @P0 SEL R2, RZ, 0x1, P1 ;  /* 0x00000001ff020807 */ /* 0x000fe20000800000 */
[----:B------:R-:W-:-:S05]  /*05a0*/  IMAD.MOV.U32 R30, RZ, RZ, 0x1 ;  /* 0x00000001ff1e7424 */ /* 0x000fca00078e00ff */
[----:B------:R-:W3:Y:S08]  /*05b0*/  MUFU.RCP R6, R6 ;  /* 0x0000000600067308 */ /* 0x000ef00000001000 */
[----:B------:R-:W4:Y:S01]  /*05c0*/  MUFU.RCP R7, R7 ;  /* 0x0000000700077308 */ /* 0x000f220000001000 */
[----:B------:R-:W-:-:S07]  /*05d0*/  @P0 PRMT R30, R2, 0x7610, R30 ;  /* 0x00007610021e0816 */ /* 0x000fce000000001e */
[----:B------:R-:W5:Y:S01]  /*05e0*/  MUFU.RCP R8, R8 ;  /* 0x0000000800087308 */ /* 0x000f620000001000 */
[----:B------:R-:W-:-:S07]  /*05f0*/  ISETP.NE.U32.AND P0, PT, RZ, c[0x0][0x1a0], PT ;  /* 0x00006800ff007a0c */ /* 0x000fce0003f05070 */
[----:B------:R-:W0:Y:S08]  /*0600*/  MUFU.RCP R9, R9 ;  /* 0x0000000900097308 */ /* 0x000e300000001000 */
[----:B------:R-:W0:Y:S08]  /*0610*/  MUFU.RCP R10, R10 ;  /* 0x0000000a000a7308 */ /* 0x000e300000001000 */
[----:B------:R-:W0:Y:S08]  /*0620*/  MUFU.RCP R11, R11 ;  /* 0x0000000b000b7308 */ /* 0x000e300000001000 */
[----:B------:R-:W0:Y:S08]  /*0630*/  MUFU.RCP R12, R12 ;  /* 0x0000000c000c7308 */ /* 0x000e300000001000 */
[----:B------:R-:W0:Y:S01]  /*0640*/  MUFU.RCP R13, R13 ;  /* 0x0000000d000d7308 */ /* 0x000e220000001000 */
[----:B------:R-:W-:-:S07]  /*0650*/  ISETP.NE.AND.EX P0, PT, RZ, c[0x0][0x1a4], PT, P0 ;  /* 0x00006900ff007a0c */ /* 0x000fce0003f05300 */
[----:B------:R-:W1:Y:S01]  /*0660*/  MUFU.RCP R14, R14 ;  /* 0x0000000e000e7308 */ /* 0x000e620000001000 */
[----:B------:R-:W-:-:S07]  /*0670*/  FSETP.GEU.FTZ.AND P1, PT, |R20|, +INF , PT ;  /* 0x7f8000001400780b */ /* 0x000fce0003f3e200 */
[----:B------:R-:W2:Y:S01]  /*0680*/  MUFU.RCP R15, R15 ;  /* 0x0000000f000f7308 */ /* 0x000ea20000001000 */
[----:B0-----:R-:W-:-:S07]  /*0690*/  FSETP.GEU.FTZ.AND P2, PT, |R3|, +INF , PT ;  /* 0x7f8000000300780b */ /* 0x001fce0003f5e200 */
[----:B------:R-:W0:Y:S01]  /*06a0*/  MUFU.RCP R16, R16 ;  /* 0x0000001000107308 */ /* 0x000e220000001000 */
[----:B-1----:R-:W-:-:S07]  /*06b0*/  FSETP.GEU.FTZ.AND P3, PT, |R4|, +INF , PT ;  /* 0x7f8000000400780b */ /* 0x002fce0003f7e200 */
[----:B------:R-:W1:Y:S01]  /*06c0*/  MUFU.RCP R17, R17 ;  /* 0x0000001100117308 */ /* 0x000e620000001000 */
[----:B--2---:R-:W-:-:S07]  /*06d0*/  FSETP.GEU.FTZ.AND P4, PT, |R5|, +INF , PT ;  /* 0x7f8000000500780b */ /* 0x004fce0003f9e200 */
[----:B------:R-:W2:Y:S01]  /*06e0*/  MUFU.RCP R18, R18 ;  /* 0x0000001200127308 */ /* 0x000ea20000001000 */
[----:B---3--:R-:W-:-:S07]  /*06f0*/  FSETP.GEU.FTZ.AND P5, PT, |R6|, +INF , PT ;  /* 0x7f8000000600780b */ /* 0x008fce0003fbe200 */
[----:B------:R-:W3:Y:S01]  /*0700*/  MUFU.RCP R19, R19 ;  /* 0x0000001300137308 */ /* 0x000ee20000001000 */
[----:B----4-:R-:W-:Y:S02]  /*0710*/  FSETP.GEU.FTZ.AND P6, PT, |R7|, +INF , PT ;  /* 0x7f8000000700780b */ /* 0x010fe40003fde200 */
[----:B------:R-:W-:Y:S02]  /*0720*/  FSEL R2, R20, RZ, !P1 ;  /* 0x000000ff14027208 */ /* 0x000fe40004800000 */
[----:B------:R-:W-:Y:S02]  /*0730*/  FSEL R3, R3, RZ, !P2 ;  /* 0x000000ff03037208 */ /* 0x000fe40005000000 */
[----:B------:R-:W-:Y:S02]  /*0740*/  FSEL R4, R4, RZ, !P3 ;  /* 0x000000ff04047208 */ /* 0x000fe40005800000 */
[----:B------:R-:W-:Y:S02]  /*0750*/  FSEL R5, R5, RZ, !P4 ;  /* 0x000000ff05057208 */ /* 0x000fe40006000000 */
[----:B------:R-:W-:-:S02]  /*0760*/  FSEL R6, R6, RZ, !P5 ;  /* 0x000000ff06067208 */ /* 0x000fc40006800000 */
[----:B------:R-:W-:Y:S02]  /*0770*/  FSEL R7, R7, RZ, !P6 ;  /* 0x000000ff07077208 */ /* 0x000fe40007000000 */
[----:B-----5:R-:W-:Y:S02]  /*0780*/  FSETP.GEU.FTZ.AND P1, PT, |R8|, +INF , PT ;  /* 0x7f8000000800780b */ /* 0x020fe40003f3e200 */
        /* <DEDUP_REMOVED lines=13> */
[----:B0-----:R-:W-:Y:S02]  /*0860*/  FSETP.GEU.FTZ.AND P3, PT, |R16|, +INF , PT ;  /* 0x7f8000001000780b */ /* 0x001fe40003f7e200 */
[----:B-1----:R-:W-:Y:S02]  /*0870*/  FSETP.GEU.FTZ.AND P4, PT, |R17|, +INF , PT ;  /* 0x7f8000001100780b */ /* 0x002fe40003f9e200 */
[----:B--2---:R-:W-:-:S02]  /*0880*/  FSETP.GEU.FTZ.AND P5, PT, |R18|, +INF , PT ;  /* 0x7f8000001200780b */ /* 0x004fc40003fbe200 */
[----:B---3--:R-:W-:Y:S02]  /*0890*/  FSETP.GEU.FTZ.AND P6, PT, |R19|, +INF , PT ;  /* 0x7f8000001300780b */ /* 0x008fe40003fde200 */
[----:B------:R-:W-:Y:S02]  /*08a0*/  FSEL R14, R14, RZ, !P1 ;  /* 0x000000ff0e0e7208 */ /* 0x000fe40004800000 */
[----:B------:R-:W-:Y:S02]  /*08b0*/  FSEL R15, R15, RZ, !P2 ;  /* 0x000000ff0f0f7208 */ /* 0x000fe40005000000 */
[----:B------:R-:W-:Y:S02]  /*08c0*/  FSEL R16, R16, RZ, !P3 ;  /* 0x000000ff10107208 */ /* 0x000fe40005800000 */
[----:B------:R-:W-:Y:S02]  /*08d0*/  FSEL R17, R17, RZ, !P4 ;  /* 0x000000ff11117208 */ /* 0x000fe40006000000 */
[----:B------:R-:W-:-:S02]  /*08e0*/  FSEL R18, R18, RZ, !P5 ;  /* 0x000000ff12127208 */ /* 0x000fc40006800000 */
[----:B------:R-:W-:Y:S01]  /*08f0*/  FSEL R19, R19, RZ, !P6 ;  /* 0x000000ff13137208 */ /* 0x000fe20007000000 */
[----:B------:R-:W-:Y:S05]  /*0900*/  @!P0 BRA `(.L_x_3438) ;  /* 0x000002f000008947 */ /* 0x000fea0003800000 */
        /* <DEDUP_REMOVED lines=47> */
.L_x_3438:
        /* <DEDUP_REMOVED lines=9> */
.L_x_3439:
        /* <DEDUP_REMOVED lines=9> */
.L_x_3455:
        /* <DEDUP_REMOVED lines=80> */
.L_x_3472:
[----:B------:R-:W-:Y:S05]  /*1220*/  BRA.DIV ~URZ, `(.L_x_3443) ;  /* 0x000016127f007947 */ /* 0x000fea000b800000 */
[----:B------:R2:W3:Y:S04]  /*1230*/  SHFL.BFLY PT, R32, R35, 0x10, 0x1f ;  /* 0x0e001f0023207f89 */ /* 0x0004e800000e0000 */
[----:B------:R2:W4:Y:S02]  /*1240*/  SHFL.BFLY PT, R26, R27, 0x10, 0x1f ;  /* 0x0e001f001b1a7f89 */ /* 0x00052400000e0000 */
.L_x_3473:
        /* <DEDUP_REMOVED lines=12> */
.L_x_3474:
[----:B-1----:R-:W-:-:S13]  /*1310*/  FSETP.GEU.FTZ.AND P1, PT, R25, R34, PT ;  /* 0x000000221900720b */ /* 0x002fda0003f3e000 */
[----:B------:R-:W-:-:S04]  /*1320*/  @P1 FSETP.NEU.FTZ.AND P2, PT, R25, R34, PT ;  /* 0x000000221900120b */ /* 0x000fc80003f5d000 */
[----:B---3--:R-:W-:-:S13]  /*1330*/  @P1 ISETP.LT.AND P0, PT, R27, R26, !P2 ;  /* 0x0000001a1b00120c */ /* 0x008fda0005701270 */
[----:B0-----:R-:W-:Y:S01]  /*1340*/  FSEL R25, R34, R25, P0 ;  /* 0x0000001922197208 */ /* 0x001fe20000000000 */
[----:B------:R-:W-:Y:S05]  /*1350*/  BRA.DIV ~URZ, `(.L_x_3445) ;  /* 0x000017527f007947 */ /* 0x000fea000b800000 */
[----:B------:R0:W1:Y:S02]  /*1360*/  SHFL.BFLY PT, R34, R25, 0x4, 0x1f ;  /* 0x0c801f0019227f89 */ /* 0x00006400000e0000 */
.L_x_3475:
[----:B--2---:R-:W-:Y:S01]  /*1370*/  FSEL R35, R35, R32, P0 ;  /* 0x0000002023237208 */ /* 0x004fe20000000000 */
[----:B------:R-:W-:Y:S05]  /*1380*/  BRA.DIV ~URZ, `(.L_x_3446) ;  /* 0x000017a27f007947 */ /* 0x000fea000b800000 */
[----:B------:R-:W-:Y:S02]  /*1390*/  SEL R27, R27, R26, P0 ;  /* 0x0000001a1b1b7207 */ /* 0x000fe40000000000 */
[----:B------:R2:W3:Y:S04]  /*13a0*/  SHFL.BFLY PT, R26, R35, 0x4, 0x1f ;  /* 0x0c801f00231a7f89 */ /* 0x0004e800000e0000 */
[----:B------:R2:W4:Y:S02]  /*13b0*/  SHFL.BFLY PT, R32, R27, 0x4, 0x1f ;  /* 0x0c801f001b207f89 */ /* 0x00052400000e0000 */
.L_x_3476:
        /* <DEDUP_REMOVED lines=12> */
.L_x_3477:
[----:B-1----:R-:W-:-:S13]  /*1480*/  FSETP.GEU.FTZ.AND P1, PT, R25, R26, PT ;  /* 0x0000001a1900720b */ /* 0x002fda0003f3e000 */
[----:B------:R-:W-:-:S04]  /*1490*/  @P1 FSETP.NEU.FTZ.AND P2, PT, R25, R26, PT ;  /* 0x0000001a1900120b */ /* 0x000fc80003f5d000 */
[----:B---3--:R-:W-:-:S13]  /*14a0*/  @P1 ISETP.LT.AND P0, PT, R27, R32, !P2 ;  /* 0x000000201b00120c */ /* 0x008fda0005701270 */
[----:B0-----:R-:W-:Y:S01]  /*14b0*/  FSEL R25, R26, R25, P0 ;  /* 0x000000191a197208 */ /* 0x001fe20000000000 */
[----:B------:R-:W-:Y:S05]  /*14c0*/  BRA.DIV ~URZ, `(.L_x_3448) ;  /* 0x000018e27f007947 */ /* 0x000fea000b800000 */
[----:B------:R0:W1:Y:S02]  /*14d0*/  SHFL.BFLY PT, R26, R25, 0x1, 0x1f ;  /* 0x0c201f00191a7f89 */ /* 0x00006400000e0000 */
.L_x_3478:
[----:B--2---:R-:W-:Y:S01]  /*14e0*/  FSEL R34, R34, R35, P0 ;  /* 0x0000002322227208 */ /* 0x004fe20000000000 */
[----:B------:R-:W-:Y:S05]  /*14f0*/  BRA.DIV ~URZ, `(.L_x_3449) ;  /* 0x000019327f007947 */ /* 0x000fea000b800000 */
[----:B------:R-:W-:Y:S02]  /*1500*/  SEL R32, R27, R32, P0 ;  /* 0x000000201b207207 */ /* 0x000fe40000000000 */
[----:B------:R2:W3:Y:S04]  /*1510*/  SHFL.BFLY PT, R27, R34, 0x1, 0x1f ;  /* 0x0c201f00221b7f89 */ /* 0x0004e800000e0000 */
[----:B------:R2:W4:Y:S02]  /*1520*/  SHFL.BFLY PT, R21, R32, 0x1, 0x1f ;  /* 0x0c201f0020157f89 */ /* 0x00052400000e0000 */
.L_x_3479:
        /* <DEDUP_REMOVED lines=30> */
.L_x_3451:
[----:B------:R-:W-:Y:S05]  /*1710*/  BSYNC B1 ;  /* 0x0000000000017941 */ /* 0x000fea0003800000 */
.L_x_3450:
        /* <DEDUP_REMOVED lines=20> */
.L_x_3454:
[----:B------:R-:W-:Y:S05]  /*1860*/  BSYNC B1 ;  /* 0x0000000000017941 */ /* 0x000fea0003800000 */
.L_x_3453:
[----:B0-----:R-:W-:Y:S05]  /*1870*/  BRA `(.L_x_3455) ;  /* 0xfffff4a000007947 */ /* 0x001fea000383ffff */
.L_x_3441:
[----:B------:R-:W-:Y:S02]  /*1880*/  IMAD.MOV.U32 R33, RZ, RZ, RZ ;  /* 0x000000ffff217224 */ /* 0x000fe400078e00ff */
.L_x_3468:
        /* <DEDUP_REMOVED lines=80> */
.L_x_3480:
[----:B------:R-:W-:Y:S05]  /*1d90*/  BRA.DIV ~URZ, `(.L_x_3457) ;  /* 0x000012027f007947 */ /* 0x000fea000b800000 */
[----:B------:R2:W3:Y:S04]  /*1da0*/  SHFL.BFLY PT, R25, R32, 0x10, 0x1f ;  /* 0x0e001f0020197f89 */ /* 0x0004e800000e0000 */
[----:B------:R2:W4:Y:S02]  /*1db0*/  SHFL.BFLY PT, R26, R27, 0x10, 0x1f ;  /* 0x0e001f001b1a7f89 */ /* 0x00052400000e0000 */
.L_x_3481:
        /* <DEDUP_REMOVED lines=12> */
.L_x_3482:
[----:B-1----:R-:W-:-:S13]  /*1e80*/  FSETP.GEU.FTZ.AND P1, PT, R34, R35, PT ;  /* 0x000000232200720b */ /* 0x002fda0003f3e000 */
[----:B------:R-:W-:-:S04]  /*1e90*/  @P1 FSETP.NEU.FTZ.AND P2, PT, R34, R35, PT ;  /* 0x000000232200120b */ /* 0x000fc80003f5d000 */
[----:B---3--:R-:W-:-:S13]  /*1ea0*/  @P1 ISETP.LT.AND P0, PT, R27, R26, !P2 ;  /* 0x0000001a1b00120c */ /* 0x008fda0005701270 */
[----:B0-----:R-:W-:Y:S01]  /*1eb0*/  FSEL R34, R35, R34, P0 ;  /* 0x0000002223227208 */ /* 0x001fe20000000000 */
[----:B------:R-:W-:Y:S05]  /*1ec0*/  BRA.DIV ~URZ, `(.L_x_3459) ;  /* 0x000013427f007947 */ /* 0x000fea000b800000 */
[----:B------:R0:W1:Y:S02]  /*1ed0*/  SHFL.BFLY PT, R35, R34, 0x4, 0x1f ;  /* 0x0c801f0022237f89 */ /* 0x00006400000e0000 */
.L_x_3483:
[----:B--2---:R-:W-:Y:S01]  /*1ee0*/  FSEL R25, R32, R25, P0 ;  /* 0x0000001920197208 */ /* 0x004fe20000000000 */
[----:B------:R-:W-:Y:S05]  /*1ef0*/  BRA.DIV ~URZ, `(.L_x_3460) ;  /* 0x000013927f007947 */ /* 0x000fea000b800000 */
[----:B------:R-:W-:Y:S01]  /*1f00*/  SEL R26, R27, R26, P0 ;  /* 0x0000001a1b1a7207 */ /* 0x000fe20000000000 */
[----:B------:R2:W3:Y:S04]  /*1f10*/  SHFL.BFLY PT, R32, R25, 0x4, 0x1f ;  /* 0x0c801f0019207f89 */ /* 0x0004e800000e0000 */
[----:B------:R2:W4:Y:S02]  /*1f20*/  SHFL.BFLY PT, R27, R26, 0x4, 0x1f ;  /* 0x0c801f001a1b7f89 */ /* 0x00052400000e0000 */
.L_x_3484:
        /* <DEDUP_REMOVED lines=12> */
.L_x_3485:
[----:B-1----:R-:W-:-:S13]  /*1ff0*/  FSETP.GEU.FTZ.AND P1, PT, R34, R25, PT ;  /* 0x000000192200720b */ /* 0x002fda0003f3e000 */
[----:B------:R-:W-:-:S04]  /*2000*/  @P1 FSETP.NEU.FTZ.AND P2, PT, R34, R25, PT ;  /* 0x000000192200120b */ /* 0x000fc80003f5d000 */
[----:B---3--:R-:W-:-:S13]  /*2010*/  @P1 ISETP.LT.AND P0, PT, R26, R35, !P2 ;  /* 0x000000231a00120c */ /* 0x008fda0005701270 */
[----:B------:R-:W-:Y:S01]  /*2020*/  FSEL R25, R25, R34, P0 ;  /* 0x0000002219197208 */ /* 0x000fe20000000000 */
[----:B------:R-:W-:Y:S05]  /*2030*/  BRA.DIV ~URZ, `(.L_x_3462) ;  /* 0x000014d27f007947 */ /* 0x000fea000b800000 */
[----:B0-----:R0:W1:Y:S02]  /*2040*/  SHFL.BFLY PT, R34, R25, 0x1, 0x1f ;  /* 0x0c201f0019227f89 */ /* 0x00106400000e0000 */
.L_x_3486:
[----:B--2---:R-:W-:Y:S01]  /*2050*/  FSEL R27, R27, R32, P0 ;  /* 0x000000201b1b7208 */ /* 0x004fe20000000000 */
[----:B------:R-:W-:Y:S05]  /*2060*/  BRA.DIV ~URZ, `(.L_x_3463) ;  /* 0x000015227f007947 */ /* 0x000fea000b800000 */
[----:B------:R-:W-:Y:S02]  /*2070*/  SEL R35, R26, R35, P0 ;  /* 0x000000231a237207 */ /* 0x000fe40000000000 */
[----:B------:R2:W3:Y:S04]  /*2080*/  SHFL.BFLY PT, R26, R27, 0x1, 0x1f ;  /* 0x0c201f001b1a7f89 */ /* 0x0004e800000e0000 */
[----:B------:R2:W4:Y:S02]  /*2090*/  SHFL.BFLY PT, R21, R35, 0x1, 0x1f ;  /* 0x0c201f0023157f89 */ /* 0x00052400000e0000 */
.L_x_3487:
        /* <DEDUP_REMOVED lines=29> */
.L_x_3465:
[----:B------:R-:W-:Y:S05]  /*2270*/  BSYNC B1 ;  /* 0x0000000000017941 */ /* 0x000fea0003800000 */
.L_x_3464:
        /* <DEDUP_REMOVED lines=20> */
.L_x_3467:
[----:B------:R-:W-:Y:S05]  /*23c0*/  BSYNC B1 ;  /* 0x0000000000017941 */ /* 0x000fea0003800000 */
.L_x_3466:
[----:B0-----:R-:W-:Y:S05]  /*23d0*/  BRA `(.L_x_3468) ;  /* 0xfffff4b000007947 */ /* 0x001fea000383ffff */
.L_x_3452:
[----:B------:R-:W-:Y:S05]  /*23e0*/  BSYNC B0 ;  /* 0x0000000000007941 */ /* 0x000fea0003800000 */
.L_x_3440:
        /* <DEDUP_REMOVED lines=19> */
.L_x_3470:
        /* <DEDUP_REMOVED lines=20> */
.L_x_3469:
        /* <DEDUP_REMOVED lines=11> */
.L_x_3471:
        /* <DEDUP_REMOVED lines=11> */
.L_x_3442:
[----:B------:R-:W-:Y:S01]  /*27c0*/  IMAD.MOV.U32 R23, RZ, RZ, R34 ;  /* 0x000000ffff177224 */ /* 0x000fe200078e0022 */
[----:B------:R-:W-:Y:S01]  /*27d0*/  MOV R24, 0x2820 ;  /* 0x0000282000187802 */ /* 0x000fe20000000f00 */
[----:B------:R-:W-:Y:S02]  /*27e0*/  IMAD.MOV.U32 R22, RZ, RZ, 0x10 ;  /* 0x00000010ff167424 */ /* 0x000fe400078e00ff */
[----:B------:R-:W-:Y:S02]  /*27f0*/  IMAD.MOV.U32 R21, RZ, RZ, 0x1f ;  /* 0x0000001fff157424 */ /* 0x000fe400078e00ff */
[----:B------:R-:W-:Y:S02]  /*2800*/  IMAD.MOV.U32 R20, RZ, RZ, -0x1 ;  /* 0xffffffffff147424 */ /* 0x000fe400078e00ff */
[----:B------:R-:W-:Y:S05]  /*2810*/  CALL.REL.NOINC `($__internal_66_$__cuda_sm70_shflsync_bfly_p) ;  /* 0x00000e6000007944 */ /* 0x000fea0003c00000 */
[----:B-1----:R-:W-:Y:S01]  /*2820*/  IMAD.MOV.U32 R25, RZ, RZ, R21 ;  /* 0x000000ffff197224 */ /* 0x002fe200078e0015 */
[----:B0-----:R-:W-:Y:S05]  /*2830*/  BRA `(.L_x_3472) ;  /* 0xffffe9e000007947 */ /* 0x001fea000383ffff */
.L_x_3443:
[----:B------:R-:W-:Y:S01]  /*2840*/  IMAD.MOV.U32 R23, RZ, RZ, R35 ;  /* 0x000000ffff177224 */ /* 0x000fe200078e0023 */
[----:B------:R-:W-:Y:S01]  /*2850*/  MOV R24, 0x28a0 ;  /* 0x000028a000187802 */ /* 0x000fe20000000f00 */
[----:B------:R-:W-:Y:S02]  /*2860*/  IMAD.MOV.U32 R22, RZ, RZ, 0x10 ;  /* 0x00000010ff167424 */ /* 0x000fe400078e00ff */
[----:B------:R-:W-:-:S02]  /*2870*/  IMAD.MOV.U32 R21, RZ, RZ, 0x1f ;  /* 0x0000001fff157424 */ /* 0x000fc400078e00ff */
[----:B------:R-:W-:Y:S02]  /*2880*/  IMAD.MOV.U32 R20, RZ, RZ, -0x1 ;  /* 0xffffffffff147424 */ /* 0x000fe400078e00ff */
[----:B01----:R-:W-:Y:S05]  /*2890*/  CALL.REL.NOINC `($__internal_66_$__cuda_sm70_shflsync_bfly_p) ;  /* 0x00000de000007944 */ /* 0x003fea0003c00000 */
[----:B-1----:R-:W-:Y:S01]  /*28a0*/  IMAD.MOV.U32 R32, RZ, RZ, R21 ;  /* 0x000000ffff207224 */ /* 0x002fe200078e0015 */
[----:B------:R-:W-:Y:S01]  /*28b0*/  MOV R24, 0x2910 ;  /* 0x0000291000187802 */ /* 0x000fe20000000f00 */
[----:B0-----:R-:W-:Y:S02]  /*28c0*/  IMAD.MOV.U32 R23, RZ, RZ, R27 ;  /* 0x000000ffff177224 */ /* 0x001fe400078e001b */
[----:B------:R-:W-:Y:S02]  /*28d0*/  IMAD.MOV.U32 R22, RZ, RZ, 0x10 ;  /* 0x00000010ff167424 */ /* 0x000fe400078e00ff */
[----:B------:R-:W-:Y:S02]  /*28e0*/  IMAD.MOV.U32 R21, RZ, RZ, 0x1f ;  /* 0x0000001fff157424 */ /* 0x000fe400078e00ff */
[----:B------:R-:W-:Y:S02]  /*28f0*/  IMAD.MOV.U32 R20, RZ, RZ, -0x1 ;  /* 0xffffffffff147424 */ /* 0x000fe400078e00ff */
[----:B------:R-:W-:Y:S05]  /*2900*/  CALL.REL.NOINC `($__internal_66_$__cuda_sm70_shflsync_bfly_p) ;  /* 0x00000d7000007944 */ /* 0x000fea0003c00000 */
[----:B-1----:R-:W-:Y:S01]  /*2910*/  IMAD.MOV.U32 R26, RZ, RZ, R21 ;  /* 0x000000ffff1a7224 */ /* 0x002fe200078e0015 */
[----:B0-----:R-:W-:Y:S05]  /*2920*/  BRA `(.L_x_3473) ;  /* 0xffffe92000007947 */ /* 0x001fea000383ffff */
.L_x_3444:
[----:B------:R-:W-:Y:S01]  /*2930*/  IMAD.MOV.U32 R23, RZ, RZ, R25 ;  /* 0x000000ffff177224 */ /* 0x000fe200078e0019 */
[----:B------:R-:W-:Y:S01]  /*2940*/  MOV R24, 0x2990 ;  /* 0x0000299000187802 */ /* 0x000fe20000000f00 */
[----:B------:R-:W-:-:S02]  /*2950*/  IMAD.MOV.U32 R22, RZ, RZ, 0x8 ;  /* 0x00000008ff167424 */ /* 0x000fc400078e00ff */
[----:B------:R-:W-:Y:S02]  /*2960*/  IMAD.MOV.U32 R21, RZ, RZ, 0x1f ;  /* 0x0000001fff157424 */ /* 0x000fe400078e00ff */
[----:B------:R-:W-:Y:S02]  /*2970*/  IMAD.MOV.U32 R20, RZ, RZ, -0x1 ;  /* 0xffffffffff147424 */ /* 0x000fe400078e00ff */
[----:B0-23--:R-:W-:Y:S05]  /*2980*/  CALL.REL.NOINC `($__internal_66_$__cuda_sm70_shflsync_bfly_p) ;  /* 0x00000cf000007944 */ /* 0x00dfea0003c00000 */
[----:B------:R-:W-:Y:S01]  /*2990*/  FSEL R32, R32, R35, P1 ;  /* 0x0000002320207208 */ /* 0x000fe20000800000 */
[----:B-1----:R-:W-:Y:S01]  /*29a0*/  IMAD.MOV.U32 R34, RZ, RZ, R21 ;  /* 0x000000ffff227224 */ /* 0x002fe200078e0015 */
[----:B------:R-:W-:Y:S01]  /*29b0*/  MOV R24, 0x2a10 ;  /* 0x00002a1000187802 */ /* 0x000fe20000000f00 */
[----:B0-----:R-:W-:Y:S02]  /*29c0*/  IMAD.MOV.U32 R22, RZ, RZ, 0x8 ;  /* 0x00000008ff167424 */ /* 0x001fe400078e00ff */
[----:B------:R-:W-:Y:S02]  /*29d0*/  IMAD.MOV.U32 R21, RZ, RZ, 0x1f ;  /* 0x0000001fff157424 */ /* 0x000fe400078e00ff */
[----:B------:R-:W-:Y:S02]  /*29e0*/  IMAD.MOV.U32 R20, RZ, RZ, -0x1 ;  /* 0xffffffffff147424 */ /* 0x000fe400078e00ff */
[----:B------:R-:W-:-:S02]  /*29f0*/  IMAD.MOV.U32 R23, RZ, RZ, R32 ;  /* 0x000000ffff177224 */ /* 0x000fc400078e0020 */
[----:B------:R-:W-:Y:S05]  /*2a00*/  CALL.REL.NOINC `($__internal_66_$__cuda_sm70_shflsync_bfly_p) ;  /* 0x00000c7000007944 */ /* 0x000fea0003c00000 */
[----:B------:R-:W-:Y:S01]  /*2a10*/  SEL R26, R26, R27, P1 ;  /* 0x0000001b1a1a7207 */ /* 0x000fe20000800000 */
[----:B-1----:R-:W-:Y:S01]  /*2a20*/  IMAD.MOV.U32 R35, RZ, RZ, R21 ;  /* 0x000000ffff237224 */ /* 0x002fe200078e0015 */
[----:B------:R-:W-:Y:S01]  /*2a30*/  MOV R24, 0x2a90 ;  /* 0x00002a9000187802 */ /* 0x000fe20000000f00 */
[----:B0-----:R-:W-:-:S02]  /*2a40*/  IMAD.MOV.U32 R22, RZ, RZ, 0x8 ;  /* 0x00000008ff167424 */ /* 0x001fc400078e00ff */
[----:B------:R-:W-:Y:S02]  /*2a50*/  IMAD.MOV.U32 R21, RZ, RZ, 0x1f ;  /* 0x0000001fff157424 */ /* 0x000fe400078e00ff */
[----:B------:R-:W-:Y:S02]  /*2a60*/  IMAD.MOV.U32 R20, RZ, RZ, -0x1 ;  /* 0xffffffffff147424 */ /* 0x000fe400078e00ff */
[----:B------:R-:W-:Y:S02]  /*2a70*/  IMAD.MOV.U32 R23, RZ, RZ, R26 ;  /* 0x000000ffff177224 */ /* 0x000fe400078e001a */
[----:B------:R-:W-:Y:S05]  /*2a80*/  CALL.REL.NOINC `($__internal_66_$__cuda_sm70_shflsync_bfly_p) ;  /* 0x00000bf000007944 */ /* 0x000fea0003c00000 */
[----:B-1----:R-:W-:Y:S01]  /*2a90*/  IMAD.MOV.U32 R27, RZ, RZ, R21 ;  /* 0x000000ffff1b7224 */ /* 0x002fe200078e0015 */
[----:B0-----:R-:W-:Y:S05]  /*2aa0*/  BRA `(.L_x_3474) ;  /* 0xffffe86000007947 */ /* 0x001fea000383ffff */
.L_x_3445:
[----:B------:R-:W-:Y:S01]  /*2ab0*/  IMAD.MOV.U32 R23, RZ, RZ, R25 ;  /* 0x000000ffff177224 */ /* 0x000fe200078e0019 */
[----:B------:R-:W-:Y:S01]  /*2ac0*/  MOV R24, 0x2b10 ;  /* 0x00002b1000187802 */ /* 0x000fe20000000f00 */
[----:B------:R-:W-:Y:S02]  /*2ad0*/  IMAD.MOV.U32 R22, RZ, RZ, 0x4 ;  /* 0x00000004ff167424 */ /* 0x000fe400078e00ff */
[----:B------:R-:W-:Y:S02]  /*2ae0*/  IMAD.MOV.U32 R21, RZ, RZ, 0x1f ;  /* 0x0000001fff157424 */ /* 0x000fe400078e00ff */
[----:B------:R-:W-:-:S02]  /*2af0*/  IMAD.MOV.U32 R20, RZ, RZ, -0x1 ;  /* 0xffffffffff147424 */ /* 0x000fc400078e00ff */
[----:B--2---:R-:W-:Y:S05]  /*2b00*/  CALL.REL.NOINC `($__internal_66_$__cuda_sm70_shflsync_bfly_p) ;  /* 0x00000b7000007944 */ /* 0x004fea0003c00000 */
[----:B-1----:R-:W-:Y:S01]  /*2b10*/  IMAD.MOV.U32 R34, RZ, RZ, R21 ;  /* 0x000000ffff227224 */ /* 0x002fe200078e0015 */
[----:B0-----:R-:W-:Y:S05]  /*2b20*/  BRA `(.L_x_3475) ;  /* 0xffffe84000007947 */ /* 0x001fea000383ffff */
.L_x_3446:
[----:B------:R-:W-:Y:S01]  /*2b30*/  IMAD.MOV.U32 R23, RZ, RZ, R35 ;  /* 0x000000ffff177224 */ /* 0x000fe200078e0023 */
[----:B------:R-:W-:Y:S01]  /*2b40*/  MOV R24, 0x2b90 ;  /* 0x00002b9000187802 */ /* 0x000fe20000000f00 */
[----:B------:R-:W-:-:S02]  /*2b50*/  IMAD.MOV.U32 R22, RZ, RZ, 0x4 ;  /* 0x00000004ff167424 */ /* 0x000fc400078e00ff */
[----:B------:R-:W-:Y:S02]  /*2b60*/  IMAD.MOV.U32 R21, RZ, RZ, 0x1f ;  /* 0x0000001fff157424 */ /* 0x000fe400078e00ff */
[----:B------:R-:W-:Y:S02]  /*2b70*/  IMAD.MOV.U32 R20, RZ, RZ, -0x1 ;  /* 0xffffffffff147424 */ /* 0x000fe400078e00ff */
[----:B01----:R-:W-:Y:S05]  /*2b80*/  CALL.REL.NOINC `($__internal_66_$__cuda_sm70_shflsync_bfly_p) ;  /* 0x00000af000007944 */ /* 0x003fea0003c00000 */
[----:B------:R-:W-:Y:S01]  /*2b90*/  SEL R27, R27, R26, P0 ;  /* 0x0000001a1b1b7207 */ /* 0x000fe20000000000 */
[----:B-1----:R-:W-:Y:S01]  /*2ba0*/  IMAD.MOV.U32 R26, RZ, RZ, R21 ;  /* 0x000000ffff1a7224 */ /* 0x002fe200078e0015 */
[----:B------:R-:W-:Y:S01]  /*2bb0*/  MOV R24, 0x2c10 ;  /* 0x00002c1000187802 */ /* 0x000fe20000000f00 */
[----:B0-----:R-:W-:Y:S02]  /*2bc0*/  IMAD.MOV.U32 R22, RZ, RZ, 0x4 ;  /* 0x00000004ff167424 */ /* 0x001fe400078e00ff */
[----:B------:R-:W-:Y:S02]  /*2bd0*/  IMAD.MOV.U32 R21, RZ, RZ, 0x1f ;  /* 0x0000001fff157424 */ /* 0x000fe400078e00ff */
[----:B------:R-:W-:Y:S02]  /*2be0*/  IMAD.MOV.U32 R20, RZ, RZ, -0x1 ;  /* 0xffffffffff147424 */ /* 0x000fe400078e00ff */
[----:B------:R-:W-:-:S02]  /*2bf0*/  IMAD.MOV.U32 R23, RZ, RZ, R27 ;  /* 0x000000ffff177224 */ /* 0x000fc400078e001b */
[----:B------:R-:W-:Y:S05]  /*2c00*/  CALL.REL.NOINC `($__internal_66_$__cuda_sm70_shflsync_bfly_p) ;  /* 0x00000a7000007944 */ /* 0x000fea0003c00000 */
[----:B-1----:R-:W-:Y:S01]  /*2c10*/  IMAD.MOV.U32 R32, RZ, RZ, R21 ;  /* 0x000000ffff207224 */ /* 0x002fe200078e0015 */
[----:B0-----:R-:W-:Y:S05]  /*2c20*/  BRA `(.L_x_3476) ;  /* 0xffffe79000007947 */ /* 0x001fea000383ffff */
.L_x_3447:
[----:B------:R-:W-:Y:S01]  /*2c30*/  IMAD.MOV.U32 R23, RZ, RZ, R25 ;  /* 0x000000ffff177224 */ /* 0x000fe200078e0019 */
[----:B------:R-:W-:Y:S01]  /*2c40*/  MOV R24, 0x2c90 ;  /* 0x00002c9000187802 */ /* 0x000fe20000000f00 */
[----:B------:R-:W-:-:S02]  /*2c50*/  IMAD.MOV.U32 R22, RZ, RZ, 0x2 ;  /* 0x00000002ff167424 */ /* 0x000fc400078e00ff */
[----:B------:R-:W-:Y:S02]  /*2c60*/  IMAD.MOV.U32 R21, RZ, RZ, 0x1f ;  /* 0x0000001fff157424 */ /* 0x000fe400078e00ff */
[----:B------:R-:W-:Y:S02]  /*2c70*/  IMAD.MOV.U32 R20, RZ, RZ, -0x1 ;  /* 0xffffffffff147424 */ /* 0x000fe400078e00ff */
[----:B--23--:R-:W-:Y:S05]  /*2c80*/  CALL.REL.NOINC `($__internal_66_$__cuda_sm70_shflsync_bfly_p) ;  /* 0x000009f000007944 */ /* 0x00cfea0003c00000 */
        /* <DEDUP_REMOVED lines=18> */
.L_x_3448:
        /* <DEDUP_REMOVED lines=8> */
.L_x_3449:
        /* <DEDUP_REMOVED lines=14> */
[----:B01----:R-:W-:Y:S05]  /*2f10*/  BRA `(.L_x_3479) ;  /* 0xffffe61000007947 */ /* 0x003fea000383ffff */
.L_x_3456:
[----:B------:R-:W-:Y:S01]  /*2f20*/  IMAD.MOV.U32 R23, RZ, RZ, R35 ;  /* 0x000000ffff177224 */ /* 0x000fe200078e0023 */
[----:B------:R-:W-:Y:S01]  /*2f30*/  MOV R24, 0x2f80 ;  /* 0x00002f8000187802 */ /* 0x000fe20000000f00 */
[----:B------:R-:W-:-:S02]  /*2f40*/  IMAD.MOV.U32 R22, RZ, RZ, 0x10 ;  /* 0x00000010ff167424 */ /* 0x000fc400078e00ff */
[----:B------:R-:W-:Y:S02]  /*2f50*/  IMAD.MOV.U32 R21, RZ, RZ, 0x1f ;  /* 0x0000001fff157424 */ /* 0x000fe400078e00ff */
[----:B------:R-:W-:Y:S02]  /*2f60*/  IMAD.MOV.U32 R20, RZ, RZ, -0x1 ;  /* 0xffffffffff147424 */ /* 0x000fe400078e00ff */
[----:B------:R-:W-:Y:S05]  /*2f70*/  CALL.REL.NOINC `($__internal_66_$__cuda_sm70_shflsync_bfly_p) ;  /* 0x0000070000007944 */ /* 0x000fea0003c00000 */
[----:B-1----:R-:W-:Y:S01]  /*2f80*/  IMAD.MOV.U32 R34, RZ, RZ, R21 ;  /* 0x000000ffff227224 */ /* 0x002fe200078e0015 */
[----:B0-----:R-:W-:Y:S05]  /*2f90*/  BRA `(.L_x_3480) ;  /* 0xffffedf000007947 */ /* 0x001fea000383ffff */
.L_x_3457:
[----:B------:R-:W-:Y:S01]  /*2fa0*/  IMAD.MOV.U32 R23, RZ, RZ, R32 ;  /* 0x000000ffff177224 */ /* 0x000fe200078e0020 */
[----:B------:R-:W-:Y:S01]  /*2fb0*/  MOV R24, 0x3000 ;  /* 0x0000300000187802 */ /* 0x000fe20000000f00 */
[----:B------:R-:W-:Y:S02]  /*2fc0*/  IMAD.MOV.U32 R22, RZ, RZ, 0x10 ;  /* 0x00000010ff167424 */ /* 0x000fe400078e00ff */
[----:B------:R-:W-:Y:S02]  /*2fd0*/  IMAD.MOV.U32 R21, RZ, RZ, 0x1f ;  /* 0x0000001fff157424 */ /* 0x000fe400078e00ff */
[----:B------:R-:W-:Y:S02]  /*2fe0*/  IMAD.MOV.U32 R20, RZ, RZ, -0x1 ;  /* 0xffffffffff147424 */ /* 0x000fe400078e00ff */
[----:B01----:R-:W-:Y:S05]  /*2ff0*/  CALL.REL.NOINC `($__internal_66_$__cuda_sm70_shflsync_bfly_p) ;  /* 0x0000068000007944 */ /* 0x003fea0003c00000 */
[----:B-1----:R-:W-:Y:S01]  /*3000*/  IMAD.MOV.U32 R25, RZ, RZ, R21 ;  /* 0x000000ffff197224 */ /* 0x002fe200078e0015 */
[----:B------:R-:W-:Y:S01]  /*3010*/  MOV R24, 0x3070 ;  /* 0x0000307000187802 */ /* 0x000fe20000000f00 */
[----:B0-----:R-:W-:-:S02]  /*3020*/  IMAD.MOV.U32 R23, RZ, RZ, R27 ;  /* 0x000000ffff177224 */ /* 0x001fc400078e001b */
[----:B------:R-:W-:Y:S02]  /*3030*/  IMAD.MOV.U32 R22, RZ, RZ, 0x10 ;  /* 0x00000010ff167424 */ /* 0x000fe400078e00ff */
[----:B------:R-:W-:Y:S02]  /*3040*/  IMAD.MOV.U32 R21, RZ, RZ, 0x1f ;  /* 0x0000001fff157424 */ /* 0x000fe400078e00ff */
[----:B------:R-:W-:Y:S02]  /*3050*/  IMAD.MOV.U32 R20, RZ, RZ, -0x1 ;  /* 0xffffffffff147424 */ /* 0x000fe400078e00ff */
[----:B------:R-:W-:Y:S05]  /*3060*/  CALL.REL.NOINC `($__internal_66_$__cuda_sm70_shflsync_bfly_p) ;  /* 0x0000061000007944 */ /* 0x000fea0003c00000 */
[----:B-1----:R-:W-:Y:S01]  /*3070*/  IMAD.MOV.U32 R26, RZ, RZ, R21 ;  /* 0x000000ffff1a7224 */ /* 0x002fe200078e0015 */
[----:B0-----:R-:W-:Y:S05]  /*3080*/  BRA `(.L_x_3481) ;  /* 0xffffed3000007947 */ /* 0x001fea000383ffff */
.L_x_3458:
[----:B------:R-:W-:Y:S01]  /*3090*/  IMAD.MOV.U32 R23, RZ, RZ, R34 ;  /* 0x000000ffff177224 */ /* 0x000fe200078e0022 */
[----:B------:R-:W-:Y:S01]  /*30a0*/  MOV R24, 0x30f0 ;  /* 0x000030f000187802 */ /* 0x000fe20000000f00 */
[----:B------:R-:W-:Y:S02]  /*30b0*/  IMAD.MOV.U32 R22, RZ, RZ, 0x8 ;  /* 0x00000008ff167424 */ /* 0x000fe400078e00ff */
[----:B------:R-:W-:Y:S02]  /*30c0*/  IMAD.MOV.U32 R21, RZ, RZ, 0x1f ;  /* 0x0000001fff157424 */ /* 0x000fe400078e00ff */
[----:B------:R-:W-:-:S02]  /*30d0*/  IMAD.MOV.U32 R20, RZ, RZ, -0x1 ;  /* 0xffffffffff147424 */ /* 0x000fc400078e00ff */
[----:B0-23--:R-:W-:Y:S05]  /*30e0*/  CALL.REL.NOINC `($__internal_66_$__cuda_sm70_shflsync_bfly_p) ;  /* 0x0000059000007944 */ /* 0x00dfea0003c00000 */
[----:B------:R-:W-:Y:S01]  /*30f0*/  FSEL R25, R25, R32, P1 ;  /* 0x0000002019197208 */ /* 0x000fe20000800000 */
[----:B-1----:R-:W-:Y:S01]  /*3100*/  IMAD.MOV.U32 R35, RZ, RZ, R21 ;  /* 0x000000ffff237224 */ /* 0x002fe200078e0015 */
[----:B------:R-:W-:Y:S01]  /*3110*/  MOV R24, 0x3170 ;  /* 0x0000317000187802 */ /* 0x000fe20000000f00 */
[----:B0-----:R-:W-:-:S02]  /*3120*/  IMAD.MOV.U32 R22, RZ, RZ, 0x8 ;  /* 0x00000008ff167424 */ /* 0x001fc400078e00ff */
[----:B------:R-:W-:Y:S02]  /*3130*/  IMAD.MOV.U32 R21, RZ, RZ, 0x1f ;  /* 0x0000001fff157424 */ /* 0x000fe400078e00ff */
[----:B------:R-:W-:Y:S02]  /*3140*/  IMAD.MOV.U32 R20, RZ, RZ, -0x1 ;  /* 0xffffffffff147424 */ /* 0x000fe400078e00ff */
[----:B------:R-:W-:Y:S02]  /*3150*/  IMAD.MOV.U32 R23, RZ, RZ, R25 ;  /* 0x000000ffff177224 */ /* 0x000fe400078e0019 */
[----:B------:R-:W-:Y:S05]  /*3160*/  CALL.REL.NOINC `($__internal_66_$__cuda_sm70_shflsync_bfly_p) ;  /* 0x0000051000007944 */ /* 0x000fea0003c00000 */
[----:B------:R-:W-:Y:S01]  /*3170*/  SEL R26, R26, R27, P1 ;  /* 0x0000001b1a1a7207 */ /* 0x000fe20000800000 */
[----:B-1----:R-:W-:Y:S01]  /*3180*/  IMAD.MOV.U32 R32, RZ, RZ, R21 ;  /* 0x000000ffff207224 */ /* 0x002fe200078e0015 */
[----:B------:R-:W-:Y:S01]  /*3190*/  MOV R24, 0x31f0 ;  /* 0x000031f000187802 */ /* 0x000fe20000000f00 */
[----:B0-----:R-:W-:Y:S02]  /*31a0*/  IMAD.MOV.U32 R22, RZ, RZ, 0x8 ;  /* 0x00000008ff167424 */ /* 0x001fe400078e00ff */
[----:B------:R-:W-:Y:S02]  /*31b0*/  IMAD.MOV.U32 R21, RZ, RZ, 0x1f ;  /* 0x0000001fff157424 */ /* 0x000fe400078e00ff */
[----:B------:R-:W-:-:S02]  /*31c0*/  IMAD.MOV.U32 R20, RZ, RZ, -0x1 ;  /* 0xffffffffff147424 */ /* 0x000fc400078e00ff */
[----:B------:R-:W-:Y:S02]  /*31d0*/  IMAD.MOV.U32 R23, RZ, RZ, R26 ;  /* 0x000000ffff177224 */ /* 0x000fe400078e001a */
[----:B------:R-:W-:Y:S05]  /*31e0*/  CALL.REL.NOINC `($__internal_66_$__cuda_sm70_shflsync_bfly_p) ;  /* 0x0000049000007944 */ /* 0x000fea0003c00000 */
[----:B-1----:R-:W-:Y:S01]  /*31f0*/  IMAD.MOV.U32 R27, RZ, RZ, R21 ;  /* 0x000000ffff1b7224 */ /* 0x002fe200078e0015 */
[----:B0-----:R-:W-:Y:S05]  /*3200*/  BRA `(.L_x_3482) ;  /* 0xffffec7000007947 */ /* 0x001fea000383ffff */
.L_x_3459:
[----:B------:R-:W-:Y:S01]  /*3210*/  IMAD.MOV.U32 R23, RZ, RZ, R34 ;  /* 0x000000ffff177224 */ /* 0x000fe200078e0022 */
[----:B------:R-:W-:Y:S01]  /*3220*/  MOV R24, 0x3270 ;  /* 0x0000327000187802 */ /* 0x000fe20000000f00 */
[----:B------:R-:W-:Y:S02]  /*3230*/  IMAD.MOV.U32 R22, RZ, RZ, 0x4 ;  /* 0x00000004ff167424 */ /* 0x000fe400078e00ff */
[----:B------:R-:W-:Y:S02]  /*3240*/  IMAD.MOV.U32 R21, RZ, RZ, 0x1f ;  /* 0x0000001fff157424 */ /* 0x000fe400078e00ff */
[----:B------:R-:W-:Y:S02]  /*3250*/  IMAD.MOV.U32 R20, RZ, RZ, -0x1 ;  /* 0xffffffffff147424 */ /* 0x000fe400078e00ff */
[----:B--2---:R-:W-:Y:S05]  /*3260*/  CALL.REL.NOINC `($__internal_66_$__cuda_sm70_shflsync_bfly_p) ;  /* 0x0000041000007944 */ /* 0x004fea0003c00000 */
[----:B-1----:R-:W-:Y:S01]  /*3270*/  IMAD.MOV.U32 R35, RZ, RZ, R21 ;  /* 0x000000ffff237224 */ /* 0x002fe200078e0015 */
[----:B0-----:R-:W-:Y:S05]  /*3280*/  BRA `(.L_x_3483) ;  /* 0xffffec5000007947 */ /* 0x001fea000383ffff */
.L_x_3460:
        /* <DEDUP_REMOVED lines=16> */
.L_x_3461:
        /* <DEDUP_REMOVED lines=24> */
.L_x_3462:
[----:B------:R-:W-:Y:S01]  /*3510*/  IMAD.MOV.U32 R23, RZ, RZ, R25 ;  /* 0x000000ffff177224 */ /* 0x000fe200078e0019 */
[----:B------:R-:W-:Y:S01]  /*3520*/  MOV R24, 0x3570 ;  /* 0x0000357000187802 */ /* 0x000fe20000000f00 */
[----:B------:R-:W-:Y:S02]  /*3530*/  IMAD.MOV.U32 R22, RZ, RZ, 0x1 ;  /* 0x00000001ff167424 */ /* 0x000fe400078e00ff */
[----:B------:R-:W-:Y:S02]  /*3540*/  IMAD.MOV.U32 R21, RZ, RZ, 0x1f ;  /* 0x0000001fff157424 */ /* 0x000fe400078e00ff */
[----:B------:R-:W-:-:S02]  /*3550*/  IMAD.MOV.U32 R20, RZ, RZ, -0x1 ;  /* 0xffffffffff147424 */ /* 0x000fc400078e00ff */
[----:B0-2---:R-:W-:Y:S05]  /*3560*/  CALL.REL.NOINC `($__internal_66_$__cuda_sm70_shflsync_bfly_p) ;  /* 0x0000011000007944 */ /* 0x005fea0003c00000 */
[----:B-1----:R-:W-:Y:S01]  /*3570*/  IMAD.MOV.U32 R34, RZ, RZ, R21 ;  /* 0x000000ffff227224 */ /* 0x002fe200078e0015 */
[----:B0-----:R-:W-:Y:S05]  /*3580*/  BRA `(.L_x_3486) ;  /* 0xffffeac000007947 */ /* 0x001fea000383ffff */
.L_x_3463:
        /* <DEDUP_REMOVED lines=15> */
        .weak           $__internal_66_$__cuda_sm70_shflsync_bfly_p
        .type           $__internal_66_$__cuda_sm70_shflsync_bfly_p,@function
        .size           $__internal_66_$__cuda_sm70_shflsync_bfly_p,(.L_x_11010 - $__internal_66_$__cuda_sm70_shflsync_bfly_p)
$__internal_66_$__cuda_sm70_shflsync_bfly_p:
[----:B------:R-:W-:Y:S01]  /*3680*/  IMAD.MOV.U32 R36, RZ, RZ, R24 ;  /* 0x000000ffff247224 */ /* 0x000fe200078e0018 */
[----:B------:R-:W-:Y:S04]  /*3690*/  WARPSYNC R20 ;  /* 0x0000001400007348 */ /* 0x000fe80003800000 */
[----:B------:R-:W-:Y:S01]  /*36a0*/  IMAD.MOV.U32 R37, RZ, RZ, 0x0 ;  /* 0x00000000ff257424 */ /* 0x000fe200078e00ff */
[----:B------:R0:W1:Y:S03]  /*36b0*/  SHFL.BFLY PT, R21, R23, R22, R21 ;  /* 0x0c00001617157389 */ /* 0x00006600000e0015 */
[----:B------:R-:W-:Y:S05]  /*36c0*/  RET.REL.NODEC R36 `(_ZN4vllm3moe10topkGatingILi18ELi576ELi4ELi8ELi32ElfLNS0_11ScoringFuncE1EEEvPKT5_PKbPfiPT4_PiiiibPKf) ;  /* 0xffffc93024007950 */ /* 0x000fea0003c3ffff */
.L_x_3488:
        /* <DEDUP_REMOVED lines=11> */
.L_x_11010:


//--------------------- .text._ZN4vllm3moe10topkGatingILi14ELi448ELi4ELi8ELi32ElfLNS0_11ScoringFuncE1EEEvPKT5_PKbPfiPT4_PiiiibPKf --------------------------
	.section	.text._ZN4vllm3moe10topkGatingILi14ELi448ELi4ELi8ELi32ElfLNS0_11ScoringFuncE1EEEvPKT5_PKbPfiPT4_PiiiibPKf,"ax",@progbits
	.sectioninfo	@"SHI_REGISTERS=40"
	.align	128
        .global         _ZN4vllm3moe10topkGatingILi14ELi448ELi4ELi8ELi32ElfLNS0_11ScoringFuncE1EEEvPKT5_PKbPfiPT4_PiiiibPKf
        .type           _ZN4vllm3moe10topkGatingILi14ELi448ELi4ELi8ELi32ElfLNS0_11ScoringFuncE1EEEvPKT5_PKbPfiPT4_PiiiibPKf,@function
        .size           _ZN4vllm3moe10topkGatingILi14ELi448ELi4ELi8ELi32ElfLNS0_11ScoringFuncE1EEEvPKT5_PKbPfiPT4_PiiiibPKf,(.L_x_11011 - _ZN4vllm3moe10topkGatingILi14ELi448ELi4ELi8ELi32ElfLNS0_11ScoringFuncE1EEEvPKT5_PKbPfiPT4_PiiiibPKf)
        .other          _ZN4vllm3moe10topkGatingILi14ELi448ELi4ELi8ELi32ElfLNS0_11ScoringFuncE1EEEvPKT5_PKbPfiPT4_PiiiibPKf,@"STO_CUDA_ENTRY STV_DEFAULT"
_ZN4vllm3moe10topkGatingILi14ELi448ELi4ELi8ELi32ElfLNS0_11ScoringFuncE1EEEvPKT5_PKbPfiPT4_PiiiibPKf:
.text._ZN4vllm3moe10topkGatingILi14ELi448ELi4ELi8ELi32ElfLNS0_11ScoringFuncE1EEEvPKT5_PKbPfiPT4_PiiiibPKf:
        /* <DEDUP_REMOVED lines=15> */
[----:B------:R-:W2:Y:S01]  /*00f0*/  LDG.E.64 R20, [R18.64] ;  /* 0x0000000612147981 */ /* 0x000ea2000c1e1b00 */
[----:B------:R-:W-:-:S03]  /*0100*/  ISETP.NE.U32.AND P0, PT, RZ, c[0x0][0x168], PT ;  /* 0x00005a00ff007a0c */ /* 0x000fc60003f05070 */
[----:B------:R-:W3:Y:S01]  /*0110*/  LDG.E.64 R10, [R18.64+0x300] ;  /* 0x00030006120a7981 */ /* 0x000ee2000c1e1b00 */
[----:B------:R-:W-:-:S03]  /*0120*/  ISETP.NE.AND.EX P0, PT, RZ, c[0x0][0x16c], PT, P0 ;  /* 0x00005b00ff007a0c */ /* 0x000fc60003f05300 */
[----:B------:R-:W4:Y:S04]  /*0130*/  LDG.E.64 R14, [R18.64+0x100] ;  /* 0x00010006120e7981 */ /* 0x000f28000c1e1b00 */
        /* <DEDUP_REMOVED lines=8> */
[----:B------:R-:W-:Y:S02]  /*01c0*/  IMAD.MOV.U32 R33, RZ, RZ, 0x1 ;  /* 0x00000001ff217424 */ /* 0x000fe400078e00ff */
[----:B--2---:R-:W-:Y:S02]  /*01d0*/  FMUL.FTZ R17, R20, -1.4426950216293334961 ;  /* 0xbfb8aa3b14117820 */ /* 0x004fe40000410000 */
[----:B------:R-:W-:Y:S02]  /*01e0*/  FMUL.FTZ R16, R21, -1.4426950216293334961 ;  /* 0xbfb8aa3b15107820 */ /* 0x000fe40000410000 */
[----:B---3--:R-:W-:Y:S02]  /*01f0*/  FMUL.FTZ R9, R10, -1.4426950216293334961 ;  /* 0xbfb8aa3b0a097820 */ /* 0x008fe40000410000 */
[----:B------:R-:W0:Y:S01]  /*0200*/  MUFU.EX2 R17, R17 ;  /* 0x0000001100117308 */ /* 0x000e220000000800 */
[----:B------:R-:W-:-:S02]  /*0210*/  FMUL.FTZ R10, R11, -1.4426950216293334961 ;  /* 0xbfb8aa3b0b0a7820 */ /* 0x000fc40000410000 */
[----:B----4-:R-:W-:Y:S02]  /*0220*/  FMUL.FTZ R14, R14, -1.4426950216293334961 ;  /* 0xbfb8aa3b0e0e7820 */ /* 0x010fe40000410000 */
[----:B------:R-:W-:Y:S02]  /*0230*/  FMUL.FTZ R15, R15, -1.4426950216293334961 ;  /* 0xbfb8aa3b0f0f7820 */ /* 0x000fe40000410000 */
[----:B-----5:R-:W-:Y:S01]  /*0240*/  FMUL.FTZ R13, R13, -1.4426950216293334961 ;  /* 0xbfb8aa3b0d0d7820 */ /* 0x020fe20000410000 */
[----:B------:R-:W1:Y:S01]  /*0250*/  MUFU.EX2 R16, R16 ;  /* 0x0000001000107308 */ /* 0x000e620000000800 */
[----:B------:R-:W-:Y:S02]  /*0260*/  FMUL.FTZ R12, R12, -1.4426950216293334961 ;  /* 0xbfb8aa3b0c0c7820 */ /* 0x000fe40000410000 */
[----:B------:R-:W-:Y:S02]  /*0270*/  FMUL.FTZ R11, R4, -1.4426950216293334961 ;  /* 0xbfb8aa3b040b7820 */ /* 0x000fe40000410000 */
[----:B------:R-:W-:-:S03]  /*0280*/  FMUL.FTZ R2, R2, -1.4426950216293334961 ;  /* 0xbfb8aa3b02027820 */ /* 0x000fc60000410000 */
[----:B------:R-:W2:Y:S01]  /*0290*/  MUFU.EX2 R9, R9 ;  /* 0x0000000900097308 */ /* 0x000ea20000000800 */
[----:B------:R-:W-:Y:S02]  /*02a0*/  FMUL.FTZ R4, R3, -1.4426950216293334961 ;  /* 0xbfb8aa3b03047820 */ /* 0x000fe40000410000 */
[----:B------:R-:W-:Y:S02]  /*02b0*/  FMUL.FTZ R6, R6, -1.4426950216293334961 ;  /* 0xbfb8aa3b06067820 */ /* 0x000fe40000410000 */
[----:B------:R-:W-:-:S03]  /*02c0*/  FMUL.FTZ R7, R7, -1.4426950216293334961 ;  /* 0xbfb8aa3b07077820 */ /* 0x000fc60000410000 */
[----:B------:R-:W3:Y:S08]  /*02d0*/  MUFU.EX2 R14, R14 ;  /* 0x0000000e000e7308 */ /* 0x000ef00000000800 */
[----:B------:R-:W4:Y:S08]  /*02e0*/  MUFU.EX2 R15, R15 ;  /* 0x0000000f000f7308 */ /* 0x000f300000000800 */
[----:B------:R5:W0:Y:S08]  /*02f0*/  MUFU.EX2 R18, R12 ;  /* 0x0000000c00127308 */ /* 0x000a300000000800 */
[----:B------:R-:W2:Y:S01]  /*0300*/  MUFU.EX2 R13, R13 ;  /* 0x0000000d000d7308 */ /* 0x000ea20000000800 */
[----:B-----5:R-:W-:-:S07]  /*0310*/  FMUL.FTZ R12, R5, -1.4426950216293334961 ;  /* 0xbfb8aa3b050c7820 */ /* 0x020fce0000410000 */
[----:B------:R-:W5:Y:S01]  /*0320*/  MUFU.EX2 R10, R10 ;  /* 0x0000000a000a7308 */ /* 0x000f620000000800 */
[----:B0-----:R-:W-:Y:S02]  /*0330*/  FADD.FTZ R3, R17, 1 ;  /* 0x3f80000011037421 */ /* 0x001fe40000010000 */
[----:B-1----:R-:W-:-:S05]  /*0340*/  FADD.FTZ R5, R16, 1 ;  /* 0x3f80000010057421 */ /* 0x002fca0000010000 */
[----:B------:R-:W0:Y:S08]  /*0350*/  MUFU.EX2 R2, R2 ;  /* 0x0000000200027308 */ /* 0x000e300000000800 */
[----:B------:R-:W1:Y:S08]  /*0360*/  MUFU.EX2 R6, R6 ;  /* 0x0000000600067308 */ /* 0x000e700000000800 */
[----:B------:R-:W0:Y:S08]  /*0370*/  MUFU.EX2 R7, R7 ;  /* 0x0000000700077308 */ /* 0x000e300000000800 */
[----:B------:R-:W0:Y:S08]  /*0380*/  MUFU.EX2 R11, R11 ;  /* 0x0000000b000b7308 */ /* 0x000e300000000800 */
[----:B------:R-:W0:Y:S08]  /*0390*/  MUFU.EX2 R12, R12 ;  /* 0x0000000c000c7308 */ /* 0x000e300000000800 */
[----:B------:R-:W0:Y:S01]  /*03a0*/  MUFU.EX2 R4, R4 ;  /* 0x0000000400047308 */ /* 0x000e220000000800 */
[----:B--2---:R-:W-:-:S02]  /*03b0*/  FADD.FTZ R9, R9, 1 ;  /* 0x3f80000009097421 */ /* 0x004fc40000010000 */
[----:B---3--:R-:W-:Y:S02]  /*03c0*/  FADD.FTZ R14, R14, 1 ;  /* 0x3f8000000e0e7421 */ /* 0x008fe40000010000 */
[----:B----4-:R-:W-:Y:S02]  /*03d0*/  FADD.FTZ R15, R15, 1 ;  /* 0x3f8000000f0f7421 */ /* 0x010fe40000010000 */
[----:B------:R-:W-:Y:S01]  /*03e0*/  FADD.FTZ R16, R18, 1 ;  /* 0x3f80000012107421 */ /* 0x000fe20000010000 */
[----:B------:R-:W2:Y:S01]  /*03f0*/  MUFU.RCP R3, R3 ;  /* 0x0000000300037308 */ /* 0x000ea20000001000 */
[----:B------:R-:W-:Y:S02]  /*0400*/  FADD.FTZ R13, R13, 1 ;  /* 0x3f8000000d0d7421 */ /* 0x000fe40000010000 */
[----:B-----5:R-:W-:Y:S01]  /*0410*/  FADD.FTZ R10, R10, 1 ;  /* 0x3f8000000a0a7421 */ /* 0x020fe20000010000 */
[----:B------:R-:W-:-:S04]  /*0420*/  @P0 ISETP.NE.AND P1, PT, R8, RZ, PT ;  /* 0x000000ff0800020c */ /* 0x000fc80003f25270 */
[----:B------:R-:W3:Y:S01]  /*0430*/  MUFU.RCP R5, R5 ;  /* 0x0000000500057308 */ /* 0x000ee20000001000 */
[----:B0-----:R-:W-:Y:S01]  /*0440*/  FADD.FTZ R8, R2, 1 ;  /* 0x3f80000002087421 */ /* 0x001fe20000010000 */
[----:B------:R-:W-:Y:S01]  /*0450*/  @P0 SEL R2, RZ, 0x1, P1 ;  /* 0x00000001ff020807 */ /* 0x000fe20000800000 */
[----:B-1----:R-:W-:Y:S02]  /*0460*/  FADD.FTZ R6, R6, 1 ;  /* 0x3f80000006067421 */ /* 0x002fe40000010000 */
[----:B------:R-:W-:-:S03]  /*0470*/  FADD.FTZ R7, R7, 1 ;  /* 0x3f80000007077421 */ /* 0x000fc60000010000 */
[----:B------:R-:W0:Y:S01]  /*0480*/  MUFU.RCP R9, R9 ;  /* 0x0000000900097308 */ /* 0x000e220000001000 */
[----:B------:R-:W-:Y:S02]  /*0490*/  FADD.FTZ R11, R11, 1 ;  /* 0x3f8000000b0b7421 */ /* 0x000fe40000010000 */
[----:B------:R-:W-:Y:S02]  /*04a0*/  FADD.FTZ R12, R12, 1 ;  /* 0x3f8000000c0c7421 */ /* 0x000fe40000010000 */
[----:B------:R-:W-:-:S03]  /*04b0*/  FADD.FTZ R4, R4, 1 ;  /* 0x3f80000004047421 */ /* 0x000fc60000010000 */
[----:B------:R-:W1:Y:S01]  /*04c0*/  MUFU.RCP R14, R14 ;  /* 0x0000000e000e7308 */ /* 0x000e620000001000 */
[----:B------:R-:W-:-:S07]  /*04d0*/  @P0 PRMT R28, R2, 0x7610, R28 ;  /* 0x00007610021c0816 */ /* 0x000fce000000001c */
[----:B------:R-:W4:Y:S01]  /*04e0*/  MUFU.RCP R15, R15 ;  /* 0x0000000f000f7308 */ /* 0x000f220000001000 */
[----:B------:R-:W-:-:S07]  /*04f0*/  ISETP.NE.U32.AND P0, PT, RZ, c[0x0][0x1a0], PT ;  /* 0x00006800ff007a0c */ /* 0x000fce0003f05070 */
[----:B------:R-:W5:Y:S08]  /*0500*/  MUFU.RCP R16, R16 ;  /* 0x0000001000107308 */ /* 0x000f700000001000 */
[----:B------:R-:W0:Y:S08]  /*0510*/  MUFU.RCP R13, R13 ;  /* 0x0000000d000d7308 */ /* 0x000e300000001000 */
[----:B------:R-:W0:Y:S01]  /*0520*/  MUFU.RCP R10, R10 ;  /* 0x0000000a000a7308 */ /* 0x000e220000001000 */
[----:B------:R-:W-:-:S02]  /*0530*/  ISETP.NE.AND.EX P0, PT, RZ, c[0x0][0x1a4], PT, P0 ;  /* 0x00006900ff007a0c */ /* 0x000fc40003f05300 */
[----:B--2---:R-:W-:-:S05]  /*0540*/  FSETP.GEU.FTZ.AND P3, PT, |R3|, +INF , PT ;  /* 0x7f8000000300780b */ /* 0x004fca0003f7e200 */
[----:B------:R-:W2:Y:S01]  /*0550*/  MUFU.RCP R17, R6 ;  /* 0x0000000600117308 */ /* 0x000ea20000001000 */
[----:B---3--:R-:W-:-:S07]  /*0560*/  FSETP.GEU.FTZ.AND P4, PT, |R5|, +INF , PT ;  /* 0x7f8000000500780b */ /* 0x008fce0003f9e200 */
[----:B------:R-:W3:Y:S08]  /*0570*/  MUFU.RCP R18, R7 ;  /* 0x0000000700127308 */ /* 0x000ef00000001000 */
[----:B------:R-:W0:Y:S08]  /*0580*/  MUFU.RCP R19, R11 ;  /* 0x0000000b00137308 */ /* 0x000e300000001000 */
[----:B------:R-:W0:Y:S08]  /*0590*/  MUFU.RCP R20, R12 ;  /* 0x0000000c00147308 */ /* 0x000e300000001000 */
[----:B------:R0:W2:Y:S08]  /*05a0*/  MUFU.RCP R21, R8 ;  /* 0x0000000800157308 */ /* 0x0000b00000001000 */
[----:B------:R2:W2:Y:S01]  /*05b0*/  MUFU.RCP R22, R4 ;  /* 0x0000000400167308 */ /* 0x0004a20000001000 */
[----:B------:R-:W-:-:S02]  /*05c0*/  FSEL R2, R3, RZ, !P3 ;  /* 0x000000ff03027208 */ /* 0x000fc40005800000 */
[----:B0-----:R-:W-:Y:S02]  /*05d0*/  FSETP.GEU.FTZ.AND P3, PT, |R9|, +INF , PT ;  /* 0x7f8000000900780b */ /* 0x001fe40003f7e200 */
[----:B------:R-:W-:Y:S02]  /*05e0*/  FSEL R3, R5, RZ, !P4 ;  /* 0x000000ff05037208 */ /* 0x000fe40006000000 */
[----:B-1----:R-:W-:Y:S02]  /*05f0*/  FSETP.GEU.FTZ.AND P5, PT, |R14|, +INF , PT ;  /* 0x7f8000000e00780b */ /* 0x002fe40003fbe200 */
[----:B----4-:R-:W-:Y:S02]  /*0600*/  FSETP.GEU.FTZ.AND P6, PT, |R15|, +INF , PT ;  /* 0x7f8000000f00780b */ /* 0x010fe40003fde200 */
[----:B-----5:R-:W-:Y:S02]  /*0610*/  FSETP.GEU.FTZ.AND P1, PT, |R16|, +INF , PT ;  /* 0x7f8000001000780b */ /* 0x020fe40003f3e200 */
[----:B------:R-:W-:-:S02]  /*0620*/  FSETP.GEU.FTZ.AND P2, PT, |R13|, +INF , PT ;  /* 0x7f8000000d00780b */ /* 0x000fc40003f5e200 */
[----:B------:R-:W-:Y:S02]  /*0630*/  FSETP.GEU.FTZ.AND P4, PT, |R10|, +INF , PT ;  /* 0x7f8000000a00780b */ /* 0x000fe40003f9e200 */
[----:B------:R-:W-:Y:S02]  /*0640*/  FSEL R8, R9, RZ, !P3 ;  /* 0x000000ff09087208 */ /* 0x000fe40005800000 */
[----:B--2---:R-:W-:Y:S02]  /*0650*/  FSEL R4, R14, RZ, !P5 ;  /* 0x000000ff0e047208 */ /* 0x004fe40006800000 */
[----:B------:R-:W-:Y:S02]  /*0660*/  FSEL R5, R15, RZ, !P6 ;  /* 0x000000ff0f057208 */ /* 0x000fe40007000000 */
[----:B------:R-:W-:Y:S02]  /*0670*/  FSEL R6, R16, RZ, !P1 ;  /* 0x000000ff10067208 */ /* 0x000fe40004800000 */
[----:B------:R-:W-:-:S02]  /*0680*/  FSEL R7, R13, RZ, !P2 ;  /* 0x000000ff0d077208 */ /* 0x000fc40005000000 */
[----:B------:R-:W-:Y:S02]  /*0690*/  FSEL R9, R10, RZ, !P4 ;  /* 0x000000ff0a097208 */ /* 0x000fe40006000000 */
[----:B------:R-:W-:Y:S02]  /*06a0*/  FSETP.GEU.FTZ.AND P5, PT, |R17|, +INF , PT ;  /* 0x7f8000001100780b */ /* 0x000fe40003fbe200 */
[----:B---3--:R-:W-:Y:S02]  /*06b0*/  FSETP.GEU.FTZ.AND P6, PT, |R18|, +INF , PT ;  /* 0x7f8000001200780b */ /* 0x008fe40003fde200 */
        /* <DEDUP_REMOVED lines=48> */
.L_x_3489:
[----:B------:R0:W-:Y:S04]  /*09c0*/  STL.64 [R1], R2 ;  /* 0x0000000201007387 */ /* 0x0001e80000100a00 */
[----:B------:R0:W-:Y:S04]  /*09d0*/  STL.64 [R1+0x8], R4 ;  /* 0x0000080401007387 */ /* 0x0001e80000100a00 */
[----:B------:R0:W-:Y:S04]  /*09e0*/  STL.64 [R1+0x10], R6 ;  /* 0x0000100601007387 */ /* 0x0001e80000100a00 */
[----:B------:R0:W-:Y:S04]  /*09f0*/  STL.64 [R1+0x18], R8 ;  /* 0x0000180801007387 */ /* 0x0001e80000100a00 */
[----:B------:R0:W-:Y:S04]  /*0a00*/  STL.64 [R1+0x20], R10 ;  /* 0x0000200a01007387 */ /* 0x0001e80000100a00 */
[----:B------:R0:W-:Y:S04]  /*0a10*/  STL.64 [R1+0x28], R12 ;  /* 0x0000280c01007387 */ /* 0x0001e80000100a00 */
[----:B------:R0:W-:Y:S02]  /*0a20*/  STL.64 [R1+0x30], R14 ;  /* 0x0000300e01007387 */ /* 0x0001e40000100a00 */
.L_x_3490:
        /* <DEDUP_REMOVED lines=9> */
.L_x_3506:
        /* <DEDUP_REMOVED lines=62> */
.L_x_3523:
[----:B------:R-:W-:Y:S05]  /*0ea0*/  BRA.DIV ~URZ, `(.L_x_3494) ;  /* 0x000014f27f007947 */ /* 0x000fea000b800000 */
[----:B------:R2:W3:Y:S04]  /*0eb0*/  SHFL.BFLY PT, R25, R22, 0x10, 0x1f ;  /* 0x0e001f0016197f89 */ /* 0x0004e800000e0000 */
[----:B------:R2:W4:Y:S02]  /*0ec0*/  SHFL.BFLY PT, R24, R23, 0x10, 0x1f ;  /* 0x0e001f0017187f89 */ /* 0x00052400000e0000 */
.L_x_3524:
        /* <DEDUP_REMOVED lines=12> */
.L_x_3525:
[----:B-1----:R-:W-:-:S13]  /*0f90*/  FSETP.GEU.FTZ.AND P1, PT, R30, R31, PT ;  /* 0x0000001f1e00720b */ /* 0x002fda0003f3e000 */
[----:B------:R-:W-:-:S04]  /*0fa0*/  @P1 FSETP.NEU.FTZ.AND P2, PT, R30, R31, PT ;  /* 0x0000001f1e00120b */ /* 0x000fc80003f5d000 */
[----:B---3--:R-:W-:-:S13]  /*0fb0*/  @P1 ISETP.LT.AND P0, PT, R24, R23, !P2 ;  /* 0x000000171800120c */ /* 0x008fda0005701270 */
[----:B0-----:R-:W-:Y:S01]  /*0fc0*/  FSEL R30, R31, R30, P0 ;  /* 0x0000001e1f1e7208 */ /* 0x001fe20000000000 */
[----:B------:R-:W-:Y:S05]  /*0fd0*/  BRA.DIV ~URZ, `(.L_x_3496) ;  /* 0x000016327f007947 */ /* 0x000fea000b800000 */
[----:B------:R0:W1:Y:S02]  /*0fe0*/  SHFL.BFLY PT, R31, R30, 0x4, 0x1f ;  /* 0x0c801f001e1f7f89 */ /* 0x00006400000e0000 */
.L_x_3526:
[----:B--2---:R-:W-:Y:S01]  /*0ff0*/  FSEL R22, R25, R22, P0 ;  /* 0x0000001619167208 */ /* 0x004fe20000000000 */
[----:B------:R-:W-:Y:S05]  /*1000*/  BRA.DIV ~URZ, `(.L_x_3497) ;  /* 0x000016827f007947 */ /* 0x000fea000b800000 */
[----:B------:R-:W-:Y:S01]  /*1010*/  SEL R23, R24, R23, P0 ;  /* 0x0000001718177207 */ /* 0x000fe20000000000 */
[----:B------:R2:W3:Y:S04]  /*1020*/  SHFL.BFLY PT, R25, R22, 0x4, 0x1f ;  /* 0x0c801f0016197f89 */ /* 0x0004e800000e0000 */
[----:B------:R2:W4:Y:S02]  /*1030*/  SHFL.BFLY PT, R24, R23, 0x4, 0x1f ;  /* 0x0c801f0017187f89 */ /* 0x00052400000e0000 */
.L_x_3527:
        /* <DEDUP_REMOVED lines=12> */
.L_x_3528:
[----:B-1----:R-:W-:-:S13]  /*1100*/  FSETP.GEU.FTZ.AND P1, PT, R30, R25, PT ;  /* 0x000000191e00720b */ /* 0x002fda0003f3e000 */
[----:B------:R-:W-:-:S04]  /*1110*/  @P1 FSETP.NEU.FTZ.AND P2, PT, R30, R25, PT ;  /* 0x000000191e00120b */ /* 0x000fc80003f5d000 */
[----:B---3--:R-:W-:-:S13]  /*1120*/  @P1 ISETP.LT.AND P0, PT, R23, R24, !P2 ;  /* 0x000000181700120c */ /* 0x008fda0005701270 */
[----:B0-----:R-:W-:Y:S01]  /*1130*/  FSEL R30, R25, R30, P0 ;  /* 0x0000001e191e7208 */ /* 0x001fe20000000000 */
[----:B------:R-:W-:Y:S05]  /*1140*/  BRA.DIV ~URZ, `(.L_x_3499) ;  /* 0x000017c27f007947 */ /* 0x000fea000b800000 */
[----:B------:R0:W1:Y:S02]  /*1150*/  SHFL.BFLY PT, R25, R30, 0x1, 0x1f ;  /* 0x0c201f001e197f89 */ /* 0x00006400000e0000 */
.L_x_3529:
[----:B--2---:R-:W-:Y:S01]  /*1160*/  FSEL R31, R31, R22, P0 ;  /* 0x000000161f1f7208 */ /* 0x004fe20000000000 */
[----:B------:R-:W-:Y:S05]  /*1170*/  BRA.DIV ~URZ, `(.L_x_3500) ;  /* 0x000018127f007947 */ /* 0x000fea000b800000 */
[----:B------:R-:W-:Y:S01]  /*1180*/  SEL R21, R23, R24, P0 ;  /* 0x0000001817157207 */ /* 0x000fe20000000000 */
[----:B------:R2:W3:Y:S04]  /*1190*/  SHFL.BFLY PT, R22, R31, 0x1, 0x1f ;  /* 0x0c201f001f167f89 */ /* 0x0004e800000e0000 */
[----:B------:R2:W4:Y:S02]  /*11a0*/  SHFL.BFLY PT, R18, R21, 0x1, 0x1f ;  /* 0x0c201f0015127f89 */ /* 0x00052400000e0000 */
.L_x_3530:
        /* <DEDUP_REMOVED lines=30> */
.L_x_3502:
[----:B------:R-:W-:Y:S05]  /*1390*/  BSYNC B1 ;  /* 0x0000000000017941 */ /* 0x000fea0003800000 */
.L_x_3501:
        /* <DEDUP_REMOVED lines=20> */
.L_x_3505:
[----:B------:R-:W-:Y:S05]  /*14e0*/  BSYNC B1 ;  /* 0x0000000000017941 */ /* 0x000fea0003800000 */
.L_x_3504:
[----:B0-----:R-:W-:Y:S05]  /*14f0*/  BRA `(.L_x_3506) ;  /* 0xfffff5c000007947 */ /* 0x001fea000383ffff */
.L_x_3492:
[----:B------:R-:W-:Y:S02]  /*1500*/  IMAD.MOV.U32 R35, RZ, RZ, RZ ;  /* 0x000000ffff237224 */ /* 0x000fe400078e00ff */
.L_x_3519:
        /* <DEDUP_REMOVED lines=62> */
.L_x_3531:
[----:B------:R-:W-:Y:S05]  /*18f0*/  BRA.DIV ~URZ, `(.L_x_3508) ;  /* 0x000011f27f007947 */ /* 0x000fea000b800000 */
[----:B------:R2:W3:Y:S04]  /*1900*/  SHFL.BFLY PT, R23, R24, 0x10, 0x1f ;  /* 0x0e001f0018177f89 */ /* 0x0004e800000e0000 */
[----:B------:R2:W4:Y:S02]  /*1910*/  SHFL.BFLY PT, R22, R25, 0x10, 0x1f ;  /* 0x0e001f0019167f89 */ /* 0x00052400000e0000 */
.L_x_3532:
        /* <DEDUP_REMOVED lines=12> */
.L_x_3533:
[----:B-1----:R-:W-:-:S13]  /*19e0*/  FSETP.GEU.FTZ.AND P1, PT, R30, R31, PT ;  /* 0x0000001f1e00720b */ /* 0x002fda0003f3e000 */
[----:B------:R-:W-:-:S04]  /*19f0*/  @P1 FSETP.NEU.FTZ.AND P2, PT, R30, R31, PT ;  /* 0x0000001f1e00120b */ /* 0x000fc80003f5d000 */
[----:B---3--:R-:W-:-:S13]  /*1a00*/  @P1 ISETP.LT.AND P0, PT, R22, R25, !P2 ;  /* 0x000000191600120c */ /* 0x008fda0005701270 */
[----:B0-----:R-:W-:Y:S01]  /*1a10*/  FSEL R30, R31, R30, P0 ;  /* 0x0000001e1f1e7208 */ /* 0x001fe20000000000 */
[----:B------:R-:W-:Y:S05]  /*1a20*/  BRA.DIV ~URZ, `(.L_x_3510) ;  /* 0x000013327f007947 */ /* 0x000fea000b800000 */
[----:B------:R0:W1:Y:S02]  /*1a30*/  SHFL.BFLY PT, R31, R30, 0x4, 0x1f ;  /* 0x0c801f001e1f7f89 */ /* 0x00006400000e0000 */
.L_x_3534:
[----:B--2---:R-:W-:Y:S01]  /*1a40*/  FSEL R24, R23, R24, P0 ;  /* 0x0000001817187208 */ /* 0x004fe20000000000 */
[----:B------:R-:W-:Y:S05]  /*1a50*/  BRA.DIV ~URZ, `(.L_x_3511) ;  /* 0x000013827f007947 */ /* 0x000fea000b800000 */
[----:B------:R-:W-:Y:S01]  /*1a60*/  SEL R25, R22, R25, P0 ;  /* 0x0000001916197207 */ /* 0x000fe20000000000 */
[----:B------:R2:W3:Y:S04]  /*1a70*/  SHFL.BFLY PT, R23, R24, 0x4, 0x1f ;  /* 0x0c801f0018177f89 */ /* 0x0004e800000e0000 */
[----:B------:R2:W4:Y:S02]  /*1a80*/  SHFL.BFLY PT, R22, R25, 0x4, 0x1f ;  /* 0x0c801f0019167f89 */ /* 0x00052400000e0000 */
.L_x_3535:
        /* <DEDUP_REMOVED lines=12> */
.L_x_3536:
[----:B-1----:R-:W-:-:S13]  /*1b50*/  FSETP.GEU.FTZ.AND P1, PT, R30, R23, PT ;  /* 0x000000171e00720b */ /* 0x002fda0003f3e000 */
[----:B------:R-:W-:-:S04]  /*1b60*/  @P1 FSETP.NEU.FTZ.AND P2, PT, R30, R23, PT ;  /* 0x000000171e00120b */ /* 0x000fc80003f5d000 */
[----:B---3--:R-:W-:-:S13]  /*1b70*/  @P1 ISETP.LT.AND P0, PT, R22, R31, !P2 ;  /* 0x0000001f1600120c */ /* 0x008fda0005701270 */
[----:B0-----:R-:W-:Y:S01]  /*1b80*/  FSEL R30, R23, R30, P0 ;  /* 0x0000001e171e7208 */ /* 0x001fe20000000000 */
[----:B------:R-:W-:Y:S05]  /*1b90*/  BRA.DIV ~URZ, `(.L_x_3513) ;  /* 0x000014c27f007947 */ /* 0x000fea000b800000 */
[----:B------:R0:W1:Y:S02]  /*1ba0*/  SHFL.BFLY PT, R23, R30, 0x1, 0x1f ;  /* 0x0c201f001e177f89 */ /* 0x00006400000e0000 */
.L_x_3537:
[----:B--2---:R-:W-:Y:S01]  /*1bb0*/  FSEL R25, R25, R24, P0 ;  /* 0x0000001819197208 */ /* 0x004fe20000000000 */
[----:B------:R-:W-:Y:S05]  /*1bc0*/  BRA.DIV ~URZ, `(.L_x_3514) ;  /* 0x000015127f007947 */ /* 0x000fea000b800000 */
[----:B------:R-:W-:Y:S02]  /*1bd0*/  SEL R21, R22, R31, P0 ;  /* 0x0000001f16157207 */ /* 0x000fe40000000000 */
[----:B------:R2:W3:Y:S04]  /*1be0*/  SHFL.BFLY PT, R22, R25, 0x1, 0x1f ;  /* 0x0c201f0019167f89 */ /* 0x0004e800000e0000 */
[----:B------:R2:W4:Y:S02]  /*1bf0*/  SHFL.BFLY PT, R18, R21, 0x1, 0x1f ;  /* 0x0c201f0015127f89 */ /* 0x00052400000e0000 */
.L_x_3538:
        /* <DEDUP_REMOVED lines=29> */
.L_x_3516:
[----:B------:R-:W-:Y:S05]  /*1dd0*/  BSYNC B1 ;  /* 0x0000000000017941 */ /* 0x000fea0003800000 */
.L_x_3515:
        /* <DEDUP_REMOVED lines=20> */
.L_x_3518:
[----:B------:R-:W-:Y:S05]  /*1f20*/  BSYNC B1 ;  /* 0x0000000000017941 */ /* 0x000fea0003800000 */
.L_x_3517:
[----:B0-----:R-:W-:Y:S05]  /*1f30*/  BRA `(.L_x_3519) ;  /* 0xfffff5d000007947 */ /* 0x001fea000383ffff */
.L_x_3503:
[----:B------:R-:W-:Y:S05]  /*1f40*/  BSYNC B0 ;  /* 0x0000000000007941 */ /* 0x000fea0003800000 */
.L_x_3491:
        /* <DEDUP_REMOVED lines=19> */
.L_x_3521:
        /* <DEDUP_REMOVED lines=20> */
.L_x_3520:
        /* <DEDUP_REMOVED lines=11> */
.L_x_3522:
        /* <DEDUP_REMOVED lines=11> */
.L_x_3493:
[----:B------:R-:W-:Y:S01]  /*2320*/  IMAD.MOV.U32 R21, RZ, RZ, R30 ;  /* 0x000000ffff157224 */ /* 0x000fe200078e001e */
[----:B------:R-:W-:Y:S01]  /*2330*/  MOV R16, 0x2380 ;  /* 0x0000238000107802 */ /* 0x000fe20000000f00 */
[----:B------:R-:W-:Y:S02]  /*2340*/  IMAD.MOV.U32 R20, RZ, RZ, 0x10 ;  /* 0x00000010ff147424 */ /* 0x000fe400078e00ff */
[----:B------:R-:W-:Y:S02]  /*2350*/  IMAD.MOV.U32 R19, RZ, RZ, 0x1f ;  /* 0x0000001fff137424 */ /* 0x000fe400078e00ff */
[----:B------:R-:W-:Y:S02]  /*2360*/  IMAD.MOV.U32 R18, RZ, RZ, -0x1 ;  /* 0xffffffffff127424 */ /* 0x000fe400078e00ff */
[----:B------:R-:W-:Y:S05]  /*2370*/  CALL.REL.NOINC `($__internal_67_$__cuda_sm70_shflsync_bfly_p) ;  /* 0x00000e4000007944 */ /* 0x000fea0003c00000 */
[----:B-1----:R-:W-:Y:S01]  /*2380*/  IMAD.MOV.U32 R31, RZ, RZ, R18 ;  /* 0x000000ffff1f7224 */ /* 0x002fe200078e0012 */
[----:B0-----:R-:W-:Y:S05]  /*2390*/  BRA `(.L_x_3523) ;  /* 0xffffeb0000007947 */ /* 0x001fea000383ffff */
.L_x_3494:
[----:B------:R-:W-:Y:S01]  /*23a0*/  IMAD.MOV.U32 R21, RZ, RZ, R22 ;  /* 0x000000ffff157224 */ /* 0x000fe200078e0016 */
[----:B------:R-:W-:Y:S01]  /*23b0*/  MOV R16, 0x2400 ;  /* 0x0000240000107802 */ /* 0x000fe20000000f00 */
[----:B------:R-:W-:Y:S02]  /*23c0*/  IMAD.MOV.U32 R20, RZ, RZ, 0x10 ;  /* 0x00000010ff147424 */ /* 0x000fe400078e00ff */
[----:B------:R-:W-:-:S02]  /*23d0*/  IMAD.MOV.U32 R19, RZ, RZ, 0x1f ;  /* 0x0000001fff137424 */ /* 0x000fc400078e00ff */
[----:B------:R-:W-:Y:S02]  /*23e0*/  IMAD.MOV.U32 R18, RZ, RZ, -0x1 ;  /* 0xffffffffff127424 */ /* 0x000fe400078e00ff */
[----:B01----:R-:W-:Y:S05]  /*23f0*/  CALL.REL.NOINC `($__internal_67_$__cuda_sm70_shflsync_bfly_p) ;  /* 0x00000dc000007944 */ /* 0x003fea0003c00000 */
[----:B-1----:R-:W-:Y:S01]  /*2400*/  IMAD.MOV.U32 R25, RZ, RZ, R18 ;  /* 0x000000ffff197224 */ /* 0x002fe200078e0012 */
[----:B------:R-:W-:Y:S01]  /*2410*/  MOV R16, 0x2470 ;  /* 0x0000247000107802 */ /* 0x000fe20000000f00 */
[----:B0-----:R-:W-:Y:S02]  /*2420*/  IMAD.MOV.U32 R21, RZ, RZ, R23 ;  /* 0x000000ffff157224 */ /* 0x001fe400078e0017 */
[----:B------:R-:W-:Y:S02]  /*2430*/  IMAD.MOV.U32 R20, RZ, RZ, 0x10 ;  /* 0x00000010ff147424 */ /* 0x000fe400078e00ff */
[----:B------:R-:W-:Y:S02]  /*2440*/  IMAD.MOV.U32 R19, RZ, RZ, 0x1f ;  /* 0x0000001fff137424 */ /* 0x000fe400078e00ff */
[----:B------:R-:W-:Y:S02]  /*2450*/  IMAD.MOV.U32 R18, RZ, RZ, -0x1 ;  /* 0xffffffffff127424 */ /* 0x000fe400078e00ff */
[----:B------:R-:W-:Y:S05]  /*2460*/  CALL.REL.NOINC `($__internal_67_$__cuda_sm70_shflsync_bfly_p) ;  /* 0x00000d5000007944 */ /* 0x000fea0003c00000 */
[----:B-1----:R-:W-:Y:S01]  /*2470*/  IMAD.MOV.U32 R24, RZ, RZ, R18 ;  /* 0x000000ffff187224 */ /* 0x002fe200078e0012 */
[----:B0-----:R-:W-:Y:S05]  /*2480*/  BRA `(.L_x_3524) ;  /* 0xffffea4000007947 */ /* 0x001fea000383ffff */
.L_x_3495:
[----:B------:R-:W-:Y:S01]  /*2490*/  IMAD.MOV.U32 R21, RZ, RZ, R30 ;  /* 0x000000ffff157224 */ /* 0x000fe200078e001e */
[----:B------:R-:W-:Y:S01]  /*24a0*/  MOV R16, 0x24f0 ;  /* 0x000024f000107802 */ /* 0x000fe20000000f00 */
[----:B------:R-:W-:-:S02]  /*24b0*/  IMAD.MOV.U32 R20, RZ, RZ, 0x8 ;  /* 0x00000008ff147424 */ /* 0x000fc400078e00ff */
[----:B------:R-:W-:Y:S02]  /*24c0*/  IMAD.MOV.U32 R19, RZ, RZ, 0x1f ;  /* 0x0000001fff137424 */ /* 0x000fe400078e00ff */
[----:B------:R-:W-:Y:S02]  /*24d0*/  IMAD.MOV.U32 R18, RZ, RZ, -0x1 ;  /* 0xffffffffff127424 */ /* 0x000fe400078e00ff */
[----:B--23--:R-:W-:Y:S05]  /*24e0*/  CALL.REL.NOINC `($__internal_67_$__cuda_sm70_shflsync_bfly_p) ;  /* 0x00000cd000007944 */ /* 0x00cfea0003c00000 */
[----:B------:R-:W-:Y:S01]  /*24f0*/  FSEL R22, R25, R22, P1 ;  /* 0x0000001619167208 */ /* 0x000fe20000800000 */
[----:B-1----:R-:W-:Y:S01]  /*2500*/  IMAD.MOV.U32 R31, RZ, RZ, R18 ;  /* 0x000000ffff1f7224 */ /* 0x002fe200078e0012 */
[----:B------:R-:W-:Y:S01]  /*2510*/  MOV R16, 0x2570 ;  /* 0x0000257000107802 */ /* 0x000fe20000000f00 */
[----:B0-----:R-:W-:Y:S02]  /*2520*/  IMAD.MOV.U32 R20, RZ, RZ, 0x8 ;  /* 0x00000008ff147424 */ /* 0x001fe400078e00ff */
[----:B------:R-:W-:Y:S02]  /*2530*/  IMAD.MOV.U32 R19, RZ, RZ, 0x1f ;  /* 0x0000001fff137424 */ /* 0x000fe400078e00ff */
[----:B------:R-:W-:Y:S02]  /*2540*/  IMAD.MOV.U32 R18, RZ, RZ, -0x1 ;  /* 0xffffffffff127424 */ /* 0x000fe400078e00ff */
[----:B------:R-:W-:-:S02]  /*2550*/  IMAD.MOV.U32 R21, RZ, RZ, R22 ;  /* 0x000000ffff157224 */ /* 0x000fc400078e0016 */
[----:B------:R-:W-:Y:S05]  /*2560*/  CALL.REL.NOINC `($__internal_67_$__cuda_sm70_shflsync_bfly_p) ;  /* 0x00000c5000007944 */ /* 0x000fea0003c00000 */
[----:B------:R-:W-:Y:S01]  /*2570*/  SEL R23, R24, R23, P1 ;  /* 0x0000001718177207 */ /* 0x000fe20000800000 */
[----:B-1----:R-:W-:Y:S01]  /*2580*/  IMAD.MOV.U32 R25, RZ, RZ, R18 ;  /* 0x000000ffff197224 */ /* 0x002fe200078e0012 */
[----:B------:R-:W-:Y:S01]  /*2590*/  MOV R16, 0x25f0 ;  /* 0x000025f000107802 */ /* 0x000fe20000000f00 */
[----:B0-----:R-:W-:-:S02]  /*25a0*/  IMAD.MOV.U32 R20, RZ, RZ, 0x8 ;  /* 0x00000008ff147424 */ /* 0x001fc400078e00ff */
[----:B------:R-:W-:Y:S02]  /*25b0*/  IMAD.MOV.U32 R19, RZ, RZ, 0x1f ;  /* 0x0000001fff137424 */ /* 0x000fe400078e00ff */
[----:B------:R-:W-:Y:S02]  /*25c0*/  IMAD.MOV.U32 R18, RZ, RZ, -0x1 ;  /* 0xffffffffff127424 */ /* 0x000fe400078e00ff */
[----:B------:R-:W-:Y:S02]  /*25d0*/  IMAD.MOV.U32 R21, RZ, RZ, R23 ;  /* 0x000000ffff157224 */ /* 0x000fe400078e0017 */
[----:B------:R-:W-:Y:S05]  /*25e0*/  CALL.REL.NOINC `($__internal_67_$__cuda_sm70_shflsync_bfly_p) ;  /* 0x00000bd000007944 */ /* 0x000fea0003c00000 */
[----:B-1----:R-:W-:Y:S01]  /*25f0*/  IMAD.MOV.U32 R24, RZ, RZ, R18 ;  /* 0x000000ffff187224 */ /* 0x002fe200078e0012 */
[----:B0-----:R-:W-:Y:S05]  /*2600*/  BRA `(.L_x_3525) ;  /* 0xffffe98000007947 */ /* 0x001fea000383ffff */
.L_x_3496:
[----:B------:R-:W-:Y:S01]  /*2610*/  IMAD.MOV.U32 R21, RZ, RZ, R30 ;  /* 0x000000ffff157224 */ /* 0x000fe200078e001e */
[----:B------:R-:W-:Y:S01]  /*2620*/  MOV R16, 0x2670 ;  /* 0x0000267000107802 */ /* 0x000fe20000000f00 */
[----:B------:R-:W-:Y:S02]  /*2630*/  IMAD.MOV.U32 R20, RZ, RZ, 0x4 ;  /* 0x00000004ff147424 */ /* 0x000fe400078e00ff */
[----:B------:R-:W-:Y:S02]  /*2640*/  IMAD.MOV.U32 R19, RZ, RZ, 0x1f ;  /* 0x0000001fff137424 */ /* 0x000fe400078e00ff */
[----:B------:R-:W-:-:S02]  /*2650*/  IMAD.MOV.U32 R18, RZ, RZ, -0x1 ;  /* 0xffffffffff127424 */ /* 0x000fc400078e00ff */
[----:B--2---:R-:W-:Y:S05]  /*2660*/  CALL.REL.NOINC `($__internal_67_$__cuda_sm70_shflsync_bfly_p) ;  /* 0x00000b5000007944 */ /* 0x004fea0003c00000 */
[----:B-1----:R-:W-:Y:S01]  /*2670*/  IMAD.MOV.U32 R31, RZ, RZ, R18 ;  /* 0x000000ffff1f7224 */ /* 0x002fe200078e0012 */
[----:B0-----:R-:W-:Y:S05]  /*2680*/  BRA `(.L_x_3526) ;  /* 0xffffe96000007947 */ /* 0x001fea000383ffff */
.L_x_3497:
[----:B------:R-:W-:Y:S01]  /*2690*/  IMAD.MOV.U32 R21, RZ, RZ, R22 ;  /* 0x000000ffff157224 */ /* 0x000fe200078e0016 */
[----:B------:R-:W-:Y:S01]  /*26a0*/  MOV R16, 0x26f0 ;  /* 0x000026f000107802 */ /* 0x000fe20000000f00 */
[----:B------:R-:W-:-:S02]  /*26b0*/  IMAD.MOV.U32 R20, RZ, RZ, 0x4 ;  /* 0x00000004ff147424 */ /* 0x000fc400078e00ff */
[----:B------:R-:W-:Y:S02]  /*26c0*/  IMAD.MOV.U32 R19, RZ, RZ, 0x1f ;  /* 0x0000001fff137424 */ /* 0x000fe400078e00ff */
[----:B------:R-:W-:Y:S02]  /*26d0*/  IMAD.MOV.U32 R18, RZ, RZ, -0x1 ;  /* 0xffffffffff127424 */ /* 0x000fe400078e00ff */
[----:B01----:R-:W-:Y:S05]  /*26e0*/  CALL.REL.NOINC `($__internal_67_$__cuda_sm70_shflsync_bfly_p) ;  /* 0x00000ad000007944 */ /* 0x003fea0003c00000 */
[----:B------:R-:W-:Y:S01]  /*26f0*/  SEL R23, R24, R23, P0 ;  /* 0x0000001718177207 */ /* 0x000fe20000000000 */
[----:B-1----:R-:W-:Y:S01]  /*2700*/  IMAD.MOV.U32 R25, RZ, RZ, R18 ;  /* 0x000000ffff197224 */ /* 0x002fe200078e0012 */
[----:B------:R-:W-:Y:S01]  /*2710*/  MOV R16, 0x2770 ;  /* 0x0000277000107802 */ /* 0x000fe20000000f00 */
[----:B0-----:R-:W-:Y:S02]  /*2720*/  IMAD.MOV.U32 R20, RZ, RZ, 0x4 ;  /* 0x00000004ff147424 */ /* 0x001fe400078e00ff */
[----:B------:R-:W-:Y:S02]  /*2730*/  IMAD.MOV.U32 R19, RZ, RZ, 0x1f ;  /* 0x0000001fff137424 */ /* 0x000fe400078e00ff */
[----:B------:R-:W-:Y:S02]  /*2740*/  IMAD.MOV.U32 R18, RZ, RZ, -0x1 ;  /* 0xffffffffff127424 */ /* 0x000fe400078e00ff */
[----:B------:R-:W-:-:S02]  /*2750*/  IMAD.MOV.U32 R21, RZ, RZ, R23 ;  /* 0x000000ffff157224 */ /* 0x000fc400078e0017 */
[----:B------:R-:W-:Y:S05]  /*2760*/  CALL.REL.NOINC `($__internal_67_$__cuda_sm70_shflsync_bfly_p) ;  /* 0x00000a5000007944 */ /* 0x000fea0003c00000 */
[----:B-1----:R-:W-:Y:S01]  /*2770*/  IMAD.MOV.U32 R24, RZ, RZ, R18 ;  /* 0x000000ffff187224 */ /* 0x002fe200078e0012 */
[----:B0-----:R-:W-:Y:S05]  /*2780*/  BRA `(.L_x_3527) ;  /* 0xffffe8b000007947 */ /* 0x001fea000383ffff */
.L_x_3498:
        /* <DEDUP_REMOVED lines=24> */
.L_x_3499:
        /* <DEDUP_REMOVED lines=8> */
.L_x_3500:
[----:B------:R-:W-:Y:S01]  /*2990*/  IMAD.MOV.U32 R21, RZ, RZ, R31 ;  /* 0x000000ffff157224 */ /* 0x000fe200078e001f */
[----:B------:R-:W-:Y:S01]  /*29a0*/  MOV R16, 0x29f0 ;  /* 0x000029f000107802 */ /* 0x000fe20000000f00 */
[----:B------:R-:W-:-:S02]  /*29b0*/  IMAD.MOV.U32 R20, RZ, RZ, 0x1 ;  /* 0x00000001ff147424 */ /* 0x000fc400078e00ff */
[----:B------:R-:W-:Y:S02]  /*29c0*/  IMAD.MOV.U32 R19, RZ, RZ, 0x1f ;  /* 0x0000001fff137424 */ /* 0x000fe400078e00ff */
[----:B------:R-:W-:Y:S02]  /*29d0*/  IMAD.MOV.U32 R18, RZ, RZ, -0x1 ;  /* 0xffffffffff127424 */ /* 0x000fe400078e00ff */
[----:B01----:R-:W-:Y:S05]  /*29e0*/  CALL.REL.NOINC `($__internal_67_$__cuda_sm70_shflsync_bfly_p) ;  /* 0x000007d000007944 */ /* 0x003fea0003c00000 */
[----:B-1----:R-:W-:Y:S01]  /*29f0*/  IMAD.MOV.U32 R22, RZ, RZ, R18 ;  /* 0x000000ffff167224 */ /* 0x002fe200078e0012 */
[----:B0-----:R-:W-:Y:S01]  /*2a00*/  SEL R21, R23, R24, P0 ;  /* 0x0000001817157207 */ /* 0x001fe20000000000 */
[----:B------:R-:W-:Y:S01]  /*2a10*/  IMAD.MOV.U32 R20, RZ, RZ, 0x1 ;  /* 0x00000001ff147424 */ /* 0x000fe200078e00ff */
[----:B------:R-:W-:Y:S01]  /*2a20*/  MOV R16, 0x2a60 ;  /* 0x00002a6000107802 */ /* 0x000fe20000000f00 */
[----:B------:R-:W-:Y:S02]  /*2a30*/  IMAD.MOV.U32 R19, RZ, RZ, 0x1f ;  /* 0x0000001fff137424 */ /* 0x000fe400078e00ff */
[----:B------:R-:W-:Y:S02]  /*2a40*/  IMAD.MOV.U32 R18, RZ, RZ, -0x1 ;  /* 0xffffffffff127424 */ /* 0x000fe400078e00ff */
[----:B------:R-:W-:Y:S05]  /*2a50*/  CALL.REL.NOINC `($__internal_67_$__cuda_sm70_shflsync_bfly_p) ;  /* 0x0000076000007944 */ /* 0x000fea0003c00000 */
[----:B01----:R-:W-:Y:S05]  /*2a60*/  BRA `(.L_x_3530) ;  /* 0xffffe74000007947 */ /* 0x003fea000383ffff */
.L_x_3507:
[----:B------:R-:W-:Y:S01]  /*2a70*/  IMAD.MOV.U32 R21, RZ, RZ, R30 ;  /* 0x000000ffff157224 */ /* 0x000fe200078e001e */
[----:B------:R-:W-:Y:S01]  /*2a80*/  MOV R16, 0x2ad0 ;  /* 0x00002ad000107802 */ /* 0x000fe20000000f00 */
[----:B------:R-:W-:-:S02]  /*2a90*/  IMAD.MOV.U32 R20, RZ, RZ, 0x10 ;  /* 0x00000010ff147424 */ /* 0x000fc400078e00ff */
[----:B------:R-:W-:Y:S02]  /*2aa0*/  IMAD.MOV.U32 R19, RZ, RZ, 0x1f ;  /* 0x0000001fff137424 */ /* 0x000fe400078e00ff */
[----:B------:R-:W-:Y:S02]  /*2ab0*/  IMAD.MOV.U32 R18, RZ, RZ, -0x1 ;  /* 0xffffffffff127424 */ /* 0x000fe400078e00ff */
[----:B------:R-:W-:Y:S05]  /*2ac0*/  CALL.REL.NOINC `($__internal_67_$__cuda_sm70_shflsync_bfly_p) ;  /* 0x000006f000007944 */ /* 0x000fea0003c00000 */
[----:B-1----:R-:W-:Y:S01]  /*2ad0*/  IMAD.MOV.U32 R31, RZ, RZ, R18 ;  /* 0x000000ffff1f7224 */ /* 0x002fe200078e0012 */
[----:B0-----:R-:W-:Y:S05]  /*2ae0*/  BRA `(.L_x_3531) ;  /* 0xffffee0000007947 */ /* 0x001fea000383ffff */
.L_x_3508:
[----:B------:R-:W-:Y:S01]  /*2af0*/  IMAD.MOV.U32 R21, RZ, RZ, R24 ;  /* 0x000000ffff157224 */ /* 0x000fe200078e0018 */
[----:B------:R-:W-:Y:S01]  /*2b00*/  MOV R16, 0x2b50 ;  /* 0x00002b5000107802 */ /* 0x000fe20000000f00 */
[----:B------:R-:W-:Y:S02]  /*2b10*/  IMAD.MOV.U32 R20, RZ, RZ, 0x10 ;  /* 0x00000010ff147424 */ /* 0x000fe400078e00ff */
[----:B------:R-:W-:Y:S02]  /*2b20*/  IMAD.MOV.U32 R19, RZ, RZ, 0x1f ;  /* 0x0000001fff137424 */ /* 0x000fe400078e00ff */
[----:B------:R-:W-:Y:S02]  /*2b30*/  IMAD.MOV.U32 R18, RZ, RZ, -0x1 ;  /* 0xffffffffff127424 */ /* 0x000fe400078e00ff */
[----:B01----:R-:W-:Y:S05]  /*2b40*/  CALL.REL.NOINC `($__internal_67_$__cuda_sm70_shflsync_bfly_p) ;  /* 0x0000067000007944 */ /* 0x003fea0003c00000 */
[----:B-1----:R-:W-:Y:S01]  /*2b50*/  IMAD.MOV.U32 R23, RZ, RZ, R18 ;  /* 0x000000ffff177224 */ /* 0x002fe200078e0012 */
[----:B------:R-:W-:Y:S01]  /*2b60*/  MOV R16, 0x2bc0 ;  /* 0x00002bc000107802 */ /* 0x000fe20000000f00 */
[----:B0-----:R-:W-:-:S02]  /*2b70*/  IMAD.MOV.U32 R21, RZ, RZ, R25 ;  /* 0x000000ffff157224 */ /* 0x001fc400078e0019 */
[----:B------:R-:W-:Y:S02]  /*2b80*/  IMAD.MOV.U32 R20, RZ, RZ, 0x10 ;  /* 0x00000010ff147424 */ /* 0x000fe400078e00ff */
[----:B------:R-:W-:Y:S02]  /*2b90*/  IMAD.MOV.U32 R19, RZ, RZ, 0x1f ;  /* 0x0000001fff137424 */ /* 0x000fe400078e00ff */
[----:B------:R-:W-:Y:S02]  /*2ba0*/  IMAD.MOV.U32 R18, RZ, RZ, -0x1 ;  /* 0xffffffffff127424 */ /* 0x000fe400078e00ff */
[----:B------:R-:W-:Y:S05]  /*2bb0*/  CALL.REL.NOINC `($__internal_67_$__cuda_sm70_shflsync_bfly_p) ;  /* 0x0000060000007944 */ /* 0x000fea0003c00000 */
[----:B-1----:R-:W-:Y:S01]  /*2bc0*/  IMAD.MOV.U32 R22, RZ, RZ, R18 ;  /* 0x000000ffff167224 */ /* 0x002fe200078e0012 */
[----:B0-----:R-:W-:Y:S05]  /*2bd0*/  BRA `(.L_x_3532) ;  /* 0xffffed4000007947 */ /* 0x001fea000383ffff */
.L_x_3509:
[----:B------:R-:W-:Y:S01]  /*2be0*/  IMAD.MOV.U32 R21, RZ, RZ, R30 ;  /* 0x000000ffff157224 */ /* 0x000fe200078e001e */
[----:B------:R-:W-:Y:S01]  /*2bf0*/  MOV R16, 0x2c40 ;  /* 0x00002c4000107802 */ /* 0x000fe20000000f00 */
[----:B------:R-:W-:Y:S02]  /*2c00*/  IMAD.MOV.U32 R20, RZ, RZ, 0x8 ;  /* 0x00000008ff147424 */ /* 0x000fe400078e00ff */
[----:B------:R-:W-:Y:S02]  /*2c10*/  IMAD.MOV.U32 R19, RZ, RZ, 0x1f ;  /* 0x0000001fff137424 */ /* 0x000fe400078e00ff */
[----:B------:R-:W-:-:S02]  /*2c20*/  IMAD.MOV.U32 R18, RZ, RZ, -0x1 ;  /* 0xffffffffff127424 */ /* 0x000fc400078e00ff */
[----:B--23--:R-:W-:Y:S05]  /*2c30*/  CALL.REL.NOINC `($__internal_67_$__cuda_sm70_shflsync_bfly_p) ;  /* 0x0000058000007944 */ /* 0x00cfea0003c00000 */
[----:B------:R-:W-:Y:S01]  /*2c40*/  FSEL R24, R23, R24, P1 ;  /* 0x0000001817187208 */ /* 0x000fe20000800000 */
[----:B-1----:R-:W-:Y:S01]  /*2c50*/  IMAD.MOV.U32 R31, RZ, RZ, R18 ;  /* 0x000000ffff1f7224 */ /* 0x002fe200078e0012 */
[----:B------:R-:W-:Y:S01]  /*2c60*/  MOV R16, 0x2cc0 ;  /* 0x00002cc000107802 */ /* 0x000fe20000000f00 */
[----:B0-----:R-:W-:-:S02]  /*2c70*/  IMAD.MOV.U32 R20, RZ, RZ, 0x8 ;  /* 0x00000008ff147424 */ /* 0x001fc400078e00ff */
[----:B------:R-:W-:Y:S02]  /*2c80*/  IMAD.MOV.U32 R19, RZ, RZ, 0x1f ;  /* 0x0000001fff137424 */ /* 0x000fe400078e00ff */
[----:B------:R-:W-:Y:S02]  /*2c90*/  IMAD.MOV.U32 R18, RZ, RZ, -0x1 ;  /* 0xffffffffff127424 */ /* 0x000fe400078e00ff */
[----:B------:R-:W-:Y:S02]  /*2ca0*/  IMAD.MOV.U32 R21, RZ, RZ, R24 ;  /* 0x000000ffff157224 */ /* 0x000fe400078e0018 */
[----:B------:R-:W-:Y:S05]  /*2cb0*/  CALL.REL.NOINC `($__internal_67_$__cuda_sm70_shflsync_bfly_p) ;  /* 0x0000050000007944 */ /* 0x000fea0003c00000 */
[----:B------:R-:W-:Y:S01]  /*2cc0*/  SEL R25, R22, R25, P1 ;  /* 0x0000001916197207 */ /* 0x000fe20000800000 */
[----:B-1----:R-:W-:Y:S01]  /*2cd0*/  IMAD.MOV.U32 R23, RZ, RZ, R18 ;  /* 0x000000ffff177224 */ /* 0x002fe200078e0012 */
[----:B------:R-:W-:Y:S01]  /*2ce0*/  MOV R16, 0x2d40 ;  /* 0x00002d4000107802 */ /* 0x000fe20000000f00 */
[----:B0-----:R-:W-:Y:S02]  /*2cf0*/  IMAD.MOV.U32 R20, RZ, RZ, 0x8 ;  /* 0x00000008ff147424 */ /* 0x001fe400078e00ff */
[----:B------:R-:W-:Y:S02]  /*2d00*/  IMAD.MOV.U32 R19, RZ, RZ, 0x1f ;  /* 0x0000001fff137424 */ /* 0x000fe400078e00ff */
[----:B------:R-:W-:-:S02]  /*2d10*/  IMAD.MOV.U32 R18, RZ, RZ, -0x1 ;  /* 0xffffffffff127424 */ /* 0x000fc400078e00ff */
[----:B------:R-:W-:Y:S02]  /*2d20*/  IMAD.MOV.U32 R21, RZ, RZ, R25 ;  /* 0x000000ffff157224 */ /* 0x000fe400078e0019 */
[----:B------:R-:W-:Y:S05]  /*2d30*/  CALL.REL.NOINC `($__internal_67_$__cuda_sm70_shflsync_bfly_p) ;  /* 0x0000048000007944 */ /* 0x000fea0003c00000 */
[----:B-1----:R-:W-:Y:S01]  /*2d40*/  IMAD.MOV.U32 R22, RZ, RZ, R18 ;  /* 0x000000ffff167224 */ /* 0x002fe200078e0012 */
[----:B0-----:R-:W-:Y:S05]  /*2d50*/  BRA `(.L_x_3533) ;  /* 0xffffec8000007947 */ /* 0x001fea000383ffff */
.L_x_3510:
[----:B------:R-:W-:Y:S01]  /*2d60*/  IMAD.MOV.U32 R21, RZ, RZ, R30 ;  /* 0x000000ffff157224 */ /* 0x000fe200078e001e */
[----:B------:R-:W-:Y:S01]  /*2d70*/  MOV R16, 0x2dc0 ;  /* 0x00002dc000107802 */ /* 0x000fe20000000f00 */
[----:B------:R-:W-:Y:S02]  /*2d80*/  IMAD.MOV.U32 R20, RZ, RZ, 0x4 ;  /* 0x00000004ff147424 */ /* 0x000fe400078e00ff */
[----:B------:R-:W-:Y:S02]  /*2d90*/  IMAD.MOV.U32 R19, RZ, RZ, 0x1f ;  /* 0x0000001fff137424 */ /* 0x000fe400078e00ff */
[----:B------:R-:W-:Y:S02]  /*2da0*/  IMAD.MOV.U32 R18, RZ, RZ, -0x1 ;  /* 0xffffffffff127424 */ /* 0x000fe400078e00ff */
[----:B--2---:R-:W-:Y:S05]  /*2db0*/  CALL.REL.NOINC `($__internal_67_$__cuda_sm70_shflsync_bfly_p) ;  /* 0x0000040000007944 */ /* 0x004fea0003c00000 */
[----:B-1----:R-:W-:Y:S01]  /*2dc0*/  IMAD.MOV.U32 R31, RZ, RZ, R18 ;  /* 0x000000ffff1f7224 */ /* 0x002fe200078e0012 */
[----:B0-----:R-:W-:Y:S05]  /*2dd0*/  BRA `(.L_x_3534) ;  /* 0xffffec6000007947 */ /* 0x001fea000383ffff */
.L_x_3511:
        /* <DEDUP_REMOVED lines=16> */
.L_x_3512:
        /* <DEDUP_REMOVED lines=24> */
.L_x_3513:
        /* <DEDUP_REMOVED lines=8> */
.L_x_3514:
[----:B------:R-:W-:Y:S01]  /*30e0*/  IMAD.MOV.U32 R21, RZ, RZ, R25 ;  /* 0x000000ffff157224 */ /* 0x000fe200078e0019 */
[----:B------:R-:W-:Y:S01]  /*30f0*/  MOV R16, 0x3140 ;  /* 0x0000314000107802 */ /* 0x000fe20000000f00 */
[----:B------:R-:W-:-:S02]  /*3100*/  IMAD.MOV.U32 R20, RZ, RZ, 0x1 ;  /* 0x00000001ff147424 */ /* 0x000fc400078e00ff */
[----:B------:R-:W-:Y:S02]  /*3110*/  IMAD.MOV.U32 R19, RZ, RZ, 0x1f ;  /* 0x0000001fff137424 */ /* 0x000fe400078e00ff */
[----:B------:R-:W-:Y:S02]  /*3120*/  IMAD.MOV.U32 R18, RZ, RZ, -0x1 ;  /* 0xffffffffff127424 */ /* 0x000fe400078e00ff */
[----:B01----:R-:W-:Y:S05]  /*3130*/  CALL.REL.NOINC `($__internal_67_$__cuda_sm70_shflsync_bfly_p) ;  /* 0x0000008000007944 */ /* 0x003fea0003c00000 */
[----:B0-----:R-:W-:Y:S01]  /*3140*/  SEL R21, R22, R31, P0 ;  /* 0x0000001f16157207 */ /* 0x001fe20000000000 */
[----:B-1----:R-:W-:Y:S01]  /*3150*/  IMAD.MOV.U32 R22, RZ, RZ, R18 ;  /* 0x000000ffff167224 */ /* 0x002fe200078e0012 */
[----:B------:R-:W-:Y:S01]  /*3160*/  MOV R16, 0x31b0 ;  /* 0x000031b000107802 */ /* 0x000fe20000000f00 */
[----:B------:R-:W-:Y:S02]  /*3170*/  IMAD.MOV.U32 R20, RZ, RZ, 0x1 ;  /* 0x00000001ff147424 */ /* 0x000fe400078e00ff */
[----:B------:R-:W-:Y:S02]  /*3180*/  IMAD.MOV.U32 R19, RZ, RZ, 0x1f ;  /* 0x0000001fff137424 */ /* 0x000fe400078e00ff */
[----:B------:R-:W-:Y:S02]  /*3190*/  IMAD.MOV.U32 R18, RZ, RZ, -0x1 ;  /* 0xffffffffff127424 */ /* 0x000fe400078e00ff */
[----:B------:R-:W-:Y:S05]  /*31a0*/  CALL.REL.NOINC `($__internal_67_$__cuda_sm70_shflsync_bfly_p) ;  /* 0x0000001000007944 */ /* 0x000fea0003c00000 */
[----:B01----:R-:W-:Y:S05]  /*31b0*/  BRA `(.L_x_3538) ;  /* 0xffffea4000007947 */ /* 0x003fea000383ffff */
        .weak           $__internal_67_$__cuda_sm70_shflsync_bfly_p
        .type           $__internal_67_$__cuda_sm70_shflsync_bfly_p,@function
        .size           $__internal_67_$__cuda_sm70_shflsync_bfly_p,(.L_x_11011 - $__internal_67_$__cuda_sm70_shflsync_bfly_p)
$__internal_67_$__cuda_sm70_shflsync_bfly_p:
[----:B------:R-:W-:Y:S01]  /*31c0*/  IMAD.MOV.U32 R17, RZ, RZ, 0x0 ;  /* 0x00000000ff117424 */ /* 0x000fe200078e00ff */
[----:B------:R-:W-:Y:S04]  /*31d0*/  WARPSYNC R18 ;  /* 0x0000001200007348 */ /* 0x000fe80003800000 */
[----:B------:R0:W1:Y:S01]  /*31e0*/  SHFL.BFLY PT, R18, R21, R20, R19 ;  /* 0x0c00001415127389 */ /* 0x00006200000e0013 */
[----:B------:R-:W-:Y:S05]  /*31f0*/  RET.REL.NODEC R16 `(_ZN4vllm3moe10topkGatingILi14ELi448ELi4ELi8ELi32ElfLNS0_11ScoringFuncE1EEEvPKT5_PKbPfiPT4_PiiiibPKf) ;  /* 0xffffce0010007950 */ /* 0x000fea0003c3ffff */
.L_x_3539:
        /* <DEDUP_REMOVED lines=16> */
.L_x_11011:


//--------------------- .text._ZN4vllm3moe10topkGatingILi12ELi384ELi4ELi8ELi32ElfLNS0_11ScoringFuncE1EEEvPKT5_PKbPfiPT4_PiiiibPKf --------------------------
	.section	.text._ZN4vllm3moe10topkGatingILi12ELi384ELi4ELi8ELi32ElfLNS0_11ScoringFuncE1EEEvPKT5_PKbPfiPT4_PiiiibPKf,"ax",@progbits
	.sectioninfo	@"SHI_REGISTERS=32"
	.align	128
        .global         _ZN4vllm3moe10topkGatingILi12ELi384ELi4ELi8ELi32ElfLNS0_11ScoringFuncE1EEEvPKT5_PKbPfiPT4_PiiiibPKf
        .type           _ZN4vllm3moe10topkGatingILi12ELi384ELi4ELi8ELi32ElfLNS0_11ScoringFuncE1EEEvPKT5_PKbPfiPT4_PiiiibPKf,@function
        .size           _ZN4vllm3moe10topkGatingILi12ELi384ELi4ELi8ELi32ElfLNS0_11ScoringFuncE1EEEvPKT5_PKbPfiPT4_PiiiibPKf,(.L_x_11012 - _ZN4vllm3moe10topkGatingILi12ELi384ELi4ELi8ELi32ElfLNS0_11ScoringFuncE1EEEvPKT5_PKbPfiPT4_PiiiibPKf)
        .other          _ZN4vllm3moe10topkGatingILi12ELi384ELi4ELi8ELi32ElfLNS0_11ScoringFuncE1EEEvPKT5_PKbPfiPT4_PiiiibPKf,@"STO_CUDA_ENTRY STV_DEFAULT"
_ZN4vllm3moe10topkGatingILi12ELi384ELi4ELi8ELi32ElfLNS0_11ScoringFuncE1EEEvPKT5_PKbPfiPT4_PiiiibPKf:
.text._ZN4vllm3moe10topkGatingILi12ELi384ELi4ELi8ELi32ElfLNS0_11ScoringFuncE1EEEvPKT5_PKbPfiPT4_PiiiibPKf:
        /* <DEDUP_REMOVED lines=16> */
[----:B------:R-:W2:Y:S01]  /*0100*/  LDG.E.64 R10, [R16.64+0x200] ;  /* 0x00020006100a7981 */ /* 0x000ea2000c1e1b00 */
[----:B------:R-:W-:-:S03]  /*0110*/  ISETP.NE.AND.EX P0, PT, RZ, c[0x0][0x16c], PT, P0 ;  /* 0x00005b00ff007a0c */ /* 0x000fc60003f05300 */
[----:B------:R-:W3:Y:S04]  /*0120*/  LDG.E.64 R14, [R16.64] ;  /* 0x00000006100e7981 */ /* 0x000ee8000c1e1b00 */
[----:B------:R-:W4:Y:S04]  /*0130*/  LDG.E.64 R12, [R16.64+0x100] ;  /* 0x00010006100c7981 */ /* 0x000f28000c1e1b00 */
        /* <DEDUP_REMOVED lines=13> */
[----:B-----5:R-:W-:Y:S01]  /*0210*/  FMUL.FTZ R8, R8, -1.4426950216293334961 ;  /* 0xbfb8aa3b08087820 */ /* 0x020fe20000410000 */
[----:B------:R1:W-:Y:S01]  /*0220*/  MUFU.EX2 R21, R14 ;  /* 0x0000000e00157308 */ /* 0x0003e20000000800 */
[----:B------:R-:W-:-:S07]  /*0230*/  FMUL.FTZ R9, R9, -1.4426950216293334961 ;  /* 0xbfb8aa3b09097820 */ /* 0x000fce0000410000 */
[----:B------:R2:W-:Y:S01]  /*0240*/  MUFU.EX2 R20, R15 ;  /* 0x0000000f00147308 */ /* 0x0005e20000000800 */
[----:B-1----:R-:W-:Y:S02]  /*0250*/  FMUL.FTZ R14, R4, -1.4426950216293334961 ;  /* 0xbfb8aa3b040e7820 */ /* 0x002fe40000410000 */
[----:B------:R-:W-:Y:S02]  /*0260*/  FMUL.FTZ R6, R6, -1.4426950216293334961 ;  /* 0xbfb8aa3b06067820 */ /* 0x000fe40000410000 */
[----:B------:R-:W-:-:S03]  /*0270*/  FMUL.FTZ R7, R7, -1.4426950216293334961 ;  /* 0xbfb8aa3b07077820 */ /* 0x000fc60000410000 */
[----:B------:R-:W1:Y:S01]  /*0280*/  MUFU.EX2 R10, R10 ;  /* 0x0000000a000a7308 */ /* 0x000e620000000800 */
[----:B--2---:R-:W-:-:S07]  /*0290*/  FMUL.FTZ R15, R5, -1.4426950216293334961 ;  /* 0xbfb8aa3b050f7820 */ /* 0x004fce0000410000 */
[----:B------:R-:W2:Y:S08]  /*02a0*/  MUFU.EX2 R12, R12 ;  /* 0x0000000c000c7308 */ /* 0x000eb00000000800 */
[----:B------:R-:W3:Y:S08]  /*02b0*/  MUFU.EX2 R13, R13 ;  /* 0x0000000d000d7308 */ /* 0x000ef00000000800 */
[----:B------:R-:W4:Y:S08]  /*02c0*/  MUFU.EX2 R11, R11 ;  /* 0x0000000b000b7308 */ /* 0x000f300000000800 */
[----:B------:R1:W5:Y:S08]  /*02d0*/  MUFU.EX2 R16, R8 ;  /* 0x0000000800107308 */ /* 0x0003700000000800 */
[----:B------:R-:W1:Y:S08]  /*02e0*/  MUFU.EX2 R17, R9 ;  /* 0x0000000900117308 */ /* 0x000e700000000800 */
[----:B0-----:R2:W0:Y:S08]  /*02f0*/  MUFU.EX2 R18, R6 ;  /* 0x0000000600127308 */ /* 0x0014300000000800 */
[----:B------:R3:W0:Y:S08]  /*0300*/  MUFU.EX2 R19, R7 ;  /* 0x0000000700137308 */ /* 0x0006300000000800 */
[----:B------:R-:W0:Y:S08]  /*0310*/  MUFU.EX2 R14, R14 ;  /* 0x0000000e000e7308 */ /* 0x000e300000000800 */
[----:B------:R-:W0:Y:S01]  /*0320*/  MUFU.EX2 R15, R15 ;  /* 0x0000000f000f7308 */ /* 0x000e220000000800 */
[----:B-1----:R-:W-:-:S02]  /*0330*/  FADD.FTZ R8, R10, 1 ;  /* 0x3f8000000a087421 */ /* 0x002fc40000010000 */
[----:B------:R-:W-:Y:S02]  /*0340*/  FADD.FTZ R4, R21, 1 ;  /* 0x3f80000015047421 */ /* 0x000fe40000010000 */
[----:B------:R-:W-:Y:S02]  /*0350*/  FADD.FTZ R5, R20, 1 ;  /* 0x3f80000014057421 */ /* 0x000fe40000010000 */
[----:B--2---:R-:W-:Y:S02]  /*0360*/  FADD.FTZ R6, R12, 1 ;  /* 0x3f8000000c067421 */ /* 0x004fe40000010000 */
[----:B---3--:R-:W-:Y:S02]  /*0370*/  FADD.FTZ R7, R13, 1 ;  /* 0x3f8000000d077421 */ /* 0x008fe40000010000 */
[----:B----4-:R-:W-:Y:S02]  /*0380*/  FADD.FTZ R9, R11, 1 ;  /* 0x3f8000000b097421 */ /* 0x010fe40000010000 */
[----:B-----5:R-:W-:-:S02]  /*0390*/  FADD.FTZ R10, R16, 1 ;  /* 0x3f800000100a7421 */ /* 0x020fc40000010000 */
[----:B------:R-:W-:Y:S01]  /*03a0*/  IMAD.MOV.U32 R16, RZ, RZ, 0x1 ;  /* 0x00000001ff107424 */ /* 0x000fe200078e00ff */
[----:B------:R-:W-:Y:S01]  /*03b0*/  @P0 ISETP.NE.AND P1, PT, R3, RZ, PT ;  /* 0x000000ff0300020c */ /* 0x000fe20003f25270 */
[----:B------:R-:W-:Y:S01]  /*03c0*/  FADD.FTZ R11, R17, 1 ;  /* 0x3f800000110b7421 */ /* 0x000fe20000010000 */
[----:B------:R-:W1:Y:S01]  /*03d0*/  MUFU.RCP R4, R4 ;  /* 0x0000000400047308 */ /* 0x000e620000001000 */
[----:B0-----:R-:W-:Y:S01]  /*03e0*/  FADD.FTZ R12, R18, 1 ;  /* 0x3f800000120c7421 */ /* 0x001fe20000010000 */
[----:B------:R-:W-:Y:S01]  /*03f0*/  PRMT R3, R16, 0x7610, R3 ;  /* 0x0000761010037816 */ /* 0x000fe20000000003 */
[----:B------:R-:W-:Y:S02]  /*0400*/  FADD.FTZ R13, R19, 1 ;  /* 0x3f800000130d7421 */ /* 0x000fe40000010000 */
[----:B------:R-:W-:Y:S02]  /*0410*/  FADD.FTZ R14, R14, 1 ;  /* 0x3f8000000e0e7421 */ /* 0x000fe40000010000 */
[----:B------:R-:W-:Y:S01]  /*0420*/  FADD.FTZ R15, R15, 1 ;  /* 0x3f8000000f0f7421 */ /* 0x000fe20000010000 */
[----:B------:R-:W0:Y:S01]  /*0430*/  MUFU.RCP R5, R5 ;  /* 0x0000000500057308 */ /* 0x000e220000001000 */
[----:B------:R-:W-:-:S07]  /*0440*/  @P0 SEL R16, RZ, 0x1, P1 ;  /* 0x00000001ff100807 */ /* 0x000fce0000800000 */
[----:B------:R-:W2:Y:S01]  /*0450*/  MUFU.RCP R6, R6 ;  /* 0x0000000600067308 */ /* 0x000ea20000001000 */
[----:B------:R-:W-:-:S07]  /*0460*/  @P0 PRMT R3, R16, 0x7610, R3 ;  /* 0x0000761010030816 */ /* 0x000fce0000000003 */
[----:B------:R-:W3:Y:S01]  /*0470*/  MUFU.RCP R7, R7 ;  /* 0x0000000700077308 */ /* 0x000ee20000001000 */
[----:B------:R-:W-:-:S07]  /*0480*/  ISETP.NE.U32.AND P0, PT, RZ, c[0x0][0x1a0], PT ;  /* 0x00006800ff007a0c */ /* 0x000fce0003f05070 */
        /* <DEDUP_REMOVED lines=63> */
.L_x_3540:
[----:B------:R0:W-:Y:S04]  /*0880*/  STL.128 [R1], R4 ;  /* 0x0000000401007387 */ /* 0x0001e80000100c00 */
[----:B------:R0:W-:Y:S04]  /*0890*/  STL.128 [R1+0x10], R8 ;  /* 0x0000100801007387 */ /* 0x0001e80000100c00 */
[----:B------:R0:W-:Y:S02]  /*08a0*/  STL.128 [R1+0x20], R12 ;  /* 0x0000200c01007387 */ /* 0x0001e40000100c00 */
.L_x_3541:
        /* <DEDUP_REMOVED lines=9> */
.L_x_3557:
        /* <DEDUP_REMOVED lines=50> */
.L_x_3574:
[----:B------:R-:W-:Y:S05]  /*0c60*/  BRA.DIV ~URZ, `(.L_x_3545) ;  /* 0x000014327f007947 */ /* 0x000fea000b800000 */
[----:B------:R2:W3:Y:S04]  /*0c70*/  SHFL.BFLY PT, R28, R27, 0x10, 0x1f ;  /* 0x0e001f001b1c7f89 */ /* 0x0004e800000e0000 */
[----:B------:R2:W4:Y:S02]  /*0c80*/  SHFL.BFLY PT, R22, R23, 0x10, 0x1f ;  /* 0x0e001f0017167f89 */ /* 0x00052400000e0000 */
.L_x_3575:
        /* <DEDUP_REMOVED lines=12> */
.L_x_3576:
[----:B--2---:R-:W-:-:S13]  /*0d50*/  FSETP.GEU.FTZ.AND P1, PT, R21, R27, PT ;  /* 0x0000001b1500720b */ /* 0x004fda0003f3e000 */
[----:B------:R-:W-:-:S04]  /*0d60*/  @P1 FSETP.NEU.FTZ.AND P2, PT, R21, R27, PT ;  /* 0x0000001b1500120b */ /* 0x000fc80003f5d000 */
[----:B---3--:R-:W-:-:S13]  /*0d70*/  @P1 ISETP.LT.AND P0, PT, R23, R22, !P2 ;  /* 0x000000161700120c */ /* 0x008fda0005701270 */
[----:B-1----:R-:W-:Y:S01]  /*0d80*/  FSEL R21, R27, R21, P0 ;  /* 0x000000151b157208 */ /* 0x002fe20000000000 */
[----:B------:R-:W-:Y:S05]  /*0d90*/  BRA.DIV ~URZ, `(.L_x_3547) ;  /* 0x000015727f007947 */ /* 0x000fea000b800000 */
[----:B------:R1:W2:Y:S02]  /*0da0*/  SHFL.BFLY PT, R27, R21, 0x4, 0x1f ;  /* 0x0c801f00151b7f89 */ /* 0x0002a400000e0000 */
.L_x_3577:
[----:B0-----:R-:W-:Y:S01]  /*0db0*/  FSEL R29, R29, R28, P0 ;  /* 0x0000001c1d1d7208 */ /* 0x001fe20000000000 */
[----:B------:R-:W-:Y:S05]  /*0dc0*/  BRA.DIV ~URZ, `(.L_x_3548) ;  /* 0x000015c27f007947 */ /* 0x000fea000b800000 */
[----:B------:R-:W-:Y:S02]  /*0dd0*/  SEL R23, R23, R22, P0 ;  /* 0x0000001617177207 */ /* 0x000fe40000000000 */
[----:B------:R0:W3:Y:S04]  /*0de0*/  SHFL.BFLY PT, R22, R29, 0x4, 0x1f ;  /* 0x0c801f001d167f89 */ /* 0x0000e800000e0000 */
[----:B------:R0:W4:Y:S02]  /*0df0*/  SHFL.BFLY PT, R28, R23, 0x4, 0x1f ;  /* 0x0c801f00171c7f89 */ /* 0x00012400000e0000 */
.L_x_3578:
        /* <DEDUP_REMOVED lines=12> */
.L_x_3579:
[----:B-1----:R-:W-:-:S13]  /*0ec0*/  FSETP.GEU.FTZ.AND P1, PT, R21, R22, PT ;  /* 0x000000161500720b */ /* 0x002fda0003f3e000 */
[----:B------:R-:W-:-:S04]  /*0ed0*/  @P1 FSETP.NEU.FTZ.AND P2, PT, R21, R22, PT ;  /* 0x000000161500120b */ /* 0x000fc80003f5d000 */
[----:B---3--:R-:W-:-:S13]  /*0ee0*/  @P1 ISETP.LT.AND P0, PT, R23, R28, !P2 ;  /* 0x0000001c1700120c */ /* 0x008fda0005701270 */
[----:B0-----:R-:W-:Y:S01]  /*0ef0*/  FSEL R21, R22, R21, P0 ;  /* 0x0000001516157208 */ /* 0x001fe20000000000 */
[----:B------:R-:W-:Y:S05]  /*0f00*/  BRA.DIV ~URZ, `(.L_x_3550) ;  /* 0x000017027f007947 */ /* 0x000fea000b800000 */
[----:B------:R0:W1:Y:S02]  /*0f10*/  SHFL.BFLY PT, R22, R21, 0x1, 0x1f ;  /* 0x0c201f0015167f89 */ /* 0x00006400000e0000 */
.L_x_3580:
[----:B--2---:R-:W-:Y:S01]  /*0f20*/  FSEL R27, R27, R29, P0 ;  /* 0x0000001d1b1b7208 */ /* 0x004fe20000000000 */
[----:B------:R-:W-:Y:S05]  /*0f30*/  BRA.DIV ~URZ, `(.L_x_3551) ;  /* 0x000017527f007947 */ /* 0x000fea000b800000 */
[----:B------:R-:W-:Y:S02]  /*0f40*/  SEL R23, R23, R28, P0 ;  /* 0x0000001c17177207 */ /* 0x000fe40000000000 */
[----:B------:R2:W3:Y:S04]  /*0f50*/  SHFL.BFLY PT, R28, R27, 0x1, 0x1f ;  /* 0x0c201f001b1c7f89 */ /* 0x0004e800000e0000 */
[----:B------:R2:W4:Y:S02]  /*0f60*/  SHFL.BFLY PT, R17, R23, 0x1, 0x1f ;  /* 0x0c201f0017117f89 */ /* 0x00052400000e0000 */
.L_x_3581:
        /* <DEDUP_REMOVED lines=30> */
.L_x_3553:
[----:B------:R-:W-:Y:S05]  /*1150*/  BSYNC B1 ;  /* 0x0000000000017941 */ /* 0x000fea0003800000 */
.L_x_3552:
        /* <DEDUP_REMOVED lines=20> */
.L_x_3556:
[----:B------:R-:W-:Y:S05]  /*12a0*/  BSYNC B1 ;  /* 0x0000000000017941 */ /* 0x000fea0003800000 */
.L_x_3555:
[----:B0-----:R-:W-:Y:S05]  /*12b0*/  BRA `(.L_x_3557) ;  /* 0xfffff68000007947 */ /* 0x001fea000383ffff */
.L_x_3543:
[----:B------:R-:W-:Y:S02]  /*12c0*/  IMAD.MOV.U32 R26, RZ, RZ, RZ ;  /* 0x000000ffff1a7224 */ /* 0x000fe400078e00ff */
.L_x_3570:
        /* <DEDUP_REMOVED lines=50> */
.L_x_3582:
[----:B------:R-:W-:Y:S05]  /*15f0*/  BRA.DIV ~URZ, `(.L_x_3559) ;  /* 0x000012027f007947 */ /* 0x000fea000b800000 */
[----:B------:R2:W3:Y:S04]  /*1600*/  SHFL.BFLY PT, R28, R27, 0x10, 0x1f ;  /* 0x0e001f001b1c7f89 */ /* 0x0004e800000e0000 */
[----:B------:R2:W4:Y:S02]  /*1610*/  SHFL.BFLY PT, R21, R22, 0x10, 0x1f ;  /* 0x0e001f0016157f89 */ /* 0x00052400000e0000 */
.L_x_3583:
        /* <DEDUP_REMOVED lines=12> */
.L_x_3584:
[----:B--2---:R-:W-:-:S13]  /*16e0*/  FSETP.GEU.FTZ.AND P1, PT, R23, R27, PT ;  /* 0x0000001b1700720b */ /* 0x004fda0003f3e000 */
[----:B------:R-:W-:-:S04]  /*16f0*/  @P1 FSETP.NEU.FTZ.AND P2, PT, R23, R27, PT ;  /* 0x0000001b1700120b */ /* 0x000fc80003f5d000 */
[----:B---3--:R-:W-:-:S13]  /*1700*/  @P1 ISETP.LT.AND P0, PT, R22, R21, !P2 ;  /* 0x000000151600120c */ /* 0x008fda0005701270 */
[----:B-1----:R-:W-:Y:S01]  /*1710*/  FSEL R23, R27, R23, P0 ;  /* 0x000000171b177208 */ /* 0x002fe20000000000 */
[----:B------:R-:W-:Y:S05]  /*1720*/  BRA.DIV ~URZ, `(.L_x_3561) ;  /* 0x000013427f007947 */ /* 0x000fea000b800000 */
[----:B------:R1:W2:Y:S02]  /*1730*/  SHFL.BFLY PT, R27, R23, 0x4, 0x1f ;  /* 0x0c801f00171b7f89 */ /* 0x0002a400000e0000 */
.L_x_3585:
[----:B0-----:R-:W-:Y:S01]  /*1740*/  FSEL R29, R29, R28, P0 ;  /* 0x0000001c1d1d7208 */ /* 0x001fe20000000000 */
[----:B------:R-:W-:Y:S05]  /*1750*/  BRA.DIV ~URZ, `(.L_x_3562) ;  /* 0x000013927f007947 */ /* 0x000fea000b800000 */
[----:B------:R-:W-:Y:S01]  /*1760*/  SEL R22, R22, R21, P0 ;  /* 0x0000001516167207 */ /* 0x000fe20000000000 */
[----:B------:R0:W3:Y:S04]  /*1770*/  SHFL.BFLY PT, R28, R29, 0x4, 0x1f ;  /* 0x0c801f001d1c7f89 */ /* 0x0000e800000e0000 */
[----:B------:R0:W4:Y:S02]  /*1780*/  SHFL.BFLY PT, R21, R22, 0x4, 0x1f ;  /* 0x0c801f0016157f89 */ /* 0x00012400000e0000 */
.L_x_3586:
        /* <DEDUP_REMOVED lines=12> */
.L_x_3587:
[----:B-1----:R-:W-:-:S13]  /*1850*/  FSETP.GEU.FTZ.AND P1, PT, R23, R27, PT ;  /* 0x0000001b1700720b */ /* 0x002fda0003f3e000 */
[----:B------:R-:W-:-:S04]  /*1860*/  @P1 FSETP.NEU.FTZ.AND P2, PT, R23, R27, PT ;  /* 0x0000001b1700120b */ /* 0x000fc80003f5d000 */
[----:B---3--:R-:W-:-:S13]  /*1870*/  @P1 ISETP.LT.AND P0, PT, R28, R21, !P2 ;  /* 0x000000151c00120c */ /* 0x008fda0005701270 */
[----:B0-----:R-:W-:Y:S01]  /*1880*/  FSEL R23, R27, R23, P0 ;  /* 0x000000171b177208 */ /* 0x001fe20000000000 */
[----:B------:R-:W-:Y:S05]  /*1890*/  BRA.DIV ~URZ, `(.L_x_3564) ;  /* 0x000014d27f007947 */ /* 0x000fea000b800000 */
[----:B------:R0:W1:Y:S02]  /*18a0*/  SHFL.BFLY PT, R27, R23, 0x1, 0x1f ;  /* 0x0c201f00171b7f89 */ /* 0x00006400000e0000 */
.L_x_3588:
[----:B--2---:R-:W-:Y:S01]  /*18b0*/  FSEL R22, R22, R29, P0 ;  /* 0x0000001d16167208 */ /* 0x004fe20000000000 */
[----:B------:R-:W-:Y:S05]  /*18c0*/  BRA.DIV ~URZ, `(.L_x_3565) ;  /* 0x000015227f007947 */ /* 0x000fea000b800000 */
[----:B------:R-:W-:Y:S02]  /*18d0*/  SEL R28, R28, R21, P0 ;  /* 0x000000151c1c7207 */ /* 0x000fe40000000000 */
[----:B------:R2:W3:Y:S04]  /*18e0*/  SHFL.BFLY PT, R21, R22, 0x1, 0x1f ;  /* 0x0c201f0016157f89 */ /* 0x0004e800000e0000 */
[----:B------:R2:W4:Y:S02]  /*18f0*/  SHFL.BFLY PT, R17, R28, 0x1, 0x1f ;  /* 0x0c201f001c117f89 */ /* 0x00052400000e0000 */
.L_x_3589:
        /* <DEDUP_REMOVED lines=29> */
.L_x_3567:
[----:B------:R-:W-:Y:S05]  /*1ad0*/  BSYNC B1 ;  /* 0x0000000000017941 */ /* 0x000fea0003800000 */
.L_x_3566:
        /* <DEDUP_REMOVED lines=20> */
.L_x_3569:
[----:B------:R-:W-:Y:S05]  /*1c20*/  BSYNC B1 ;  /* 0x0000000000017941 */ /* 0x000fea0003800000 */
.L_x_3568:
[----:B0-----:R-:W-:Y:S05]  /*1c30*/  BRA `(.L_x_3570) ;  /* 0xfffff69000007947 */ /* 0x001fea000383ffff */
.L_x_3554:
[----:B------:R-:W-:Y:S05]  /*1c40*/  BSYNC B0 ;  /* 0x0000000000007941 */ /* 0x000fea0003800000 */
.L_x_3542:
        /* <DEDUP_REMOVED lines=19> */
.L_x_3572:
        /* <DEDUP_REMOVED lines=20> */
.L_x_3571:
        /* <DEDUP_REMOVED lines=11> */
.L_x_3573:
        /* <DEDUP_REMOVED lines=11> */
.L_x_3544:
[----:B------:R-:W-:Y:S01]  /*2020*/  IMAD.MOV.U32 R19, RZ, RZ, R29 ;  /* 0x000000ffff137224 */ /* 0x000fe200078e001d */
[----:B------:R-:W-:Y:S01]  /*2030*/  MOV R20, 0x2080 ;  /* 0x0000208000147802 */ /* 0x000fe20000000f00 */
[----:B------:R-:W-:Y:S02]  /*2040*/  IMAD.MOV.U32 R18, RZ, RZ, 0x10 ;  /* 0x00000010ff127424 */ /* 0x000fe400078e00ff */
[----:B------:R-:W-:Y:S02]  /*2050*/  IMAD.MOV.U32 R17, RZ, RZ, 0x1f ;  /* 0x0000001fff117424 */ /* 0x000fe400078e00ff */
[----:B------:R-:W-:Y:S02]  /*2060*/  IMAD.MOV.U32 R16, RZ, RZ, -0x1 ;  /* 0xffffffffff107424 */ /* 0x000fe400078e00ff */
[----:B------:R-:W-:Y:S05]  /*2070*/  CALL.REL.NOINC `($__internal_68_$__cuda_sm70_shflsync_bfly_p) ;  /* 0x00000e6000007944 */ /* 0x000fea0003c00000 */
[----:B-1----:R-:W-:Y:S01]  /*2080*/  IMAD.MOV.U32 R21, RZ, RZ, R17 ;  /* 0x000000ffff157224 */ /* 0x002fe200078e0011 */
[----:B------:R-:W-:Y:S05]  /*2090*/  BRA `(.L_x_3574) ;  /* 0xffffebc000007947 */ /* 0x000fea000383ffff */
.L_x_3545:
[----:B------:R-:W-:Y:S01]  /*20a0*/  IMAD.MOV.U32 R19, RZ, RZ, R27 ;  /* 0x000000ffff137224 */ /* 0x000fe200078e001b */
[----:B------:R-:W-:Y:S01]  /*20b0*/  MOV R20, 0x2100 ;  /* 0x0000210000147802 */ /* 0x000fe20000000f00 */
[----:B------:R-:W-:Y:S02]  /*20c0*/  IMAD.MOV.U32 R18, RZ, RZ, 0x10 ;  /* 0x00000010ff127424 */ /* 0x000fe400078e00ff */
[----:B------:R-:W-:-:S02]  /*20d0*/  IMAD.MOV.U32 R17, RZ, RZ, 0x1f ;  /* 0x0000001fff117424 */ /* 0x000fc400078e00ff */
[----:B------:R-:W-:Y:S02]  /*20e0*/  IMAD.MOV.U32 R16, RZ, RZ, -0x1 ;  /* 0xffffffffff107424 */ /* 0x000fe400078e00ff */
[----:B01----:R-:W-:Y:S05]  /*20f0*/  CALL.REL.NOINC `($__internal_68_$__cuda_sm70_shflsync_bfly_p) ;  /* 0x00000de000007944 */ /* 0x003fea0003c00000 */
[----:B-1----:R-:W-:Y:S01]  /*2100*/  IMAD.MOV.U32 R28, RZ, RZ, R17 ;  /* 0x000000ffff1c7224 */ /* 0x002fe200078e0011 */
[----:B------:R-:W-:Y:S01]  /*2110*/  MOV R20, 0x2170 ;  /* 0x0000217000147802 */ /* 0x000fe20000000f00 */
[----:B------:R-:W-:Y:S02]  /*2120*/  IMAD.MOV.U32 R19, RZ, RZ, R23 ;  /* 0x000000ffff137224 */ /* 0x000fe400078e0017 */
[----:B------:R-:W-:Y:S02]  /*2130*/  IMAD.MOV.U32 R18, RZ, RZ, 0x10 ;  /* 0x00000010ff127424 */ /* 0x000fe400078e00ff */
[----:B------:R-:W-:Y:S02]  /*2140*/  IMAD.MOV.U32 R17, RZ, RZ, 0x1f ;  /* 0x0000001fff117424 */ /* 0x000fe400078e00ff */
[----:B------:R-:W-:Y:S02]  /*2150*/  IMAD.MOV.U32 R16, RZ, RZ, -0x1 ;  /* 0xffffffffff107424 */ /* 0x000fe400078e00ff */
[----:B------:R-:W-:Y:S05]  /*2160*/  CALL.REL.NOINC `($__internal_68_$__cuda_sm70_shflsync_bfly_p) ;  /* 0x00000d7000007944 */ /* 0x000fea0003c00000 */
[----:B-1----:R-:W-:Y:S01]  /*2170*/  IMAD.MOV.U32 R22, RZ, RZ, R17 ;  /* 0x000000ffff167224 */ /* 0x002fe200078e0011 */
[----:B------:R-:W-:Y:S05]  /*2180*/  BRA `(.L_x_3575) ;  /* 0xffffeb0000007947 */ /* 0x000fea000383ffff */
.L_x_3546:
[----:B------:R-:W-:Y:S01]  /*2190*/  IMAD.MOV.U32 R19, RZ, RZ, R21 ;  /* 0x000000ffff137224 */ /* 0x000fe200078e0015 */
[----:B------:R-:W-:Y:S01]  /*21a0*/  MOV R20, 0x21f0 ;  /* 0x000021f000147802 */ /* 0x000fe20000000f00 */
[----:B------:R-:W-:-:S02]  /*21b0*/  IMAD.MOV.U32 R18, RZ, RZ, 0x8 ;  /* 0x00000008ff127424 */ /* 0x000fc400078e00ff */
[----:B------:R-:W-:Y:S02]  /*21c0*/  IMAD.MOV.U32 R17, RZ, RZ, 0x1f ;  /* 0x0000001fff117424 */ /* 0x000fe400078e00ff */
[----:B------:R-:W-:Y:S02]  /*21d0*/  IMAD.MOV.U32 R16, RZ, RZ, -0x1 ;  /* 0xffffffffff107424 */ /* 0x000fe400078e00ff */
[----:B0-23--:R-:W-:Y:S05]  /*21e0*/  CALL.REL.NOINC `($__internal_68_$__cuda_sm70_shflsync_bfly_p) ;  /* 0x00000cf000007944 */ /* 0x00dfea0003c00000 */
[----:B------:R-:W-:Y:S01]  /*21f0*/  FSEL R28, R28, R27, P1 ;  /* 0x0000001b1c1c7208 */ /* 0x000fe20000800000 */
[----:B-1----:R-:W-:Y:S01]  /*2200*/  IMAD.MOV.U32 R27, RZ, RZ, R17 ;  /* 0x000000ffff1b7224 */ /* 0x002fe200078e0011 */
[----:B------:R-:W-:Y:S01]  /*2210*/  MOV R20, 0x2270 ;  /* 0x0000227000147802 */ /* 0x000fe20000000f00 */
[----:B------:R-:W-:Y:S02]  /*2220*/  IMAD.MOV.U32 R18, RZ, RZ, 0x8 ;  /* 0x00000008ff127424 */ /* 0x000fe400078e00ff */
[----:B------:R-:W-:Y:S02]  /*2230*/  IMAD.MOV.U32 R17, RZ, RZ, 0x1f ;  /* 0x0000001fff117424 */ /* 0x000fe400078e00ff */
[----:B------:R-:W-:Y:S02]  /*2240*/  IMAD.MOV.U32 R16, RZ, RZ, -0x1 ;  /* 0xffffffffff107424 */ /* 0x000fe400078e00ff */
[----:B------:R-:W-:-:S02]  /*2250*/  IMAD.MOV.U32 R19, RZ, RZ, R28 ;  /* 0x000000ffff137224 */ /* 0x000fc400078e001c */
[----:B------:R-:W-:Y:S05]  /*2260*/  CALL.REL.NOINC `($__internal_68_$__cuda_sm70_shflsync_bfly_p) ;  /* 0x00000c7000007944 */ /* 0x000fea0003c00000 */
[----:B------:R-:W-:Y:S01]  /*2270*/  SEL R22, R22, R23, P1 ;  /* 0x0000001716167207 */ /* 0x000fe20000800000 */
[----:B-1----:R-:W-:Y:S01]  /*2280*/  IMAD.MOV.U32 R29, RZ, RZ, R17 ;  /* 0x000000ffff1d7224 */ /* 0x002fe200078e0011 */
[----:B------:R-:W-:Y:S01]  /*2290*/  MOV R20, 0x22f0 ;  /* 0x000022f000147802 */ /* 0x000fe20000000f00 */
[----:B------:R-:W-:-:S02]  /*22a0*/  IMAD.MOV.U32 R18, RZ, RZ, 0x8 ;  /* 0x00000008ff127424 */ /* 0x000fc400078e00ff */
[----:B------:R-:W-:Y:S02]  /*22b0*/  IMAD.MOV.U32 R17, RZ, RZ, 0x1f ;  /* 0x0000001fff117424 */ /* 0x000fe400078e00ff */
[----:B------:R-:W-:Y:S02]  /*22c0*/  IMAD.MOV.U32 R16, RZ, RZ, -0x1 ;  /* 0xffffffffff107424 */ /* 0x000fe400078e00ff */
[----:B------:R-:W-:Y:S02]  /*22d0*/  IMAD.MOV.U32 R19, RZ, RZ, R22 ;  /* 0x000000ffff137224 */ /* 0x000fe400078e0016 */
[----:B------:R-:W-:Y:S05]  /*22e0*/  CALL.REL.NOINC `($__internal_68_$__cuda_sm70_shflsync_bfly_p) ;  /* 0x00000bf000007944 */ /* 0x000fea0003c00000 */
[----:B-1----:R-:W-:Y:S01]  /*22f0*/  IMAD.MOV.U32 R23, RZ, RZ, R17 ;  /* 0x000000ffff177224 */ /* 0x002fe200078e0011 */
[----:B------:R-:W-:Y:S05]  /*2300*/  BRA `(.L_x_3576) ;  /* 0xffffea4000007947 */ /* 0x000fea000383ffff */
.L_x_3547:
[----:B------:R-:W-:Y:S01]  /*2310*/  IMAD.MOV.U32 R19, RZ, RZ, R21 ;  /* 0x000000ffff137224 */ /* 0x000fe200078e0015 */
[----:B------:R-:W-:Y:S01]  /*2320*/  MOV R20, 0x2370 ;  /* 0x0000237000147802 */ /* 0x000fe20000000f00 */
[----:B------:R-:W-:Y:S02]  /*2330*/  IMAD.MOV.U32 R18, RZ, RZ, 0x4 ;  /* 0x00000004ff127424 */ /* 0x000fe400078e00ff */
[----:B------:R-:W-:Y:S02]  /*2340*/  IMAD.MOV.U32 R17, RZ, RZ, 0x1f ;  /* 0x0000001fff117424 */ /* 0x000fe400078e00ff */
[----:B------:R-:W-:-:S02]  /*2350*/  IMAD.MOV.U32 R16, RZ, RZ, -0x1 ;  /* 0xffffffffff107424 */ /* 0x000fc400078e00ff */
[----:B0-----:R-:W-:Y:S05]  /*2360*/  CALL.REL.NOINC `($__internal_68_$__cuda_sm70_shflsync_bfly_p) ;  /* 0x00000b7000007944 */ /* 0x001fea0003c00000 */
[----:B-1----:R-:W-:Y:S01]  /*2370*/  IMAD.MOV.U32 R27, RZ, RZ, R17 ;  /* 0x000000ffff1b7224 */ /* 0x002fe200078e0011 */
[----:B------:R-:W-:Y:S05]  /*2380*/  BRA `(.L_x_3577) ;  /* 0xffffea2000007947 */ /* 0x000fea000383ffff */
.L_x_3548:
[----:B------:R-:W-:Y:S01]  /*2390*/  IMAD.MOV.U32 R19, RZ, RZ, R29 ;  /* 0x000000ffff137224 */ /* 0x000fe200078e001d */
[----:B------:R-:W-:Y:S01]  /*23a0*/  MOV R20, 0x23f0 ;  /* 0x000023f000147802 */ /* 0x000fe20000000f00 */
[----:B------:R-:W-:-:S02]  /*23b0*/  IMAD.MOV.U32 R18, RZ, RZ, 0x4 ;  /* 0x00000004ff127424 */ /* 0x000fc400078e00ff */
[----:B------:R-:W-:Y:S02]  /*23c0*/  IMAD.MOV.U32 R17, RZ, RZ, 0x1f ;  /* 0x0000001fff117424 */ /* 0x000fe400078e00ff */
[----:B------:R-:W-:Y:S02]  /*23d0*/  IMAD.MOV.U32 R16, RZ, RZ, -0x1 ;  /* 0xffffffffff107424 */ /* 0x000fe400078e00ff */
[----:B-12---:R-:W-:Y:S05]  /*23e0*/  CALL.REL.NOINC `($__internal_68_$__cuda_sm70_shflsync_bfly_p) ;  /* 0x00000af000007944 */ /* 0x006fea0003c00000 */
[----:B------:R-:W-:Y:S01]  /*23f0*/  SEL R23, R23, R22, P0 ;  /* 0x0000001617177207 */ /* 0x000fe20000000000 */
[----:B-1----:R-:W-:Y:S01]  /*2400*/  IMAD.MOV.U32 R22, RZ, RZ, R17 ;  /* 0x000000ffff167224 */ /* 0x002fe200078e0011 */
[----:B------:R-:W-:Y:S01]  /*2410*/  MOV R20, 0x2470 ;  /* 0x0000247000147802 */ /* 0x000fe20000000f00 */
[----:B------:R-:W-:Y:S02]  /*2420*/  IMAD.MOV.U32 R18, RZ, RZ, 0x4 ;  /* 0x00000004ff127424 */ /* 0x000fe400078e00ff */
[----:B------:R-:W-:Y:S02]  /*2430*/  IMAD.MOV.U32 R17, RZ, RZ, 0x1f ;  /* 0x0000001fff117424 */ /* 0x000fe400078e00ff */
[----:B------:R-:W-:Y:S02]  /*2440*/  IMAD.MOV.U32 R16, RZ, RZ, -0x1 ;  /* 0xffffffffff107424 */ /* 0x000fe400078e00ff */
[----:B------:R-:W-:-:S02]  /*2450*/  IMAD.MOV.U32 R19, RZ, RZ, R23 ;  /* 0x000000ffff137224 */ /* 0x000fc400078e0017 */
[----:B------:R-:W-:Y:S05]  /*2460*/  CALL.REL.NOINC `($__internal_68_$__cuda_sm70_shflsync_bfly_p) ;  /* 0x00000a7000007944 */ /* 0x000fea0003c00000 */
[----:B-1----:R-:W-:Y:S01]  /*2470*/  IMAD.MOV.U32 R28, RZ, RZ, R17 ;  /* 0x000000ffff1c7224 */ /* 0x002fe200078e0011 */
[----:B------:R-:W-:Y:S05]  /*2480*/  BRA `(.L_x_3578) ;  /* 0xffffe97000007947 */ /* 0x000fea000383ffff */
.L_x_3549:
[----:B------:R-:W-:Y:S01]  /*2490*/  IMAD.MOV.U32 R19, RZ, RZ, R21 ;  /* 0x000000ffff137224 */ /* 0x000fe200078e0015 */
[----:B------:R-:W-:Y:S01]  /*24a0*/  MOV R20, 0x24f0 ;  /* 0x000024f000147802 */ /* 0x000fe20000000f00 */
[----:B------:R-:W-:-:S02]  /*24b0*/  IMAD.MOV.U32 R18, RZ, RZ, 0x2 ;  /* 0x00000002ff127424 */ /* 0x000fc400078e00ff */
[----:B------:R-:W-:Y:S02]  /*24c0*/  IMAD.MOV.U32 R17, RZ, RZ, 0x1f ;  /* 0x0000001fff117424 */ /* 0x000fe400078e00ff */
[----:B------:R-:W-:Y:S02]  /*24d0*/  IMAD.MOV.U32 R16, RZ, RZ, -0x1 ;  /* 0xffffffffff107424 */ /* 0x000fe400078e00ff */
[----:B0--3--:R-:W-:Y:S05]  /*24e0*/  CALL.REL.NOINC `($__internal_68_$__cuda_sm70_shflsync_bfly_p) ;  /* 0x000009f000007944 */ /* 0x009fea0003c00000 */
        /* <DEDUP_REMOVED lines=18> */
.L_x_3550:
[----:B------:R-:W-:Y:S01]  /*2610*/  IMAD.MOV.U32 R19, RZ, RZ, R21 ;  /* 0x000000ffff137224 */ /* 0x000fe200078e0015 */
[----:B------:R-:W-:Y:S01]  /*2620*/  MOV R20, 0x2670 ;  /* 0x0000267000147802 */ /* 0x000fe20000000f00 */
[----:B------:R-:W-:Y:S02]  /*2630*/  IMAD.MOV.U32 R18, RZ, RZ, 0x1 ;  /* 0x00000001ff127424 */ /* 0x000fe400078e00ff */
[----:B------:R-:W-:Y:S02]  /*2640*/  IMAD.MOV.U32 R17, RZ, RZ, 0x1f ;  /* 0x0000001fff117424 */ /* 0x000fe400078e00ff */
[----:B------:R-:W-:-:S02]  /*2650*/  IMAD.MOV.U32 R16, RZ, RZ, -0x1 ;  /* 0xffffffffff107424 */ /* 0x000fc400078e00ff */
[----:B--2---:R-:W-:Y:S05]  /*2660*/  CALL.REL.NOINC `($__internal_68_$__cuda_sm70_shflsync_bfly_p) ;  /* 0x0000087000007944 */ /* 0x004fea0003c00000 */
[----:B-1----:R-:W-:Y:S01]  /*2670*/  IMAD.MOV.U32 R22, RZ, RZ, R17 ;  /* 0x000000ffff167224 */ /* 0x002fe200078e0011 */
[----:B------:R-:W-:Y:S05]  /*2680*/  BRA `(.L_x_3580) ;  /* 0xffffe89000007947 */ /* 0x000fea000383ffff */
.L_x_3551:
[----:B------:R-:W-:Y:S01]  /*2690*/  IMAD.MOV.U32 R19, RZ, RZ, R27 ;  /* 0x000000ffff137224 */ /* 0x000fe200078e001b */
[----:B------:R-:W-:Y:S01]  /*26a0*/  MOV R20, 0x26f0 ;  /* 0x000026f000147802 */ /* 0x000fe20000000f00 */
[----:B------:R-:W-:-:S02]  /*26b0*/  IMAD.MOV.U32 R18, RZ, RZ, 0x1 ;  /* 0x00000001ff127424 */ /* 0x000fc400078e00ff */
[----:B------:R-:W-:Y:S02]  /*26c0*/  IMAD.MOV.U32 R17, RZ, RZ, 0x1f ;  /* 0x0000001fff117424 */ /* 0x000fe400078e00ff */
[----:B------:R-:W-:Y:S02]  /*26d0*/  IMAD.MOV.U32 R16, RZ, RZ, -0x1 ;  /* 0xffffffffff107424 */ /* 0x000fe400078e00ff */
[----:B01----:R-:W-:Y:S05]  /*26e0*/  CALL.REL.NOINC `($__internal_68_$__cuda_sm70_shflsync_bfly_p) ;  /* 0x000007f000007944 */ /* 0x003fea0003c00000 */
        /* <DEDUP_REMOVED lines=8> */
[----:B-1----:R-:W-:Y:S05]  /*2770*/  BRA `(.L_x_3581) ;  /* 0xffffe7f000007947 */ /* 0x002fea000383ffff */
.L_x_3558:
[----:B------:R-:W-:Y:S01]  /*2780*/  IMAD.MOV.U32 R19, RZ, RZ, R29 ;  /* 0x000000ffff137224 */ /* 0x000fe200078e001d */
[----:B------:R-:W-:Y:S01]  /*2790*/  MOV R20, 0x27e0 ;  /* 0x000027e000147802 */ /* 0x000fe20000000f00 */
[----:B------:R-:W-:-:S02]  /*27a0*/  IMAD.MOV.U32 R18, RZ, RZ, 0x10 ;  /* 0x00000010ff127424 */ /* 0x000fc400078e00ff */
[----:B------:R-:W-:Y:S02]  /*27b0*/  IMAD.MOV.U32 R17, RZ, RZ, 0x1f ;  /* 0x0000001fff117424 */ /* 0x000fe400078e00ff */
[----:B------:R-:W-:Y:S02]  /*27c0*/  IMAD.MOV.U32 R16, RZ, RZ, -0x1 ;  /* 0xffffffffff107424 */ /* 0x000fe400078e00ff */
[----:B------:R-:W-:Y:S05]  /*27d0*/  CALL.REL.NOINC `($__internal_68_$__cuda_sm70_shflsync_bfly_p) ;  /* 0x0000070000007944 */ /* 0x000fea0003c00000 */
[----:B-1----:R-:W-:Y:S01]  /*27e0*/  IMAD.MOV.U32 R23, RZ, RZ, R17 ;  /* 0x000000ffff177224 */ /* 0x002fe200078e0011 */
[----:B------:R-:W-:Y:S05]  /*27f0*/  BRA `(.L_x_3582) ;  /* 0xffffedf000007947 */ /* 0x000fea000383ffff */
.L_x_3559:
[----:B------:R-:W-:Y:S01]  /*2800*/  IMAD.MOV.U32 R19, RZ, RZ, R27 ;  /* 0x000000ffff137224 */ /* 0x000fe200078e001b */
[----:B------:R-:W-:Y:S01]  /*2810*/  MOV R20, 0x2860 ;  /* 0x0000286000147802 */ /* 0x000fe20000000f00 */
[----:B------:R-:W-:Y:S02]  /*2820*/  IMAD.MOV.U32 R18, RZ, RZ, 0x10 ;  /* 0x00000010ff127424 */ /* 0x000fe400078e00ff */
[----:B------:R-:W-:Y:S02]  /*2830*/  IMAD.MOV.U32 R17, RZ, RZ, 0x1f ;  /* 0x0000001fff117424 */ /* 0x000fe400078e00ff */
[----:B------:R-:W-:Y:S02]  /*2840*/  IMAD.MOV.U32 R16, RZ, RZ, -0x1 ;  /* 0xffffffffff107424 */ /* 0x000fe400078e00ff */
[----:B01----:R-:W-:Y:S05]  /*2850*/  CALL.REL.NOINC `($__internal_68_$__cuda_sm70_shflsync_bfly_p) ;  /* 0x0000068000007944 */ /* 0x003fea0003c00000 */
[----:B-1----:R-:W-:Y:S01]  /*2860*/  IMAD.MOV.U32 R28, RZ, RZ, R17 ;  /* 0x000000ffff1c7224 */ /* 0x002fe200078e0011 */
[----:B------:R-:W-:Y:S01]  /*2870*/  MOV R20, 0x28d0 ;  /* 0x000028d000147802 */ /* 0x000fe20000000f00 */
[----:B------:R-:W-:-:S02]  /*2880*/  IMAD.MOV.U32 R19, RZ, RZ, R22 ;  /* 0x000000ffff137224 */ /* 0x000fc400078e0016 */
[----:B------:R-:W-:Y:S02]  /*2890*/  IMAD.MOV.U32 R18, RZ, RZ, 0x10 ;  /* 0x00000010ff127424 */ /* 0x000fe400078e00ff */
[----:B------:R-:W-:Y:S02]  /*28a0*/  IMAD.MOV.U32 R17, RZ, RZ, 0x1f ;  /* 0x0000001fff117424 */ /* 0x000fe400078e00ff */
[----:B------:R-:W-:Y:S02]  /*28b0*/  IMAD.MOV.U32 R16, RZ, RZ, -0x1 ;  /* 0xffffffffff107424 */ /* 0x000fe400078e00ff */
[----:B------:R-:W-:Y:S05]  /*28c0*/  CALL.REL.NOINC `($__internal_68_$__cuda_sm70_shflsync_bfly_p) ;  /* 0x0000061000007944 */ /* 0x000fea0003c00000 */
[----:B-1----:R-:W-:Y:S01]  /*28d0*/  IMAD.MOV.U32 R21, RZ, RZ, R17 ;  /* 0x000000ffff157224 */ /* 0x002fe200078e0011 */
[----:B------:R-:W-:Y:S05]  /*28e0*/  BRA `(.L_x_3583) ;  /* 0xffffed3000007947 */ /* 0x000fea000383ffff */
.L_x_3560:
[----:B------:R-:W-:Y:S01]  /*28f0*/  IMAD.MOV.U32 R19, RZ, RZ, R23 ;  /* 0x000000ffff137224 */ /* 0x000fe200078e0017 */
[----:B------:R-:W-:Y:S01]  /*2900*/  MOV R20, 0x2950 ;  /* 0x0000295000147802 */ /* 0x000fe20000000f00 */
[----:B------:R-:W-:Y:S02]  /*2910*/  IMAD.MOV.U32 R18, RZ, RZ, 0x8 ;  /* 0x00000008ff127424 */ /* 0x000fe400078e00ff */
[----:B------:R-:W-:Y:S02]  /*2920*/  IMAD.MOV.U32 R17, RZ, RZ, 0x1f ;  /* 0x0000001fff117424 */ /* 0x000fe400078e00ff */
[----:B------:R-:W-:-:S02]  /*2930*/  IMAD.MOV.U32 R16, RZ, RZ, -0x1 ;  /* 0xffffffffff107424 */ /* 0x000fc400078e00ff */
[----:B0-23--:R-:W-:Y:S05]  /*2940*/  CALL.REL.NOINC `($__internal_68_$__cuda_sm70_shflsync_bfly_p) ;  /* 0x0000059000007944 */ /* 0x00dfea0003c00000 */
[----:B------:R-:W-:Y:S01]  /*2950*/  FSEL R28, R28, R27, P1 ;  /* 0x0000001b1c1c7208 */ /* 0x000fe20000800000 */
[----:B-1----:R-:W-:Y:S01]  /*2960*/  IMAD.MOV.U32 R27, RZ, RZ, R17 ;  /* 0x000000ffff1b7224 */ /* 0x002fe200078e0011 */
[----:B------:R-:W-:Y:S01]  /*2970*/  MOV R20, 0x29d0 ;  /* 0x000029d000147802 */ /* 0x000fe20000000f00 */
[----:B------:R-:W-:-:S02]  /*2980*/  IMAD.MOV.U32 R18, RZ, RZ, 0x8 ;  /* 0x00000008ff127424 */ /* 0x000fc400078e00ff */
[----:B------:R-:W-:Y:S02]  /*2990*/  IMAD.MOV.U32 R17, RZ, RZ, 0x1f ;  /* 0x0000001fff117424 */ /* 0x000fe400078e00ff */
[----:B------:R-:W-:Y:S02]  /*29a0*/  IMAD.MOV.U32 R16, RZ, RZ, -0x1 ;  /* 0xffffffffff107424 */ /* 0x000fe400078e00ff */
[----:B------:R-:W-:Y:S02]  /*29b0*/  IMAD.MOV.U32 R19, RZ, RZ, R28 ;  /* 0x000000ffff137224 */ /* 0x000fe400078e001c */
[----:B------:R-:W-:Y:S05]  /*29c0*/  CALL.REL.NOINC `($__internal_68_$__cuda_sm70_shflsync_bfly_p) ;  /* 0x0000051000007944 */ /* 0x000fea0003c00000 */
[----:B------:R-:W-:Y:S01]  /*29d0*/  SEL R21, R21, R22, P1 ;  /* 0x0000001615157207 */ /* 0x000fe20000800000 */
[----:B-1----:R-:W-:Y:S01]  /*29e0*/  IMAD.MOV.U32 R29, RZ, RZ, R17 ;  /* 0x000000ffff1d7224 */ /* 0x002fe200078e0011 */
[----:B------:R-:W-:Y:S01]  /*29f0*/  MOV R20, 0x2a50 ;  /* 0x00002a5000147802 */ /* 0x000fe20000000f00 */
[----:B------:R-:W-:Y:S02]  /*2a00*/  IMAD.MOV.U32 R18, RZ, RZ, 0x8 ;  /* 0x00000008ff127424 */ /* 0x000fe400078e00ff */
[----:B------:R-:W-:Y:S02]  /*2a10*/  IMAD.MOV.U32 R17, RZ, RZ, 0x1f ;  /* 0x0000001fff117424 */ /* 0x000fe400078e00ff */
[----:B------:R-:W-:-:S02]  /*2a20*/  IMAD.MOV.U32 R16, RZ, RZ, -0x1 ;  /* 0xffffffffff107424 */ /* 0x000fc400078e00ff */
[----:B------:R-:W-:Y:S02]  /*2a30*/  IMAD.MOV.U32 R19, RZ, RZ, R21 ;  /* 0x000000ffff137224 */ /* 0x000fe400078e0015 */
[----:B------:R-:W-:Y:S05]  /*2a40*/  CALL.REL.NOINC `($__internal_68_$__cuda_sm70_shflsync_bfly_p) ;  /* 0x0000049000007944 */ /* 0x000fea0003c00000 */
[----:B-1----:R-:W-:Y:S01]  /*2a50*/  IMAD.MOV.U32 R22, RZ, RZ, R17 ;  /* 0x000000ffff167224 */ /* 0x002fe200078e0011 */
[----:B------:R-:W-:Y:S05]  /*2a60*/  BRA `(.L_x_3584) ;  /* 0xffffec7000007947 */ /* 0x000fea000383ffff */
.L_x_3561:
[----:B------:R-:W-:Y:S01]  /*2a70*/  IMAD.MOV.U32 R19, RZ, RZ, R23 ;  /* 0x000000ffff137224 */ /* 0x000fe200078e0017 */
[----:B------:R-:W-:Y:S01]  /*2a80*/  MOV R20, 0x2ad0 ;  /* 0x00002ad000147802 */ /* 0x000fe20000000f00 */
[----:B------:R-:W-:Y:S02]  /*2a90*/  IMAD.MOV.U32 R18, RZ, RZ, 0x4 ;  /* 0x00000004ff127424 */ /* 0x000fe400078e00ff */
[----:B------:R-:W-:Y:S02]  /*2aa0*/  IMAD.MOV.U32 R17, RZ, RZ, 0x1f ;  /* 0x0000001fff117424 */ /* 0x000fe400078e00ff */
[----:B------:R-:W-:Y:S02]  /*2ab0*/  IMAD.MOV.U32 R16, RZ, RZ, -0x1 ;  /* 0xffffffffff107424 */ /* 0x000fe400078e00ff */
[----:B0-----:R-:W-:Y:S05]  /*2ac0*/  CALL.REL.NOINC `($__internal_68_$__cuda_sm70_shflsync_bfly_p) ;  /* 0x0000041000007944 */ /* 0x001fea0003c00000 */
[----:B-1----:R-:W-:Y:S01]  /*2ad0*/  IMAD.MOV.U32 R27, RZ, RZ, R17 ;  /* 0x000000ffff1b7224 */ /* 0x002fe200078e0011 */
[----:B------:R-:W-:Y:S05]  /*2ae0*/  BRA `(.L_x_3585) ;  /* 0xffffec5000007947 */ /* 0x000fea000383ffff */
.L_x_3562:
        /* <DEDUP_REMOVED lines=16> */
.L_x_3563:
        /* <DEDUP_REMOVED lines=24> */
.L_x_3564:
        /* <DEDUP_REMOVED lines=8> */
.L_x_3565:
        /* <DEDUP_REMOVED lines=15> */
        .weak           $__internal_68_$__cuda_sm70_shflsync_bfly_p
        .type           $__internal_68_$__cuda_sm70_shflsync_bfly_p,@function
        .size           $__internal_68_$__cuda_sm70_shflsync_bfly_p,(.L_x_11012 - $__internal_68_$__cuda_sm70_shflsync_bfly_p)
$__internal_68_$__cuda_sm70_shflsync_bfly_p:
[----:B------:R-:W-:Y:S04]  /*2ee0*/  WARPSYNC R16 ;  /* 0x0000001000007348 */ /* 0x000fe80003800000 */
[----:B------:R0:W1:Y:S02]  /*2ef0*/  SHFL.BFLY PT, R17, R19, R18, R17 ;  /* 0x0c00001213117389 */ /* 0x00006400000e0011 */
[----:B0-----:R-:W-:-:S02]  /*2f00*/  IMAD.MOV.U32 R18, RZ, RZ, R20 ;  /* 0x000000ffff127224 */ /* 0x001fc400078e0014 */
[----:B------:R-:W-:-:S04]  /*2f10*/  IMAD.MOV.U32 R19, RZ, RZ, 0x0 ;  /* 0x00000000ff137424 */ /* 0x000fc800078e00ff */
[----:B------:R-:W-:Y:S05]  /*2f20*/  RET.REL.NODEC R18 `(_ZN4vllm3moe10topkGatingILi12ELi384ELi4ELi8ELi32ElfLNS0_11ScoringFuncE1EEEvPKT5_PKbPfiPT4_PiiiibPKf) ;  /* 0xffffd0d012007950 */ /* 0x000fea0003c3ffff */
.L_x_3590:
        /* <DEDUP_REMOVED lines=13> */
.L_x_11012:


//--------------------- .text._ZN4vllm3moe10topkGatingILi10ELi320ELi4ELi8ELi32ElfLNS0_11ScoringFuncE1EEEvPKT5_PKbPfiPT4_PiiiibPKf --------------------------
	.section	.text._ZN4vllm3moe10topkGatingILi10ELi320ELi4ELi8ELi32ElfLNS0_11ScoringFuncE1EEEvPKT5_PKbPfiPT4_PiiiibPKf,"ax",@progbits
	.sectioninfo	@"SHI_REGISTERS=32"
	.align	128
        .global         _ZN4vllm3moe10topkGatingILi10ELi320ELi4ELi8ELi32ElfLNS0_11ScoringFuncE1EEEvPKT5_PKbPfiPT4_PiiiibPKf
        .type           _ZN4vllm3moe10topkGatingILi10ELi320ELi4ELi8ELi32ElfLNS0_11ScoringFuncE1EEEvPKT5_PKbPfiPT4_PiiiibPKf,@function
        .size           _ZN4vllm3moe10topkGatingILi10ELi320ELi4ELi8ELi32ElfLNS0_11ScoringFuncE1EEEvPKT5_PKbPfiPT4_PiiiibPKf,(.L_x_11013 - _ZN4vllm3moe10topkGatingILi10ELi320ELi4ELi8ELi32ElfLNS0_11ScoringFuncE1EEEvPKT5_PKbPfiPT4_PiiiibPKf)
        .other          _ZN4vllm3moe10topkGatingILi10ELi320ELi4ELi8ELi32ElfLNS0_11ScoringFuncE1EEEvPKT5_PKbPfiPT4_PiiiibPKf,@"STO_CUDA_ENTRY STV_DEFAULT"
_ZN4vllm3moe10topkGatingILi10ELi320ELi4ELi8ELi32ElfLNS0_11ScoringFuncE1EEEvPKT5_PKbPfiPT4_PiiiibPKf:
.text._ZN4vllm3moe10topkGatingILi10ELi320ELi4ELi8ELi32ElfLNS0_11ScoringFuncE1EEEvPKT5_PKbPfiPT4_PiiiibPKf:
        /* <DEDUP_REMOVED lines=16> */
[----:B------:R-:W2:Y:S01]  /*0100*/  LDG.E.64 R12, [R14.64] ;  /* 0x000000060e0c7981 */ /* 0x000ea2000c1e1b00 */
[----:B------:R-:W-:-:S03]  /*0110*/  ISETP.NE.AND.EX P0, PT, RZ, c[0x0][0x16c], PT, P0 ;  /* 0x00005b00ff007a0c */ /* 0x000fc60003f05300 */
[----:B------:R-:W3:Y:S04]  /*0120*/  LDG.E.64 R10, [R14.64+0x100] ;  /* 0x000100060e0a7981 */ /* 0x000ee8000c1e1b00 */
[----:B------:R-:W4:Y:S04]  /*0130*/  LDG.E.64 R8, [R14.64+0x200] ;  /* 0x000200060e087981 */ /* 0x000f28000c1e1b00 */
[----:B------:R4:W5:Y:S04]  /*0140*/  LDG.E.64 R4, [R14.64+0x300] ;  /* 0x000300060e047981 */ /* 0x000968000c1e1b00 */
[----:B------:R4:W5:Y:S01]  /*0150*/  LDG.E.64 R2, [R14.64+0x400] ;  /* 0x000400060e027981 */ /* 0x000962000c1e1b00 */
        /* <DEDUP_REMOVED lines=8> */
[----:B------:R-:W-:Y:S01]  /*01e0*/  FMUL.FTZ R11, R11, -1.4426950216293334961 ;  /* 0xbfb8aa3b0b0b7820 */ /* 0x000fe20000410000 */
[----:B------:R-:W1:Y:S01]  /*01f0*/  MUFU.EX2 R12, R12 ;  /* 0x0000000c000c7308 */ /* 0x000e620000000800 */
[----:B----4-:R-:W-:-:S02]  /*0200*/  FMUL.FTZ R14, R8, -1.4426950216293334961 ;  /* 0xbfb8aa3b080e7820 */ /* 0x010fc40000410000 */
[----:B------:R-:W-:Y:S02]  /*0210*/  FMUL.FTZ R9, R9, -1.4426950216293334961 ;  /* 0xbfb8aa3b09097820 */ /* 0x000fe40000410000 */
[----:B-----5:R-:W-:Y:S02]  /*0220*/  FMUL.FTZ R5, R5, -1.4426950216293334961 ;  /* 0xbfb8aa3b05057820 */ /* 0x020fe40000410000 */
[----:B0-----:R-:W-:Y:S01]  /*0230*/  FMUL.FTZ R7, R4, -1.4426950216293334961 ;  /* 0xbfb8aa3b04077820 */ /* 0x001fe20000410000 */
[----:B------:R-:W0:Y:S01]  /*0240*/  MUFU.EX2 R13, R13 ;  /* 0x0000000d000d7308 */ /* 0x000e220000000800 */
[----:B------:R-:W-:Y:S02]  /*0250*/  FMUL.FTZ R8, R2, -1.4426950216293334961 ;  /* 0xbfb8aa3b02087820 */ /* 0x000fe40000410000 */
[----:B------:R-:W-:-:S05]  /*0260*/  FMUL.FTZ R2, R3, -1.4426950216293334961 ;  /* 0xbfb8aa3b03027820 */ /* 0x000fca0000410000 */
[----:B------:R-:W2:Y:S01]  /*0270*/  MUFU.EX2 R10, R10 ;  /* 0x0000000a000a7308 */ /* 0x000ea20000000800 */
[----:B-1----:R-:W-:Y:S01]  /*0280*/  FADD.FTZ R3, R12, 1 ;  /* 0x3f8000000c037421 */ /* 0x002fe20000010000 */
[----:B------:R-:W-:-:S06]  /*0290*/  @P0 ISETP.NE.AND P1, PT, R6, RZ, PT ;  /* 0x000000ff0600020c */ /* 0x000fcc0003f25270 */
        /* <DEDUP_REMOVED lines=11> */
[----:B-1----:R-:W-:Y:S01]  /*0350*/  FADD.FTZ R14, R5, 1 ;  /* 0x3f800000050e7421 */ /* 0x002fe20000010000 */
[----:B------:R-:W-:-:S04]  /*0360*/  @P0 SEL R5, RZ, 0x1, P1 ;  /* 0x00000001ff050807 */ /* 0x000fc80000800000 */
[----:B------:R-:W-:Y:S02]  /*0370*/  @P0 PRMT R22, R5, 0x7610, R22 ;  /* 0x0000761005160816 */ /* 0x000fe40000000016 */
[----:B------:R-:W1:Y:S01]  /*0380*/  MUFU.EX2 R2, R2 ;  /* 0x0000000200027308 */ /* 0x000e620000000800 */
[----:B0-----:R-:W-:Y:S01]  /*0390*/  FADD.FTZ R7, R7, 1 ;  /* 0x3f80000007077421 */ /* 0x001fe20000010000 */
[----:B------:R-:W-:-:S04]  /*03a0*/  ISETP.NE.U32.AND P0, PT, RZ, c[0x0][0x1a0], PT ;  /* 0x00006800ff007a0c */ /* 0x000fc80003f05070 */
[----:B------:R-:W-:Y:S02]  /*03b0*/  ISETP.NE.AND.EX P0, PT, RZ, c[0x0][0x1a4], PT, P0 ;  /* 0x00006900ff007a0c */ /* 0x000fe40003f05300 */
[----:B------:R-:W0:Y:S01]  /*03c0*/  MUFU.RCP R3, R3 ;  /* 0x0000000300037308 */ /* 0x000e220000001000 */
[----:B--2---:R-:W-:-:S07]  /*03d0*/  FADD.FTZ R8, R8, 1 ;  /* 0x3f80000008087421 */ /* 0x004fce0000010000 */
[----:B------:R-:W2:Y:S01]  /*03e0*/  MUFU.RCP R4, R4 ;  /* 0x0000000400047308 */ /* 0x000ea20000001000 */
[----:B-1----:R-:W-:-:S07]  /*03f0*/  FADD.FTZ R6, R2, 1 ;  /* 0x3f80000002067421 */ /* 0x002fce0000010000 */
[----:B------:R-:W1:Y:S01]  /*0400*/  MUFU.RCP R10, R10 ;  /* 0x0000000a000a7308 */ /* 0x000e620000001000 */
[----:B0-----:R-:W-:-:S04]  /*0410*/  FSETP.GEU.FTZ.AND P5, PT, |R3|, +INF , PT ;  /* 0x7f8000000300780b */ /* 0x001fc80003fbe200 */
[----:B------:R-:W-:-:S03]  /*0420*/  FSEL R2, R3, RZ, !P5 ;  /* 0x000000ff03027208 */ /* 0x000fc60006800000 */
[----:B------:R-:W0:Y:S01]  /*0430*/  MUFU.RCP R11, R11 ;  /* 0x0000000b000b7308 */ /* 0x000e220000001000 */
[----:B--2---:R-:W-:-:S04]  /*0440*/  FSETP.GEU.FTZ.AND P6, PT, |R4|, +INF , PT ;  /* 0x7f8000000400780b */ /* 0x004fc80003fde200 */
[----:B------:R-:W-:-:S03]  /*0450*/  FSEL R3, R4, RZ, !P6 ;  /* 0x000000ff04037208 */ /* 0x000fc60007000000 */
[----:B------:R-:W2:Y:S01]  /*0460*/  MUFU.RCP R9, R9 ;  /* 0x0000000900097308 */ /* 0x000ea20000001000 */
[----:B-1----:R-:W-:-:S04]  /*0470*/  FSETP.GEU.FTZ.AND P1, PT, |R10|, +INF , PT ;  /* 0x7f8000000a00780b */ /* 0x002fc80003f3e200 */
[----:B------:R-:W-:-:S03]  /*0480*/  FSEL R4, R10, RZ, !P1 ;  /* 0x000000ff0a047208 */ /* 0x000fc60004800000 */
[----:B------:R-:W1:Y:S01]  /*0490*/  MUFU.RCP R12, R12 ;  /* 0x0000000c000c7308 */ /* 0x000e620000001000 */
[----:B0-----:R-:W-:-:S04]  /*04a0*/  FSETP.GEU.FTZ.AND P2, PT, |R11|, +INF , PT ;  /* 0x7f8000000b00780b */ /* 0x001fc80003f5e200 */
[----:B------:R-:W-:-:S03]  /*04b0*/  FSEL R5, R11, RZ, !P2 ;  /* 0x000000ff0b057208 */ /* 0x000fc60005000000 */
[----:B------:R0:W3:Y:S01]  /*04c0*/  MUFU.RCP R13, R7 ;  /* 0x00000007000d7308 */ /* 0x0000e20000001000 */
[----:B--2---:R-:W-:-:S07]  /*04d0*/  FSETP.GEU.FTZ.AND P4, PT, |R9|, +INF , PT ;  /* 0x7f8000000900780b */ /* 0x004fce0003f9e200 */
[----:B------:R-:W2:Y:S01]  /*04e0*/  MUFU.RCP R14, R14 ;  /* 0x0000000e000e7308 */ /* 0x000ea20000001000 */
[----:B-1----:R-:W-:Y:S02]  /*04f0*/  FSETP.GEU.FTZ.AND P3, PT, |R12|, +INF , PT ;  /* 0x7f8000000c00780b */ /* 0x002fe40003f7e200 */
[----:B0-----:R-:W-:-:S05]  /*0500*/  FSEL R7, R9, RZ, !P4 ;  /* 0x000000ff09077208 */ /* 0x001fca0006000000 */
[----:B------:R0:W1:Y:S01]  /*0510*/  MUFU.RCP R15, R8 ;  /* 0x00000008000f7308 */ /* 0x0000620000001000 */
[----:B---3--:R-:W-:-:S07]  /*0520*/  FSETP.GEU.FTZ.AND P5, PT, |R13|, +INF , PT ;  /* 0x7f8000000d00780b */ /* 0x008fce0003fbe200 */
[----:B------:R3:W4:Y:S01]  /*0530*/  MUFU.RCP R16, R6 ;  /* 0x0000000600107308 */ /* 0x0007220000001000 */
[C---:B--2---:R-:W-:Y:S02]  /*0540*/  FSETP.GEU.FTZ.AND P6, PT, |R14|.reuse, +INF , PT ;  /* 0x7f8000000e00780b */ /* 0x044fe40003fde200 */
[----:B0-----:R-:W-:Y:S02]  /*0550*/  FSEL R8, R13, RZ, !P5 ;  /* 0x000000ff0d087208 */ /* 0x001fe40006800000 */
[----:B------:R-:W-:Y:S02]  /*0560*/  FSEL R9, R14, RZ, !P6 ;  /* 0x000000ff0e097208 */ /* 0x000fe40007000000 */
[C---:B-1----:R-:W-:Y:S02]  /*0570*/  FSETP.GEU.FTZ.AND P1, PT, |R15|.reuse, +INF , PT ;  /* 0x7f8000000f00780b */ /* 0x042fe40003f3e200 */
[----:B---3--:R-:W-:Y:S02]  /*0580*/  FSEL R6, R12, RZ, !P3 ;  /* 0x000000ff0c067208 */ /* 0x008fe40005800000 */
[----:B------:R-:W-:-:S02]  /*0590*/  FSEL R10, R15, RZ, !P1 ;  /* 0x000000ff0f0a7208 */ /* 0x000fc40004800000 */
[----:B----4-:R-:W-:-:S04]  /*05a0*/  FSETP.GEU.FTZ.AND P2, PT, |R16|, +INF , PT ;  /* 0x7f8000001000780b */ /* 0x010fc80003f5e200 */
        /* <DEDUP_REMOVED lines=29> */
.L_x_3591:
[----:B------:R0:W-:Y:S04]  /*0780*/  STL.64 [R1], R2 ;  /* 0x0000000201007387 */ /* 0x0001e80000100a00 */
[----:B------:R0:W-:Y:S04]  /*0790*/  STL.64 [R1+0x8], R4 ;  /* 0x0000080401007387 */ /* 0x0001e80000100a00 */
[----:B------:R0:W-:Y:S04]  /*07a0*/  STL.64 [R1+0x10], R6 ;  /* 0x0000100601007387 */ /* 0x0001e80000100a00 */
[----:B------:R0:W-:Y:S04]  /*07b0*/  STL.64 [R1+0x18], R8 ;  /* 0x0000180801007387 */ /* 0x0001e80000100a00 */
[----:B------:R0:W-:Y:S02]  /*07c0*/  STL.64 [R1+0x20], R10 ;  /* 0x0000200a01007387 */ /* 0x0001e40000100a00 */
.L_x_3592:
        /* <DEDUP_REMOVED lines=9> */
.L_x_3608:
        /* <DEDUP_REMOVED lines=44> */
.L_x_3625:
[----:B------:R-:W-:Y:S05]  /*0b20*/  BRA.DIV ~URZ, `(.L_x_3596) ;  /* 0x000013d27f007947 */ /* 0x000fea000b800000 */
[----:B------:R2:W3:Y:S04]  /*0b30*/  SHFL.BFLY PT, R24, R27, 0x10, 0x1f ;  /* 0x0e001f001b187f89 */ /* 0x0004e800000e0000 */
[----:B------:R2:W4:Y:S02]  /*0b40*/  SHFL.BFLY PT, R18, R19, 0x10, 0x1f ;  /* 0x0e001f0013127f89 */ /* 0x00052400000e0000 */
.L_x_3626:
        /* <DEDUP_REMOVED lines=12> */
.L_x_3627:
[----:B-1----:R-:W-:-:S13]  /*0c10*/  FSETP.GEU.FTZ.AND P1, PT, R17, R26, PT ;  /* 0x0000001a1100720b */ /* 0x002fda0003f3e000 */
[----:B------:R-:W-:-:S04]  /*0c20*/  @P1 FSETP.NEU.FTZ.AND P2, PT, R17, R26, PT ;  /* 0x0000001a1100120b */ /* 0x000fc80003f5d000 */
[----:B---3--:R-:W-:-:S13]  /*0c30*/  @P1 ISETP.LT.AND P0, PT, R19, R18, !P2 ;  /* 0x000000121300120c */ /* 0x008fda0005701270 */
[----:B0-----:R-:W-:Y:S01]  /*0c40*/  FSEL R17, R26, R17, P0 ;  /* 0x000000111a117208 */ /* 0x001fe20000000000 */
[----:B------:R-:W-:Y:S05]  /*0c50*/  BRA.DIV ~URZ, `(.L_x_3598) ;  /* 0x000015127f007947 */ /* 0x000fea000b800000 */
[----:B------:R0:W1:Y:S02]  /*0c60*/  SHFL.BFLY PT, R26, R17, 0x4, 0x1f ;  /* 0x0c801f00111a7f89 */ /* 0x00006400000e0000 */
.L_x_3628:
[----:B--2---:R-:W-:Y:S01]  /*0c70*/  FSEL R27, R27, R24, P0 ;  /* 0x000000181b1b7208 */ /* 0x004fe20000000000 */
[----:B------:R-:W-:Y:S05]  /*0c80*/  BRA.DIV ~URZ, `(.L_x_3599) ;  /* 0x000015627f007947 */ /* 0x000fea000b800000 */
[----:B------:R-:W-:Y:S02]  /*0c90*/  SEL R19, R19, R18, P0 ;  /* 0x0000001213137207 */ /* 0x000fe40000000000 */
[----:B------:R2:W3:Y:S04]  /*0ca0*/  SHFL.BFLY PT, R18, R27, 0x4, 0x1f ;  /* 0x0c801f001b127f89 */ /* 0x0004e800000e0000 */
[----:B------:R2:W4:Y:S02]  /*0cb0*/  SHFL.BFLY PT, R24, R19, 0x4, 0x1f ;  /* 0x0c801f0013187f89 */ /* 0x00052400000e0000 */
.L_x_3629:
        /* <DEDUP_REMOVED lines=12> */
.L_x_3630:
[----:B-1----:R-:W-:-:S13]  /*0d80*/  FSETP.GEU.FTZ.AND P1, PT, R17, R18, PT ;  /* 0x000000121100720b */ /* 0x002fda0003f3e000 */
[----:B------:R-:W-:-:S04]  /*0d90*/  @P1 FSETP.NEU.FTZ.AND P2, PT, R17, R18, PT ;  /* 0x000000121100120b */ /* 0x000fc80003f5d000 */
[----:B---3--:R-:W-:-:S13]  /*0da0*/  @P1 ISETP.LT.AND P0, PT, R19, R24, !P2 ;  /* 0x000000181300120c */ /* 0x008fda0005701270 */
[----:B0-----:R-:W-:Y:S01]  /*0db0*/  FSEL R17, R18, R17, P0 ;  /* 0x0000001112117208 */ /* 0x001fe20000000000 */
[----:B------:R-:W-:Y:S05]  /*0dc0*/  BRA.DIV ~URZ, `(.L_x_3601) ;  /* 0x000016a27f007947 */ /* 0x000fea000b800000 */
[----:B------:R0:W1:Y:S02]  /*0dd0*/  SHFL.BFLY PT, R18, R17, 0x1, 0x1f ;  /* 0x0c201f0011127f89 */ /* 0x00006400000e0000 */
.L_x_3631:
[----:B--2---:R-:W-:Y:S01]  /*0de0*/  FSEL R26, R26, R27, P0 ;  /* 0x0000001b1a1a7208 */ /* 0x004fe20000000000 */
[----:B------:R-:W-:Y:S05]  /*0df0*/  BRA.DIV ~URZ, `(.L_x_3602) ;  /* 0x000016f27f007947 */ /* 0x000fea000b800000 */
[----:B------:R-:W-:Y:S02]  /*0e00*/  SEL R24, R19, R24, P0 ;  /* 0x0000001813187207 */ /* 0x000fe40000000000 */
[----:B------:R2:W3:Y:S04]  /*0e10*/  SHFL.BFLY PT, R19, R26, 0x1, 0x1f ;  /* 0x0c201f001a137f89 */ /* 0x0004e800000e0000 */
[----:B------:R2:W4:Y:S02]  /*0e20*/  SHFL.BFLY PT, R13, R24, 0x1, 0x1f ;  /* 0x0c201f00180d7f89 */ /* 0x00052400000e0000 */
.L_x_3632:
        /* <DEDUP_REMOVED lines=30> */
.L_x_3604:
[----:B------:R-:W-:Y:S05]  /*1010*/  BSYNC B1 ;  /* 0x0000000000017941 */ /* 0x000fea0003800000 */
.L_x_3603:
        /* <DEDUP_REMOVED lines=20> */
.L_x_3607:
[----:B------:R-:W-:Y:S05]  /*1160*/  BSYNC B1 ;  /* 0x0000000000017941 */ /* 0x000fea0003800000 */
.L_x_3606:
[----:B0-----:R-:W-:Y:S05]  /*1170*/  BRA `(.L_x_3608) ;  /* 0xfffff6e000007947 */ /* 0x001fea000383ffff */
.L_x_3594:
[----:B------:R-:W-:Y:S02]  /*1180*/  IMAD.MOV.U32 R25, RZ, RZ, RZ ;  /* 0x000000ffff197224 */ /* 0x000fe400078e00ff */
.L_x_3621:
        /* <DEDUP_REMOVED lines=44> */
.L_x_3633:
[----:B------:R-:W-:Y:S05]  /*1450*/  BRA.DIV ~URZ, `(.L_x_3610) ;  /* 0x000012027f007947 */ /* 0x000fea000b800000 */
[----:B------:R2:W3:Y:S04]  /*1460*/  SHFL.BFLY PT, R27, R24, 0x10, 0x1f ;  /* 0x0e001f00181b7f89 */ /* 0x0004e800000e0000 */
[----:B------:R2:W4:Y:S02]  /*1470*/  SHFL.BFLY PT, R19, R18, 0x10, 0x1f ;  /* 0x0e001f0012137f89 */ /* 0x00052400000e0000 */
.L_x_3634:
        /* <DEDUP_REMOVED lines=12> */
.L_x_3635:
[----:B--2---:R-:W-:-:S13]  /*1540*/  FSETP.GEU.FTZ.AND P1, PT, R17, R24, PT ;  /* 0x000000181100720b */ /* 0x004fda0003f3e000 */
[----:B------:R-:W-:-:S04]  /*1550*/  @P1 FSETP.NEU.FTZ.AND P2, PT, R17, R24, PT ;  /* 0x000000181100120b */ /* 0x000fc80003f5d000 */
[----:B0-----:R-:W-:-:S13]  /*1560*/  @P1 ISETP.LT.AND P0, PT, R26, R19, !P2 ;  /* 0x000000131a00120c */ /* 0x001fda0005701270 */
[----:B-1----:R-:W-:Y:S01]  /*1570*/  FSEL R17, R24, R17, P0 ;  /* 0x0000001118117208 */ /* 0x002fe20000000000 */
[----:B------:R-:W-:Y:S05]  /*1580*/  BRA.DIV ~URZ, `(.L_x_3612) ;  /* 0x000013427f007947 */ /* 0x000fea000b800000 */
[----:B------:R0:W1:Y:S02]  /*1590*/  SHFL.BFLY PT, R24, R17, 0x4, 0x1f ;  /* 0x0c801f0011187f89 */ /* 0x00006400000e0000 */
.L_x_3636:
[----:B---3--:R-:W-:Y:S01]  /*15a0*/  FSEL R18, R18, R27, P0 ;  /* 0x0000001b12127208 */ /* 0x008fe20000000000 */
[----:B------:R-:W-:Y:S05]  /*15b0*/  BRA.DIV ~URZ, `(.L_x_3613) ;  /* 0x000013927f007947 */ /* 0x000fea000b800000 */
[----:B------:R-:W-:Y:S01]  /*15c0*/  SEL R26, R26, R19, P0 ;  /* 0x000000131a1a7207 */ /* 0x000fe20000000000 */
[----:B------:R2:W3:Y:S04]  /*15d0*/  SHFL.BFLY PT, R27, R18, 0x4, 0x1f ;  /* 0x0c801f00121b7f89 */ /* 0x0004e800000e0000 */
[----:B------:R2:W4:Y:S02]  /*15e0*/  SHFL.BFLY PT, R19, R26, 0x4, 0x1f ;  /* 0x0c801f001a137f89 */ /* 0x00052400000e0000 */
.L_x_3637:
        /* <DEDUP_REMOVED lines=12> */
.L_x_3638:
[----:B-1----:R-:W-:-:S13]  /*16b0*/  FSETP.GEU.FTZ.AND P1, PT, R17, R24, PT ;  /* 0x000000181100720b */ /* 0x002fda0003f3e000 */
[----:B------:R-:W-:-:S04]  /*16c0*/  @P1 FSETP.NEU.FTZ.AND P2, PT, R17, R24, PT ;  /* 0x000000181100120b */ /* 0x000fc80003f5d000 */
[----:B---3--:R-:W-:-:S13]  /*16d0*/  @P1 ISETP.LT.AND P0, PT, R19, R26, !P2 ;  /* 0x0000001a1300120c */ /* 0x008fda0005701270 */
[----:B0-----:R-:W-:Y:S01]  /*16e0*/  FSEL R17, R24, R17, P0 ;  /* 0x0000001118117208 */ /* 0x001fe20000000000 */
[----:B------:R-:W-:Y:S05]  /*16f0*/  BRA.DIV ~URZ, `(.L_x_3615) ;  /* 0x000014d27f007947 */ /* 0x000fea000b800000 */
[----:B------:R0:W1:Y:S02]  /*1700*/  SHFL.BFLY PT, R24, R17, 0x1, 0x1f ;  /* 0x0c201f0011187f89 */ /* 0x00006400000e0000 */
.L_x_3639:
[----:B--2---:R-:W-:Y:S01]  /*1710*/  FSEL R27, R27, R18, P0 ;  /* 0x000000121b1b7208 */ /* 0x004fe20000000000 */
[----:B------:R-:W-:Y:S05]  /*1720*/  BRA.DIV ~URZ, `(.L_x_3616) ;  /* 0x000015227f007947 */ /* 0x000fea000b800000 */
[----:B------:R-:W-:Y:S01]  /*1730*/  SEL R26, R19, R26, P0 ;  /* 0x0000001a131a7207 */ /* 0x000fe20000000000 */
[----:B------:R2:W3:Y:S04]  /*1740*/  SHFL.BFLY PT, R18, R27, 0x1, 0x1f ;  /* 0x0c201f001b127f89 */ /* 0x0004e800000e0000 */
[----:B------:R2:W4:Y:S02]  /*1750*/  SHFL.BFLY PT, R13, R26, 0x1, 0x1f ;  /* 0x0c201f001a0d7f89 */ /* 0x00052400000e0000 */
.L_x_3640:
        /* <DEDUP_REMOVED lines=29> */
.L_x_3618:
[----:B------:R-:W-:Y:S05]  /*1930*/  BSYNC B1 ;  /* 0x0000000000017941 */ /* 0x000fea0003800000 */
.L_x_3617:
        /* <DEDUP_REMOVED lines=20> */
.L_x_3620:
[----:B------:R-:W-:Y:S05]  /*1a80*/  BSYNC B1 ;  /* 0x0000000000017941 */ /* 0x000fea0003800000 */
.L_x_3619:
[----:B0-----:R-:W-:Y:S05]  /*1a90*/  BRA `(.L_x_3621) ;  /* 0xfffff6f000007947 */ /* 0x001fea000383ffff */
.L_x_3605:
[----:B------:R-:W-:Y:S05]  /*1aa0*/  BSYNC B0 ;  /* 0x0000000000007941 */ /* 0x000fea0003800000 */
.L_x_3593:
        /* <DEDUP_REMOVED lines=19> */
.L_x_3623:
        /* <DEDUP_REMOVED lines=20> */
.L_x_3622:
        /* <DEDUP_REMOVED lines=11> */
.L_x_3624:
        /* <DEDUP_REMOVED lines=11> */
.L_x_3595:
[----:B------:R-:W-:Y:S01]  /*1e80*/  IMAD.MOV.U32 R15, RZ, RZ, R26 ;  /* 0x000000ffff0f7224 */ /* 0x000fe200078e001a */
[----:B------:R-:W-:Y:S01]  /*1e90*/  MOV R16, 0x1ee0 ;  /* 0x00001ee000107802 */ /* 0x000fe20000000f00 */
[----:B------:R-:W-:Y:S02]  /*1ea0*/  IMAD.MOV.U32 R14, RZ, RZ, 0x10 ;  /* 0x00000010ff0e7424 */ /* 0x000fe400078e00ff */
[----:B------:R-:W-:Y:S02]  /*1eb0*/  IMAD.MOV.U32 R13, RZ, RZ, 0x1f ;  /* 0x0000001fff0d7424 */ /* 0x000fe400078e00ff */
[----:B------:R-:W-:Y:S02]  /*1ec0*/  IMAD.MOV.U32 R12, RZ, RZ, -0x1 ;  /* 0xffffffffff0c7424 */ /* 0x000fe400078e00ff */
[----:B------:R-:W-:Y:S05]  /*1ed0*/  CALL.REL.NOINC `($__internal_69_$__cuda_sm70_shflsync_bfly_p) ;  /* 0x00000e6000007944 */ /* 0x000fea0003c00000 */
[----:B-1----:R-:W-:Y:S01]  /*1ee0*/  IMAD.MOV.U32 R17, RZ, RZ, R13 ;  /* 0x000000ffff117224 */ /* 0x002fe200078e000d */
[----:B0-----:R-:W-:Y:S05]  /*1ef0*/  BRA `(.L_x_3625) ;  /* 0xffffec2000007947 */ /* 0x001fea000383ffff */
.L_x_3596:
[----:B------:R-:W-:Y:S01]  /*1f00*/  IMAD.MOV.U32 R15, RZ, RZ, R27 ;  /* 0x000000ffff0f7224 */ /* 0x000fe200078e001b */
[----:B------:R-:W-:Y:S01]  /*1f10*/  MOV R16, 0x1f60 ;  /* 0x00001f6000107802 */ /* 0x000fe20000000f00 */
[----:B------:R-:W-:Y:S02]  /*1f20*/  IMAD.MOV.U32 R14, RZ, RZ, 0x10 ;  /* 0x00000010ff0e7424 */ /* 0x000fe400078e00ff */
[----:B------:R-:W-:-:S02]  /*1f30*/  IMAD.MOV.U32 R13, RZ, RZ, 0x1f ;  /* 0x0000001fff0d7424 */ /* 0x000fc400078e00ff */
[----:B------:R-:W-:Y:S02]  /*1f40*/  IMAD.MOV.U32 R12, RZ, RZ, -0x1 ;  /* 0xffffffffff0c7424 */ /* 0x000fe400078e00ff */
[----:B01----:R-:W-:Y:S05]  /*1f50*/  CALL.REL.NOINC `($__internal_69_$__cuda_sm70_shflsync_bfly_p) ;  /* 0x00000de000007944 */ /* 0x003fea0003c00000 */
[----:B-1----:R-:W-:Y:S01]  /*1f60*/  IMAD.MOV.U32 R24, RZ, RZ, R13 ;  /* 0x000000ffff187224 */ /* 0x002fe200078e000d */
[----:B------:R-:W-:Y:S01]  /*1f70*/  MOV R16, 0x1fd0 ;  /* 0x00001fd000107802 */ /* 0x000fe20000000f00 */
[----:B0-----:R-:W-:Y:S02]  /*1f80*/  IMAD.MOV.U32 R15, RZ, RZ, R19 ;  /* 0x000000ffff0f7224 */ /* 0x001fe400078e0013 */
[----:B------:R-:W-:Y:S02]  /*1f90*/  IMAD.MOV.U32 R14, RZ, RZ, 0x10 ;  /* 0x00000010ff0e7424 */ /* 0x000fe400078e00ff */
[----:B------:R-:W-:Y:S02]  /*1fa0*/  IMAD.MOV.U32 R13, RZ, RZ, 0x1f ;  /* 0x0000001fff0d7424 */ /* 0x000fe400078e00ff */
[----:B------:R-:W-:Y:S02]  /*1fb0*/  IMAD.MOV.U32 R12, RZ, RZ, -0x1 ;  /* 0xffffffffff0c7424 */ /* 0x000fe400078e00ff */
[----:B------:R-:W-:Y:S05]  /*1fc0*/  CALL.REL.NOINC `($__internal_69_$__cuda_sm70_shflsync_bfly_p) ;  /* 0x00000d7000007944 */ /* 0x000fea0003c00000 */
[----:B-1----:R-:W-:Y:S01]  /*1fd0*/  IMAD.MOV.U32 R18, RZ, RZ, R13 ;  /* 0x000000ffff127224 */ /* 0x002fe200078e000d */
[----:B0-----:R-:W-:Y:S05]  /*1fe0*/  BRA `(.L_x_3626) ;  /* 0xffffeb6000007947 */ /* 0x001fea000383ffff */
.L_x_3597:
[----:B------:R-:W-:Y:S01]  /*1ff0*/  IMAD.MOV.U32 R15, RZ, RZ, R17 ;  /* 0x000000ffff0f7224 */ /* 0x000fe200078e0011 */
[----:B------:R-:W-:Y:S01]  /*2000*/  MOV R16, 0x2050 ;  /* 0x0000205000107802 */ /* 0x000fe20000000f00 */
[----:B------:R-:W-:-:S02]  /*2010*/  IMAD.MOV.U32 R14, RZ, RZ, 0x8 ;  /* 0x00000008ff0e7424 */ /* 0x000fc400078e00ff */
[----:B------:R-:W-:Y:S02]  /*2020*/  IMAD.MOV.U32 R13, RZ, RZ, 0x1f ;  /* 0x0000001fff0d7424 */ /* 0x000fe400078e00ff */
[----:B------:R-:W-:Y:S02]  /*2030*/  IMAD.MOV.U32 R12, RZ, RZ, -0x1 ;  /* 0xffffffffff0c7424 */ /* 0x000fe400078e00ff */
[----:B0-23--:R-:W-:Y:S05]  /*2040*/  CALL.REL.NOINC `($__internal_69_$__cuda_sm70_shflsync_bfly_p) ;  /* 0x00000cf000007944 */ /* 0x00dfea0003c00000 */
[----:B------:R-:W-:Y:S01]  /*2050*/  FSEL R24, R24, R27, P1 ;  /* 0x0000001b18187208 */ /* 0x000fe20000800000 */
[----:B-1----:R-:W-:Y:S01]  /*2060*/  IMAD.MOV.U32 R26, RZ, RZ, R13 ;  /* 0x000000ffff1a7224 */ /* 0x002fe200078e000d */
[----:B------:R-:W-:Y:S01]  /*2070*/  MOV R16, 0x20d0 ;  /* 0x000020d000107802 */ /* 0x000fe20000000f00 */
[----:B0-----:R-:W-:Y:S02]  /*2080*/  IMAD.MOV.U32 R14, RZ, RZ, 0x8 ;  /* 0x00000008ff0e7424 */ /* 0x001fe400078e00ff */
[----:B------:R-:W-:Y:S02]  /*2090*/  IMAD.MOV.U32 R13, RZ, RZ, 0x1f ;  /* 0x0000001fff0d7424 */ /* 0x000fe400078e00ff */
[----:B------:R-:W-:Y:S02]  /*20a0*/  IMAD.MOV.U32 R12, RZ, RZ, -0x1 ;  /* 0xffffffffff0c7424 */ /* 0x000fe400078e00ff */
[----:B------:R-:W-:-:S02]  /*20b0*/  IMAD.MOV.U32 R15, RZ, RZ, R24 ;  /* 0x000000ffff0f7224 */ /* 0x000fc400078e0018 */
[----:B------:R-:W-:Y:S05]  /*20c0*/  CALL.REL.NOINC `($__internal_69_$__cuda_sm70_shflsync_bfly_p) ;  /* 0x00000c7000007944 */ /* 0x000fea0003c00000 */
[----:B------:R-:W-:Y:S01]  /*20d0*/  SEL R18, R18, R19, P1 ;  /* 0x0000001312127207 */ /* 0x000fe20000800000 */
[----:B-1----:R-:W-:Y:S01]  /*20e0*/  IMAD.MOV.U32 R27, RZ, RZ, R13 ;  /* 0x000000ffff1b7224 */ /* 0x002fe200078e000d */
[----:B------:R-:W-:Y:S01]  /*20f0*/  MOV R16, 0x2150 ;  /* 0x0000215000107802 */ /* 0x000fe20000000f00 */
[----:B0-----:R-:W-:-:S02]  /*2100*/  IMAD.MOV.U32 R14, RZ, RZ, 0x8 ;  /* 0x00000008ff0e7424 */ /* 0x001fc400078e00ff */
[----:B------:R-:W-:Y:S02]  /*2110*/  IMAD.MOV.U32 R13, RZ, RZ, 0x1f ;  /* 0x0000001fff0d7424 */ /* 0x000fe400078e00ff */
[----:B------:R-:W-:Y:S02]  /*2120*/  IMAD.MOV.U32 R12, RZ, RZ, -0x1 ;  /* 0xffffffffff0c7424 */ /* 0x000fe400078e00ff */
[----:B------:R-:W-:Y:S02]  /*2130*/  IMAD.MOV.U32 R15, RZ, RZ, R18 ;  /* 0x000000ffff0f7224 */ /* 0x000fe400078e0012 */
[----:B------:R-:W-:Y:S05]  /*2140*/  CALL.REL.NOINC `($__internal_69_$__cuda_sm70_shflsync_bfly_p) ;  /* 0x00000bf000007944 */ /* 0x000fea0003c00000 */
[----:B-1----:R-:W-:Y:S01]  /*2150*/  IMAD.MOV.U32 R19, RZ, RZ, R13 ;  /* 0x000000ffff137224 */ /* 0x002fe200078e000d */
[----:B0-----:R-:W-:Y:S05]  /*2160*/  BRA `(.L_x_3627) ;  /* 0xffffeaa000007947 */ /* 0x001fea000383ffff */
.L_x_3598:
[----:B------:R-:W-:Y:S01]  /*2170*/  IMAD.MOV.U32 R15, RZ, RZ, R17 ;  /* 0x000000ffff0f7224 */ /* 0x000fe200078e0011 */
[----:B------:R-:W-:Y:S01]  /*2180*/  MOV R16, 0x21d0 ;  /* 0x000021d000107802 */ /* 0x000fe20000000f00 */
[----:B------:R-:W-:Y:S02]  /*2190*/  IMAD.MOV.U32 R14, RZ, RZ, 0x4 ;  /* 0x00000004ff0e7424 */ /* 0x000fe400078e00ff */
[----:B------:R-:W-:Y:S02]  /*21a0*/  IMAD.MOV.U32 R13, RZ, RZ, 0x1f ;  /* 0x0000001fff0d7424 */ /* 0x000fe400078e00ff */
[----:B------:R-:W-:-:S02]  /*21b0*/  IMAD.MOV.U32 R12, RZ, RZ, -0x1 ;  /* 0xffffffffff0c7424 */ /* 0x000fc400078e00ff */
[----:B--2---:R-:W-:Y:S05]  /*21c0*/  CALL.REL.NOINC `($__internal_69_$__cuda_sm70_shflsync_bfly_p) ;  /* 0x00000b7000007944 */ /* 0x004fea0003c00000 */
[----:B-1----:R-:W-:Y:S01]  /*21d0*/  IMAD.MOV.U32 R26, RZ, RZ, R13 ;  /* 0x000000ffff1a7224 */ /* 0x002fe200078e000d */
[----:B0-----:R-:W-:Y:S05]  /*21e0*/  BRA `(.L_x_3628) ;  /* 0xffffea8000007947 */ /* 0x001fea000383ffff */
.L_x_3599:
[----:B------:R-:W-:Y:S01]  /*21f0*/  IMAD.MOV.U32 R15, RZ, RZ, R27 ;  /* 0x000000ffff0f7224 */ /* 0x000fe200078e001b */
[----:B------:R-:W-:Y:S01]  /*2200*/  MOV R16, 0x2250 ;  /* 0x0000225000107802 */ /* 0x000fe20000000f00 */
[----:B------:R-:W-:-:S02]  /*2210*/  IMAD.MOV.U32 R14, RZ, RZ, 0x4 ;  /* 0x00000004ff0e7424 */ /* 0x000fc400078e00ff */
[----:B------:R-:W-:Y:S02]  /*2220*/  IMAD.MOV.U32 R13, RZ, RZ, 0x1f ;  /* 0x0000001fff0d7424 */ /* 0x000fe400078e00ff */
[----:B------:R-:W-:Y:S02]  /*2230*/  IMAD.MOV.U32 R12, RZ, RZ, -0x1 ;  /* 0xffffffffff0c7424 */ /* 0x000fe400078e00ff */
[----:B01----:R-:W-:Y:S05]  /*2240*/  CALL.REL.NOINC `($__internal_69_$__cuda_sm70_shflsync_bfly_p) ;  /* 0x00000af000007944 */ /* 0x003fea0003c00000 */
[----:B------:R-:W-:Y:S01]  /*2250*/  SEL R19, R19, R18, P0 ;  /* 0x0000001213137207 */ /* 0x000fe20000000000 */
[----:B-1----:R-:W-:Y:S01]  /*2260*/  IMAD.MOV.U32 R18, RZ, RZ, R13 ;  /* 0x000000ffff127224 */ /* 0x002fe200078e000d */
[----:B------:R-:W-:Y:S01]  /*2270*/  MOV R16, 0x22d0 ;  /* 0x000022d000107802 */ /* 0x000fe20000000f00 */
[----:B0-----:R-:W-:Y:S02]  /*2280*/  IMAD.MOV.U32 R14, RZ, RZ, 0x4 ;  /* 0x00000004ff0e7424 */ /* 0x001fe400078e00ff */
[----:B------:R-:W-:Y:S02]  /*2290*/  IMAD.MOV.U32 R13, RZ, RZ, 0x1f ;  /* 0x0000001fff0d7424 */ /* 0x000fe400078e00ff */
[----:B------:R-:W-:Y:S02]  /*22a0*/  IMAD.MOV.U32 R12, RZ, RZ, -0x1 ;  /* 0xffffffffff0c7424 */ /* 0x000fe400078e00ff */
[----:B------:R-:W-:-:S02]  /*22b0*/  IMAD.MOV.U32 R15, RZ, RZ, R19 ;  /* 0x000000ffff0f7224 */ /* 0x000fc400078e0013 */
[----:B------:R-:W-:Y:S05]  /*22c0*/  CALL.REL.NOINC `($__internal_69_$__cuda_sm70_shflsync_bfly_p) ;  /* 0x00000a7000007944 */ /* 0x000fea0003c00000 */
[----:B-1----:R-:W-:Y:S01]  /*22d0*/  IMAD.MOV.U32 R24, RZ, RZ, R13 ;  /* 0x000000ffff187224 */ /* 0x002fe200078e000d */
[----:B0-----:R-:W-:Y:S05]  /*22e0*/  BRA `(.L_x_3629) ;  /* 0xffffe9d000007947 */ /* 0x001fea000383ffff */
.L_x_3600:
[----:B------:R-:W-:Y:S01]  /*22f0*/  IMAD.MOV.U32 R15, RZ, RZ, R17 ;  /* 0x000000ffff0f7224 */ /* 0x000fe200078e0011 */
[----:B------:R-:W-:Y:S01]  /*2300*/  MOV R16, 0x2350 ;  /* 0x0000235000107802 */ /* 0x000fe20000000f00 */
[----:B------:R-:W-:-:S02]  /*2310*/  IMAD.MOV.U32 R14, RZ, RZ, 0x2 ;  /* 0x00000002ff0e7424 */ /* 0x000fc400078e00ff */
[----:B------:R-:W-:Y:S02]  /*2320*/  IMAD.MOV.U32 R13, RZ, RZ, 0x1f ;  /* 0x0000001fff0d7424 */ /* 0x000fe400078e00ff */
[----:B------:R-:W-:Y:S02]  /*2330*/  IMAD.MOV.U32 R12, RZ, RZ, -0x1 ;  /* 0xffffffffff0c7424 */ /* 0x000fe400078e00ff */
[----:B--23--:R-:W-:Y:S05]  /*2340*/  CALL.REL.NOINC `($__internal_69_$__cuda_sm70_shflsync_bfly_p) ;  /* 0x000009f000007944 */ /* 0x00cfea0003c00000 */
        /* <DEDUP_REMOVED lines=18> */
.L_x_3601:
        /* <DEDUP_REMOVED lines=8> */
.L_x_3602:
        /* <DEDUP_REMOVED lines=14> */
[----:B01----:R-:W-:Y:S05]  /*25d0*/  BRA `(.L_x_3632) ;  /* 0xffffe85000007947 */ /* 0x003fea000383ffff */
.L_x_3609:
[----:B------:R-:W-:Y:S01]  /*25e0*/  IMAD.MOV.U32 R15, RZ, RZ, R26 ;  /* 0x000000ffff0f7224 */ /* 0x000fe200078e001a */
[----:B------:R-:W-:Y:S01]  /*25f0*/  MOV R16, 0x2640 ;  /* 0x0000264000107802 */ /* 0x000fe20000000f00 */
[----:B------:R-:W-:-:S02]  /*2600*/  IMAD.MOV.U32 R14, RZ, RZ, 0x10 ;  /* 0x00000010ff0e7424 */ /* 0x000fc400078e00ff */
[----:B------:R-:W-:Y:S02]  /*2610*/  IMAD.MOV.U32 R13, RZ, RZ, 0x1f ;  /* 0x0000001fff0d7424 */ /* 0x000fe400078e00ff */
[----:B------:R-:W-:Y:S02]  /*2620*/  IMAD.MOV.U32 R12, RZ, RZ, -0x1 ;  /* 0xffffffffff0c7424 */ /* 0x000fe400078e00ff */
[----:B------:R-:W-:Y:S05]  /*2630*/  CALL.REL.NOINC `($__internal_69_$__cuda_sm70_shflsync_bfly_p) ;  /* 0x0000070000007944 */ /* 0x000fea0003c00000 */
[----:B-1----:R-:W-:Y:S01]  /*2640*/  IMAD.MOV.U32 R17, RZ, RZ, R13 ;  /* 0x000000ffff117224 */ /* 0x002fe200078e000d */
[----:B0-----:R-:W-:Y:S05]  /*2650*/  BRA `(.L_x_3633) ;  /* 0xffffedf000007947 */ /* 0x001fea000383ffff */
.L_x_3610:
[----:B------:R-:W-:Y:S01]  /*2660*/  IMAD.MOV.U32 R15, RZ, RZ, R24 ;  /* 0x000000ffff0f7224 */ /* 0x000fe200078e0018 */
[----:B------:R-:W-:Y:S01]  /*2670*/  MOV R16, 0x26c0 ;  /* 0x000026c000107802 */ /* 0x000fe20000000f00 */
[----:B------:R-:W-:Y:S02]  /*2680*/  IMAD.MOV.U32 R14, RZ, RZ, 0x10 ;  /* 0x00000010ff0e7424 */ /* 0x000fe400078e00ff */
[----:B------:R-:W-:Y:S02]  /*2690*/  IMAD.MOV.U32 R13, RZ, RZ, 0x1f ;  /* 0x0000001fff0d7424 */ /* 0x000fe400078e00ff */
[----:B------:R-:W-:Y:S02]  /*26a0*/  IMAD.MOV.U32 R12, RZ, RZ, -0x1 ;  /* 0xffffffffff0c7424 */ /* 0x000fe400078e00ff */
[----:B01----:R-:W-:Y:S05]  /*26b0*/  CALL.REL.NOINC `($__internal_69_$__cuda_sm70_shflsync_bfly_p) ;  /* 0x0000068000007944 */ /* 0x003fea0003c00000 */
[----:B-1----:R-:W-:Y:S01]  /*26c0*/  IMAD.MOV.U32 R27, RZ, RZ, R13 ;  /* 0x000000ffff1b7224 */ /* 0x002fe200078e000d */
[----:B------:R-:W-:Y:S01]  /*26d0*/  MOV R16, 0x2730 ;  /* 0x0000273000107802 */ /* 0x000fe20000000f00 */
[----:B0-----:R-:W-:-:S02]  /*26e0*/  IMAD.MOV.U32 R15, RZ, RZ, R18 ;  /* 0x000000ffff0f7224 */ /* 0x001fc400078e0012 */
[----:B------:R-:W-:Y:S02]  /*26f0*/  IMAD.MOV.U32 R14, RZ, RZ, 0x10 ;  /* 0x00000010ff0e7424 */ /* 0x000fe400078e00ff */
[----:B------:R-:W-:Y:S02]  /*2700*/  IMAD.MOV.U32 R13, RZ, RZ, 0x1f ;  /* 0x0000001fff0d7424 */ /* 0x000fe400078e00ff */
[----:B------:R-:W-:Y:S02]  /*2710*/  IMAD.MOV.U32 R12, RZ, RZ, -0x1 ;  /* 0xffffffffff0c7424 */ /* 0x000fe400078e00ff */
[----:B------:R-:W-:Y:S05]  /*2720*/  CALL.REL.NOINC `($__internal_69_$__cuda_sm70_shflsync_bfly_p) ;  /* 0x0000061000007944 */ /* 0x000fea0003c00000 */
[----:B-1----:R-:W-:Y:S01]  /*2730*/  IMAD.MOV.U32 R19, RZ, RZ, R13 ;  /* 0x000000ffff137224 */ /* 0x002fe200078e000d */
[----:B0-----:R-:W-:Y:S05]  /*2740*/  BRA `(.L_x_3634) ;  /* 0xffffed3000007947 */ /* 0x001fea000383ffff */
.L_x_3611:
[----:B------:R-:W-:Y:S01]  /*2750*/  IMAD.MOV.U32 R15, RZ, RZ, R17 ;  /* 0x000000ffff0f7224 */ /* 0x000fe200078e0011 */
[----:B------:R-:W-:Y:S01]  /*2760*/  MOV R16, 0x27b0 ;  /* 0x000027b000107802 */ /* 0x000fe20000000f00 */
[----:B------:R-:W-:Y:S02]  /*2770*/  IMAD.MOV.U32 R14, RZ, RZ, 0x8 ;  /* 0x00000008ff0e7424 */ /* 0x000fe400078e00ff */
[----:B------:R-:W-:Y:S02]  /*2780*/  IMAD.MOV.U32 R13, RZ, RZ, 0x1f ;  /* 0x0000001fff0d7424 */ /* 0x000fe400078e00ff */
[----:B------:R-:W-:-:S02]  /*2790*/  IMAD.MOV.U32 R12, RZ, RZ, -0x1 ;  /* 0xffffffffff0c7424 */ /* 0x000fc400078e00ff */
[----:B0-23--:R-:W-:Y:S05]  /*27a0*/  CALL.REL.NOINC `($__internal_69_$__cuda_sm70_shflsync_bfly_p) ;  /* 0x0000059000007944 */ /* 0x00dfea0003c00000 */
[----:B------:R-:W-:Y:S01]  /*27b0*/  FSEL R27, R27, R24, P1 ;  /* 0x000000181b1b7208 */ /* 0x000fe20000800000 */
[----:B-1----:R-:W-:Y:S01]  /*27c0*/  IMAD.MOV.U32 R24, RZ, RZ, R13 ;  /* 0x000000ffff187224 */ /* 0x002fe200078e000d */
[----:B------:R-:W-:Y:S01]  /*27d0*/  MOV R16, 0x2830 ;  /* 0x0000283000107802 */ /* 0x000fe20000000f00 */
[----:B0-----:R-:W-:-:S02]  /*27e0*/  IMAD.MOV.U32 R14, RZ, RZ, 0x8 ;  /* 0x00000008ff0e7424 */ /* 0x001fc400078e00ff */
[----:B------:R-:W-:Y:S02]  /*27f0*/  IMAD.MOV.U32 R13, RZ, RZ, 0x1f ;  /* 0x0000001fff0d7424 */ /* 0x000fe400078e00ff */
[----:B------:R-:W-:Y:S02]  /*2800*/  IMAD.MOV.U32 R12, RZ, RZ, -0x1 ;  /* 0xffffffffff0c7424 */ /* 0x000fe400078e00ff */
[----:B------:R-:W-:Y:S02]  /*2810*/  IMAD.MOV.U32 R15, RZ, RZ, R27 ;  /* 0x000000ffff0f7224 */ /* 0x000fe400078e001b */
[----:B------:R-:W-:Y:S05]  /*2820*/  CALL.REL.NOINC `($__internal_69_$__cuda_sm70_shflsync_bfly_p) ;  /* 0x0000051000007944 */ /* 0x000fea0003c00000 */
[----:B------:R-:W-:Y:S01]  /*2830*/  SEL R19, R19, R18, P1 ;  /* 0x0000001213137207 */ /* 0x000fe20000800000 */
[----:B-1----:R-:W-:Y:S01]  /*2840*/  IMAD.MOV.U32 R18, RZ, RZ, R13 ;  /* 0x000000ffff127224 */ /* 0x002fe200078e000d */
[----:B------:R-:W-:Y:S01]  /*2850*/  MOV R16, 0x28b0 ;  /* 0x000028b000107802 */ /* 0x000fe20000000f00 */
[----:B0-----:R-:W-:Y:S02]  /*2860*/  IMAD.MOV.U32 R14, RZ, RZ, 0x8 ;  /* 0x00000008ff0e7424 */ /* 0x001fe400078e00ff */
[----:B------:R-:W-:Y:S02]  /*2870*/  IMAD.MOV.U32 R13, RZ, RZ, 0x1f ;  /* 0x0000001fff0d7424 */ /* 0x000fe400078e00ff */
[----:B------:R-:W-:-:S02]  /*2880*/  IMAD.MOV.U32 R12, RZ, RZ, -0x1 ;  /* 0xffffffffff0c7424 */ /* 0x000fc400078e00ff */
[----:B------:R-:W-:Y:S02]  /*2890*/  IMAD.MOV.U32 R15, RZ, RZ, R19 ;  /* 0x000000ffff0f7224 */ /* 0x000fe400078e0013 */
[----:B------:R-:W-:Y:S05]  /*28a0*/  CALL.REL.NOINC `($__internal_69_$__cuda_sm70_shflsync_bfly_p) ;  /* 0x0000049000007944 */ /* 0x000fea0003c00000 */
[----:B-1----:R-:W-:Y:S01]  /*28b0*/  IMAD.MOV.U32 R26, RZ, RZ, R13 ;  /* 0x000000ffff1a7224 */ /* 0x002fe200078e000d */
[----:B0-----:R-:W-:Y:S05]  /*28c0*/  BRA `(.L_x_3635) ;  /* 0xffffec7000007947 */ /* 0x001fea000383ffff */
.L_x_3612:
[----:B------:R-:W-:Y:S01]  /*28d0*/  IMAD.MOV.U32 R15, RZ, RZ, R17 ;  /* 0x000000ffff0f7224 */ /* 0x000fe200078e0011 */
[----:B------:R-:W-:Y:S01]  /*28e0*/  MOV R16, 0x2930 ;  /* 0x0000293000107802 */ /* 0x000fe20000000f00 */
[----:B------:R-:W-:Y:S02]  /*28f0*/  IMAD.MOV.U32 R14, RZ, RZ, 0x4 ;  /* 0x00000004ff0e7424 */ /* 0x000fe400078e00ff */
[----:B------:R-:W-:Y:S02]  /*2900*/  IMAD.MOV.U32 R13, RZ, RZ, 0x1f ;  /* 0x0000001fff0d7424 */ /* 0x000fe400078e00ff */
[----:B------:R-:W-:Y:S02]  /*2910*/  IMAD.MOV.U32 R12, RZ, RZ, -0x1 ;  /* 0xffffffffff0c7424 */ /* 0x000fe400078e00ff */
[----:B---3--:R-:W-:Y:S05]  /*2920*/  CALL.REL.NOINC `($__internal_69_$__cuda_sm70_shflsync_bfly_p) ;  /* 0x0000041000007944 */ /* 0x008fea0003c00000 */
[----:B-1----:R-:W-:Y:S01]  /*2930*/  IMAD.MOV.U32 R24, RZ, RZ, R13 ;  /* 0x000000ffff187224 */ /* 0x002fe200078e000d */
[----:B0-----:R-:W-:Y:S05]  /*2940*/  BRA `(.L_x_3636) ;  /* 0xffffec5000007947 */ /* 0x001fea000383ffff */
.L_x_3613:
        /* <DEDUP_REMOVED lines=16> */
.L_x_3614:
        /* <DEDUP_REMOVED lines=24> */
.L_x_3615:
        /* <DEDUP_REMOVED lines=8> */
.L_x_3616:
        /* <DEDUP_REMOVED lines=15> */
        .weak           $__internal_69_$__cuda_sm70_shflsync_bfly_p
        .type           $__internal_69_$__cuda_sm70_shflsync_bfly_p,@function
        .size           $__internal_69_$__cuda_sm70_shflsync_bfly_p,(.L_x_11013 - $__internal_69_$__cuda_sm70_shflsync_bfly_p)
$__internal_69_$__cuda_sm70_shflsync_bfly_p:
[----:B------:R-:W-:Y:S01]  /*2d40*/  IMAD.MOV.U32 R28, RZ, RZ, R16 ;  /* 0x000000ffff1c7224 */ /* 0x000fe200078e0010 */
[----:B------:R-:W-:Y:S04]  /*2d50*/  WARPSYNC R12 ;  /* 0x0000000c00007348 */ /* 0x000fe80003800000 */
[----:B------:R-:W-:Y:S01]  /*2d60*/  IMAD.MOV.U32 R29, RZ, RZ, 0x0 ;  /* 0x00000000ff1d7424 */ /* 0x000fe200078e00ff */
[----:B------:R0:W1:Y:S03]  /*2d70*/  SHFL.BFLY PT, R13, R15, R14, R13 ;  /* 0x0c00000e0f0d7389 */ /* 0x00006600000e000d */
[----:B------:R-:W-:Y:S05]  /*2d80*/  RET.REL.NODEC R28 `(_ZN4vllm3moe10topkGatingILi10ELi320ELi4ELi8ELi32ElfLNS0_11ScoringFuncE1EEEvPKT5_PKbPfiPT4_PiiiibPKf) ;  /* 0xffffd2701c007950 */ /* 0x000fea0003c3ffff */
.L_x_3641:
        /* <DEDUP_REMOVED lines=15> */
.L_x_11013:


//--------------------- .text._ZN4vllm3moe10topkGatingILi6ELi192ELi4ELi8ELi32ElfLNS0_11ScoringFuncE1EEEvPKT5_PKbPfiPT4_PiiiibPKf --------------------------
	.section	.text._ZN4vllm3moe10topkGatingILi6ELi192ELi4ELi8ELi32ElfLNS0_11ScoringFuncE1EEEvPKT5_PKbPfiPT4_PiiiibPKf,"ax",@progbits
	.sectioninfo	@"SHI_REGISTERS=30"
	.align	128
        .global         _ZN4vllm3moe10topkGatingILi6ELi192ELi4ELi8ELi32ElfLNS0_11ScoringFuncE1EEEvPKT5_PKbPfiPT4_PiiiibPKf
        .type           _ZN4vllm3moe10topkGatingILi6ELi192ELi4ELi8ELi32ElfLNS0_11ScoringFuncE1EEEvPKT5_PKbPfiPT4_PiiiibPKf,@function
        .size           _ZN4vllm3moe10topkGatingILi6ELi192ELi4ELi8ELi32ElfLNS0_11ScoringFuncE1EEEvPKT5_PKbPfiPT4_PiiiibPKf,(.L_x_11014 - _ZN4vllm3moe10topkGatingILi6ELi192ELi4ELi8ELi32ElfLNS0_11ScoringFuncE1EEEvPKT5_PKbPfiPT4_PiiiibPKf)
        .other          _ZN4vllm3moe10topkGatingILi6ELi192ELi4ELi8ELi32ElfLNS0_11ScoringFuncE1EEEvPKT5_PKbPfiPT4_PiiiibPKf,@"STO_CUDA_ENTRY STV_DEFAULT"
_ZN4vllm3moe10topkGatingILi6ELi192ELi4ELi8ELi32ElfLNS0_11ScoringFuncE1EEEvPKT5_PKbPfiPT4_PiiiibPKf:
.text._ZN4vllm3moe10topkGatingILi6ELi192ELi4ELi8ELi32ElfLNS0_11ScoringFuncE1EEEvPKT5_PKbPfiPT4_PiiiibPKf:
        /* <DEDUP_REMOVED lines=15> */
[----:B------:R0:W2:Y:S04]  /*00f0*/  LDG.E.64 R2, [R22.64] ;  /* 0x0000000616027981 */ /* 0x0000a8000c1e1b00 */
[----:B------:R0:W3:Y:S04]  /*0100*/  LDG.E.64 R6, [R22.64+0x200] ;  /* 0x0002000616067981 */ /* 0x0000e8000c1e1b00 */
[----:B------:R0:W4:Y:S01]  /*0110*/  LDG.E.64 R4, [R22.64+0x100] ;  /* 0x0001000616047981 */ /* 0x000122000c1e1b00 */
[----:B------:R-:W-:-:S04]  /*0120*/  ISETP.NE.U32.AND P1, PT, RZ, c[0x0][0x1a0], PT ;  /* 0x00006800ff007a0c */ /* 0x000fc80003f25070 */
[----:B------:R-:W-:Y:S02]  /*0130*/  ISETP.NE.AND.EX P1, PT, RZ, c[0x0][0x1a4], PT, P1 ;  /* 0x00006900ff007a0c */ /* 0x000fe40003f25310 */
[----:B------:R-:W-:-:S04]  /*0140*/  ISETP.NE.U32.AND P0, PT, RZ, c[0x0][0x168], PT ;  /* 0x00005a00ff007a0c */ /* 0x000fc80003f05070 */
[----:B------:R-:W-:-:S07]  /*0150*/  ISETP.NE.AND.EX P0, PT, RZ, c[0x0][0x16c], PT, P0 ;  /* 0x00005b00ff007a0c */ /* 0x000fce0003f05300 */
[----:B------:R-:W-:-:S05]  /*0160*/  @P1 IMAD.WIDE.U32 R24, R9, R24, c[0x0][0x1a0] ;  /* 0x0000680009181625 */ /* 0x000fca00078e0018 */
[----:B------:R-:W5:Y:S01]  /*0170*/  @P1 LDG.E R19, [R24.64+0x200] ;  /* 0x0002000618131981 */ /* 0x000f62000c1e1900 */
[----:B0-----:R-:W-:-:S03]  /*0180*/  @P0 IADD3 R22, P2, R10, c[0x0][0x168], RZ ;  /* 0x00005a000a160a10 */ /* 0x001fc60007f5e0ff */
[----:B------:R-:W5:Y:S04]  /*0190*/  @P1 LDG.E R0, [R24.64+0x204] ;  /* 0x0002040618001981 */ /* 0x000f68000c1e1900 */
[----:B------:R-:W5:Y:S01]  /*01a0*/  @P1 LDG.E R14, [R24.64+0x4] ;  /* 0x00000406180e1981 */ /* 0x000f62000c1e1900 */
[----:B------:R-:W-:-:S03]  /*01b0*/  @P0 LEA.HI.X.SX32 R23, R10, c[0x0][0x16c], 0x1, P2 ;  /* 0x00005b000a170a11 */ /* 0x000fc600010f0eff */
[----:B------:R-:W5:Y:S04]  /*01c0*/  @P1 LDG.E R17, [R24.64] ;  /* 0x0000000618111981 */ /* 0x000f68000c1e1900 */
[----:B------:R-:W5:Y:S04]  /*01d0*/  @P1 LDG.E R8, [R24.64+0x104] ;  /* 0x0001040618081981 */ /* 0x000f68000c1e1900 */
[----:B------:R-:W5:Y:S04]  /*01e0*/  @P1 LDG.E R21, [R24.64+0x100] ;  /* 0x0001000618151981 */ /* 0x000f68000c1e1900 */
[----:B------:R-:W5:Y:S01]  /*01f0*/  @P0 LDG.E.U8 R13, [R22.64] ;  /* 0x00000006160d0981 */ /* 0x000f62000c1e1100 */
[----:B--2---:R-:W-:-:S02]  /*0200*/  FMUL.FTZ R2, R2, -1.4426950216293334961 ;  /* 0xbfb8aa3b02027820 */ /* 0x004fc40000410000 */
[----:B------:R-:W-:Y:S02]  /*0210*/  FMUL.FTZ R3, R3, -1.4426950216293334961 ;  /* 0xbfb8aa3b03037820 */ /* 0x000fe40000410000 */
[----:B---3--:R-:W-:Y:S02]  /*0220*/  FMUL.FTZ R6, R6, -1.4426950216293334961 ;  /* 0xbfb8aa3b06067820 */ /* 0x008fe40000410000 */
[----:B------:R-:W-:Y:S01]  /*0230*/  FMUL.FTZ R7, R7, -1.4426950216293334961 ;  /* 0xbfb8aa3b07077820 */ /* 0x000fe20000410000 */
[----:B------:R-:W0:Y:S01]  /*0240*/  MUFU.EX2 R2, R2 ;  /* 0x0000000200027308 */ /* 0x000e220000000800 */
[----:B----4-:R-:W-:Y:S02]  /*0250*/  FMUL.FTZ R4, R4, -1.4426950216293334961 ;  /* 0xbfb8aa3b04047820 */ /* 0x010fe40000410000 */
[----:B------:R-:W-:-:S05]  /*0260*/  FMUL.FTZ R5, R5, -1.4426950216293334961 ;  /* 0xbfb8aa3b05057820 */ /* 0x000fca0000410000 */
[----:B------:R-:W1:Y:S08]  /*0270*/  MUFU.EX2 R3, R3 ;  /* 0x0000000300037308 */ /* 0x000e700000000800 */
[----:B------:R-:W2:Y:S08]  /*0280*/  MUFU.EX2 R6, R6 ;  /* 0x0000000600067308 */ /* 0x000eb00000000800 */
[----:B------:R-:W3:Y:S01]  /*0290*/  MUFU.EX2 R7, R7 ;  /* 0x0000000700077308 */ /* 0x000ee20000000800 */
[----:B0-----:R-:W-:-:S07]  /*02a0*/  FADD.FTZ R2, R2, 1 ;  /* 0x3f80000002027421 */ /* 0x001fce0000010000 */
[----:B------:R-:W0:Y:S08]  /*02b0*/  MUFU.EX2 R4, R4 ;  /* 0x0000000400047308 */ /* 0x000e300000000800 */
[----:B------:R-:W4:Y:S01]  /*02c0*/  MUFU.EX2 R5, R5 ;  /* 0x0000000500057308 */ /* 0x000f220000000800 */
[----:B-1----:R-:W-:Y:S02]  /*02d0*/  FADD.FTZ R3, R3, 1 ;  /* 0x3f80000003037421 */ /* 0x002fe40000010000 */
[----:B--2---:R-:W-:-:S02]  /*02e0*/  FADD.FTZ R15, R6, 1 ;  /* 0x3f800000060f7421 */ /* 0x004fc40000010000 */
[----:B---3--:R-:W-:-:S03]  /*02f0*/  FADD.FTZ R16, R7, 1 ;  /* 0x3f80000007107421 */ /* 0x008fc60000010000 */
[----:B------:R-:W1:Y:S01]  /*0300*/  MUFU.RCP R2, R2 ;  /* 0x0000000200027308 */ /* 0x000e620000001000 */
[----:B0-----:R-:W-:-:S07]  /*0310*/  FADD.FTZ R4, R4, 1 ;  /* 0x3f80000004047421 */ /* 0x001fce0000010000 */
[----:B------:R-:W0:Y:S01]  /*0320*/  MUFU.RCP R3, R3 ;  /* 0x0000000300037308 */ /* 0x000e220000001000 */
[----:B----4-:R-:W-:-:S07]  /*0330*/  FADD.FTZ R5, R5, 1 ;  /* 0x3f80000005057421 */ /* 0x010fce0000010000 */
[----:B------:R-:W2:Y:S08]  /*0340*/  MUFU.RCP R15, R15 ;  /* 0x0000000f000f7308 */ /* 0x000eb00000001000 */
[----:B------:R-:W3:Y:S01]  /*0350*/  MUFU.RCP R16, R16 ;  /* 0x0000001000107308 */ /* 0x000ee20000001000 */
[----:B-1----:R-:W-:-:S07]  /*0360*/  FSETP.GEU.FTZ.AND P6, PT, |R2|, +INF , PT ;  /* 0x7f8000000200780b */ /* 0x002fce0003fde200 */
[----:B------:R-:W1:Y:S08]  /*0370*/  MUFU.RCP R4, R4 ;  /* 0x0000000400047308 */ /* 0x000e700000001000 */
[----:B------:R-:W4:Y:S01]  /*0380*/  MUFU.RCP R5, R5 ;  /* 0x0000000500057308 */ /* 0x000f220000001000 */
[----:B0-----:R-:W-:Y:S02]  /*0390*/  FSETP.GEU.FTZ.AND P5, PT, |R3|, +INF , PT ;  /* 0x7f8000000300780b */ /* 0x001fe40003fbe200 */
[----:B--2---:R-:W-:-:S02]  /*03a0*/  FSETP.GEU.FTZ.AND P2, PT, |R15|, +INF , PT ;  /* 0x7f8000000f00780b */ /* 0x004fc40003f5e200 */
[----:B------:R-:W-:Y:S02]  /*03b0*/  FSEL R6, R2, RZ, !P6 ;  /* 0x000000ff02067208 */ /* 0x000fe40007000000 */
[C---:B---3--:R-:W-:Y:S02]  /*03c0*/  FSETP.GEU.FTZ.AND P6, PT, |R16|.reuse, +INF , PT ;  /* 0x7f8000001000780b */ /* 0x048fe40003fde200 */
[----:B------:R-:W-:Y:S02]  /*03d0*/  FSEL R7, R3, RZ, !P5 ;  /* 0x000000ff03077208 */ /* 0x000fe40006800000 */
[----:B------:R-:W-:Y:S02]  /*03e0*/  FSEL R2, R15, RZ, !P2 ;  /* 0x000000ff0f027208 */ /* 0x000fe40005000000 */
[----:B------:R-:W-:Y:S02]  /*03f0*/  FSEL R3, R16, RZ, !P6 ;  /* 0x000000ff10037208 */ /* 0x000fe40007000000 */
[----:B-1----:R-:W-:-:S02]  /*0400*/  FSETP.GEU.FTZ.AND P4, PT, |R4|, +INF , PT ;  /* 0x7f8000000400780b */ /* 0x002fc40003f9e200 */
[----:B----4-:R-:W-:Y:S01]  /*0410*/  FSETP.GEU.FTZ.AND P3, PT, |R5|, +INF , PT ;  /* 0x7f8000000500780b */ /* 0x010fe20003f7e200 */
[----:B-----5:R-:W-:Y:S01]  /*0420*/  @P1 FADD.FTZ R18, R2, R19 ;  /* 0x0000001302121221 */ /* 0x020fe20000010000 */
[----:B------:R-:W-:Y:S01]  /*0430*/  FSEL R4, R4, RZ, !P4 ;  /* 0x000000ff04047208 */ /* 0x000fe20006000000 */
[----:B------:R-:W-:Y:S01]  /*0440*/  @P1 FADD.FTZ R19, R3, R0 ;  /* 0x0000000003131221 */ /* 0x000fe20000010000 */
[----:B------:R-:W-:Y:S01]  /*0450*/  FSEL R5, R5, RZ, !P3 ;  /* 0x000000ff05057208 */ /* 0x000fe20005800000 */
[----:B------:R-:W-:Y:S02]  /*0460*/  IMAD.MOV.U32 R0, RZ, RZ, 0x1 ;  /* 0x00000001ff007424 */ /* 0x000fe400078e00ff */
[----:B------:R-:W-:Y:S02]  /*0470*/  @P1 FADD.FTZ R15, R7, R14 ;  /* 0x0000000e070f1221 */ /* 0x000fe40000010000 */
[----:B------:R-:W-:Y:S01]  /*0480*/  @P1 FADD.FTZ R14, R6, R17 ;  /* 0x00000011060e1221 */ /* 0x000fe20000010000 */
[----:B------:R-:W-:Y:S01]  /*0490*/  ISETP.LE.AND P2, PT, R0, c[0x0][0x190], PT ;  /* 0x0000640000007a0c */ /* 0x000fe20003f43270 */
[----:B------:R-:W-:-:S02]  /*04a0*/  @P1 FADD.FTZ R17, R5, R8 ;  /* 0x0000000805111221 */ /* 0x000fc40000010000 */
        /* <DEDUP_REMOVED lines=19> */
.L_x_3657:
        /* <DEDUP_REMOVED lines=26> */
.L_x_3674:
[----:B------:R-:W-:Y:S05]  /*0780*/  BRA.DIV ~URZ, `(.L_x_3645) ;  /* 0x000012a27f007947 */ /* 0x000fea000b800000 */
[----:B------:R2:W3:Y:S04]  /*0790*/  SHFL.BFLY PT, R15, R18, 0x10, 0x1f ;  /* 0x0e001f00120f7f89 */ /* 0x0004e800000e0000 */
[----:B------:R2:W4:Y:S02]  /*07a0*/  SHFL.BFLY PT, R13, R14, 0x10, 0x1f ;  /* 0x0e001f000e0d7f89 */ /* 0x00052400000e0000 */
.L_x_3675:
        /* <DEDUP_REMOVED lines=12> */
.L_x_3676:
[----:B-1----:R-:W-:-:S13]  /*0870*/  FSETP.GEU.FTZ.AND P1, PT, R19, R20, PT ;  /* 0x000000141300720b */ /* 0x002fda0003f3e000 */
[----:B------:R-:W-:-:S04]  /*0880*/  @P1 FSETP.NEU.FTZ.AND P2, PT, R19, R20, PT ;  /* 0x000000141300120b */ /* 0x000fc80003f5d000 */
[----:B---3--:R-:W-:-:S13]  /*0890*/  @P1 ISETP.LT.AND P0, PT, R15, R14, !P2 ;  /* 0x0000000e0f00120c */ /* 0x008fda0005701270 */
[----:B0-----:R-:W-:Y:S01]  /*08a0*/  FSEL R19, R20, R19, P0 ;  /* 0x0000001314137208 */ /* 0x001fe20000000000 */
[----:B------:R-:W-:Y:S05]  /*08b0*/  BRA.DIV ~URZ, `(.L_x_3647) ;  /* 0x000013e27f007947 */ /* 0x000fea000b800000 */
[----:B------:R0:W1:Y:S02]  /*08c0*/  SHFL.BFLY PT, R20, R19, 0x4, 0x1f ;  /* 0x0c801f0013147f89 */ /* 0x00006400000e0000 */
.L_x_3677:
[----:B--2---:R-:W-:Y:S01]  /*08d0*/  FSEL R13, R13, R18, P0 ;  /* 0x000000120d0d7208 */ /* 0x004fe20000000000 */
[----:B------:R-:W-:Y:S05]  /*08e0*/  BRA.DIV ~URZ, `(.L_x_3648) ;  /* 0x000014327f007947 */ /* 0x000fea000b800000 */
[----:B------:R-:W-:Y:S01]  /*08f0*/  SEL R14, R15, R14, P0 ;  /* 0x0000000e0f0e7207 */ /* 0x000fe20000000000 */
[----:B------:R2:W3:Y:S04]  /*0900*/  SHFL.BFLY PT, R18, R13, 0x4, 0x1f ;  /* 0x0c801f000d127f89 */ /* 0x0004e800000e0000 */
[----:B------:R2:W4:Y:S02]  /*0910*/  SHFL.BFLY PT, R15, R14, 0x4, 0x1f ;  /* 0x0c801f000e0f7f89 */ /* 0x00052400000e0000 */
.L_x_3678:
        /* <DEDUP_REMOVED lines=12> */
.L_x_3679:
[----:B-1----:R-:W-:-:S13]  /*09e0*/  FSETP.GEU.FTZ.AND P1, PT, R19, R20, PT ;  /* 0x000000141300720b */ /* 0x002fda0003f3e000 */
[----:B------:R-:W-:-:S04]  /*09f0*/  @P1 FSETP.NEU.FTZ.AND P2, PT, R19, R20, PT ;  /* 0x000000141300120b */ /* 0x000fc80003f5d000 */
[----:B---3--:R-:W-:-:S13]  /*0a00*/  @P1 ISETP.LT.AND P0, PT, R15, R14, !P2 ;  /* 0x0000000e0f00120c */ /* 0x008fda0005701270 */
[----:B0-----:R-:W-:Y:S01]  /*0a10*/  FSEL R19, R20, R19, P0 ;  /* 0x0000001314137208 */ /* 0x001fe20000000000 */
[----:B------:R-:W-:Y:S05]  /*0a20*/  BRA.DIV ~URZ, `(.L_x_3650) ;  /* 0x000015727f007947 */ /* 0x000fea000b800000 */
[----:B------:R0:W1:Y:S02]  /*0a30*/  SHFL.BFLY PT, R20, R19, 0x1, 0x1f ;  /* 0x0c201f0013147f89 */ /* 0x00006400000e0000 */
.L_x_3680:
[----:B--2---:R-:W-:Y:S01]  /*0a40*/  FSEL R18, R18, R13, P0 ;  /* 0x0000000d12127208 */ /* 0x004fe20000000000 */
[----:B------:R-:W-:Y:S05]  /*0a50*/  BRA.DIV ~URZ, `(.L_x_3651) ;  /* 0x000015c27f007947 */ /* 0x000fea000b800000 */
[----:B------:R-:W-:Y:S01]  /*0a60*/  SEL R25, R15, R14, P0 ;  /* 0x0000000e0f197207 */ /* 0x000fe20000000000 */
[----:B------:R2:W3:Y:S04]  /*0a70*/  SHFL.BFLY PT, R13, R18, 0x1, 0x1f ;  /* 0x0c201f00120d7f89 */ /* 0x0004e800000e0000 */
[----:B------:R2:W4:Y:S02]  /*0a80*/  SHFL.BFLY PT, R23, R25, 0x1, 0x1f ;  /* 0x0c201f0019177f89 */ /* 0x00052400000e0000 */
.L_x_3681:
        /* <DEDUP_REMOVED lines=30> */
.L_x_3653:
[----:B------:R-:W-:Y:S05]  /*0c70*/  BSYNC B1 ;  /* 0x0000000000017941 */ /* 0x000fea0003800000 */
.L_x_3652:
        /* <DEDUP_REMOVED lines=20> */
.L_x_3656:
[----:B------:R-:W-:Y:S05]  /*0dc0*/  BSYNC B1 ;  /* 0x0000000000017941 */ /* 0x000fea0003800000 */
.L_x_3655:
[----:B0-----:R-:W-:Y:S05]  /*0dd0*/  BRA `(.L_x_3657) ;  /* 0xfffff80000007947 */ /* 0x001fea000383ffff */
.L_x_3643:
[----:B------:R-:W-:Y:S02]  /*0de0*/  IMAD.MOV.U32 R13, RZ, RZ, RZ ;  /* 0x000000ffff0d7224 */ /* 0x000fe400078e00ff */
.L_x_3670:
        /* <DEDUP_REMOVED lines=26> */
.L_x_3682:
[----:B------:R-:W-:Y:S05]  /*0f90*/  BRA.DIV ~URZ, `(.L_x_3659) ;  /* 0x000011e27f007947 */ /* 0x000fea000b800000 */
[----:B------:R2:W3:Y:S04]  /*0fa0*/  SHFL.BFLY PT, R15, R20, 0x10, 0x1f ;  /* 0x0e001f00140f7f89 */ /* 0x0004e800000e0000 */
[----:B------:R2:W4:Y:S02]  /*0fb0*/  SHFL.BFLY PT, R18, R21, 0x10, 0x1f ;  /* 0x0e001f0015127f89 */ /* 0x00052400000e0000 */
.L_x_3683:
        /* <DEDUP_REMOVED lines=12> */
.L_x_3684:
[----:B-1----:R-:W-:-:S13]  /*1080*/  FSETP.GEU.FTZ.AND P1, PT, R14, R19, PT ;  /* 0x000000130e00720b */ /* 0x002fda0003f3e000 */
[----:B------:R-:W-:-:S04]  /*1090*/  @P1 FSETP.NEU.FTZ.AND P2, PT, R14, R19, PT ;  /* 0x000000130e00120b */ /* 0x000fc80003f5d000 */
[----:B---3--:R-:W-:-:S13]  /*10a0*/  @P1 ISETP.LT.AND P0, PT, R18, R21, !P2 ;  /* 0x000000151200120c */ /* 0x008fda0005701270 */
[----:B0-----:R-:W-:Y:S01]  /*10b0*/  FSEL R14, R19, R14, P0 ;  /* 0x0000000e130e7208 */ /* 0x001fe20000000000 */
[----:B------:R-:W-:Y:S05]  /*10c0*/  BRA.DIV ~URZ, `(.L_x_3661) ;  /* 0x000013227f007947 */ /* 0x000fea000b800000 */
[----:B------:R0:W1:Y:S02]  /*10d0*/  SHFL.BFLY PT, R19, R14, 0x4, 0x1f ;  /* 0x0c801f000e137f89 */ /* 0x00006400000e0000 */
.L_x_3685:
[----:B--2---:R-:W-:Y:S01]  /*10e0*/  FSEL R15, R15, R20, P0 ;  /* 0x000000140f0f7208 */ /* 0x004fe20000000000 */
[----:B------:R-:W-:Y:S05]  /*10f0*/  BRA.DIV ~URZ, `(.L_x_3662) ;  /* 0x000013727f007947 */ /* 0x000fea000b800000 */
[----:B------:R-:W-:Y:S01]  /*1100*/  SEL R21, R18, R21, P0 ;  /* 0x0000001512157207 */ /* 0x000fe20000000000 */
[----:B------:R2:W3:Y:S04]  /*1110*/  SHFL.BFLY PT, R20, R15, 0x4, 0x1f ;  /* 0x0c801f000f147f89 */ /* 0x0004e800000e0000 */
[----:B------:R2:W4:Y:S02]  /*1120*/  SHFL.BFLY PT, R18, R21, 0x4, 0x1f ;  /* 0x0c801f0015127f89 */ /* 0x00052400000e0000 */
.L_x_3686:
        /* <DEDUP_REMOVED lines=12> */
.L_x_3687:
[----:B-1----:R-:W-:-:S13]  /*11f0*/  FSETP.GEU.FTZ.AND P1, PT, R14, R19, PT ;  /* 0x000000130e00720b */ /* 0x002fda0003f3e000 */
[----:B------:R-:W-:-:S04]  /*1200*/  @P1 FSETP.NEU.FTZ.AND P2, PT, R14, R19, PT ;  /* 0x000000130e00120b */ /* 0x000fc80003f5d000 */
[----:B---3--:R-:W-:-:S13]  /*1210*/  @P1 ISETP.LT.AND P0, PT, R18, R21, !P2 ;  /* 0x000000151200120c */ /* 0x008fda0005701270 */
[----:B0-----:R-:W-:Y:S01]  /*1220*/  FSEL R14, R19, R14, P0 ;  /* 0x0000000e130e7208 */ /* 0x001fe20000000000 */
[----:B------:R-:W-:Y:S05]  /*1230*/  BRA.DIV ~URZ, `(.L_x_3664) ;  /* 0x000014b27f007947 */ /* 0x000fea000b800000 */
[----:B------:R0:W1:Y:S02]  /*1240*/  SHFL.BFLY PT, R19, R14, 0x1, 0x1f ;  /* 0x0c201f000e137f89 */ /* 0x00006400000e0000 */
.L_x_3688:
[----:B--2---:R-:W-:Y:S01]  /*1250*/  FSEL R20, R20, R15, P0 ;  /* 0x0000000f14147208 */ /* 0x004fe20000000000 */
[----:B------:R-:W-:Y:S05]  /*1260*/  BRA.DIV ~URZ, `(.L_x_3665) ;  /* 0x000015027f007947 */ /* 0x000fea000b800000 */
[----:B------:R-:W-:Y:S01]  /*1270*/  SEL R25, R18, R21, P0 ;  /* 0x0000001512197207 */ /* 0x000fe20000000000 */
[----:B------:R2:W3:Y:S04]  /*1280*/  SHFL.BFLY PT, R15, R20, 0x1, 0x1f ;  /* 0x0c201f00140f7f89 */ /* 0x0004e800000e0000 */
[----:B------:R2:W4:Y:S02]  /*1290*/  SHFL.BFLY PT, R16, R25, 0x1, 0x1f ;  /* 0x0c201f0019107f89 */ /* 0x00052400000e0000 */
.L_x_3689:
        /* <DEDUP_REMOVED lines=29> */
.L_x_3667:
[----:B------:R-:W-:Y:S05]  /*1470*/  BSYNC B1 ;  /* 0x0000000000017941 */ /* 0x000fea0003800000 */
.L_x_3666:
        /* <DEDUP_REMOVED lines=20> */
.L_x_3669:
[----:B------:R-:W-:Y:S05]  /*15c0*/  BSYNC B1 ;  /* 0x0000000000017941 */ /* 0x000fea0003800000 */
.L_x_3668:
[----:B0-----:R-:W-:Y:S05]  /*15d0*/  BRA `(.L_x_3670) ;  /* 0xfffff81000007947 */ /* 0x001fea000383ffff */
.L_x_3654:
[----:B------:R-:W-:Y:S05]  /*15e0*/  BSYNC B0 ;  /* 0x0000000000007941 */ /* 0x000fea0003800000 */
.L_x_3642:
        /* <DEDUP_REMOVED lines=19> */
.L_x_3672:
        /* <DEDUP_REMOVED lines=20> */
.L_x_3671:
        /* <DEDUP_REMOVED lines=10> */
.L_x_3673:
        /* <DEDUP_REMOVED lines=11> */
.L_x_3644:
[----:B------:R-:W-:Y:S01]  /*19b0*/  IMAD.MOV.U32 R25, RZ, RZ, R20 ;  /* 0x000000ffff197224 */ /* 0x000fe200078e0014 */
[----:B------:R-:W-:Y:S01]  /*19c0*/  MOV R16, 0x1a10 ;  /* 0x00001a1000107802 */ /* 0x000fe20000000f00 */
[----:B------:R-:W-:Y:S02]  /*19d0*/  IMAD.MOV.U32 R24, RZ, RZ, 0x10 ;  /* 0x00000010ff187424 */ /* 0x000fe400078e00ff */
[----:B------:R-:W-:Y:S02]  /*19e0*/  IMAD.MOV.U32 R23, RZ, RZ, 0x1f ;  /* 0x0000001fff177424 */ /* 0x000fe400078e00ff */
[----:B------:R-:W-:Y:S02]  /*19f0*/  IMAD.MOV.U32 R22, RZ, RZ, -0x1 ;  /* 0xffffffffff167424 */ /* 0x000fe400078e00ff */
[----:B------:R-:W-:Y:S05]  /*1a00*/  CALL.REL.NOINC `($__internal_70_$__cuda_sm70_shflsync_bfly_p) ;  /* 0x00000e5000007944 */ /* 0x000fea0003c00000 */
[----:B-1----:R-:W-:Y:S01]  /*1a10*/  IMAD.MOV.U32 R19, RZ, RZ, R23 ;  /* 0x000000ffff137224 */ /* 0x002fe200078e0017 */
[----:B0-----:R-:W-:Y:S05]  /*1a20*/  BRA `(.L_x_3674) ;  /* 0xffffed5000007947 */ /* 0x001fea000383ffff */
.L_x_3645:
[----:B------:R-:W-:Y:S01]  /*1a30*/  IMAD.MOV.U32 R25, RZ, RZ, R18 ;  /* 0x000000ffff197224 */ /* 0x000fe200078e0012 */
[----:B------:R-:W-:Y:S01]  /*1a40*/  MOV R16, 0x1a90 ;  /* 0x00001a9000107802 */ /* 0x000fe20000000f00 */
[----:B------:R-:W-:Y:S02]  /*1a50*/  IMAD.MOV.U32 R24, RZ, RZ, 0x10 ;  /* 0x00000010ff187424 */ /* 0x000fe400078e00ff */
[----:B------:R-:W-:-:S02]  /*1a60*/  IMAD.MOV.U32 R23, RZ, RZ, 0x1f ;  /* 0x0000001fff177424 */ /* 0x000fc400078e00ff */
[----:B------:R-:W-:Y:S02]  /*1a70*/  IMAD.MOV.U32 R22, RZ, RZ, -0x1 ;  /* 0xffffffffff167424 */ /* 0x000fe400078e00ff */
[----:B01----:R-:W-:Y:S05]  /*1a80*/  CALL.REL.NOINC `($__internal_70_$__cuda_sm70_shflsync_bfly_p) ;  /* 0x00000dd000007944 */ /* 0x003fea0003c00000 */
[----:B-1----:R-:W-:Y:S01]  /*1a90*/  IMAD.MOV.U32 R15, RZ, RZ, R23 ;  /* 0x000000ffff0f7224 */ /* 0x002fe200078e0017 */
[----:B------:R-:W-:Y:S01]  /*1aa0*/  MOV R16, 0x1b00 ;  /* 0x00001b0000107802 */ /* 0x000fe20000000f00 */
[----:B0-----:R-:W-:Y:S02]  /*1ab0*/  IMAD.MOV.U32 R25, RZ, RZ, R14 ;  /* 0x000000ffff197224 */ /* 0x001fe400078e000e */
[----:B------:R-:W-:Y:S02]  /*1ac0*/  IMAD.MOV.U32 R24, RZ, RZ, 0x10 ;  /* 0x00000010ff187424 */ /* 0x000fe400078e00ff */
[----:B------:R-:W-:Y:S02]  /*1ad0*/  IMAD.MOV.U32 R23, RZ, RZ, 0x1f ;  /* 0x0000001fff177424 */ /* 0x000fe400078e00ff */
[----:B------:R-:W-:Y:S02]  /*1ae0*/  IMAD.MOV.U32 R22, RZ, RZ, -0x1 ;  /* 0xffffffffff167424 */ /* 0x000fe400078e00ff */
[----:B------:R-:W-:Y:S05]  /*1af0*/  CALL.REL.NOINC `($__internal_70_$__cuda_sm70_shflsync_bfly_p) ;  /* 0x00000d6000007944 */ /* 0x000fea0003c00000 */
[----:B-1----:R-:W-:Y:S01]  /*1b00*/  IMAD.MOV.U32 R13, RZ, RZ, R23 ;  /* 0x000000ffff0d7224 */ /* 0x002fe200078e0017 */
[----:B0-----:R-:W-:Y:S05]  /*1b10*/  BRA `(.L_x_3675) ;  /* 0xffffec9000007947 */ /* 0x001fea000383ffff */
.L_x_3646:
[----:B------:R-:W-:Y:S01]  /*1b20*/  IMAD.MOV.U32 R25, RZ, RZ, R19 ;  /* 0x000000ffff197224 */ /* 0x000fe200078e0013 */
[----:B------:R-:W-:Y:S01]  /*1b30*/  MOV R16, 0x1b80 ;  /* 0x00001b8000107802 */ /* 0x000fe20000000f00 */
[----:B------:R-:W-:-:S02]  /*1b40*/  IMAD.MOV.U32 R24, RZ, RZ, 0x8 ;  /* 0x00000008ff187424 */ /* 0x000fc400078e00ff */
[----:B------:R-:W-:Y:S02]  /*1b50*/  IMAD.MOV.U32 R23, RZ, RZ, 0x1f ;  /* 0x0000001fff177424 */ /* 0x000fe400078e00ff */
[----:B------:R-:W-:Y:S02]  /*1b60*/  IMAD.MOV.U32 R22, RZ, RZ, -0x1 ;  /* 0xffffffffff167424 */ /* 0x000fe400078e00ff */
[----:B0-23--:R-:W-:Y:S05]  /*1b70*/  CALL.REL.NOINC `($__internal_70_$__cuda_sm70_shflsync_bfly_p) ;  /* 0x00000ce000007944 */ /* 0x00dfea0003c00000 */
[----:B------:R-:W-:Y:S01]  /*1b80*/  FSEL R18, R15, R18, P1 ;  /* 0x000000120f127208 */ /* 0x000fe20000800000 */
[----:B-1----:R-:W-:Y:S01]  /*1b90*/  IMAD.MOV.U32 R20, RZ, RZ, R23 ;  /* 0x000000ffff147224 */ /* 0x002fe200078e0017 */
[----:B------:R-:W-:Y:S01]  /*1ba0*/  MOV R16, 0x1c00 ;  /* 0x00001c0000107802 */ /* 0x000fe20000000f00 */
[----:B0-----:R-:W-:Y:S02]  /*1bb0*/  IMAD.MOV.U32 R24, RZ, RZ, 0x8 ;  /* 0x00000008ff187424 */ /* 0x001fe400078e00ff */
[----:B------:R-:W-:Y:S02]  /*1bc0*/  IMAD.MOV.U32 R23, RZ, RZ, 0x1f ;  /* 0x0000001fff177424 */ /* 0x000fe400078e00ff */
[----:B------:R-:W-:Y:S02]  /*1bd0*/  IMAD.MOV.U32 R22, RZ, RZ, -0x1 ;  /* 0xffffffffff167424 */ /* 0x000fe400078e00ff */
[----:B------:R-:W-:-:S02]  /*1be0*/  IMAD.MOV.U32 R25, RZ, RZ, R18 ;  /* 0x000000ffff197224 */ /* 0x000fc400078e0012 */
[----:B------:R-:W-:Y:S05]  /*1bf0*/  CALL.REL.NOINC `($__internal_70_$__cuda_sm70_shflsync_bfly_p) ;  /* 0x00000c6000007944 */ /* 0x000fea0003c00000 */
[----:B------:R-:W-:Y:S01]  /*1c00*/  SEL R14, R13, R14, P1 ;  /* 0x0000000e0d0e7207 */ /* 0x000fe20000800000 */
[----:B-1----:R-:W-:Y:S01]  /*1c10*/  IMAD.MOV.U32 R13, RZ, RZ, R23 ;  /* 0x000000ffff0d7224 */ /* 0x002fe200078e0017 */
[----:B------:R-:W-:Y:S01]  /*1c20*/  MOV R16, 0x1c80 ;  /* 0x00001c8000107802 */ /* 0x000fe20000000f00 */
[----:B0-----:R-:W-:-:S02]  /*1c30*/  IMAD.MOV.U32 R24, RZ, RZ, 0x8 ;  /* 0x00000008ff187424 */ /* 0x001fc400078e00ff */
[----:B------:R-:W-:Y:S02]  /*1c40*/  IMAD.MOV.U32 R23, RZ, RZ, 0x1f ;  /* 0x0000001fff177424 */ /* 0x000fe400078e00ff */
[----:B------:R-:W-:Y:S02]  /*1c50*/  IMAD.MOV.U32 R22, RZ, RZ, -0x1 ;  /* 0xffffffffff167424 */ /* 0x000fe400078e00ff */
[----:B------:R-:W-:Y:S02]  /*1c60*/  IMAD.MOV.U32 R25, RZ, RZ, R14 ;  /* 0x000000ffff197224 */ /* 0x000fe400078e000e */
[----:B------:R-:W-:Y:S05]  /*1c70*/  CALL.REL.NOINC `($__internal_70_$__cuda_sm70_shflsync_bfly_p) ;  /* 0x00000be000007944 */ /* 0x000fea0003c00000 */
[----:B-1----:R-:W-:Y:S01]  /*1c80*/  IMAD.MOV.U32 R15, RZ, RZ, R23 ;  /* 0x000000ffff0f7224 */ /* 0x002fe200078e0017 */
[----:B0-----:R-:W-:Y:S05]  /*1c90*/  BRA `(.L_x_3676) ;  /* 0xffffebd000007947 */ /* 0x001fea000383ffff */
.L_x_3647:
[----:B------:R-:W-:Y:S01]  /*1ca0*/  IMAD.MOV.U32 R25, RZ, RZ, R19 ;  /* 0x000000ffff197224 */ /* 0x000fe200078e0013 */
[----:B------:R-:W-:Y:S01]  /*1cb0*/  MOV R16, 0x1d00 ;  /* 0x00001d0000107802 */ /* 0x000fe20000000f00 */
[----:B------:R-:W-:Y:S02]  /*1cc0*/  IMAD.MOV.U32 R24, RZ, RZ, 0x4 ;  /* 0x00000004ff187424 */ /* 0x000fe400078e00ff */
[----:B------:R-:W-:Y:S02]  /*1cd0*/  IMAD.MOV.U32 R23, RZ, RZ, 0x1f ;  /* 0x0000001fff177424 */ /* 0x000fe400078e00ff */
[----:B------:R-:W-:-:S02]  /*1ce0*/  IMAD.MOV.U32 R22, RZ, RZ, -0x1 ;  /* 0xffffffffff167424 */ /* 0x000fc400078e00ff */
[----:B--2---:R-:W-:Y:S05]  /*1cf0*/  CALL.REL.NOINC `($__internal_70_$__cuda_sm70_shflsync_bfly_p) ;  /* 0x00000b6000007944 */ /* 0x004fea0003c00000 */
[----:B-1----:R-:W-:Y:S01]  /*1d00*/  IMAD.MOV.U32 R20, RZ, RZ, R23 ;  /* 0x000000ffff147224 */ /* 0x002fe200078e0017 */
[----:B0-----:R-:W-:Y:S05]  /*1d10*/  BRA `(.L_x_3677) ;  /* 0xffffebb000007947 */ /* 0x001fea000383ffff */
.L_x_3648:
[----:B------:R-:W-:Y:S01]  /*1d20*/  IMAD.MOV.U32 R25, RZ, RZ, R13 ;  /* 0x000000ffff197224 */ /* 0x000fe200078e000d */
[----:B------:R-:W-:Y:S01]  /*1d30*/  MOV R16, 0x1d80 ;  /* 0x00001d8000107802 */ /* 0x000fe20000000f00 */
[----:B------:R-:W-:-:S02]  /*1d40*/  IMAD.MOV.U32 R24, RZ, RZ, 0x4 ;  /* 0x00000004ff187424 */ /* 0x000fc400078e00ff */
[----:B------:R-:W-:Y:S02]  /*1d50*/  IMAD.MOV.U32 R23, RZ, RZ, 0x1f ;  /* 0x0000001fff177424 */ /* 0x000fe400078e00ff */
[----:B------:R-:W-:Y:S02]  /*1d60*/  IMAD.MOV.U32 R22, RZ, RZ, -0x1 ;  /* 0xffffffffff167424 */ /* 0x000fe400078e00ff */
[----:B01----:R-:W-:Y:S05]  /*1d70*/  CALL.REL.NOINC `($__internal_70_$__cuda_sm70_shflsync_bfly_p) ;  /* 0x00000ae000007944 */ /* 0x003fea0003c00000 */
[----:B------:R-:W-:Y:S01]  /*1d80*/  SEL R14, R15, R14, P0 ;  /* 0x0000000e0f0e7207 */ /* 0x000fe20000000000 */
[----:B-1----:R-:W-:Y:S01]  /*1d90*/  IMAD.MOV.U32 R18, RZ, RZ, R23 ;  /* 0x000000ffff127224 */ /* 0x002fe200078e0017 */
[----:B------:R-:W-:Y:S01]  /*1da0*/  MOV R16, 0x1e00 ;  /* 0x00001e0000107802 */ /* 0x000fe20000000f00 */
[----:B0-----:R-:W-:Y:S02]  /*1db0*/  IMAD.MOV.U32 R24, RZ, RZ, 0x4 ;  /* 0x00000004ff187424 */ /* 0x001fe400078e00ff */
[----:B------:R-:W-:Y:S02]  /*1dc0*/  IMAD.MOV.U32 R23, RZ, RZ, 0x1f ;  /* 0x0000001fff177424 */ /* 0x000fe400078e00ff */
[----:B------:R-:W-:Y:S02]  /*1dd0*/  IMAD.MOV.U32 R22, RZ, RZ, -0x1 ;  /* 0xffffffffff167424 */ /* 0x000fe400078e00ff */
[----:B------:R-:W-:-:S02]  /*1de0*/  IMAD.MOV.U32 R25, RZ, RZ, R14 ;  /* 0x000000ffff197224 */ /* 0x000fc400078e000e */
[----:B------:R-:W-:Y:S05]  /*1df0*/  CALL.REL.NOINC `($__internal_70_$__cuda_sm70_shflsync_bfly_p) ;  /* 0x00000a6000007944 */ /* 0x000fea0003c00000 */
[----:B-1----:R-:W-:Y:S01]  /*1e00*/  IMAD.MOV.U32 R15, RZ, RZ, R23 ;  /* 0x000000ffff0f7224 */ /* 0x002fe200078e0017 */
[----:B0-----:R-:W-:Y:S05]  /*1e10*/  BRA `(.L_x_3678) ;  /* 0xffffeb0000007947 */ /* 0x001fea000383ffff */
.L_x_3649:
[----:B------:R-:W-:Y:S01]  /*1e20*/  IMAD.MOV.U32 R25, RZ, RZ, R19 ;  /* 0x000000ffff197224 */ /* 0x000fe200078e0013 */
[----:B------:R-:W-:Y:S01]  /*1e30*/  MOV R16, 0x1e80 ;  /* 0x00001e8000107802 */ /* 0x000fe20000000f00 */
[----:B------:R-:W-:-:S02]  /*1e40*/  IMAD.MOV.U32 R24, RZ, RZ, 0x2 ;  /* 0x00000002ff187424 */ /* 0x000fc400078e00ff */
[----:B------:R-:W-:Y:S02]  /*1e50*/  IMAD.MOV.U32 R23, RZ, RZ, 0x1f ;  /* 0x0000001fff177424 */ /* 0x000fe400078e00ff */
[----:B------:R-:W-:Y:S02]  /*1e60*/  IMAD.MOV.U32 R22, RZ, RZ, -0x1 ;  /* 0xffffffffff167424 */ /* 0x000fe400078e00ff */
[----:B--23--:R-:W-:Y:S05]  /*1e70*/  CALL.REL.NOINC `($__internal_70_$__cuda_sm70_shflsync_bfly_p) ;  /* 0x000009e000007944 */ /* 0x00cfea0003c00000 */
        /* <DEDUP_REMOVED lines=18> */
.L_x_3650:
        /* <DEDUP_REMOVED lines=8> */
.L_x_3651:
[----:B------:R-:W-:Y:S01]  /*2020*/  IMAD.MOV.U32 R25, RZ, RZ, R18 ;  /* 0x000000ffff197224 */ /* 0x000fe200078e0012 */
[----:B------:R-:W-:Y:S01]  /*2030*/  MOV R16, 0x2080 ;  /* 0x0000208000107802 */ /* 0x000fe20000000f00 */
[----:B------:R-:W-:-:S02]  /*2040*/  IMAD.MOV.U32 R24, RZ, RZ, 0x1 ;  /* 0x00000001ff187424 */ /* 0x000fc400078e00ff */
[----:B------:R-:W-:Y:S02]  /*2050*/  IMAD.MOV.U32 R23, RZ, RZ, 0x1f ;  /* 0x0000001fff177424 */ /* 0x000fe400078e00ff */
[----:B------:R-:W-:Y:S02]  /*2060*/  IMAD.MOV.U32 R22, RZ, RZ, -0x1 ;  /* 0xffffffffff167424 */ /* 0x000fe400078e00ff */
[----:B01----:R-:W-:Y:S05]  /*2070*/  CALL.REL.NOINC `($__internal_70_$__cuda_sm70_shflsync_bfly_p) ;  /* 0x000007e000007944 */ /* 0x003fea0003c00000 */
[----:B-1----:R-:W-:Y:S01]  /*2080*/  IMAD.MOV.U32 R13, RZ, RZ, R23 ;  /* 0x000000ffff0d7224 */ /* 0x002fe200078e0017 */
[----:B0-----:R-:W-:Y:S01]  /*2090*/  SEL R25, R15, R14, P0 ;  /* 0x0000000e0f197207 */ /* 0x001fe20000000000 */
[----:B------:R-:W-:Y:S01]  /*20a0*/  IMAD.MOV.U32 R24, RZ, RZ, 0x1 ;  /* 0x00000001ff187424 */ /* 0x000fe200078e00ff */
[----:B------:R-:W-:Y:S01]  /*20b0*/  MOV R16, 0x20f0 ;  /* 0x000020f000107802 */ /* 0x000fe20000000f00 */
[----:B------:R-:W-:Y:S02]  /*20c0*/  IMAD.MOV.U32 R23, RZ, RZ, 0x1f ;  /* 0x0000001fff177424 */ /* 0x000fe400078e00ff */
[----:B------:R-:W-:Y:S02]  /*20d0*/  IMAD.MOV.U32 R22, RZ, RZ, -0x1 ;  /* 0xffffffffff167424 */ /* 0x000fe400078e00ff */
[----:B------:R-:W-:Y:S05]  /*20e0*/  CALL.REL.NOINC `($__internal_70_$__cuda_sm70_shflsync_bfly_p) ;  /* 0x0000077000007944 */ /* 0x000fea0003c00000 */
[----:B01----:R-:W-:Y:S05]  /*20f0*/  BRA `(.L_x_3681) ;  /* 0xffffe99000007947 */ /* 0x003fea000383ffff */
.L_x_3658:
[----:B------:R-:W-:Y:S01]  /*2100*/  IMAD.MOV.U32 R25, RZ, RZ, R19 ;  /* 0x000000ffff197224 */ /* 0x000fe200078e0013 */
[----:B------:R-:W-:Y:S01]  /*2110*/  MOV R16, 0x2160 ;  /* 0x0000216000107802 */ /* 0x000fe20000000f00 */
[----:B------:R-:W-:-:S02]  /*2120*/  IMAD.MOV.U32 R24, RZ, RZ, 0x10 ;  /* 0x00000010ff187424 */ /* 0x000fc400078e00ff */
[----:B------:R-:W-:Y:S02]  /*2130*/  IMAD.MOV.U32 R23, RZ, RZ, 0x1f ;  /* 0x0000001fff177424 */ /* 0x000fe400078e00ff */
[----:B------:R-:W-:Y:S02]  /*2140*/  IMAD.MOV.U32 R22, RZ, RZ, -0x1 ;  /* 0xffffffffff167424 */ /* 0x000fe400078e00ff */
[----:B------:R-:W-:Y:S05]  /*2150*/  CALL.REL.NOINC `($__internal_70_$__cuda_sm70_shflsync_bfly_p) ;  /* 0x0000070000007944 */ /* 0x000fea0003c00000 */
[----:B-1----:R-:W-:Y:S01]  /*2160*/  IMAD.MOV.U32 R14, RZ, RZ, R23 ;  /* 0x000000ffff0e7224 */ /* 0x002fe200078e0017 */
[----:B0-----:R-:W-:Y:S05]  /*2170*/  BRA `(.L_x_3682) ;  /* 0xffffee1000007947 */ /* 0x001fea000383ffff */
.L_x_3659:
[----:B------:R-:W-:Y:S01]  /*2180*/  IMAD.MOV.U32 R25, RZ, RZ, R20 ;  /* 0x000000ffff197224 */ /* 0x000fe200078e0014 */
[----:B------:R-:W-:Y:S01]  /*2190*/  MOV R16, 0x21e0 ;  /* 0x000021e000107802 */ /* 0x000fe20000000f00 */
[----:B------:R-:W-:Y:S02]  /*21a0*/  IMAD.MOV.U32 R24, RZ, RZ, 0x10 ;  /* 0x00000010ff187424 */ /* 0x000fe400078e00ff */
[----:B------:R-:W-:Y:S02]  /*21b0*/  IMAD.MOV.U32 R23, RZ, RZ, 0x1f ;  /* 0x0000001fff177424 */ /* 0x000fe400078e00ff */
[----:B------:R-:W-:Y:S02]  /*21c0*/  IMAD.MOV.U32 R22, RZ, RZ, -0x1 ;  /* 0xffffffffff167424 */ /* 0x000fe400078e00ff */
[----:B01----:R-:W-:Y:S05]  /*21d0*/  CALL.REL.NOINC `($__internal_70_$__cuda_sm70_shflsync_bfly_p) ;  /* 0x0000068000007944 */ /* 0x003fea0003c00000 */
[----:B-1----:R-:W-:Y:S01]  /*21e0*/  IMAD.MOV.U32 R15, RZ, RZ, R23 ;  /* 0x000000ffff0f7224 */ /* 0x002fe200078e0017 */
[----:B------:R-:W-:Y:S01]  /*21f0*/  MOV R16, 0x2250 ;  /* 0x0000225000107802 */ /* 0x000fe20000000f00 */
[----:B0-----:R-:W-:-:S02]  /*2200*/  IMAD.MOV.U32 R25, RZ, RZ, R21 ;  /* 0x000000ffff197224 */ /* 0x001fc400078e0015 */
[----:B------:R-:W-:Y:S02]  /*2210*/  IMAD.MOV.U32 R24, RZ, RZ, 0x10 ;  /* 0x00000010ff187424 */ /* 0x000fe400078e00ff */
[----:B------:R-:W-:Y:S02]  /*2220*/  IMAD.MOV.U32 R23, RZ, RZ, 0x1f ;  /* 0x0000001fff177424 */ /* 0x000fe400078e00ff */
[----:B------:R-:W-:Y:S02]  /*2230*/  IMAD.MOV.U32 R22, RZ, RZ, -0x1 ;  /* 0xffffffffff167424 */ /* 0x000fe400078e00ff */
[----:B------:R-:W-:Y:S05]  /*2240*/  CALL.REL.NOINC `($__internal_70_$__cuda_sm70_shflsync_bfly_p) ;  /* 0x0000061000007944 */ /* 0x000fea0003c00000 */
[----:B-1----:R-:W-:Y:S01]  /*2250*/  IMAD.MOV.U32 R18, RZ, RZ, R23 ;  /* 0x000000ffff127224 */ /* 0x002fe200078e0017 */
[----:B0-----:R-:W-:Y:S05]  /*2260*/  BRA `(.L_x_3683) ;  /* 0xffffed5000007947 */ /* 0x001fea000383ffff */
.L_x_3660:
[----:B------:R-:W-:Y:S01]  /*2270*/  IMAD.MOV.U32 R25, RZ, RZ, R14 ;  /* 0x000000ffff197224 */ /* 0x000fe200078e000e */
[----:B------:R-:W-:Y:S01]  /*2280*/  MOV R16, 0x22d0 ;  /* 0x000022d000107802 */ /* 0x000fe20000000f00 */
[----:B------:R-:W-:Y:S02]  /*2290*/  IMAD.MOV.U32 R24, RZ, RZ, 0x8 ;  /* 0x00000008ff187424 */ /* 0x000fe400078e00ff */
[----:B------:R-:W-:Y:S02]  /*22a0*/  IMAD.MOV.U32 R23, RZ, RZ, 0x1f ;  /* 0x0000001fff177424 */ /* 0x000fe400078e00ff */
[----:B------:R-:W-:-:S02]  /*22b0*/  IMAD.MOV.U32 R22, RZ, RZ, -0x1 ;  /* 0xffffffffff167424 */ /* 0x000fc400078e00ff */
[----:B0-23--:R-:W-:Y:S05]  /*22c0*/  CALL.REL.NOINC `($__internal_70_$__cuda_sm70_shflsync_bfly_p) ;  /* 0x0000059000007944 */ /* 0x00dfea0003c00000 */
[----:B------:R-:W-:Y:S01]  /*22d0*/  FSEL R20, R15, R20, P1 ;  /* 0x000000140f147208 */ /* 0x000fe20000800000 */
[----:B-1----:R-:W-:Y:S01]  /*22e0*/  IMAD.MOV.U32 R19, RZ, RZ, R23 ;  /* 0x000000ffff137224 */ /* 0x002fe200078e0017 */
[----:B------:R-:W-:Y:S01]  /*22f0*/  MOV R16, 0x2350 ;  /* 0x0000235000107802 */ /* 0x000fe20000000f00 */
[----:B0-----:R-:W-:-:S02]  /*2300*/  IMAD.MOV.U32 R24, RZ, RZ, 0x8 ;  /* 0x00000008ff187424 */ /* 0x001fc400078e00ff */
[----:B------:R-:W-:Y:S02]  /*2310*/  IMAD.MOV.U32 R23, RZ, RZ, 0x1f ;  /* 0x0000001fff177424 */ /* 0x000fe400078e00ff */
[----:B------:R-:W-:Y:S02]  /*2320*/  IMAD.MOV.U32 R22, RZ, RZ, -0x1 ;  /* 0xffffffffff167424 */ /* 0x000fe400078e00ff */
[----:B------:R-:W-:Y:S02]  /*2330*/  IMAD.MOV.U32 R25, RZ, RZ, R20 ;  /* 0x000000ffff197224 */ /* 0x000fe400078e0014 */
[----:B------:R-:W-:Y:S05]  /*2340*/  CALL.REL.NOINC `($__internal_70_$__cuda_sm70_shflsync_bfly_p) ;  /* 0x0000051000007944 */ /* 0x000fea0003c00000 */
[----:B------:R-:W-:Y:S01]  /*2350*/  SEL R21, R18, R21, P1 ;  /* 0x0000001512157207 */ /* 0x000fe20000800000 */
[----:B-1----:R-:W-:Y:S01]  /*2360*/  IMAD.MOV.U32 R15, RZ, RZ, R23 ;  /* 0x000000ffff0f7224 */ /* 0x002fe200078e0017 */
[----:B------:R-:W-:Y:S01]  /*2370*/  MOV R16, 0x23d0 ;  /* 0x000023d000107802 */ /* 0x000fe20000000f00 */
[----:B0-----:R-:W-:Y:S02]  /*2380*/  IMAD.MOV.U32 R24, RZ, RZ, 0x8 ;  /* 0x00000008ff187424 */ /* 0x001fe400078e00ff */
[----:B------:R-:W-:Y:S02]  /*2390*/  IMAD.MOV.U32 R23, RZ, RZ, 0x1f ;  /* 0x0000001fff177424 */ /* 0x000fe400078e00ff */
[----:B------:R-:W-:-:S02]  /*23a0*/  IMAD.MOV.U32 R22, RZ, RZ, -0x1 ;  /* 0xffffffffff167424 */ /* 0x000fc400078e00ff */
[----:B------:R-:W-:Y:S02]  /*23b0*/  IMAD.MOV.U32 R25, RZ, RZ, R21 ;  /* 0x000000ffff197224 */ /* 0x000fe400078e0015 */
[----:B------:R-:W-:Y:S05]  /*23c0*/  CALL.REL.NOINC `($__internal_70_$__cuda_sm70_shflsync_bfly_p) ;  /* 0x0000049000007944 */ /* 0x000fea0003c00000 */
[----:B-1----:R-:W-:Y:S01]  /*23d0*/  IMAD.MOV.U32 R18, RZ, RZ, R23 ;  /* 0x000000ffff127224 */ /* 0x002fe200078e0017 */
[----:B0-----:R-:W-:Y:S05]  /*23e0*/  BRA `(.L_x_3684) ;  /* 0xffffec9000007947 */ /* 0x001fea000383ffff */
.L_x_3661:
[----:B------:R-:W-:Y:S01]  /*23f0*/  IMAD.MOV.U32 R25, RZ, RZ, R14 ;  /* 0x000000ffff197224 */ /* 0x000fe200078e000e */
[----:B------:R-:W-:Y:S01]  /*2400*/  MOV R16, 0x2450 ;  /* 0x0000245000107802 */ /* 0x000fe20000000f00 */
[----:B------:R-:W-:Y:S02]  /*2410*/  IMAD.MOV.U32 R24, RZ, RZ, 0x4 ;  /* 0x00000004ff187424 */ /* 0x000fe400078e00ff */
[----:B------:R-:W-:Y:S02]  /*2420*/  IMAD.MOV.U32 R23, RZ, RZ, 0x1f ;  /* 0x0000001fff177424 */ /* 0x000fe400078e00ff */
[----:B------:R-:W-:Y:S02]  /*2430*/  IMAD.MOV.U32 R22, RZ, RZ, -0x1 ;  /* 0xffffffffff167424 */ /* 0x000fe400078e00ff */
[----:B--2---:R-:W-:Y:S05]  /*2440*/  CALL.REL.NOINC `($__internal_70_$__cuda_sm70_shflsync_bfly_p) ;  /* 0x0000041000007944 */ /* 0x004fea0003c00000 */
[----:B-1----:R-:W-:Y:S01]  /*2450*/  IMAD.MOV.U32 R19, RZ, RZ, R23 ;  /* 0x000000ffff137224 */ /* 0x002fe200078e0017 */
[----:B0-----:R-:W-:Y:S05]  /*2460*/  BRA `(.L_x_3685) ;  /* 0xffffec7000007947 */ /* 0x001fea000383ffff */
.L_x_3662:
        /* <DEDUP_REMOVED lines=16> */
.L_x_3663:
        /* <DEDUP_REMOVED lines=24> */
.L_x_3664:
        /* <DEDUP_REMOVED lines=8> */
.L_x_3665:
        /* <DEDUP_REMOVED lines=13> */
[----:B-1----:R-:W-:Y:S01]  /*2840*/  IMAD.MOV.U32 R16, RZ, RZ, R23 ;  /* 0x000000ffff107224 */ /* 0x002fe200078e0017 */
[----:B0-----:R-:W-:Y:S05]  /*2850*/  BRA `(.L_x_3689) ;  /* 0xffffea4000007947 */ /* 0x001fea000383ffff */
        .weak           $__internal_70_$__cuda_sm70_shflsync_bfly_p
        .type           $__internal_70_$__cuda_sm70_shflsync_bfly_p,@function
        .size           $__internal_70_$__cuda_sm70_shflsync_bfly_p,(.L_x_11014 - $__internal_70_$__cuda_sm70_shflsync_bfly_p)
$__internal_70_$__cuda_sm70_shflsync_bfly_p:
[----:B------:R-:W-:Y:S01]  /*2860*/  IMAD.MOV.U32 R17, RZ, RZ, 0x0 ;  /* 0x00000000ff117424 */ /* 0x000fe200078e00ff */
[----:B------:R-:W-:Y:S04]  /*2870*/  WARPSYNC R22 ;  /* 0x0000001600007348 */ /* 0x000fe80003800000 */
[----:B------:R0:W1:Y:S01]  /*2880*/  SHFL.BFLY PT, R23, R25, R24, R23 ;  /* 0x0c00001819177389 */ /* 0x00006200000e0017 */
[----:B------:R-:W-:Y:S05]  /*2890*/  RET.REL.NODEC R16 `(_ZN4vllm3moe10topkGatingILi6ELi192ELi4ELi8ELi32ElfLNS0_11ScoringFuncE1EEEvPKT5_PKbPfiPT4_PiiiibPKf) ;  /* 0xffffd76010007950 */ /* 0x000fea0003c3ffff */
.L_x_3690:
        /* <DEDUP_REMOVED lines=14> */
.L_x_11014:


//--------------------- .text._ZN4vllm3moe10topkGatingILi16ELi512ELi4ELi16ELi32ElfLNS0_11ScoringFuncE1EEEvPKT5_PKbPfiPT4_PiiiibPKf --------------------------
	.section	.text._ZN4vllm3moe10topkGatingILi16ELi512ELi4ELi16ELi32ElfLNS0_11ScoringFuncE1EEEvPKT5_PKbPfiPT4_PiiiibPKf,"ax",@progbits
	.sectioninfo	@"SHI_REGISTERS=40"
	.align	128
        .global         _ZN4vllm3moe10topkGatingILi16ELi512ELi4ELi16ELi32ElfLNS0_11ScoringFuncE1EEEvPKT5_PKbPfiPT4_PiiiibPKf
        .type           _ZN4vllm3moe10topkGatingILi16ELi512ELi4ELi16ELi32ElfLNS0_11ScoringFuncE1EEEvPKT5_PKbPfiPT4_PiiiibPKf,@function
        .size           _ZN4vllm3moe10topkGatingILi16ELi512ELi4ELi16ELi32ElfLNS0_11ScoringFuncE1EEEvPKT5_PKbPfiPT4_PiiiibPKf,(.L_x_11015 - _ZN4vllm3moe10topkGatingILi16ELi512ELi4ELi16ELi32ElfLNS0_11ScoringFuncE1EEEvPKT5_PKbPfiPT4_PiiiibPKf)
        .other          _ZN4vllm3moe10topkGatingILi16ELi512ELi4ELi16ELi32ElfLNS0_11ScoringFuncE1EEEvPKT5_PKbPfiPT4_PiiiibPKf,@"STO_CUDA_ENTRY STV_DEFAULT"
_ZN4vllm3moe10topkGatingILi16ELi512ELi4ELi16ELi32ElfLNS0_11ScoringFuncE1EEEvPKT5_PKbPfiPT4_PiiiibPKf:
.text._ZN4vllm3moe10topkGatingILi16ELi512ELi4ELi16ELi32ElfLNS0_11ScoringFuncE1EEEvPKT5_PKbPfiPT4_PiiiibPKf:
        /* <DEDUP_REMOVED lines=15> */
[----:B------:R-:W2:Y:S01]  /*00f0*/  LDG.E.128 R16, [R20.64] ;  /* 0x0000000614107981 */ /* 0x000ea2000c1e1d00 */
[----:B------:R-:W-:-:S03]  /*0100*/  ISETP.NE.U32.AND P0, PT, RZ, c[0x0][0x168], PT ;  /* 0x00005a00ff007a0c */ /* 0x000fc60003f05070 */
[----:B------:R-:W3:Y:S01]  /*0110*/  LDG.E.128 R4, [R20.64+0x200] ;  /* 0x0002000614047981 */ /* 0x000ee2000c1e1d00 */
[----:B------:R-:W-:-:S03]  /*0120*/  ISETP.NE.AND.EX P0, PT, RZ, c[0x0][0x16c], PT, P0 ;  /* 0x00005b00ff007a0c */ /* 0x000fc60003f05300 */
[----:B------:R-:W4:Y:S04]  /*0130*/  LDG.E.128 R8, [R20.64+0x400] ;  /* 0x0004000614087981 */ /* 0x000f28000c1e1d00 */
[----:B------:R-:W5:Y:S06]  /*0140*/  LDG.E.128 R12, [R20.64+0x600] ;  /* 0x00060006140c7981 */ /* 0x000f6c000c1e1d00 */
[----:B------:R-:W-:-:S04]  /*0150*/  @P0 IADD3 R22, P1, R33, c[0x0][0x168], RZ ;  /* 0x00005a0021160a10 */ /* 0x000fc80007f3e0ff */
[----:B------:R-:W-:-:S05]  /*0160*/  @P0 LEA.HI.X.SX32 R23, R33, c[0x0][0x16c], 0x1, P1 ;  /* 0x00005b0021170a11 */ /* 0x000fca00008f0eff */
[----:B------:R-:W5:Y:S01]  /*0170*/  @P0 LDG.E.U8 R3, [R22.64] ;  /* 0x0000000616030981 */ /* 0x000f62000c1e1100 */
[----:B------:R-:W-:Y:S02]  /*0180*/  IMAD.MOV.U32 R32, RZ, RZ, 0x1 ;  /* 0x00000001ff207424 */ /* 0x000fe400078e00ff */
[----:B--2---:R-:W-:Y:S02]  /*0190*/  FMUL.FTZ R31, R16, -1.4426950216293334961 ;  /* 0xbfb8aa3b101f7820 */ /* 0x004fe40000410000 */
[----:B------:R-:W-:Y:S02]  /*01a0*/  FMUL.FTZ R30, R17, -1.4426950216293334961 ;  /* 0xbfb8aa3b111e7820 */ /* 0x000fe40000410000 */
[----:B------:R-:W-:Y:S02]  /*01b0*/  FMUL.FTZ R16, R18, -1.4426950216293334961 ;  /* 0xbfb8aa3b12107820 */ /* 0x000fe40000410000 */
[----:B------:R-:W-:Y:S01]  /*01c0*/  FMUL.FTZ R17, R19, -1.4426950216293334961 ;  /* 0xbfb8aa3b13117820 */ /* 0x000fe20000410000 */
[----:B------:R-:W0:Y:S01]  /*01d0*/  MUFU.EX2 R31, R31 ;  /* 0x0000001f001f7308 */ /* 0x000e220000000800 */
[----:B---3--:R-:W-:-:S02]  /*01e0*/  FMUL.FTZ R4, R4, -1.4426950216293334961 ;  /* 0xbfb8aa3b04047820 */ /* 0x008fc40000410000 */
[----:B------:R-:W-:Y:S02]  /*01f0*/  FMUL.FTZ R5, R5, -1.4426950216293334961 ;  /* 0xbfb8aa3b05057820 */ /* 0x000fe40000410000 */
[----:B------:R-:W-:Y:S02]  /*0200*/  FMUL.FTZ R6, R6, -1.4426950216293334961 ;  /* 0xbfb8aa3b06067820 */ /* 0x000fe40000410000 */
[----:B------:R-:W-:Y:S01]  /*0210*/  FMUL.FTZ R7, R7, -1.4426950216293334961 ;  /* 0xbfb8aa3b07077820 */ /* 0x000fe20000410000 */
[----:B------:R-:W1:Y:S01]  /*0220*/  MUFU.EX2 R30, R30 ;  /* 0x0000001e001e7308 */ /* 0x000e620000000800 */
[----:B----4-:R-:W-:Y:S02]  /*0230*/  FMUL.FTZ R8, R8, -1.4426950216293334961 ;  /* 0xbfb8aa3b08087820 */ /* 0x010fe40000410000 */
[----:B------:R-:W-:Y:S02]  /*0240*/  FMUL.FTZ R9, R9, -1.4426950216293334961 ;  /* 0xbfb8aa3b09097820 */ /* 0x000fe40000410000 */
[----:B------:R-:W-:-:S02]  /*0250*/  FMUL.FTZ R10, R10, -1.4426950216293334961 ;  /* 0xbfb8aa3b0a0a7820 */ /* 0x000fc40000410000 */
[----:B------:R-:W-:Y:S01]  /*0260*/  FMUL.FTZ R11, R11, -1.4426950216293334961 ;  /* 0xbfb8aa3b0b0b7820 */ /* 0x000fe20000410000 */
[----:B------:R-:W2:Y:S01]  /*0270*/  MUFU.EX2 R16, R16 ;  /* 0x0000001000107308 */ /* 0x000ea20000000800 */
[----:B-----5:R-:W-:Y:S02]  /*0280*/  FMUL.FTZ R12, R12, -1.4426950216293334961 ;  /* 0xbfb8aa3b0c0c7820 */ /* 0x020fe40000410000 */
[----:B------:R-:W-:Y:S01]  /*0290*/  FMUL.FTZ R13, R13, -1.4426950216293334961 ;  /* 0xbfb8aa3b0d0d7820 */ /* 0x000fe20000410000 */
[----:B------:R-:W-:Y:S01]  /*02a0*/  @P0 ISETP.NE.AND P1, PT, R3, RZ, PT ;  /* 0x000000ff0300020c */ /* 0x000fe20003f25270 */
[----:B------:R-:W-:Y:S02]  /*02b0*/  FMUL.FTZ R14, R14, -1.4426950216293334961 ;  /* 0xbfb8aa3b0e0e7820 */ /* 0x000fe40000410000 */
[----:B------:R-:W-:Y:S01]  /*02c0*/  FMUL.FTZ R15, R15, -1.4426950216293334961 ;  /* 0xbfb8aa3b0f0f7820 */ /* 0x000fe20000410000 */
[----:B------:R-:W3:Y:S08]  /*02d0*/  MUFU.EX2 R17, R17 ;  /* 0x0000001100117308 */ /* 0x000ef00000000800 */
[----:B------:R0:W4:Y:S08]  /*02e0*/  MUFU.EX2 R20, R4 ;  /* 0x0000000400147308 */ /* 0x0001300000000800 */
[----:B------:R1:W5:Y:S01]  /*02f0*/  MUFU.EX2 R21, R5 ;  /* 0x0000000500157308 */ /* 0x0003620000000800 */
[----:B0-----:R-:W-:-:S07]  /*0300*/  FADD.FTZ R4, R31, 1 ;  /* 0x3f8000001f047421 */ /* 0x001fce0000010000 */
[----:B------:R2:W0:Y:S01]  /*0310*/  MUFU.EX2 R22, R6 ;  /* 0x0000000600167308 */ /* 0x0004220000000800 */
[----:B-1----:R-:W-:-:S07]  /*0320*/  FADD.FTZ R5, R30, 1 ;  /* 0x3f8000001e057421 */ /* 0x002fce0000010000 */
[----:B------:R3:W1:Y:S01]  /*0330*/  MUFU.EX2 R23, R7 ;  /* 0x0000000700177308 */ /* 0x0006620000000800 */
[----:B--2---:R-:W-:-:S07]  /*0340*/  FADD.FTZ R6, R16, 1 ;  /* 0x3f80000010067421 */ /* 0x004fce0000010000 */
[----:B------:R4:W2:Y:S01]  /*0350*/  MUFU.EX2 R24, R8 ;  /* 0x0000000800187308 */ /* 0x0008a20000000800 */
[----:B---3--:R-:W-:-:S07]  /*0360*/  FADD.FTZ R7, R17, 1 ;  /* 0x3f80000011077421 */ /* 0x008fce0000010000 */
[----:B------:R5:W3:Y:S01]  /*0370*/  MUFU.EX2 R25, R9 ;  /* 0x0000000900197308 */ /* 0x000ae20000000800 */
[----:B----4-:R-:W-:Y:S02]  /*0380*/  FADD.FTZ R8, R20, 1 ;  /* 0x3f80000014087421 */ /* 0x010fe40000010000 */
[----:B------:R-:W-:-:S05]  /*0390*/  IMAD.MOV.U32 R20, RZ, RZ, 0x1 ;  /* 0x00000001ff147424 */ /* 0x000fca00078e00ff */
[----:B------:R0:W-:Y:S01]  /*03a0*/  MUFU.EX2 R26, R10 ;  /* 0x0000000a001a7308 */ /* 0x0001e20000000800 */
[----:B-----5:R-:W-:Y:S01]  /*03b0*/  FADD.FTZ R9, R21, 1 ;  /* 0x3f80000015097421 */ /* 0x020fe20000010000 */
[----:B------:R-:W-:Y:S02]  /*03c0*/  PRMT R3, R20, 0x7610, R3 ;  /* 0x0000761014037816 */ /* 0x000fe40000000003 */
[----:B------:R-:W-:-:S04]  /*03d0*/  @P0 SEL R20, RZ, 0x1, P1 ;  /* 0x00000001ff140807 */ /* 0x000fc80000800000 */
[----:B------:R1:W-:Y:S01]  /*03e0*/  MUFU.EX2 R27, R11 ;  /* 0x0000000b001b7308 */ /* 0x0003e20000000800 */
[----:B0-----:R-:W-:Y:S01]  /*03f0*/  FADD.FTZ R10, R22, 1 ;  /* 0x3f800000160a7421 */ /* 0x001fe20000010000 */
[----:B------:R-:W-:Y:S02]  /*0400*/  @P0 PRMT R3, R20, 0x7610, R3 ;  /* 0x0000761014030816 */ /* 0x000fe40000000003 */
[----:B------:R-:W-:-:S04]  /*0410*/  ISETP.NE.U32.AND P0, PT, RZ, c[0x0][0x1a0], PT ;  /* 0x00006800ff007a0c */ /* 0x000fc80003f05070 */
[----:B------:R2:W0:Y:S01]  /*0420*/  MUFU.EX2 R28, R12 ;  /* 0x0000000c001c7308 */ /* 0x0004220000000800 */
[----:B-1----:R-:W-:Y:S01]  /*0430*/  FADD.FTZ R11, R23, 1 ;  /* 0x3f800000170b7421 */ /* 0x002fe20000010000 */
[----:B------:R-:W-:-:S06]  /*0440*/  ISETP.NE.AND.EX P0, PT, RZ, c[0x0][0x1a4], PT, P0 ;  /* 0x00006900ff007a0c */ /* 0x000fcc0003f05300 */
[----:B------:R3:W1:Y:S01]  /*0450*/  MUFU.EX2 R29, R13 ;  /* 0x0000000d001d7308 */ /* 0x0006620000000800 */
[----:B--2---:R-:W-:-:S07]  /*0460*/  FADD.FTZ R12, R24, 1 ;  /* 0x3f800000180c7421 */ /* 0x004fce0000010000 */
[----:B------:R2:W4:Y:S01]  /*0470*/  MUFU.EX2 R18, R14 ;  /* 0x0000000e00127308 */ /* 0x0005220000000800 */
[----:B---3--:R-:W-:Y:S02]  /*0480*/  FADD.FTZ R13, R25, 1 ;  /* 0x3f800000190d7421 */ /* 0x008fe40000010000 */
[----:B0-----:R-:W-:-:S05]  /*0490*/  FADD.FTZ R16, R28, 1 ;  /* 0x3f8000001c107421 */ /* 0x001fca0000010000 */
[----:B------:R0:W3:Y:S01]  /*04a0*/  MUFU.EX2 R19, R15 ;  /* 0x0000000f00137308 */ /* 0x0000e20000000800 */
[----:B--2---:R-:W-:Y:S02]  /*04b0*/  FADD.FTZ R14, R26, 1 ;  /* 0x3f8000001a0e7421 */ /* 0x004fe40000010000 */
[----:B-1----:R-:W-:-:S05]  /*04c0*/  FADD.FTZ R17, R29, 1 ;  /* 0x3f8000001d117421 */ /* 0x002fca0000010000 */
[----:B------:R-:W1:Y:S01]  /*04d0*/  MUFU.RCP R4, R4 ;  /* 0x0000000400047308 */ /* 0x000e620000001000 */
[----:B0-----:R-:W-:Y:S02]  /*04e0*/  FADD.FTZ R15, R27, 1 ;  /* 0x3f8000001b0f7421 */ /* 0x001fe40000010000 */
[----:B----4-:R-:W-:-:S05]  /*04f0*/  FADD.FTZ R18, R18, 1 ;  /* 0x3f80000012127421 */ /* 0x010fca0000010000 */
[----:B------:R-:W0:Y:S01]  /*0500*/  MUFU.RCP R5, R5 ;  /* 0x0000000500057308 */ /* 0x000e220000001000 */
[----:B---3--:R-:W-:-:S07]  /*0510*/  FADD.FTZ R19, R19, 1 ;  /* 0x3f80000013137421 */ /* 0x008fce0000010000 */
[----:B------:R-:W2:Y:S01]  /*0520*/  MUFU.RCP R6, R6 ;  /* 0x0000000600067308 */ /* 0x000ea20000001000 */
[----:B-1----:R-:W-:-:S04]  /*0530*/  FSETP.GEU.FTZ.AND P2, PT, |R4|, +INF , PT ;  /* 0x7f8000000400780b */ /* 0x002fc80003f5e200 */
[----:B------:R-:W-:-:S03]  /*0540*/  FSEL R4, R4, RZ, !P2 ;  /* 0x000000ff04047208 */ /* 0x000fc60005000000 */
        /* <DEDUP_REMOVED lines=38> */
[----:B------:R-:W-:Y:S02]  /*07b0*/  FSEL R17, R17, RZ, !P3 ;  /* 0x000000ff11117208 */ /* 0x000fe40005800000 */
[----:B--2---:R-:W-:-:S04]  /*07c0*/  FSETP.GEU.FTZ.AND P4, PT, |R18|, +INF , PT ;  /* 0x7f8000001200780b */ /* 0x004fc80003f9e200 */
[----:B------:R-:W-:Y:S02]  /*07d0*/  FSEL R18, R18, RZ, !P4 ;  /* 0x000000ff12127208 */ /* 0x000fe40006000000 */
[----:B-1----:R-:W-:-:S04]  /*07e0*/  FSETP.GEU.FTZ.AND P5, PT, |R19|, +INF , PT ;  /* 0x7f8000001300780b */ /* 0x002fc80003fbe200 */
        /* <DEDUP_REMOVED lines=40> */
.L_x_3691:
[----:B------:R0:W-:Y:S04]  /*0a70*/  STL.128 [R1], R4 ;  /* 0x0000000401007387 */ /* 0x0001e80000100c00 */
[----:B------:R0:W-:Y:S04]  /*0a80*/  STL.128 [R1+0x10], R8 ;  /* 0x0000100801007387 */ /* 0x0001e80000100c00 */
[----:B------:R0:W-:Y:S04]  /*0a90*/  STL.128 [R1+0x20], R12 ;  /* 0x0000200c01007387 */ /* 0x0001e80000100c00 */
[----:B------:R0:W-:Y:S02]  /*0aa0*/  STL.128 [R1+0x30], R16 ;  /* 0x0000301001007387 */ /* 0x0001e40000100c00 */
.L_x_3692:
        /* <DEDUP_REMOVED lines=9> */
.L_x_3708:
        /* <DEDUP_REMOVED lines=67> */
.L_x_3725:
[----:B------:R-:W-:Y:S05]  /*0f70*/  BRA.DIV ~URZ, `(.L_x_3696) ;  /* 0x000015427f007947 */ /* 0x000fea000b800000 */
[----:B------:R2:W3:Y:S04]  /*0f80*/  SHFL.BFLY PT, R26, R25, 0x10, 0x1f ;  /* 0x0e001f00191a7f89 */ /* 0x0004e800000e0000 */
[----:B------:R2:W4:Y:S02]  /*0f90*/  SHFL.BFLY PT, R20, R21, 0x10, 0x1f ;  /* 0x0e001f0015147f89 */ /* 0x00052400000e0000 */
.L_x_3726:
        /* <DEDUP_REMOVED lines=12> */
.L_x_3727:
[----:B--2---:R-:W-:-:S13]  /*1060*/  FSETP.GEU.FTZ.AND P1, PT, R24, R25, PT ;  /* 0x000000191800720b */ /* 0x004fda0003f3e000 */
[----:B------:R-:W-:-:S04]  /*1070*/  @P1 FSETP.NEU.FTZ.AND P2, PT, R24, R25, PT ;  /* 0x000000191800120b */ /* 0x000fc80003f5d000 */
[----:B---3--:R-:W-:-:S13]  /*1080*/  @P1 ISETP.LT.AND P0, PT, R21, R20, !P2 ;  /* 0x000000141500120c */ /* 0x008fda0005701270 */
[----:B-1----:R-:W-:Y:S01]  /*1090*/  FSEL R24, R25, R24, P0 ;  /* 0x0000001819187208 */ /* 0x002fe20000000000 */
[----:B------:R-:W-:Y:S05]  /*10a0*/  BRA.DIV ~URZ, `(.L_x_3698) ;  /* 0x000016827f007947 */ /* 0x000fea000b800000 */
[----:B------:R1:W2:Y:S02]  /*10b0*/  SHFL.BFLY PT, R25, R24, 0x4, 0x1f ;  /* 0x0c801f0018197f89 */ /* 0x0002a400000e0000 */
.L_x_3728:
[----:B0-----:R-:W-:Y:S01]  /*10c0*/  FSEL R27, R27, R26, P0 ;  /* 0x0000001a1b1b7208 */ /* 0x001fe20000000000 */
[----:B------:R-:W-:Y:S05]  /*10d0*/  BRA.DIV ~URZ, `(.L_x_3699) ;  /* 0x000016d27f007947 */ /* 0x000fea000b800000 */
[----:B------:R-:W-:Y:S01]  /*10e0*/  SEL R21, R21, R20, P0 ;  /* 0x0000001415157207 */ /* 0x000fe20000000000 */
[----:B------:R0:W3:Y:S04]  /*10f0*/  SHFL.BFLY PT, R26, R27, 0x4, 0x1f ;  /* 0x0c801f001b1a7f89 */ /* 0x0000e800000e0000 */
[----:B------:R0:W4:Y:S02]  /*1100*/  SHFL.BFLY PT, R20, R21, 0x4, 0x1f ;  /* 0x0c801f0015147f89 */ /* 0x00012400000e0000 */
.L_x_3729:
        /* <DEDUP_REMOVED lines=12> */
.L_x_3730:
[----:B-1----:R-:W-:-:S13]  /*11d0*/  FSETP.GEU.FTZ.AND P1, PT, R24, R25, PT ;  /* 0x000000191800720b */ /* 0x002fda0003f3e000 */
[----:B------:R-:W-:-:S04]  /*11e0*/  @P1 FSETP.NEU.FTZ.AND P2, PT, R24, R25, PT ;  /* 0x000000191800120b */ /* 0x000fc80003f5d000 */
[----:B---3--:R-:W-:-:S13]  /*11f0*/  @P1 ISETP.LT.AND P0, PT, R21, R20, !P2 ;  /* 0x000000141500120c */ /* 0x008fda0005701270 */
[----:B0-----:R-:W-:Y:S01]  /*1200*/  FSEL R24, R25, R24, P0 ;  /* 0x0000001819187208 */ /* 0x001fe20000000000 */
[----:B------:R-:W-:Y:S05]  /*1210*/  BRA.DIV ~URZ, `(.L_x_3701) ;  /* 0x000018127f007947 */ /* 0x000fea000b800000 */
[----:B------:R0:W1:Y:S02]  /*1220*/  SHFL.BFLY PT, R25, R24, 0x1, 0x1f ;  /* 0x0c201f0018197f89 */ /* 0x00006400000e0000 */
.L_x_3731:
[----:B--2---:R-:W-:Y:S01]  /*1230*/  FSEL R26, R26, R27, P0 ;  /* 0x0000001b1a1a7208 */ /* 0x004fe20000000000 */
[----:B------:R-:W-:Y:S05]  /*1240*/  BRA.DIV ~URZ, `(.L_x_3702) ;  /* 0x000018627f007947 */ /* 0x000fea000b800000 */
[----:B------:R-:W-:Y:S02]  /*1250*/  SEL R31, R21, R20, P0 ;  /* 0x00000014151f7207 */ /* 0x000fe40000000000 */
[----:B------:R2:W3:Y:S04]  /*1260*/  SHFL.BFLY PT, R21, R26, 0x1, 0x1f ;  /* 0x0c201f001a157f89 */ /* 0x0004e800000e0000 */
[----:B------:R2:W4:Y:S02]  /*1270*/  SHFL.BFLY PT, R20, R31, 0x1, 0x1f ;  /* 0x0c201f001f147f89 */ /* 0x00052400000e0000 */
.L_x_3732:
        /* <DEDUP_REMOVED lines=30> */
.L_x_3704:
[----:B------:R-:W-:Y:S05]  /*1460*/  BSYNC B1 ;  /* 0x0000000000017941 */ /* 0x000fea0003800000 */
.L_x_3703:
        /* <DEDUP_REMOVED lines=20> */
.L_x_3707:
[----:B------:R-:W-:Y:S05]  /*15b0*/  BSYNC B1 ;  /* 0x0000000000017941 */ /* 0x000fea0003800000 */
.L_x_3706:
[----:B0-----:R-:W-:Y:S05]  /*15c0*/  BRA `(.L_x_3708) ;  /* 0xfffff57000007947 */ /* 0x001fea000383ffff */
.L_x_3694:
[----:B------:R-:W-:Y:S02]  /*15d0*/  IMAD.MOV.U32 R34, RZ, RZ, RZ ;  /* 0x000000ffff227224 */ /* 0x000fe400078e00ff */
.L_x_3721:
        /* <DEDUP_REMOVED lines=67> */
.L_x_3733:
[----:B------:R-:W-:Y:S05]  /*1a10*/  BRA.DIV ~URZ, `(.L_x_3710) ;  /* 0x000012027f007947 */ /* 0x000fea000b800000 */
[----:B------:R2:W3:Y:S04]  /*1a20*/  SHFL.BFLY PT, R24, R21, 0x10, 0x1f ;  /* 0x0e001f0015187f89 */ /* 0x0004e800000e0000 */
[----:B------:R2:W4:Y:S02]  /*1a30*/  SHFL.BFLY PT, R26, R25, 0x10, 0x1f ;  /* 0x0e001f00191a7f89 */ /* 0x00052400000e0000 */
.L_x_3734:
        /* <DEDUP_REMOVED lines=12> */
.L_x_3735:
[----:B--2---:R-:W-:-:S13]  /*1b00*/  FSETP.GEU.FTZ.AND P1, PT, R20, R21, PT ;  /* 0x000000151400720b */ /* 0x004fda0003f3e000 */
[----:B------:R-:W-:-:S04]  /*1b10*/  @P1 FSETP.NEU.FTZ.AND P2, PT, R20, R21, PT ;  /* 0x000000151400120b */ /* 0x000fc80003f5d000 */
[----:B---3--:R-:W-:-:S13]  /*1b20*/  @P1 ISETP.LT.AND P0, PT, R25, R26, !P2 ;  /* 0x0000001a1900120c */ /* 0x008fda0005701270 */
[----:B-1----:R-:W-:Y:S01]  /*1b30*/  FSEL R20, R21, R20, P0 ;  /* 0x0000001415147208 */ /* 0x002fe20000000000 */
[----:B------:R-:W-:Y:S05]  /*1b40*/  BRA.DIV ~URZ, `(.L_x_3712) ;  /* 0x000013427f007947 */ /* 0x000fea000b800000 */
[----:B------:R1:W2:Y:S02]  /*1b50*/  SHFL.BFLY PT, R21, R20, 0x4, 0x1f ;  /* 0x0c801f0014157f89 */ /* 0x0002a400000e0000 */
.L_x_3736:
[----:B0-----:R-:W-:Y:S01]  /*1b60*/  FSEL R24, R27, R24, P0 ;  /* 0x000000181b187208 */ /* 0x001fe20000000000 */
[----:B------:R-:W-:Y:S05]  /*1b70*/  BRA.DIV ~URZ, `(.L_x_3713) ;  /* 0x000013927f007947 */ /* 0x000fea000b800000 */
[----:B------:R-:W-:Y:S01]  /*1b80*/  SEL R26, R25, R26, P0 ;  /* 0x0000001a191a7207 */ /* 0x000fe20000000000 */
[----:B------:R0:W3:Y:S04]  /*1b90*/  SHFL.BFLY PT, R27, R24, 0x4, 0x1f ;  /* 0x0c801f00181b7f89 */ /* 0x0000e800000e0000 */
[----:B------:R0:W4:Y:S02]  /*1ba0*/  SHFL.BFLY PT, R25, R26, 0x4, 0x1f ;  /* 0x0c801f001a197f89 */ /* 0x00012400000e0000 */
.L_x_3737:
        /* <DEDUP_REMOVED lines=12> */
.L_x_3738:
[----:B-1----:R-:W-:-:S13]  /*1c70*/  FSETP.GEU.FTZ.AND P1, PT, R20, R21, PT ;  /* 0x000000151400720b */ /* 0x002fda0003f3e000 */
[----:B------:R-:W-:-:S04]  /*1c80*/  @P1 FSETP.NEU.FTZ.AND P2, PT, R20, R21, PT ;  /* 0x000000151400120b */ /* 0x000fc80003f5d000 */
[----:B---3--:R-:W-:-:S13]  /*1c90*/  @P1 ISETP.LT.AND P0, PT, R25, R26, !P2 ;  /* 0x0000001a1900120c */ /* 0x008fda0005701270 */
[----:B0-----:R-:W-:Y:S01]  /*1ca0*/  FSEL R20, R21, R20, P0 ;  /* 0x0000001415147208 */ /* 0x001fe20000000000 */
[----:B------:R-:W-:Y:S05]  /*1cb0*/  BRA.DIV ~URZ, `(.L_x_3715) ;  /* 0x000014d27f007947 */ /* 0x000fea000b800000 */
[----:B------:R0:W1:Y:S02]  /*1cc0*/  SHFL.BFLY PT, R21, R20, 0x1, 0x1f ;  /* 0x0c201f0014157f89 */ /* 0x00006400000e0000 */
.L_x_3739:
[----:B--2---:R-:W-:Y:S01]  /*1cd0*/  FSEL R27, R27, R24, P0 ;  /* 0x000000181b1b7208 */ /* 0x004fe20000000000 */
[----:B------:R-:W-:Y:S05]  /*1ce0*/  BRA.DIV ~URZ, `(.L_x_3716) ;  /* 0x000015227f007947 */ /* 0x000fea000b800000 */
[----:B------:R-:W-:Y:S01]  /*1cf0*/  SEL R31, R25, R26, P0 ;  /* 0x0000001a191f7207 */ /* 0x000fe20000000000 */
[----:B------:R2:W3:Y:S04]  /*1d00*/  SHFL.BFLY PT, R24, R27, 0x1, 0x1f ;  /* 0x0c201f001b187f89 */ /* 0x0004e800000e0000 */
[----:B------:R2:W4:Y:S02]  /*1d10*/  SHFL.BFLY PT, R29, R31, 0x1, 0x1f ;  /* 0x0c201f001f1d7f89 */ /* 0x00052400000e0000 */
.L_x_3740:
        /* <DEDUP_REMOVED lines=29> */
.L_x_3718:
[----:B------:R-:W-:Y:S05]  /*1ef0*/  BSYNC B1 ;  /* 0x0000000000017941 */ /* 0x000fea0003800000 */
.L_x_3717:
        /* <DEDUP_REMOVED lines=20> */
.L_x_3720:
[----:B------:R-:W-:Y:S05]  /*2040*/  BSYNC B1 ;  /* 0x0000000000017941 */ /* 0x000fea0003800000 */
.L_x_3719:
[----:B0-----:R-:W-:Y:S05]  /*2050*/  BRA `(.L_x_3721) ;  /* 0xfffff58000007947 */ /* 0x001fea000383ffff */
.L_x_3705:
[----:B------:R-:W-:Y:S05]  /*2060*/  BSYNC B0 ;  /* 0x0000000000007941 */ /* 0x000fea0003800000 */
.L_x_3693:
        /* <DEDUP_REMOVED lines=19> */
.L_x_3723:
        /* <DEDUP_REMOVED lines=20> */
.L_x_3722:
        /* <DEDUP_REMOVED lines=11> */
.L_x_3724:
        /* <DEDUP_REMOVED lines=11> */
.L_x_3695:
[----:B------:R-:W-:Y:S01]  /*2440*/  IMAD.MOV.U32 R31, RZ, RZ, R27 ;  /* 0x000000ffff1f7224 */ /* 0x000fe200078e001b */
[----:B------:R-:W-:Y:S01]  /*2450*/  MOV R22, 0x24a0 ;  /* 0x000024a000167802 */ /* 0x000fe20000000f00 */
[----:B------:R-:W-:Y:S02]  /*2460*/  IMAD.MOV.U32 R30, RZ, RZ, 0x10 ;  /* 0x00000010ff1e7424 */ /* 0x000fe400078e00ff */
[----:B------:R-:W-:Y:S02]  /*2470*/  IMAD.MOV.U32 R29, RZ, RZ, 0x1f ;  /* 0x0000001fff1d7424 */ /* 0x000fe400078e00ff */
[----:B------:R-:W-:Y:S02]  /*2480*/  IMAD.MOV.U32 R28, RZ, RZ, -0x1 ;  /* 0xffffffffff1c7424 */ /* 0x000fe400078e00ff */
[----:B------:R-:W-:Y:S05]  /*2490*/  CALL.REL.NOINC `($__internal_71_$__cuda_sm70_shflsync_bfly_p) ;  /* 0x00000e5000007944 */ /* 0x000fea0003c00000 */
[----:B-1----:R-:W-:Y:S01]  /*24a0*/  IMAD.MOV.U32 R24, RZ, RZ, R29 ;  /* 0x000000ffff187224 */ /* 0x002fe200078e001d */
[----:B0-----:R-:W-:Y:S05]  /*24b0*/  BRA `(.L_x_3725) ;  /* 0xffffeab000007947 */ /* 0x001fea000383ffff */
.L_x_3696:
[----:B------:R-:W-:Y:S01]  /*24c0*/  IMAD.MOV.U32 R31, RZ, RZ, R25 ;  /* 0x000000ffff1f7224 */ /* 0x000fe200078e0019 */
[----:B------:R-:W-:Y:S01]  /*24d0*/  MOV R22, 0x2520 ;  /* 0x0000252000167802 */ /* 0x000fe20000000f00 */
[----:B------:R-:W-:Y:S02]  /*24e0*/  IMAD.MOV.U32 R30, RZ, RZ, 0x10 ;  /* 0x00000010ff1e7424 */ /* 0x000fe400078e00ff */
[----:B------:R-:W-:-:S02]  /*24f0*/  IMAD.MOV.U32 R29, RZ, RZ, 0x1f ;  /* 0x0000001fff1d7424 */ /* 0x000fc400078e00ff */
[----:B------:R-:W-:Y:S02]  /*2500*/  IMAD.MOV.U32 R28, RZ, RZ, -0x1 ;  /* 0xffffffffff1c7424 */ /* 0x000fe400078e00ff */
[----:B01----:R-:W-:Y:S05]  /*2510*/  CALL.REL.NOINC `($__internal_71_$__cuda_sm70_shflsync_bfly_p) ;  /* 0x00000dd000007944 */ /* 0x003fea0003c00000 */
[----:B-1----:R-:W-:Y:S01]  /*2520*/  IMAD.MOV.U32 R26, RZ, RZ, R29 ;  /* 0x000000ffff1a7224 */ /* 0x002fe200078e001d */
[----:B------:R-:W-:Y:S01]  /*2530*/  MOV R22, 0x2590 ;  /* 0x0000259000167802 */ /* 0x000fe20000000f00 */
[----:B0-----:R-:W-:Y:S02]  /*2540*/  IMAD.MOV.U32 R31, RZ, RZ, R21 ;  /* 0x000000ffff1f7224 */ /* 0x001fe400078e0015 */
[----:B------:R-:W-:Y:S02]  /*2550*/  IMAD.MOV.U32 R30, RZ, RZ, 0x10 ;  /* 0x00000010ff1e7424 */ /* 0x000fe400078e00ff */
[----:B------:R-:W-:Y:S02]  /*2560*/  IMAD.MOV.U32 R29, RZ, RZ, 0x1f ;  /* 0x0000001fff1d7424 */ /* 0x000fe400078e00ff */
[----:B------:R-:W-:Y:S02]  /*2570*/  IMAD.MOV.U32 R28, RZ, RZ, -0x1 ;  /* 0xffffffffff1c7424 */ /* 0x000fe400078e00ff */
[----:B------:R-:W-:Y:S05]  /*2580*/  CALL.REL.NOINC `($__internal_71_$__cuda_sm70_shflsync_bfly_p) ;  /* 0x00000d6000007944 */ /* 0x000fea0003c00000 */
[----:B-1----:R-:W-:Y:S01]  /*2590*/  IMAD.MOV.U32 R20, RZ, RZ, R29 ;  /* 0x000000ffff147224 */ /* 0x002fe200078e001d */
[----:B0-----:R-:W-:Y:S05]  /*25a0*/  BRA `(.L_x_3726) ;  /* 0xffffe9f000007947 */ /* 0x001fea000383ffff */
.L_x_3697:
[----:B------:R-:W-:Y:S01]  /*25b0*/  IMAD.MOV.U32 R31, RZ, RZ, R24 ;  /* 0x000000ffff1f7224 */ /* 0x000fe200078e0018 */
[----:B------:R-:W-:Y:S01]  /*25c0*/  MOV R22, 0x2610 ;  /* 0x0000261000167802 */ /* 0x000fe20000000f00 */
[----:B------:R-:W-:-:S02]  /*25d0*/  IMAD.MOV.U32 R30, RZ, RZ, 0x8 ;  /* 0x00000008ff1e7424 */ /* 0x000fc400078e00ff */
[----:B------:R-:W-:Y:S02]  /*25e0*/  IMAD.MOV.U32 R29, RZ, RZ, 0x1f ;  /* 0x0000001fff1d7424 */ /* 0x000fe400078e00ff */
[----:B------:R-:W-:Y:S02]  /*25f0*/  IMAD.MOV.U32 R28, RZ, RZ, -0x1 ;  /* 0xffffffffff1c7424 */ /* 0x000fe400078e00ff */
[----:B0-23--:R-:W-:Y:S05]  /*2600*/  CALL.REL.NOINC `($__internal_71_$__cuda_sm70_shflsync_bfly_p) ;  /* 0x00000ce000007944 */ /* 0x00dfea0003c00000 */
[----:B------:R-:W-:Y:S01]  /*2610*/  FSEL R26, R26, R25, P1 ;  /* 0x000000191a1a7208 */ /* 0x000fe20000800000 */
[----:B-1----:R-:W-:Y:S01]  /*2620*/  IMAD.MOV.U32 R25, RZ, RZ, R29 ;  /* 0x000000ffff197224 */ /* 0x002fe200078e001d */
[----:B------:R-:W-:Y:S01]  /*2630*/  MOV R22, 0x2690 ;  /* 0x0000269000167802 */ /* 0x000fe20000000f00 */
[----:B0-----:R-:W-:Y:S02]  /*2640*/  IMAD.MOV.U32 R30, RZ, RZ, 0x8 ;  /* 0x00000008ff1e7424 */ /* 0x001fe400078e00ff */
[----:B------:R-:W-:Y:S02]  /*2650*/  IMAD.MOV.U32 R29, RZ, RZ, 0x1f ;  /* 0x0000001fff1d7424 */ /* 0x000fe400078e00ff */
[----:B------:R-:W-:Y:S02]  /*2660*/  IMAD.MOV.U32 R28, RZ, RZ, -0x1 ;  /* 0xffffffffff1c7424 */ /* 0x000fe400078e00ff */
[----:B------:R-:W-:-:S02]  /*2670*/  IMAD.MOV.U32 R31, RZ, RZ, R26 ;  /* 0x000000ffff1f7224 */ /* 0x000fc400078e001a */
[----:B------:R-:W-:Y:S05]  /*2680*/  CALL.REL.NOINC `($__internal_71_$__cuda_sm70_shflsync_bfly_p) ;  /* 0x00000c6000007944 */ /* 0x000fea0003c00000 */
[----:B------:R-:W-:Y:S01]  /*2690*/  SEL R20, R20, R21, P1 ;  /* 0x0000001514147207 */ /* 0x000fe20000800000 */
[----:B-1----:R-:W-:Y:S01]  /*26a0*/  IMAD.MOV.U32 R27, RZ, RZ, R29 ;  /* 0x000000ffff1b7224 */ /* 0x002fe200078e001d */
[----:B------:R-:W-:Y:S01]  /*26b0*/  MOV R22, 0x2710 ;  /* 0x0000271000167802 */ /* 0x000fe20000000f00 */
[----:B0-----:R-:W-:-:S02]  /*26c0*/  IMAD.MOV.U32 R30, RZ, RZ, 0x8 ;  /* 0x00000008ff1e7424 */ /* 0x001fc400078e00ff */
[----:B------:R-:W-:Y:S02]  /*26d0*/  IMAD.MOV.U32 R29, RZ, RZ, 0x1f ;  /* 0x0000001fff1d7424 */ /* 0x000fe400078e00ff */
[----:B------:R-:W-:Y:S02]  /*26e0*/  IMAD.MOV.U32 R28, RZ, RZ, -0x1 ;  /* 0xffffffffff1c7424 */ /* 0x000fe400078e00ff */
[----:B------:R-:W-:Y:S02]  /*26f0*/  IMAD.MOV.U32 R31, RZ, RZ, R20 ;  /* 0x000000ffff1f7224 */ /* 0x000fe400078e0014 */
[----:B------:R-:W-:Y:S05]  /*2700*/  CALL.REL.NOINC `($__internal_71_$__cuda_sm70_shflsync_bfly_p) ;  /* 0x00000be000007944 */ /* 0x000fea0003c00000 */
[----:B-1----:R-:W-:Y:S01]  /*2710*/  IMAD.MOV.U32 R21, RZ, RZ, R29 ;  /* 0x000000ffff157224 */ /* 0x002fe200078e001d */
[----:B0-----:R-:W-:Y:S05]  /*2720*/  BRA `(.L_x_3727) ;  /* 0xffffe93000007947 */ /* 0x001fea000383ffff */
.L_x_3698:
[----:B------:R-:W-:Y:S01]  /*2730*/  IMAD.MOV.U32 R31, RZ, RZ, R24 ;  /* 0x000000ffff1f7224 */ /* 0x000fe200078e0018 */
[----:B------:R-:W-:Y:S01]  /*2740*/  MOV R22, 0x2790 ;  /* 0x0000279000167802 */ /* 0x000fe20000000f00 */
[----:B------:R-:W-:Y:S02]  /*2750*/  IMAD.MOV.U32 R30, RZ, RZ, 0x4 ;  /* 0x00000004ff1e7424 */ /* 0x000fe400078e00ff */
[----:B------:R-:W-:Y:S02]  /*2760*/  IMAD.MOV.U32 R29, RZ, RZ, 0x1f ;  /* 0x0000001fff1d7424 */ /* 0x000fe400078e00ff */
[----:B------:R-:W-:-:S02]  /*2770*/  IMAD.MOV.U32 R28, RZ, RZ, -0x1 ;  /* 0xffffffffff1c7424 */ /* 0x000fc400078e00ff */
[----:B0-----:R-:W-:Y:S05]  /*2780*/  CALL.REL.NOINC `($__internal_71_$__cuda_sm70_shflsync_bfly_p) ;  /* 0x00000b6000007944 */ /* 0x001fea0003c00000 */
[----:B-1----:R-:W-:Y:S01]  /*2790*/  IMAD.MOV.U32 R25, RZ, RZ, R29 ;  /* 0x000000ffff197224 */ /* 0x002fe200078e001d */
[----:B0-----:R-:W-:Y:S05]  /*27a0*/  BRA `(.L_x_3728) ;  /* 0xffffe91000007947 */ /* 0x001fea000383ffff */
.L_x_3699:
[----:B------:R-:W-:Y:S01]  /*27b0*/  IMAD.MOV.U32 R31, RZ, RZ, R27 ;  /* 0x000000ffff1f7224 */ /* 0x000fe200078e001b */
[----:B------:R-:W-:Y:S01]  /*27c0*/  MOV R22, 0x2810 ;  /* 0x0000281000167802 */ /* 0x000fe20000000f00 */
[----:B------:R-:W-:-:S02]  /*27d0*/  IMAD.MOV.U32 R30, RZ, RZ, 0x4 ;  /* 0x00000004ff1e7424 */ /* 0x000fc400078e00ff */
[----:B------:R-:W-:Y:S02]  /*27e0*/  IMAD.MOV.U32 R29, RZ, RZ, 0x1f ;  /* 0x0000001fff1d7424 */ /* 0x000fe400078e00ff */
[----:B------:R-:W-:Y:S02]  /*27f0*/  IMAD.MOV.U32 R28, RZ, RZ, -0x1 ;  /* 0xffffffffff1c7424 */ /* 0x000fe400078e00ff */
[----:B-12---:R-:W-:Y:S05]  /*2800*/  CALL.REL.NOINC `($__internal_71_$__cuda_sm70_shflsync_bfly_p) ;  /* 0x00000ae000007944 */ /* 0x006fea0003c00000 */
[----:B------:R-:W-:Y:S01]  /*2810*/  SEL R21, R21, R20, P0 ;  /* 0x0000001415157207 */ /* 0x000fe20000000000 */
[----:B-1----:R-:W-:Y:S01]  /*2820*/  IMAD.MOV.U32 R26, RZ, RZ, R29 ;  /* 0x000000ffff1a7224 */ /* 0x002fe200078e001d */
[----:B------:R-:W-:Y:S01]  /*2830*/  MOV R22, 0x2890 ;  /* 0x0000289000167802 */ /* 0x000fe20000000f00 */
[----:B0-----:R-:W-:Y:S02]  /*2840*/  IMAD.MOV.U32 R30, RZ, RZ, 0x4 ;  /* 0x00000004ff1e7424 */ /* 0x001fe400078e00ff */
[----:B------:R-:W-:Y:S02]  /*2850*/  IMAD.MOV.U32 R29, RZ, RZ, 0x1f ;  /* 0x0000001fff1d7424 */ /* 0x000fe400078e00ff */
[----:B------:R-:W-:Y:S02]  /*2860*/  IMAD.MOV.U32 R28, RZ, RZ, -0x1 ;  /* 0xffffffffff1c7424 */ /* 0x000fe400078e00ff */
[----:B------:R-:W-:-:S02]  /*2870*/  IMAD.MOV.U32 R31, RZ, RZ, R21 ;  /* 0x000000ffff1f7224 */ /* 0x000fc400078e0015 */
[----:B------:R-:W-:Y:S05]  /*2880*/  CALL.REL.NOINC `($__internal_71_$__cuda_sm70_shflsync_bfly_p) ;  /* 0x00000a6000007944 */ /* 0x000fea0003c00000 */
[----:B-1----:R-:W-:Y:S01]  /*2890*/  IMAD.MOV.U32 R20, RZ, RZ, R29 ;  /* 0x000000ffff147224 */ /* 0x002fe200078e001d */
[----:B0-----:R-:W-:Y:S05]  /*28a0*/  BRA `(.L_x_3729) ;  /* 0xffffe86000007947 */ /* 0x001fea000383ffff */
.L_x_3700:
[----:B------:R-:W-:Y:S01]  /*28b0*/  IMAD.MOV.U32 R31, RZ, RZ, R24 ;  /* 0x000000ffff1f7224 */ /* 0x000fe200078e0018 */
[----:B------:R-:W-:Y:S01]  /*28c0*/  MOV R22, 0x2910 ;  /* 0x0000291000167802 */ /* 0x000fe20000000f00 */
[----:B------:R-:W-:-:S02]  /*28d0*/  IMAD.MOV.U32 R30, RZ, RZ, 0x2 ;  /* 0x00000002ff1e7424 */ /* 0x000fc400078e00ff */
[----:B------:R-:W-:Y:S02]  /*28e0*/  IMAD.MOV.U32 R29, RZ, RZ, 0x1f ;  /* 0x0000001fff1d7424 */ /* 0x000fe400078e00ff */
[----:B------:R-:W-:Y:S02]  /*28f0*/  IMAD.MOV.U32 R28, RZ, RZ, -0x1 ;  /* 0xffffffffff1c7424 */ /* 0x000fe400078e00ff */
[----:B0--3--:R-:W-:Y:S05]  /*2900*/  CALL.REL.NOINC `($__internal_71_$__cuda_sm70_shflsync_bfly_p) ;  /* 0x000009e000007944 */ /* 0x009fea0003c00000 */
        /* <DEDUP_REMOVED lines=18> */
.L_x_3701:
[----:B------:R-:W-:Y:S01]  /*2a30*/  IMAD.MOV.U32 R31, RZ, RZ, R24 ;  /* 0x000000ffff1f7224 */ /* 0x000fe200078e0018 */
[----:B------:R-:W-:Y:S01]  /*2a40*/  MOV R22, 0x2a90 ;  /* 0x00002a9000167802 */ /* 0x000fe20000000f00 */
[----:B------:R-:W-:Y:S02]  /*2a50*/  IMAD.MOV.U32 R30, RZ, RZ, 0x1 ;  /* 0x00000001ff1e7424 */ /* 0x000fe400078e00ff */
[----:B------:R-:W-:Y:S02]  /*2a60*/  IMAD.MOV.U32 R29, RZ, RZ, 0x1f ;  /* 0x0000001fff1d7424 */ /* 0x000fe400078e00ff */
[----:B------:R-:W-:-:S02]  /*2a70*/  IMAD.MOV.U32 R28, RZ, RZ, -0x1 ;  /* 0xffffffffff1c7424 */ /* 0x000fc400078e00ff */
[----:B--2---:R-:W-:Y:S05]  /*2a80*/  CALL.REL.NOINC `($__internal_71_$__cuda_sm70_shflsync_bfly_p) ;  /* 0x0000086000007944 */ /* 0x004fea0003c00000 */
[----:B-1----:R-:W-:Y:S01]  /*2a90*/  IMAD.MOV.U32 R25, RZ, RZ, R29 ;  /* 0x000000ffff197224 */ /* 0x002fe200078e001d */
[----:B0-----:R-:W-:Y:S05]  /*2aa0*/  BRA `(.L_x_3731) ;  /* 0xffffe78000007947 */ /* 0x001fea000383ffff */
.L_x_3702:
[----:B------:R-:W-:Y:S01]  /*2ab0*/  IMAD.MOV.U32 R31, RZ, RZ, R26 ;  /* 0x000000ffff1f7224 */ /* 0x000fe200078e001a */
[----:B------:R-:W-:Y:S01]  /*2ac0*/  MOV R22, 0x2b10 ;  /* 0x00002b1000167802 */ /* 0x000fe20000000f00 */
[----:B------:R-:W-:-:S02]  /*2ad0*/  IMAD.MOV.U32 R30, RZ, RZ, 0x1 ;  /* 0x00000001ff1e7424 */ /* 0x000fc400078e00ff */
[----:B------:R-:W-:Y:S02]  /*2ae0*/  IMAD.MOV.U32 R29, RZ, RZ, 0x1f ;  /* 0x0000001fff1d7424 */ /* 0x000fe400078e00ff */
[----:B------:R-:W-:Y:S02]  /*2af0*/  IMAD.MOV.U32 R28, RZ, RZ, -0x1 ;  /* 0xffffffffff1c7424 */ /* 0x000fe400078e00ff */
[----:B01----:R-:W-:Y:S05]  /*2b00*/  CALL.REL.NOINC `($__internal_71_$__cuda_sm70_shflsync_bfly_p) ;  /* 0x000007e000007944 */ /* 0x003fea0003c00000 */
[----:B0-----:R-:W-:Y:S01]  /*2b10*/  SEL R31, R21, R20, P0 ;  /* 0x00000014151f7207 */ /* 0x001fe20000000000 */
[----:B-1----:R-:W-:Y:S01]  /*2b20*/  IMAD.MOV.U32 R21, RZ, RZ, R29 ;  /* 0x000000ffff157224 */ /* 0x002fe200078e001d */
[----:B------:R-:W-:Y:S01]  /*2b30*/  MOV R22, 0x2b80 ;  /* 0x00002b8000167802 */ /* 0x000fe20000000f00 */
[----:B------:R-:W-:Y:S02]  /*2b40*/  IMAD.MOV.U32 R30, RZ, RZ, 0x1 ;  /* 0x00000001ff1e7424 */ /* 0x000fe400078e00ff */
[----:B------:R-:W-:Y:S02]  /*2b50*/  IMAD.MOV.U32 R29, RZ, RZ, 0x1f ;  /* 0x0000001fff1d7424 */ /* 0x000fe400078e00ff */
[----:B------:R-:W-:Y:S02]  /*2b60*/  IMAD.MOV.U32 R28, RZ, RZ, -0x1 ;  /* 0xffffffffff1c7424 */ /* 0x000fe400078e00ff */
[----:B------:R-:W-:Y:S05]  /*2b70*/  CALL.REL.NOINC `($__internal_71_$__cuda_sm70_shflsync_bfly_p) ;  /* 0x0000077000007944 */ /* 0x000fea0003c00000 */
[----:B-1----:R-:W-:Y:S01]  /*2b80*/  IMAD.MOV.U32 R20, RZ, RZ, R29 ;  /* 0x000000ffff147224 */ /* 0x002fe200078e001d */
[----:B0-----:R-:W-:Y:S05]  /*2b90*/  BRA `(.L_x_3732) ;  /* 0xffffe6e000007947 */ /* 0x001fea000383ffff */
.L_x_3709:
[----:B------:R-:W-:Y:S01]  /*2ba0*/  IMAD.MOV.U32 R31, RZ, RZ, R27 ;  /* 0x000000ffff1f7224 */ /* 0x000fe200078e001b */
[----:B------:R-:W-:Y:S01]  /*2bb0*/  MOV R22, 0x2c00 ;  /* 0x00002c0000167802 */ /* 0x000fe20000000f00 */
[----:B------:R-:W-:-:S02]  /*2bc0*/  IMAD.MOV.U32 R30, RZ, RZ, 0x10 ;  /* 0x00000010ff1e7424 */ /* 0x000fc400078e00ff */
[----:B------:R-:W-:Y:S02]  /*2bd0*/  IMAD.MOV.U32 R29, RZ, RZ, 0x1f ;  /* 0x0000001fff1d7424 */ /* 0x000fe400078e00ff */
[----:B------:R-:W-:Y:S02]  /*2be0*/  IMAD.MOV.U32 R28, RZ, RZ, -0x1 ;  /* 0xffffffffff1c7424 */ /* 0x000fe400078e00ff */
[----:B------:R-:W-:Y:S05]  /*2bf0*/  CALL.REL.NOINC `($__internal_71_$__cuda_sm70_shflsync_bfly_p) ;  /* 0x000006f000007944 */ /* 0x000fea0003c00000 */
[----:B-1----:R-:W-:Y:S01]  /*2c00*/  IMAD.MOV.U32 R20, RZ, RZ, R29 ;  /* 0x000000ffff147224 */ /* 0x002fe200078e001d */
[----:B0-----:R-:W-:Y:S05]  /*2c10*/  BRA `(.L_x_3733) ;  /* 0xffffedf000007947 */ /* 0x001fea000383ffff */
.L_x_3710:
[----:B------:R-:W-:Y:S01]  /*2c20*/  IMAD.MOV.U32 R31, RZ, RZ, R21 ;  /* 0x000000ffff1f7224 */ /* 0x000fe200078e0015 */
[----:B------:R-:W-:Y:S01]  /*2c30*/  MOV R22, 0x2c80 ;  /* 0x00002c8000167802 */ /* 0x000fe20000000f00 */
[----:B------:R-:W-:Y:S02]  /*2c40*/  IMAD.MOV.U32 R30, RZ, RZ, 0x10 ;  /* 0x00000010ff1e7424 */ /* 0x000fe400078e00ff */
[----:B------:R-:W-:Y:S02]  /*2c50*/  IMAD.MOV.U32 R29, RZ, RZ, 0x1f ;  /* 0x0000001fff1d7424 */ /* 0x000fe400078e00ff */
[----:B------:R-:W-:Y:S02]  /*2c60*/  IMAD.MOV.U32 R28, RZ, RZ, -0x1 ;  /* 0xffffffffff1c7424 */ /* 0x000fe400078e00ff */
[----:B01----:R-:W-:Y:S05]  /*2c70*/  CALL.REL.NOINC `($__internal_71_$__cuda_sm70_shflsync_bfly_p) ;  /* 0x0000067000007944 */ /* 0x003fea0003c00000 */
[----:B-1----:R-:W-:Y:S01]  /*2c80*/  IMAD.MOV.U32 R24, RZ, RZ, R29 ;  /* 0x000000ffff187224 */ /* 0x002fe200078e001d */
[----:B------:R-:W-:Y:S01]  /*2c90*/  MOV R22, 0x2cf0 ;  /* 0x00002cf000167802 */ /* 0x000fe20000000f00 */
[----:B0-----:R-:W-:-:S02]  /*2ca0*/  IMAD.MOV.U32 R31, RZ, RZ, R25 ;  /* 0x000000ffff1f7224 */ /* 0x001fc400078e0019 */
[----:B------:R-:W-:Y:S02]  /*2cb0*/  IMAD.MOV.U32 R30, RZ, RZ, 0x10 ;  /* 0x00000010ff1e7424 */ /* 0x000fe400078e00ff */
[----:B------:R-:W-:Y:S02]  /*2cc0*/  IMAD.MOV.U32 R29, RZ, RZ, 0x1f ;  /* 0x0000001fff1d7424 */ /* 0x000fe400078e00ff */
[----:B------:R-:W-:Y:S02]  /*2cd0*/  IMAD.MOV.U32 R28, RZ, RZ, -0x1 ;  /* 0xffffffffff1c7424 */ /* 0x000fe400078e00ff */
[----:B------:R-:W-:Y:S05]  /*2ce0*/  CALL.REL.NOINC `($__internal_71_$__cuda_sm70_shflsync_bfly_p) ;  /* 0x0000060000007944 */ /* 0x000fea0003c00000 */
[----:B-1----:R-:W-:Y:S01]  /*2cf0*/  IMAD.MOV.U32 R26, RZ, RZ, R29 ;  /* 0x000000ffff1a7224 */ /* 0x002fe200078e001d */
[----:B0-----:R-:W-:Y:S05]  /*2d00*/  BRA `(.L_x_3734) ;  /* 0xffffed3000007947 */ /* 0x001fea000383ffff */
.L_x_3711:
[----:B------:R-:W-:Y:S01]  /*2d10*/  IMAD.MOV.U32 R31, RZ, RZ, R20 ;  /* 0x000000ffff1f7224 */ /* 0x000fe200078e0014 */
[----:B------:R-:W-:Y:S01]  /*2d20*/  MOV R22, 0x2d70 ;  /* 0x00002d7000167802 */ /* 0x000fe20000000f00 */
[----:B------:R-:W-:Y:S02]  /*2d30*/  IMAD.MOV.U32 R30, RZ, RZ, 0x8 ;  /* 0x00000008ff1e7424 */ /* 0x000fe400078e00ff */
[----:B------:R-:W-:Y:S02]  /*2d40*/  IMAD.MOV.U32 R29, RZ, RZ, 0x1f ;  /* 0x0000001fff1d7424 */ /* 0x000fe400078e00ff */
[----:B------:R-:W-:-:S02]  /*2d50*/  IMAD.MOV.U32 R28, RZ, RZ, -0x1 ;  /* 0xffffffffff1c7424 */ /* 0x000fc400078e00ff */
[----:B0-23--:R-:W-:Y:S05]  /*2d60*/  CALL.REL.NOINC `($__internal_71_$__cuda_sm70_shflsync_bfly_p) ;  /* 0x0000058000007944 */ /* 0x00dfea0003c00000 */
[----:B------:R-:W-:Y:S01]  /*2d70*/  FSEL R24, R24, R21, P1 ;  /* 0x0000001518187208 */ /* 0x000fe20000800000 */
[----:B-1----:R-:W-:Y:S01]  /*2d80*/  IMAD.MOV.U32 R21, RZ, RZ, R29 ;  /* 0x000000ffff157224 */ /* 0x002fe200078e001d */
[----:B------:R-:W-:Y:S01]  /*2d90*/  MOV R22, 0x2df0 ;  /* 0x00002df000167802 */ /* 0x000fe20000000f00 */
[----:B0-----:R-:W-:-:S02]  /*2da0*/  IMAD.MOV.U32 R30, RZ, RZ, 0x8 ;  /* 0x00000008ff1e7424 */ /* 0x001fc400078e00ff */
[----:B------:R-:W-:Y:S02]  /*2db0*/  IMAD.MOV.U32 R29, RZ, RZ, 0x1f ;  /* 0x0000001fff1d7424 */ /* 0x000fe400078e00ff */
[----:B------:R-:W-:Y:S02]  /*2dc0*/  IMAD.MOV.U32 R28, RZ, RZ, -0x1 ;  /* 0xffffffffff1c7424 */ /* 0x000fe400078e00ff */
[----:B------:R-:W-:Y:S02]  /*2dd0*/  IMAD.MOV.U32 R31, RZ, RZ, R24 ;  /* 0x000000ffff1f7224 */ /* 0x000fe400078e0018 */
[----:B------:R-:W-:Y:S05]  /*2de0*/  CALL.REL.NOINC `($__internal_71_$__cuda_sm70_shflsync_bfly_p) ;  /* 0x0000050000007944 */ /* 0x000fea0003c00000 */
[----:B------:R-:W-:Y:S01]  /*2df0*/  SEL R26, R26, R25, P1 ;  /* 0x000000191a1a7207 */ /* 0x000fe20000800000 */
[----:B-1----:R-:W-:Y:S01]  /*2e00*/  IMAD.MOV.U32 R27, RZ, RZ, R29 ;  /* 0x000000ffff1b7224 */ /* 0x002fe200078e001d */
[----:B------:R-:W-:Y:S01]  /*2e10*/  MOV R22, 0x2e70 ;  /* 0x00002e7000167802 */ /* 0x000fe20000000f00 */
[----:B0-----:R-:W-:Y:S02]  /*2e20*/  IMAD.MOV.U32 R30, RZ, RZ, 0x8 ;  /* 0x00000008ff1e7424 */ /* 0x001fe400078e00ff */
[----:B------:R-:W-:Y:S02]  /*2e30*/  IMAD.MOV.U32 R29, RZ, RZ, 0x1f ;  /* 0x0000001fff1d7424 */ /* 0x000fe400078e00ff */
[----:B------:R-:W-:-:S02]  /*2e40*/  IMAD.MOV.U32 R28, RZ, RZ, -0x1 ;  /* 0xffffffffff1c7424 */ /* 0x000fc400078e00ff */
[----:B------:R-:W-:Y:S02]  /*2e50*/  IMAD.MOV.U32 R31, RZ, RZ, R26 ;  /* 0x000000ffff1f7224 */ /* 0x000fe400078e001a */
[----:B------:R-:W-:Y:S05]  /*2e60*/  CALL.REL.NOINC `($__internal_71_$__cuda_sm70_shflsync_bfly_p) ;  /* 0x0000048000007944 */ /* 0x000fea0003c00000 */
[----:B-1----:R-:W-:Y:S01]  /*2e70*/  IMAD.MOV.U32 R25, RZ, RZ, R29 ;  /* 0x000000ffff197224 */ /* 0x002fe200078e001d */
[----:B0-----:R-:W-:Y:S05]  /*2e80*/  BRA `(.L_x_3735) ;  /* 0xffffec7000007947 */ /* 0x001fea000383ffff */
.L_x_3712:
[----:B------:R-:W-:Y:S01]  /*2e90*/  IMAD.MOV.U32 R31, RZ, RZ, R20 ;  /* 0x000000ffff1f7224 */ /* 0x000fe200078e0014 */
[----:B------:R-:W-:Y:S01]  /*2ea0*/  MOV R22, 0x2ef0 ;  /* 0x00002ef000167802 */ /* 0x000fe20000000f00 */
[----:B------:R-:W-:Y:S02]  /*2eb0*/  IMAD.MOV.U32 R30, RZ, RZ, 0x4 ;  /* 0x00000004ff1e7424 */ /* 0x000fe400078e00ff */
[----:B------:R-:W-:Y:S02]  /*2ec0*/  IMAD.MOV.U32 R29, RZ, RZ, 0x1f ;  /* 0x0000001fff1d7424 */ /* 0x000fe400078e00ff */
[----:B------:R-:W-:Y:S02]  /*2ed0*/  IMAD.MOV.U32 R28, RZ, RZ, -0x1 ;  /* 0xffffffffff1c7424 */ /* 0x000fe400078e00ff */
[----:B0-----:R-:W-:Y:S05]  /*2ee0*/  CALL.REL.NOINC `($__internal_71_$__cuda_sm70_shflsync_bfly_p) ;  /* 0x0000040000007944 */ /* 0x001fea0003c00000 */
[----:B-1----:R-:W-:Y:S01]  /*2ef0*/  IMAD.MOV.U32 R21, RZ, RZ, R29 ;  /* 0x000000ffff157224 */ /* 0x002fe200078e001d */
[----:B0-----:R-:W-:Y:S05]  /*2f00*/  BRA `(.L_x_3736) ;  /* 0xffffec5000007947 */ /* 0x001fea000383ffff */
.L_x_3713:
        /* <DEDUP_REMOVED lines=16> */
.L_x_3714:
        /* <DEDUP_REMOVED lines=24> */
.L_x_3715:
        /* <DEDUP_REMOVED lines=8> */
.L_x_3716:
[----:B------:R-:W-:Y:S01]  /*3210*/  IMAD.MOV.U32 R31, RZ, RZ, R27 ;  /* 0x000000ffff1f7224 */ /* 0x000fe200078e001b */
[----:B------:R-:W-:Y:S01]  /*3220*/  MOV R22, 0x3270 ;  /* 0x0000327000167802 */ /* 0x000fe20000000f00 */
[----:B------:R-:W-:-:S02]  /*3230*/  IMAD.MOV.U32 R30, RZ, RZ, 0x1 ;  /* 0x00000001ff1e7424 */ /* 0x000fc400078e00ff */
[----:B------:R-:W-:Y:S02]  /*3240*/  IMAD.MOV.U32 R29, RZ, RZ, 0x1f ;  /* 0x0000001fff1d7424 */ /* 0x000fe400078e00ff */
[----:B------:R-:W-:Y:S02]  /*3250*/  IMAD.MOV.U32 R28, RZ, RZ, -0x1 ;  /* 0xffffffffff1c7424 */ /* 0x000fe400078e00ff */
[----:B01----:R-:W-:Y:S05]  /*3260*/  CALL.REL.NOINC `($__internal_71_$__cuda_sm70_shflsync_bfly_p) ;  /* 0x0000008000007944 */ /* 0x003fea0003c00000 */
[----:B-1----:R-:W-:Y:S01]  /*3270*/  IMAD.MOV.U32 R24, RZ, RZ, R29 ;  /* 0x000000ffff187224 */ /* 0x002fe200078e001d */
[----:B0-----:R-:W-:Y:S01]  /*3280*/  SEL R31, R25, R26, P0 ;  /* 0x0000001a191f7207 */ /* 0x001fe20000000000 */
[----:B------:R-:W-:Y:S01]  /*3290*/  IMAD.MOV.U32 R30, RZ, RZ, 0x1 ;  /* 0x00000001ff1e7424 */ /* 0x000fe200078e00ff */
[----:B------:R-:W-:Y:S01]  /*32a0*/  MOV R22, 0x32e0 ;  /* 0x000032e000167802 */ /* 0x000fe20000000f00 */
[----:B------:R-:W-:Y:S02]  /*32b0*/  IMAD.MOV.U32 R29, RZ, RZ, 0x1f ;  /* 0x0000001fff1d7424 */ /* 0x000fe400078e00ff */
[----:B------:R-:W-:Y:S02]  /*32c0*/  IMAD.MOV.U32 R28, RZ, RZ, -0x1 ;  /* 0xffffffffff1c7424 */ /* 0x000fe400078e00ff */
[----:B------:R-:W-:Y:S05]  /*32d0*/  CALL.REL.NOINC `($__internal_71_$__cuda_sm70_shflsync_bfly_p) ;  /* 0x0000001000007944 */ /* 0x000fea0003c00000 */
[----:B01----:R-:W-:Y:S05]  /*32e0*/  BRA `(.L_x_3740) ;  /* 0xffffea3000007947 */ /* 0x003fea000383ffff */
        .weak           $__internal_71_$__cuda_sm70_shflsync_bfly_p
        .type           $__internal_71_$__cuda_sm70_shflsync_bfly_p,@function
        .size           $__internal_71_$__cuda_sm70_shflsync_bfly_p,(.L_x_11015 - $__internal_71_$__cuda_sm70_shflsync_bfly_p)
$__internal_71_$__cuda_sm70_shflsync_bfly_p:
[----:B------:R-:W-:Y:S01]  /*32f0*/  IMAD.MOV.U32 R23, RZ, RZ, 0x0 ;  /* 0x00000000ff177424 */ /* 0x000fe200078e00ff */
[----:B------:R-:W-:Y:S04]  /*3300*/  WARPSYNC R28 ;  /* 0x0000001c00007348 */ /* 0x000fe80003800000 */
[----:B------:R0:W1:Y:S01]  /*3310*/  SHFL.BFLY PT, R29, R31, R30, R29 ;  /* 0x0c00001e1f1d7389 */ /* 0x00006200000e001d */
[----:B------:R-:W-:Y:S05]  /*3320*/  RET.REL.NODEC R22 `(_ZN4vllm3moe10topkGatingILi16ELi512ELi4ELi16ELi32ElfLNS0_11ScoringFuncE1EEEvPKT5_PKbPfiPT4_PiiiibPKf) ;  /* 0xffffccd016007950 */ /* 0x000fea0003c3ffff */
.L_x_3741:
        /* <DEDUP_REMOVED lines=13> */
.L_x_11015:


//--------------------- .text._ZN4vllm3moe10topkGatingILi8ELi256ELi4ELi16ELi32ElfLNS0_11ScoringFuncE1EEEvPKT5_PKbPfiPT4_PiiiibPKf --------------------------
	.section	.text._ZN4vllm3moe10topkGatingILi8ELi256ELi4ELi16ELi32ElfLNS0_11ScoringFuncE1EEEvPKT5_PKbPfiPT4_PiiiibPKf,"ax",@progbits
	.sectioninfo	@"SHI_REGISTERS=30"
	.align	128
        .global         _ZN4vllm3moe10topkGatingILi8ELi256ELi4ELi16ELi32ElfLNS0_11ScoringFuncE1EEEvPKT5_PKbPfiPT4_PiiiibPKf
        .type           _ZN4vllm3moe10topkGatingILi8ELi256ELi4ELi16ELi32ElfLNS0_11ScoringFuncE1EEEvPKT5_PKbPfiPT4_PiiiibPKf,@function
        .size           _ZN4vllm3moe10topkGatingILi8ELi256ELi4ELi16ELi32ElfLNS0_11ScoringFuncE1EEEvPKT5_PKbPfiPT4_PiiiibPKf,(.L_x_11016 - _ZN4vllm3moe10topkGatingILi8ELi256ELi4ELi16ELi32ElfLNS0_11ScoringFuncE1EEEvPKT5_PKbPfiPT4_PiiiibPKf)
        .other          _ZN4vllm3moe10topkGatingILi8ELi256ELi4ELi16ELi32ElfLNS0_11ScoringFuncE1EEEvPKT5_PKbPfiPT4_PiiiibPKf,@"STO_CUDA_ENTRY STV_DEFAULT"
_ZN4vllm3moe10topkGatingILi8ELi256ELi4ELi16ELi32ElfLNS0_11ScoringFuncE1EEEvPKT5_PKbPfiPT4_PiiiibPKf:
.text._ZN4vllm3moe10topkGatingILi8ELi256ELi4ELi16ELi32ElfLNS0_11ScoringFuncE1EEEvPKT5_PKbPfiPT4_PiiiibPKf:
        /* <DEDUP_REMOVED lines=15> */
[----:B------:R0:W2:Y:S04]  /*00f0*/  LDG.E.128 R8, [R18.64] ;  /* 0x0000000612087981 */ /* 0x0000a8000c1e1d00 */
[----:B------:R0:W3:Y:S01]  /*0100*/  LDG.E.128 R4, [R18.64+0x200] ;  /* 0x0002000612047981 */ /* 0x0000e2000c1e1d00 */
[----:B------:R-:W-:Y:S02]  /*0110*/  ISETP.NE.U32.AND P0, PT, RZ, c[0x0][0x1a0], PT ;  /* 0x00006800ff007a0c */ /* 0x000fe40003f05070 */
[----:B------:R-:W-:Y:S02]  /*0120*/  ISETP.NE.U32.AND P1, PT, RZ, c[0x0][0x168], PT ;  /* 0x00005a00ff007a0c */ /* 0x000fe40003f25070 */
[----:B------:R-:W-:Y:S02]  /*0130*/  ISETP.NE.AND.EX P0, PT, RZ, c[0x0][0x1a4], PT, P0 ;  /* 0x00006900ff007a0c */ /* 0x000fe40003f05300 */
[----:B------:R-:W-:-:S11]  /*0140*/  ISETP.NE.AND.EX P1, PT, RZ, c[0x0][0x16c], PT, P1 ;  /* 0x00005b00ff007a0c */ /* 0x000fd60003f25310 */
[----:B------:R-:W-:-:S05]  /*0150*/  @P0 IMAD.WIDE.U32 R26, R2, R27, c[0x0][0x1a0] ;  /* 0x00006800021a0625 */ /* 0x000fca00078e001b */
[----:B------:R-:W4:Y:S04]  /*0160*/  @P0 LDG.E R14, [R26.64+0xc] ;  /* 0x00000c061a0e0981 */ /* 0x000f28000c1e1900 */
[----:B------:R-:W5:Y:S04]  /*0170*/  @P0 LDG.E R13, [R26.64+0x8] ;  /* 0x000008061a0d0981 */ /* 0x000f68000c1e1900 */
[----:B------:R-:W4:Y:S01]  /*0180*/  @P0 LDG.E R12, [R26.64+0x4] ;  /* 0x000004061a0c0981 */ /* 0x000f22000c1e1900 */
[----:B------:R-:W-:-:S03]  /*0190*/  @P1 IADD3 R24, P2, R3, c[0x0][0x168], RZ ;  /* 0x00005a0003181a10 */ /* 0x000fc60007f5e0ff */
[----:B------:R-:W4:Y:S04]  /*01a0*/  @P0 LDG.E R21, [R26.64] ;  /* 0x000000061a150981 */ /* 0x000f28000c1e1900 */
[----:B------:R-:W4:Y:S04]  /*01b0*/  @P0 LDG.E R17, [R26.64+0x200] ;  /* 0x000200061a110981 */ /* 0x000f28000c1e1900 */
[----:B0-----:R-:W4:Y:S01]  /*01c0*/  @P0 LDG.E R18, [R26.64+0x204] ;  /* 0x000204061a120981 */ /* 0x001f22000c1e1900 */
[----:B------:R-:W-:-:S03]  /*01d0*/  @P1 LEA.HI.X.SX32 R25, R3, c[0x0][0x16c], 0x1, P2 ;  /* 0x00005b0003191a11 */ /* 0x000fc600010f0eff */
[----:B------:R-:W4:Y:S04]  /*01e0*/  @P0 LDG.E R19, [R26.64+0x208] ;  /* 0x000208061a130981 */ /* 0x000f28000c1e1900 */
[----:B------:R-:W4:Y:S04]  /*01f0*/  @P0 LDG.E R22, [R26.64+0x20c] ;  /* 0x00020c061a160981 */ /* 0x000f28000c1e1900 */
[----:B------:R0:W4:Y:S01]  /*0200*/  @P1 LDG.E.U8 R20, [R24.64] ;  /* 0x0000000618141981 */ /* 0x000122000c1e1100 */
[----:B--2---:R-:W-:Y:S02]  /*0210*/  FMUL.FTZ R15, R8, -1.4426950216293334961 ;  /* 0xbfb8aa3b080f7820 */ /* 0x004fe40000410000 */
[----:B------:R-:W-:-:S02]  /*0220*/  FMUL.FTZ R16, R9, -1.4426950216293334961 ;  /* 0xbfb8aa3b09107820 */ /* 0x000fc40000410000 */
[----:B------:R-:W-:Y:S02]  /*0230*/  FMUL.FTZ R8, R11, -1.4426950216293334961 ;  /* 0xbfb8aa3b0b087820 */ /* 0x000fe40000410000 */
[----:B------:R-:W-:Y:S01]  /*0240*/  FMUL.FTZ R9, R10, -1.4426950216293334961 ;  /* 0xbfb8aa3b0a097820 */ /* 0x000fe20000410000 */
[----:B------:R-:W1:Y:S01]  /*0250*/  MUFU.EX2 R15, R15 ;  /* 0x0000000f000f7308 */ /* 0x000e620000000800 */
[----:B---3--:R-:W-:Y:S02]  /*0260*/  FMUL.FTZ R4, R4, -1.4426950216293334961 ;  /* 0xbfb8aa3b04047820 */ /* 0x008fe40000410000 */
[----:B------:R-:W-:Y:S02]  /*0270*/  FMUL.FTZ R5, R5, -1.4426950216293334961 ;  /* 0xbfb8aa3b05057820 */ /* 0x000fe40000410000 */
[----:B------:R-:W-:Y:S02]  /*0280*/  FMUL.FTZ R6, R6, -1.4426950216293334961 ;  /* 0xbfb8aa3b06067820 */ /* 0x000fe40000410000 */
[----:B------:R-:W-:Y:S01]  /*0290*/  FMUL.FTZ R7, R7, -1.4426950216293334961 ;  /* 0xbfb8aa3b07077820 */ /* 0x000fe20000410000 */
[----:B------:R-:W2:Y:S08]  /*02a0*/  MUFU.EX2 R8, R8 ;  /* 0x0000000800087308 */ /* 0x000eb00000000800 */
[----:B------:R-:W3:Y:S01]  /*02b0*/  MUFU.EX2 R9, R9 ;  /* 0x0000000900097308 */ /* 0x000ee20000000800 */
[----:B-1----:R-:W-:-:S07]  /*02c0*/  FADD.FTZ R10, R15, 1 ;  /* 0x3f8000000f0a7421 */ /* 0x002fce0000010000 */
[----:B------:R-:W1:Y:S01]  /*02d0*/  MUFU.EX2 R16, R16 ;  /* 0x0000001000107308 */ /* 0x000e620000000800 */
[----:B--2---:R-:W-:-:S07]  /*02e0*/  FADD.FTZ R8, R8, 1 ;  /* 0x3f80000008087421 */ /* 0x004fce0000010000 */
[----:B------:R-:W2:Y:S01]  /*02f0*/  MUFU.EX2 R4, R4 ;  /* 0x0000000400047308 */ /* 0x000ea20000000800 */
[----:B---3--:R-:W-:-:S07]  /*0300*/  FADD.FTZ R9, R9, 1 ;  /* 0x3f80000009097421 */ /* 0x008fce0000010000 */
[----:B------:R-:W3:Y:S01]  /*0310*/  MUFU.EX2 R5, R5 ;  /* 0x0000000500057308 */ /* 0x000ee20000000800 */
[----:B-1----:R-:W-:-:S07]  /*0320*/  FADD.FTZ R11, R16, 1 ;  /* 0x3f800000100b7421 */ /* 0x002fce0000010000 */
[----:B------:R-:W1:Y:S01]  /*0330*/  MUFU.EX2 R6, R6 ;  /* 0x0000000600067308 */ /* 0x000e620000000800 */
[----:B--2---:R-:W-:-:S07]  /*0340*/  FADD.FTZ R4, R4, 1 ;  /* 0x3f80000004047421 */ /* 0x004fce0000010000 */
[----:B------:R-:W2:Y:S01]  /*0350*/  MUFU.EX2 R7, R7 ;  /* 0x0000000700077308 */ /* 0x000ea20000000800 */
[----:B---3--:R-:W-:-:S07]  /*0360*/  FADD.FTZ R5, R5, 1 ;  /* 0x3f80000005057421 */ /* 0x008fce0000010000 */
[----:B------:R-:W3:Y:S01]  /*0370*/  MUFU.RCP R8, R8 ;  /* 0x0000000800087308 */ /* 0x000ee20000001000 */
[----:B-1----:R-:W-:-:S07]  /*0380*/  FADD.FTZ R6, R6, 1 ;  /* 0x3f80000006067421 */ /* 0x002fce0000010000 */
[----:B------:R-:W1:Y:S01]  /*0390*/  MUFU.RCP R10, R10 ;  /* 0x0000000a000a7308 */ /* 0x000e620000001000 */
[----:B--2---:R-:W-:-:S07]  /*03a0*/  FADD.FTZ R7, R7, 1 ;  /* 0x3f80000007077421 */ /* 0x004fce0000010000 */
[----:B------:R-:W2:Y:S01]  /*03b0*/  MUFU.RCP R9, R9 ;  /* 0x0000000900097308 */ /* 0x000ea20000001000 */
[----:B---3--:R-:W-:-:S07]  /*03c0*/  FSETP.GEU.FTZ.AND P2, PT, |R8|, +INF , PT ;  /* 0x7f8000000800780b */ /* 0x008fce0003f5e200 */
[----:B------:R-:W3:Y:S01]  /*03d0*/  MUFU.RCP R11, R11 ;  /* 0x0000000b000b7308 */ /* 0x000ee20000001000 */
[----:B-1----:R-:W-:-:S07]  /*03e0*/  FSETP.GEU.FTZ.AND P3, PT, |R10|, +INF , PT ;  /* 0x7f8000000a00780b */ /* 0x002fce0003f7e200 */
[----:B------:R1:W0:Y:S01]  /*03f0*/  MUFU.RCP R15, R4 ;  /* 0x00000004000f7308 */ /* 0x0002220000001000 */
[----:B--2---:R-:W-:-:S07]  /*0400*/  FSETP.GEU.FTZ.AND P5, PT, |R9|, +INF , PT ;  /* 0x7f8000000900780b */ /* 0x004fce0003fbe200 */
[----:B------:R2:W4:Y:S01]  /*0410*/  MUFU.RCP R16, R5 ;  /* 0x0000000500107308 */ /* 0x0005220000001000 */
[----:B---3--:R-:W-:Y:S02]  /*0420*/  FSETP.GEU.FTZ.AND P6, PT, |R11|, +INF , PT ;  /* 0x7f8000000b00780b */ /* 0x008fe40003fde200 */
[----:B-1----:R-:W-:-:S05]  /*0430*/  FSEL R4, R10, RZ, !P3 ;  /* 0x000000ff0a047208 */ /* 0x002fca0005800000 */
[----:B------:R1:W3:Y:S01]  /*0440*/  MUFU.RCP R23, R6 ;  /* 0x0000000600177308 */ /* 0x0002e20000001000 */
[----:B0-----:R-:W-:Y:S02]  /*0450*/  FSETP.GEU.FTZ.AND P4, PT, |R15|, +INF , PT ;  /* 0x7f8000000f00780b */ /* 0x001fe40003f9e200 */
[----:B--2---:R-:W-:-:S05]  /*0460*/  FSEL R5, R11, RZ, !P6 ;  /* 0x000000ff0b057208 */ /* 0x004fca0007000000 */
[----:B------:R0:W2:Y:S01]  /*0470*/  MUFU.RCP R24, R7 ;  /* 0x0000000700187308 */ /* 0x0000a20000001000 */
[----:B-1----:R-:W-:Y:S02]  /*0480*/  FSEL R6, R9, RZ, !P5 ;  /* 0x000000ff09067208 */ /* 0x002fe40006800000 */
[----:B----4-:R-:W-:-:S04]  /*0490*/  FSETP.GEU.FTZ.AND P3, PT, |R16|, +INF , PT ;  /* 0x7f8000001000780b */ /* 0x010fc80003f7e200 */
[----:B------:R-:W-:Y:S02]  /*04a0*/  FSEL R9, R16, RZ, !P3 ;  /* 0x000000ff10097208 */ /* 0x000fe40005800000 */
[----:B0-----:R-:W-:Y:S02]  /*04b0*/  FSEL R7, R8, RZ, !P2 ;  /* 0x000000ff08077208 */ /* 0x001fe40005000000 */
[----:B---3--:R-:W-:Y:S02]  /*04c0*/  FSETP.GEU.FTZ.AND P6, PT, |R23|, +INF , PT ;  /* 0x7f8000001700780b */ /* 0x008fe40003fde200 */
[----:B------:R-:W-:Y:S01]  /*04d0*/  FSEL R8, R15, RZ, !P4 ;  /* 0x000000ff0f087208 */ /* 0x000fe20006000000 */
[----:B------:R-:W-:Y:S01]  /*04e0*/  @P0 FADD.FTZ R15, R7, R14 ;  /* 0x0000000e070f0221 */ /* 0x000fe20000010000 */
[----:B------:R-:W-:Y:S01]  /*04f0*/  FSEL R10, R23, RZ, !P6 ;  /* 0x000000ff170a7208 */ /* 0x000fe20007000000 */
[----:B-----5:R-:W-:Y:S01]  /*0500*/  @P0 FADD.FTZ R14, R6, R13 ;  /* 0x0000000d060e0221 */ /* 0x020fe20000010000 */
[----:B--2---:R-:W-:Y:S01]  /*0510*/  FSETP.GEU.FTZ.AND P5, PT, |R24|, +INF , PT ;  /* 0x7f8000001800780b */ /* 0x004fe20003fbe200 */
[----:B------:R-:W-:-:S02]  /*0520*/  @P0 FADD.FTZ R13, R5, R12 ;  /* 0x0000000c050d0221 */ /* 0x000fc40000010000 */
[----:B------:R-:W-:Y:S01]  /*0530*/  @P0 FADD.FTZ R12, R4, R21 ;  /* 0x00000015040c0221 */ /* 0x000fe20000010000 */
[----:B------:R-:W-:Y:S01]  /*0540*/  FSEL R11, R24, RZ, !P5 ;  /* 0x000000ff180b7208 */ /* 0x000fe20006800000 */
[----:B------:R-:W-:Y:S02]  /*0550*/  IMAD.MOV.U32 R21, RZ, RZ, 0x1 ;  /* 0x00000001ff157424 */ /* 0x000fe400078e00ff */
[----:B------:R-:W-:Y:S01]  /*0560*/  @P0 FADD.FTZ R16, R8, R17 ;  /* 0x0000001108100221 */ /* 0x000fe20000010000 */
[----:B------:R0:W-:Y:S01]  /*0570*/  @P0 STL.128 [R1], R12 ;  /* 0x0000000c01000387 */ /* 0x0001e20000100c00 */
[----:B------:R-:W-:Y:S01]  /*0580*/  @P0 FADD.FTZ R17, R9, R18 ;  /* 0x0000001209110221 */ /* 0x000fe20000010000 */
[----:B------:R-:W-:Y:S01]  /*0590*/  ISETP.LE.AND P2, PT, R21, c[0x0][0x190], PT ;  /* 0x0000640015007a0c */ /* 0x000fe20003f43270 */
[----:B------:R-:W-:Y:S01]  /*05a0*/  @P0 FADD.FTZ R18, R10, R19 ;  /* 0x000000130a120221 */ /* 0x000fe20000010000 */
[----:B------:R0:W-:Y:S01]  /*05b0*/  @!P0 STL.128 [R1], R4 ;  /* 0x0000000401008387 */ /* 0x0001e20000100c00 */
[----:B------:R-:W-:-:S02]  /*05c0*/  @P0 FADD.FTZ R19, R11, R22 ;  /* 0x000000160b130221 */ /* 0x000fc40000010000 */
[----:B------:R-:W-:-:S03]  /*05d0*/  IMAD.MOV.U32 R22, RZ, RZ, 0x1 ;  /* 0x00000001ff167424 */ /* 0x000fc600078e00ff */
[----:B------:R0:W-:Y:S02]  /*05e0*/  @P0 STL.128 [R1+0x10], R16 ;  /* 0x0000101001000387 */ /* 0x0001e40000100c00 */
[----:B------:R-:W-:Y:S02]  /*05f0*/  PRMT R21, R22, 0x7610, R21 ;  /* 0x0000761016157816 */ /* 0x000fe40000000015 */
[----:B------:R0:W-:Y:S01]  /*0600*/  @!P0 STL.128 [R1+0x10], R8 ;  /* 0x0000100801008387 */ /* 0x0001e20000100c00 */
[----:B------:R-:W-:-:S04]  /*0610*/  @P1 ISETP.NE.AND P0, PT, R20, RZ, PT ;  /* 0x000000ff1400120c */ /* 0x000fc80003f05270 */
        /* <DEDUP_REMOVED lines=10> */
.L_x_3757:
        /* <DEDUP_REMOVED lines=33> */
.L_x_3774:
[----:B------:R-:W-:Y:S05]  /*08d0*/  BRA.DIV ~URZ, `(.L_x_3745) ;  /* 0x000013227f007947 */ /* 0x000fea000b800000 */
[----:B------:R2:W3:Y:S04]  /*08e0*/  SHFL.BFLY PT, R18, R17, 0x10, 0x1f ;  /* 0x0e001f0011127f89 */ /* 0x0004e800000e0000 */
[----:B------:R2:W4:Y:S02]  /*08f0*/  SHFL.BFLY PT, R12, R13, 0x10, 0x1f ;  /* 0x0e001f000d0c7f89 */ /* 0x00052400000e0000 */
.L_x_3775:
        /* <DEDUP_REMOVED lines=12> */
.L_x_3776:
[----:B--2---:R-:W-:-:S13]  /*09c0*/  FSETP.GEU.FTZ.AND P1, PT, R16, R17, PT ;  /* 0x000000111000720b */ /* 0x004fda0003f3e000 */
[----:B------:R-:W-:-:S04]  /*09d0*/  @P1 FSETP.NEU.FTZ.AND P2, PT, R16, R17, PT ;  /* 0x000000111000120b */ /* 0x000fc80003f5d000 */
[----:B---3--:R-:W-:-:S13]  /*09e0*/  @P1 ISETP.LT.AND P0, PT, R13, R12, !P2 ;  /* 0x0000000c0d00120c */ /* 0x008fda0005701270 */
[----:B-1----:R-:W-:Y:S01]  /*09f0*/  FSEL R16, R17, R16, P0 ;  /* 0x0000001011107208 */ /* 0x002fe20000000000 */
[----:B------:R-:W-:Y:S05]  /*0a00*/  BRA.DIV ~URZ, `(.L_x_3747) ;  /* 0x000014627f007947 */ /* 0x000fea000b800000 */
[----:B------:R1:W2:Y:S02]  /*0a10*/  SHFL.BFLY PT, R17, R16, 0x4, 0x1f ;  /* 0x0c801f0010117f89 */ /* 0x0002a400000e0000 */
.L_x_3777:
[----:B0-----:R-:W-:Y:S01]  /*0a20*/  FSEL R19, R19, R18, P0 ;  /* 0x0000001213137208 */ /* 0x001fe20000000000 */
[----:B------:R-:W-:Y:S05]  /*0a30*/  BRA.DIV ~URZ, `(.L_x_3748) ;  /* 0x000014b27f007947 */ /* 0x000fea000b800000 */
[----:B------:R-:W-:Y:S01]  /*0a40*/  SEL R13, R13, R12, P0 ;  /* 0x0000000c0d0d7207 */ /* 0x000fe20000000000 */
[----:B------:R0:W3:Y:S04]  /*0a50*/  SHFL.BFLY PT, R18, R19, 0x4, 0x1f ;  /* 0x0c801f0013127f89 */ /* 0x0000e800000e0000 */
[----:B------:R0:W4:Y:S02]  /*0a60*/  SHFL.BFLY PT, R12, R13, 0x4, 0x1f ;  /* 0x0c801f000d0c7f89 */ /* 0x00012400000e0000 */
.L_x_3778:
        /* <DEDUP_REMOVED lines=12> */
.L_x_3779:
[----:B-1----:R-:W-:-:S13]  /*0b30*/  FSETP.GEU.FTZ.AND P1, PT, R16, R17, PT ;  /* 0x000000111000720b */ /* 0x002fda0003f3e000 */
[----:B------:R-:W-:-:S04]  /*0b40*/  @P1 FSETP.NEU.FTZ.AND P2, PT, R16, R17, PT ;  /* 0x000000111000120b */ /* 0x000fc80003f5d000 */
[----:B---3--:R-:W-:-:S13]  /*0b50*/  @P1 ISETP.LT.AND P0, PT, R13, R12, !P2 ;  /* 0x0000000c0d00120c */ /* 0x008fda0005701270 */
[----:B0-----:R-:W-:Y:S01]  /*0b60*/  FSEL R16, R17, R16, P0 ;  /* 0x0000001011107208 */ /* 0x001fe20000000000 */
[----:B------:R-:W-:Y:S05]  /*0b70*/  BRA.DIV ~URZ, `(.L_x_3750) ;  /* 0x000015f27f007947 */ /* 0x000fea000b800000 */
[----:B------:R0:W1:Y:S02]  /*0b80*/  SHFL.BFLY PT, R17, R16, 0x1, 0x1f ;  /* 0x0c201f0010117f89 */ /* 0x00006400000e0000 */
.L_x_3780:
[----:B--2---:R-:W-:Y:S01]  /*0b90*/  FSEL R18, R18, R19, P0 ;  /* 0x0000001312127208 */ /* 0x004fe20000000000 */
[----:B------:R-:W-:Y:S05]  /*0ba0*/  BRA.DIV ~URZ, `(.L_x_3751) ;  /* 0x000016427f007947 */ /* 0x000fea000b800000 */
[----:B------:R-:W-:Y:S02]  /*0bb0*/  SEL R26, R13, R12, P0 ;  /* 0x0000000c0d1a7207 */ /* 0x000fe40000000000 */
[----:B------:R2:W3:Y:S04]  /*0bc0*/  SHFL.BFLY PT, R13, R18, 0x1, 0x1f ;  /* 0x0c201f00120d7f89 */ /* 0x0004e800000e0000 */
[----:B------:R2:W4:Y:S02]  /*0bd0*/  SHFL.BFLY PT, R15, R26, 0x1, 0x1f ;  /* 0x0c201f001a0f7f89 */ /* 0x00052400000e0000 */
.L_x_3781:
        /* <DEDUP_REMOVED lines=30> */
.L_x_3753:
[----:B------:R-:W-:Y:S05]  /*0dc0*/  BSYNC B1 ;  /* 0x0000000000017941 */ /* 0x000fea0003800000 */
.L_x_3752:
        /* <DEDUP_REMOVED lines=20> */
.L_x_3756:
[----:B------:R-:W-:Y:S05]  /*0f10*/  BSYNC B1 ;  /* 0x0000000000017941 */ /* 0x000fea0003800000 */
.L_x_3755:
[----:B0-----:R-:W-:Y:S05]  /*0f20*/  BRA `(.L_x_3757) ;  /* 0xfffff79000007947 */ /* 0x001fea000383ffff */
.L_x_3743:
[----:B------:R-:W-:Y:S02]  /*0f30*/  IMAD.MOV.U32 R22, RZ, RZ, RZ ;  /* 0x000000ffff167224 */ /* 0x000fe400078e00ff */
.L_x_3770:
        /* <DEDUP_REMOVED lines=33> */
.L_x_3782:
[----:B------:R-:W-:Y:S05]  /*1150*/  BRA.DIV ~URZ, `(.L_x_3759) ;  /* 0x000012027f007947 */ /* 0x000fea000b800000 */
[----:B------:R2:W3:Y:S04]  /*1160*/  SHFL.BFLY PT, R18, R13, 0x10, 0x1f ;  /* 0x0e001f000d127f89 */ /* 0x0004e800000e0000 */
[----:B------:R2:W4:Y:S02]  /*1170*/  SHFL.BFLY PT, R19, R16, 0x10, 0x1f ;  /* 0x0e001f0010137f89 */ /* 0x00052400000e0000 */
.L_x_3783:
        /* <DEDUP_REMOVED lines=12> */
.L_x_3784:
[----:B-1----:R-:W-:-:S13]  /*1240*/  FSETP.GEU.FTZ.AND P1, PT, R12, R17, PT ;  /* 0x000000110c00720b */ /* 0x002fda0003f3e000 */
[----:B------:R-:W-:-:S04]  /*1250*/  @P1 FSETP.NEU.FTZ.AND P2, PT, R12, R17, PT ;  /* 0x000000110c00120b */ /* 0x000fc80003f5d000 */
[----:B---3--:R-:W-:-:S13]  /*1260*/  @P1 ISETP.LT.AND P0, PT, R16, R19, !P2 ;  /* 0x000000131000120c */ /* 0x008fda0005701270 */
[----:B0-----:R-:W-:Y:S01]  /*1270*/  FSEL R12, R17, R12, P0 ;  /* 0x0000000c110c7208 */ /* 0x001fe20000000000 */
[----:B------:R-:W-:Y:S05]  /*1280*/  BRA.DIV ~URZ, `(.L_x_3761) ;  /* 0x000013427f007947 */ /* 0x000fea000b800000 */
[----:B------:R0:W1:Y:S02]  /*1290*/  SHFL.BFLY PT, R17, R12, 0x4, 0x1f ;  /* 0x0c801f000c117f89 */ /* 0x00006400000e0000 */
.L_x_3785:
[----:B--2---:R-:W-:Y:S01]  /*12a0*/  FSEL R13, R13, R18, P0 ;  /* 0x000000120d0d7208 */ /* 0x004fe20000000000 */
[----:B------:R-:W-:Y:S05]  /*12b0*/  BRA.DIV ~URZ, `(.L_x_3762) ;  /* 0x000013927f007947 */ /* 0x000fea000b800000 */
[----:B------:R-:W-:Y:S01]  /*12c0*/  SEL R19, R16, R19, P0 ;  /* 0x0000001310137207 */ /* 0x000fe20000000000 */
[----:B------:R2:W3:Y:S04]  /*12d0*/  SHFL.BFLY PT, R18, R13, 0x4, 0x1f ;  /* 0x0c801f000d127f89 */ /* 0x0004e800000e0000 */
[----:B------:R2:W4:Y:S02]  /*12e0*/  SHFL.BFLY PT, R16, R19, 0x4, 0x1f ;  /* 0x0c801f0013107f89 */ /* 0x00052400000e0000 */
.L_x_3786:
        /* <DEDUP_REMOVED lines=12> */
.L_x_3787:
[----:B-1----:R-:W-:-:S13]  /*13b0*/  FSETP.GEU.FTZ.AND P1, PT, R12, R17, PT ;  /* 0x000000110c00720b */ /* 0x002fda0003f3e000 */
[----:B------:R-:W-:-:S04]  /*13c0*/  @P1 FSETP.NEU.FTZ.AND P2, PT, R12, R17, PT ;  /* 0x000000110c00120b */ /* 0x000fc80003f5d000 */
[----:B---3--:R-:W-:-:S13]  /*13d0*/  @P1 ISETP.LT.AND P0, PT, R16, R19, !P2 ;  /* 0x000000131000120c */ /* 0x008fda0005701270 */
[----:B0-----:R-:W-:Y:S01]  /*13e0*/  FSEL R12, R17, R12, P0 ;  /* 0x0000000c110c7208 */ /* 0x001fe20000000000 */
[----:B------:R-:W-:Y:S05]  /*13f0*/  BRA.DIV ~URZ, `(.L_x_3764) ;  /* 0x000014d27f007947 */ /* 0x000fea000b800000 */
[----:B------:R0:W1:Y:S02]  /*1400*/  SHFL.BFLY PT, R17, R12, 0x1, 0x1f ;  /* 0x0c201f000c117f89 */ /* 0x00006400000e0000 */
.L_x_3788:
[----:B--2---:R-:W-:Y:S01]  /*1410*/  FSEL R18, R18, R13, P0 ;  /* 0x0000000d12127208 */ /* 0x004fe20000000000 */
[----:B------:R-:W-:Y:S05]  /*1420*/  BRA.DIV ~URZ, `(.L_x_3765) ;  /* 0x000015227f007947 */ /* 0x000fea000b800000 */
[----:B------:R-:W-:Y:S01]  /*1430*/  SEL R26, R16, R19, P0 ;  /* 0x00000013101a7207 */ /* 0x000fe20000000000 */
[----:B------:R2:W3:Y:S04]  /*1440*/  SHFL.BFLY PT, R13, R18, 0x1, 0x1f ;  /* 0x0c201f00120d7f89 */ /* 0x0004e800000e0000 */
[----:B------:R2:W4:Y:S02]  /*1450*/  SHFL.BFLY PT, R15, R26, 0x1, 0x1f ;  /* 0x0c201f001a0f7f89 */ /* 0x00052400000e0000 */
.L_x_3789:
        /* <DEDUP_REMOVED lines=29> */
.L_x_3767:
[----:B------:R-:W-:Y:S05]  /*1630*/  BSYNC B1 ;  /* 0x0000000000017941 */ /* 0x000fea0003800000 */
.L_x_3766:
        /* <DEDUP_REMOVED lines=20> */
.L_x_3769:
[----:B------:R-:W-:Y:S05]  /*1780*/  BSYNC B1 ;  /* 0x0000000000017941 */ /* 0x000fea0003800000 */
.L_x_3768:
[----:B0-----:R-:W-:Y:S05]  /*1790*/  BRA `(.L_x_3770) ;  /* 0xfffff7a000007947 */ /* 0x001fea000383ffff */
.L_x_3754:
[----:B------:R-:W-:Y:S05]  /*17a0*/  BSYNC B0 ;  /* 0x0000000000007941 */ /* 0x000fea0003800000 */
.L_x_3742:
[----:B------:R-:W-:Y:S01]  /*17b0*/  LOP3.LUT P0, RZ, R0, 0x1f, RZ, 0xc0, !PT ;  /* 0x0000001f00ff7812 */ /* 0x000fe2000780c0ff */
[----:B------:R-:W-:-:S03]  /*17c0*/  ULDC.S8 UR4, c[0x0][0x19c] ;  /* 0x0000670000047ab9 */ /* 0x000fc60000000200 */
[----:B------:R-:W-:-:S13]  /*17d0*/  ISETP.EQ.OR P0, PT, RZ, UR4, P0 ;  /* 0x00000004ff007c0c */ /* 0x000fda0008702670 */
[----:B------:R-:W-:Y:S05]  /*17e0*/  @P0 EXIT ;  /* 0x000000000000094d */ /* 0x000fea0003800000 */
[----:B------:R-:W-:-:S05]  /*17f0*/  IMAD.MOV.U32 R2, RZ, RZ, c[0x0][0x190] ;  /* 0x00006400ff027624 */ /* 0x000fca00078e00ff */
[----:B------:R-:W-:-:S13]  /*1800*/  ISETP.GE.AND P0, PT, R2, 0x1, PT ;  /* 0x000000010200780c */ /* 0x000fda0003f06270 */
[----:B------:R-:W-:Y:S05]  /*1810*/  @!P0 EXIT ;  /* 0x000000000000894d */ /* 0x000fea0003800000 */
[C---:B0-----:R-:W-:Y:S01]  /*1820*/  IADD3 R4, R2.reuse, -0x1, RZ ;  /* 0xffffffff02047810 */ /* 0x041fe20007ffe0ff */
        /* <DEDUP_REMOVED lines=11> */
.L_x_3772:
        /* <DEDUP_REMOVED lines=20> */
.L_x_3771:
[----:B------:R-:W-:Y:S05]  /*1a20*/  @!P2 EXIT ;  /* 0x000000000000a94d */ /* 0x000fea0003800000 */
[----:B-1----:R-:W1:Y:S01]  /*1a30*/  S2R R5, SR_TID.Y ;  /* 0x0000000000057919 */ /* 0x002e620000002200 */
[----:B------:R2:W3:Y:S01]  /*1a40*/  MUFU.RCP R9, R20 ;  /* 0x0000001400097308 */ /* 0x0004e20000001000 */
[----:B------:R-:W-:Y:S02]  /*1a50*/  IMAD.MOV.U32 R4, RZ, RZ, 0x4 ;  /* 0x00000004ff047424 */ /* 0x000fe400078e00ff */
[----:B------:R-:W4:Y:S01]  /*1a60*/  S2R R3, SR_CTAID.X ;  /* 0x0000000000037919 */ /* 0x000f220000002500 */
[----:B-1----:R-:W-:-:S05]  /*1a70*/  LEA.HI R0, R0, R5, RZ, 0x1b ;  /* 0x0000000500007211 */ /* 0x002fca00078fd8ff */
[----:B----4-:R-:W-:-:S04]  /*1a80*/  IMAD R3, R3, 0x4, R0 ;  /* 0x0000000403037824 */ /* 0x010fc800078e0200 */
[----:B------:R-:W-:-:S04]  /*1a90*/  IMAD R3, R3, c[0x0][0x190], R6 ;  /* 0x0000640003037a24 */ /* 0x000fc800078e0206 */
[----:B------:R-:W-:-:S04]  /*1aa0*/  IMAD.WIDE R4, R3, R4, c[0x0][0x170] ;  /* 0x00005c0003047625 */ /* 0x000fc800078e0204 */
[----:B------:R-:W-:Y:S02]  /*1ab0*/  IMAD.MOV.U32 R0, RZ, RZ, R4 ;  /* 0x000000ffff007224 */ /* 0x000fe400078e0004 */
[----:B--23--:R-:W-:Y:S02]  /*1ac0*/  IMAD.MOV.U32 R7, RZ, RZ, R5 ;  /* 0x000000ffff077224 */ /* 0x00cfe400078e0005 */
.L_x_3773:
        /* <DEDUP_REMOVED lines=11> */
.L_x_3744:
[----:B------:R-:W-:Y:S01]  /*1b80*/  IMAD.MOV.U32 R26, RZ, RZ, R19 ;  /* 0x000000ffff1a7224 */ /* 0x000fe200078e0013 */
[----:B------:R-:W-:Y:S01]  /*1b90*/  MOV R14, 0x1be0 ;  /* 0x00001be0000e7802 */ /* 0x000fe20000000f00 */
[----:B------:R-:W-:Y:S02]  /*1ba0*/  IMAD.MOV.U32 R25, RZ, RZ, 0x10 ;  /* 0x00000010ff197424 */ /* 0x000fe400078e00ff */
[----:B------:R-:W-:Y:S02]  /*1bb0*/  IMAD.MOV.U32 R24, RZ, RZ, 0x1f ;  /* 0x0000001fff187424 */ /* 0x000fe400078e00ff */
[----:B------:R-:W-:Y:S02]  /*1bc0*/  IMAD.MOV.U32 R23, RZ, RZ, -0x1 ;  /* 0xffffffffff177424 */ /* 0x000fe400078e00ff */
[----:B------:R-:W-:Y:S05]  /*1bd0*/  CALL.REL.NOINC `($__internal_72_$__cuda_sm70_shflsync_bfly_p) ;  /* 0x00000e6000007944 */ /* 0x000fea0003c00000 */
[----:B-1----:R-:W-:Y:S01]  /*1be0*/  IMAD.MOV.U32 R16, RZ, RZ, R24 ;  /* 0x000000ffff107224 */ /* 0x002fe200078e0018 */
[----:B0-----:R-:W-:Y:S05]  /*1bf0*/  BRA `(.L_x_3774) ;  /* 0xffffecd000007947 */ /* 0x001fea000383ffff */
.L_x_3745:
[----:B------:R-:W-:Y:S01]  /*1c00*/  IMAD.MOV.U32 R26, RZ, RZ, R17 ;  /* 0x000000ffff1a7224 */ /* 0x000fe200078e0011 */
[----:B------:R-:W-:Y:S01]  /*1c10*/  MOV R14, 0x1c60 ;  /* 0x00001c60000e7802 */ /* 0x000fe20000000f00 */
[----:B------:R-:W-:Y:S02]  /*1c20*/  IMAD.MOV.U32 R25, RZ, RZ, 0x10 ;  /* 0x00000010ff197424 */ /* 0x000fe400078e00ff */
[----:B------:R-:W-:-:S02]  /*1c30*/  IMAD.MOV.U32 R24, RZ, RZ, 0x1f ;  /* 0x0000001fff187424 */ /* 0x000fc400078e00ff */
[----:B------:R-:W-:Y:S02]  /*1c40*/  IMAD.MOV.U32 R23, RZ, RZ, -0x1 ;  /* 0xffffffffff177424 */ /* 0x000fe400078e00ff */
[----:B01----:R-:W-:Y:S05]  /*1c50*/  CALL.REL.NOINC `($__internal_72_$__cuda_sm70_shflsync_bfly_p) ;  /* 0x00000de000007944 */ /* 0x003fea0003c00000 */
[----:B-1----:R-:W-:Y:S01]  /*1c60*/  IMAD.MOV.U32 R18, RZ, RZ, R24 ;  /* 0x000000ffff127224 */ /* 0x002fe200078e0018 */
[----:B------:R-:W-:Y:S01]  /*1c70*/  MOV R14, 0x1cd0 ;  /* 0x00001cd0000e7802 */ /* 0x000fe20000000f00 */
[----:B0-----:R-:W-:Y:S02]  /*1c80*/  IMAD.MOV.U32 R26, RZ, RZ, R13 ;  /* 0x000000ffff1a7224 */ /* 0x001fe400078e000d */
[----:B------:R-:W-:Y:S02]  /*1c90*/  IMAD.MOV.U32 R25, RZ, RZ, 0x10 ;  /* 0x00000010ff197424 */ /* 0x000fe400078e00ff */
[----:B------:R-:W-:Y:S02]  /*1ca0*/  IMAD.MOV.U32 R24, RZ, RZ, 0x1f ;  /* 0x0000001fff187424 */ /* 0x000fe400078e00ff */
[----:B------:R-:W-:Y:S02]  /*1cb0*/  IMAD.MOV.U32 R23, RZ, RZ, -0x1 ;  /* 0xffffffffff177424 */ /* 0x000fe400078e00ff */
[----:B------:R-:W-:Y:S05]  /*1cc0*/  CALL.REL.NOINC `($__internal_72_$__cuda_sm70_shflsync_bfly_p) ;  /* 0x00000d7000007944 */ /* 0x000fea0003c00000 */
[----:B-1----:R-:W-:Y:S01]  /*1cd0*/  IMAD.MOV.U32 R12, RZ, RZ, R24 ;  /* 0x000000ffff0c7224 */ /* 0x002fe200078e0018 */
[----:B0-----:R-:W-:Y:S05]  /*1ce0*/  BRA `(.L_x_3775) ;  /* 0xffffec1000007947 */ /* 0x001fea000383ffff */
.L_x_3746:
[----:B------:R-:W-:Y:S01]  /*1cf0*/  IMAD.MOV.U32 R26, RZ, RZ, R16 ;  /* 0x000000ffff1a7224 */ /* 0x000fe200078e0010 */
[----:B------:R-:W-:Y:S01]  /*1d00*/  MOV R14, 0x1d50 ;  /* 0x00001d50000e7802 */ /* 0x000fe20000000f00 */
[----:B------:R-:W-:-:S02]  /*1d10*/  IMAD.MOV.U32 R25, RZ, RZ, 0x8 ;  /* 0x00000008ff197424 */ /* 0x000fc400078e00ff */
[----:B------:R-:W-:Y:S02]  /*1d20*/  IMAD.MOV.U32 R24, RZ, RZ, 0x1f ;  /* 0x0000001fff187424 */ /* 0x000fe400078e00ff */
[----:B------:R-:W-:Y:S02]  /*1d30*/  IMAD.MOV.U32 R23, RZ, RZ, -0x1 ;  /* 0xffffffffff177424 */ /* 0x000fe400078e00ff */
[----:B0-23--:R-:W-:Y:S05]  /*1d40*/  CALL.REL.NOINC `($__internal_72_$__cuda_sm70_shflsync_bfly_p) ;  /* 0x00000cf000007944 */ /* 0x00dfea0003c00000 */
[----:B------:R-:W-:Y:S01]  /*1d50*/  FSEL R18, R18, R17, P1 ;  /* 0x0000001112127208 */ /* 0x000fe20000800000 */
[----:B-1----:R-:W-:Y:S01]  /*1d60*/  IMAD.MOV.U32 R17, RZ, RZ, R24 ;  /* 0x000000ffff117224 */ /* 0x002fe200078e0018 */
[----:B------:R-:W-:Y:S01]  /*1d70*/  MOV R14, 0x1dd0 ;  /* 0x00001dd0000e7802 */ /* 0x000fe20000000f00 */
[----:B0-----:R-:W-:Y:S02]  /*1d80*/  IMAD.MOV.U32 R25, RZ, RZ, 0x8 ;  /* 0x00000008ff197424 */ /* 0x001fe400078e00ff */
[----:B------:R-:W-:Y:S02]  /*1d90*/  IMAD.MOV.U32 R24, RZ, RZ, 0x1f ;  /* 0x0000001fff187424 */ /* 0x000fe400078e00ff */
[----:B------:R-:W-:Y:S02]  /*1da0*/  IMAD.MOV.U32 R23, RZ, RZ, -0x1 ;  /* 0xffffffffff177424 */ /* 0x000fe400078e00ff */
[----:B------:R-:W-:-:S02]  /*1db0*/  IMAD.MOV.U32 R26, RZ, RZ, R18 ;  /* 0x000000ffff1a7224 */ /* 0x000fc400078e0012 */
[----:B------:R-:W-:Y:S05]  /*1dc0*/  CALL.REL.NOINC `($__internal_72_$__cuda_sm70_shflsync_bfly_p) ;  /* 0x00000c7000007944 */ /* 0x000fea0003c00000 */
[----:B------:R-:W-:Y:S01]  /*1dd0*/  SEL R12, R12, R13, P1 ;  /* 0x0000000d0c0c7207 */ /* 0x000fe20000800000 */
[----:B-1----:R-:W-:Y:S01]  /*1de0*/  IMAD.MOV.U32 R19, RZ, RZ, R24 ;  /* 0x000000ffff137224 */ /* 0x002fe200078e0018 */
[----:B------:R-:W-:Y:S01]  /*1df0*/  MOV R14, 0x1e50 ;  /* 0x00001e50000e7802 */ /* 0x000fe20000000f00 */
[----:B0-----:R-:W-:-:S02]  /*1e00*/  IMAD.MOV.U32 R25, RZ, RZ, 0x8 ;  /* 0x00000008ff197424 */ /* 0x001fc400078e00ff */
[----:B------:R-:W-:Y:S02]  /*1e10*/  IMAD.MOV.U32 R24, RZ, RZ, 0x1f ;  /* 0x0000001fff187424 */ /* 0x000fe400078e00ff */
[----:B------:R-:W-:Y:S02]  /*1e20*/  IMAD.MOV.U32 R23, RZ, RZ, -0x1 ;  /* 0xffffffffff177424 */ /* 0x000fe400078e00ff */
[----:B------:R-:W-:Y:S02]  /*1e30*/  IMAD.MOV.U32 R26, RZ, RZ, R12 ;  /* 0x000000ffff1a7224 */ /* 0x000fe400078e000c */
[----:B------:R-:W-:Y:S05]  /*1e40*/  CALL.REL.NOINC `($__internal_72_$__cuda_sm70_shflsync_bfly_p) ;  /* 0x00000bf000007944 */ /* 0x000fea0003c00000 */
[----:B-1----:R-:W-:Y:S01]  /*1e50*/  IMAD.MOV.U32 R13, RZ, RZ, R24 ;  /* 0x000000ffff0d7224 */ /* 0x002fe200078e0018 */
[----:B0-----:R-:W-:Y:S05]  /*1e60*/  BRA `(.L_x_3776) ;  /* 0xffffeb5000007947 */ /* 0x001fea000383ffff */
.L_x_3747:
[----:B------:R-:W-:Y:S01]  /*1e70*/  IMAD.MOV.U32 R26, RZ, RZ, R16 ;  /* 0x000000ffff1a7224 */ /* 0x000fe200078e0010 */
[----:B------:R-:W-:Y:S01]  /*1e80*/  MOV R14, 0x1ed0 ;  /* 0x00001ed0000e7802 */ /* 0x000fe20000000f00 */
[----:B------:R-:W-:Y:S02]  /*1e90*/  IMAD.MOV.U32 R25, RZ, RZ, 0x4 ;  /* 0x00000004ff197424 */ /* 0x000fe400078e00ff */
[----:B------:R-:W-:Y:S02]  /*1ea0*/  IMAD.MOV.U32 R24, RZ, RZ, 0x1f ;  /* 0x0000001fff187424 */ /* 0x000fe400078e00ff */
[----:B------:R-:W-:-:S02]  /*1eb0*/  IMAD.MOV.U32 R23, RZ, RZ, -0x1 ;  /* 0xffffffffff177424 */ /* 0x000fc400078e00ff */
[----:B0-----:R-:W-:Y:S05]  /*1ec0*/  CALL.REL.NOINC `($__internal_72_$__cuda_sm70_shflsync_bfly_p) ;  /* 0x00000b7000007944 */ /* 0x001fea0003c00000 */
[----:B-1----:R-:W-:Y:S01]  /*1ed0*/  IMAD.MOV.U32 R17, RZ, RZ, R24 ;  /* 0x000000ffff117224 */ /* 0x002fe200078e0018 */
[----:B0-----:R-:W-:Y:S05]  /*1ee0*/  BRA `(.L_x_3777) ;  /* 0xffffeb3000007947 */ /* 0x001fea000383ffff */
.L_x_3748:
[----:B------:R-:W-:Y:S01]  /*1ef0*/  IMAD.MOV.U32 R26, RZ, RZ, R19 ;  /* 0x000000ffff1a7224 */ /* 0x000fe200078e0013 */
[----:B------:R-:W-:Y:S01]  /*1f00*/  MOV R14, 0x1f50 ;  /* 0x00001f50000e7802 */ /* 0x000fe20000000f00 */
[----:B------:R-:W-:-:S02]  /*1f10*/  IMAD.MOV.U32 R25, RZ, RZ, 0x4 ;  /* 0x00000004ff197424 */ /* 0x000fc400078e00ff */
[----:B------:R-:W-:Y:S02]  /*1f20*/  IMAD.MOV.U32 R24, RZ, RZ, 0x1f ;  /* 0x0000001fff187424 */ /* 0x000fe400078e00ff */
[----:B------:R-:W-:Y:S02]  /*1f30*/  IMAD.MOV.U32 R23, RZ, RZ, -0x1 ;  /* 0xffffffffff177424 */ /* 0x000fe400078e00ff */
[----:B-12---:R-:W-:Y:S05]  /*1f40*/  CALL.REL.NOINC `($__internal_72_$__cuda_sm70_shflsync_bfly_p) ;  /* 0x00000af000007944 */ /* 0x006fea0003c00000 */
[----:B------:R-:W-:Y:S01]  /*1f50*/  SEL R13, R13, R12, P0 ;  /* 0x0000000c0d0d7207 */ /* 0x000fe20000000000 */
[----:B-1----:R-:W-:Y:S01]  /*1f60*/  IMAD.MOV.U32 R18, RZ, RZ, R24 ;  /* 0x000000ffff127224 */ /* 0x002fe200078e0018 */
[----:B------:R-:W-:Y:S01]  /*1f70*/  MOV R14, 0x1fd0 ;  /* 0x00001fd0000e7802 */ /* 0x000fe20000000f00 */
[----:B0-----:R-:W-:Y:S02]  /*1f80*/  IMAD.MOV.U32 R25, RZ, RZ, 0x4 ;  /* 0x00000004ff197424 */ /* 0x001fe400078e00ff */
[----:B------:R-:W-:Y:S02]  /*1f90*/  IMAD.MOV.U32 R24, RZ, RZ, 0x1f ;  /* 0x0000001fff187424 */ /* 0x000fe400078e00ff */
[----:B------:R-:W-:Y:S02]  /*1fa0*/  IMAD.MOV.U32 R23, RZ, RZ, -0x1 ;  /* 0xffffffffff177424 */ /* 0x000fe400078e00ff */
[----:B------:R-:W-:-:S02]  /*1fb0*/  IMAD.MOV.U32 R26, RZ, RZ, R13 ;  /* 0x000000ffff1a7224 */ /* 0x000fc400078e000d */
[----:B------:R-:W-:Y:S05]  /*1fc0*/  CALL.REL.NOINC `($__internal_72_$__cuda_sm70_shflsync_bfly_p) ;  /* 0x00000a7000007944 */ /* 0x000fea0003c00000 */
[----:B-1----:R-:W-:Y:S01]  /*1fd0*/  IMAD.MOV.U32 R12, RZ, RZ, R24 ;  /* 0x000000ffff0c7224 */ /* 0x002fe200078e0018 */
[----:B0-----:R-:W-:Y:S05]  /*1fe0*/  BRA `(.L_x_3778) ;  /* 0xffffea8000007947 */ /* 0x001fea000383ffff */
.L_x_3749:
[----:B------:R-:W-:Y:S01]  /*1ff0*/  IMAD.MOV.U32 R26, RZ, RZ, R16 ;  /* 0x000000ffff1a7224 */ /* 0x000fe200078e0010 */
[----:B------:R-:W-:Y:S01]  /*2000*/  MOV R14, 0x2050 ;  /* 0x00002050000e7802 */ /* 0x000fe20000000f00 */
[----:B------:R-:W-:-:S02]  /*2010*/  IMAD.MOV.U32 R25, RZ, RZ, 0x2 ;  /* 0x00000002ff197424 */ /* 0x000fc400078e00ff */
[----:B------:R-:W-:Y:S02]  /*2020*/  IMAD.MOV.U32 R24, RZ, RZ, 0x1f ;  /* 0x0000001fff187424 */ /* 0x000fe400078e00ff */
[----:B------:R-:W-:Y:S02]  /*2030*/  IMAD.MOV.U32 R23, RZ, RZ, -0x1 ;  /* 0xffffffffff177424 */ /* 0x000fe400078e00ff */
[----:B0--3--:R-:W-:Y:S05]  /*2040*/  CALL.REL.NOINC `($__internal_72_$__cuda_sm70_shflsync_bfly_p) ;  /* 0x000009f000007944 */ /* 0x009fea0003c00000 */
        /* <DEDUP_REMOVED lines=18> */
.L_x_3750:
[----:B------:R-:W-:Y:S01]  /*2170*/  IMAD.MOV.U32 R26, RZ, RZ, R16 ;  /* 0x000000ffff1a7224 */ /* 0x000fe200078e0010 */
[----:B------:R-:W-:Y:S01]  /*2180*/  MOV R14, 0x21d0 ;  /* 0x000021d0000e7802 */ /* 0x000fe20000000f00 */
[----:B------:R-:W-:Y:S02]  /*2190*/  IMAD.MOV.U32 R25, RZ, RZ, 0x1 ;  /* 0x00000001ff197424 */ /* 0x000fe400078e00ff */
[----:B------:R-:W-:Y:S02]  /*21a0*/  IMAD.MOV.U32 R24, RZ, RZ, 0x1f ;  /* 0x0000001fff187424 */ /* 0x000fe400078e00ff */
[----:B------:R-:W-:-:S02]  /*21b0*/  IMAD.MOV.U32 R23, RZ, RZ, -0x1 ;  /* 0xffffffffff177424 */ /* 0x000fc400078e00ff */
[----:B--2---:R-:W-:Y:S05]  /*21c0*/  CALL.REL.NOINC `($__internal_72_$__cuda_sm70_shflsync_bfly_p) ;  /* 0x0000087000007944 */ /* 0x004fea0003c00000 */
[----:B-1----:R-:W-:Y:S01]  /*21d0*/  IMAD.MOV.U32 R17, RZ, RZ, R24 ;  /* 0x000000ffff117224 */ /* 0x002fe200078e0018 */
[----:B0-----:R-:W-:Y:S05]  /*21e0*/  BRA `(.L_x_3780) ;  /* 0xffffe9a000007947 */ /* 0x001fea000383ffff */
.L_x_3751:
[----:B------:R-:W-:Y:S01]  /*21f0*/  IMAD.MOV.U32 R26, RZ, RZ, R18 ;  /* 0x000000ffff1a7224 */ /* 0x000fe200078e0012 */
[----:B------:R-:W-:Y:S01]  /*2200*/  MOV R14, 0x2250 ;  /* 0x00002250000e7802 */ /* 0x000fe20000000f00 */
[----:B------:R-:W-:-:S02]  /*2210*/  IMAD.MOV.U32 R25, RZ, RZ, 0x1 ;  /* 0x00000001ff197424 */ /* 0x000fc400078e00ff */
[----:B------:R-:W-:Y:S02]  /*2220*/  IMAD.MOV.U32 R24, RZ, RZ, 0x1f ;  /* 0x0000001fff187424 */ /* 0x000fe400078e00ff */
[----:B------:R-:W-:Y:S02]  /*2230*/  IMAD.MOV.U32 R23, RZ, RZ, -0x1 ;  /* 0xffffffffff177424 */ /* 0x000fe400078e00ff */
[----:B01----:R-:W-:Y:S05]  /*2240*/  CALL.REL.NOINC `($__internal_72_$__cuda_sm70_shflsync_bfly_p) ;  /* 0x000007f000007944 */ /* 0x003fea0003c00000 */
[----:B0-----:R-:W-:Y:S01]  /*2250*/  SEL R26, R13, R12, P0 ;  /* 0x0000000c0d1a7207 */ /* 0x001fe20000000000 */
[----:B-1----:R-:W-:Y:S01]  /*2260*/  IMAD.MOV.U32 R13, RZ, RZ, R24 ;  /* 0x000000ffff0d7224 */ /* 0x002fe200078e0018 */
[----:B------:R-:W-:Y:S01]  /*2270*/  MOV R14, 0x22c0 ;  /* 0x000022c0000e7802 */ /* 0x000fe20000000f00 */
[----:B------:R-:W-:Y:S02]  /*2280*/  IMAD.MOV.U32 R25, RZ, RZ, 0x1 ;  /* 0x00000001ff197424 */ /* 0x000fe400078e00ff */
[----:B------:R-:W-:Y:S02]  /*2290*/  IMAD.MOV.U32 R24, RZ, RZ, 0x1f ;  /* 0x0000001fff187424 */ /* 0x000fe400078e00ff */
[----:B------:R-:W-:Y:S02]  /*22a0*/  IMAD.MOV.U32 R23, RZ, RZ, -0x1 ;  /* 0xffffffffff177424 */ /* 0x000fe400078e00ff */
[----:B------:R-:W-:Y:S05]  /*22b0*/  CALL.REL.NOINC `($__internal_72_$__cuda_sm70_shflsync_bfly_p) ;  /* 0x0000078000007944 */ /* 0x000fea0003c00000 */
[----:B-1----:R-:W-:Y:S01]  /*22c0*/  IMAD.MOV.U32 R15, RZ, RZ, R24 ;  /* 0x000000ffff0f7224 */ /* 0x002fe200078e0018 */
[----:B0-----:R-:W-:Y:S05]  /*22d0*/  BRA `(.L_x_3781) ;  /* 0xffffe90000007947 */ /* 0x001fea000383ffff */
.L_x_3758:
[----:B------:R-:W-:Y:S01]  /*22e0*/  IMAD.MOV.U32 R26, RZ, RZ, R17 ;  /* 0x000000ffff1a7224 */ /* 0x000fe200078e0011 */
[----:B------:R-:W-:Y:S01]  /*22f0*/  MOV R14, 0x2340 ;  /* 0x00002340000e7802 */ /* 0x000fe20000000f00 */
[----:B------:R-:W-:-:S02]  /*2300*/  IMAD.MOV.U32 R25, RZ, RZ, 0x10 ;  /* 0x00000010ff197424 */ /* 0x000fc400078e00ff */
[----:B------:R-:W-:Y:S02]  /*2310*/  IMAD.MOV.U32 R24, RZ, RZ, 0x1f ;  /* 0x0000001fff187424 */ /* 0x000fe400078e00ff */
[----:B------:R-:W-:Y:S02]  /*2320*/  IMAD.MOV.U32 R23, RZ, RZ, -0x1 ;  /* 0xffffffffff177424 */ /* 0x000fe400078e00ff */
[----:B------:R-:W-:Y:S05]  /*2330*/  CALL.REL.NOINC `($__internal_72_$__cuda_sm70_shflsync_bfly_p) ;  /* 0x0000070000007944 */ /* 0x000fea0003c00000 */
[----:B-1----:R-:W-:Y:S01]  /*2340*/  IMAD.MOV.U32 R12, RZ, RZ, R24 ;  /* 0x000000ffff0c7224 */ /* 0x002fe200078e0018 */
[----:B0-----:R-:W-:Y:S05]  /*2350*/  BRA `(.L_x_3782) ;  /* 0xffffedf000007947 */ /* 0x001fea000383ffff */
.L_x_3759:
[----:B------:R-:W-:Y:S01]  /*2360*/  IMAD.MOV.U32 R26, RZ, RZ, R13 ;  /* 0x000000ffff1a7224 */ /* 0x000fe200078e000d */
[----:B------:R-:W-:Y:S01]  /*2370*/  MOV R14, 0x23c0 ;  /* 0x000023c0000e7802 */ /* 0x000fe20000000f00 */
[----:B------:R-:W-:Y:S02]  /*2380*/  IMAD.MOV.U32 R25, RZ, RZ, 0x10 ;  /* 0x00000010ff197424 */ /* 0x000fe400078e00ff */
[----:B------:R-:W-:Y:S02]  /*2390*/  IMAD.MOV.U32 R24, RZ, RZ, 0x1f ;  /* 0x0000001fff187424 */ /* 0x000fe400078e00ff */
[----:B------:R-:W-:Y:S02]  /*23a0*/  IMAD.MOV.U32 R23, RZ, RZ, -0x1 ;  /* 0xffffffffff177424 */ /* 0x000fe400078e00ff */
[----:B01----:R-:W-:Y:S05]  /*23b0*/  CALL.REL.NOINC `($__internal_72_$__cuda_sm70_shflsync_bfly_p) ;  /* 0x0000068000007944 */ /* 0x003fea0003c00000 */
[----:B-1----:R-:W-:Y:S01]  /*23c0*/  IMAD.MOV.U32 R18, RZ, RZ, R24 ;  /* 0x000000ffff127224 */ /* 0x002fe200078e0018 */
[----:B------:R-:W-:Y:S01]  /*23d0*/  MOV R14, 0x2430 ;  /* 0x00002430000e7802 */ /* 0x000fe20000000f00 */
[----:B0-----:R-:W-:-:S02]  /*23e0*/  IMAD.MOV.U32 R26, RZ, RZ, R16 ;  /* 0x000000ffff1a7224 */ /* 0x001fc400078e0010 */
[----:B------:R-:W-:Y:S02]  /*23f0*/  IMAD.MOV.U32 R25, RZ, RZ, 0x10 ;  /* 0x00000010ff197424 */ /* 0x000fe400078e00ff */
[----:B------:R-:W-:Y:S02]  /*2400*/  IMAD.MOV.U32 R24, RZ, RZ, 0x1f ;  /* 0x0000001fff187424 */ /* 0x000fe400078e00ff */
[----:B------:R-:W-:Y:S02]  /*2410*/  IMAD.MOV.U32 R23, RZ, RZ, -0x1 ;  /* 0xffffffffff177424 */ /* 0x000fe400078e00ff */
[----:B------:R-:W-:Y:S05]  /*2420*/  CALL.REL.NOINC `($__internal_72_$__cuda_sm70_shflsync_bfly_p) ;  /* 0x0000061000007944 */ /* 0x000fea0003c00000 */
[----:B-1----:R-:W-:Y:S01]  /*2430*/  IMAD.MOV.U32 R19, RZ, RZ, R24 ;  /* 0x000000ffff137224 */ /* 0x002fe200078e0018 */
[----:B0-----:R-:W-:Y:S05]  /*2440*/  BRA `(.L_x_3783) ;  /* 0xffffed3000007947 */ /* 0x001fea000383ffff */
.L_x_3760:
[----:B------:R-:W-:Y:S01]  /*2450*/  IMAD.MOV.U32 R26, RZ, RZ, R12 ;  /* 0x000000ffff1a7224 */ /* 0x000fe200078e000c */
[----:B------:R-:W-:Y:S01]  /*2460*/  MOV R14, 0x24b0 ;  /* 0x000024b0000e7802 */ /* 0x000fe20000000f00 */
[----:B------:R-:W-:Y:S02]  /*2470*/  IMAD.MOV.U32 R25, RZ, RZ, 0x8 ;  /* 0x00000008ff197424 */ /* 0x000fe400078e00ff */
[----:B------:R-:W-:Y:S02]  /*2480*/  IMAD.MOV.U32 R24, RZ, RZ, 0x1f ;  /* 0x0000001fff187424 */ /* 0x000fe400078e00ff */
[----:B------:R-:W-:-:S02]  /*2490*/  IMAD.MOV.U32 R23, RZ, RZ, -0x1 ;  /* 0xffffffffff177424 */ /* 0x000fc400078e00ff */
[----:B0-23--:R-:W-:Y:S05]  /*24a0*/  CALL.REL.NOINC `($__internal_72_$__cuda_sm70_shflsync_bfly_p) ;  /* 0x0000059000007944 */ /* 0x00dfea0003c00000 */
[----:B------:R-:W-:Y:S01]  /*24b0*/  FSEL R18, R18, R13, P1 ;  /* 0x0000000d12127208 */ /* 0x000fe20000800000 */
[----:B-1----:R-:W-:Y:S01]  /*24c0*/  IMAD.MOV.U32 R17, RZ, RZ, R24 ;  /* 0x000000ffff117224 */ /* 0x002fe200078e0018 */
[----:B------:R-:W-:Y:S01]  /*24d0*/  MOV R14, 0x2530 ;  /* 0x00002530000e7802 */ /* 0x000fe20000000f00 */
[----:B0-----:R-:W-:-:S02]  /*24e0*/  IMAD.MOV.U32 R25, RZ, RZ, 0x8 ;  /* 0x00000008ff197424 */ /* 0x001fc400078e00ff */
[----:B------:R-:W-:Y:S02]  /*24f0*/  IMAD.MOV.U32 R24, RZ, RZ, 0x1f ;  /* 0x0000001fff187424 */ /* 0x000fe400078e00ff */
[----:B------:R-:W-:Y:S02]  /*2500*/  IMAD.MOV.U32 R23, RZ, RZ, -0x1 ;  /* 0xffffffffff177424 */ /* 0x000fe400078e00ff */
[----:B------:R-:W-:Y:S02]  /*2510*/  IMAD.MOV.U32 R26, RZ, RZ, R18 ;  /* 0x000000ffff1a7224 */ /* 0x000fe400078e0012 */
[----:B------:R-:W-:Y:S05]  /*2520*/  CALL.REL.NOINC `($__internal_72_$__cuda_sm70_shflsync_bfly_p) ;  /* 0x0000051000007944 */ /* 0x000fea0003c00000 */
[----:B------:R-:W-:Y:S01]  /*2530*/  SEL R19, R19, R16, P1 ;  /* 0x0000001013137207 */ /* 0x000fe20000800000 */
[----:B-1----:R-:W-:Y:S01]  /*2540*/  IMAD.MOV.U32 R13, RZ, RZ, R24 ;  /* 0x000000ffff0d7224 */ /* 0x002fe200078e0018 */
[----:B------:R-:W-:Y:S01]  /*2550*/  MOV R14, 0x25b0 ;  /* 0x000025b0000e7802 */ /* 0x000fe20000000f00 */
[----:B0-----:R-:W-:Y:S02]  /*2560*/  IMAD.MOV.U32 R25, RZ, RZ, 0x8 ;  /* 0x00000008ff197424 */ /* 0x001fe400078e00ff */
[----:B------:R-:W-:Y:S02]  /*2570*/  IMAD.MOV.U32 R24, RZ, RZ, 0x1f ;  /* 0x0000001fff187424 */ /* 0x000fe400078e00ff */
[----:B------:R-:W-:-:S02]  /*2580*/  IMAD.MOV.U32 R23, RZ, RZ, -0x1 ;  /* 0xffffffffff177424 */ /* 0x000fc400078e00ff */
[----:B------:R-:W-:Y:S02]  /*2590*/  IMAD.MOV.U32 R26, RZ, RZ, R19 ;  /* 0x000000ffff1a7224 */ /* 0x000fe400078e0013 */
[----:B------:R-:W-:Y:S05]  /*25a0*/  CALL.REL.NOINC `($__internal_72_$__cuda_sm70_shflsync_bfly_p) ;  /* 0x0000049000007944 */ /* 0x000fea0003c00000 */
[----:B-1----:R-:W-:Y:S01]  /*25b0*/  IMAD.MOV.U32 R16, RZ, RZ, R24 ;  /* 0x000000ffff107224 */ /* 0x002fe200078e0018 */
[----:B0-----:R-:W-:Y:S05]  /*25c0*/  BRA `(.L_x_3784) ;  /* 0xffffec7000007947 */ /* 0x001fea000383ffff */
.L_x_3761:
[----:B------:R-:W-:Y:S01]  /*25d0*/  IMAD.MOV.U32 R26, RZ, RZ, R12 ;  /* 0x000000ffff1a7224 */ /* 0x000fe200078e000c */
[----:B------:R-:W-:Y:S01]  /*25e0*/  MOV R14, 0x2630 ;  /* 0x00002630000e7802 */ /* 0x000fe20000000f00 */
[----:B------:R-:W-:Y:S02]  /*25f0*/  IMAD.MOV.U32 R25, RZ, RZ, 0x4 ;  /* 0x00000004ff197424 */ /* 0x000fe400078e00ff */
[----:B------:R-:W-:Y:S02]  /*2600*/  IMAD.MOV.U32 R24, RZ, RZ, 0x1f ;  /* 0x0000001fff187424 */ /* 0x000fe400078e00ff */
[----:B------:R-:W-:Y:S02]  /*2610*/  IMAD.MOV.U32 R23, RZ, RZ, -0x1 ;  /* 0xffffffffff177424 */ /* 0x000fe400078e00ff */
[----:B--2---:R-:W-:Y:S05]  /*2620*/  CALL.REL.NOINC `($__internal_72_$__cuda_sm70_shflsync_bfly_p) ;  /* 0x0000041000007944 */ /* 0x004fea0003c00000 */
[----:B-1----:R-:W-:Y:S01]  /*2630*/  IMAD.MOV.U32 R17, RZ, RZ, R24 ;  /* 0x000000ffff117224 */ /* 0x002fe200078e0018 */
[----:B0-----:R-:W-:Y:S05]  /*2640*/  BRA `(.L_x_3785) ;  /* 0xffffec5000007947 */ /* 0x001fea000383ffff */
.L_x_3762:
[----:B------:R-:W-:Y:S01]  /*2650*/  IMAD.MOV.U32 R26, RZ, RZ, R13 ;  /* 0x000000ffff1a7224 */ /* 0x000fe200078e000d */
[----:B------:R-:W-:Y:S01]  /*2660*/  MOV R14, 0x26b0 ;  /* 0x000026b0000e7802 */ /* 0x000fe20000000f00 */
[----:B------:R-:W-:-:S02]  /*2670*/  IMAD.MOV.U32 R25, RZ, RZ, 0x4 ;  /* 0x00000004ff197424 */ /* 0x000fc400078e00ff */
[----:B------:R-:W-:Y:S02]  /*2680*/  IMAD.MOV.U32 R24, RZ, RZ, 0x1f ;  /* 0x0000001fff187424 */ /* 0x000fe400078e00ff */
[----:B------:R-:W-:Y:S02]  /*2690*/  IMAD.MOV.U32 R23, RZ, RZ, -0x1 ;  /* 0xffffffffff177424 */ /* 0x000fe400078e00ff */
[----:B01----:R-:W-:Y:S05]  /*26a0*/  CALL.REL.NOINC `($__internal_72_$__cuda_sm70_shflsync_bfly_p) ;  /* 0x0000039000007944 */ /* 0x003fea0003c00000 */
        /* <DEDUP_REMOVED lines=10> */
.L_x_3763:
[----:B------:R-:W-:Y:S01]  /*2750*/  IMAD.MOV.U32 R26, RZ, RZ, R12 ;  /* 0x000000ffff1a7224 */ /* 0x000fe200078e000c */
[----:B------:R-:W-:Y:S01]  /*2760*/  MOV R14, 0x27b0 ;  /* 0x000027b0000e7802 */ /* 0x000fe20000000f00 */
[----:B------:R-:W-:-:S02]  /*2770*/  IMAD.MOV.U32 R25, RZ, RZ, 0x2 ;  /* 0x00000002ff197424 */ /* 0x000fc400078e00ff */
[----:B------:R-:W-:Y:S02]  /*2780*/  IMAD.MOV.U32 R24, RZ, RZ, 0x1f ;  /* 0x0000001fff187424 */ /* 0x000fe400078e00ff */
[----:B------:R-:W-:Y:S02]  /*2790*/  IMAD.MOV.U32 R23, RZ, RZ, -0x1 ;  /* 0xffffffffff177424 */ /* 0x000fe400078e00ff */
[----:B--23--:R-:W-:Y:S05]  /*27a0*/  CALL.REL.NOINC `($__internal_72_$__cuda_sm70_shflsync_bfly_p) ;  /* 0x0000029000007944 */ /* 0x00cfea0003c00000 */
        /* <DEDUP_REMOVED lines=18> */
.L_x_3764:
        /* <DEDUP_REMOVED lines=8> */
.L_x_3765:
[----:B------:R-:W-:Y:S01]  /*2950*/  IMAD.MOV.U32 R26, RZ, RZ, R18 ;  /* 0x000000ffff1a7224 */ /* 0x000fe200078e0012 */
[----:B------:R-:W-:Y:S01]  /*2960*/  MOV R14, 0x29b0 ;  /* 0x000029b0000e7802 */ /* 0x000fe20000000f00 */
[----:B------:R-:W-:-:S02]  /*2970*/  IMAD.MOV.U32 R25, RZ, RZ, 0x1 ;  /* 0x00000001ff197424 */ /* 0x000fc400078e00ff */
[----:B------:R-:W-:Y:S02]  /*2980*/  IMAD.MOV.U32 R24, RZ, RZ, 0x1f ;  /* 0x0000001fff187424 */ /* 0x000fe400078e00ff */
[----:B------:R-:W-:Y:S02]  /*2990*/  IMAD.MOV.U32 R23, RZ, RZ, -0x1 ;  /* 0xffffffffff177424 */ /* 0x000fe400078e00ff */
[----:B01----:R-:W-:Y:S05]  /*29a0*/  CALL.REL.NOINC `($__internal_72_$__cuda_sm70_shflsync_bfly_p) ;  /* 0x0000009000007944 */ /* 0x003fea0003c00000 */
[----:B-1----:R-:W-:Y:S01]  /*29b0*/  IMAD.MOV.U32 R13, RZ, RZ, R24 ;  /* 0x000000ffff0d7224 */ /* 0x002fe200078e0018 */
[----:B0-----:R-:W-:Y:S01]  /*29c0*/  SEL R26, R16, R19, P0 ;  /* 0x00000013101a7207 */ /* 0x001fe20000000000 */
[----:B------:R-:W-:Y:S01]  /*29d0*/  IMAD.MOV.U32 R25, RZ, RZ, 0x1 ;  /* 0x00000001ff197424 */ /* 0x000fe200078e00ff */
[----:B------:R-:W-:Y:S01]  /*29e0*/  MOV R14, 0x2a20 ;  /* 0x00002a20000e7802 */ /* 0x000fe20000000f00 */
[----:B------:R-:W-:Y:S02]  /*29f0*/  IMAD.MOV.U32 R24, RZ, RZ, 0x1f ;  /* 0x0000001fff187424 */ /* 0x000fe400078e00ff */
[----:B------:R-:W-:Y:S02]  /*2a00*/  IMAD.MOV.U32 R23, RZ, RZ, -0x1 ;  /* 0xffffffffff177424 */ /* 0x000fe400078e00ff */
[----:B------:R-:W-:Y:S05]  /*2a10*/  CALL.REL.NOINC `($__internal_72_$__cuda_sm70_shflsync_bfly_p) ;  /* 0x0000002000007944 */ /* 0x000fea0003c00000 */
[----:B-1----:R-:W-:Y:S01]  /*2a20*/  IMAD.MOV.U32 R15, RZ, RZ, R24 ;  /* 0x000000ffff0f7224 */ /* 0x002fe200078e0018 */
[----:B0-----:R-:W-:Y:S05]  /*2a30*/  BRA `(.L_x_3789) ;  /* 0xffffea2000007947 */ /* 0x001fea000383ffff */
        .weak           $__internal_72_$__cuda_sm70_shflsync_bfly_p
        .type           $__internal_72_$__cuda_sm70_shflsync_bfly_p,@function
        .size           $__internal_72_$__cuda_sm70_shflsync_bfly_p,(.L_x_11016 - $__internal_72_$__cuda_sm70_shflsync_bfly_p)
$__internal_72_$__cuda_sm70_shflsync_bfly_p:
[----:B------:R-:W-:Y:S01]  /*2a40*/  IMAD.MOV.U32 R15, RZ, RZ, 0x0 ;  /* 0x00000000ff0f7424 */ /* 0x000fe200078e00ff */
[----:B------:R-:W-:Y:S04]  /*2a50*/  WARPSYNC R23 ;  /* 0x0000001700007348 */ /* 0x000fe80003800000 */
[----:B------:R0:W1:Y:S01]  /*2a60*/  SHFL.BFLY PT, R24, R26, R25, R24 ;  /* 0x0c0000191a187389 */ /* 0x00006200000e0018 */
[----:B------:R-:W-:Y:S05]  /*2a70*/  RET.REL.NODEC R14 `(_ZN4vllm3moe10topkGatingILi8ELi256ELi4ELi16ELi32ElfLNS0_11ScoringFuncE1EEEvPKT5_PKbPfiPT4_PiiiibPKf) ;  /* 0xffffd5800e007950 */ /* 0x000fea0003c3ffff */
.L_x_3790:
        /* <DEDUP_REMOVED lines=16> */
.L_x_11016:


//--------------------- .text._ZN4vllm3moe10topkGatingILi4ELi128ELi4ELi16ELi32ElfLNS0_11ScoringFuncE1EEEvPKT5_PKbPfiPT4_PiiiibPKf --------------------------
	.section	.text._ZN4vllm3moe10topkGatingILi4ELi128ELi4ELi16ELi32ElfLNS0_11ScoringFuncE1EEEvPKT5_PKbPfiPT4_PiiiibPKf,"ax",@progbits
	.sectioninfo	@"SHI_REGISTERS=29"
	.align	128
        .global         _ZN4vllm3moe10topkGatingILi4ELi128ELi4ELi16ELi32ElfLNS0_11ScoringFuncE1EEEvPKT5_PKbPfiPT4_PiiiibPKf
        .type           _ZN4vllm3moe10topkGatingILi4ELi128ELi4ELi16ELi32ElfLNS0_11ScoringFuncE1EEEvPKT5_PKbPfiPT4_PiiiibPKf,@function
        .size           _ZN4vllm3moe10topkGatingILi4ELi128ELi4ELi16ELi32ElfLNS0_11ScoringFuncE1EEEvPKT5_PKbPfiPT4_PiiiibPKf,(.L_x_11017 - _ZN4vllm3moe10topkGatingILi4ELi128ELi4ELi16ELi32ElfLNS0_11ScoringFuncE1EEEvPKT5_PKbPfiPT4_PiiiibPKf)
        .other          _ZN4vllm3moe10topkGatingILi4ELi128ELi4ELi16ELi32ElfLNS0_11ScoringFuncE1EEEvPKT5_PKbPfiPT4_PiiiibPKf,@"STO_CUDA_ENTRY STV_DEFAULT"
_ZN4vllm3moe10topkGatingILi4ELi128ELi4ELi16ELi32ElfLNS0_11ScoringFuncE1EEEvPKT5_PKbPfiPT4_PiiiibPKf:
.text._ZN4vllm3moe10topkGatingILi4ELi128ELi4ELi16ELi32ElfLNS0_11ScoringFuncE1EEEvPKT5_PKbPfiPT4_PiiiibPKf:
        /* <DEDUP_REMOVED lines=16> */
[----:B------:R-:W-:Y:S02]  /*0100*/  ISETP.NE.U32.AND P1, PT, RZ, c[0x0][0x1a0], PT ;  /* 0x00006800ff007a0c */ /* 0x000fe40003f25070 */
[----:B------:R-:W-:Y:S02]  /*0110*/  ISETP.NE.U32.AND P0, PT, RZ, c[0x0][0x168], PT ;  /* 0x00005a00ff007a0c */ /* 0x000fe40003f05070 */
[----:B------:R-:W-:Y:S02]  /*0120*/  ISETP.NE.AND.EX P1, PT, RZ, c[0x0][0x1a4], PT, P1 ;  /* 0x00006900ff007a0c */ /* 0x000fe40003f25310 */
[----:B------:R-:W-:-:S11]  /*0130*/  ISETP.NE.AND.EX P0, PT, RZ, c[0x0][0x16c], PT, P0 ;  /* 0x00005b00ff007a0c */ /* 0x000fd60003f05300 */
[----:B------:R-:W-:-:S05]  /*0140*/  @P1 IMAD.WIDE.U32 R18, R16, R19, c[0x0][0x1a0] ;  /* 0x0000680010121625 */ /* 0x000fca00078e0013 */
[----:B------:R0:W3:Y:S01]  /*0150*/  @P1 LDG.E R9, [R18.64] ;  /* 0x0000000612091981 */ /* 0x0000e2000c1e1900 */
[----:B------:R-:W-:-:S03]  /*0160*/  @P0 IADD3 R20, P2, R15, c[0x0][0x168], RZ ;  /* 0x00005a000f140a10 */ /* 0x000fc60007f5e0ff */
[----:B------:R0:W4:Y:S01]  /*0170*/  @P1 LDG.E R0, [R18.64+0x4] ;  /* 0x0000040612001981 */ /* 0x000122000c1e1900 */
[----:B------:R-:W-:-:S03]  /*0180*/  @P0 LEA.HI.X.SX32 R21, R15, c[0x0][0x16c], 0x1, P2 ;  /* 0x00005b000f150a11 */ /* 0x000fc600010f0eff */
[----:B------:R0:W5:Y:S04]  /*0190*/  @P1 LDG.E R11, [R18.64+0x8] ;  /* 0x00000806120b1981 */ /* 0x000168000c1e1900 */
[----:B------:R0:W3:Y:S04]  /*01a0*/  @P1 LDG.E R2, [R18.64+0xc] ;  /* 0x00000c0612021981 */ /* 0x0000e8000c1e1900 */
[----:B------:R-:W3:Y:S01]  /*01b0*/  @P0 LDG.E.U8 R3, [R20.64] ;  /* 0x0000000614030981 */ /* 0x000ee2000c1e1100 */
[----:B--2---:R-:W-:Y:S02]  /*01c0*/  FMUL.FTZ R4, R4, -1.4426950216293334961 ;  /* 0xbfb8aa3b04047820 */ /* 0x004fe40000410000 */
[----:B------:R-:W-:-:S02]  /*01d0*/  FMUL.FTZ R8, R5, -1.4426950216293334961 ;  /* 0xbfb8aa3b05087820 */ /* 0x000fc40000410000 */
[----:B------:R-:W-:Y:S02]  /*01e0*/  FMUL.FTZ R10, R6, -1.4426950216293334961 ;  /* 0xbfb8aa3b060a7820 */ /* 0x000fe40000410000 */
[----:B------:R-:W1:Y:S01]  /*01f0*/  MUFU.EX2 R4, R4 ;  /* 0x0000000400047308 */ /* 0x000e620000000800 */
[----:B------:R-:W-:-:S07]  /*0200*/  FMUL.FTZ R7, R7, -1.4426950216293334961 ;  /* 0xbfb8aa3b07077820 */ /* 0x000fce0000410000 */
[----:B------:R-:W2:Y:S08]  /*0210*/  MUFU.EX2 R8, R8 ;  /* 0x0000000800087308 */ /* 0x000eb00000000800 */
[----:B------:R-:W0:Y:S01]  /*0220*/  MUFU.EX2 R10, R10 ;  /* 0x0000000a000a7308 */ /* 0x000e220000000800 */
[----:B-1----:R-:W-:-:S07]  /*0230*/  FADD.FTZ R5, R4, 1 ;  /* 0x3f80000004057421 */ /* 0x002fce0000010000 */
[----:B------:R-:W1:Y:S01]  /*0240*/  MUFU.EX2 R7, R7 ;  /* 0x0000000700077308 */ /* 0x000e620000000800 */
[----:B--2---:R-:W-:Y:S02]  /*0250*/  FADD.FTZ R6, R8, 1 ;  /* 0x3f80000008067421 */ /* 0x004fe40000010000 */
[----:B0-----:R-:W-:-:S05]  /*0260*/  FADD.FTZ R17, R10, 1 ;  /* 0x3f8000000a117421 */ /* 0x001fca0000010000 */
[----:B------:R-:W0:Y:S01]  /*0270*/  MUFU.RCP R5, R5 ;  /* 0x0000000500057308 */ /* 0x000e220000001000 */
[----:B-1----:R-:W-:-:S07]  /*0280*/  FADD.FTZ R18, R7, 1 ;  /* 0x3f80000007127421 */ /* 0x002fce0000010000 */
[----:B------:R-:W1:Y:S08]  /*0290*/  MUFU.RCP R6, R6 ;  /* 0x0000000600067308 */ /* 0x000e700000001000 */
[----:B------:R-:W2:Y:S01]  /*02a0*/  MUFU.RCP R17, R17 ;  /* 0x0000001100117308 */ /* 0x000ea20000001000 */
[----:B0-----:R-:W-:-:S04]  /*02b0*/  FSETP.GEU.FTZ.AND P2, PT, |R5|, +INF , PT ;  /* 0x7f8000000500780b */ /* 0x001fc80003f5e200 */
[----:B------:R-:W-:-:S03]  /*02c0*/  FSEL R4, R5, RZ, !P2 ;  /* 0x000000ff05047208 */ /* 0x000fc60005000000 */
[----:B------:R-:W0:Y:S01]  /*02d0*/  MUFU.RCP R18, R18 ;  /* 0x0000001200127308 */ /* 0x000e220000001000 */
[----:B-1----:R-:W-:Y:S01]  /*02e0*/  FSETP.GEU.FTZ.AND P3, PT, |R6|, +INF , PT ;  /* 0x7f8000000600780b */ /* 0x002fe20003f7e200 */
[----:B---3--:R-:W-:-:S03]  /*02f0*/  @P1 FADD.FTZ R8, R4, R9 ;  /* 0x0000000904081221 */ /* 0x008fc60000010000 */
[----:B------:R-:W-:Y:S02]  /*0300*/  FSEL R5, R6, RZ, !P3 ;  /* 0x000000ff06057208 */ /* 0x000fe40005800000 */
[----:B--2---:R-:W-:-:S03]  /*0310*/  FSETP.GEU.FTZ.AND P4, PT, |R17|, +INF , PT ;  /* 0x7f8000001100780b */ /* 0x004fc60003f9e200 */
[----:B----4-:R-:W-:Y:S01]  /*0320*/  @P1 FADD.FTZ R9, R5, R0 ;  /* 0x0000000005091221 */ /* 0x010fe20000010000 */
[----:B------:R-:W-:Y:S01]  /*0330*/  FSEL R6, R17, RZ, !P4 ;  /* 0x000000ff11067208 */ /* 0x000fe20006000000 */
[----:B------:R-:W-:Y:S01]  /*0340*/  IMAD.MOV.U32 R0, RZ, RZ, 0x1 ;  /* 0x00000001ff007424 */ /* 0x000fe200078e00ff */
[----:B0-----:R-:W-:-:S03]  /*0350*/  FSETP.GEU.FTZ.AND P5, PT, |R18|, +INF , PT ;  /* 0x7f8000001200780b */ /* 0x001fc60003fbe200 */
[----:B-----5:R-:W-:Y:S01]  /*0360*/  @P1 FADD.FTZ R10, R6, R11 ;  /* 0x0000000b060a1221 */ /* 0x020fe20000010000 */
[----:B------:R-:W-:Y:S02]  /*0370*/  ISETP.LE.AND P2, PT, R0, c[0x0][0x190], PT ;  /* 0x0000640000007a0c */ /* 0x000fe40003f43270 */
[----:B------:R-:W-:-:S05]  /*0380*/  FSEL R7, R18, RZ, !P5 ;  /* 0x000000ff12077208 */ /* 0x000fca0006800000 */
[----:B------:R-:W-:Y:S02]  /*0390*/  @P1 FADD.FTZ R11, R7, R2 ;  /* 0x00000002070b1221 */ /* 0x000fe40000010000 */
[----:B------:R-:W-:-:S03]  /*03a0*/  IMAD.MOV.U32 R2, RZ, RZ, 0x1 ;  /* 0x00000001ff027424 */ /* 0x000fc600078e00ff */
[----:B------:R0:W-:Y:S02]  /*03b0*/  @P1 STL.128 [R1], R8 ;  /* 0x0000000801001387 */ /* 0x0001e40000100c00 */
[----:B------:R-:W-:Y:S02]  /*03c0*/  PRMT R0, R2, 0x7610, R0 ;  /* 0x0000761002007816 */ /* 0x000fe40000000000 */
[----:B------:R0:W-:Y:S01]  /*03d0*/  @!P1 STL.128 [R1], R4 ;  /* 0x0000000401009387 */ /* 0x0001e20000100c00 */
        /* <DEDUP_REMOVED lines=11> */
.L_x_3806:
[----:B0-----:R-:W2:Y:S02]  /*0490*/  LDL.128 R8, [R1] ;  /* 0x0000000001087983 */ /* 0x001ea40000100c00 */
[----:B--2---:R-:W-:-:S04]  /*04a0*/  FSETP.GT.FTZ.AND P0, PT, R9, R8, PT ;  /* 0x000000080900720b */ /* 0x004fc80003f14000 */
[----:B------:R-:W-:Y:S02]  /*04b0*/  FSEL R3, R9, R8, P0 ;  /* 0x0000000809037208 */ /* 0x000fe40000000000 */
[----:B------:R-:W-:Y:S02]  /*04c0*/  SEL R8, RZ, 0x1, !P0 ;  /* 0x00000001ff087807 */ /* 0x000fe40004000000 */
[----:B------:R-:W-:-:S04]  /*04d0*/  FSETP.GT.FTZ.AND P1, PT, R10, R3, PT ;  /* 0x000000030a00720b */ /* 0x000fc80003f34000 */
[----:B------:R-:W-:Y:S02]  /*04e0*/  FSEL R10, R10, R3, P1 ;  /* 0x000000030a0a7208 */ /* 0x000fe40000800000 */
[----:B------:R-:W-:Y:S02]  /*04f0*/  FSEL R3, R5, R4, P0 ;  /* 0x0000000405037208 */ /* 0x000fe40000000000 */
[----:B------:R-:W-:Y:S02]  /*0500*/  SEL R9, R8, 0x2, !P1 ;  /* 0x0000000208097807 */ /* 0x000fe40004800000 */
[----:B------:R-:W-:Y:S02]  /*0510*/  FSETP.GT.FTZ.AND P0, PT, R11, R10, PT ;  /* 0x0000000a0b00720b */ /* 0x000fe40003f14000 */
[----:B------:R-:W-:Y:S02]  /*0520*/  FSEL R8, R6, R3, P1 ;  /* 0x0000000306087208 */ /* 0x000fe40000800000 */
[----:B------:R-:W-:-:S02]  /*0530*/  SEL R9, R9, 0x3, !P0 ;  /* 0x0000000309097807 */ /* 0x000fc40004000000 */
[----:B------:R-:W-:Y:S02]  /*0540*/  FSEL R11, R11, R10, P0 ;  /* 0x0000000a0b0b7208 */ /* 0x000fe40000000000 */
[----:B------:R-:W-:Y:S02]  /*0550*/  FSEL R20, R7, R8, P0 ;  /* 0x0000000807147208 */ /* 0x000fe40000000000 */
[----:B------:R-:W-:Y:S01]  /*0560*/  LOP3.LUT R17, R16, R9, RZ, 0xfc, !PT ;  /* 0x0000000910117212 */ /* 0x000fe200078efcff */
[----:B------:R-:W-:Y:S05]  /*0570*/  BRA.DIV ~URZ, `(.L_x_3793) ;  /* 0x000011827f007947 */ /* 0x000fea000b800000 */
[----:B------:R0:W1:Y:S02]  /*0580*/  SHFL.BFLY PT, R26, R11, 0x10, 0x1f ;  /* 0x0e001f000b1a7f89 */ /* 0x00006400000e0000 */
.L_x_3823:
[----:B------:R-:W-:Y:S05]  /*0590*/  BRA.DIV ~URZ, `(.L_x_3794) ;  /* 0x000011e27f007947 */ /* 0x000fea000b800000 */
[----:B------:R2:W3:Y:S04]  /*05a0*/  SHFL.BFLY PT, R23, R20, 0x10, 0x1f ;  /* 0x0e001f0014177f89 */ /* 0x0004e800000e0000 */
[----:B------:R2:W4:Y:S02]  /*05b0*/  SHFL.BFLY PT, R10, R17, 0x10, 0x1f ;  /* 0x0e001f00110a7f89 */ /* 0x00052400000e0000 */
.L_x_3824:
        /* <DEDUP_REMOVED lines=8> */
[----:B------:R1:W2:Y:S01]  /*0640*/  SHFL.BFLY PT, R26, R21, 0x8, 0x1f ;  /* 0x0d001f00151a7f89 */ /* 0x0002a200000e0000 */
[----:B------:R-:W-:-:S03]  /*0650*/  SEL R17, R10, R17, P1 ;  /* 0x000000110a117207 */ /* 0x000fc60000800000 */
[----:B0-----:R1:W0:Y:S04]  /*0660*/  SHFL.BFLY PT, R11, R20, 0x8, 0x1f ;  /* 0x0d001f00140b7f89 */ /* 0x00122800000e0000 */
[----:B------:R1:W3:Y:S02]  /*0670*/  SHFL.BFLY PT, R10, R17, 0x8, 0x1f ;  /* 0x0d001f00110a7f89 */ /* 0x0002e400000e0000 */
.L_x_3825:
[----:B--2---:R-:W-:-:S13]  /*0680*/  FSETP.GEU.FTZ.AND P1, PT, R21, R26, PT ;  /* 0x0000001a1500720b */ /* 0x004fda0003f3e000 */
[----:B------:R-:W-:-:S04]  /*0690*/  @P1 FSETP.NEU.FTZ.AND P3, PT, R21, R26, PT ;  /* 0x0000001a1500120b */ /* 0x000fc80003f7d000 */
[----:B---3--:R-:W-:-:S13]  /*06a0*/  @P1 ISETP.LT.AND P0, PT, R10, R17, !P3 ;  /* 0x000000110a00120c */ /* 0x008fda0005f01270 */
[----:B-1----:R-:W-:Y:S01]  /*06b0*/  FSEL R21, R26, R21, P0 ;  /* 0x000000151a157208 */ /* 0x002fe20000000000 */
[----:B------:R-:W-:Y:S05]  /*06c0*/  BRA.DIV ~URZ, `(.L_x_3796) ;  /* 0x000013227f007947 */ /* 0x000fea000b800000 */
[----:B------:R1:W2:Y:S02]  /*06d0*/  SHFL.BFLY PT, R26, R21, 0x4, 0x1f ;  /* 0x0c801f00151a7f89 */ /* 0x0002a400000e0000 */
.L_x_3826:
[----:B0-----:R-:W-:Y:S01]  /*06e0*/  FSEL R20, R11, R20, P0 ;  /* 0x000000140b147208 */ /* 0x001fe20000000000 */
[----:B------:R-:W-:Y:S05]  /*06f0*/  BRA.DIV ~URZ, `(.L_x_3797) ;  /* 0x000013727f007947 */ /* 0x000fea000b800000 */
[----:B------:R-:W-:Y:S01]  /*0700*/  SEL R17, R10, R17, P0 ;  /* 0x000000110a117207 */ /* 0x000fe20000000000 */
[----:B------:R0:W3:Y:S04]  /*0710*/  SHFL.BFLY PT, R11, R20, 0x4, 0x1f ;  /* 0x0c801f00140b7f89 */ /* 0x0000e800000e0000 */
[----:B------:R0:W4:Y:S02]  /*0720*/  SHFL.BFLY PT, R10, R17, 0x4, 0x1f ;  /* 0x0c801f00110a7f89 */ /* 0x00012400000e0000 */
.L_x_3827:
[----:B--2---:R-:W-:Y:S02]  /*0730*/  FSETP.GEU.FTZ.AND P0, PT, R21, R26, PT ;  /* 0x0000001a1500720b */ /* 0x004fe40003f1e000 */
[----:B------:R-:W-:-:S11]  /*0740*/  PLOP3.LUT P1, PT, PT, PT, PT, 0x80, 0x0 ;  /* 0x000000000000781c */ /* 0x000fd60003f2f070 */
[----:B------:R-:W-:-:S04]  /*0750*/  @P0 FSETP.NEU.FTZ.AND P3, PT, R21, R26, PT ;  /* 0x0000001a1500020b */ /* 0x000fc80003f7d000 */
[----:B----4-:R-:W-:Y:S02]  /*0760*/  @P0 ISETP.LT.AND P1, PT, R10, R17, !P3 ;  /* 0x000000110a00020c */ /* 0x010fe40005f21270 */
[----:B------:R-:W-:-:S11]  /*0770*/  PLOP3.LUT P0, PT, PT, PT, PT, 0x80, 0x0 ;  /* 0x000000000000781c */ /* 0x000fd60003f0f070 */
[----:B-1----:R-:W-:Y:S01]  /*0780*/  FSEL R21, R26, R21, P1 ;  /* 0x000000151a157208 */ /* 0x002fe20000800000 */
[----:B------:R-:W-:Y:S05]  /*0790*/  BRA.DIV ~URZ, `(.L_x_3798) ;  /* 0x000013d27f007947 */ /* 0x000fea000b800000 */
[----:B---3--:R-:W-:Y:S02]  /*07a0*/  FSEL R11, R11, R20, P1 ;  /* 0x000000140b0b7208 */ /* 0x008fe40000800000 */
[----:B0-----:R-:W-:Y:S01]  /*07b0*/  SEL R17, R10, R17, P1 ;  /* 0x000000110a117207 */ /* 0x001fe20000800000 */
[----:B------:R0:W1:Y:S04]  /*07c0*/  SHFL.BFLY PT, R20, R21, 0x2, 0x1f ;  /* 0x0c401f0015147f89 */ /* 0x00006800000e0000 */
[----:B------:R0:W2:Y:S04]  /*07d0*/  SHFL.BFLY PT, R26, R11, 0x2, 0x1f ;  /* 0x0c401f000b1a7f89 */ /* 0x0000a800000e0000 */
[----:B------:R0:W3:Y:S02]  /*07e0*/  SHFL.BFLY PT, R10, R17, 0x2, 0x1f ;  /* 0x0c401f00110a7f89 */ /* 0x0000e400000e0000 */
.L_x_3828:
[----:B-1----:R-:W-:-:S13]  /*07f0*/  FSETP.GEU.FTZ.AND P1, PT, R21, R20, PT ;  /* 0x000000141500720b */ /* 0x002fda0003f3e000 */
[----:B------:R-:W-:-:S04]  /*0800*/  @P1 FSETP.NEU.FTZ.AND P3, PT, R21, R20, PT ;  /* 0x000000141500120b */ /* 0x000fc80003f7d000 */
[----:B---3--:R-:W-:-:S13]  /*0810*/  @P1 ISETP.LT.AND P0, PT, R10, R17, !P3 ;  /* 0x000000110a00120c */ /* 0x008fda0005f01270 */
[----:B0-----:R-:W-:Y:S01]  /*0820*/  FSEL R21, R20, R21, P0 ;  /* 0x0000001514157208 */ /* 0x001fe20000000000 */
[----:B------:R-:W-:Y:S05]  /*0830*/  BRA.DIV ~URZ, `(.L_x_3799) ;  /* 0x000014b27f007947 */ /* 0x000fea000b800000 */
[----:B------:R0:W1:Y:S02]  /*0840*/  SHFL.BFLY PT, R20, R21, 0x1, 0x1f ;  /* 0x0c201f0015147f89 */ /* 0x00006400000e0000 */
.L_x_3829:
[----:B--2---:R-:W-:Y:S01]  /*0850*/  FSEL R26, R26, R11, P0 ;  /* 0x0000000b1a1a7208 */ /* 0x004fe20000000000 */
[----:B------:R-:W-:Y:S05]  /*0860*/  BRA.DIV ~URZ, `(.L_x_3800) ;  /* 0x000015027f007947 */ /* 0x000fea000b800000 */
[----:B------:R-:W-:Y:S01]  /*0870*/  SEL R24, R10, R17, P0 ;  /* 0x000000110a187207 */ /* 0x000fe20000000000 */
[----:B------:R2:W3:Y:S04]  /*0880*/  SHFL.BFLY PT, R11, R26, 0x1, 0x1f ;  /* 0x0c201f001a0b7f89 */ /* 0x0004e800000e0000 */
[----:B------:R2:W4:Y:S02]  /*0890*/  SHFL.BFLY PT, R9, R24, 0x1, 0x1f ;  /* 0x0c201f0018097f89 */ /* 0x00052400000e0000 */
.L_x_3830:
        /* <DEDUP_REMOVED lines=18> */
[----:B------:R-:W-:Y:S01]  /*09c0*/  IMAD R25, R18, c[0x0][0x178], R15 ;  /* 0x00005e0012197a24 */ /* 0x000fe200078e020f */
[----:B------:R-:W-:Y:S01]  /*09d0*/  ISETP.NE.AND P0, PT, R8, RZ, P0 ;  /* 0x000000ff0800720c */ /* 0x000fe20000705270 */
[----:B------:R-:W-:Y:S01]  /*09e0*/  IMAD.WIDE R8, R21, R20, c[0x0][0x170] ;  /* 0x00005c0015087625 */ /* 0x000fe200078e0214 */
[----:B------:R-:W-:-:S02]  /*09f0*/  SHF.R.S32.HI R11, RZ, 0x1f, R10 ;  /* 0x0000001fff0b7819 */ /* 0x000fc4000001140a */
[----:B------:R-:W-:Y:S01]  /*0a00*/  SEL R10, R10, 0x80, P0 ;  /* 0x000000800a0a7807 */ /* 0x000fe20000000000 */
[----:B------:R-:W-:Y:S01]  /*0a10*/  IMAD.WIDE R18, R21, R22, c[0x0][0x180] ;  /* 0x0000600015127625 */ /* 0x000fe200078e0216 */
[----:B------:R-:W-:Y:S01]  /*0a20*/  SEL R11, R11, RZ, P0 ;  /* 0x000000ff0b0b7207 */ /* 0x000fe20000000000 */
[----:B------:R0:W-:Y:S02]  /*0a30*/  STG.E [R8.64], R23 ;  /* 0x0000001708007986 */ /* 0x0001e4000c101906 */
[----:B------:R-:W-:Y:S02]  /*0a40*/  IMAD.WIDE R20, R21, R20, c[0x0][0x188] ;  /* 0x0000620015147625 */ /* 0x000fe400078e0214 */
[----:B------:R0:W-:Y:S02]  /*0a50*/  STG.E.64 [R18.64], R10 ;  /* 0x0000000a12007986 */ /* 0x0001e4000c101b06 */
[----:B------:R-:W-:Y:S02]  /*0a60*/  FADD.FTZ R2, R2, R23 ;  /* 0x0000001702027221 */ /* 0x000fe40000010000 */
[----:B------:R0:W-:Y:S04]  /*0a70*/  STG.E [R20.64], R25 ;  /* 0x0000001914007986 */ /* 0x0001e8000c101906 */
.L_x_3802:
[----:B------:R-:W-:Y:S05]  /*0a80*/  BSYNC B1 ;  /* 0x0000000000017941 */ /* 0x000fea0003800000 */
.L_x_3801:
        /* <DEDUP_REMOVED lines=20> */
.L_x_3805:
[----:B------:R-:W-:Y:S05]  /*0bd0*/  BSYNC B1 ;  /* 0x0000000000017941 */ /* 0x000fea0003800000 */
.L_x_3804:
[----:B0-----:R-:W-:Y:S05]  /*0be0*/  BRA `(.L_x_3806) ;  /* 0xfffff8a000007947 */ /* 0x001fea000383ffff */
.L_x_3792:
[----:B------:R-:W-:Y:S02]  /*0bf0*/  IMAD.MOV.U32 R18, RZ, RZ, RZ ;  /* 0x000000ffff127224 */ /* 0x000fe400078e00ff */
.L_x_3819:
[----:B0-----:R-:W2:Y:S02]  /*0c00*/  LDL.128 R8, [R1] ;  /* 0x0000000001087983 */ /* 0x001ea40000100c00 */
[----:B--2---:R-:W-:-:S04]  /*0c10*/  FSETP.GT.FTZ.AND P0, PT, R9, R8, PT ;  /* 0x000000080900720b */ /* 0x004fc80003f14000 */
[----:B------:R-:W-:Y:S02]  /*0c20*/  FSEL R9, R9, R8, P0 ;  /* 0x0000000809097208 */ /* 0x000fe40000000000 */
[----:B------:R-:W-:Y:S02]  /*0c30*/  SEL R8, RZ, 0x1, !P0 ;  /* 0x00000001ff087807 */ /* 0x000fe40004000000 */
[CC--:B------:R-:W-:Y:S02]  /*0c40*/  FSETP.GT.FTZ.AND P1, PT, R10.reuse, R9.reuse, PT ;  /* 0x000000090a00720b */ /* 0x0c0fe40003f34000 */
[----:B------:R-:W-:Y:S02]  /*0c50*/  FSEL R3, R5, R4, P0 ;  /* 0x0000000405037208 */ /* 0x000fe40000000000 */
[----:B------:R-:W-:Y:S02]  /*0c60*/  FSEL R10, R10, R9, P1 ;  /* 0x000000090a0a7208 */ /* 0x000fe40000800000 */
[----:B------:R-:W-:-:S02]  /*0c70*/  SEL R9, R8, 0x2, !P1 ;  /* 0x0000000208097807 */ /* 0x000fc40004800000 */
[-C--:B------:R-:W-:Y:S02]  /*0c80*/  FSETP.GT.FTZ.AND P0, PT, R11, R10.reuse, PT ;  /* 0x0000000a0b00720b */ /* 0x080fe40003f14000 */
[----:B------:R-:W-:Y:S02]  /*0c90*/  FSEL R8, R6, R3, P1 ;  /* 0x0000000306087208 */ /* 0x000fe40000800000 */
[----:B------:R-:W-:Y:S02]  /*0ca0*/  SEL R9, R9, 0x3, !P0 ;  /* 0x0000000309097807 */ /* 0x000fe40004000000 */
[----:B------:R-:W-:Y:S02]  /*0cb0*/  FSEL R11, R11, R10, P0 ;  /* 0x0000000a0b0b7208 */ /* 0x000fe40000000000 */
[----:B------:R-:W-:Y:S02]  /*0cc0*/  FSEL R20, R7, R8, P0 ;  /* 0x0000000807147208 */ /* 0x000fe40000000000 */
[----:B------:R-:W-:Y:S01]  /*0cd0*/  LOP3.LUT R17, R16, R9, RZ, 0xfc, !PT ;  /* 0x0000000910117212 */ /* 0x000fe200078efcff */
[----:B------:R-:W-:Y:S05]  /*0ce0*/  BRA.DIV ~URZ, `(.L_x_3807) ;  /* 0x000011727f007947 */ /* 0x000fea000b800000 */
[----:B------:R0:W1:Y:S02]  /*0cf0*/  SHFL.BFLY PT, R26, R11, 0x10, 0x1f ;  /* 0x0e001f000b1a7f89 */ /* 0x00006400000e0000 */
.L_x_3831:
[----:B------:R-:W-:Y:S05]  /*0d00*/  BRA.DIV ~URZ, `(.L_x_3808) ;  /* 0x000011d27f007947 */ /* 0x000fea000b800000 */
[----:B------:R2:W3:Y:S04]  /*0d10*/  SHFL.BFLY PT, R23, R20, 0x10, 0x1f ;  /* 0x0e001f0014177f89 */ /* 0x0004e800000e0000 */
[----:B------:R2:W4:Y:S02]  /*0d20*/  SHFL.BFLY PT, R10, R17, 0x10, 0x1f ;  /* 0x0e001f00110a7f89 */ /* 0x00052400000e0000 */
.L_x_3832:
        /* <DEDUP_REMOVED lines=12> */
.L_x_3833:
[----:B--2---:R-:W-:-:S13]  /*0df0*/  FSETP.GEU.FTZ.AND P1, PT, R21, R26, PT ;  /* 0x0000001a1500720b */ /* 0x004fda0003f3e000 */
[----:B------:R-:W-:-:S04]  /*0e00*/  @P1 FSETP.NEU.FTZ.AND P3, PT, R21, R26, PT ;  /* 0x0000001a1500120b */ /* 0x000fc80003f7d000 */
[----:B---3--:R-:W-:-:S13]  /*0e10*/  @P1 ISETP.LT.AND P0, PT, R10, R17, !P3 ;  /* 0x000000110a00120c */ /* 0x008fda0005f01270 */
[----:B-1----:R-:W-:Y:S01]  /*0e20*/  FSEL R21, R26, R21, P0 ;  /* 0x000000151a157208 */ /* 0x002fe20000000000 */
[----:B------:R-:W-:Y:S05]  /*0e30*/  BRA.DIV ~URZ, `(.L_x_3810) ;  /* 0x000013127f007947 */ /* 0x000fea000b800000 */
[----:B------:R1:W2:Y:S02]  /*0e40*/  SHFL.BFLY PT, R26, R21, 0x4, 0x1f ;  /* 0x0c801f00151a7f89 */ /* 0x0002a400000e0000 */
.L_x_3834:
[----:B0-----:R-:W-:Y:S01]  /*0e50*/  FSEL R20, R11, R20, P0 ;  /* 0x000000140b147208 */ /* 0x001fe20000000000 */
[----:B------:R-:W-:Y:S05]  /*0e60*/  BRA.DIV ~URZ, `(.L_x_3811) ;  /* 0x000013627f007947 */ /* 0x000fea000b800000 */
[----:B------:R-:W-:Y:S01]  /*0e70*/  SEL R17, R10, R17, P0 ;  /* 0x000000110a117207 */ /* 0x000fe20000000000 */
[----:B------:R0:W3:Y:S04]  /*0e80*/  SHFL.BFLY PT, R11, R20, 0x4, 0x1f ;  /* 0x0c801f00140b7f89 */ /* 0x0000e800000e0000 */
[----:B------:R0:W4:Y:S02]  /*0e90*/  SHFL.BFLY PT, R10, R17, 0x4, 0x1f ;  /* 0x0c801f00110a7f89 */ /* 0x00012400000e0000 */
.L_x_3835:
        /* <DEDUP_REMOVED lines=12> */
.L_x_3836:
[----:B-1----:R-:W-:-:S13]  /*0f60*/  FSETP.GEU.FTZ.AND P1, PT, R21, R20, PT ;  /* 0x000000141500720b */ /* 0x002fda0003f3e000 */
[----:B------:R-:W-:-:S04]  /*0f70*/  @P1 FSETP.NEU.FTZ.AND P3, PT, R21, R20, PT ;  /* 0x000000141500120b */ /* 0x000fc80003f7d000 */
[----:B---3--:R-:W-:-:S13]  /*0f80*/  @P1 ISETP.LT.AND P0, PT, R10, R17, !P3 ;  /* 0x000000110a00120c */ /* 0x008fda0005f01270 */
[----:B0-----:R-:W-:Y:S01]  /*0f90*/  FSEL R21, R20, R21, P0 ;  /* 0x0000001514157208 */ /* 0x001fe20000000000 */
[----:B------:R-:W-:Y:S05]  /*0fa0*/  BRA.DIV ~URZ, `(.L_x_3813) ;  /* 0x000014a27f007947 */ /* 0x000fea000b800000 */
[----:B------:R0:W1:Y:S02]  /*0fb0*/  SHFL.BFLY PT, R20, R21, 0x1, 0x1f ;  /* 0x0c201f0015147f89 */ /* 0x00006400000e0000 */
.L_x_3837:
[----:B--2---:R-:W-:Y:S01]  /*0fc0*/  FSEL R26, R26, R11, P0 ;  /* 0x0000000b1a1a7208 */ /* 0x004fe20000000000 */
[----:B------:R-:W-:Y:S05]  /*0fd0*/  BRA.DIV ~URZ, `(.L_x_3814) ;  /* 0x000014f27f007947 */ /* 0x000fea000b800000 */
[----:B------:R-:W-:Y:S01]  /*0fe0*/  SEL R24, R10, R17, P0 ;  /* 0x000000110a187207 */ /* 0x000fe20000000000 */
[----:B------:R2:W3:Y:S04]  /*0ff0*/  SHFL.BFLY PT, R11, R26, 0x1, 0x1f ;  /* 0x0c201f001a0b7f89 */ /* 0x0004e800000e0000 */
[----:B------:R2:W4:Y:S02]  /*1000*/  SHFL.BFLY PT, R9, R24, 0x1, 0x1f ;  /* 0x0c201f0018097f89 */ /* 0x00052400000e0000 */
.L_x_3838:
        /* <DEDUP_REMOVED lines=27> */
[----:B------:R0:W-:Y:S04]  /*11c0*/  STG.E.64 [R18.64], R10 ;  /* 0x0000000a12007986 */ /* 0x0001e8000c101b06 */
[----:B------:R0:W-:Y:S02]  /*11d0*/  STG.E [R20.64], R25 ;  /* 0x0000001914007986 */ /* 0x0001e4000c101906 */
.L_x_3816:
[----:B------:R-:W-:Y:S05]  /*11e0*/  BSYNC B1 ;  /* 0x0000000000017941 */ /* 0x000fea0003800000 */
.L_x_3815:
        /* <DEDUP_REMOVED lines=20> */
.L_x_3818:
[----:B------:R-:W-:Y:S05]  /*1330*/  BSYNC B1 ;  /* 0x0000000000017941 */ /* 0x000fea0003800000 */
.L_x_3817:
[----:B0-----:R-:W-:Y:S05]  /*1340*/  BRA `(.L_x_3819) ;  /* 0xfffff8b000007947 */ /* 0x001fea000383ffff */
.L_x_3803:
[----:B------:R-:W-:Y:S05]  /*1350*/  BSYNC B0 ;  /* 0x0000000000007941 */ /* 0x000fea0003800000 */
.L_x_3791:
[----:B------:R-:W-:Y:S01]  /*1360*/  LOP3.LUT P0, RZ, R14, 0x1f, RZ, 0xc0, !PT ;  /* 0x0000001f0eff7812 */ /* 0x000fe2000780c0ff */
[----:B------:R-:W-:-:S03]  /*1370*/  ULDC.S8 UR4, c[0x0][0x19c] ;  /* 0x0000670000047ab9 */ /* 0x000fc60000000200 */
[----:B------:R-:W-:-:S13]  /*1380*/  ISETP.EQ.OR P0, PT, RZ, UR4, P0 ;  /* 0x00000004ff007c0c */ /* 0x000fda0008702670 */
[----:B------:R-:W-:Y:S05]  /*1390*/  @P0 EXIT ;  /* 0x000000000000094d */ /* 0x000fea0003800000 */
[----:B------:R-:W-:Y:S05]  /*13a0*/  @!P2 EXIT ;  /* 0x000000000000a94d */ /* 0x000fea0003800000 */
[----:B------:R-:W-:Y:S01]  /*13b0*/  IMAD.MOV.U32 R0, RZ, RZ, c[0x0][0x190] ;  /* 0x00006400ff007624 */ /* 0x000fe200078e00ff */
[----:B------:R-:W-:Y:S01]  /*13c0*/  FSETP.GT.FTZ.AND P0, PT, R2, RZ, PT ;  /* 0x000000ff0200720b */ /* 0x000fe20003f14000 */
[----:B0-----:R-:W-:-:S03]  /*13d0*/  IMAD.MOV.U32 R4, RZ, RZ, RZ ;  /* 0x000000ffff047224 */ /* 0x001fc600078e00ff */
[C---:B------:R-:W-:Y:S02]  /*13e0*/  IADD3 R3, R0.reuse, -0x1, RZ ;  /* 0xffffffff00037810 */ /* 0x040fe40007ffe0ff */
[----:B------:R-:W-:Y:S02]  /*13f0*/  LOP3.LUT R0, R0, 0x3, RZ, 0xc0, !PT ;  /* 0x0000000300007812 */ /* 0x000fe400078ec0ff */
[----:B------:R-:W-:Y:S02]  /*1400*/  ISETP.GE.U32.AND P1, PT, R3, 0x3, PT ;  /* 0x000000030300780c */ /* 0x000fe40003f26070 */
[----:B------:R-:W-:Y:S02]  /*1410*/  ISETP.NE.AND P2, PT, R0, RZ, PT ;  /* 0x000000ff0000720c */ /* 0x000fe40003f45270 */
[----:B------:R-:W-:-:S09]  /*1420*/  FSEL R18, R2, 1, P0 ;  /* 0x3f80000002127808 */ /* 0x000fd20000000000 */
[----:B------:R-:W-:Y:S05]  /*1430*/  @!P1 BRA `(.L_x_3820) ;  /* 0x0000018000009947 */ /* 0x000fea0003800000 */
[----:B------:R0:W1:Y:S01]  /*1440*/  MUFU.RCP R19, R18 ;  /* 0x0000001200137308 */ /* 0x0000620000001000 */
[----:B------:R-:W-:Y:S01]  /*1450*/  BSSY B0, `(.L_x_3820) ;  /* 0x0000016000007945 */ /* 0x000fe20003800000 */
[----:B------:R-:W-:Y:S01]  /*1460*/  IADD3 R5, -R0, c[0x0][0x190], RZ ;  /* 0x0000640000057a10 */ /* 0x000fe20007ffe1ff */
[----:B------:R-:W-:-:S05]  /*1470*/  IMAD.MOV.U32 R4, RZ, RZ, RZ ;  /* 0x000000ffff047224 */ /* 0x000fca00078e00ff */
.L_x_3821:
        /* <DEDUP_REMOVED lines=20> */
.L_x_3820:
[----:B------:R-:W-:Y:S05]  /*15c0*/  @!P2 EXIT ;  /* 0x000000000000a94d */ /* 0x000fea0003800000 */
[----:B------:R-:W-:Y:S01]  /*15d0*/  LEA.HI R13, R14, R13, RZ, 0x1b ;  /* 0x0000000d0e0d7211 */ /* 0x000fe200078fd8ff */
[----:B-1----:R1:W2:Y:S01]  /*15e0*/  MUFU.RCP R9, R18 ;  /* 0x0000001200097308 */ /* 0x0022a20000001000 */
[----:B------:R-:W-:-:S03]  /*15f0*/  IMAD.MOV.U32 R3, RZ, RZ, 0x4 ;  /* 0x00000004ff037424 */ /* 0x000fc600078e00ff */
[----:B------:R-:W-:-:S04]  /*1600*/  IMAD R13, R12, 0x4, R13 ;  /* 0x000000040c0d7824 */ /* 0x000fc800078e020d */
[----:B------:R-:W-:-:S04]  /*1610*/  IMAD R2, R13, c[0x0][0x190], R4 ;  /* 0x000064000d027a24 */ /* 0x000fc800078e0204 */
[----:B------:R-:W-:-:S04]  /*1620*/  IMAD.WIDE R2, R2, R3, c[0x0][0x170] ;  /* 0x00005c0002027625 */ /* 0x000fc800078e0203 */
[----:B------:R-:W-:Y:S02]  /*1630*/  IMAD.MOV.U32 R4, RZ, RZ, R2 ;  /* 0x000000ffff047224 */ /* 0x000fe400078e0002 */
[----:B-12---:R-:W-:Y:S02]  /*1640*/  IMAD.MOV.U32 R7, RZ, RZ, R3 ;  /* 0x000000ffff077224 */ /* 0x006fe400078e0003 */
.L_x_3822:
        /* <DEDUP_REMOVED lines=11> */
.L_x_3793:
[----:B------:R-:W-:Y:S01]  /*1700*/  IMAD.MOV.U32 R24, RZ, RZ, R11 ;  /* 0x000000ffff187224 */ /* 0x000fe200078e000b */
[----:B------:R-:W-:Y:S01]  /*1710*/  MOV R8, 0x1760 ;  /* 0x0000176000087802 */ /* 0x000fe20000000f00 */
[----:B------:R-:W-:Y:S02]  /*1720*/  IMAD.MOV.U32 R19, RZ, RZ, 0x10 ;  /* 0x00000010ff137424 */ /* 0x000fe400078e00ff */
[----:B------:R-:W-:Y:S02]  /*1730*/  IMAD.MOV.U32 R22, RZ, RZ, 0x1f ;  /* 0x0000001fff167424 */ /* 0x000fe400078e00ff */
[----:B------:R-:W-:Y:S02]  /*1740*/  IMAD.MOV.U32 R3, RZ, RZ, -0x1 ;  /* 0xffffffffff037424 */ /* 0x000fe400078e00ff */
[----:B------:R-:W-:Y:S05]  /*1750*/  CALL.REL.NOINC `($__internal_73_$__cuda_sm70_shflsync_bfly_p) ;  /* 0x00000e6000007944 */ /* 0x000fea0003c00000 */
[----:B-1----:R-:W-:Y:S01]  /*1760*/  IMAD.MOV.U32 R26, RZ, RZ, R3 ;  /* 0x000000ffff1a7224 */ /* 0x002fe200078e0003 */
[----:B0-----:R-:W-:Y:S05]  /*1770*/  BRA `(.L_x_3823) ;  /* 0xffffee1000007947 */ /* 0x001fea000383ffff */
.L_x_3794:
[----:B------:R-:W-:Y:S01]  /*1780*/  IMAD.MOV.U32 R24, RZ, RZ, R20 ;  /* 0x000000ffff187224 */ /* 0x000fe200078e0014 */
[----:B------:R-:W-:Y:S01]  /*1790*/  MOV R8, 0x17e0 ;  /* 0x000017e000087802 */ /* 0x000fe20000000f00 */
[----:B------:R-:W-:Y:S02]  /*17a0*/  IMAD.MOV.U32 R19, RZ, RZ, 0x10 ;  /* 0x00000010ff137424 */ /* 0x000fe400078e00ff */
[----:B------:R-:W-:-:S02]  /*17b0*/  IMAD.MOV.U32 R22, RZ, RZ, 0x1f ;  /* 0x0000001fff167424 */ /* 0x000fc400078e00ff */
[----:B------:R-:W-:Y:S02]  /*17c0*/  IMAD.MOV.U32 R3, RZ, RZ, -0x1 ;  /* 0xffffffffff037424 */ /* 0x000fe400078e00ff */
[----:B01----:R-:W-:Y:S05]  /*17d0*/  CALL.REL.NOINC `($__internal_73_$__cuda_sm70_shflsync_bfly_p) ;  /* 0x00000de000007944 */ /* 0x003fea0003c00000 */
[----:B-1----:R-:W-:Y:S01]  /*17e0*/  IMAD.MOV.U32 R23, RZ, RZ, R3 ;  /* 0x000000ffff177224 */ /* 0x002fe200078e0003 */
[----:B------:R-:W-:Y:S01]  /*17f0*/  MOV R8, 0x1850 ;  /* 0x0000185000087802 */ /* 0x000fe20000000f00 */
[----:B0-----:R-:W-:Y:S02]  /*1800*/  IMAD.MOV.U32 R24, RZ, RZ, R17 ;  /* 0x000000ffff187224 */ /* 0x001fe400078e0011 */
[----:B------:R-:W-:Y:S02]  /*1810*/  IMAD.MOV.U32 R19, RZ, RZ, 0x10 ;  /* 0x00000010ff137424 */ /* 0x000fe400078e00ff */
[----:B------:R-:W-:Y:S02]  /*1820*/  IMAD.MOV.U32 R22, RZ, RZ, 0x1f ;  /* 0x0000001fff167424 */ /* 0x000fe400078e00ff */
[----:B------:R-:W-:Y:S02]  /*1830*/  IMAD.MOV.U32 R3, RZ, RZ, -0x1 ;  /* 0xffffffffff037424 */ /* 0x000fe400078e00ff */
[----:B------:R-:W-:Y:S05]  /*1840*/  CALL.REL.NOINC `($__internal_73_$__cuda_sm70_shflsync_bfly_p) ;  /* 0x00000d7000007944 */ /* 0x000fea0003c00000 */
[----:B-1----:R-:W-:Y:S01]  /*1850*/  IMAD.MOV.U32 R10, RZ, RZ, R3 ;  /* 0x000000ffff0a7224 */ /* 0x002fe200078e0003 */
[----:B0-----:R-:W-:Y:S05]  /*1860*/  BRA `(.L_x_3824) ;  /* 0xffffed5000007947 */ /* 0x001fea000383ffff */
.L_x_3795:
[----:B------:R-:W-:Y:S01]  /*1870*/  IMAD.MOV.U32 R24, RZ, RZ, R21 ;  /* 0x000000ffff187224 */ /* 0x000fe200078e0015 */
[----:B------:R-:W-:Y:S01]  /*1880*/  MOV R8, 0x18d0 ;  /* 0x000018d000087802 */ /* 0x000fe20000000f00 */
[----:B------:R-:W-:-:S02]  /*1890*/  IMAD.MOV.U32 R19, RZ, RZ, 0x8 ;  /* 0x00000008ff137424 */ /* 0x000fc400078e00ff */
[----:B------:R-:W-:Y:S02]  /*18a0*/  IMAD.MOV.U32 R22, RZ, RZ, 0x1f ;  /* 0x0000001fff167424 */ /* 0x000fe400078e00ff */
[----:B------:R-:W-:Y:S02]  /*18b0*/  IMAD.MOV.U32 R3, RZ, RZ, -0x1 ;  /* 0xffffffffff037424 */ /* 0x000fe400078e00ff */
[----:B0-23--:R-:W-:Y:S05]  /*18c0*/  CALL.REL.NOINC `($__internal_73_$__cuda_sm70_shflsync_bfly_p) ;  /* 0x00000cf000007944 */ /* 0x00dfea0003c00000 */
[----:B------:R-:W-:Y:S01]  /*18d0*/  FSEL R20, R23, R20, P1 ;  /* 0x0000001417147208 */ /* 0x000fe20000800000 */
[----:B-1----:R-:W-:Y:S01]  /*18e0*/  IMAD.MOV.U32 R26, RZ, RZ, R3 ;  /* 0x000000ffff1a7224 */ /* 0x002fe200078e0003 */
[----:B------:R-:W-:Y:S01]  /*18f0*/  MOV R8, 0x1950 ;  /* 0x0000195000087802 */ /* 0x000fe20000000f00 */
[----:B0-----:R-:W-:Y:S02]  /*1900*/  IMAD.MOV.U32 R19, RZ, RZ, 0x8 ;  /* 0x00000008ff137424 */ /* 0x001fe400078e00ff */
[----:B------:R-:W-:Y:S02]  /*1910*/  IMAD.MOV.U32 R22, RZ, RZ, 0x1f ;  /* 0x0000001fff167424 */ /* 0x000fe400078e00ff */
[----:B------:R-:W-:Y:S02]  /*1920*/  IMAD.MOV.U32 R3, RZ, RZ, -0x1 ;  /* 0xffffffffff037424 */ /* 0x000fe400078e00ff */
[----:B------:R-:W-:-:S02]  /*1930*/  IMAD.MOV.U32 R24, RZ, RZ, R20 ;  /* 0x000000ffff187224 */ /* 0x000fc400078e0014 */
[----:B------:R-:W-:Y:S05]  /*1940*/  CALL.REL.NOINC `($__internal_73_$__cuda_sm70_shflsync_bfly_p) ;  /* 0x00000c7000007944 */ /* 0x000fea0003c00000 */
[----:B------:R-:W-:Y:S01]  /*1950*/  SEL R17, R10, R17, P1 ;  /* 0x000000110a117207 */ /* 0x000fe20000800000 */
[----:B0-----:R-:W-:Y:S01]  /*1960*/  IMAD.MOV.U32 R19, RZ, RZ, 0x8 ;  /* 0x00000008ff137424 */ /* 0x001fe200078e00ff */
[----:B-1----:R-:W-:Y:S01]  /*1970*/  MOV R11, R3 ;  /* 0x00000003000b7202 */ /* 0x002fe20000000f00 */
[----:B------:R-:W-:Y:S01]  /*1980*/  IMAD.MOV.U32 R22, RZ, RZ, 0x1f ;  /* 0x0000001fff167424 */ /* 0x000fe200078e00ff */
[----:B------:R-:W-:Y:S01]  /*1990*/  MOV R8, 0x19d0 ;  /* 0x000019d000087802 */ /* 0x000fe20000000f00 */
[----:B------:R-:W-:-:S02]  /*19a0*/  IMAD.MOV.U32 R3, RZ, RZ, -0x1 ;  /* 0xffffffffff037424 */ /* 0x000fc400078e00ff */
[----:B------:R-:W-:Y:S02]  /*19b0*/  IMAD.MOV.U32 R24, RZ, RZ, R17 ;  /* 0x000000ffff187224 */ /* 0x000fe400078e0011 */
[----:B------:R-:W-:Y:S05]  /*19c0*/  CALL.REL.NOINC `($__internal_73_$__cuda_sm70_shflsync_bfly_p) ;  /* 0x00000bf000007944 */ /* 0x000fea0003c00000 */
[----:B-1----:R-:W-:Y:S01]  /*19d0*/  IMAD.MOV.U32 R10, RZ, RZ, R3 ;  /* 0x000000ffff0a7224 */ /* 0x002fe200078e0003 */
[----:B0-----:R-:W-:Y:S05]  /*19e0*/  BRA `(.L_x_3825) ;  /* 0xffffec9000007947 */ /* 0x001fea000383ffff */
.L_x_3796:
[----:B------:R-:W-:Y:S01]  /*19f0*/  IMAD.MOV.U32 R24, RZ, RZ, R21 ;  /* 0x000000ffff187224 */ /* 0x000fe200078e0015 */
[----:B------:R-:W-:Y:S01]  /*1a00*/  MOV R8, 0x1a50 ;  /* 0x00001a5000087802 */ /* 0x000fe20000000f00 */
[----:B------:R-:W-:Y:S02]  /*1a10*/  IMAD.MOV.U32 R19, RZ, RZ, 0x4 ;  /* 0x00000004ff137424 */ /* 0x000fe400078e00ff */
[----:B------:R-:W-:Y:S02]  /*1a20*/  IMAD.MOV.U32 R22, RZ, RZ, 0x1f ;  /* 0x0000001fff167424 */ /* 0x000fe400078e00ff */
[----:B------:R-:W-:Y:S02]  /*1a30*/  IMAD.MOV.U32 R3, RZ, RZ, -0x1 ;  /* 0xffffffffff037424 */ /* 0x000fe400078e00ff */
[----:B0-----:R-:W-:Y:S05]  /*1a40*/  CALL.REL.NOINC `($__internal_73_$__cuda_sm70_shflsync_bfly_p) ;  /* 0x00000b7000007944 */ /* 0x001fea0003c00000 */
[----:B-1----:R-:W-:Y:S01]  /*1a50*/  IMAD.MOV.U32 R26, RZ, RZ, R3 ;  /* 0x000000ffff1a7224 */ /* 0x002fe200078e0003 */
[----:B0-----:R-:W-:Y:S05]  /*1a60*/  BRA `(.L_x_3826) ;  /* 0xffffec7000007947 */ /* 0x001fea000383ffff */
.L_x_3797:
[----:B------:R-:W-:Y:S01]  /*1a70*/  IMAD.MOV.U32 R24, RZ, RZ, R20 ;  /* 0x000000ffff187224 */ /* 0x000fe200078e0014 */
[----:B------:R-:W-:Y:S01]  /*1a80*/  MOV R8, 0x1ad0 ;  /* 0x00001ad000087802 */ /* 0x000fe20000000f00 */
[----:B------:R-:W-:-:S02]  /*1a90*/  IMAD.MOV.U32 R19, RZ, RZ, 0x4 ;  /* 0x00000004ff137424 */ /* 0x000fc400078e00ff */
[----:B------:R-:W-:Y:S02]  /*1aa0*/  IMAD.MOV.U32 R22, RZ, RZ, 0x1f ;  /* 0x0000001fff167424 */ /* 0x000fe400078e00ff */
[----:B------:R-:W-:Y:S02]  /*1ab0*/  IMAD.MOV.U32 R3, RZ, RZ, -0x1 ;  /* 0xffffffffff037424 */ /* 0x000fe400078e00ff */
[----:B-12---:R-:W-:Y:S05]  /*1ac0*/  CALL.REL.NOINC `($__internal_73_$__cuda_sm70_shflsync_bfly_p) ;  /* 0x00000af000007944 */ /* 0x006fea0003c00000 */
[----:B------:R-:W-:Y:S01]  /*1ad0*/  SEL R17, R10, R17, P0 ;  /* 0x000000110a117207 */ /* 0x000fe20000000000 */
[----:B-1----:R-:W-:Y:S01]  /*1ae0*/  IMAD.MOV.U32 R11, RZ, RZ, R3 ;  /* 0x000000ffff0b7224 */ /* 0x002fe200078e0003 */
[----:B------:R-:W-:Y:S01]  /*1af0*/  MOV R8, 0x1b50 ;  /* 0x00001b5000087802 */ /* 0x000fe20000000f00 */
[----:B0-----:R-:W-:Y:S02]  /*1b00*/  IMAD.MOV.U32 R19, RZ, RZ, 0x4 ;  /* 0x00000004ff137424 */ /* 0x001fe400078e00ff */
[----:B------:R-:W-:Y:S02]  /*1b10*/  IMAD.MOV.U32 R22, RZ, RZ, 0x1f ;  /* 0x0000001fff167424 */ /* 0x000fe400078e00ff */
[----:B------:R-:W-:Y:S02]  /*1b20*/  IMAD.MOV.U32 R3, RZ, RZ, -0x1 ;  /* 0xffffffffff037424 */ /* 0x000fe400078e00ff */
[----:B------:R-:W-:-:S02]  /*1b30*/  IMAD.MOV.U32 R24, RZ, RZ, R17 ;  /* 0x000000ffff187224 */ /* 0x000fc400078e0011 */
[----:B------:R-:W-:Y:S05]  /*1b40*/  CALL.REL.NOINC `($__internal_73_$__cuda_sm70_shflsync_bfly_p) ;  /* 0x00000a7000007944 */ /* 0x000fea0003c00000 */
[----:B-1----:R-:W-:Y:S01]  /*1b50*/  IMAD.MOV.U32 R10, RZ, RZ, R3 ;  /* 0x000000ffff0a7224 */ /* 0x002fe200078e0003 */
[----:B0-----:R-:W-:Y:S05]  /*1b60*/  BRA `(.L_x_3827) ;  /* 0xffffebc000007947 */ /* 0x001fea000383ffff */
.L_x_3798:
[----:B------:R-:W-:Y:S01]  /*1b70*/  IMAD.MOV.U32 R24, RZ, RZ, R21 ;  /* 0x000000ffff187224 */ /* 0x000fe200078e0015 */
[----:B------:R-:W-:Y:S01]  /*1b80*/  MOV R8, 0x1bd0 ;  /* 0x00001bd000087802 */ /* 0x000fe20000000f00 */
[----:B------:R-:W-:-:S02]  /*1b90*/  IMAD.MOV.U32 R19, RZ, RZ, 0x2 ;  /* 0x00000002ff137424 */ /* 0x000fc400078e00ff */
[----:B------:R-:W-:Y:S02]  /*1ba0*/  IMAD.MOV.U32 R22, RZ, RZ, 0x1f ;  /* 0x0000001fff167424 */ /* 0x000fe400078e00ff */
[----:B------:R-:W-:Y:S02]  /*1bb0*/  IMAD.MOV.U32 R3, RZ, RZ, -0x1 ;  /* 0xffffffffff037424 */ /* 0x000fe400078e00ff */
[----:B0--3--:R-:W-:Y:S05]  /*1bc0*/  CALL.REL.NOINC `($__internal_73_$__cuda_sm70_shflsync_bfly_p) ;  /* 0x000009f000007944 */ /* 0x009fea0003c00000 */
        /* <DEDUP_REMOVED lines=9> */
[----:B-1----:R-:W-:Y:S01]  /*1c60*/  IMAD.MOV.U32 R26, RZ, RZ, R3 ;  /* 0x000000ffff1a7224 */ /* 0x002fe200078e0003 */
[----:B------:R-:W-:Y:S01]  /*1c70*/  MOV R8, 0x1cd0 ;  /* 0x00001cd000087802 */ /* 0x000fe20000000f00 */
[----:B0-----:R-:W-:-:S02]  /*1c80*/  IMAD.MOV.U32 R19, RZ, RZ, 0x2 ;  /* 0x00000002ff137424 */ /* 0x001fc400078e00ff */
[----:B------:R-:W-:Y:S02]  /*1c90*/  IMAD.MOV.U32 R22, RZ, RZ, 0x1f ;  /* 0x0000001fff167424 */ /* 0x000fe400078e00ff */
[----:B------:R-:W-:Y:S02]  /*1ca0*/  IMAD.MOV.U32 R3, RZ, RZ, -0x1 ;  /* 0xffffffffff037424 */ /* 0x000fe400078e00ff */
[----:B------:R-:W-:Y:S02]  /*1cb0*/  IMAD.MOV.U32 R24, RZ, RZ, R17 ;  /* 0x000000ffff187224 */ /* 0x000fe400078e0011 */
[----:B------:R-:W-:Y:S05]  /*1cc0*/  CALL.REL.NOINC `($__internal_73_$__cuda_sm70_shflsync_bfly_p) ;  /* 0x000008f000007944 */ /* 0x000fea0003c00000 */
[----:B-1----:R-:W-:Y:S01]  /*1cd0*/  IMAD.MOV.U32 R10, RZ, RZ, R3 ;  /* 0x000000ffff0a7224 */ /* 0x002fe200078e0003 */
[----:B0-----:R-:W-:Y:S05]  /*1ce0*/  BRA `(.L_x_3828) ;  /* 0xffffeb0000007947 */ /* 0x001fea000383ffff */
.L_x_3799:
[----:B------:R-:W-:Y:S01]  /*1cf0*/  IMAD.MOV.U32 R24, RZ, RZ, R21 ;  /* 0x000000ffff187224 */ /* 0x000fe200078e0015 */
[----:B------:R-:W-:Y:S01]  /*1d00*/  MOV R8, 0x1d50 ;  /* 0x00001d5000087802 */ /* 0x000fe20000000f00 */
[----:B------:R-:W-:Y:S02]  /*1d10*/  IMAD.MOV.U32 R19, RZ, RZ, 0x1 ;  /* 0x00000001ff137424 */ /* 0x000fe400078e00ff */
[----:B------:R-:W-:Y:S02]  /*1d20*/  IMAD.MOV.U32 R22, RZ, RZ, 0x1f ;  /* 0x0000001fff167424 */ /* 0x000fe400078e00ff */
[----:B------:R-:W-:-:S02]  /*1d30*/  IMAD.MOV.U32 R3, RZ, RZ, -0x1 ;  /* 0xffffffffff037424 */ /* 0x000fc400078e00ff */
[----:B--2---:R-:W-:Y:S05]  /*1d40*/  CALL.REL.NOINC `($__internal_73_$__cuda_sm70_shflsync_bfly_p) ;  /* 0x0000087000007944 */ /* 0x004fea0003c00000 */
[----:B-1----:R-:W-:Y:S01]  /*1d50*/  IMAD.MOV.U32 R20, RZ, RZ, R3 ;  /* 0x000000ffff147224 */ /* 0x002fe200078e0003 */
[----:B0-----:R-:W-:Y:S05]  /*1d60*/  BRA `(.L_x_3829) ;  /* 0xffffeae000007947 */ /* 0x001fea000383ffff */
.L_x_3800:
[----:B------:R-:W-:Y:S01]  /*1d70*/  HFMA2.MMA R19, -RZ, RZ, 0, 5.9604644775390625e-08 ;  /* 0x00000001ff137435 */ /* 0x000fe200000001ff */
[----:B------:R-:W-:Y:S01]  /*1d80*/  IMAD.MOV.U32 R24, RZ, RZ, R26 ;  /* 0x000000ffff187224 */ /* 0x000fe200078e001a */
[----:B------:R-:W-:Y:S01]  /*1d90*/  MOV R8, 0x1dd0 ;  /* 0x00001dd000087802 */ /* 0x000fe20000000f00 */
[----:B------:R-:W-:-:S02]  /*1da0*/  IMAD.MOV.U32 R22, RZ, RZ, 0x1f ;  /* 0x0000001fff167424 */ /* 0x000fc400078e00ff */
[----:B------:R-:W-:Y:S02]  /*1db0*/  IMAD.MOV.U32 R3, RZ, RZ, -0x1 ;  /* 0xffffffffff037424 */ /* 0x000fe400078e00ff */
[----:B01----:R-:W-:Y:S05]  /*1dc0*/  CALL.REL.NOINC `($__internal_73_$__cuda_sm70_shflsync_bfly_p) ;  /* 0x000007f000007944 */ /* 0x003fea0003c00000 */
[----:B-1----:R-:W-:Y:S01]  /*1dd0*/  IMAD.MOV.U32 R11, RZ, RZ, R3 ;  /* 0x000000ffff0b7224 */ /* 0x002fe200078e0003 */
[----:B0-----:R-:W-:Y:S01]  /*1de0*/  SEL R24, R10, R17, P0 ;  /* 0x000000110a187207 */ /* 0x001fe20000000000 */
[----:B------:R-:W-:Y:S01]  /*1df0*/  IMAD.MOV.U32 R19, RZ, RZ, 0x1 ;  /* 0x00000001ff137424 */ /* 0x000fe200078e00ff */
[----:B------:R-:W-:Y:S01]  /*1e00*/  MOV R8, 0x1e40 ;  /* 0x00001e4000087802 */ /* 0x000fe20000000f00 */
[----:B------:R-:W-:Y:S02]  /*1e10*/  IMAD.MOV.U32 R22, RZ, RZ, 0x1f ;  /* 0x0000001fff167424 */ /* 0x000fe400078e00ff */
[----:B------:R-:W-:Y:S02]  /*1e20*/  IMAD.MOV.U32 R3, RZ, RZ, -0x1 ;  /* 0xffffffffff037424 */ /* 0x000fe400078e00ff */
[----:B------:R-:W-:Y:S05]  /*1e30*/  CALL.REL.NOINC `($__internal_73_$__cuda_sm70_shflsync_bfly_p) ;  /* 0x0000078000007944 */ /* 0x000fea0003c00000 */
[----:B-1----:R-:W-:Y:S01]  /*1e40*/  IMAD.MOV.U32 R9, RZ, RZ, R3 ;  /* 0x000000ffff097224 */ /* 0x002fe200078e0003 */
[----:B0-----:R-:W-:Y:S05]  /*1e50*/  BRA `(.L_x_3830) ;  /* 0xffffea4000007947 */ /* 0x001fea000383ffff */
.L_x_3807:
[----:B------:R-:W-:Y:S01]  /*1e60*/  IMAD.MOV.U32 R24, RZ, RZ, R11 ;  /* 0x000000ffff187224 */ /* 0x000fe200078e000b */
[----:B------:R-:W-:Y:S01]  /*1e70*/  MOV R8, 0x1ec0 ;  /* 0x00001ec000087802 */ /* 0x000fe20000000f00 */
[----:B------:R-:W-:Y:S02]  /*1e80*/  IMAD.MOV.U32 R19, RZ, RZ, 0x10 ;  /* 0x00000010ff137424 */ /* 0x000fe400078e00ff */
[----:B------:R-:W-:-:S02]  /*1e90*/  IMAD.MOV.U32 R22, RZ, RZ, 0x1f ;  /* 0x0000001fff167424 */ /* 0x000fc400078e00ff */
[----:B------:R-:W-:Y:S02]  /*1ea0*/  IMAD.MOV.U32 R3, RZ, RZ, -0x1 ;  /* 0xffffffffff037424 */ /* 0x000fe400078e00ff */
[----:B------:R-:W-:Y:S05]  /*1eb0*/  CALL.REL.NOINC `($__internal_73_$__cuda_sm70_shflsync_bfly_p) ;  /* 0x0000070000007944 */ /* 0x000fea0003c00000 */
[----:B-1----:R-:W-:Y:S01]  /*1ec0*/  IMAD.MOV.U32 R26, RZ, RZ, R3 ;  /* 0x000000ffff1a7224 */ /* 0x002fe200078e0003 */
[----:B0-----:R-:W-:Y:S05]  /*1ed0*/  BRA `(.L_x_3831) ;  /* 0xffffee2000007947 */ /* 0x001fea000383ffff */
.L_x_3808:
[----:B------:R-:W-:Y:S01]  /*1ee0*/  IMAD.MOV.U32 R24, RZ, RZ, R20 ;  /* 0x000000ffff187224 */ /* 0x000fe200078e0014 */
[----:B------:R-:W-:Y:S01]  /*1ef0*/  MOV R8, 0x1f40 ;  /* 0x00001f4000087802 */ /* 0x000fe20000000f00 */
[----:B------:R-:W-:Y:S02]  /*1f00*/  IMAD.MOV.U32 R19, RZ, RZ, 0x10 ;  /* 0x00000010ff137424 */ /* 0x000fe400078e00ff */
[----:B------:R-:W-:Y:S02]  /*1f10*/  IMAD.MOV.U32 R22, RZ, RZ, 0x1f ;  /* 0x0000001fff167424 */ /* 0x000fe400078e00ff */
[----:B------:R-:W-:Y:S02]  /*1f20*/  IMAD.MOV.U32 R3, RZ, RZ, -0x1 ;  /* 0xffffffffff037424 */ /* 0x000fe400078e00ff */
[----:B01----:R-:W-:Y:S05]  /*1f30*/  CALL.REL.NOINC `($__internal_73_$__cuda_sm70_shflsync_bfly_p) ;  /* 0x0000068000007944 */ /* 0x003fea0003c00000 */
[----:B-1----:R-:W-:Y:S01]  /*1f40*/  IMAD.MOV.U32 R23, RZ, RZ, R3 ;  /* 0x000000ffff177224 */ /* 0x002fe200078e0003 */
[----:B------:R-:W-:Y:S01]  /*1f50*/  MOV R8, 0x1fb0 ;  /* 0x00001fb000087802 */ /* 0x000fe20000000f00 */
[----:B0-----:R-:W-:Y:S02]  /*1f60*/  IMAD.MOV.U32 R24, RZ, RZ, R17 ;  /* 0x000000ffff187224 */ /* 0x001fe400078e0011 */
[----:B------:R-:W-:-:S02]  /*1f70*/  IMAD.MOV.U32 R19, RZ, RZ, 0x10 ;  /* 0x00000010ff137424 */ /* 0x000fc400078e00ff */
[----:B------:R-:W-:Y:S02]  /*1f80*/  IMAD.MOV.U32 R22, RZ, RZ, 0x1f ;  /* 0x0000001fff167424 */ /* 0x000fe400078e00ff */
[----:B------:R-:W-:Y:S02]  /*1f90*/  IMAD.MOV.U32 R3, RZ, RZ, -0x1 ;  /* 0xffffffffff037424 */ /* 0x000fe400078e00ff */
[----:B------:R-:W-:Y:S05]  /*1fa0*/  CALL.REL.NOINC `($__internal_73_$__cuda_sm70_shflsync_bfly_p) ;  /* 0x0000061000007944 */ /* 0x000fea0003c00000 */
[----:B-1----:R-:W-:Y:S01]  /*1fb0*/  IMAD.MOV.U32 R10, RZ, RZ, R3 ;  /* 0x000000ffff0a7224 */ /* 0x002fe200078e0003 */
[----:B0-----:R-:W-:Y:S05]  /*1fc0*/  BRA `(.L_x_3832) ;  /* 0xffffed6000007947 */ /* 0x001fea000383ffff */
.L_x_3809:
[----:B------:R-:W-:Y:S01]  /*1fd0*/  IMAD.MOV.U32 R24, RZ, RZ, R21 ;  /* 0x000000ffff187224 */ /* 0x000fe200078e0015 */
[----:B------:R-:W-:Y:S01]  /*1fe0*/  MOV R8, 0x2030 ;  /* 0x0000203000087802 */ /* 0x000fe20000000f00 */
[----:B------:R-:W-:Y:S02]  /*1ff0*/  IMAD.MOV.U32 R19, RZ, RZ, 0x8 ;  /* 0x00000008ff137424 */ /* 0x000fe400078e00ff */
[----:B------:R-:W-:Y:S02]  /*2000*/  IMAD.MOV.U32 R22, RZ, RZ, 0x1f ;  /* 0x0000001fff167424 */ /* 0x000fe400078e00ff */
[----:B------:R-:W-:Y:S02]  /*2010*/  IMAD.MOV.U32 R3, RZ, RZ, -0x1 ;  /* 0xffffffffff037424 */ /* 0x000fe400078e00ff */
[----:B0-23--:R-:W-:Y:S05]  /*2020*/  CALL.REL.NOINC `($__internal_73_$__cuda_sm70_shflsync_bfly_p) ;  /* 0x0000059000007944 */ /* 0x00dfea0003c00000 */
[----:B------:R-:W-:Y:S01]  /*2030*/  FSEL R20, R23, R20, P1 ;  /* 0x0000001417147208 */ /* 0x000fe20000800000 */
[----:B-1----:R-:W-:Y:S01]  /*2040*/  IMAD.MOV.U32 R26, RZ, RZ, R3 ;  /* 0x000000ffff1a7224 */ /* 0x002fe200078e0003 */
[----:B------:R-:W-:Y:S01]  /*2050*/  MOV R8, 0x20b0 ;  /* 0x000020b000087802 */ /* 0x000fe20000000f00 */
[----:B0-----:R-:W-:-:S02]  /*2060*/  IMAD.MOV.U32 R19, RZ, RZ, 0x8 ;  /* 0x00000008ff137424 */ /* 0x001fc400078e00ff */
[----:B------:R-:W-:Y:S02]  /*2070*/  IMAD.MOV.U32 R22, RZ, RZ, 0x1f ;  /* 0x0000001fff167424 */ /* 0x000fe400078e00ff */
[----:B------:R-:W-:Y:S02]  /*2080*/  IMAD.MOV.U32 R3, RZ, RZ, -0x1 ;  /* 0xffffffffff037424 */ /* 0x000fe400078e00ff */
[----:B------:R-:W-:Y:S02]  /*2090*/  IMAD.MOV.U32 R24, RZ, RZ, R20 ;  /* 0x000000ffff187224 */ /* 0x000fe400078e0014 */
[----:B------:R-:W-:Y:S05]  /*20a0*/  CALL.REL.NOINC `($__internal_73_$__cuda_sm70_shflsync_bfly_p) ;  /* 0x0000051000007944 */ /* 0x000fea0003c00000 */
[----:B------:R-:W-:Y:S01]  /*20b0*/  SEL R17, R10, R17, P1 ;  /* 0x000000110a117207 */ /* 0x000fe20000800000 */
[----:B-1----:R-:W-:Y:S01]  /*20c0*/  IMAD.MOV.U32 R11, RZ, RZ, R3 ;  /* 0x000000ffff0b7224 */ /* 0x002fe200078e0003 */
[----:B------:R-:W-:Y:S01]  /*20d0*/  MOV R8, 0x2130 ;  /* 0x0000213000087802 */ /* 0x000fe20000000f00 */
[----:B0-----:R-:W-:Y:S02]  /*20e0*/  IMAD.MOV.U32 R19, RZ, RZ, 0x8 ;  /* 0x00000008ff137424 */ /* 0x001fe400078e00ff */
[----:B------:R-:W-:Y:S02]  /*20f0*/  IMAD.MOV.U32 R22, RZ, RZ, 0x1f ;  /* 0x0000001fff167424 */ /* 0x000fe400078e00ff */
[----:B------:R-:W-:-:S02]  /*2100*/  IMAD.MOV.U32 R3, RZ, RZ, -0x1 ;  /* 0xffffffffff037424 */ /* 0x000fc400078e00ff */
[----:B------:R-:W-:Y:S02]  /*2110*/  IMAD.MOV.U32 R24, RZ, RZ, R17 ;  /* 0x000000ffff187224 */ /* 0x000fe400078e0011 */
[----:B------:R-:W-:Y:S05]  /*2120*/  CALL.REL.NOINC `($__internal_73_$__cuda_sm70_shflsync_bfly_p) ;  /* 0x0000049000007944 */ /* 0x000fea0003c00000 */
[----:B-1----:R-:W-:Y:S01]  /*2130*/  IMAD.MOV.U32 R10, RZ, RZ, R3 ;  /* 0x000000ffff0a7224 */ /* 0x002fe200078e0003 */
[----:B0-----:R-:W-:Y:S05]  /*2140*/  BRA `(.L_x_3833) ;  /* 0xffffeca000007947 */ /* 0x001fea000383ffff */
.L_x_3810:
[----:B------:R-:W-:Y:S01]  /*2150*/  IMAD.MOV.U32 R24, RZ, RZ, R21 ;  /* 0x000000ffff187224 */ /* 0x000fe200078e0015 */
[----:B------:R-:W-:Y:S01]  /*2160*/  MOV R8, 0x21b0 ;  /* 0x000021b000087802 */ /* 0x000fe20000000f00 */
[----:B------:R-:W-:Y:S02]  /*2170*/  IMAD.MOV.U32 R19, RZ, RZ, 0x4 ;  /* 0x00000004ff137424 */ /* 0x000fe400078e00ff */
[----:B------:R-:W-:Y:S02]  /*2180*/  IMAD.MOV.U32 R22, RZ, RZ, 0x1f ;  /* 0x0000001fff167424 */ /* 0x000fe400078e00ff */
[----:B------:R-:W-:Y:S02]  /*2190*/  IMAD.MOV.U32 R3, RZ, RZ, -0x1 ;  /* 0xffffffffff037424 */ /* 0x000fe400078e00ff */
[----:B0-----:R-:W-:Y:S05]  /*21a0*/  CALL.REL.NOINC `($__internal_73_$__cuda_sm70_shflsync_bfly_p) ;  /* 0x0000041000007944 */ /* 0x001fea0003c00000 */
[----:B-1----:R-:W-:Y:S01]  /*21b0*/  MOV R26, R3 ;  /* 0x00000003001a7202 */ /* 0x002fe20000000f00 */
[----:B0-----:R-:W-:Y:S05]  /*21c0*/  BRA `(.L_x_3834) ;  /* 0xffffec8000007947 */ /* 0x001fea000383ffff */
.L_x_3811:
        /* <DEDUP_REMOVED lines=16> */
.L_x_3812:
        /* <DEDUP_REMOVED lines=24> */
.L_x_3813:
        /* <DEDUP_REMOVED lines=8> */
.L_x_3814:
[----:B------:R-:W-:Y:S01]  /*24d0*/  IMAD.MOV.U32 R24, RZ, RZ, R26 ;  /* 0x000000ffff187224 */ /* 0x000fe200078e001a */
[----:B------:R-:W-:Y:S01]  /*24e0*/  MOV R8, 0x2530 ;  /* 0x0000253000087802 */ /* 0x000fe20000000f00 */
[----:B------:R-:W-:-:S02]  /*24f0*/  IMAD.MOV.U32 R19, RZ, RZ, 0x1 ;  /* 0x00000001ff137424 */ /* 0x000fc400078e00ff */
[----:B------:R-:W-:Y:S02]  /*2500*/  IMAD.MOV.U32 R22, RZ, RZ, 0x1f ;  /* 0x0000001fff167424 */ /* 0x000fe400078e00ff */
        /* <DEDUP_REMOVED lines=11> */
        .weak           $__internal_73_$__cuda_sm70_shflsync_bfly_p
        .type           $__internal_73_$__cuda_sm70_shflsync_bfly_p,@function
        .size           $__internal_73_$__cuda_sm70_shflsync_bfly_p,(.L_x_11017 - $__internal_73_$__cuda_sm70_shflsync_bfly_p)
$__internal_73_$__cuda_sm70_shflsync_bfly_p:
[----:B------:R-:W-:Y:S01]  /*25c0*/  IMAD.MOV.U32 R9, RZ, RZ, 0x0 ;  /* 0x00000000ff097424 */ /* 0x000fe200078e00ff */
[----:B------:R-:W-:Y:S04]  /*25d0*/  WARPSYNC R3 ;  /* 0x0000000300007348 */ /* 0x000fe80003800000 */
[----:B------:R0:W1:Y:S01]  /*25e0*/  SHFL.BFLY PT, R3, R24, R19, R22 ;  /* 0x0c00001318037389 */ /* 0x00006200000e0016 */
[----:B------:R-:W-:Y:S05]  /*25f0*/  RET.REL.NODEC R8 `(_ZN4vllm3moe10topkGatingILi4ELi128ELi4ELi16ELi32ElfLNS0_11ScoringFuncE1EEEvPKT5_PKbPfiPT4_PiiiibPKf) ;  /* 0xffffda0008007950 */ /* 0x000fea0003c3ffff */
.L_x_3839:
        /* <DEDUP_REMOVED lines=16> */
.L_x_11017:


//--------------------- .text._ZN4vllm3moe10topkGatingILi4ELi64ELi4ELi16ELi32ElfLNS0_11ScoringFuncE1EEEvPKT5_PKbPfiPT4_PiiiibPKf --------------------------
	.section	.text._ZN4vllm3moe10topkGatingILi4ELi64ELi4ELi16ELi32ElfLNS0_11ScoringFuncE1EEEvPKT5_PKbPfiPT4_PiiiibPKf,"ax",@progbits
	.sectioninfo	@"SHI_REGISTERS=28"
	.align	128
        .global         _ZN4vllm3moe10topkGatingILi4ELi64ELi4ELi16ELi32ElfLNS0_11ScoringFuncE1EEEvPKT5_PKbPfiPT4_PiiiibPKf
        .type           _ZN4vllm3moe10topkGatingILi4ELi64ELi4ELi16ELi32ElfLNS0_11ScoringFuncE1EEEvPKT5_PKbPfiPT4_PiiiibPKf,@function
        .size           _ZN4vllm3moe10topkGatingILi4ELi64ELi4ELi16ELi32ElfLNS0_11ScoringFuncE1EEEvPKT5_PKbPfiPT4_PiiiibPKf,(.L_x_11018 - _ZN4vllm3moe10topkGatingILi4ELi64ELi4ELi16ELi32ElfLNS0_11ScoringFuncE1EEEvPKT5_PKbPfiPT4_PiiiibPKf)
        .other          _ZN4vllm3moe10topkGatingILi4ELi64ELi4ELi16ELi32ElfLNS0_11ScoringFuncE1EEEvPKT5_PKbPfiPT4_PiiiibPKf,@"STO_CUDA_ENTRY STV_DEFAULT"
_ZN4vllm3moe10topkGatingILi4ELi64ELi4ELi16ELi32ElfLNS0_11ScoringFuncE1EEEvPKT5_PKbPfiPT4_PiiiibPKf:
.text._ZN4vllm3moe10topkGatingILi4ELi64ELi4ELi16ELi32ElfLNS0_11ScoringFuncE1EEEvPKT5_PKbPfiPT4_PiiiibPKf:
[----:B------:R-:W-:-:S04]  /*0000*/  IMAD.MOV.U32 R1, RZ, RZ, c[0x0][0x28] ;  /* 0x00000a00ff017624 */ /* 0x000fc800078e00ff */
[----:B------:R-:W0:Y:S01]  /*0010*/  S2R R12, SR_TID.Y ;  /* 0x00000000000c7919 */ /* 0x000e220000002200 */
[----:B------:R-:W-:-:S03]  /*0020*/  IADD3 R1, R1, -0x10, RZ ;  /* 0xfffffff001017810 */ /* 0x000fc60007ffe0ff */
[----:B------:R-:W1:Y:S04]  /*0030*/  S2R R3, SR_CTAID.X ;  /* 0x0000000000037919 */ /* 0x000e680000002500 */
[----:B------:R-:W2:Y:S01]  /*0040*/  S2R R13, SR_TID.X ;  /* 0x00000000000d7919 */ /* 0x000ea20000002100 */
[----:B0-----:R-:W-:-:S04]  /*0050*/  IMAD.SHL.U32 R12, R12, 0x2, RZ ;  /* 0x000000020c0c7824 */ /* 0x001fc800078e00ff */
[----:B-1----:R-:W-:-:S05]  /*0060*/  IMAD R14, R3, 0x8, R12 ;  /* 0x00000008030e7824 */ /* 0x002fca00078e020c */
[----:B--2---:R-:W-:-:S04]  /*0070*/  LEA.HI R14, R13, R14, RZ, 0x1c ;  /* 0x0000000e0d0e7211 */ /* 0x004fc800078fe0ff */
        /* <DEDUP_REMOVED lines=13> */
[----:B------:R-:W-:Y:S02]  /*0150*/  @P1 IMAD.WIDE.U32 R18, R15, R18, c[0x0][0x1a0] ;  /* 0x000068000f121625 */ /* 0x000fe400078e0012 */
[----:B------:R-:W-:-:S03]  /*0160*/  @P0 IADD3 R16, P2, R14, c[0x0][0x168], RZ ;  /* 0x00005a000e100a10 */ /* 0x000fc60007f5e0ff */
[----:B------:R0:W3:Y:S04]  /*0170*/  @P1 LDG.E R9, [R18.64] ;  /* 0x0000000612091981 */ /* 0x0000e8000c1e1900 */
[----:B------:R0:W4:Y:S01]  /*0180*/  @P1 LDG.E R0, [R18.64+0x4] ;  /* 0x0000040612001981 */ /* 0x000122000c1e1900 */
[----:B------:R-:W-:-:S03]  /*0190*/  @P0 LEA.HI.X.SX32 R17, R14, c[0x0][0x16c], 0x1, P2 ;  /* 0x00005b000e110a11 */ /* 0x000fc600010f0eff */
[----:B------:R0:W5:Y:S04]  /*01a0*/  @P1 LDG.E R11, [R18.64+0x8] ;  /* 0x00000806120b1981 */ /* 0x000168000c1e1900 */
[----:B------:R0:W3:Y:S04]  /*01b0*/  @P1 LDG.E R2, [R18.64+0xc] ;  /* 0x00000c0612021981 */ /* 0x0000e8000c1e1900 */
[----:B------:R1:W3:Y:S01]  /*01c0*/  @P0 LDG.E.U8 R16, [R16.64] ;  /* 0x0000000610100981 */ /* 0x0002e2000c1e1100 */
[----:B--2---:R-:W-:Y:S02]  /*01d0*/  FMUL.FTZ R4, R4, -1.4426950216293334961 ;  /* 0xbfb8aa3b04047820 */ /* 0x004fe40000410000 */
[----:B------:R-:W-:-:S02]  /*01e0*/  FMUL.FTZ R8, R5, -1.4426950216293334961 ;  /* 0xbfb8aa3b05087820 */ /* 0x000fc40000410000 */
[----:B------:R-:W-:Y:S02]  /*01f0*/  FMUL.FTZ R10, R6, -1.4426950216293334961 ;  /* 0xbfb8aa3b060a7820 */ /* 0x000fe40000410000 */
[----:B------:R-:W-:Y:S01]  /*0200*/  FMUL.FTZ R7, R7, -1.4426950216293334961 ;  /* 0xbfb8aa3b07077820 */ /* 0x000fe20000410000 */
[----:B------:R-:W2:Y:S08]  /*0210*/  MUFU.EX2 R4, R4 ;  /* 0x0000000400047308 */ /* 0x000eb00000000800 */
[----:B------:R-:W0:Y:S08]  /*0220*/  MUFU.EX2 R8, R8 ;  /* 0x0000000800087308 */ /* 0x000e300000000800 */
[----:B------:R-:W1:Y:S01]  /*0230*/  MUFU.EX2 R10, R10 ;  /* 0x0000000a000a7308 */ /* 0x000e620000000800 */
[----:B--2---:R-:W-:-:S07]  /*0240*/  FADD.FTZ R5, R4, 1 ;  /* 0x3f80000004057421 */ /* 0x004fce0000010000 */
[----:B------:R-:W2:Y:S01]  /*0250*/  MUFU.EX2 R7, R7 ;  /* 0x0000000700077308 */ /* 0x000ea20000000800 */
[----:B0-----:R-:W-:Y:S02]  /*0260*/  FADD.FTZ R6, R8, 1 ;  /* 0x3f80000008067421 */ /* 0x001fe40000010000 */
[----:B-1----:R-:W-:-:S05]  /*0270*/  FADD.FTZ R17, R10, 1 ;  /* 0x3f8000000a117421 */ /* 0x002fca0000010000 */
[----:B------:R-:W0:Y:S01]  /*0280*/  MUFU.RCP R5, R5 ;  /* 0x0000000500057308 */ /* 0x000e220000001000 */
[----:B--2---:R-:W-:-:S07]  /*0290*/  FADD.FTZ R18, R7, 1 ;  /* 0x3f80000007127421 */ /* 0x004fce0000010000 */
        /* <DEDUP_REMOVED lines=24> */
[----:B------:R-:W-:Y:S02]  /*0420*/  IMAD.SHL.U32 R2, R3, 0x8, RZ ;  /* 0x0000000803027824 */ /* 0x000fe400078e00ff */
        /* <DEDUP_REMOVED lines=8> */
.L_x_3853:
        /* <DEDUP_REMOVED lines=16> */
.L_x_3868:
[----:B------:R-:W-:Y:S05]  /*05b0*/  BRA.DIV ~URZ, `(.L_x_3843) ;  /* 0x000010627f007947 */ /* 0x000fea000b800000 */
[----:B------:R2:W3:Y:S04]  /*05c0*/  SHFL.BFLY PT, R23, R22, 0x8, 0x101f ;  /* 0x0d101f0016177f89 */ /* 0x0004e800000e0000 */
[----:B------:R2:W4:Y:S02]  /*05d0*/  SHFL.BFLY PT, R21, R18, 0x8, 0x101f ;  /* 0x0d101f0012157f89 */ /* 0x00052400000e0000 */
.L_x_3869:
        /* <DEDUP_REMOVED lines=12> */
.L_x_3870:
[----:B-1----:R-:W-:-:S13]  /*06a0*/  FSETP.GEU.FTZ.AND P1, PT, R20, R23, PT ;  /* 0x000000171400720b */ /* 0x002fda0003f3e000 */
[----:B------:R-:W-:-:S04]  /*06b0*/  @P1 FSETP.NEU.FTZ.AND P3, PT, R20, R23, PT ;  /* 0x000000171400120b */ /* 0x000fc80003f7d000 */
[----:B---3--:R-:W-:-:S13]  /*06c0*/  @P1 ISETP.LT.AND P0, PT, R21, R18, !P3 ;  /* 0x000000121500120c */ /* 0x008fda0005f01270 */
[----:B0-----:R-:W-:Y:S01]  /*06d0*/  FSEL R20, R23, R20, P0 ;  /* 0x0000001417147208 */ /* 0x001fe20000000000 */
[----:B------:R-:W-:Y:S05]  /*06e0*/  BRA.DIV ~URZ, `(.L_x_3845) ;  /* 0x000011a27f007947 */ /* 0x000fea000b800000 */
[----:B------:R0:W1:Y:S02]  /*06f0*/  SHFL.BFLY PT, R23, R20, 0x2, 0x101f ;  /* 0x0c501f0014177f89 */ /* 0x00006400000e0000 */
.L_x_3871:
[----:B--2---:R-:W-:Y:S01]  /*0700*/  FSEL R22, R25, R22, P0 ;  /* 0x0000001619167208 */ /* 0x004fe20000000000 */
[----:B------:R-:W-:Y:S05]  /*0710*/  BRA.DIV ~URZ, `(.L_x_3846) ;  /* 0x000011f27f007947 */ /* 0x000fea000b800000 */
[----:B------:R-:W-:Y:S02]  /*0720*/  SEL R25, R21, R18, P0 ;  /* 0x0000001215197207 */ /* 0x000fe40000000000 */
[----:B------:R2:W3:Y:S04]  /*0730*/  SHFL.BFLY PT, R21, R22, 0x2, 0x101f ;  /* 0x0c501f0016157f89 */ /* 0x0004e800000e0000 */
[----:B------:R2:W4:Y:S02]  /*0740*/  SHFL.BFLY PT, R18, R25, 0x2, 0x101f ;  /* 0x0c501f0019127f89 */ /* 0x00052400000e0000 */
.L_x_3872:
        /* <DEDUP_REMOVED lines=12> */
.L_x_3873:
        /* <DEDUP_REMOVED lines=29> */
.L_x_3849:
[----:B------:R-:W-:Y:S05]  /*09e0*/  BSYNC B1 ;  /* 0x0000000000017941 */ /* 0x000fea0003800000 */
.L_x_3848:
        /* <DEDUP_REMOVED lines=20> */
.L_x_3852:
[----:B------:R-:W-:Y:S05]  /*0b30*/  BSYNC B1 ;  /* 0x0000000000017941 */ /* 0x000fea0003800000 */
.L_x_3851:
[----:B0-----:R-:W-:Y:S05]  /*0b40*/  BRA `(.L_x_3853) ;  /* 0xfffff96000007947 */ /* 0x001fea000383ffff */
.L_x_3841:
[----:B------:R-:W-:Y:S02]  /*0b50*/  IMAD.MOV.U32 R17, RZ, RZ, RZ ;  /* 0x000000ffff117224 */ /* 0x000fe400078e00ff */
.L_x_3864:
        /* <DEDUP_REMOVED lines=16> */
.L_x_3874:
[----:B------:R-:W-:Y:S05]  /*0c60*/  BRA.DIV ~URZ, `(.L_x_3855) ;  /* 0x00000f827f007947 */ /* 0x000fea000b800000 */
[----:B------:R2:W3:Y:S04]  /*0c70*/  SHFL.BFLY PT, R23, R22, 0x8, 0x101f ;  /* 0x0d101f0016177f89 */ /* 0x0004e800000e0000 */
[----:B------:R2:W4:Y:S02]  /*0c80*/  SHFL.BFLY PT, R21, R18, 0x8, 0x101f ;  /* 0x0d101f0012157f89 */ /* 0x00052400000e0000 */
.L_x_3875:
        /* <DEDUP_REMOVED lines=12> */
.L_x_3876:
[----:B-1----:R-:W-:-:S13]  /*0d50*/  FSETP.GEU.FTZ.AND P1, PT, R20, R23, PT ;  /* 0x000000171400720b */ /* 0x002fda0003f3e000 */
[----:B------:R-:W-:-:S04]  /*0d60*/  @P1 FSETP.NEU.FTZ.AND P3, PT, R20, R23, PT ;  /* 0x000000171400120b */ /* 0x000fc80003f7d000 */
[----:B---3--:R-:W-:-:S13]  /*0d70*/  @P1 ISETP.LT.AND P0, PT, R21, R18, !P3 ;  /* 0x000000121500120c */ /* 0x008fda0005f01270 */
[----:B0-----:R-:W-:Y:S01]  /*0d80*/  FSEL R20, R23, R20, P0 ;  /* 0x0000001417147208 */ /* 0x001fe20000000000 */
[----:B------:R-:W-:Y:S05]  /*0d90*/  BRA.DIV ~URZ, `(.L_x_3857) ;  /* 0x000010c27f007947 */ /* 0x000fea000b800000 */
[----:B------:R0:W1:Y:S02]  /*0da0*/  SHFL.BFLY PT, R23, R20, 0x2, 0x101f ;  /* 0x0c501f0014177f89 */ /* 0x00006400000e0000 */
.L_x_3877:
[----:B--2---:R-:W-:Y:S01]  /*0db0*/  FSEL R22, R25, R22, P0 ;  /* 0x0000001619167208 */ /* 0x004fe20000000000 */
[----:B------:R-:W-:Y:S05]  /*0dc0*/  BRA.DIV ~URZ, `(.L_x_3858) ;  /* 0x000011127f007947 */ /* 0x000fea000b800000 */
[----:B------:R-:W-:Y:S02]  /*0dd0*/  SEL R25, R21, R18, P0 ;  /* 0x0000001215197207 */ /* 0x000fe40000000000 */
[----:B------:R2:W3:Y:S04]  /*0de0*/  SHFL.BFLY PT, R21, R22, 0x2, 0x101f ;  /* 0x0c501f0016157f89 */ /* 0x0004e800000e0000 */
[----:B------:R2:W4:Y:S02]  /*0df0*/  SHFL.BFLY PT, R18, R25, 0x2, 0x101f ;  /* 0x0c501f0019127f89 */ /* 0x00052400000e0000 */
.L_x_3878:
        /* <DEDUP_REMOVED lines=12> */
.L_x_3879:
        /* <DEDUP_REMOVED lines=28> */
.L_x_3861:
[----:B------:R-:W-:Y:S05]  /*1080*/  BSYNC B1 ;  /* 0x0000000000017941 */ /* 0x000fea0003800000 */
.L_x_3860:
        /* <DEDUP_REMOVED lines=20> */
.L_x_3863:
[----:B------:R-:W-:Y:S05]  /*11d0*/  BSYNC B1 ;  /* 0x0000000000017941 */ /* 0x000fea0003800000 */
.L_x_3862:
[----:B0-----:R-:W-:Y:S05]  /*11e0*/  BRA `(.L_x_3864) ;  /* 0xfffff97000007947 */ /* 0x001fea000383ffff */
.L_x_3850:
[----:B------:R-:W-:Y:S05]  /*11f0*/  BSYNC B0 ;  /* 0x0000000000007941 */ /* 0x000fea0003800000 */
.L_x_3840:
[----:B------:R-:W-:Y:S01]  /*1200*/  LOP3.LUT P0, RZ, R13, 0xf, RZ, 0xc0, !PT ;  /* 0x0000000f0dff7812 */ /* 0x000fe2000780c0ff */
[----:B------:R-:W-:-:S03]  /*1210*/  ULDC.S8 UR4, c[0x0][0x19c] ;  /* 0x0000670000047ab9 */ /* 0x000fc60000000200 */
[----:B------:R-:W-:-:S13]  /*1220*/  ISETP.EQ.OR P0, PT, RZ, UR4, P0 ;  /* 0x00000004ff007c0c */ /* 0x000fda0008702670 */
[----:B------:R-:W-:Y:S05]  /*1230*/  @P0 EXIT ;  /* 0x000000000000094d */ /* 0x000fea0003800000 */
[----:B------:R-:W-:Y:S05]  /*1240*/  @!P2 EXIT ;  /* 0x000000000000a94d */ /* 0x000fea0003800000 */
[----:B------:R-:W-:Y:S01]  /*1250*/  IMAD.MOV.U32 R0, RZ, RZ, c[0x0][0x190] ;  /* 0x00006400ff007624 */ /* 0x000fe200078e00ff */
[----:B------:R-:W-:-:S04]  /*1260*/  FSETP.GT.FTZ.AND P0, PT, R3, RZ, PT ;  /* 0x000000ff0300720b */ /* 0x000fc80003f14000 */
[C---:B0-----:R-:W-:Y:S02]  /*1270*/  IADD3 R4, R0.reuse, -0x1, RZ ;  /* 0xffffffff00047810 */ /* 0x041fe40007ffe0ff */
[----:B------:R-:W-:Y:S02]  /*1280*/  LOP3.LUT R0, R0, 0x3, RZ, 0xc0, !PT ;  /* 0x0000000300007812 */ /* 0x000fe400078ec0ff */
[----:B------:R-:W-:Y:S02]  /*1290*/  ISETP.GE.U32.AND P1, PT, R4, 0x3, PT ;  /* 0x000000030400780c */ /* 0x000fe40003f26070 */
[----:B------:R-:W-:Y:S01]  /*12a0*/  FSEL R16, R3, 1, P0 ;  /* 0x3f80000003107808 */ /* 0x000fe20000000000 */
[----:B------:R-:W-:Y:S01]  /*12b0*/  IMAD.MOV.U32 R3, RZ, RZ, RZ ;  /* 0x000000ffff037224 */ /* 0x000fe200078e00ff */
[----:B------:R-:W-:-:S09]  /*12c0*/  ISETP.NE.AND P2, PT, R0, RZ, PT ;  /* 0x000000ff0000720c */ /* 0x000fd20003f45270 */
[----:B------:R-:W-:Y:S05]  /*12d0*/  @!P1 BRA `(.L_x_3865) ;  /* 0x0000018000009947 */ /* 0x000fea0003800000 */
[----:B------:R0:W1:Y:S01]  /*12e0*/  MUFU.RCP R17, R16 ;  /* 0x0000001000117308 */ /* 0x0000620000001000 */
[----:B------:R-:W-:Y:S01]  /*12f0*/  BSSY B0, `(.L_x_3865) ;  /* 0x0000016000007945 */ /* 0x000fe20003800000 */
[----:B------:R-:W-:Y:S01]  /*1300*/  IADD3 R6, -R0, c[0x0][0x190], RZ ;  /* 0x0000640000067a10 */ /* 0x000fe20007ffe1ff */
[----:B------:R-:W-:-:S05]  /*1310*/  IMAD.MOV.U32 R3, RZ, RZ, RZ ;  /* 0x000000ffff037224 */ /* 0x000fca00078e00ff */
.L_x_3866:
        /* <DEDUP_REMOVED lines=20> */
.L_x_3865:
[----:B------:R-:W-:Y:S05]  /*1460*/  @!P2 EXIT ;  /* 0x000000000000a94d */ /* 0x000fea0003800000 */
[----:B------:R-:W-:Y:S01]  /*1470*/  LEA.HI R13, R13, R2, RZ, 0x1c ;  /* 0x000000020d0d7211 */ /* 0x000fe200078fe0ff */
[----:B-1----:R1:W2:Y:S01]  /*1480*/  MUFU.RCP R9, R16 ;  /* 0x0000001000097308 */ /* 0x0022a20000001000 */
[----:B------:R-:W-:-:S03]  /*1490*/  IMAD.MOV.U32 R2, RZ, RZ, 0x4 ;  /* 0x00000004ff027424 */ /* 0x000fc600078e00ff */
[----:B------:R-:W-:-:S04]  /*14a0*/  IMAD.IADD R12, R12, 0x1, R13 ;  /* 0x000000010c0c7824 */ /* 0x000fc800078e020d */
[----:B------:R-:W-:-:S04]  /*14b0*/  IMAD R3, R12, c[0x0][0x190], R3 ;  /* 0x000064000c037a24 */ /* 0x000fc800078e0203 */
[----:B------:R-:W-:-:S04]  /*14c0*/  IMAD.WIDE R2, R3, R2, c[0x0][0x170] ;  /* 0x00005c0003027625 */ /* 0x000fc800078e0202 */
[----:B------:R-:W-:Y:S02]  /*14d0*/  IMAD.MOV.U32 R4, RZ, RZ, R2 ;  /* 0x000000ffff047224 */ /* 0x000fe400078e0002 */
[----:B-12---:R-:W-:Y:S02]  /*14e0*/  IMAD.MOV.U32 R7, RZ, RZ, R3 ;  /* 0x000000ffff077224 */ /* 0x006fe400078e0003 */
.L_x_3867:
        /* <DEDUP_REMOVED lines=11> */
.L_x_3842:
[----:B------:R-:W-:Y:S01]  /*15a0*/  IMAD.MOV.U32 R19, RZ, RZ, R20 ;  /* 0x000000ffff137224 */ /* 0x000fe200078e0014 */
[----:B------:R-:W-:Y:S01]  /*15b0*/  MOV R8, 0x1600 ;  /* 0x0000160000087802 */ /* 0x000fe20000000f00 */
[----:B------:R-:W-:Y:S02]  /*15c0*/  IMAD.MOV.U32 R16, RZ, RZ, 0x8 ;  /* 0x00000008ff107424 */ /* 0x000fe400078e00ff */
[----:B------:R-:W-:Y:S02]  /*15d0*/  IMAD.MOV.U32 R11, RZ, RZ, 0x101f ;  /* 0x0000101fff0b7424 */ /* 0x000fe400078e00ff */
[----:B------:R-:W-:Y:S02]  /*15e0*/  IMAD.MOV.U32 R10, RZ, RZ, -0x1 ;  /* 0xffffffffff0a7424 */ /* 0x000fe400078e00ff */
[----:B------:R-:W-:Y:S05]  /*15f0*/  CALL.REL.NOINC `($__internal_74_$__cuda_sm70_shflsync_bfly_p) ;  /* 0x00000b4000007944 */ /* 0x000fea0003c00000 */
[----:B-1----:R-:W-:Y:S01]  /*1600*/  IMAD.MOV.U32 R25, RZ, RZ, R10 ;  /* 0x000000ffff197224 */ /* 0x002fe200078e000a */
[----:B0-----:R-:W-:Y:S05]  /*1610*/  BRA `(.L_x_3868) ;  /* 0xffffef9000007947 */ /* 0x001fea000383ffff */
.L_x_3843:
[----:B------:R-:W-:Y:S01]  /*1620*/  IMAD.MOV.U32 R19, RZ, RZ, R22 ;  /* 0x000000ffff137224 */ /* 0x000fe200078e0016 */
[----:B------:R-:W-:Y:S01]  /*1630*/  MOV R8, 0x1680 ;  /* 0x0000168000087802 */ /* 0x000fe20000000f00 */
[----:B------:R-:W-:Y:S02]  /*1640*/  IMAD.MOV.U32 R16, RZ, RZ, 0x8 ;  /* 0x00000008ff107424 */ /* 0x000fe400078e00ff */
[----:B------:R-:W-:-:S02]  /*1650*/  IMAD.MOV.U32 R11, RZ, RZ, 0x101f ;  /* 0x0000101fff0b7424 */ /* 0x000fc400078e00ff */
[----:B------:R-:W-:Y:S02]  /*1660*/  IMAD.MOV.U32 R10, RZ, RZ, -0x1 ;  /* 0xffffffffff0a7424 */ /* 0x000fe400078e00ff */
[----:B01----:R-:W-:Y:S05]  /*1670*/  CALL.REL.NOINC `($__internal_74_$__cuda_sm70_shflsync_bfly_p) ;  /* 0x00000ac000007944 */ /* 0x003fea0003c00000 */
[----:B-1----:R-:W-:Y:S01]  /*1680*/  IMAD.MOV.U32 R23, RZ, RZ, R10 ;  /* 0x000000ffff177224 */ /* 0x002fe200078e000a */
[----:B------:R-:W-:Y:S01]  /*1690*/  MOV R8, 0x16f0 ;  /* 0x000016f000087802 */ /* 0x000fe20000000f00 */
[----:B0-----:R-:W-:Y:S02]  /*16a0*/  IMAD.MOV.U32 R19, RZ, RZ, R18 ;  /* 0x000000ffff137224 */ /* 0x001fe400078e0012 */
[----:B------:R-:W-:Y:S02]  /*16b0*/  IMAD.MOV.U32 R16, RZ, RZ, 0x8 ;  /* 0x00000008ff107424 */ /* 0x000fe400078e00ff */
[----:B------:R-:W-:Y:S02]  /*16c0*/  IMAD.MOV.U32 R11, RZ, RZ, 0x101f ;  /* 0x0000101fff0b7424 */ /* 0x000fe400078e00ff */
[----:B------:R-:W-:Y:S02]  /*16d0*/  IMAD.MOV.U32 R10, RZ, RZ, -0x1 ;  /* 0xffffffffff0a7424 */ /* 0x000fe400078e00ff */
[----:B------:R-:W-:Y:S05]  /*16e0*/  CALL.REL.NOINC `($__internal_74_$__cuda_sm70_shflsync_bfly_p) ;  /* 0x00000a5000007944 */ /* 0x000fea0003c00000 */
[----:B-1----:R-:W-:Y:S01]  /*16f0*/  IMAD.MOV.U32 R21, RZ, RZ, R10 ;  /* 0x000000ffff157224 */ /* 0x002fe200078e000a */
[----:B0-----:R-:W-:Y:S05]  /*1700*/  BRA `(.L_x_3869) ;  /* 0xffffeed000007947 */ /* 0x001fea000383ffff */
.L_x_3844:
[----:B------:R-:W-:Y:S01]  /*1710*/  IMAD.MOV.U32 R19, RZ, RZ, R20 ;  /* 0x000000ffff137224 */ /* 0x000fe200078e0014 */
[----:B------:R-:W-:Y:S01]  /*1720*/  MOV R8, 0x1770 ;  /* 0x0000177000087802 */ /* 0x000fe20000000f00 */
[----:B------:R-:W-:-:S02]  /*1730*/  IMAD.MOV.U32 R16, RZ, RZ, 0x4 ;  /* 0x00000004ff107424 */ /* 0x000fc400078e00ff */
[----:B------:R-:W-:Y:S02]  /*1740*/  IMAD.MOV.U32 R11, RZ, RZ, 0x101f ;  /* 0x0000101fff0b7424 */ /* 0x000fe400078e00ff */
[----:B------:R-:W-:Y:S02]  /*1750*/  IMAD.MOV.U32 R10, RZ, RZ, -0x1 ;  /* 0xffffffffff0a7424 */ /* 0x000fe400078e00ff */
[----:B--23--:R-:W-:Y:S05]  /*1760*/  CALL.REL.NOINC `($__internal_74_$__cuda_sm70_shflsync_bfly_p) ;  /* 0x000009d000007944 */ /* 0x00cfea0003c00000 */
[----:B------:R-:W-:Y:S01]  /*1770*/  FSEL R22, R23, R22, P1 ;  /* 0x0000001617167208 */ /* 0x000fe20000800000 */
[----:B-1----:R-:W-:Y:S01]  /*1780*/  IMAD.MOV.U32 R23, RZ, RZ, R10 ;  /* 0x000000ffff177224 */ /* 0x002fe200078e000a */
[----:B------:R-:W-:Y:S01]  /*1790*/  MOV R8, 0x17f0 ;  /* 0x000017f000087802 */ /* 0x000fe20000000f00 */
[----:B0-----:R-:W-:Y:S02]  /*17a0*/  IMAD.MOV.U32 R16, RZ, RZ, 0x4 ;  /* 0x00000004ff107424 */ /* 0x001fe400078e00ff */
[----:B------:R-:W-:Y:S02]  /*17b0*/  IMAD.MOV.U32 R11, RZ, RZ, 0x101f ;  /* 0x0000101fff0b7424 */ /* 0x000fe400078e00ff */
[----:B------:R-:W-:Y:S02]  /*17c0*/  IMAD.MOV.U32 R10, RZ, RZ, -0x1 ;  /* 0xffffffffff0a7424 */ /* 0x000fe400078e00ff */
[----:B------:R-:W-:-:S02]  /*17d0*/  IMAD.MOV.U32 R19, RZ, RZ, R22 ;  /* 0x000000ffff137224 */ /* 0x000fc400078e0016 */
[----:B------:R-:W-:Y:S05]  /*17e0*/  CALL.REL.NOINC `($__internal_74_$__cuda_sm70_shflsync_bfly_p) ;  /* 0x0000095000007944 */ /* 0x000fea0003c00000 */
[----:B------:R-:W-:Y:S01]  /*17f0*/  SEL R18, R21, R18, P1 ;  /* 0x0000001215127207 */ /* 0x000fe20000800000 */
[----:B-1----:R-:W-:Y:S01]  /*1800*/  IMAD.MOV.U32 R25, RZ, RZ, R10 ;  /* 0x000000ffff197224 */ /* 0x002fe200078e000a */
[----:B------:R-:W-:Y:S01]  /*1810*/  MOV R8, 0x1870 ;  /* 0x0000187000087802 */ /* 0x000fe20000000f00 */
[----:B0-----:R-:W-:-:S02]  /*1820*/  IMAD.MOV.U32 R16, RZ, RZ, 0x4 ;  /* 0x00000004ff107424 */ /* 0x001fc400078e00ff */
[----:B------:R-:W-:Y:S02]  /*1830*/  IMAD.MOV.U32 R11, RZ, RZ, 0x101f ;  /* 0x0000101fff0b7424 */ /* 0x000fe400078e00ff */
[----:B------:R-:W-:Y:S02]  /*1840*/  IMAD.MOV.U32 R10, RZ, RZ, -0x1 ;  /* 0xffffffffff0a7424 */ /* 0x000fe400078e00ff */
[----:B------:R-:W-:Y:S02]  /*1850*/  IMAD.MOV.U32 R19, RZ, RZ, R18 ;  /* 0x000000ffff137224 */ /* 0x000fe400078e0012 */
[----:B------:R-:W-:Y:S05]  /*1860*/  CALL.REL.NOINC `($__internal_74_$__cuda_sm70_shflsync_bfly_p) ;  /* 0x000008d000007944 */ /* 0x000fea0003c00000 */
[----:B-1----:R-:W-:Y:S01]  /*1870*/  IMAD.MOV.U32 R21, RZ, RZ, R10 ;  /* 0x000000ffff157224 */ /* 0x002fe200078e000a */
[----:B0-----:R-:W-:Y:S05]  /*1880*/  BRA `(.L_x_3870) ;  /* 0xffffee1000007947 */ /* 0x001fea000383ffff */
.L_x_3845:
[----:B------:R-:W-:Y:S01]  /*1890*/  IMAD.MOV.U32 R19, RZ, RZ, R20 ;  /* 0x000000ffff137224 */ /* 0x000fe200078e0014 */
[----:B------:R-:W-:Y:S01]  /*18a0*/  MOV R8, 0x18f0 ;  /* 0x000018f000087802 */ /* 0x000fe20000000f00 */
[----:B------:R-:W-:Y:S02]  /*18b0*/  IMAD.MOV.U32 R16, RZ, RZ, 0x2 ;  /* 0x00000002ff107424 */ /* 0x000fe400078e00ff */
[----:B------:R-:W-:Y:S02]  /*18c0*/  IMAD.MOV.U32 R11, RZ, RZ, 0x101f ;  /* 0x0000101fff0b7424 */ /* 0x000fe400078e00ff */
[----:B------:R-:W-:-:S02]  /*18d0*/  IMAD.MOV.U32 R10, RZ, RZ, -0x1 ;  /* 0xffffffffff0a7424 */ /* 0x000fc400078e00ff */
[----:B--2---:R-:W-:Y:S05]  /*18e0*/  CALL.REL.NOINC `($__internal_74_$__cuda_sm70_shflsync_bfly_p) ;  /* 0x0000085000007944 */ /* 0x004fea0003c00000 */
[----:B-1----:R-:W-:Y:S01]  /*18f0*/  IMAD.MOV.U32 R23, RZ, RZ, R10 ;  /* 0x000000ffff177224 */ /* 0x002fe200078e000a */
[----:B0-----:R-:W-:Y:S05]  /*1900*/  BRA `(.L_x_3871) ;  /* 0xffffedf000007947 */ /* 0x001fea000383ffff */
.L_x_3846:
[----:B------:R-:W-:Y:S01]  /*1910*/  IMAD.MOV.U32 R19, RZ, RZ, R22 ;  /* 0x000000ffff137224 */ /* 0x000fe200078e0016 */
[----:B------:R-:W-:Y:S01]  /*1920*/  MOV R8, 0x1970 ;  /* 0x0000197000087802 */ /* 0x000fe20000000f00 */
[----:B------:R-:W-:-:S02]  /*1930*/  IMAD.MOV.U32 R16, RZ, RZ, 0x2 ;  /* 0x00000002ff107424 */ /* 0x000fc400078e00ff */
[----:B------:R-:W-:Y:S02]  /*1940*/  IMAD.MOV.U32 R11, RZ, RZ, 0x101f ;  /* 0x0000101fff0b7424 */ /* 0x000fe400078e00ff */
[----:B------:R-:W-:Y:S02]  /*1950*/  IMAD.MOV.U32 R10, RZ, RZ, -0x1 ;  /* 0xffffffffff0a7424 */ /* 0x000fe400078e00ff */
[----:B01----:R-:W-:Y:S05]  /*1960*/  CALL.REL.NOINC `($__internal_74_$__cuda_sm70_shflsync_bfly_p) ;  /* 0x000007d000007944 */ /* 0x003fea0003c00000 */
[----:B------:R-:W-:Y:S01]  /*1970*/  SEL R25, R21, R18, P0 ;  /* 0x0000001215197207 */ /* 0x000fe20000000000 */
[----:B-1----:R-:W-:Y:S01]  /*1980*/  IMAD.MOV.U32 R21, RZ, RZ, R10 ;  /* 0x000000ffff157224 */ /* 0x002fe200078e000a */
[----:B------:R-:W-:Y:S01]  /*1990*/  MOV R8, 0x19f0 ;  /* 0x000019f000087802 */ /* 0x000fe20000000f00 */
[----:B0-----:R-:W-:Y:S02]  /*19a0*/  IMAD.MOV.U32 R16, RZ, RZ, 0x2 ;  /* 0x00000002ff107424 */ /* 0x001fe400078e00ff */
[----:B------:R-:W-:Y:S02]  /*19b0*/  IMAD.MOV.U32 R11, RZ, RZ, 0x101f ;  /* 0x0000101fff0b7424 */ /* 0x000fe400078e00ff */
[----:B------:R-:W-:Y:S02]  /*19c0*/  IMAD.MOV.U32 R10, RZ, RZ, -0x1 ;  /* 0xffffffffff0a7424 */ /* 0x000fe400078e00ff */
[----:B------:R-:W-:-:S02]  /*19d0*/  IMAD.MOV.U32 R19, RZ, RZ, R25 ;  /* 0x000000ffff137224 */ /* 0x000fc400078e0019 */
[----:B------:R-:W-:Y:S05]  /*19e0*/  CALL.REL.NOINC `($__internal_74_$__cuda_sm70_shflsync_bfly_p) ;  /* 0x0000075000007944 */ /* 0x000fea0003c00000 */
[----:B-1----:R-:W-:Y:S01]  /*19f0*/  IMAD.MOV.U32 R18, RZ, RZ, R10 ;  /* 0x000000ffff127224 */ /* 0x002fe200078e000a */
[----:B0-----:R-:W-:Y:S05]  /*1a00*/  BRA `(.L_x_3872) ;  /* 0xffffed4000007947 */ /* 0x001fea000383ffff */
.L_x_3847:
        /* <DEDUP_REMOVED lines=15> */
[----:B0-----:R-:W-:Y:S01]  /*1b00*/  SEL R19, R18, R25, P1 ;  /* 0x0000001912137207 */ /* 0x001fe20000800000 */
[----:B------:R-:W-:Y:S01]  /*1b10*/  IMAD.MOV.U32 R16, RZ, RZ, 0x1 ;  /* 0x00000001ff107424 */ /* 0x000fe200078e00ff */
[----:B------:R-:W-:Y:S01]  /*1b20*/  MOV R8, 0x1b60 ;  /* 0x00001b6000087802 */ /* 0x000fe20000000f00 */
[----:B------:R-:W-:-:S02]  /*1b30*/  IMAD.MOV.U32 R11, RZ, RZ, 0x101f ;  /* 0x0000101fff0b7424 */ /* 0x000fc400078e00ff */
[----:B------:R-:W-:Y:S02]  /*1b40*/  IMAD.MOV.U32 R10, RZ, RZ, -0x1 ;  /* 0xffffffffff0a7424 */ /* 0x000fe400078e00ff */
[----:B------:R-:W-:Y:S05]  /*1b50*/  CALL.REL.NOINC `($__internal_74_$__cuda_sm70_shflsync_bfly_p) ;  /* 0x000005e000007944 */ /* 0x000fea0003c00000 */
[----:B01----:R-:W-:Y:S05]  /*1b60*/  BRA `(.L_x_3873) ;  /* 0xffffeca000007947 */ /* 0x003fea000383ffff */
.L_x_3854:
        /* <DEDUP_REMOVED lines=8> */
.L_x_3855:
        /* <DEDUP_REMOVED lines=15> */
.L_x_3856:
        /* <DEDUP_REMOVED lines=24> */
.L_x_3857:
        /* <DEDUP_REMOVED lines=8> */
.L_x_3858:
        /* <DEDUP_REMOVED lines=16> */
.L_x_3859:
        /* <DEDUP_REMOVED lines=22> */
        .weak           $__internal_74_$__cuda_sm70_shflsync_bfly_p
        .type           $__internal_74_$__cuda_sm70_shflsync_bfly_p,@function
        .size           $__internal_74_$__cuda_sm70_shflsync_bfly_p,(.L_x_11018 - $__internal_74_$__cuda_sm70_shflsync_bfly_p)
$__internal_74_$__cuda_sm70_shflsync_bfly_p:
[----:B------:R-:W-:Y:S01]  /*2140*/  IMAD.MOV.U32 R9, RZ, RZ, 0x0 ;  /* 0x00000000ff097424 */ /* 0x000fe200078e00ff */
[----:B------:R-:W-:Y:S04]  /*2150*/  WARPSYNC R10 ;  /* 0x0000000a00007348 */ /* 0x000fe80003800000 */
[----:B------:R0:W1:Y:S01]  /*2160*/  SHFL.BFLY PT, R10, R19, R16, R11 ;  /* 0x0c000010130a7389 */ /* 0x00006200000e000b */
[----:B------:R-:W-:Y:S05]  /*2170*/  RET.REL.NODEC R8 `(_ZN4vllm3moe10topkGatingILi4ELi64ELi4ELi16ELi32ElfLNS0_11ScoringFuncE1EEEvPKT5_PKbPfiPT4_PiiiibPKf) ;  /* 0xffffde8008007950 */ /* 0x000fea0003c3ffff */
.L_x_3880:
        /* <DEDUP_REMOVED lines=16> */
.L_x_11018:


//--------------------- .text._ZN4vllm3moe10topkGatingILi4ELi32ELi4ELi16ELi32ElfLNS0_11ScoringFuncE1EEEvPKT5_PKbPfiPT4_PiiiibPKf --------------------------
	.section	.text._ZN4vllm3moe10topkGatingILi4ELi32ELi4ELi16ELi32ElfLNS0_11ScoringFuncE1EEEvPKT5_PKbPfiPT4_PiiiibPKf,"ax",@progbits
	.sectioninfo	@"SHI_REGISTERS=30"
	.align	128
        .global         _ZN4vllm3moe10topkGatingILi4ELi32ELi4ELi16ELi32ElfLNS0_11ScoringFuncE1EEEvPKT5_PKbPfiPT4_PiiiibPKf
        .type           _ZN4vllm3moe10topkGatingILi4ELi32ELi4ELi16ELi32ElfLNS0_11ScoringFuncE1EEEvPKT5_PKbPfiPT4_PiiiibPKf,@function
        .size           _ZN4vllm3moe10topkGatingILi4ELi32ELi4ELi16ELi32ElfLNS0_11ScoringFuncE1EEEvPKT5_PKbPfiPT4_PiiiibPKf,(.L_x_11019 - _ZN4vllm3moe10topkGatingILi4ELi32ELi4ELi16ELi32ElfLNS0_11ScoringFuncE1EEEvPKT5_PKbPfiPT4_PiiiibPKf)
        .other          _ZN4vllm3moe10topkGatingILi4ELi32ELi4ELi16ELi32ElfLNS0_11ScoringFuncE1EEEvPKT5_PKbPfiPT4_PiiiibPKf,@"STO_CUDA_ENTRY STV_DEFAULT"
_ZN4vllm3moe10topkGatingILi4ELi32ELi4ELi16ELi32ElfLNS0_11ScoringFuncE1EEEvPKT5_PKbPfiPT4_PiiiibPKf:
.text._ZN4vllm3moe10topkGatingILi4ELi32ELi4ELi16ELi32ElfLNS0_11ScoringFuncE1EEEvPKT5_PKbPfiPT4_PiiiibPKf:
        /* <DEDUP_REMOVED lines=75> */
.L_x_3893:
        /* <DEDUP_REMOVED lines=16> */
.L_x_3907:
[----:B------:R-:W-:Y:S05]  /*05b0*/  BRA.DIV ~URZ, `(.L_x_3884) ;  /* 0x00000f027f007947 */ /* 0x000fea000b800000 */
[----:B------:R2:W3:Y:S04]  /*05c0*/  SHFL.BFLY PT, R18, R19, 0x4, 0x181f ;  /* 0x0c981f0013127f89 */ /* 0x0004e800000e0000 */
[----:B------:R2:W4:Y:S02]  /*05d0*/  SHFL.BFLY PT, R11, R16, 0x4, 0x181f ;  /* 0x0c981f00100b7f89 */ /* 0x00052400000e0000 */
.L_x_3908:
        /* <DEDUP_REMOVED lines=12> */
.L_x_3909:
[----:B-1----:R-:W-:-:S13]  /*06a0*/  FSETP.GEU.FTZ.AND P1, PT, R22, R25, PT ;  /* 0x000000191600720b */ /* 0x002fda0003f3e000 */
[----:B------:R-:W-:-:S04]  /*06b0*/  @P1 FSETP.NEU.FTZ.AND P3, PT, R22, R25, PT ;  /* 0x000000191600120b */ /* 0x000fc80003f7d000 */
[----:B---3--:R-:W-:-:S13]  /*06c0*/  @P1 ISETP.LT.AND P0, PT, R11, R18, !P3 ;  /* 0x000000120b00120c */ /* 0x008fda0005f01270 */
[----:B------:R-:W-:Y:S01]  /*06d0*/  FSEL R25, R25, R22, P0 ;  /* 0x0000001619197208 */ /* 0x000fe20000000000 */
[----:B------:R-:W-:Y:S05]  /*06e0*/  BRA.DIV ~URZ, `(.L_x_3886) ;  /* 0x000010427f007947 */ /* 0x000fea000b800000 */
[----:B0-----:R0:W1:Y:S02]  /*06f0*/  SHFL.BFLY PT, R22, R25, 0x1, 0x181f ;  /* 0x0c381f0019167f89 */ /* 0x00106400000e0000 */
.L_x_3910:
[----:B--2---:R-:W-:Y:S01]  /*0700*/  FSEL R16, R16, R19, P0 ;  /* 0x0000001310107208 */ /* 0x004fe20000000000 */
[----:B------:R-:W-:Y:S05]  /*0710*/  BRA.DIV ~URZ, `(.L_x_3887) ;  /* 0x000010927f007947 */ /* 0x000fea000b800000 */
[----:B------:R-:W-:Y:S02]  /*0720*/  SEL R23, R11, R18, P0 ;  /* 0x000000120b177207 */ /* 0x000fe40000000000 */
[----:B------:R2:W3:Y:S04]  /*0730*/  SHFL.BFLY PT, R11, R16, 0x1, 0x181f ;  /* 0x0c381f00100b7f89 */ /* 0x0004e800000e0000 */
[----:B------:R2:W4:Y:S02]  /*0740*/  SHFL.BFLY PT, R10, R23, 0x1, 0x181f ;  /* 0x0c381f00170a7f89 */ /* 0x00052400000e0000 */
.L_x_3911:
        /* <DEDUP_REMOVED lines=18> */
[----:B0-----:R-:W-:Y:S01]  /*0870*/  IMAD R25, R17, c[0x0][0x178], R14 ;  /* 0x00005e0011197a24 */ /* 0x001fe200078e020e */
        /* <DEDUP_REMOVED lines=11> */
.L_x_3889:
[----:B------:R-:W-:Y:S05]  /*0930*/  BSYNC B1 ;  /* 0x0000000000017941 */ /* 0x000fea0003800000 */
.L_x_3888:
        /* <DEDUP_REMOVED lines=20> */
.L_x_3892:
[----:B------:R-:W-:Y:S05]  /*0a80*/  BSYNC B1 ;  /* 0x0000000000017941 */ /* 0x000fea0003800000 */
.L_x_3891:
[----:B0-----:R-:W-:Y:S05]  /*0a90*/  BRA `(.L_x_3893) ;  /* 0xfffffa1000007947 */ /* 0x001fea000383ffff */
.L_x_3882:
[----:B------:R-:W-:Y:S02]  /*0aa0*/  IMAD.MOV.U32 R17, RZ, RZ, RZ ;  /* 0x000000ffff117224 */ /* 0x000fe400078e00ff */
.L_x_3903:
        /* <DEDUP_REMOVED lines=16> */
.L_x_3912:
[----:B------:R-:W-:Y:S05]  /*0bb0*/  BRA.DIV ~URZ, `(.L_x_3895) ;  /* 0x00000d527f007947 */ /* 0x000fea000b800000 */
[----:B------:R2:W3:Y:S04]  /*0bc0*/  SHFL.BFLY PT, R18, R19, 0x4, 0x181f ;  /* 0x0c981f0013127f89 */ /* 0x0004e800000e0000 */
[----:B------:R2:W4:Y:S02]  /*0bd0*/  SHFL.BFLY PT, R11, R16, 0x4, 0x181f ;  /* 0x0c981f00100b7f89 */ /* 0x00052400000e0000 */
.L_x_3913:
        /* <DEDUP_REMOVED lines=12> */
.L_x_3914:
[----:B-1----:R-:W-:-:S13]  /*0ca0*/  FSETP.GEU.FTZ.AND P1, PT, R22, R25, PT ;  /* 0x000000191600720b */ /* 0x002fda0003f3e000 */
[----:B------:R-:W-:-:S04]  /*0cb0*/  @P1 FSETP.NEU.FTZ.AND P3, PT, R22, R25, PT ;  /* 0x000000191600120b */ /* 0x000fc80003f7d000 */
[----:B---3--:R-:W-:-:S13]  /*0cc0*/  @P1 ISETP.LT.AND P0, PT, R11, R18, !P3 ;  /* 0x000000120b00120c */ /* 0x008fda0005f01270 */
[----:B------:R-:W-:Y:S01]  /*0cd0*/  FSEL R25, R25, R22, P0 ;  /* 0x0000001619197208 */ /* 0x000fe20000000000 */
[----:B------:R-:W-:Y:S05]  /*0ce0*/  BRA.DIV ~URZ, `(.L_x_3897) ;  /* 0x00000e927f007947 */ /* 0x000fea000b800000 */
[----:B0-----:R0:W1:Y:S02]  /*0cf0*/  SHFL.BFLY PT, R22, R25, 0x1, 0x181f ;  /* 0x0c381f0019167f89 */ /* 0x00106400000e0000 */
.L_x_3915:
[----:B--2---:R-:W-:Y:S01]  /*0d00*/  FSEL R16, R16, R19, P0 ;  /* 0x0000001310107208 */ /* 0x004fe20000000000 */
[----:B------:R-:W-:Y:S05]  /*0d10*/  BRA.DIV ~URZ, `(.L_x_3898) ;  /* 0x00000ee27f007947 */ /* 0x000fea000b800000 */
[----:B------:R-:W-:Y:S02]  /*0d20*/  SEL R23, R11, R18, P0 ;  /* 0x000000120b177207 */ /* 0x000fe40000000000 */
[----:B------:R2:W3:Y:S04]  /*0d30*/  SHFL.BFLY PT, R11, R16, 0x1, 0x181f ;  /* 0x0c381f00100b7f89 */ /* 0x0004e800000e0000 */
[----:B------:R2:W4:Y:S02]  /*0d40*/  SHFL.BFLY PT, R10, R23, 0x1, 0x181f ;  /* 0x0c381f00170a7f89 */ /* 0x00052400000e0000 */
.L_x_3916:
        /* <DEDUP_REMOVED lines=8> */
[----:B0--3--:R-:W-:Y:S02]  /*0dd0*/  FSEL R25, R11, R16, P0 ;  /* 0x000000100b197208 */ /* 0x009fe40000000000 */
        /* <DEDUP_REMOVED lines=20> */
.L_x_3900:
[----:B------:R-:W-:Y:S05]  /*0f20*/  BSYNC B1 ;  /* 0x0000000000017941 */ /* 0x000fea0003800000 */
.L_x_3899:
        /* <DEDUP_REMOVED lines=20> */
.L_x_3902:
[----:B------:R-:W-:Y:S05]  /*1070*/  BSYNC B1 ;  /* 0x0000000000017941 */ /* 0x000fea0003800000 */
.L_x_3901:
[----:B0-----:R-:W-:Y:S05]  /*1080*/  BRA `(.L_x_3903) ;  /* 0xfffffa2000007947 */ /* 0x001fea000383ffff */
.L_x_3890:
[----:B------:R-:W-:Y:S05]  /*1090*/  BSYNC B0 ;  /* 0x0000000000007941 */ /* 0x000fea0003800000 */
.L_x_3881:
        /* <DEDUP_REMOVED lines=18> */
.L_x_3905:
        /* <DEDUP_REMOVED lines=20> */
.L_x_3904:
        /* <DEDUP_REMOVED lines=9> */
.L_x_3906:
        /* <DEDUP_REMOVED lines=11> */
.L_x_3883:
[----:B------:R-:W-:Y:S01]  /*1440*/  IMAD.MOV.U32 R23, RZ, RZ, R22 ;  /* 0x000000ffff177224 */ /* 0x000fe200078e0016 */
[----:B------:R-:W-:Y:S01]  /*1450*/  MOV R8, 0x14a0 ;  /* 0x000014a000087802 */ /* 0x000fe20000000f00 */
[----:B------:R-:W-:Y:S02]  /*1460*/  IMAD.MOV.U32 R20, RZ, RZ, 0x4 ;  /* 0x00000004ff147424 */ /* 0x000fe400078e00ff */
[----:B------:R-:W-:Y:S02]  /*1470*/  IMAD.MOV.U32 R21, RZ, RZ, 0x181f ;  /* 0x0000181fff157424 */ /* 0x000fe400078e00ff */
[----:B------:R-:W-:Y:S02]  /*1480*/  IMAD.MOV.U32 R10, RZ, RZ, -0x1 ;  /* 0xffffffffff0a7424 */ /* 0x000fe400078e00ff */
[----:B------:R-:W-:Y:S05]  /*1490*/  CALL.REL.NOINC `($__internal_75_$__cuda_sm70_shflsync_bfly_p) ;  /* 0x0000084000007944 */ /* 0x000fea0003c00000 */
[----:B-1----:R-:W-:Y:S01]  /*14a0*/  IMAD.MOV.U32 R25, RZ, RZ, R10 ;  /* 0x000000ffff197224 */ /* 0x002fe200078e000a */
[----:B0-----:R-:W-:Y:S05]  /*14b0*/  BRA `(.L_x_3907) ;  /* 0xfffff0f000007947 */ /* 0x001fea000383ffff */
.L_x_3884:
[----:B------:R-:W-:Y:S01]  /*14c0*/  IMAD.MOV.U32 R23, RZ, RZ, R19 ;  /* 0x000000ffff177224 */ /* 0x000fe200078e0013 */
[----:B------:R-:W-:Y:S01]  /*14d0*/  MOV R8, 0x1520 ;  /* 0x0000152000087802 */ /* 0x000fe20000000f00 */
[----:B------:R-:W-:Y:S02]  /*14e0*/  IMAD.MOV.U32 R20, RZ, RZ, 0x4 ;  /* 0x00000004ff147424 */ /* 0x000fe400078e00ff */
[----:B------:R-:W-:-:S02]  /*14f0*/  IMAD.MOV.U32 R21, RZ, RZ, 0x181f ;  /* 0x0000181fff157424 */ /* 0x000fc400078e00ff */
[----:B------:R-:W-:Y:S02]  /*1500*/  IMAD.MOV.U32 R10, RZ, RZ, -0x1 ;  /* 0xffffffffff0a7424 */ /* 0x000fe400078e00ff */
[----:B01----:R-:W-:Y:S05]  /*1510*/  CALL.REL.NOINC `($__internal_75_$__cuda_sm70_shflsync_bfly_p) ;  /* 0x000007c000007944 */ /* 0x003fea0003c00000 */
[----:B-1----:R-:W-:Y:S01]  /*1520*/  IMAD.MOV.U32 R18, RZ, RZ, R10 ;  /* 0x000000ffff127224 */ /* 0x002fe200078e000a */
[----:B------:R-:W-:Y:S01]  /*1530*/  MOV R8, 0x1590 ;  /* 0x0000159000087802 */ /* 0x000fe20000000f00 */
[----:B0-----:R-:W-:Y:S02]  /*1540*/  IMAD.MOV.U32 R23, RZ, RZ, R16 ;  /* 0x000000ffff177224 */ /* 0x001fe400078e0010 */
[----:B------:R-:W-:Y:S02]  /*1550*/  IMAD.MOV.U32 R20, RZ, RZ, 0x4 ;  /* 0x00000004ff147424 */ /* 0x000fe400078e00ff */
[----:B------:R-:W-:Y:S02]  /*1560*/  IMAD.MOV.U32 R21, RZ, RZ, 0x181f ;  /* 0x0000181fff157424 */ /* 0x000fe400078e00ff */
[----:B------:R-:W-:Y:S02]  /*1570*/  IMAD.MOV.U32 R10, RZ, RZ, -0x1 ;  /* 0xffffffffff0a7424 */ /* 0x000fe400078e00ff */
[----:B------:R-:W-:Y:S05]  /*1580*/  CALL.REL.NOINC `($__internal_75_$__cuda_sm70_shflsync_bfly_p) ;  /* 0x0000075000007944 */ /* 0x000fea0003c00000 */
[----:B-1----:R-:W-:Y:S01]  /*1590*/  IMAD.MOV.U32 R11, RZ, RZ, R10 ;  /* 0x000000ffff0b7224 */ /* 0x002fe200078e000a */
[----:B0-----:R-:W-:Y:S05]  /*15a0*/  BRA `(.L_x_3908) ;  /* 0xfffff03000007947 */ /* 0x001fea000383ffff */
.L_x_3885:
[----:B------:R-:W-:Y:S01]  /*15b0*/  IMAD.MOV.U32 R23, RZ, RZ, R22 ;  /* 0x000000ffff177224 */ /* 0x000fe200078e0016 */
[----:B------:R-:W-:Y:S01]  /*15c0*/  MOV R8, 0x1610 ;  /* 0x0000161000087802 */ /* 0x000fe20000000f00 */
[----:B------:R-:W-:-:S02]  /*15d0*/  IMAD.MOV.U32 R20, RZ, RZ, 0x2 ;  /* 0x00000002ff147424 */ /* 0x000fc400078e00ff */
[----:B------:R-:W-:Y:S02]  /*15e0*/  IMAD.MOV.U32 R21, RZ, RZ, 0x181f ;  /* 0x0000181fff157424 */ /* 0x000fe400078e00ff */
[----:B------:R-:W-:Y:S02]  /*15f0*/  IMAD.MOV.U32 R10, RZ, RZ, -0x1 ;  /* 0xffffffffff0a7424 */ /* 0x000fe400078e00ff */
[----:B--23--:R-:W-:Y:S05]  /*1600*/  CALL.REL.NOINC `($__internal_75_$__cuda_sm70_shflsync_bfly_p) ;  /* 0x000006d000007944 */ /* 0x00cfea0003c00000 */
[----:B------:R-:W-:Y:S01]  /*1610*/  FSEL R19, R18, R19, P1 ;  /* 0x0000001312137208 */ /* 0x000fe20000800000 */
[----:B-1----:R-:W-:Y:S01]  /*1620*/  IMAD.MOV.U32 R25, RZ, RZ, R10 ;  /* 0x000000ffff197224 */ /* 0x002fe200078e000a */
[----:B------:R-:W-:Y:S01]  /*1630*/  MOV R8, 0x1690 ;  /* 0x0000169000087802 */ /* 0x000fe20000000f00 */
[----:B0-----:R-:W-:Y:S02]  /*1640*/  IMAD.MOV.U32 R20, RZ, RZ, 0x2 ;  /* 0x00000002ff147424 */ /* 0x001fe400078e00ff */
[----:B------:R-:W-:Y:S02]  /*1650*/  IMAD.MOV.U32 R21, RZ, RZ, 0x181f ;  /* 0x0000181fff157424 */ /* 0x000fe400078e00ff */
[----:B------:R-:W-:Y:S02]  /*1660*/  IMAD.MOV.U32 R10, RZ, RZ, -0x1 ;  /* 0xffffffffff0a7424 */ /* 0x000fe400078e00ff */
[----:B------:R-:W-:-:S02]  /*1670*/  IMAD.MOV.U32 R23, RZ, RZ, R19 ;  /* 0x000000ffff177224 */ /* 0x000fc400078e0013 */
[----:B------:R-:W-:Y:S05]  /*1680*/  CALL.REL.NOINC `($__internal_75_$__cuda_sm70_shflsync_bfly_p) ;  /* 0x0000065000007944 */ /* 0x000fea0003c00000 */
[----:B------:R-:W-:Y:S01]  /*1690*/  SEL R18, R11, R16, P1 ;  /* 0x000000100b127207 */ /* 0x000fe20000800000 */
[----:B-1----:R-:W-:Y:S01]  /*16a0*/  IMAD.MOV.U32 R16, RZ, RZ, R10 ;  /* 0x000000ffff107224 */ /* 0x002fe200078e000a */
[----:B------:R-:W-:Y:S01]  /*16b0*/  MOV R8, 0x1710 ;  /* 0x0000171000087802 */ /* 0x000fe20000000f00 */
[----:B0-----:R-:W-:-:S02]  /*16c0*/  IMAD.MOV.U32 R20, RZ, RZ, 0x2 ;  /* 0x00000002ff147424 */ /* 0x001fc400078e00ff */
[----:B------:R-:W-:Y:S02]  /*16d0*/  IMAD.MOV.U32 R21, RZ, RZ, 0x181f ;  /* 0x0000181fff157424 */ /* 0x000fe400078e00ff */
[----:B------:R-:W-:Y:S02]  /*16e0*/  IMAD.MOV.U32 R10, RZ, RZ, -0x1 ;  /* 0xffffffffff0a7424 */ /* 0x000fe400078e00ff */
[----:B------:R-:W-:Y:S02]  /*16f0*/  IMAD.MOV.U32 R23, RZ, RZ, R18 ;  /* 0x000000ffff177224 */ /* 0x000fe400078e0012 */
[----:B------:R-:W-:Y:S05]  /*1700*/  CALL.REL.NOINC `($__internal_75_$__cuda_sm70_shflsync_bfly_p) ;  /* 0x000005d000007944 */ /* 0x000fea0003c00000 */
[----:B-1----:R-:W-:Y:S01]  /*1710*/  IMAD.MOV.U32 R11, RZ, RZ, R10 ;  /* 0x000000ffff0b7224 */ /* 0x002fe200078e000a */
[----:B0-----:R-:W-:Y:S05]  /*1720*/  BRA `(.L_x_3909) ;  /* 0xffffef7000007947 */ /* 0x001fea000383ffff */
.L_x_3886:
[----:B------:R-:W-:Y:S01]  /*1730*/  IMAD.MOV.U32 R23, RZ, RZ, R25 ;  /* 0x000000ffff177224 */ /* 0x000fe200078e0019 */
[----:B------:R-:W-:Y:S01]  /*1740*/  MOV R8, 0x1790 ;  /* 0x0000179000087802 */ /* 0x000fe20000000f00 */
[----:B------:R-:W-:Y:S02]  /*1750*/  IMAD.MOV.U32 R20, RZ, RZ, 0x1 ;  /* 0x00000001ff147424 */ /* 0x000fe400078e00ff */
[----:B------:R-:W-:Y:S02]  /*1760*/  IMAD.MOV.U32 R21, RZ, RZ, 0x181f ;  /* 0x0000181fff157424 */ /* 0x000fe400078e00ff */
[----:B------:R-:W-:-:S02]  /*1770*/  IMAD.MOV.U32 R10, RZ, RZ, -0x1 ;  /* 0xffffffffff0a7424 */ /* 0x000fc400078e00ff */
[----:B0-2---:R-:W-:Y:S05]  /*1780*/  CALL.REL.NOINC `($__internal_75_$__cuda_sm70_shflsync_bfly_p) ;  /* 0x0000055000007944 */ /* 0x005fea0003c00000 */
[----:B-1----:R-:W-:Y:S01]  /*1790*/  IMAD.MOV.U32 R22, RZ, RZ, R10 ;  /* 0x000000ffff167224 */ /* 0x002fe200078e000a */
[----:B0-----:R-:W-:Y:S05]  /*17a0*/  BRA `(.L_x_3910) ;  /* 0xffffef5000007947 */ /* 0x001fea000383ffff */
.L_x_3887:
[----:B------:R-:W-:Y:S01]  /*17b0*/  IMAD.MOV.U32 R23, RZ, RZ, R16 ;  /* 0x000000ffff177224 */ /* 0x000fe200078e0010 */
[----:B------:R-:W-:Y:S01]  /*17c0*/  MOV R8, 0x1810 ;  /* 0x0000181000087802 */ /* 0x000fe20000000f00 */
[----:B------:R-:W-:-:S02]  /*17d0*/  IMAD.MOV.U32 R20, RZ, RZ, 0x1 ;  /* 0x00000001ff147424 */ /* 0x000fc400078e00ff */
[----:B------:R-:W-:Y:S02]  /*17e0*/  IMAD.MOV.U32 R21, RZ, RZ, 0x181f ;  /* 0x0000181fff157424 */ /* 0x000fe400078e00ff */
[----:B------:R-:W-:Y:S02]  /*17f0*/  IMAD.MOV.U32 R10, RZ, RZ, -0x1 ;  /* 0xffffffffff0a7424 */ /* 0x000fe400078e00ff */
[----:B01----:R-:W-:Y:S05]  /*1800*/  CALL.REL.NOINC `($__internal_75_$__cuda_sm70_shflsync_bfly_p) ;  /* 0x000004d000007944 */ /* 0x003fea0003c00000 */
[----:B0-----:R-:W-:Y:S01]  /*1810*/  SEL R23, R11, R18, P0 ;  /* 0x000000120b177207 */ /* 0x001fe20000000000 */
[----:B-1----:R-:W-:Y:S01]  /*1820*/  IMAD.MOV.U32 R11, RZ, RZ, R10 ;  /* 0x000000ffff0b7224 */ /* 0x002fe200078e000a */
[----:B------:R-:W-:Y:S01]  /*1830*/  MOV R8, 0x1880 ;  /* 0x0000188000087802 */ /* 0x000fe20000000f00 */
[----:B------:R-:W-:Y:S02]  /*1840*/  IMAD.MOV.U32 R20, RZ, RZ, 0x1 ;  /* 0x00000001ff147424 */ /* 0x000fe400078e00ff */
[----:B------:R-:W-:Y:S02]  /*1850*/  IMAD.MOV.U32 R21, RZ, RZ, 0x181f ;  /* 0x0000181fff157424 */ /* 0x000fe400078e00ff */
[----:B------:R-:W-:Y:S02]  /*1860*/  IMAD.MOV.U32 R10, RZ, RZ, -0x1 ;  /* 0xffffffffff0a7424 */ /* 0x000fe400078e00ff */
[----:B------:R-:W-:Y:S05]  /*1870*/  CALL.REL.NOINC `($__internal_75_$__cuda_sm70_shflsync_bfly_p) ;  /* 0x0000046000007944 */ /* 0x000fea0003c00000 */
[----:B01----:R-:W-:Y:S05]  /*1880*/  BRA `(.L_x_3911) ;  /* 0xffffeec000007947 */ /* 0x003fea000383ffff */
.L_x_3894:
[----:B------:R-:W-:Y:S01]  /*1890*/  IMAD.MOV.U32 R23, RZ, RZ, R22 ;  /* 0x000000ffff177224 */ /* 0x000fe200078e0016 */
[----:B------:R-:W-:Y:S01]  /*18a0*/  MOV R8, 0x18f0 ;  /* 0x000018f000087802 */ /* 0x000fe20000000f00 */
[----:B------:R-:W-:-:S02]  /*18b0*/  IMAD.MOV.U32 R20, RZ, RZ, 0x4 ;  /* 0x00000004ff147424 */ /* 0x000fc400078e00ff */
[----:B------:R-:W-:Y:S02]  /*18c0*/  IMAD.MOV.U32 R21, RZ, RZ, 0x181f ;  /* 0x0000181fff157424 */ /* 0x000fe400078e00ff */
[----:B------:R-:W-:Y:S02]  /*18d0*/  IMAD.MOV.U32 R10, RZ, RZ, -0x1 ;  /* 0xffffffffff0a7424 */ /* 0x000fe400078e00ff */
[----:B------:R-:W-:Y:S05]  /*18e0*/  CALL.REL.NOINC `($__internal_75_$__cuda_sm70_shflsync_bfly_p) ;  /* 0x000003f000007944 */ /* 0x000fea0003c00000 */
[----:B-1----:R-:W-:Y:S01]  /*18f0*/  IMAD.MOV.U32 R25, RZ, RZ, R10 ;  /* 0x000000ffff197224 */ /* 0x002fe200078e000a */
[----:B0-----:R-:W-:Y:S05]  /*1900*/  BRA `(.L_x_3912) ;  /* 0xfffff2a000007947 */ /* 0x001fea000383ffff */
.L_x_3895:
[----:B------:R-:W-:Y:S01]  /*1910*/  IMAD.MOV.U32 R23, RZ, RZ, R19 ;  /* 0x000000ffff177224 */ /* 0x000fe200078e0013 */
[----:B------:R-:W-:Y:S01]  /*1920*/  MOV R8, 0x1970 ;  /* 0x0000197000087802 */ /* 0x000fe20000000f00 */
[----:B------:R-:W-:Y:S02]  /*1930*/  IMAD.MOV.U32 R20, RZ, RZ, 0x4 ;  /* 0x00000004ff147424 */ /* 0x000fe400078e00ff */
[----:B------:R-:W-:Y:S02]  /*1940*/  IMAD.MOV.U32 R21, RZ, RZ, 0x181f ;  /* 0x0000181fff157424 */ /* 0x000fe400078e00ff */
[----:B------:R-:W-:Y:S02]  /*1950*/  IMAD.MOV.U32 R10, RZ, RZ, -0x1 ;  /* 0xffffffffff0a7424 */ /* 0x000fe400078e00ff */
[----:B01----:R-:W-:Y:S05]  /*1960*/  CALL.REL.NOINC `($__internal_75_$__cuda_sm70_shflsync_bfly_p) ;  /* 0x0000037000007944 */ /* 0x003fea0003c00000 */
[----:B-1----:R-:W-:Y:S01]  /*1970*/  IMAD.MOV.U32 R18, RZ, RZ, R10 ;  /* 0x000000ffff127224 */ /* 0x002fe200078e000a */
[----:B------:R-:W-:Y:S01]  /*1980*/  MOV R8, 0x19e0 ;  /* 0x000019e000087802 */ /* 0x000fe20000000f00 */
[----:B0-----:R-:W-:-:S02]  /*1990*/  IMAD.MOV.U32 R23, RZ, RZ, R16 ;  /* 0x000000ffff177224 */ /* 0x001fc400078e0010 */
[----:B------:R-:W-:Y:S02]  /*19a0*/  IMAD.MOV.U32 R20, RZ, RZ, 0x4 ;  /* 0x00000004ff147424 */ /* 0x000fe400078e00ff */
[----:B------:R-:W-:Y:S02]  /*19b0*/  IMAD.MOV.U32 R21, RZ, RZ, 0x181f ;  /* 0x0000181fff157424 */ /* 0x000fe400078e00ff */
[----:B------:R-:W-:Y:S02]  /*19c0*/  IMAD.MOV.U32 R10, RZ, RZ, -0x1 ;  /* 0xffffffffff0a7424 */ /* 0x000fe400078e00ff */
[----:B------:R-:W-:Y:S05]  /*19d0*/  CALL.REL.NOINC `($__internal_75_$__cuda_sm70_shflsync_bfly_p) ;  /* 0x0000030000007944 */ /* 0x000fea0003c00000 */
[----:B-1----:R-:W-:Y:S01]  /*19e0*/  IMAD.MOV.U32 R11, RZ, RZ, R10 ;  /* 0x000000ffff0b7224 */ /* 0x002fe200078e000a */
[----:B0-----:R-:W-:Y:S05]  /*19f0*/  BRA `(.L_x_3913) ;  /* 0xfffff1e000007947 */ /* 0x001fea000383ffff */
.L_x_3896:
[----:B------:R-:W-:Y:S01]  /*1a00*/  IMAD.MOV.U32 R23, RZ, RZ, R22 ;  /* 0x000000ffff177224 */ /* 0x000fe200078e0016 */
[----:B------:R-:W-:Y:S01]  /*1a10*/  MOV R8, 0x1a60 ;  /* 0x00001a6000087802 */ /* 0x000fe20000000f00 */
[----:B------:R-:W-:Y:S02]  /*1a20*/  IMAD.MOV.U32 R20, RZ, RZ, 0x2 ;  /* 0x00000002ff147424 */ /* 0x000fe400078e00ff */
[----:B------:R-:W-:Y:S02]  /*1a30*/  IMAD.MOV.U32 R21, RZ, RZ, 0x181f ;  /* 0x0000181fff157424 */ /* 0x000fe400078e00ff */
[----:B------:R-:W-:-:S02]  /*1a40*/  IMAD.MOV.U32 R10, RZ, RZ, -0x1 ;  /* 0xffffffffff0a7424 */ /* 0x000fc400078e00ff */
[----:B--23--:R-:W-:Y:S05]  /*1a50*/  CALL.REL.NOINC `($__internal_75_$__cuda_sm70_shflsync_bfly_p) ;  /* 0x0000028000007944 */ /* 0x00cfea0003c00000 */
[----:B------:R-:W-:Y:S01]  /*1a60*/  FSEL R19, R18, R19, P1 ;  /* 0x0000001312137208 */ /* 0x000fe20000800000 */
[----:B-1----:R-:W-:Y:S01]  /*1a70*/  IMAD.MOV.U32 R25, RZ, RZ, R10 ;  /* 0x000000ffff197224 */ /* 0x002fe200078e000a */
[----:B------:R-:W-:Y:S01]  /*1a80*/  MOV R8, 0x1ae0 ;  /* 0x00001ae000087802 */ /* 0x000fe20000000f00 */
[----:B0-----:R-:W-:-:S02]  /*1a90*/  IMAD.MOV.U32 R20, RZ, RZ, 0x2 ;  /* 0x00000002ff147424 */ /* 0x001fc400078e00ff */
[----:B------:R-:W-:Y:S02]  /*1aa0*/  IMAD.MOV.U32 R21, RZ, RZ, 0x181f ;  /* 0x0000181fff157424 */ /* 0x000fe400078e00ff */
[----:B------:R-:W-:Y:S02]  /*1ab0*/  IMAD.MOV.U32 R10, RZ, RZ, -0x1 ;  /* 0xffffffffff0a7424 */ /* 0x000fe400078e00ff */
[----:B------:R-:W-:Y:S02]  /*1ac0*/  IMAD.MOV.U32 R23, RZ, RZ, R19 ;  /* 0x000000ffff177224 */ /* 0x000fe400078e0013 */
[----:B------:R-:W-:Y:S05]  /*1ad0*/  CALL.REL.NOINC `($__internal_75_$__cuda_sm70_shflsync_bfly_p) ;  /* 0x0000020000007944 */ /* 0x000fea0003c00000 */
[----:B------:R-:W-:Y:S01]  /*1ae0*/  SEL R18, R11, R16, P1 ;  /* 0x000000100b127207 */ /* 0x000fe20000800000 */
[----:B-1----:R-:W-:Y:S01]  /*1af0*/  IMAD.MOV.U32 R16, RZ, RZ, R10 ;  /* 0x000000ffff107224 */ /* 0x002fe200078e000a */
[----:B------:R-:W-:Y:S01]  /*1b00*/  MOV R8, 0x1b60 ;  /* 0x00001b6000087802 */ /* 0x000fe20000000f00 */
[----:B0-----:R-:W-:Y:S02]  /*1b10*/  IMAD.MOV.U32 R20, RZ, RZ, 0x2 ;  /* 0x00000002ff147424 */ /* 0x001fe400078e00ff */
[----:B------:R-:W-:Y:S02]  /*1b20*/  IMAD.MOV.U32 R21, RZ, RZ, 0x181f ;  /* 0x0000181fff157424 */ /* 0x000fe400078e00ff */
[----:B------:R-:W-:-:S02]  /*1b30*/  IMAD.MOV.U32 R10, RZ, RZ, -0x1 ;  /* 0xffffffffff0a7424 */ /* 0x000fc400078e00ff */
[----:B------:R-:W-:Y:S02]  /*1b40*/  IMAD.MOV.U32 R23, RZ, RZ, R18 ;  /* 0x000000ffff177224 */ /* 0x000fe400078e0012 */
[----:B------:R-:W-:Y:S05]  /*1b50*/  CALL.REL.NOINC `($__internal_75_$__cuda_sm70_shflsync_bfly_p) ;  /* 0x0000018000007944 */ /* 0x000fea0003c00000 */
[----:B-1----:R-:W-:Y:S01]  /*1b60*/  IMAD.MOV.U32 R11, RZ, RZ, R10 ;  /* 0x000000ffff0b7224 */ /* 0x002fe200078e000a */
[----:B0-----:R-:W-:Y:S05]  /*1b70*/  BRA `(.L_x_3914) ;  /* 0xfffff12000007947 */ /* 0x001fea000383ffff */
.L_x_3897:
[----:B------:R-:W-:Y:S01]  /*1b80*/  IMAD.MOV.U32 R23, RZ, RZ, R25 ;  /* 0x000000ffff177224 */ /* 0x000fe200078e0019 */
[----:B------:R-:W-:Y:S01]  /*1b90*/  MOV R8, 0x1be0 ;  /* 0x00001be000087802 */ /* 0x000fe20000000f00 */
[----:B------:R-:W-:Y:S02]  /*1ba0*/  IMAD.MOV.U32 R20, RZ, RZ, 0x1 ;  /* 0x00000001ff147424 */ /* 0x000fe400078e00ff */
[----:B------:R-:W-:Y:S02]  /*1bb0*/  IMAD.MOV.U32 R21, RZ, RZ, 0x181f ;  /* 0x0000181fff157424 */ /* 0x000fe400078e00ff */
[----:B------:R-:W-:Y:S02]  /*1bc0*/  IMAD.MOV.U32 R10, RZ, RZ, -0x1 ;  /* 0xffffffffff0a7424 */ /* 0x000fe400078e00ff */
[----:B0-2---:R-:W-:Y:S05]  /*1bd0*/  CALL.REL.NOINC `($__internal_75_$__cuda_sm70_shflsync_bfly_p) ;  /* 0x0000010000007944 */ /* 0x005fea0003c00000 */
[----:B-1----:R-:W-:Y:S01]  /*1be0*/  IMAD.MOV.U32 R22, RZ, RZ, R10 ;  /* 0x000000ffff167224 */ /* 0x002fe200078e000a */
[----:B0-----:R-:W-:Y:S05]  /*1bf0*/  BRA `(.L_x_3915) ;  /* 0xfffff10000007947 */ /* 0x001fea000383ffff */
.L_x_3898:
        /* <DEDUP_REMOVED lines=14> */
        .weak           $__internal_75_$__cuda_sm70_shflsync_bfly_p
        .type           $__internal_75_$__cuda_sm70_shflsync_bfly_p,@function
        .size           $__internal_75_$__cuda_sm70_shflsync_bfly_p,(.L_x_11019 - $__internal_75_$__cuda_sm70_shflsync_bfly_p)
$__internal_75_$__cuda_sm70_shflsync_bfly_p:
[----:B------:R-:W-:Y:S01]  /*1ce0*/  IMAD.MOV.U32 R9, RZ, RZ, 0x0 ;  /* 0x00000000ff097424 */ /* 0x000fe200078e00ff */
[----:B------:R-:W-:Y:S04]  /*1cf0*/  WARPSYNC R10 ;  /* 0x0000000a00007348 */ /* 0x000fe80003800000 */
[----:B------:R0:W1:Y:S01]  /*1d00*/  SHFL.BFLY PT, R10, R23, R20, R21 ;  /* 0x0c000014170a7389 */ /* 0x00006200000e0015 */
[----:B------:R-:W-:Y:S05]  /*1d10*/  RET.REL.NODEC R8 `(_ZN4vllm3moe10topkGatingILi4ELi32ELi4ELi16ELi32ElfLNS0_11ScoringFuncE1EEEvPKT5_PKbPfiPT4_PiiiibPKf) ;  /* 0xffffe2e008007950 */ /* 0x000fea0003c3ffff */
.L_x_3917:
        /* <DEDUP_REMOVED lines=14> */
.L_x_11019:


//--------------------- .text._ZN4vllm3moe10topkGatingILi4ELi16ELi4ELi16ELi32ElfLNS0_11ScoringFuncE1EEEvPKT5_PKbPfiPT4_PiiiibPKf --------------------------
	.section	.text._ZN4vllm3moe10topkGatingILi4ELi16ELi4ELi16ELi32ElfLNS0_11ScoringFuncE1EEEvPKT5_PKbPfiPT4_PiiiibPKf,"ax",@progbits
	.sectioninfo	@"SHI_REGISTERS=30"
	.align	128
        .global         _ZN4vllm3moe10topkGatingILi4ELi16ELi4ELi16ELi32ElfLNS0_11ScoringFuncE1EEEvPKT5_PKbPfiPT4_PiiiibPKf
        .type           _ZN4vllm3moe10topkGatingILi4ELi16ELi4ELi16ELi32ElfLNS0_11ScoringFuncE1EEEvPKT5_PKbPfiPT4_PiiiibPKf,@function
        .size           _ZN4vllm3moe10topkGatingILi4ELi16ELi4ELi16ELi32ElfLNS0_11ScoringFuncE1EEEvPKT5_PKbPfiPT4_PiiiibPKf,(.L_x_11020 - _ZN4vllm3moe10topkGatingILi4ELi16ELi4ELi16ELi32ElfLNS0_11ScoringFuncE1EEEvPKT5_PKbPfiPT4_PiiiibPKf)
        .other          _ZN4vllm3moe10topkGatingILi4ELi16ELi4ELi16ELi32ElfLNS0_11ScoringFuncE1EEEvPKT5_PKbPfiPT4_PiiiibPKf,@"STO_CUDA_ENTRY STV_DEFAULT"
_ZN4vllm3moe10topkGatingILi4ELi16ELi4ELi16ELi32ElfLNS0_11ScoringFuncE1EEEvPKT5_PKbPfiPT4_PiiiibPKf:
.text._ZN4vllm3moe10topkGatingILi4ELi16ELi4ELi16ELi32ElfLNS0_11ScoringFuncE1EEEvPKT5_PKbPfiPT4_PiiiibPKf:
        /* <DEDUP_REMOVED lines=75> */
.L_x_3928:
        /* <DEDUP_REMOVED lines=16> */
.L_x_3940:
[----:B------:R-:W-:Y:S05]  /*05b0*/  BRA.DIV ~URZ, `(.L_x_3921) ;  /* 0x00000d827f007947 */ /* 0x000fea000b800000 */
[----:B------:R2:W3:Y:S04]  /*05c0*/  SHFL.BFLY PT, R23, R22, 0x2, 0x1c1f ;  /* 0x0c5c1f0016177f89 */ /* 0x0004e800000e0000 */
[----:B------:R2:W4:Y:S02]  /*05d0*/  SHFL.BFLY PT, R21, R20, 0x2, 0x1c1f ;  /* 0x0c5c1f0014157f89 */ /* 0x00052400000e0000 */
.L_x_3941:
        /* <DEDUP_REMOVED lines=12> */
.L_x_3942:
[----:B-1----:R-:W-:Y:S01]  /*06a0*/  FSETP.GEU.FTZ.AND P1, PT, R18, R23, PT ;  /* 0x000000171200720b */ /* 0x002fe20003f3e000 */
[----:B------:R-:W-:Y:S01]  /*06b0*/  BSSY B1, `(.L_x_3923) ;  /* 0x000001c000017945 */ /* 0x000fe20003800000 */
[----:B------:R-:W-:-:S11]  /*06c0*/  IADD3 R20, R17, 0x1, RZ ;  /* 0x0000000111147810 */ /* 0x000fd60007ffe0ff */
[----:B------:R-:W-:-:S04]  /*06d0*/  @P1 FSETP.NEU.FTZ.AND P3, PT, R18, R23, PT ;  /* 0x000000171200120b */ /* 0x000fc80003f7d000 */
[----:B---3--:R-:W-:Y:S02]  /*06e0*/  @P1 ISETP.LT.AND P0, PT, R10, R19, !P3 ;  /* 0x000000130a00120c */ /* 0x008fe40005f01270 */
[----:B------:R-:W-:Y:S02]  /*06f0*/  LOP3.LUT P3, R23, R13, 0x3, RZ, 0xc0, !PT ;  /* 0x000000030d177812 */ /* 0x000fe4000786c0ff */
[----:B------:R-:W-:-:S09]  /*0700*/  ISETP.GE.AND P1, PT, R20, c[0x0][0x190], PT ;  /* 0x0000640014007a0c */ /* 0x000fd20003f26270 */
[----:B0-2---:R-:W-:Y:S02]  /*0710*/  FSEL R22, R21, R22, P0 ;  /* 0x0000001615167208 */ /* 0x005fe40000000000 */
[----:B------:R-:W-:Y:S01]  /*0720*/  SEL R21, R10, R19, P0 ;  /* 0x000000130a157207 */ /* 0x000fe20000000000 */
        /* <DEDUP_REMOVED lines=20> */
.L_x_3924:
[----:B------:R-:W-:Y:S05]  /*0870*/  BSYNC B1 ;  /* 0x0000000000017941 */ /* 0x000fea0003800000 */
.L_x_3923:
        /* <DEDUP_REMOVED lines=20> */
.L_x_3927:
[----:B------:R-:W-:Y:S05]  /*09c0*/  BSYNC B1 ;  /* 0x0000000000017941 */ /* 0x000fea0003800000 */
.L_x_3926:
[----:B0-----:R-:W-:Y:S05]  /*09d0*/  BRA `(.L_x_3928) ;  /* 0xfffffad000007947 */ /* 0x001fea000383ffff */
.L_x_3919:
[----:B------:R-:W-:Y:S02]  /*09e0*/  IMAD.MOV.U32 R17, RZ, RZ, RZ ;  /* 0x000000ffff117224 */ /* 0x000fe400078e00ff */
.L_x_3936:
        /* <DEDUP_REMOVED lines=16> */
.L_x_3943:
[----:B------:R-:W-:Y:S05]  /*0af0*/  BRA.DIV ~URZ, `(.L_x_3930) ;  /* 0x00000b127f007947 */ /* 0x000fea000b800000 */
[----:B------:R2:W3:Y:S04]  /*0b00*/  SHFL.BFLY PT, R23, R22, 0x2, 0x1c1f ;  /* 0x0c5c1f0016177f89 */ /* 0x0004e800000e0000 */
[----:B------:R2:W4:Y:S02]  /*0b10*/  SHFL.BFLY PT, R21, R20, 0x2, 0x1c1f ;  /* 0x0c5c1f0014157f89 */ /* 0x00052400000e0000 */
.L_x_3944:
        /* <DEDUP_REMOVED lines=12> */
.L_x_3945:
        /* <DEDUP_REMOVED lines=8> */
[----:B------:R-:W-:Y:S01]  /*0c60*/  SEL R21, R10, R19, P0 ;  /* 0x000000130a157207 */ /* 0x000fe20000000000 */
        /* <DEDUP_REMOVED lines=19> */
.L_x_3933:
[----:B------:R-:W-:Y:S05]  /*0da0*/  BSYNC B1 ;  /* 0x0000000000017941 */ /* 0x000fea0003800000 */
.L_x_3932:
        /* <DEDUP_REMOVED lines=20> */
.L_x_3935:
[----:B------:R-:W-:Y:S05]  /*0ef0*/  BSYNC B1 ;  /* 0x0000000000017941 */ /* 0x000fea0003800000 */
.L_x_3934:
[----:B0-----:R-:W-:Y:S05]  /*0f00*/  BRA `(.L_x_3936) ;  /* 0xfffffae000007947 */ /* 0x001fea000383ffff */
.L_x_3925:
[----:B------:R-:W-:Y:S05]  /*0f10*/  BSYNC B0 ;  /* 0x0000000000007941 */ /* 0x000fea0003800000 */
.L_x_3918:
        /* <DEDUP_REMOVED lines=18> */
.L_x_3938:
        /* <DEDUP_REMOVED lines=20> */
.L_x_3937:
        /* <DEDUP_REMOVED lines=9> */
.L_x_3939:
        /* <DEDUP_REMOVED lines=11> */
.L_x_3920:
[----:B------:R-:W-:Y:S01]  /*12c0*/  IMAD.MOV.U32 R19, RZ, RZ, R18 ;  /* 0x000000ffff137224 */ /* 0x000fe200078e0012 */
[----:B------:R-:W-:Y:S01]  /*12d0*/  MOV R8, 0x1320 ;  /* 0x0000132000087802 */ /* 0x000fe20000000f00 */
[----:B------:R-:W-:Y:S02]  /*12e0*/  IMAD.MOV.U32 R16, RZ, RZ, 0x2 ;  /* 0x00000002ff107424 */ /* 0x000fe400078e00ff */
[----:B------:R-:W-:Y:S02]  /*12f0*/  IMAD.MOV.U32 R11, RZ, RZ, 0x1c1f ;  /* 0x00001c1fff0b7424 */ /* 0x000fe400078e00ff */
[----:B------:R-:W-:Y:S02]  /*1300*/  IMAD.MOV.U32 R10, RZ, RZ, -0x1 ;  /* 0xffffffffff0a7424 */ /* 0x000fe400078e00ff */
[----:B------:R-:W-:Y:S05]  /*1310*/  CALL.REL.NOINC `($__internal_76_$__cuda_sm70_shflsync_bfly_p) ;  /* 0x0000054000007944 */ /* 0x000fea0003c00000 */
[----:B-1----:R-:W-:Y:S01]  /*1320*/  IMAD.MOV.U32 R25, RZ, RZ, R10 ;  /* 0x000000ffff197224 */ /* 0x002fe200078e000a */
[----:B0-----:R-:W-:Y:S05]  /*1330*/  BRA `(.L_x_3940) ;  /* 0xfffff27000007947 */ /* 0x001fea000383ffff */
.L_x_3921:
[----:B------:R-:W-:Y:S01]  /*1340*/  IMAD.MOV.U32 R19, RZ, RZ, R22 ;  /* 0x000000ffff137224 */ /* 0x000fe200078e0016 */
[----:B------:R-:W-:Y:S01]  /*1350*/  MOV R8, 0x13a0 ;  /* 0x000013a000087802 */ /* 0x000fe20000000f00 */
[----:B------:R-:W-:Y:S02]  /*1360*/  IMAD.MOV.U32 R16, RZ, RZ, 0x2 ;  /* 0x00000002ff107424 */ /* 0x000fe400078e00ff */
[----:B------:R-:W-:-:S02]  /*1370*/  IMAD.MOV.U32 R11, RZ, RZ, 0x1c1f ;  /* 0x00001c1fff0b7424 */ /* 0x000fc400078e00ff */
[----:B------:R-:W-:Y:S02]  /*1380*/  IMAD.MOV.U32 R10, RZ, RZ, -0x1 ;  /* 0xffffffffff0a7424 */ /* 0x000fe400078e00ff */
[----:B01----:R-:W-:Y:S05]  /*1390*/  CALL.REL.NOINC `($__internal_76_$__cuda_sm70_shflsync_bfly_p) ;  /* 0x000004c000007944 */ /* 0x003fea0003c00000 */
[----:B-1----:R-:W-:Y:S01]  /*13a0*/  IMAD.MOV.U32 R23, RZ, RZ, R10 ;  /* 0x000000ffff177224 */ /* 0x002fe200078e000a */
[----:B------:R-:W-:Y:S01]  /*13b0*/  MOV R8, 0x1410 ;  /* 0x0000141000087802 */ /* 0x000fe20000000f00 */
[----:B0-----:R-:W-:Y:S02]  /*13c0*/  IMAD.MOV.U32 R19, RZ, RZ, R20 ;  /* 0x000000ffff137224 */ /* 0x001fe400078e0014 */
[----:B------:R-:W-:Y:S02]  /*13d0*/  IMAD.MOV.U32 R16, RZ, RZ, 0x2 ;  /* 0x00000002ff107424 */ /* 0x000fe400078e00ff */
[----:B------:R-:W-:Y:S02]  /*13e0*/  IMAD.MOV.U32 R11, RZ, RZ, 0x1c1f ;  /* 0x00001c1fff0b7424 */ /* 0x000fe400078e00ff */
[----:B------:R-:W-:Y:S02]  /*13f0*/  IMAD.MOV.U32 R10, RZ, RZ, -0x1 ;  /* 0xffffffffff0a7424 */ /* 0x000fe400078e00ff */
[----:B------:R-:W-:Y:S05]  /*1400*/  CALL.REL.NOINC `($__internal_76_$__cuda_sm70_shflsync_bfly_p) ;  /* 0x0000045000007944 */ /* 0x000fea0003c00000 */
[----:B-1----:R-:W-:Y:S01]  /*1410*/  IMAD.MOV.U32 R21, RZ, RZ, R10 ;  /* 0x000000ffff157224 */ /* 0x002fe200078e000a */
[----:B0-----:R-:W-:Y:S05]  /*1420*/  BRA `(.L_x_3941) ;  /* 0xfffff1b000007947 */ /* 0x001fea000383ffff */
.L_x_3922:
[----:B------:R-:W-:Y:S01]  /*1430*/  IMAD.MOV.U32 R19, RZ, RZ, R18 ;  /* 0x000000ffff137224 */ /* 0x000fe200078e0012 */
[----:B------:R-:W-:Y:S01]  /*1440*/  MOV R8, 0x1490 ;  /* 0x0000149000087802 */ /* 0x000fe20000000f00 */
[----:B------:R-:W-:-:S02]  /*1450*/  IMAD.MOV.U32 R16, RZ, RZ, 0x1 ;  /* 0x00000001ff107424 */ /* 0x000fc400078e00ff */
[----:B------:R-:W-:Y:S02]  /*1460*/  IMAD.MOV.U32 R11, RZ, RZ, 0x1c1f ;  /* 0x00001c1fff0b7424 */ /* 0x000fe400078e00ff */
[----:B------:R-:W-:Y:S02]  /*1470*/  IMAD.MOV.U32 R10, RZ, RZ, -0x1 ;  /* 0xffffffffff0a7424 */ /* 0x000fe400078e00ff */
[----:B--23--:R-:W-:Y:S05]  /*1480*/  CALL.REL.NOINC `($__internal_76_$__cuda_sm70_shflsync_bfly_p) ;  /* 0x000003d000007944 */ /* 0x00cfea0003c00000 */
[----:B------:R-:W-:Y:S01]  /*1490*/  FSEL R22, R23, R22, P1 ;  /* 0x0000001617167208 */ /* 0x000fe20000800000 */
[----:B-1----:R-:W-:Y:S01]  /*14a0*/  IMAD.MOV.U32 R23, RZ, RZ, R10 ;  /* 0x000000ffff177224 */ /* 0x002fe200078e000a */
[----:B------:R-:W-:Y:S01]  /*14b0*/  MOV R8, 0x1510 ;  /* 0x0000151000087802 */ /* 0x000fe20000000f00 */
[----:B0-----:R-:W-:Y:S02]  /*14c0*/  IMAD.MOV.U32 R16, RZ, RZ, 0x1 ;  /* 0x00000001ff107424 */ /* 0x001fe400078e00ff */
[----:B------:R-:W-:Y:S02]  /*14d0*/  IMAD.MOV.U32 R11, RZ, RZ, 0x1c1f ;  /* 0x00001c1fff0b7424 */ /* 0x000fe400078e00ff */
[----:B------:R-:W-:Y:S02]  /*14e0*/  IMAD.MOV.U32 R10, RZ, RZ, -0x1 ;  /* 0xffffffffff0a7424 */ /* 0x000fe400078e00ff */
[----:B------:R-:W-:-:S02]  /*14f0*/  IMAD.MOV.U32 R19, RZ, RZ, R22 ;  /* 0x000000ffff137224 */ /* 0x000fc400078e0016 */
[----:B------:R-:W-:Y:S05]  /*1500*/  CALL.REL.NOINC `($__internal_76_$__cuda_sm70_shflsync_bfly_p) ;  /* 0x0000035000007944 */ /* 0x000fea0003c00000 */
[----:B0-----:R-:W-:Y:S01]  /*1510*/  SEL R19, R21, R20, P1 ;  /* 0x0000001415137207 */ /* 0x001fe20000800000 */
[----:B-1----:R-:W-:Y:S01]  /*1520*/  IMAD.MOV.U32 R21, RZ, RZ, R10 ;  /* 0x000000ffff157224 */ /* 0x002fe200078e000a */
[----:B------:R-:W-:Y:S01]  /*1530*/  MOV R8, 0x1580 ;  /* 0x0000158000087802 */ /* 0x000fe20000000f00 */
[----:B------:R-:W-:-:S02]  /*1540*/  IMAD.MOV.U32 R16, RZ, RZ, 0x1 ;  /* 0x00000001ff107424 */ /* 0x000fc400078e00ff */
[----:B------:R-:W-:Y:S02]  /*1550*/  IMAD.MOV.U32 R11, RZ, RZ, 0x1c1f ;  /* 0x00001c1fff0b7424 */ /* 0x000fe400078e00ff */
[----:B------:R-:W-:Y:S02]  /*1560*/  IMAD.MOV.U32 R10, RZ, RZ, -0x1 ;  /* 0xffffffffff0a7424 */ /* 0x000fe400078e00ff */
[----:B------:R-:W-:Y:S05]  /*1570*/  CALL.REL.NOINC `($__internal_76_$__cuda_sm70_shflsync_bfly_p) ;  /* 0x000002e000007944 */ /* 0x000fea0003c00000 */
[----:B01----:R-:W-:Y:S05]  /*1580*/  BRA `(.L_x_3942) ;  /* 0xfffff11000007947 */ /* 0x003fea000383ffff */
.L_x_3929:
        /* <DEDUP_REMOVED lines=8> */
.L_x_3930:
[----:B------:R-:W-:Y:S01]  /*1610*/  IMAD.MOV.U32 R19, RZ, RZ, R22 ;  /* 0x000000ffff137224 */ /* 0x000fe200078e0016 */
[----:B------:R-:W-:Y:S01]  /*1620*/  MOV R8, 0x1670 ;  /* 0x0000167000087802 */ /* 0x000fe20000000f00 */
[----:B------:R-:W-:-:S02]  /*1630*/  IMAD.MOV.U32 R16, RZ, RZ, 0x2 ;  /* 0x00000002ff107424 */ /* 0x000fc400078e00ff */
[----:B------:R-:W-:Y:S02]  /*1640*/  IMAD.MOV.U32 R11, RZ, RZ, 0x1c1f ;  /* 0x00001c1fff0b7424 */ /* 0x000fe400078e00ff */
[----:B------:R-:W-:Y:S02]  /*1650*/  IMAD.MOV.U32 R10, RZ, RZ, -0x1 ;  /* 0xffffffffff0a7424 */ /* 0x000fe400078e00ff */
[----:B01----:R-:W-:Y:S05]  /*1660*/  CALL.REL.NOINC `($__internal_76_$__cuda_sm70_shflsync_bfly_p) ;  /* 0x000001f000007944 */ /* 0x003fea0003c00000 */
[----:B-1----:R-:W-:Y:S01]  /*1670*/  IMAD.MOV.U32 R23, RZ, RZ, R10 ;  /* 0x000000ffff177224 */ /* 0x002fe200078e000a */
[----:B------:R-:W-:Y:S01]  /*1680*/  MOV R8, 0x16e0 ;  /* 0x000016e000087802 */ /* 0x000fe20000000f00 */
[----:B0-----:R-:W-:Y:S02]  /*1690*/  IMAD.MOV.U32 R19, RZ, RZ, R20 ;  /* 0x000000ffff137224 */ /* 0x001fe400078e0014 */
[----:B------:R-:W-:Y:S02]  /*16a0*/  IMAD.MOV.U32 R16, RZ, RZ, 0x2 ;  /* 0x00000002ff107424 */ /* 0x000fe400078e00ff */
[----:B------:R-:W-:Y:S02]  /*16b0*/  IMAD.MOV.U32 R11, RZ, RZ, 0x1c1f ;  /* 0x00001c1fff0b7424 */ /* 0x000fe400078e00ff */
[----:B------:R-:W-:-:S02]  /*16c0*/  IMAD.MOV.U32 R10, RZ, RZ, -0x1 ;  /* 0xffffffffff0a7424 */ /* 0x000fc400078e00ff */
[----:B------:R-:W-:Y:S05]  /*16d0*/  CALL.REL.NOINC `($__internal_76_$__cuda_sm70_shflsync_bfly_p) ;  /* 0x0000018000007944 */ /* 0x000fea0003c00000 */
[----:B-1----:R-:W-:Y:S01]  /*16e0*/  IMAD.MOV.U32 R21, RZ, RZ, R10 ;  /* 0x000000ffff157224 */ /* 0x002fe200078e000a */
[----:B0-----:R-:W-:Y:S05]  /*16f0*/  BRA `(.L_x_3944) ;  /* 0xfffff42000007947 */ /* 0x001fea000383ffff */
.L_x_3931:
        /* <DEDUP_REMOVED lines=22> */
        .weak           $__internal_76_$__cuda_sm70_shflsync_bfly_p
        .type           $__internal_76_$__cuda_sm70_shflsync_bfly_p,@function
        .size           $__internal_76_$__cuda_sm70_shflsync_bfly_p,(.L_x_11020 - $__internal_76_$__cuda_sm70_shflsync_bfly_p)
$__internal_76_$__cuda_sm70_shflsync_bfly_p:
[----:B------:R-:W-:Y:S01]  /*1860*/  IMAD.MOV.U32 R9, RZ, RZ, 0x0 ;  /* 0x00000000ff097424 */ /* 0x000fe200078e00ff */
[----:B------:R-:W-:Y:S04]  /*1870*/  WARPSYNC R10 ;  /* 0x0000000a00007348 */ /* 0x000fe80003800000 */
[----:B------:R0:W1:Y:S01]  /*1880*/  SHFL.BFLY PT, R10, R19, R16, R11 ;  /* 0x0c000010130a7389 */ /* 0x00006200000e000b */
[----:B------:R-:W-:Y:S05]  /*1890*/  RET.REL.NODEC R8 `(_ZN4vllm3moe10topkGatingILi4ELi16ELi4ELi16ELi32ElfLNS0_11ScoringFuncE1EEEvPKT5_PKbPfiPT4_PiiiibPKf) ;  /* 0xffffe76008007950 */ /* 0x000fea0003c3ffff */
.L_x_3946:
        /* <DEDUP_REMOVED lines=14> */
.L_x_11020:


//--------------------- .text._ZN4vllm3moe10topkGatingILi4ELi8ELi4ELi16ELi32ElfLNS0_11ScoringFuncE1EEEvPKT5_PKbPfiPT4_PiiiibPKf --------------------------
	.section	.text._ZN4vllm3moe10topkGatingILi4ELi8ELi4ELi16ELi32ElfLNS0_11ScoringFuncE1EEEvPKT5_PKbPfiPT4_PiiiibPKf,"ax",@progbits
	.sectioninfo	@"SHI_REGISTERS=32"
	.align	128
        .global         _ZN4vllm3moe10topkGatingILi4ELi8ELi4ELi16ELi32ElfLNS0_11ScoringFuncE1EEEvPKT5_PKbPfiPT4_PiiiibPKf
        .type           _ZN4vllm3moe10topkGatingILi4ELi8ELi4ELi16ELi32ElfLNS0_11ScoringFuncE1EEEvPKT5_PKbPfiPT4_PiiiibPKf,@function
        .size           _ZN4vllm3moe10topkGatingILi4ELi8ELi4ELi16ELi32ElfLNS0_11ScoringFuncE1EEEvPKT5_PKbPfiPT4_PiiiibPKf,(.L_x_11245 - _ZN4vllm3moe10topkGatingILi4ELi8ELi4ELi16ELi32ElfLNS0_11ScoringFuncE1EEEvPKT5_PKbPfiPT4_PiiiibPKf)
        .other          _ZN4vllm3moe10topkGatingILi4ELi8ELi4ELi16ELi32ElfLNS0_11ScoringFuncE1EEEvPKT5_PKbPfiPT4_PiiiibPKf,@"STO_CUDA_ENTRY STV_DEFAULT"
_ZN4vllm3moe10topkGatingILi4ELi8ELi4ELi16ELi32ElfLNS0_11ScoringFuncE1EEEvPKT5_PKbPfiPT4_PiiiibPKf:
.text._ZN4vllm3moe10topkGatingILi4ELi8ELi4ELi16ELi32ElfLNS0_11ScoringFuncE1EEEvPKT5_PKbPfiPT4_PiiiibPKf:
        /* <DEDUP_REMOVED lines=22> */
[----:B------:R0:W3:Y:S04]  /*0160*/  @P1 LDG.E R9, [R16.64] ;  /* 0x0000000610091981 */ /* 0x0000e8000c1e1900 */
[----:B------:R0:W4:Y:S04]  /*0170*/  @P1 LDG.E R11, [R16.64+0x8] ;  /* 0x00000806100b1981 */ /* 0x000128000c1e1900 */
[----:B------:R0:W5:Y:S04]  /*0180*/  @P1 LDG.E R0, [R16.64+0x4] ;  /* 0x0000040610001981 */ /* 0x000168000c1e1900 */
[----:B------:R0:W3:Y:S01]  /*0190*/  @P1 LDG.E R14, [R16.64+0xc] ;  /* 0x00000c06100e1981 */ /* 0x0000e2000c1e1900 */
[----:B------:R-:W-:-:S04]  /*01a0*/  @P0 IADD3 R18, P2, R12, c[0x0][0x168], RZ ;  /* 0x00005a000c120a10 */ /* 0x000fc80007f5e0ff */
[----:B------:R-:W-:-:S05]  /*01b0*/  @P0 LEA.HI.X.SX32 R19, R12, c[0x0][0x16c], 0x1, P2 ;  /* 0x00005b000c130a11 */ /* 0x000fca00010f0eff */
[----:B------:R-:W3:Y:S01]  /*01c0*/  @P0 LDG.E.U8 R2, [R18.64] ;  /* 0x0000000612020981 */ /* 0x000ee2000c1e1100 */
[----:B--2---:R-:W-:Y:S02]  /*01d0*/  FMUL.FTZ R4, R4, -1.4426950216293334961 ;  /* 0xbfb8aa3b04047820 */ /* 0x004fe40000410000 */
[----:B------:R-:W-:Y:S02]  /*01e0*/  FMUL.FTZ R8, R5, -1.4426950216293334961 ;  /* 0xbfb8aa3b05087820 */ /* 0x000fe40000410000 */
[----:B------:R-:W-:Y:S02]  /*01f0*/  FMUL.FTZ R10, R6, -1.4426950216293334961 ;  /* 0xbfb8aa3b060a7820 */ /* 0x000fe40000410000 */
[----:B------:R-:W-:Y:S01]  /*0200*/  FMUL.FTZ R7, R7, -1.4426950216293334961 ;  /* 0xbfb8aa3b07077820 */ /* 0x000fe20000410000 */
[----:B------:R-:W1:Y:S08]  /*0210*/  MUFU.EX2 R4, R4 ;  /* 0x0000000400047308 */ /* 0x000e700000000800 */
[----:B------:R-:W2:Y:S08]  /*0220*/  MUFU.EX2 R8, R8 ;  /* 0x0000000800087308 */ /* 0x000eb00000000800 */
[----:B------:R-:W0:Y:S08]  /*0230*/  MUFU.EX2 R10, R10 ;  /* 0x0000000a000a7308 */ /* 0x000e300000000800 */
[----:B------:R-:W3:Y:S01]  /*0240*/  MUFU.EX2 R7, R7 ;  /* 0x0000000700077308 */ /* 0x000ee20000000800 */
[----:B-1----:R-:W-:-:S02]  /*0250*/  FADD.FTZ R5, R4, 1 ;  /* 0x3f80000004057421 */ /* 0x002fc40000010000 */
[----:B--2---:R-:W-:Y:S02]  /*0260*/  FADD.FTZ R6, R8, 1 ;  /* 0x3f80000008067421 */ /* 0x004fe40000010000 */
[----:B0-----:R-:W-:-:S03]  /*0270*/  FADD.FTZ R15, R10, 1 ;  /* 0x3f8000000a0f7421 */ /* 0x001fc60000010000 */
[----:B------:R-:W0:Y:S01]  /*0280*/  MUFU.RCP R5, R5 ;  /* 0x0000000500057308 */ /* 0x000e220000001000 */
[----:B---3--:R-:W-:-:S07]  /*0290*/  FADD.FTZ R16, R7, 1 ;  /* 0x3f80000007107421 */ /* 0x008fce0000010000 */
[----:B------:R-:W1:Y:S08]  /*02a0*/  MUFU.RCP R6, R6 ;  /* 0x0000000600067308 */ /* 0x000e700000001000 */
[----:B------:R-:W2:Y:S08]  /*02b0*/  MUFU.RCP R15, R15 ;  /* 0x0000000f000f7308 */ /* 0x000eb00000001000 */
[----:B------:R-:W3:Y:S01]  /*02c0*/  MUFU.RCP R16, R16 ;  /* 0x0000001000107308 */ /* 0x000ee20000001000 */
[----:B0-----:R-:W-:-:S02]  /*02d0*/  FSETP.GEU.FTZ.AND P2, PT, |R5|, +INF , PT ;  /* 0x7f8000000500780b */ /* 0x001fc40003f5e200 */
[C---:B-1----:R-:W-:Y:S02]  /*02e0*/  FSETP.GEU.FTZ.AND P3, PT, |R6|.reuse, +INF , PT ;  /* 0x7f8000000600780b */ /* 0x042fe40003f7e200 */
[----:B------:R-:W-:Y:S02]  /*02f0*/  FSEL R4, R5, RZ, !P2 ;  /* 0x000000ff05047208 */ /* 0x000fe40005000000 */
[C---:B--2---:R-:W-:Y:S02]  /*0300*/  FSETP.GEU.FTZ.AND P4, PT, |R15|.reuse, +INF , PT ;  /* 0x7f8000000f00780b */ /* 0x044fe40003f9e200 */
[----:B------:R-:W-:Y:S02]  /*0310*/  FSEL R5, R6, RZ, !P3 ;  /* 0x000000ff06057208 */ /* 0x000fe40005800000 */
[----:B------:R-:W-:Y:S02]  /*0320*/  FSEL R6, R15, RZ, !P4 ;  /* 0x000000ff0f067208 */ /* 0x000fe40006000000 */
[----:B---3--:R-:W-:-:S04]  /*0330*/  FSETP.GEU.FTZ.AND P5, PT, |R16|, +INF , PT ;  /* 0x7f8000001000780b */ /* 0x008fc80003fbe200 */
[----:B------:R-:W-:Y:S01]  /*0340*/  FSEL R7, R16, RZ, !P5 ;  /* 0x000000ff10077208 */ /* 0x000fe20006800000 */
[----:B------:R-:W-:Y:S02]  /*0350*/  @P1 FADD.FTZ R8, R4, R9 ;  /* 0x0000000904081221 */ /* 0x000fe40000010000 */
[----:B----4-:R-:W-:Y:S02]  /*0360*/  @P1 FADD.FTZ R10, R6, R11 ;  /* 0x0000000b060a1221 */ /* 0x010fe40000010000 */
[----:B-----5:R-:W-:Y:S02]  /*0370*/  @P1 FADD.FTZ R9, R5, R0 ;  /* 0x0000000005091221 */ /* 0x020fe40000010000 */
[----:B------:R-:W-:Y:S02]  /*0380*/  @P1 FADD.FTZ R11, R7, R14 ;  /* 0x0000000e070b1221 */ /* 0x000fe40000010000 */
[----:B------:R-:W-:-:S03]  /*0390*/  IMAD.MOV.U32 R14, RZ, RZ, 0x1 ;  /* 0x00000001ff0e7424 */ /* 0x000fc600078e00ff */
[----:B------:R0:W-:Y:S04]  /*03a0*/  @P1 STL.128 [R1], R8 ;  /* 0x0000000801001387 */ /* 0x0001e80000100c00 */
[----:B------:R0:W-:Y:S01]  /*03b0*/  @!P1 STL.128 [R1], R4 ;  /* 0x0000000401009387 */ /* 0x0001e20000100c00 */
[----:B------:R-:W-:Y:S02]  /*03c0*/  ISETP.LE.AND P1, PT, R14, c[0x0][0x190], PT ;  /* 0x000064000e007a0c */ /* 0x000fe40003f23270 */
[----:B------:R-:W-:Y:S01]  /*03d0*/  @P0 ISETP.NE.AND P2, PT, R2, RZ, PT ;  /* 0x000000ff0200020c */ /* 0x000fe20003f45270 */
[----:B------:R-:W-:-:S03]  /*03e0*/  IMAD.MOV.U32 R0, RZ, RZ, 0x1 ;  /* 0x00000001ff007424 */ /* 0x000fc600078e00ff */
[----:B------:R-:W-:-:S04]  /*03f0*/  @P0 SEL R2, RZ, 0x1, P2 ;  /* 0x00000001ff020807 */ /* 0x000fc80001000000 */
[----:B------:R-:W-:Y:S01]  /*0400*/  @P0 PRMT R0, R2, 0x7610, R0 ;  /* 0x0000761002000816 */ /* 0x000fe20000000000 */
[----:B------:R-:W-:Y:S02]  /*0410*/  IMAD.MOV.U32 R2, RZ, RZ, RZ ;  /* 0x000000ffff027224 */ /* 0x000fe400078e00ff */
        /* <DEDUP_REMOVED lines=9> */
[----:B------:R-:W-:Y:S01]  /*04b0*/  IADD3 R24, -R22, c[0x0][0x190], RZ ;  /* 0x0000640016187a10 */ /* 0x000fe20007ffe1ff */
[----:B------:R-:W-:Y:S02]  /*04c0*/  IMAD.MOV.U32 R25, RZ, RZ, RZ ;  /* 0x000000ffff197224 */ /* 0x000fe400078e00ff */
[----:B------:R-:W-:-:S03]  /*04d0*/  IMAD.MOV.U32 R23, RZ, RZ, RZ ;  /* 0x000000ffff177224 */ /* 0x000fc600078e00ff */
.L_x_3957:
[----:B0-----:R-:W2:Y:S01]  /*04e0*/  LDL.128 R8, [R1] ;  /* 0x0000000001087983 */ /* 0x001ea20000100c00 */
[----:B------:R-:W-:Y:S01]  /*04f0*/  IMAD R18, R12, c[0x0][0x190], R23 ;  /* 0x000064000c127a24 */ /* 0x000fe200078e0217 */
[----:B------:R-:W-:Y:S01]  /*0500*/  BSSY B0, `(.L_x_3950) ;  /* 0x000002e000007945 */ /* 0x000fe20003800000 */
[----:B------:R-:W-:Y:S01]  /*0510*/  IMAD.MOV.U32 R19, RZ, RZ, 0x8 ;  /* 0x00000008ff137424 */ /* 0x000fe200078e00ff */
[----:B--2---:R-:W-:-:S04]  /*0520*/  FSETP.GT.FTZ.AND P0, PT, R9, R8, PT ;  /* 0x000000080900720b */ /* 0x004fc80003f14000 */
[----:B------:R-:W-:Y:S02]  /*0530*/  FSEL R15, R9, R8, P0 ;  /* 0x00000008090f7208 */ /* 0x000fe40000000000 */
[----:B------:R-:W-:Y:S02]  /*0540*/  SEL R14, RZ, 0x1, !P0 ;  /* 0x00000001ff0e7807 */ /* 0x000fe40004000000 */
[CC--:B------:R-:W-:Y:S02]  /*0550*/  FSETP.GT.FTZ.AND P2, PT, R10.reuse, R15.reuse, PT ;  /* 0x0000000f0a00720b */ /* 0x0c0fe40003f54000 */
[----:B------:R-:W-:Y:S02]  /*0560*/  FSEL R17, R5, R4, P0 ;  /* 0x0000000405117208 */ /* 0x000fe40000000000 */
[----:B------:R-:W-:Y:S02]  /*0570*/  FSEL R2, R10, R15, P2 ;  /* 0x0000000f0a027208 */ /* 0x000fe40001000000 */
[----:B------:R-:W-:-:S02]  /*0580*/  SEL R14, R14, 0x2, !P2 ;  /* 0x000000020e0e7807 */ /* 0x000fc40005000000 */
[CC--:B------:R-:W-:Y:S02]  /*0590*/  FSETP.GT.FTZ.AND P3, PT, R11.reuse, R2.reuse, PT ;  /* 0x000000020b00720b */ /* 0x0c0fe40003f74000 */
[----:B------:R-:W-:Y:S01]  /*05a0*/  FSEL R16, R6, R17, P2 ;  /* 0x0000001106107208 */ /* 0x000fe20001000000 */
[----:B------:R-:W-:Y:S01]  /*05b0*/  IMAD.MOV.U32 R17, RZ, RZ, 0x4 ;  /* 0x00000004ff117424 */ /* 0x000fe200078e00ff */
[----:B------:R-:W-:Y:S02]  /*05c0*/  FSEL R2, R11, R2, P3 ;  /* 0x000000020b027208 */ /* 0x000fe40001800000 */
[----:B------:R-:W-:Y:S02]  /*05d0*/  SEL R14, R14, 0x3, !P3 ;  /* 0x000000030e0e7807 */ /* 0x000fe40005800000 */
[----:B------:R-:W-:Y:S01]  /*05e0*/  FSEL R16, R7, R16, P3 ;  /* 0x0000001007107208 */ /* 0x000fe20001800000 */
[----:B------:R-:W0:Y:S01]  /*05f0*/  SHFL.BFLY PT, R15, R2, 0x1, 0x1e1f ;  /* 0x0c3e1f00020f7f89 */ /* 0x000e2200000e0000 */
[----:B------:R-:W-:-:S02]  /*0600*/  LOP3.LUT R14, R3, R14, RZ, 0xfc, !PT ;  /* 0x0000000e030e7212 */ /* 0x000fc400078efcff */
[----:B------:R-:W-:Y:S01]  /*0610*/  PLOP3.LUT P0, PT, PT, PT, PT, 0x80, 0x0 ;  /* 0x000000000000781c */ /* 0x000fe20003f0f070 */
[----:B------:R-:W-:Y:S04]  /*0620*/  SHFL.BFLY PT, R27, R16, 0x1, 0x1e1f ;  /* 0x0c3e1f00101b7f89 */ /* 0x000fe800000e0000 */
[----:B------:R-:W1:Y:S01]  /*0630*/  SHFL.BFLY PT, R21, R14, 0x1, 0x1e1f ;  /* 0x0c3e1f000e157f89 */ /* 0x000e6200000e0000 */
[----:B0-----:R-:W-:-:S13]  /*0640*/  FSETP.GEU.FTZ.AND P2, PT, R2, R15, PT ;  /* 0x0000000f0200720b */ /* 0x001fda0003f5e000 */
[----:B------:R-:W-:Y:S02]  /*0650*/  @P2 FSETP.NEU.FTZ.AND P3, PT, R2, R15, PT ;  /* 0x0000000f0200220b */ /* 0x000fe40003f7d000 */
[----:B------:R-:W-:Y:S02]  /*0660*/  LOP3.LUT R2, R13, 0x1, RZ, 0xc0, !PT ;  /* 0x000000010d027812 */ /* 0x000fe400078ec0ff */
[----:B-1----:R-:W-:Y:S02]  /*0670*/  @P2 ISETP.LT.AND P0, PT, R21, R14, !P3 ;  /* 0x0000000e1500220c */ /* 0x002fe40005f01270 */
[----:B------:R-:W-:Y:S02]  /*0680*/  ISETP.NE.U32.AND P2, PT, R2, 0x1, PT ;  /* 0x000000010200780c */ /* 0x000fe40003f45070 */
[----:B------:R-:W-:-:S04]  /*0690*/  IADD3 R15, R23, 0x1, RZ ;  /* 0x00000001170f7810 */ /* 0x000fc80007ffe0ff */
[----:B------:R-:W-:-:S05]  /*06a0*/  ISETP.GE.AND P3, PT, R15, c[0x0][0x190], PT ;  /* 0x000064000f007a0c */ /* 0x000fca0003f66270 */
[----:B------:R-:W-:Y:S01]  /*06b0*/  SEL R26, R21, R14, P0 ;  /* 0x0000000e151a7207 */ /* 0x000fe20000000000 */
[----:B------:R-:W-:Y:S01]  /*06c0*/  IMAD.WIDE R14, R18, R17, c[0x0][0x170] ;  /* 0x00005c00120e7625 */ /* 0x000fe200078e0211 */
[----:B------:R-:W-:-:S03]  /*06d0*/  FSEL R27, R27, R16, P0 ;  /* 0x000000101b1b7208 */ /* 0x000fc60000000000 */
[----:B------:R-:W-:-:S04]  /*06e0*/  IMAD.WIDE R16, R18, R17, c[0x0][0x188] ;  /* 0x0000620012107625 */ /* 0x000fc800078e0211 */
[----:B------:R-:W-:Y:S01]  /*06f0*/  IMAD.WIDE R18, R18, R19, c[0x0][0x180] ;  /* 0x0000600012127625 */ /* 0x000fe200078e0213 */
[----:B------:R-:W-:Y:S05]  /*0700*/  @!P2 BRA `(.L_x_3951) ;  /* 0x000000d00000a947 */ /* 0x000fea0003800000 */
[----:B------:R-:W-:Y:S01]  /*0710*/  ISETP.GE.AND P0, PT, R26, c[0x0][0x194], PT ;  /* 0x000065001a007a0c */ /* 0x000fe20003f06270 */
[----:B------:R-:W-:Y:S01]  /*0720*/  IMAD R28, R23, c[0x0][0x178], R12 ;  /* 0x00005e00171c7a24 */ /* 0x000fe200078e020c */
[----:B------:R-:W-:Y:S01]  /*0730*/  PRMT R21, R0, 0x9910, RZ ;  /* 0x0000991000157816 */ /* 0x000fe200000000ff */
[----:B------:R0:W-:Y:S01]  /*0740*/  STG.E [R14.64], R27 ;  /* 0x0000001b0e007986 */ /* 0x0001e2000c101906 */
[C---:B------:R-:W-:Y:S01]  /*0750*/  ISETP.LT.AND P0, PT, R26.reuse, c[0x0][0x198], P0 ;  /* 0x000066001a007a0c */ /* 0x040fe20000701270 */
[----:B------:R-:W-:Y:S01]  /*0760*/  FADD.FTZ R25, R25, R27 ;  /* 0x0000001b19197221 */ /* 0x000fe20000010000 */
[----:B------:R-:W-:Y:S02]  /*0770*/  IADD3 R20, R26, -c[0x0][0x194], RZ ;  /* 0x800065001a147a10 */ /* 0x000fe40007ffe0ff */
[----:B------:R-:W-:Y:S02]  /*0780*/  ISETP.NE.AND P0, PT, R21, RZ, P0 ;  /* 0x000000ff1500720c */ /* 0x000fe40000705270 */
[----:B------:R-:W-:-:S02]  /*0790*/  SHF.R.S32.HI R21, RZ, 0x1f, R20 ;  /* 0x0000001fff157819 */ /* 0x000fc40000011414 */
[----:B------:R-:W-:Y:S02]  /*07a0*/  SEL R20, R20, 0x8, P0 ;  /* 0x0000000814147807 */ /* 0x000fe40000000000 */
[----:B------:R-:W-:-:S05]  /*07b0*/  SEL R21, R21, RZ, P0 ;  /* 0x000000ff15157207 */ /* 0x000fca0000000000 */
[----:B------:R0:W-:Y:S04]  /*07c0*/  STG.E.64 [R18.64], R20 ;  /* 0x0000001412007986 */ /* 0x0001e8000c101b06 */
[----:B------:R0:W-:Y:S02]  /*07d0*/  STG.E [R16.64], R28 ;  /* 0x0000001c10007986 */ /* 0x0001e4000c101906 */
.L_x_3951:
[----:B------:R-:W-:Y:S05]  /*07e0*/  BSYNC B0 ;  /* 0x0000000000007941 */ /* 0x000fea0003800000 */
.L_x_3950:
[----:B------:R-:W-:Y:S05]  /*07f0*/  @P3 BRA `(.L_x_3952) ;  /* 0x0000013000003947 */ /* 0x000fea0003800000 */
[----:B0-----:R-:W-:Y:S01]  /*0800*/  SHF.R.S32.HI R20, RZ, 0x1f, R26 ;  /* 0x0000001fff147819 */ /* 0x001fe2000001141a */
[----:B------:R-:W-:Y:S03]  /*0810*/  BSSY B0, `(.L_x_3952) ;  /* 0x0000011000007945 */ /* 0x000fe60003800000 */
[----:B------:R-:W-:-:S04]  /*0820*/  LEA.HI R21, R20, R26, RZ, 0x2 ;  /* 0x0000001a14157211 */ /* 0x000fc800078f10ff */
        /* <DEDUP_REMOVED lines=13> */
[----:B------:R0:W-:Y:S04]  /*0900*/  STL [R20], R21 ;  /* 0x0000001514007387 */ /* 0x0001e80000100800 */
[----:B------:R0:W5:Y:S02]  /*0910*/  LDL.128 R8, [R1] ;  /* 0x0000000001087983 */ /* 0x0001640000100c00 */
.L_x_3953:
[----:B------:R-:W-:Y:S05]  /*0920*/  BSYNC B0 ;  /* 0x0000000000007941 */ /* 0x000fea0003800000 */
.L_x_3952:
[CC--:B-----5:R-:W-:Y:S01]  /*0930*/  FSETP.GT.FTZ.AND P0, PT, R9.reuse, R8.reuse, PT ;  /* 0x000000080900720b */ /* 0x0e0fe20003f14000 */
[----:B------:R-:W-:Y:S01]  /*0940*/  BSSY B0, `(.L_x_3954) ;  /* 0x0000026000007945 */ /* 0x000fe20003800000 */
[----:B------:R-:W-:Y:S02]  /*0950*/  IADD3 R24, R24, -0x2, RZ ;  /* 0xfffffffe18187810 */ /* 0x000fe40007ffe0ff */
[----:B------:R-:W-:Y:S02]  /*0960*/  FSEL R9, R9, R8, P0 ;  /* 0x0000000809097208 */ /* 0x000fe40000000000 */
[----:B0-----:R-:W-:-:S02]  /*0970*/  FSEL R21, R5, R4, P0 ;  /* 0x0000000405157208 */ /* 0x001fc40000000000 */
[----:B------:R-:W-:-:S04]  /*0980*/  FSETP.GT.FTZ.AND P3, PT, R10, R9, PT ;  /* 0x000000090a00720b */ /* 0x000fc80003f74000 */
[----:B------:R-:W-:Y:S02]  /*0990*/  FSEL R10, R10, R9, P3 ;  /* 0x000000090a0a7208 */ /* 0x000fe40001800000 */
[----:B------:R-:W-:Y:S02]  /*09a0*/  SEL R9, RZ, 0x1, !P0 ;  /* 0x00000001ff097807 */ /* 0x000fe40004000000 */
[-C--:B------:R-:W-:Y:S02]  /*09b0*/  FSETP.GT.FTZ.AND P4, PT, R11, R10.reuse, PT ;  /* 0x0000000a0b00720b */ /* 0x080fe40003f94000 */
[----:B------:R-:W-:Y:S02]  /*09c0*/  SEL R9, R9, 0x2, !P3 ;  /* 0x0000000209097807 */ /* 0x000fe40005800000 */
[----:B------:R-:W-:Y:S02]  /*09d0*/  FSEL R11, R11, R10, P4 ;  /* 0x0000000a0b0b7208 */ /* 0x000fe40002000000 */
[----:B------:R-:W-:-:S02]  /*09e0*/  SEL R10, R9, 0x3, !P4 ;  /* 0x00000003090a7807 */ /* 0x000fc40006000000 */
[----:B------:R-:W-:Y:S01]  /*09f0*/  FSEL R20, R6, R21, P3 ;  /* 0x0000001506147208 */ /* 0x000fe20001800000 */
[----:B------:R-:W0:Y:S01]  /*0a00*/  SHFL.BFLY PT, R8, R11, 0x1, 0x1e1f ;  /* 0x0c3e1f000b087f89 */ /* 0x000e2200000e0000 */
[----:B------:R-:W-:Y:S02]  /*0a10*/  LOP3.LUT R9, R3, R10, RZ, 0xfc, !PT ;  /* 0x0000000a03097212 */ /* 0x000fe400078efcff */
[----:B------:R-:W-:Y:S02]  /*0a20*/  FSEL R21, R7, R20, P4 ;  /* 0x0000001407157208 */ /* 0x000fe40002000000 */
[----:B------:R-:W-:Y:S01]  /*0a30*/  PLOP3.LUT P0, PT, PT, PT, PT, 0x80, 0x0 ;  /* 0x000000000000781c */ /* 0x000fe20003f0f070 */
[----:B------:R-:W1:Y:S04]  /*0a40*/  SHFL.BFLY PT, R10, R9, 0x1, 0x1e1f ;  /* 0x0c3e1f00090a7f89 */ /* 0x000e6800000e0000 */
[----:B------:R-:W2:Y:S01]  /*0a50*/  SHFL.BFLY PT, R20, R21, 0x1, 0x1e1f ;  /* 0x0c3e1f0015147f89 */ /* 0x000ea200000e0000 */
[----:B0-----:R-:W-:-:S13]  /*0a60*/  FSETP.GEU.FTZ.AND P3, PT, R11, R8, PT ;  /* 0x000000080b00720b */ /* 0x001fda0003f7e000 */
[----:B------:R-:W-:-:S04]  /*0a70*/  @P3 FSETP.NEU.FTZ.AND P4, PT, R11, R8, PT ;  /* 0x000000080b00320b */ /* 0x000fc80003f9d000 */
[----:B-1----:R-:W-:-:S13]  /*0a80*/  @P3 ISETP.LT.AND P0, PT, R10, R9, !P4 ;  /* 0x000000090a00320c */ /* 0x002fda0006701270 */
[----:B------:R-:W-:Y:S02]  /*0a90*/  SEL R10, R10, R9, P0 ;  /* 0x000000090a0a7207 */ /* 0x000fe40000000000 */
[----:B--2---:R-:W-:Y:S01]  /*0aa0*/  FSEL R11, R20, R21, P0 ;  /* 0x00000015140b7208 */ /* 0x004fe20000000000 */
[----:B------:R-:W-:Y:S05]  /*0ab0*/  @!P2 BRA `(.L_x_3955) ;  /* 0x000000e00000a947 */ /* 0x000fea0003800000 */
[----:B------:R-:W-:Y:S01]  /*0ac0*/  ISETP.GE.AND P0, PT, R10, c[0x0][0x194], PT ;  /* 0x000065000a007a0c */ /* 0x000fe20003f06270 */
[----:B------:R0:W-:Y:S01]  /*0ad0*/  STG.E [R14.64+0x4], R11 ;  /* 0x0000040b0e007986 */ /* 0x0001e2000c101906 */
[----:B------:R-:W-:Y:S01]  /*0ae0*/  PRMT R9, R0, 0x9910, RZ ;  /* 0x0000991000097816 */ /* 0x000fe200000000ff */
[----:B------:R-:W-:Y:S01]  /*0af0*/  FADD.FTZ R25, R25, R11 ;  /* 0x0000000b19197221 */ /* 0x000fe20000010000 */
[C---:B------:R-:W-:Y:S02]  /*0b00*/  ISETP.LT.AND P0, PT, R10.reuse, c[0x0][0x198], P0 ;  /* 0x000066000a007a0c */ /* 0x040fe40000701270 */
[----:B------:R-:W-:Y:S02]  /*0b10*/  IADD3 R8, R10, -c[0x0][0x194], RZ ;  /* 0x800065000a087a10 */ /* 0x000fe40007ffe0ff */
[----:B------:R-:W-:-:S02]  /*0b20*/  ISETP.NE.AND P0, PT, R9, RZ, P0 ;  /* 0x000000ff0900720c */ /* 0x000fc40000705270 */
[----:B------:R-:W-:Y:S02]  /*0b30*/  SHF.R.S32.HI R9, RZ, 0x1f, R8 ;  /* 0x0000001fff097819 */ /* 0x000fe40000011408 */
[----:B------:R-:W-:Y:S02]  /*0b40*/  IADD3 R21, R23, 0x1, RZ ;  /* 0x0000000117157810 */ /* 0x000fe40007ffe0ff */
[----:B------:R-:W-:Y:S02]  /*0b50*/  SEL R8, R8, 0x8, P0 ;  /* 0x0000000808087807 */ /* 0x000fe40000000000 */
[----:B------:R-:W-:Y:S01]  /*0b60*/  SEL R9, R9, RZ, P0 ;  /* 0x000000ff09097207 */ /* 0x000fe20000000000 */
[----:B------:R-:W-:-:S04]  /*0b70*/  IMAD R21, R21, c[0x0][0x178], R12 ;  /* 0x00005e0015157a24 */ /* 0x000fc800078e020c */
[----:B------:R0:W-:Y:S04]  /*0b80*/  STG.E.64 [R18.64+0x8], R8 ;  /* 0x0000080812007986 */ /* 0x0001e8000c101b06 */
[----:B------:R0:W-:Y:S02]  /*0b90*/  STG.E [R16.64+0x4], R21 ;  /* 0x0000041510007986 */ /* 0x0001e4000c101906 */
.L_x_3955:
[----:B------:R-:W-:Y:S05]  /*0ba0*/  BSYNC B0 ;  /* 0x0000000000007941 */ /* 0x000fea0003800000 */
.L_x_3954:
[----:B------:R-:W-:Y:S02]  /*0bb0*/  IADD3 R23, R23, 0x2, RZ ;  /* 0x0000000217177810 */ /* 0x000fe40007ffe0ff */
[----:B------:R-:W-:Y:S02]  /*0bc0*/  ISETP.NE.AND P2, PT, R24, RZ, PT ;  /* 0x000000ff1800720c */ /* 0x000fe40003f45270 */
[----:B------:R-:W-:-:S13]  /*0bd0*/  ISETP.GE.AND P0, PT, R23, c[0x0][0x190], PT ;  /* 0x0000640017007a0c */ /* 0x000fda0003f06270 */
[----:B------:R-:W-:Y:S05]  /*0be0*/  @P0 BRA `(.L_x_3956) ;  /* 0x000000f000000947 */ /* 0x000fea0003800000 */
[----:B0-----:R-:W-:-:S04]  /*0bf0*/  SHF.R.S32.HI R11, RZ, 0x1f, R10 ;  /* 0x0000001fff0b7819 */ /* 0x001fc8000001140a */
[----:B------:R-:W-:-:S04]  /*0c00*/  LEA.HI R15, R11, R10, RZ, 0x2 ;  /* 0x0000000a0b0f7211 */ /* 0x000fc800078f10ff */
[----:B------:R-:W-:-:S04]  /*0c10*/  SHF.R.S32.HI R8, RZ, 0x2, R15 ;  /* 0x00000002ff087819 */ /* 0x000fc8000001140f */
[----:B------:R-:W-:-:S04]  /*0c20*/  LEA.HI R9, R15, R8, RZ, 0x1 ;  /* 0x000000080f097211 */ /* 0x000fc800078f08ff */
[----:B------:R-:W-:-:S05]  /*0c30*/  LOP3.LUT R9, R9, 0xfffffffe, RZ, 0xc0, !PT ;  /* 0xfffffffe09097812 */ /* 0x000fca00078ec0ff */
[----:B------:R-:W-:-:S05]  /*0c40*/  IMAD.IADD R9, R8, 0x1, -R9 ;  /* 0x0000000108097824 */ /* 0x000fca00078e0a09 */
[----:B------:R-:W-:-:S13]  /*0c50*/  ISETP.NE.AND P0, PT, R2, R9, PT ;  /* 0x000000090200720c */ /* 0x000fda0003f05270 */
[----:B------:R-:W-:Y:S02]  /*0c60*/  @!P0 LOP3.LUT R9, R15, 0xfffffffc, RZ, 0xc0, !PT ;  /* 0xfffffffc0f098812 */ /* 0x000fe400078ec0ff */
[----:B------:R-:W-:-:S03]  /*0c70*/  @!P0 LEA.HI R2, R11, R10, RZ, 0x3 ;  /* 0x0000000a0b028211 */ /* 0x000fc600078f18ff */
[----:B------:R-:W-:Y:S01]  /*0c80*/  @!P0 IMAD.IADD R9, R10, 0x1, -R9 ;  /* 0x000000010a098824 */ /* 0x000fe200078e0a09 */
[----:B------:R-:W-:-:S05]  /*0c90*/  @!P0 SHF.R.S32.HI R2, RZ, 0x3, R2 ;  /* 0x00000003ff028819 */ /* 0x000fca0000011402 */
[----:B------:R-:W-:Y:S02]  /*0ca0*/  @!P0 IMAD R2, R2, 0x4, R9 ;  /* 0x0000000402028824 */ /* 0x000fe400078e0209 */
[----:B------:R-:W-:Y:S02]  /*0cb0*/  @!P0 IMAD.MOV.U32 R9, RZ, RZ, -0x39e3c000 ;  /* 0xc61c4000ff098424 */ /* 0x000fe400078e00ff */
[----:B------:R-:W-:-:S05]  /*0cc0*/  @!P0 IMAD R2, R2, 0x4, R1 ;  /* 0x0000000402028824 */ /* 0x000fca00078e0201 */
[----:B------:R0:W-:Y:S02]  /*0cd0*/  @!P0 STL [R2], R9 ;  /* 0x0000000902008387 */ /* 0x0001e40000100800 */
.L_x_3956:
[----:B------:R-:W-:Y:S05]  /*0ce0*/  @P2 BRA `(.L_x_3957) ;  /* 0xfffff7f000002947 */ /* 0x000fea000383ffff */
.L_x_3949:
[----:B------:R-:W-:Y:S01]  /*0cf0*/  ISETP.NE.U32.AND P0, PT, R22, 0x1, PT ;  /* 0x000000011600780c */ /* 0x000fe20003f05070 */
[----:B0-----:R-:W-:-:S12]  /*0d00*/  IMAD.MOV.U32 R2, RZ, RZ, R25 ;  /* 0x000000ffff027224 */ /* 0x001fd800078e0019 */
[----:B------:R-:W-:Y:S05]  /*0d10*/  @P0 BRA `(.L_x_3947) ;  /* 0x000010c000000947 */ /* 0x000fea0003800000 */
[----:B------:R-:W2:Y:S01]  /*0d20*/  LDL.128 R8, [R1] ;  /* 0x0000000001087983 */ /* 0x000ea20000100c00 */
[----:B------:R-:W-:Y:S01]  /*0d30*/  BSSY B0, `(.L_x_3958) ;  /* 0x000002f000007945 */ /* 0x000fe20003800000 */
        /* <DEDUP_REMOVED lines=8> */
[----:B------:R-:W-:Y:S02]  /*0dc0*/  FSEL R6, R6, R5, P2 ;  /* 0x0000000506067208 */ /* 0x000fe40001000000 */
[----:B------:R-:W-:Y:S02]  /*0dd0*/  FSEL R10, R11, R10, P3 ;  /* 0x0000000a0b0a7208 */ /* 0x000fe40001800000 */
[----:B------:R-:W-:Y:S02]  /*0de0*/  SEL R8, R8, 0x3, !P3 ;  /* 0x0000000308087807 */ /* 0x000fe40005800000 */
[----:B------:R-:W-:Y:S01]  /*0df0*/  FSEL R6, R7, R6, P3 ;  /* 0x0000000607067208 */ /* 0x000fe20001800000 */
[----:B------:R-:W0:Y:S01]  /*0e00*/  SHFL.BFLY PT, R9, R10, 0x1, 0x1e1f ;  /* 0x0c3e1f000a097f89 */ /* 0x000e2200000e0000 */
[----:B------:R-:W-:-:S02]  /*0e10*/  LOP3.LUT R8, R3, R8, RZ, 0xfc, !PT ;  /* 0x0000000803087212 */ /* 0x000fc400078efcff */
[----:B------:R-:W-:Y:S01]  /*0e20*/  LOP3.LUT R3, R13, 0x1, RZ, 0xc0, !PT ;  /* 0x000000010d037812 */ /* 0x000fe200078ec0ff */
[----:B------:R-:W-:Y:S01]  /*0e30*/  SHFL.BFLY PT, R5, R6, 0x1, 0x1e1f ;  /* 0x0c3e1f0006057f89 */ /* 0x000fe200000e0000 */
[----:B------:R-:W-:Y:S02]  /*0e40*/  PLOP3.LUT P0, PT, PT, PT, PT, 0x80, 0x0 ;  /* 0x000000000000781c */ /* 0x000fe40003f0f070 */
[----:B------:R-:W-:Y:S01]  /*0e50*/  IADD3 R4, R23, 0x1, RZ ;  /* 0x0000000117047810 */ /* 0x000fe20007ffe0ff */
[----:B------:R-:W1:Y:S01]  /*0e60*/  SHFL.BFLY PT, R11, R8, 0x1, 0x1e1f ;  /* 0x0c3e1f00080b7f89 */ /* 0x000e6200000e0000 */
[----:B0-----:R-:W-:-:S13]  /*0e70*/  FSETP.GEU.FTZ.AND P2, PT, R10, R9, PT ;  /* 0x000000090a00720b */ /* 0x001fda0003f5e000 */
[----:B------:R-:W-:-:S04]  /*0e80*/  @P2 FSETP.NEU.FTZ.AND P3, PT, R10, R9, PT ;  /* 0x000000090a00220b */ /* 0x000fc80003f7d000 */
[----:B-1----:R-:W-:Y:S02]  /*0e90*/  @P2 ISETP.LT.AND P0, PT, R11, R8, !P3 ;  /* 0x000000080b00220c */ /* 0x002fe40005f01270 */
[----:B------:R-:W-:Y:S02]  /*0ea0*/  ISETP.NE.U32.AND P3, PT, R3, 0x1, PT ;  /* 0x000000010300780c */ /* 0x000fe40003f65070 */
[----:B------:R-:W-:-:S09]  /*0eb0*/  ISETP.GE.AND P2, PT, R4, c[0x0][0x190], PT ;  /* 0x0000640004007a0c */ /* 0x000fd20003f46270 */
[----:B------:R-:W-:Y:S02]  /*0ec0*/  FSEL R17, R5, R6, P0 ;  /* 0x0000000605117208 */ /* 0x000fe40000000000 */
[----:B------:R-:W-:Y:S01]  /*0ed0*/  SEL R10, R11, R8, P0 ;  /* 0x000000080b0a7207 */ /* 0x000fe20000000000 */
[----:B------:R-:W-:Y:S05]  /*0ee0*/  @!P3 BRA `(.L_x_3959) ;  /* 0x000001300000b947 */ /* 0x000fea0003800000 */
        /* <DEDUP_REMOVED lines=19> */
.L_x_3959:
[----:B------:R-:W-:Y:S05]  /*1020*/  BSYNC B0 ;  /* 0x0000000000007941 */ /* 0x000fea0003800000 */
.L_x_3958:
        /* <DEDUP_REMOVED lines=18> */
.L_x_3961:
[----:B------:R-:W-:Y:S05]  /*1150*/  BSYNC B0 ;  /* 0x0000000000007941 */ /* 0x000fea0003800000 */
.L_x_3960:
[----:B------:R-:W-:Y:S05]  /*1160*/  BRA `(.L_x_3947) ;  /* 0x00000c7000007947 */ /* 0x000fea0003800000 */
.L_x_3948:
[----:B0-----:R-:W-:Y:S02]  /*1170*/  IMAD.MOV.U32 R8, RZ, RZ, c[0x0][0x190] ;  /* 0x00006400ff087624 */ /* 0x001fe400078e00ff */
[----:B------:R-:W-:-:S03]  /*1180*/  IMAD.MOV.U32 R23, RZ, RZ, RZ ;  /* 0x000000ffff177224 */ /* 0x000fc600078e00ff */
[----:B------:R-:W-:-:S13]  /*1190*/  ISETP.NE.AND P0, PT, R8, 0x1, PT ;  /* 0x000000010800780c */ /* 0x000fda0003f05270 */
[----:B------:R-:W-:Y:S05]  /*11a0*/  @!P0 BRA `(.L_x_3962) ;  /* 0x0000081000008947 */ /* 0x000fea0003800000 */
[----:B------:R-:W-:Y:S01]  /*11b0*/  IADD3 R25, -R22, c[0x0][0x190], RZ ;  /* 0x0000640016197a10 */ /* 0x000fe20007ffe1ff */
[----:B------:R-:W-:Y:S02]  /*11c0*/  IMAD.MOV.U32 R23, RZ, RZ, RZ ;  /* 0x000000ffff177224 */ /* 0x000fe400078e00ff */
.L_x_3970:
[----:B0-----:R-:W2:Y:S01]  /*11d0*/  LDL.128 R8, [R1] ;  /* 0x0000000001087983 */ /* 0x001ea20000100c00 */
[----:B------:R-:W-:Y:S01]  /*11e0*/  LOP3.LUT R24, R13, 0x1, RZ, 0xc0, !PT ;  /* 0x000000010d187812 */ /* 0x000fe200078ec0ff */
        /* <DEDUP_REMOVED lines=23> */
[----:B------:R-:W-:Y:S02]  /*1360*/  IADD3 R14, R23, 0x1, RZ ;  /* 0x00000001170e7810 */ /* 0x000fe40007ffe0ff */
[----:B-1----:R-:W-:Y:S02]  /*1370*/  @P2 ISETP.LT.AND P0, PT, R21, R16, !P3 ;  /* 0x000000101500220c */ /* 0x002fe40005f01270 */
[----:B------:R-:W-:Y:S02]  /*1380*/  ISETP.NE.U32.AND P2, PT, R24, 0x1, PT ;  /* 0x000000011800780c */ /* 0x000fe40003f45070 */
[----:B------:R-:W-:Y:S01]  /*1390*/  ISETP.GE.AND P3, PT, R14, c[0x0][0x190], PT ;  /* 0x000064000e007a0c */ /* 0x000fe20003f66270 */
[----:B------:R-:W-:-:S08]  /*13a0*/  IMAD.WIDE R14, R18, R17, c[0x0][0x170] ;  /* 0x00005c00120e7625 */ /* 0x000fd000078e0211 */
[----:B------:R-:W-:Y:S01]  /*13b0*/  SEL R26, R21, R16, P0 ;  /* 0x00000010151a7207 */ /* 0x000fe20000000000 */
[----:B------:R-:W-:Y:S01]  /*13c0*/  IMAD.WIDE R16, R18, R17, c[0x0][0x188] ;  /* 0x0000620012107625 */ /* 0x000fe200078e0211 */
[----:B------:R-:W-:-:S03]  /*13d0*/  FSEL R27, R27, R20, P0 ;  /* 0x000000141b1b7208 */ /* 0x000fc60000000000 */
[----:B------:R-:W-:Y:S01]  /*13e0*/  IMAD.WIDE R18, R18, R19, c[0x0][0x180] ;  /* 0x0000600012127625 */ /* 0x000fe200078e0213 */
[----:B------:R-:W-:Y:S05]  /*13f0*/  @!P2 BRA `(.L_x_3964) ;  /* 0x000000c00000a947 */ /* 0x000fea0003800000 */
[----:B------:R-:W-:Y:S01]  /*1400*/  ISETP.GE.AND P0, PT, R26, c[0x0][0x194], PT ;  /* 0x000065001a007a0c */ /* 0x000fe20003f06270 */
[----:B------:R-:W-:Y:S01]  /*1410*/  IMAD R28, R23, c[0x0][0x178], R12 ;  /* 0x00005e00171c7a24 */ /* 0x000fe200078e020c */
[----:B------:R-:W-:Y:S01]  /*1420*/  PRMT R21, R0, 0x9910, RZ ;  /* 0x0000991000157816 */ /* 0x000fe200000000ff */
[----:B------:R0:W-:Y:S01]  /*1430*/  STG.E [R14.64], R27 ;  /* 0x0000001b0e007986 */ /* 0x0001e2000c101906 */
[C---:B------:R-:W-:Y:S02]  /*1440*/  ISETP.LT.AND P0, PT, R26.reuse, c[0x0][0x198], P0 ;  /* 0x000066001a007a0c */ /* 0x040fe40000701270 */
[----:B------:R-:W-:Y:S02]  /*1450*/  IADD3 R20, R26, -c[0x0][0x194], RZ ;  /* 0x800065001a147a10 */ /* 0x000fe40007ffe0ff */
[----:B------:R-:W-:Y:S02]  /*1460*/  ISETP.NE.AND P0, PT, R21, RZ, P0 ;  /* 0x000000ff1500720c */ /* 0x000fe40000705270 */
[----:B------:R-:W-:-:S02]  /*1470*/  SHF.R.S32.HI R21, RZ, 0x1f, R20 ;  /* 0x0000001fff157819 */ /* 0x000fc40000011414 */
[----:B------:R-:W-:Y:S02]  /*1480*/  SEL R20, R20, 0x8, P0 ;  /* 0x0000000814147807 */ /* 0x000fe40000000000 */
[----:B------:R-:W-:-:S05]  /*1490*/  SEL R21, R21, RZ, P0 ;  /* 0x000000ff15157207 */ /* 0x000fca0000000000 */
[----:B------:R0:W-:Y:S04]  /*14a0*/  STG.E.64 [R18.64], R20 ;  /* 0x0000001412007986 */ /* 0x0001e8000c101b06 */
[----:B------:R0:W-:Y:S02]  /*14b0*/  STG.E [R16.64], R28 ;  /* 0x0000001c10007986 */ /* 0x0001e4000c101906 */
.L_x_3964:
[----:B------:R-:W-:Y:S05]  /*14c0*/  BSYNC B0 ;  /* 0x0000000000007941 */ /* 0x000fea0003800000 */
.L_x_3963:
        /* <DEDUP_REMOVED lines=19> */
.L_x_3966:
[----:B------:R-:W-:Y:S05]  /*1600*/  BSYNC B0 ;  /* 0x0000000000007941 */ /* 0x000fea0003800000 */
.L_x_3965:
[-C--:B-----5:R-:W-:Y:S01]  /*1610*/  FSETP.GT.FTZ.AND P0, PT, R9, R8.reuse, PT ;  /* 0x000000080900720b */ /* 0x0a0fe20003f14000 */
        /* <DEDUP_REMOVED lines=26> */
[----:B------:R-:W-:Y:S02]  /*17c0*/  PRMT R9, R0, 0x9910, RZ ;  /* 0x0000991000097816 */ /* 0x000fe400000000ff */
        /* <DEDUP_REMOVED lines=10> */
.L_x_3968:
[----:B------:R-:W-:Y:S05]  /*1870*/  BSYNC B0 ;  /* 0x0000000000007941 */ /* 0x000fea0003800000 */
.L_x_3967:
        /* <DEDUP_REMOVED lines=19> */
.L_x_3969:
[----:B------:R-:W-:Y:S05]  /*19b0*/  @P2 BRA `(.L_x_3970) ;  /* 0xfffff81000002947 */ /* 0x000fea000383ffff */
.L_x_3962:
[----:B------:R-:W-:-:S13]  /*19c0*/  ISETP.NE.U32.AND P0, PT, R22, 0x1, PT ;  /* 0x000000011600780c */ /* 0x000fda0003f05070 */
[----:B------:R-:W-:Y:S05]  /*19d0*/  @P0 BRA `(.L_x_3947) ;  /* 0x0000040000000947 */ /* 0x000fea0003800000 */
[----:B0-----:R-:W2:Y:S01]  /*19e0*/  LDL.128 R8, [R1] ;  /* 0x0000000001087983 */ /* 0x001ea20000100c00 */
        /* <DEDUP_REMOVED lines=46> */
.L_x_3972:
[----:B------:R-:W-:Y:S05]  /*1cd0*/  BSYNC B0 ;  /* 0x0000000000007941 */ /* 0x000fea0003800000 */
.L_x_3971:
        /* <DEDUP_REMOVED lines=16> */
.L_x_3947:
[----:B------:R-:W-:Y:S01]  /*1de0*/  ULDC.S8 UR4, c[0x0][0x19c] ;  /* 0x0000670000047ab9 */ /* 0x000fe20000000200 */
[----:B0-----:R-:W-:Y:S02]  /*1df0*/  LOP3.LUT R0, R13, 0x1, RZ, 0xc0, !PT ;  /* 0x000000010d007812 */ /* 0x001fe400078ec0ff */
[----:B------:R-:W-:-:S04]  /*1e00*/  ISETP.NE.AND P0, PT, RZ, UR4, PT ;  /* 0x00000004ff007c0c */ /* 0x000fc8000bf05270 */
[----:B------:R-:W-:-:S13]  /*1e10*/  ISETP.EQ.U32.OR P0, PT, R0, 0x1, !P0 ;  /* 0x000000010000780c */ /* 0x000fda0004702470 */
[----:B------:R-:W-:Y:S05]  /*1e20*/  @P0 EXIT ;  /* 0x000000000000094d */ /* 0x000fea0003800000 */
[----:B------:R-:W-:Y:S05]  /*1e30*/  @!P1 EXIT ;  /* 0x000000000000994d */ /* 0x000fea0003800000 */
[----:B------:R-:W-:Y:S01]  /*1e40*/  IMAD.MOV.U32 R0, RZ, RZ, c[0x0][0x190] ;  /* 0x00006400ff007624 */ /* 0x000fe200078e00ff */
[----:B------:R-:W-:Y:S01]  /*1e50*/  FSETP.GT.FTZ.AND P0, PT, R2, RZ, PT ;  /* 0x000000ff0200720b */ /* 0x000fe20003f14000 */
[----:B------:R-:W-:-:S03]  /*1e60*/  IMAD.MOV.U32 R5, RZ, RZ, RZ ;  /* 0x000000ffff057224 */ /* 0x000fc600078e00ff */
[C---:B------:R-:W-:Y:S02]  /*1e70*/  IADD3 R3, R0.reuse, -0x1, RZ ;  /* 0xffffffff00037810 */ /* 0x040fe40007ffe0ff */
[----:B------:R-:W-:Y:S02]  /*1e80*/  LOP3.LUT R0, R0, 0x3, RZ, 0xc0, !PT ;  /* 0x0000000300007812 */ /* 0x000fe400078ec0ff */
[----:B------:R-:W-:Y:S02]  /*1e90*/  ISETP.GE.U32.AND P1, PT, R3, 0x3, PT ;  /* 0x000000030300780c */ /* 0x000fe40003f26070 */
[----:B------:R-:W-:Y:S02]  /*1ea0*/  ISETP.NE.AND P2, PT, R0, RZ, PT ;  /* 0x000000ff0000720c */ /* 0x000fe40003f45270 */
[----:B------:R-:W-:-:S09]  /*1eb0*/  FSEL R16, R2, 1, P0 ;  /* 0x3f80000002107808 */ /* 0x000fd20000000000 */
[----:B------:R-:W-:Y:S05]  /*1ec0*/  @!P1 BRA `(.L_x_3973) ;  /* 0x0000016000009947 */ /* 0x000fea0003800000 */
[----:B------:R0:W1:Y:S01]  /*1ed0*/  MUFU.RCP R17, R16 ;  /* 0x0000001000117308 */ /* 0x0000620000001000 */
[----:B------:R-:W-:Y:S01]  /*1ee0*/  IADD3 R4, -R0, c[0x0][0x190], RZ ;  /* 0x0000640000047a10 */ /* 0x000fe20007ffe1ff */
[----:B------:R-:W-:-:S06]  /*1ef0*/  IMAD.MOV.U32 R5, RZ, RZ, RZ ;  /* 0x000000ffff057224 */ /* 0x000fcc00078e00ff */
.L_x_3974:
        /* <DEDUP_REMOVED lines=19> */
.L_x_3973:
[----:B------:R-:W-:Y:S05]  /*2030*/  @!P2 EXIT ;  /* 0x000000000000a94d */ /* 0x000fea0003800000 */
[----:B-1----:R-:W1:Y:S01]  /*2040*/  S2R R3, SR_TID.Y ;  /* 0x0000000000037919 */ /* 0x002e620000002200 */
[----:B------:R-:W-:Y:S01]  /*2050*/  SHF.R.U32.HI R2, RZ, 0x1, R13 ;  /* 0x00000001ff027819 */ /* 0x000fe2000001160d */
[----:B------:R2:W3:Y:S04]  /*2060*/  MUFU.RCP R9, R16 ;  /* 0x0000001000097308 */ /* 0x0004e80000001000 */
[----:B------:R-:W-:-:S02]  /*2070*/  IMAD R2, R29, 0x40, R2 ;  /* 0x000000401d027824 */ /* 0x000fc400078e0202 */
[----:B-1----:R-:W-:-:S04]  /*2080*/  IMAD.SHL.U32 R3, R3, 0x10, RZ ;  /* 0x0000001003037824 */ /* 0x002fc800078e00ff */
[----:B------:R-:W-:Y:S02]  /*2090*/  IMAD.IADD R2, R3, 0x1, R2 ;  /* 0x0000000103027824 */ /* 0x000fe400078e0202 */
[----:B------:R-:W-:Y:S02]  /*20a0*/  IMAD.MOV.U32 R3, RZ, RZ, 0x4 ;  /* 0x00000004ff037424 */ /* 0x000fe400078e00ff */
[----:B------:R-:W-:-:S04]  /*20b0*/  IMAD R2, R2, c[0x0][0x190], R5 ;  /* 0x0000640002027a24 */ /* 0x000fc800078e0205 */
[----:B------:R-:W-:-:S04]  /*20c0*/  IMAD.WIDE R2, R2, R3, c[0x0][0x170] ;  /* 0x00005c0002027625 */ /* 0x000fc800078e0203 */
[----:B------:R-:W-:Y:S02]  /*20d0*/  IMAD.MOV.U32 R4, RZ, RZ, R2 ;  /* 0x000000ffff047224 */ /* 0x000fe400078e0002 */
[----:B--23--:R-:W-:Y:S02]  /*20e0*/  IMAD.MOV.U32 R7, RZ, RZ, R3 ;  /* 0x000000ffff077224 */ /* 0x00cfe400078e0003 */
.L_x_3975:
        /* <DEDUP_REMOVED lines=11> */
.L_x_3976:
        /* <DEDUP_REMOVED lines=14> */
.L_x_11245:


//--------------------- .text._ZN4vllm3moe10topkGatingILi4ELi4ELi4ELi16ELi32ElfLNS0_11ScoringFuncE1EEEvPKT5_PKbPfiPT4_PiiiibPKf --------------------------
	.section	.text._ZN4vllm3moe10topkGatingILi4ELi4ELi4ELi16ELi32ElfLNS0_11ScoringFuncE1EEEvPKT5_PKbPfiPT4_PiiiibPKf,"ax",@progbits
	.sectioninfo	@"SHI_REGISTERS=40"
	.align	128
        .global         _ZN4vllm3moe10topkGatingILi4ELi4ELi4ELi16ELi32ElfLNS0_11ScoringFuncE1EEEvPKT5_PKbPfiPT4_PiiiibPKf
        .type           _ZN4vllm3moe10topkGatingILi4ELi4ELi4ELi16ELi32ElfLNS0_11ScoringFuncE1EEEvPKT5_PKbPfiPT4_PiiiibPKf,@function
        .size           _ZN4vllm3moe10topkGatingILi4ELi4ELi4ELi16ELi32ElfLNS0_11ScoringFuncE1EEEvPKT5_PKbPfiPT4_PiiiibPKf,(.L_x_11246 - _ZN4vllm3moe10topkGatingILi4ELi4ELi4ELi16ELi32ElfLNS0_11ScoringFuncE1EEEvPKT5_PKbPfiPT4_PiiiibPKf)
        .other          _ZN4vllm3moe10topkGatingILi4ELi4ELi4ELi16ELi32ElfLNS0_11ScoringFuncE1EEEvPKT5_PKbPfiPT4_PiiiibPKf,@"STO_CUDA_ENTRY STV_DEFAULT"
_ZN4vllm3moe10topkGatingILi4ELi4ELi4ELi16ELi32ElfLNS0_11ScoringFuncE1EEEvPKT5_PKbPfiPT4_PiiiibPKf:
.text._ZN4vllm3moe10topkGatingILi4ELi4ELi4ELi16ELi32ElfLNS0_11ScoringFuncE1EEEvPKT5_PKbPfiPT4_PiiiibPKf:
        /* <DEDUP_REMOVED lines=22> */
[----:B------:R-:W4:Y:S04]  /*0160*/  @P2 LDG.E R2, [R10.64] ;  /* 0x000000060a022981 */ /* 0x000f28000c1e1900 */
[----:B------:R-:W5:Y:S04]  /*0170*/  @P2 LDG.E R3, [R10.64+0x4] ;  /* 0x000004060a032981 */ /* 0x000f68000c1e1900 */
[----:B------:R-:W4:Y:S04]  /*0180*/  @P2 LDG.E R0, [R10.64+0x8] ;  /* 0x000008060a002981 */ /* 0x000f28000c1e1900 */
[----:B------:R-:W4:Y:S01]  /*0190*/  @P2 LDG.E R9, [R10.64+0xc] ;  /* 0x00000c060a092981 */ /* 0x000f22000c1e1900 */
[----:B------:R-:W-:-:S02]  /*01a0*/  IMAD.MOV.U32 R20, RZ, RZ, 0x1 ;  /* 0x00000001ff147424 */ /* 0x000fc400078e00ff */
[----:B--2---:R-:W-:Y:S02]  /*01b0*/  FMUL.FTZ R8, R5, -1.4426950216293334961 ;  /* 0xbfb8aa3b05087820 */ /* 0x004fe40000410000 */
[----:B------:R-:W-:Y:S02]  /*01c0*/  FMUL.FTZ R4, R4, -1.4426950216293334961 ;  /* 0xbfb8aa3b04047820 */ /* 0x000fe40000410000 */
[----:B------:R-:W-:Y:S02]  /*01d0*/  FMUL.FTZ R14, R6, -1.4426950216293334961 ;  /* 0xbfb8aa3b060e7820 */ /* 0x000fe40000410000 */
[----:B0-----:R-:W-:Y:S01]  /*01e0*/  FMUL.FTZ R13, R7, -1.4426950216293334961 ;  /* 0xbfb8aa3b070d7820 */ /* 0x001fe20000410000 */
[----:B------:R-:W0:Y:S08]  /*01f0*/  MUFU.EX2 R8, R8 ;  /* 0x0000000800087308 */ /* 0x000e300000000800 */
[----:B------:R-:W1:Y:S08]  /*0200*/  MUFU.EX2 R4, R4 ;  /* 0x0000000400047308 */ /* 0x000e700000000800 */
[----:B------:R-:W2:Y:S01]  /*0210*/  MUFU.EX2 R14, R14 ;  /* 0x0000000e000e7308 */ /* 0x000ea20000000800 */
[----:B0-----:R-:W-:Y:S01]  /*0220*/  FADD.FTZ R6, R8, 1 ;  /* 0x3f80000008067421 */ /* 0x001fe20000010000 */
[----:B---3--:R-:W-:-:S06]  /*0230*/  @P0 ISETP.NE.AND P3, PT, R12, RZ, PT ;  /* 0x000000ff0c00020c */ /* 0x008fcc0003f65270 */
[----:B------:R-:W0:Y:S01]  /*0240*/  MUFU.EX2 R13, R13 ;  /* 0x0000000d000d7308 */ /* 0x000e220000000800 */
[----:B-1----:R-:W-:Y:S02]  /*0250*/  FADD.FTZ R5, R4, 1 ;  /* 0x3f80000004057421 */ /* 0x002fe40000010000 */
[----:B------:R-:W-:Y:S02]  /*0260*/  IMAD.MOV.U32 R4, RZ, RZ, 0x1 ;  /* 0x00000001ff047424 */ /* 0x000fe400078e00ff */
[----:B--2---:R-:W-:-:S03]  /*0270*/  FADD.FTZ R7, R14, 1 ;  /* 0x3f8000000e077421 */ /* 0x004fc60000010000 */
[----:B------:R-:W1:Y:S01]  /*0280*/  MUFU.RCP R5, R5 ;  /* 0x0000000500057308 */ /* 0x000e620000001000 */
[----:B------:R-:W-:Y:S02]  /*0290*/  ISETP.LE.AND P1, PT, R4, c[0x0][0x190], PT ;  /* 0x0000640004007a0c */ /* 0x000fe40003f23270 */
[----:B------:R-:W-:Y:S01]  /*02a0*/  @P0 SEL R4, RZ, 0x1, P3 ;  /* 0x00000001ff040807 */ /* 0x000fe20001800000 */
[----:B0-----:R-:W-:-:S04]  /*02b0*/  FADD.FTZ R8, R13, 1 ;  /* 0x3f8000000d087421 */ /* 0x001fc80000010000 */
[----:B------:R-:W0:Y:S01]  /*02c0*/  MUFU.RCP R6, R6 ;  /* 0x0000000600067308 */ /* 0x000e220000001000 */
[----:B------:R-:W-:-:S07]  /*02d0*/  @P0 PRMT R20, R4, 0x7610, R20 ;  /* 0x0000761004140816 */ /* 0x000fce0000000014 */
[----:B------:R-:W2:Y:S01]  /*02e0*/  MUFU.RCP R7, R7 ;  /* 0x0000000700077308 */ /* 0x000ea20000001000 */
[----:B-1----:R-:W-:-:S04]  /*02f0*/  FSETP.GEU.FTZ.AND P3, PT, |R5|, +INF , PT ;  /* 0x7f8000000500780b */ /* 0x002fc80003f7e200 */
[----:B------:R-:W-:-:S03]  /*0300*/  FSEL R19, R5, RZ, !P3 ;  /* 0x000000ff05137208 */ /* 0x000fc60005800000 */
[----:B------:R-:W1:Y:S01]  /*0310*/  MUFU.RCP R8, R8 ;  /* 0x0000000800087308 */ /* 0x000e620000001000 */
[C---:B0-----:R-:W-:Y:S01]  /*0320*/  FSETP.GEU.FTZ.AND P4, PT, |R6|.reuse, +INF , PT ;  /* 0x7f8000000600780b */ /* 0x041fe20003f9e200 */
[----:B----4-:R-:W-:Y:S02]  /*0330*/  @P2 FADD.FTZ R15, R19, R2 ;  /* 0x00000002130f2221 */ /* 0x010fe40000010000 */
[----:B------:R-:W-:Y:S01]  /*0340*/  @!P2 IMAD.MOV.U32 R15, RZ, RZ, R19 ;  /* 0x000000ffff0fa224 */ /* 0x000fe200078e0013 */
[----:B------:R-:W-:Y:S02]  /*0350*/  FSEL R18, R6, RZ, !P4 ;  /* 0x000000ff06127208 */ /* 0x000fe40006000000 */
[----:B--2---:R-:W-:-:S03]  /*0360*/  FSETP.GEU.FTZ.AND P5, PT, |R7|, +INF , PT ;  /* 0x7f8000000700780b */ /* 0x004fc60003fbe200 */
[----:B-----5:R-:W-:Y:S01]  /*0370*/  @P2 FADD.FTZ R14, R18, R3 ;  /* 0x00000003120e2221 */ /* 0x020fe20000010000 */
[----:B------:R-:W-:Y:S01]  /*0380*/  FSEL R17, R7, RZ, !P5 ;  /* 0x000000ff07117208 */ /* 0x000fe20006800000 */
[----:B------:R-:W-:Y:S01]  /*0390*/  @!P2 IMAD.MOV.U32 R14, RZ, RZ, R18 ;  /* 0x000000ffff0ea224 */ /* 0x000fe200078e0012 */
[----:B-1----:R-:W-:-:S03]  /*03a0*/  FSETP.GEU.FTZ.AND P6, PT, |R8|, +INF , PT ;  /* 0x7f8000000800780b */ /* 0x002fc60003fde200 */
[----:B------:R-:W-:Y:S02]  /*03b0*/  @P2 FADD.FTZ R13, R17, R0 ;  /* 0x00000000110d2221 */ /* 0x000fe40000010000 */
[----:B------:R-:W-:Y:S01]  /*03c0*/  IMAD.MOV.U32 R0, RZ, RZ, RZ ;  /* 0x000000ffff007224 */ /* 0x000fe200078e00ff */
[----:B------:R-:W-:Y:S01]  /*03d0*/  FSEL R16, R8, RZ, !P6 ;  /* 0x000000ff08107208 */ /* 0x000fe20007000000 */
[----:B------:R-:W-:-:S04]  /*03e0*/  @!P2 IMAD.MOV.U32 R13, RZ, RZ, R17 ;  /* 0x000000ffff0da224 */ /* 0x000fc800078e0011 */
[----:B------:R-:W-:Y:S02]  /*03f0*/  @P2 FADD.FTZ R12, R16, R9 ;  /* 0x00000009100c2221 */ /* 0x000fe40000010000 */
        /* <DEDUP_REMOVED lines=18> */
.L_x_3984:
[CC--:B------:R-:W-:Y:S02]  /*0520*/  FSETP.GT.FTZ.AND P0, PT, R14.reuse, R15.reuse, PT ;  /* 0x0000000f0e00720b */ /* 0x0c0fe40003f14000 */
[----:B0-----:R-:W-:Y:S02]  /*0530*/  IADD3 R4, R25, 0x1, RZ ;  /* 0x0000000119047810 */ /* 0x001fe40007ffe0ff */
[----:B------:R-:W-:Y:S02]  /*0540*/  FSEL R2, R14, R15, P0 ;  /* 0x0000000f0e027208 */ /* 0x000fe40000000000 */
[----:B------:R-:W-:-:S02]  /*0550*/  ISETP.GE.AND P4, PT, R4, c[0x0][0x190], PT ;  /* 0x0000640004007a0c */ /* 0x000fc40003f86270 */
[----:B------:R-:W-:-:S04]  /*0560*/  FSETP.GT.FTZ.AND P2, PT, R13, R2, PT ;  /* 0x000000020d00720b */ /* 0x000fc80003f54000 */
[----:B------:R-:W-:Y:S02]  /*0570*/  FSEL R3, R13, R2, P2 ;  /* 0x000000020d037208 */ /* 0x000fe40001000000 */
[----:B------:R-:W-:Y:S02]  /*0580*/  SEL R2, RZ, 0x1, !P0 ;  /* 0x00000001ff027807 */ /* 0x000fe40004000000 */
[----:B------:R-:W-:Y:S02]  /*0590*/  FSETP.GT.FTZ.AND P3, PT, R12, R3, PT ;  /* 0x000000030c00720b */ /* 0x000fe40003f74000 */
[----:B------:R-:W-:-:S04]  /*05a0*/  SEL R2, R2, 0x2, !P2 ;  /* 0x0000000202027807 */ /* 0x000fc80005000000 */
[----:B------:R-:W-:Y:S01]  /*05b0*/  SEL R10, R2, 0x3, !P3 ;  /* 0x00000003020a7807 */ /* 0x000fe20005800000 */
[----:B------:R-:W-:Y:S05]  /*05c0*/  @P4 BRA `(.L_x_3980) ;  /* 0x0000009000004947 */ /* 0x000fea0003800000 */
[----:B------:R-:W-:-:S05]  /*05d0*/  IMAD.SHL.U32 R2, R10, 0x4, RZ ;  /* 0x000000040a027824 */ /* 0x000fca00078e00ff */
[C---:B------:R-:W-:Y:S02]  /*05e0*/  ISETP.EQ.AND P6, PT, R2.reuse, RZ, PT ;  /* 0x000000ff0200720c */ /* 0x040fe40003fc2270 */
[C---:B------:R-:W-:Y:S02]  /*05f0*/  ISETP.EQ.AND P5, PT, R2.reuse, 0x4, PT ;  /* 0x000000040200780c */ /* 0x040fe40003fa2270 */
[----:B------:R-:W-:-:S09]  /*0600*/  ISETP.EQ.AND P4, PT, R2, 0x8, PT ;  /* 0x000000080200780c */ /* 0x000fd20003f82270 */
[----:B------:R-:W-:Y:S01]  /*0610*/  @P6 IMAD.MOV.U32 R15, RZ, RZ, -0x39e3c000 ;  /* 0xc61c4000ff0f6424 */ /* 0x000fe200078e00ff */
[----:B------:R-:W-:Y:S01]  /*0620*/  ISETP.EQ.AND P6, PT, R2, 0xc, PT ;  /* 0x0000000c0200780c */ /* 0x000fe20003fc2270 */
[----:B------:R-:W-:Y:S02]  /*0630*/  @P5 IMAD.MOV.U32 R14, RZ, RZ, -0x39e3c000 ;  /* 0xc61c4000ff0e5424 */ /* 0x000fe400078e00ff */
[----:B------:R-:W-:-:S10]  /*0640*/  @P4 IMAD.MOV.U32 R13, RZ, RZ, -0x39e3c000 ;  /* 0xc61c4000ff0d4424 */ /* 0x000fd400078e00ff */
[----:B------:R-:W-:Y:S02]  /*0650*/  @P6 IMAD.MOV.U32 R12, RZ, RZ, -0x39e3c000 ;  /* 0xc61c4000ff0c6424 */ /* 0x000fe400078e00ff */
.L_x_3980:
[-C--:B------:R-:W-:Y:S01]  /*0660*/  FSETP.GT.FTZ.AND P5, PT, R14, R15.reuse, PT ;  /* 0x0000000f0e00720b */ /* 0x080fe20003fb4000 */
[----:B------:R-:W-:Y:S01]  /*0670*/  IMAD R4, R22, c[0x0][0x190], R25 ;  /* 0x0000640016047a24 */ /* 0x000fe200078e0219 */
[----:B------:R-:W-:Y:S01]  /*0680*/  IADD3 R2, R25, 0x2, RZ ;  /* 0x0000000219027810 */ /* 0x000fe20007ffe0ff */
[----:B------:R-:W-:Y:S01]  /*0690*/  IMAD.MOV.U32 R21, RZ, RZ, 0x4 ;  /* 0x00000004ff157424 */ /* 0x000fe200078e00ff */
[----:B------:R-:W-:Y:S02]  /*06a0*/  FSEL R6, R14, R15, P5 ;  /* 0x0000000f0e067208 */ /* 0x000fe40002800000 */
[----:B------:R-:W-:Y:S02]  /*06b0*/  ISETP.GE.AND P6, PT, R2, c[0x0][0x190], PT ;  /* 0x0000640002007a0c */ /* 0x000fe40003fc6270 */
[----:B------:R-:W-:Y:S02]  /*06c0*/  FSETP.GT.FTZ.AND P4, PT, R13, R6, PT ;  /* 0x000000060d00720b */ /* 0x000fe40003f94000 */
[----:B------:R-:W-:-:S02]  /*06d0*/  FSEL R2, R18, R19, P0 ;  /* 0x0000001312027208 */ /* 0x000fc40000000000 */
[----:B------:R-:W-:Y:S02]  /*06e0*/  FSEL R5, R13, R6, P4 ;  /* 0x000000060d057208 */ /* 0x000fe40002000000 */
[----:B------:R-:W-:Y:S02]  /*06f0*/  SEL R3, RZ, 0x1, !P5 ;  /* 0x00000001ff037807 */ /* 0x000fe40006800000 */
[----:B------:R-:W-:Y:S02]  /*0700*/  FSEL R27, R17, R2, P2 ;  /* 0x00000002111b7208 */ /* 0x000fe40001000000 */
[----:B------:R-:W-:Y:S02]  /*0710*/  ISETP.GE.AND P0, PT, R10, c[0x0][0x194], PT ;  /* 0x000065000a007a0c */ /* 0x000fe40003f06270 */
[----:B------:R-:W-:Y:S02]  /*0720*/  FSETP.GT.FTZ.AND P2, PT, R12, R5, PT ;  /* 0x000000050c00720b */ /* 0x000fe40003f54000 */
[----:B------:R-:W-:Y:S01]  /*0730*/  SEL R5, R3, 0x2, !P4 ;  /* 0x0000000203057807 */ /* 0x000fe20006000000 */
[----:B------:R-:W-:Y:S01]  /*0740*/  IMAD.WIDE R2, R4, R21, c[0x0][0x170] ;  /* 0x00005c0004027625 */ /* 0x000fe200078e0215 */
[----:B------:R-:W-:-:S02]  /*0750*/  ISETP.LT.AND P0, PT, R10, c[0x0][0x198], P0 ;  /* 0x000066000a007a0c */ /* 0x000fc40000701270 */
[----:B------:R-:W-:Y:S02]  /*0760*/  FSEL R27, R16, R27, P3 ;  /* 0x0000001b101b7208 */ /* 0x000fe40001800000 */
[----:B------:R-:W-:Y:S02]  /*0770*/  IADD3 R10, R10, -c[0x0][0x194], RZ ;  /* 0x800065000a0a7a10 */ /* 0x000fe40007ffe0ff */
[----:B------:R-:W-:Y:S01]  /*0780*/  SEL R5, R5, 0x3, !P2 ;  /* 0x0000000305057807 */ /* 0x000fe20005000000 */
        /* <DEDUP_REMOVED lines=10> */
.L_x_3981:
[-C--:B------:R-:W-:Y:S01]  /*0830*/  FSETP.GT.FTZ.AND P3, PT, R14, R15.reuse, PT ;  /* 0x0000000f0e00720b */ /* 0x080fe20003f74000 */
[----:B------:R0:W-:Y:S01]  /*0840*/  STG.E [R2.64], R27 ;  /* 0x0000001b02007986 */ /* 0x0001e2000c101906 */
[----:B------:R-:W-:Y:S02]  /*0850*/  IADD3 R6, R25, 0x3, RZ ;  /* 0x0000000319067810 */ /* 0x000fe40007ffe0ff */
[----:B------:R-:W-:Y:S02]  /*0860*/  ISETP.NE.AND P0, PT, R26, RZ, P0 ;  /* 0x000000ff1a00720c */ /* 0x000fe40000705270 */
[----:B------:R-:W-:Y:S02]  /*0870*/  SHF.R.S32.HI R7, RZ, 0x1f, R10 ;  /* 0x0000001fff077819 */ /* 0x000fe4000001140a */
[----:B------:R-:W-:-:S02]  /*0880*/  FSEL R8, R14, R15, P3 ;  /* 0x0000000f0e087208 */ /* 0x000fc40001800000 */
[----:B------:R-:W-:Y:S02]  /*0890*/  ISETP.GE.AND P6, PT, R6, c[0x0][0x190], PT ;  /* 0x0000640006007a0c */ /* 0x000fe40003fc6270 */
[----:B------:R-:W-:Y:S02]  /*08a0*/  SEL R10, R10, 0x4, P0 ;  /* 0x000000040a0a7807 */ /* 0x000fe40000000000 */
[----:B------:R-:W-:Y:S01]  /*08b0*/  SEL R11, R7, RZ, P0 ;  /* 0x000000ff070b7207 */ /* 0x000fe20000000000 */
[----:B------:R-:W-:Y:S01]  /*08c0*/  IMAD.MOV.U32 R7, RZ, RZ, 0x8 ;  /* 0x00000008ff077424 */ /* 0x000fe200078e00ff */
[CC--:B------:R-:W-:Y:S02]  /*08d0*/  FSETP.GT.FTZ.AND P0, PT, R13.reuse, R8.reuse, PT ;  /* 0x000000080d00720b */ /* 0x0c0fe40003f14000 */
[----:B------:R-:W-:Y:S02]  /*08e0*/  FSEL R6, R18, R19, P5 ;  /* 0x0000001312067208 */ /* 0x000fe40002800000 */
[----:B------:R-:W-:-:S02]  /*08f0*/  FSEL R9, R13, R8, P0 ;  /* 0x000000080d097208 */ /* 0x000fc40000000000 */
[----:B------:R-:W-:Y:S02]  /*0900*/  SEL R8, RZ, 0x1, !P3 ;  /* 0x00000001ff087807 */ /* 0x000fe40005800000 */
[----:B------:R-:W-:Y:S01]  /*0910*/  FSEL R29, R17, R6, P4 ;  /* 0x00000006111d7208 */ /* 0x000fe20002000000 */
[----:B------:R-:W-:Y:S01]  /*0920*/  IMAD.WIDE R6, R4, R7, c[0x0][0x180] ;  /* 0x0000600004067625 */ /* 0x000fe200078e0207 */
[----:B------:R-:W-:Y:S02]  /*0930*/  FSETP.GT.FTZ.AND P4, PT, R12, R9, PT ;  /* 0x000000090c00720b */ /* 0x000fe40003f94000 */
[----:B------:R-:W-:Y:S02]  /*0940*/  SEL R8, R8, 0x2, !P0 ;  /* 0x0000000208087807 */ /* 0x000fe40004000000 */
[----:B------:R-:W-:Y:S02]  /*0950*/  ISETP.GE.AND P5, PT, R5, c[0x0][0x194], PT ;  /* 0x0000650005007a0c */ /* 0x000fe40003fa6270 */
[----:B------:R-:W-:Y:S01]  /*0960*/  SEL R28, R8, 0x3, !P4 ;  /* 0x00000003081c7807 */ /* 0x000fe20006000000 */
[----:B------:R-:W-:Y:S05]  /*0970*/  @P6 BRA `(.L_x_3982) ;  /* 0x0000009000006947 */ /* 0x000fea0003800000 */
[----:B0-----:R-:W-:-:S05]  /*0980*/  IMAD.SHL.U32 R8, R28, 0x4, RZ ;  /* 0x000000041c087824 */ /* 0x001fca00078e00ff */
[----:B------:R-:W-:-:S13]  /*0990*/  ISETP.EQ.AND P6, PT, R8, RZ, PT ;  /* 0x000000ff0800720c */ /* 0x000fda0003fc2270 */
[----:B------:R-:W-:Y:S01]  /*09a0*/  @P6 IMAD.MOV.U32 R15, RZ, RZ, -0x39e3c000 ;  /* 0xc61c4000ff0f6424 */ /* 0x000fe200078e00ff */
[----:B------:R-:W-:-:S13]  /*09b0*/  ISETP.EQ.AND P6, PT, R8, 0x4, PT ;  /* 0x000000040800780c */ /* 0x000fda0003fc2270 */
[----:B------:R-:W-:Y:S01]  /*09c0*/  @P6 IMAD.MOV.U32 R14, RZ, RZ, -0x39e3c000 ;  /* 0xc61c4000ff0e6424 */ /* 0x000fe200078e00ff */
[----:B------:R-:W-:-:S13]  /*09d0*/  ISETP.EQ.AND P6, PT, R8, 0x8, PT ;  /* 0x000000080800780c */ /* 0x000fda0003fc2270 */
[----:B------:R-:W-:Y:S01]  /*09e0*/  @P6 IMAD.MOV.U32 R13, RZ, RZ, -0x39e3c000 ;  /* 0xc61c4000ff0d6424 */ /* 0x000fe200078e00ff */
[----:B------:R-:W-:-:S13]  /*09f0*/  ISETP.EQ.AND P6, PT, R8, 0xc, PT ;  /* 0x0000000c0800780c */ /* 0x000fda0003fc2270 */
[----:B------:R-:W-:Y:S02]  /*0a00*/  @P6 IMAD.MOV.U32 R12, RZ, RZ, -0x39e3c000 ;  /* 0xc61c4000ff0c6424 */ /* 0x000fe400078e00ff */
.L_x_3982:
[C---:B0-----:R-:W-:Y:S01]  /*0a10*/  ISETP.LT.AND P5, PT, R5.reuse, c[0x0][0x198], P5 ;  /* 0x0000660005007a0c */ /* 0x041fe20002fa1270 */
[----:B------:R0:W-:Y:S01]  /*0a20*/  STG.E.64 [R6.64], R10 ;  /* 0x0000000a06007986 */ /* 0x0001e2000c101b06 */
[----:B------:R-:W-:Y:S01]  /*0a30*/  IADD3 R8, R5, -c[0x0][0x194], RZ ;  /* 0x8000650005087a10 */ /* 0x000fe20007ffe0ff */
[----:B------:R-:W-:Y:S01]  /*0a40*/  IMAD R31, R25, c[0x0][0x178], R22 ;  /* 0x00005e00191f7a24 */ /* 0x000fe200078e0216 */
[----:B------:R-:W-:Y:S01]  /*0a50*/  FSETP.GT.FTZ.AND P6, PT, R14, R15, PT ;  /* 0x0000000f0e00720b */ /* 0x000fe20003fd4000 */
[----:B------:R-:W-:Y:S01]  /*0a60*/  IMAD.WIDE R4, R4, R21, c[0x0][0x188] ;  /* 0x0000620004047625 */ /* 0x000fe200078e0215 */
[----:B------:R-:W-:Y:S01]  /*0a70*/  ISETP.NE.AND P5, PT, R26, RZ, P5 ;  /* 0x000000ff1a00720c */ /* 0x000fe20002fa5270 */
[----:B------:R-:W-:Y:S01]  /*0a80*/  UIADD3 UR4, UR4, -0x4, URZ ;  /* 0xfffffffc04047890 */ /* 0x000fe2000fffe03f */
[----:B------:R-:W-:Y:S01]  /*0a90*/  SHF.R.S32.HI R9, RZ, 0x1f, R8 ;  /* 0x0000001fff097819 */ /* 0x000fe20000011408 */
[----:B------:R-:W-:Y:S01]  /*0aa0*/  FADD.FTZ R0, R27, R0 ;  /* 0x000000001b007221 */ /* 0x000fe20000010000 */
[----:B------:R-:W-:Y:S01]  /*0ab0*/  FSEL R30, R14, R15, P6 ;  /* 0x0000000f0e1e7208 */ /* 0x000fe20003000000 */
[----:B------:R1:W-:Y:S01]  /*0ac0*/  STG.E [R4.64], R31 ;  /* 0x0000001f04007986 */ /* 0x0003e2000c101906 */
[----:B------:R-:W-:-:S02]  /*0ad0*/  SEL R8, R8, 0x4, P5 ;  /* 0x0000000408087807 */ /* 0x000fc40002800000 */
[----:B------:R-:W-:Y:S02]  /*0ae0*/  SEL R9, R9, RZ, P5 ;  /* 0x000000ff09097207 */ /* 0x000fe40002800000 */
[CC--:B------:R-:W-:Y:S02]  /*0af0*/  FSETP.GT.FTZ.AND P5, PT, R13.reuse, R30.reuse, PT ;  /* 0x0000001e0d00720b */ /* 0x0c0fe40003fb4000 */
[----:B------:R-:W-:Y:S02]  /*0b00*/  FSEL R29, R16, R29, P2 ;  /* 0x0000001d101d7208 */ /* 0x000fe40001000000 */
[----:B0-----:R-:W-:Y:S02]  /*0b10*/  FSEL R11, R13, R30, P5 ;  /* 0x0000001e0d0b7208 */ /* 0x001fe40002800000 */
[----:B------:R-:W-:Y:S01]  /*0b20*/  ISETP.GE.AND P2, PT, R28, c[0x0][0x194], PT ;  /* 0x000065001c007a0c */ /* 0x000fe20003f46270 */
[----:B------:R-:W-:Y:S01]  /*0b30*/  STG.E [R2.64+0x4], R29 ;  /* 0x0000041d02007986 */ /* 0x000fe2000c101906 */
[----:B------:R-:W-:Y:S01]  /*0b40*/  SEL R30, RZ, 0x1, !P6 ;  /* 0x00000001ff1e7807 */ /* 0x000fe20007000000 */
[----:B------:R-:W-:Y:S01]  /*0b50*/  FADD.FTZ R0, R0, R29 ;  /* 0x0000001d00007221 */ /* 0x000fe20000010000 */
[----:B------:R-:W-:Y:S01]  /*0b60*/  FSEL R32, R18, R19, P3 ;  /* 0x0000001312207208 */ /* 0x000fe20001800000 */
[----:B------:R0:W-:Y:S01]  /*0b70*/  STG.E.64 [R6.64+0x8], R8 ;  /* 0x0000080806007986 */ /* 0x0001e2000c101b06 */
[----:B------:R-:W-:-:S02]  /*0b80*/  ISETP.LT.AND P2, PT, R28, c[0x0][0x198], P2 ;  /* 0x000066001c007a0c */ /* 0x000fc40001741270 */
[----:B------:R-:W-:Y:S02]  /*0b90*/  IADD3 R10, R28, -c[0x0][0x194], RZ ;  /* 0x800065001c0a7a10 */ /* 0x000fe40007ffe0ff */
[----:B------:R-:W-:Y:S02]  /*0ba0*/  FSETP.GT.FTZ.AND P3, PT, R12, R11, PT ;  /* 0x0000000b0c00720b */ /* 0x000fe40003f74000 */
[----:B------:R-:W-:Y:S02]  /*0bb0*/  SEL R28, R30, 0x2, !P5 ;  /* 0x000000021e1c7807 */ /* 0x000fe40006800000 */
[----:B------:R-:W-:Y:S02]  /*0bc0*/  IADD3 R11, R31, c[0x0][0x178], RZ ;  /* 0x00005e001f0b7a10 */ /* 0x000fe40007ffe0ff */
[----:B------:R-:W-:Y:S02]  /*0bd0*/  SEL R28, R28, 0x3, !P3 ;  /* 0x000000031c1c7807 */ /* 0x000fe40005800000 */
[----:B-1----:R-:W-:Y:S01]  /*0be0*/  FSEL R31, R17, R32, P0 ;  /* 0x00000020111f7208 */ /* 0x002fe20000000000 */
[----:B------:R1:W-:Y:S01]  /*0bf0*/  STG.E [R4.64+0x4], R11 ;  /* 0x0000040b04007986 */ /* 0x0003e2000c101906 */
[----:B------:R-:W-:-:S02]  /*0c00*/  ISETP.GE.AND P0, PT, R28, c[0x0][0x194], PT ;  /* 0x000065001c007a0c */ /* 0x000fc40003f06270 */
[----:B------:R-:W-:Y:S02]  /*0c10*/  ISETP.NE.AND P2, PT, R26, RZ, P2 ;  /* 0x000000ff1a00720c */ /* 0x000fe40001745270 */
[C---:B------:R-:W-:Y:S02]  /*0c20*/  ISETP.LT.AND P0, PT, R28.reuse, c[0x0][0x198], P0 ;  /* 0x000066001c007a0c */ /* 0x040fe40000701270 */
[----:B------:R-:W-:Y:S02]  /*0c30*/  IADD3 R30, R28, -c[0x0][0x194], RZ ;  /* 0x800065001c1e7a10 */ /* 0x000fe40007ffe0ff */
[----:B0-----:R-:W-:Y:S02]  /*0c40*/  SHF.R.S32.HI R9, RZ, 0x1f, R10 ;  /* 0x0000001fff097819 */ /* 0x001fe4000001140a */
[----:B------:R-:W-:Y:S02]  /*0c50*/  SEL R8, R10, 0x4, P2 ;  /* 0x000000040a087807 */ /* 0x000fe40001000000 */
[----:B------:R-:W-:-:S02]  /*0c60*/  FSEL R10, R18, R19, P6 ;  /* 0x00000013120a7208 */ /* 0x000fc40003000000 */
[----:B------:R-:W-:Y:S02]  /*0c70*/  ISETP.NE.AND P0, PT, R26, RZ, P0 ;  /* 0x000000ff1a00720c */ /* 0x000fe40000705270 */
[----:B------:R-:W-:Y:S02]  /*0c80*/  SHF.R.S32.HI R32, RZ, 0x1f, R30 ;  /* 0x0000001fff207819 */ /* 0x000fe4000001141e */
[----:B------:R-:W-:Y:S02]  /*0c90*/  IADD3 R25, R25, 0x4, RZ ;  /* 0x0000000419197810 */ /* 0x000fe40007ffe0ff */
[----:B------:R-:W-:Y:S02]  /*0ca0*/  FSEL R33, R17, R10, P5 ;  /* 0x0000000a11217208 */ /* 0x000fe40002800000 */
[----:B------:R-:W-:Y:S02]  /*0cb0*/  IADD3 R37, R11, c[0x0][0x178], RZ ;  /* 0x00005e000b257a10 */ /* 0x000fe40007ffe0ff */
[----:B------:R-:W-:-:S02]  /*0cc0*/  SEL R10, R30, 0x4, P0 ;  /* 0x000000041e0a7807 */ /* 0x000fc40000000000 */
[----:B-1----:R-:W-:Y:S02]  /*0cd0*/  SEL R11, R32, RZ, P0 ;  /* 0x000000ff200b7207 */ /* 0x002fe40000000000 */
[----:B------:R-:W-:Y:S02]  /*0ce0*/  ISETP.GE.AND P0, PT, R25, c[0x0][0x190], PT ;  /* 0x0000640019007a0c */ /* 0x000fe40003f06270 */
[C---:B------:R-:W-:Y:S02]  /*0cf0*/  FSEL R31, R16.reuse, R31, P4 ;  /* 0x0000001f101f7208 */ /* 0x040fe40002000000 */
[----:B------:R-:W-:Y:S02]  /*0d00*/  SEL R9, R9, RZ, P2 ;  /* 0x000000ff09097207 */ /* 0x000fe40001000000 */
[----:B------:R-:W-:Y:S01]  /*0d10*/  FSEL R33, R16, R33, P3 ;  /* 0x0000002110217208 */ /* 0x000fe20001800000 */
[----:B------:R0:W-:Y:S01]  /*0d20*/  STG.E [R2.64+0x8], R31 ;  /* 0x0000081f02007986 */ /* 0x0001e2000c101906 */
[----:B------:R-:W-:Y:S01]  /*0d30*/  IADD3 R35, R37, c[0x0][0x178], RZ ;  /* 0x00005e0025237a10 */ /* 0x000fe20007ffe0ff */
[----:B------:R-:W-:Y:S01]  /*0d40*/  FADD.FTZ R0, R31, R0 ;  /* 0x000000001f007221 */ /* 0x000fe20000010000 */
[----:B------:R-:W-:Y:S01]  /*0d50*/  ISETP.NE.AND P5, PT, RZ, UR4, PT ;  /* 0x00000004ff007c0c */ /* 0x000fe2000bfa5270 */
[----:B------:R0:W-:Y:S02]  /*0d60*/  STG.E.64 [R6.64+0x10], R8 ;  /* 0x0000100806007986 */ /* 0x0001e4000c101b06 */
[----:B------:R-:W-:-:S02]  /*0d70*/  FADD.FTZ R0, R0, R33 ;  /* 0x0000002100007221 */ /* 0x000fc40000010000 */
[----:B------:R0:W-:Y:S04]  /*0d80*/  STG.E [R4.64+0x8], R37 ;  /* 0x0000082504007986 */ /* 0x0001e8000c101906 */
[----:B------:R0:W-:Y:S04]  /*0d90*/  STG.E [R2.64+0xc], R33 ;  /* 0x00000c2102007986 */ /* 0x0001e8000c101906 */
[----:B------:R0:W-:Y:S04]  /*0da0*/  STG.E.64 [R6.64+0x18], R10 ;  /* 0x0000180a06007986 */ /* 0x0001e8000c101b06 */
[----:B------:R0:W-:Y:S01]  /*0db0*/  STG.E [R4.64+0xc], R35 ;  /* 0x00000c2304007986 */ /* 0x0001e2000c101906 */
        /* <DEDUP_REMOVED lines=10> */
.L_x_3983:
[----:B------:R-:W-:Y:S05]  /*0e60*/  @P5 BRA `(.L_x_3984) ;  /* 0xfffff6b000005947 */ /* 0x000fea000383ffff */
.L_x_3979:
[----:B------:R-:W-:-:S05]  /*0e70*/  IMAD.MOV.U32 R27, RZ, RZ, c[0x0][0x190] ;  /* 0x00006400ff1b7624 */ /* 0x000fca00078e00ff */
[----:B------:R-:W-:-:S13]  /*0e80*/  LOP3.LUT P0, R27, R27, 0x3, RZ, 0xc0, !PT ;  /* 0x000000031b1b7812 */ /* 0x000fda000780c0ff */
[----:B------:R-:W-:Y:S05]  /*0e90*/  @!P0 BRA `(.L_x_3977) ;  /* 0x0000122000008947 */ /* 0x000fea0003800000 */
[----:B0-----:R-:W0:Y:S01]  /*0ea0*/  S2R R6, SR_TID.X ;  /* 0x0000000000067919 */ /* 0x001e220000002100 */
[----:B------:R-:W-:Y:S01]  /*0eb0*/  IMAD R8, R22, c[0x0][0x190], R25 ;  /* 0x0000640016087a24 */ /* 0x000fe200078e0219 */
[----:B------:R-:W-:Y:S01]  /*0ec0*/  PRMT R20, R20, 0x9910, RZ ;  /* 0x0000991014147816 */ /* 0x000fe200000000ff */
[----:B------:R-:W-:Y:S02]  /*0ed0*/  IMAD.MOV.U32 R5, RZ, RZ, 0x8 ;  /* 0x00000008ff057424 */ /* 0x000fe400078e00ff */
[----:B------:R-:W-:-:S04]  /*0ee0*/  IMAD.WIDE R2, R8, R21, c[0x0][0x188] ;  /* 0x0000620008027625 */ /* 0x000fc800078e0215 */
[----:B------:R-:W-:-:S04]  /*0ef0*/  IMAD.WIDE R4, R8, R5, c[0x0][0x180] ;  /* 0x0000600008047625 */ /* 0x000fc800078e0205 */
[----:B------:R-:W-:Y:S02]  /*0f00*/  IMAD.MOV.U32 R11, RZ, RZ, R3 ;  /* 0x000000ffff0b7224 */ /* 0x000fe400078e0003 */
[----:B------:R-:W-:Y:S02]  /*0f10*/  IMAD.MOV.U32 R9, RZ, RZ, R4 ;  /* 0x000000ffff097224 */ /* 0x000fe400078e0004 */
[----:B------:R-:W-:Y:S02]  /*0f20*/  IMAD.MOV.U32 R10, RZ, RZ, R5 ;  /* 0x000000ffff0a7224 */ /* 0x000fe400078e0005 */
[C---:B0-----:R-:W-:Y:S01]  /*0f30*/  IMAD R6, R25.reuse, c[0x0][0x178], R6 ;  /* 0x00005e0019067a24 */ /* 0x041fe200078e0206 */
[----:B------:R-:W-:-:S03]  /*0f40*/  IADD3 R25, R25, 0x1, RZ ;  /* 0x0000000119197810 */ /* 0x000fc60007ffe0ff */
[----:B------:R-:W-:Y:S02]  /*0f50*/  IMAD R23, R23, 0x80, R6 ;  /* 0x0000008017177824 */ /* 0x000fe400078e0206 */
[----:B------:R-:W-:-:S04]  /*0f60*/  IMAD.WIDE R6, R8, R21, c[0x0][0x170] ;  /* 0x00005c0008067625 */ /* 0x000fc800078e0215 */
[----:B------:R-:W-:Y:S02]  /*0f70*/  IMAD R23, R24, 0x20, R23 ;  /* 0x0000002018177824 */ /* 0x000fe400078e0217 */
[----:B------:R-:W-:Y:S02]  /*0f80*/  IMAD.MOV.U32 R8, RZ, RZ, R2 ;  /* 0x000000ffff087224 */ /* 0x000fe400078e0002 */
[----:B------:R-:W-:Y:S02]  /*0f90*/  IMAD.MOV.U32 R21, RZ, RZ, R6 ;  /* 0x000000ffff157224 */ /* 0x000fe400078e0006 */
[----:B------:R-:W-:Y:S02]  /*0fa0*/  IMAD.MOV.U32 R26, RZ, RZ, R7 ;  /* 0x000000ffff1a7224 */ /* 0x000fe400078e0007 */
[----:B------:R-:W-:Y:S02]  /*0fb0*/  IMAD.MOV.U32 R24, RZ, RZ, R27 ;  /* 0x000000ffff187224 */ /* 0x000fe400078e001b */
.L_x_3986:
[CC--:B------:R-:W-:Y:S01]  /*0fc0*/  FSETP.GT.FTZ.AND P2, PT, R14.reuse, R15.reuse, PT ;  /* 0x0000000f0e00720b */ /* 0x0c0fe20003f54000 */
[----:B------:R-:W-:Y:S01]  /*0fd0*/  IMAD.MOV.U32 R6, RZ, RZ, R8 ;  /* 0x000000ffff067224 */ /* 0x000fe200078e0008 */
[----:B------:R-:W-:Y:S01]  /*0fe0*/  ISETP.GE.AND P5, PT, R25, c[0x0][0x190], PT ;  /* 0x0000640019007a0c */ /* 0x000fe20003fa6270 */
[----:B------:R-:W-:Y:S01]  /*0ff0*/  IMAD.MOV.U32 R7, RZ, RZ, R11 ;  /* 0x000000ffff077224 */ /* 0x000fe200078e000b */
[----:B------:R-:W-:-:S02]  /*1000*/  FSEL R2, R14, R15, P2 ;  /* 0x0000000f0e027208 */ /* 0x000fc40001000000 */
[----:B------:R-:W-:Y:S02]  /*1010*/  SEL R3, RZ, 0x1, !P2 ;  /* 0x00000001ff037807 */ /* 0x000fe40005000000 */
[CC--:B------:R-:W-:Y:S02]  /*1020*/  FSETP.GT.FTZ.AND P3, PT, R13.reuse, R2.reuse, PT ;  /* 0x000000020d00720b */ /* 0x0c0fe40003f74000 */
[----:B------:R-:W-:Y:S02]  /*1030*/  FSEL R4, R18, R19, P2 ;  /* 0x0000001312047208 */ /* 0x000fe40001000000 */
[----:B------:R-:W-:Y:S02]  /*1040*/  FSEL R5, R13, R2, P3 ;  /* 0x000000020d057208 */ /* 0x000fe40001800000 */
[----:B------:R-:W-:Y:S02]  /*1050*/  SEL R3, R3, 0x2, !P3 ;  /* 0x0000000203037807 */ /* 0x000fe40005800000 */
[----:B------:R-:W-:Y:S01]  /*1060*/  FSETP.GT.FTZ.AND P4, PT, R12, R5, PT ;  /* 0x000000050c00720b */ /* 0x000fe20003f94000 */
[----:B------:R-:W-:Y:S01]  /*1070*/  IMAD.MOV.U32 R5, RZ, RZ, R26 ;  /* 0x000000ffff057224 */ /* 0x000fe200078e001a */
[----:B------:R-:W-:-:S02]  /*1080*/  IADD3 R24, R24, -0x1, RZ ;  /* 0xffffffff18187810 */ /* 0x000fc40007ffe0ff */
        /* <DEDUP_REMOVED lines=8> */
[----:B------:R-:W-:Y:S01]  /*1110*/  SEL R3, R4, RZ, P0 ;  /* 0x000000ff04037207 */ /* 0x000fe20000000000 */
[----:B------:R-:W-:Y:S01]  /*1120*/  IMAD.MOV.U32 R4, RZ, RZ, R21 ;  /* 0x000000ffff047224 */ /* 0x000fe200078e0015 */
[----:B------:R-:W-:Y:S01]  /*1130*/  SEL R2, R2, 0x4, P0 ;  /* 0x0000000402027807 */ /* 0x000fe20000000000 */
[----:B------:R-:W-:Y:S01]  /*1140*/  FADD.FTZ R0, R29, R0 ;  /* 0x000000001d007221 */ /* 0x000fe20000010000 */
[----:B------:R-:W-:Y:S02]  /*1150*/  IADD3 R8, P4, R8, 0x4, RZ ;  /* 0x0000000408087810 */ /* 0x000fe40007f9e0ff */
[----:B------:R0:W-:Y:S01]  /*1160*/  STG.E [R4.64], R29 ;  /* 0x0000001d04007986 */ /* 0x0001e2000c101906 */
[----:B------:R-:W-:-:S02]  /*1170*/  IADD3 R21, P2, R21, 0x4, RZ ;  /* 0x0000000415157810 */ /* 0x000fc40007f5e0ff */
[----:B------:R-:W-:Y:S01]  /*1180*/  ISETP.NE.AND P0, PT, R24, RZ, PT ;  /* 0x000000ff1800720c */ /* 0x000fe20003f05270 */
[----:B0-----:R-:W-:Y:S01]  /*1190*/  IMAD.MOV.U32 R4, RZ, RZ, R9 ;  /* 0x000000ffff047224 */ /* 0x001fe200078e0009 */
[----:B------:R-:W-:Y:S01]  /*11a0*/  IADD3 R9, P3, R9, 0x8, RZ ;  /* 0x0000000809097810 */ /* 0x000fe20007f7e0ff */
[----:B------:R-:W-:-:S05]  /*11b0*/  IMAD.MOV.U32 R5, RZ, RZ, R10 ;  /* 0x000000ffff057224 */ /* 0x000fca00078e000a */
[----:B------:R0:W-:Y:S04]  /*11c0*/  STG.E.64 [R4.64], R2 ;  /* 0x0000000204007986 */ /* 0x0001e8000c101b06 */
        /* <DEDUP_REMOVED lines=11> */
.L_x_3985:
[----:B------:R-:W-:Y:S02]  /*1280*/  IMAD.X R11, RZ, RZ, R11, P4 ;  /* 0x000000ffff0b7224 */ /* 0x000fe400020e060b */
[----:B------:R-:W-:Y:S02]  /*1290*/  IMAD.X R10, RZ, RZ, R10, P3 ;  /* 0x000000ffff0a7224 */ /* 0x000fe400018e060a */
[----:B------:R-:W-:Y:S01]  /*12a0*/  IMAD.X R26, RZ, RZ, R26, P2 ;  /* 0x000000ffff1a7224 */ /* 0x000fe200010e061a */
[----:B------:R-:W-:Y:S05]  /*12b0*/  @!P0 BRA `(.L_x_3977) ;  /* 0x00000e0000008947 */ /* 0x000fea0003800000 */
[----:B------:R-:W-:Y:S02]  /*12c0*/  IADD3 R25, R25, 0x1, RZ ;  /* 0x0000000119197810 */ /* 0x000fe40007ffe0ff */
[----:B0-----:R-:W-:Y:S01]  /*12d0*/  IADD3 R23, R23, c[0x0][0x178], RZ ;  /* 0x00005e0017177a10 */ /* 0x001fe20007ffe0ff */
[----:B------:R-:W-:Y:S05]  /*12e0*/  BRA `(.L_x_3986) ;  /* 0xfffffcd000007947 */ /* 0x000fea000383ffff */
.L_x_3978:
[----:B------:R-:W-:Y:S01]  /*12f0*/  ISETP.GE.U32.AND P0, PT, R2, 0x3, PT ;  /* 0x000000030200780c */ /* 0x000fe20003f06070 */
[----:B------:R-:W-:-:S12]  /*1300*/  IMAD.MOV.U32 R25, RZ, RZ, RZ ;  /* 0x000000ffff197224 */ /* 0x000fd800078e00ff */
[----:B------:R-:W-:Y:S05]  /*1310*/  @!P0 BRA `(.L_x_3987) ;  /* 0x0000095000008947 */ /* 0x000fea0003800000 */
[----:B------:R-:W-:Y:S01]  /*1320*/  PRMT R26, R20, 0x9910, RZ ;  /* 0x00009910141a7816 */ /* 0x000fe200000000ff */
[----:B------:R-:W-:Y:S01]  /*1330*/  IMAD.MOV.U32 R25, RZ, RZ, RZ ;  /* 0x000000ffff197224 */ /* 0x000fe200078e00ff */
[----:B------:R-:W-:Y:S02]  /*1340*/  ULDC UR5, c[0x0][0x190] ;  /* 0x0000640000057ab9 */ /* 0x000fe40000000800 */
[----:B------:R-:W-:Y:S02]  /*1350*/  UIADD3 UR5, -UR4, UR5, URZ ;  /* 0x0000000504057290 */ /* 0x000fe4000fffe13f */
.L_x_3992:
        /* <DEDUP_REMOVED lines=20> */
.L_x_3988:
        /* <DEDUP_REMOVED lines=10> */
[----:B------:R-:W-:Y:S02]  /*1540*/  ISETP.GE.AND P0, PT, R10, c[0x0][0x194], PT ;  /* 0x000065000a007a0c */ /* 0x000fe40003f06270 */
[----:B------:R-:W-:Y:S02]  /*1550*/  FSEL R5, R17, R4, P2 ;  /* 0x0000000411057208 */ /* 0x000fe40001000000 */
        /* <DEDUP_REMOVED lines=17> */
.L_x_3989:
        /* <DEDUP_REMOVED lines=14> */
[----:B0-----:R-:W-:Y:S01]  /*1750*/  FSEL R9, R17, R4, P4 ;  /* 0x0000000411097208 */ /* 0x001fe20002000000 */
[----:B------:R-:W-:Y:S01]  /*1760*/  IMAD.WIDE R4, R6, R5, c[0x0][0x180] ;  /* 0x0000600006047625 */ /* 0x000fe200078e0205 */
[----:B------:R-:W-:Y:S02]  /*1770*/  FSETP.GT.FTZ.AND P4, PT, R12, R27, PT ;  /* 0x0000001b0c00720b */ /* 0x000fe40003f94000 */
[----:B------:R-:W-:Y:S02]  /*1780*/  SEL R8, R8, 0x2, !P0 ;  /* 0x0000000208087807 */ /* 0x000fe40004000000 */
[----:B------:R-:W-:Y:S02]  /*1790*/  ISETP.GE.AND P5, PT, R7, c[0x0][0x194], PT ;  /* 0x0000650007007a0c */ /* 0x000fe40003fa6270 */
[----:B------:R-:W-:Y:S01]  /*17a0*/  SEL R27, R8, 0x3, !P4 ;  /* 0x00000003081b7807 */ /* 0x000fe20006000000 */
[----:B------:R-:W-:Y:S05]  /*17b0*/  @P6 BRA `(.L_x_3990) ;  /* 0x0000009000006947 */ /* 0x000fea0003800000 */
[----:B------:R-:W-:-:S05]  /*17c0*/  IMAD.SHL.U32 R8, R27, 0x4, RZ ;  /* 0x000000041b087824 */ /* 0x000fca00078e00ff */
        /* <DEDUP_REMOVED lines=8> */
.L_x_3990:
[----:B------:R-:W-:Y:S01]  /*1850*/  FSETP.GT.FTZ.AND P6, PT, R14, R15, PT ;  /* 0x0000000f0e00720b */ /* 0x000fe20003fd4000 */
[----:B------:R0:W-:Y:S01]  /*1860*/  STG.E.64 [R4.64], R10 ;  /* 0x0000000a04007986 */ /* 0x0001e2000c101b06 */
[----:B------:R-:W-:Y:S01]  /*1870*/  FSEL R31, R16, R9, P2 ;  /* 0x00000009101f7208 */ /* 0x000fe20001000000 */
[----:B------:R-:W-:Y:S01]  /*1880*/  IMAD R29, R25, c[0x0][0x178], R22 ;  /* 0x00005e00191d7a24 */ /* 0x000fe200078e0216 */
[----:B------:R-:W-:Y:S01]  /*1890*/  FSEL R28, R14, R15, P6 ;  /* 0x0000000f0e1c7208 */ /* 0x000fe20003000000 */
[----:B------:R-:W-:Y:S01]  /*18a0*/  UIADD3 UR5, UR5, -0x4, URZ ;  /* 0xfffffffc05057890 */ /* 0x000fe2000fffe03f */
[----:B------:R-:W-:Y:S02]  /*18b0*/  ISETP.LT.AND P5, PT, R7, c[0x0][0x198], P5 ;  /* 0x0000660007007a0c */ /* 0x000fe40002fa1270 */
[----:B------:R-:W-:Y:S02]  /*18c0*/  FSETP.GT.FTZ.AND P2, PT, R13, R28, PT ;  /* 0x0000001c0d00720b */ /* 0x000fe40003f54000 */
[----:B------:R-:W-:Y:S01]  /*18d0*/  IADD3 R8, R7, -c[0x0][0x194], RZ ;  /* 0x8000650007087a10 */ /* 0x000fe20007ffe0ff */
[----:B------:R-:W-:Y:S01]  /*18e0*/  IMAD.WIDE R6, R6, R21, c[0x0][0x188] ;  /* 0x0000620006067625 */ /* 0x000fe200078e0215 */
[----:B------:R-:W-:-:S02]  /*18f0*/  ISETP.NE.AND P5, PT, R26, RZ, P5 ;  /* 0x000000ff1a00720c */ /* 0x000fc40002fa5270 */
[----:B------:R-:W-:Y:S02]  /*1900*/  SHF.R.S32.HI R30, RZ, 0x1f, R8 ;  /* 0x0000001fff1e7819 */ /* 0x000fe40000011408 */
[----:B0-----:R-:W-:Y:S01]  /*1910*/  FSEL R10, R18, R19, P3 ;  /* 0x00000013120a7208 */ /* 0x001fe20001800000 */
[----:B------:R-:W-:Y:S01]  /*1920*/  STG.E [R6.64], R29 ;  /* 0x0000001d06007986 */ /* 0x000fe2000c101906 */
[----:B------:R-:W-:Y:S02]  /*1930*/  FSEL R11, R13, R28, P2 ;  /* 0x0000001c0d0b7208 */ /* 0x000fe40001000000 */
[----:B------:R-:W-:Y:S01]  /*1940*/  FSEL R35, R17, R10, P0 ;  /* 0x0000000a11237208 */ /* 0x000fe20000000000 */
[----:B------:R-:W-:Y:S01]  /*1950*/  STG.E [R2.64+0x4], R31 ;  /* 0x0000041f02007986 */ /* 0x000fe2000c101906 */
[----:B------:R-:W-:Y:S02]  /*1960*/  SEL R10, RZ, 0x1, !P6 ;  /* 0x00000001ff0a7807 */ /* 0x000fe40007000000 */
[----:B------:R-:W-:-:S02]  /*1970*/  ISETP.GE.AND P0, PT, R27, c[0x0][0x194], PT ;  /* 0x000065001b007a0c */ /* 0x000fc40003f06270 */
[----:B------:R-:W-:Y:S02]  /*1980*/  FSETP.GT.FTZ.AND P3, PT, R12, R11, PT ;  /* 0x0000000b0c00720b */ /* 0x000fe40003f74000 */
[----:B------:R-:W-:Y:S02]  /*1990*/  SEL R11, R10, 0x2, !P2 ;  /* 0x000000020a0b7807 */ /* 0x000fe40005000000 */
[C---:B------:R-:W-:Y:S02]  /*19a0*/  ISETP.LT.AND P0, PT, R27.reuse, c[0x0][0x198], P0 ;  /* 0x000066001b007a0c */ /* 0x040fe40000701270 */
[----:B------:R-:W-:Y:S02]  /*19b0*/  SEL R8, R8, 0x4, P5 ;  /* 0x0000000408087807 */ /* 0x000fe40002800000 */
[----:B------:R-:W-:Y:S02]  /*19c0*/  SEL R9, R30, RZ, P5 ;  /* 0x000000ff1e097207 */ /* 0x000fe40002800000 */
[----:B------:R-:W-:-:S02]  /*19d0*/  IADD3 R10, R27, -c[0x0][0x194], RZ ;  /* 0x800065001b0a7a10 */ /* 0x000fc40007ffe0ff */
[----:B------:R-:W-:Y:S01]  /*19e0*/  SEL R27, R11, 0x3, !P3 ;  /* 0x000000030b1b7807 */ /* 0x000fe20005800000 */
[----:B------:R0:W-:Y:S01]  /*19f0*/  STG.E.64 [R4.64+0x8], R8 ;  /* 0x0000080804007986 */ /* 0x0001e2000c101b06 */
[----:B------:R-:W-:Y:S02]  /*1a00*/  ISETP.NE.AND P0, PT, R26, RZ, P0 ;  /* 0x000000ff1a00720c */ /* 0x000fe40000705270 */
[----:B------:R-:W-:Y:S02]  /*1a10*/  FSEL R35, R16, R35, P4 ;  /* 0x0000002310237208 */ /* 0x000fe40002000000 */
[----:B------:R-:W-:Y:S02]  /*1a20*/  ISETP.GE.AND P4, PT, R27, c[0x0][0x194], PT ;  /* 0x000065001b007a0c */ /* 0x000fe40003f86270 */
[----:B------:R-:W-:Y:S02]  /*1a30*/  IADD3 R25, R25, 0x4, RZ ;  /* 0x0000000419197810 */ /* 0x000fe40007ffe0ff */
[----:B------:R-:W-:-:S02]  /*1a40*/  IADD3 R33, R29, c[0x0][0x178], RZ ;  /* 0x00005e001d217a10 */ /* 0x000fc40007ffe0ff */
[C---:B------:R-:W-:Y:S02]  /*1a50*/  ISETP.LT.AND P4, PT, R27.reuse, c[0x0][0x198], P4 ;  /* 0x000066001b007a0c */ /* 0x040fe40002781270 */
[----:B------:R-:W-:Y:S01]  /*1a60*/  IADD3 R28, R27, -c[0x0][0x194], RZ ;  /* 0x800065001b1c7a10 */ /* 0x000fe20007ffe0ff */
[----:B------:R1:W-:Y:S01]  /*1a70*/  STG.E [R6.64+0x4], R33 ;  /* 0x0000042106007986 */ /* 0x0003e2000c101906 */
[----:B0-----:R-:W-:Y:S02]  /*1a80*/  SHF.R.S32.HI R9, RZ, 0x1f, R10 ;  /* 0x0000001fff097819 */ /* 0x001fe4000001140a */
[----:B------:R-:W-:Y:S01]  /*1a90*/  SEL R8, R10, 0x4, P0 ;  /* 0x000000040a087807 */ /* 0x000fe20000000000 */
[----:B------:R0:W-:Y:S01]  /*1aa0*/  STG.E [R2.64+0x8], R35 ;  /* 0x0000082302007986 */ /* 0x0001e2000c101906 */
[----:B------:R-:W-:Y:S02]  /*1ab0*/  FSEL R10, R18, R19, P6 ;  /* 0x00000013120a7208 */ /* 0x000fe40003000000 */
[----:B------:R-:W-:-:S02]  /*1ac0*/  SEL R9, R9, RZ, P0 ;  /* 0x000000ff09097207 */ /* 0x000fc40000000000 */
[----:B------:R-:W-:Y:S02]  /*1ad0*/  ISETP.GE.AND P0, PT, R25, c[0x0][0x190], PT ;  /* 0x0000640019007a0c */ /* 0x000fe40003f06270 */
[----:B------:R-:W-:Y:S01]  /*1ae0*/  FSEL R11, R17, R10, P2 ;  /* 0x0000000a110b7208 */ /* 0x000fe20001000000 */
[----:B------:R0:W-:Y:S01]  /*1af0*/  STG.E.64 [R4.64+0x10], R8 ;  /* 0x0000100804007986 */ /* 0x0001e2000c101b06 */
[----:B------:R-:W-:Y:S02]  /*1b00*/  ISETP.NE.AND P4, PT, R26, RZ, P4 ;  /* 0x000000ff1a00720c */ /* 0x000fe40002785270 */
[----:B------:R-:W-:Y:S02]  /*1b10*/  SHF.R.S32.HI R30, RZ, 0x1f, R28 ;  /* 0x0000001fff1e7819 */ /* 0x000fe4000001141c */
[----:B-1----:R-:W-:Y:S02]  /*1b20*/  IADD3 R33, R33, c[0x0][0x178], RZ ;  /* 0x00005e0021217a10 */ /* 0x002fe40007ffe0ff */
[----:B------:R-:W-:-:S02]  /*1b30*/  FSEL R29, R16, R11, P3 ;  /* 0x0000000b101d7208 */ /* 0x000fc40001800000 */
[----:B------:R-:W-:Y:S01]  /*1b40*/  SEL R10, R28, 0x4, P4 ;  /* 0x000000041c0a7807 */ /* 0x000fe20002000000 */
[----:B------:R0:W-:Y:S01]  /*1b50*/  STG.E [R6.64+0x8], R33 ;  /* 0x0000082106007986 */ /* 0x0001e2000c101906 */
[----:B------:R-:W-:Y:S02]  /*1b60*/  SEL R11, R30, RZ, P4 ;  /* 0x000000ff1e0b7207 */ /* 0x000fe40002000000 */
[----:B------:R-:W-:Y:S01]  /*1b70*/  IADD3 R31, R33, c[0x0][0x178], RZ ;  /* 0x00005e00211f7a10 */ /* 0x000fe20007ffe0ff */
[----:B------:R0:W-:Y:S01]  /*1b80*/  STG.E [R2.64+0xc], R29 ;  /* 0x00000c1d02007986 */ /* 0x0001e2000c101906 */
[----:B------:R-:W-:-:S03]  /*1b90*/  ISETP.NE.AND P5, PT, RZ, UR5, PT ;  /* 0x00000005ff007c0c */ /* 0x000fc6000bfa5270 */
        /* <DEDUP_REMOVED lines=12> */
.L_x_3991:
[----:B------:R-:W-:Y:S05]  /*1c60*/  @P5 BRA `(.L_x_3992) ;  /* 0xfffff6f000005947 */ /* 0x000fea000383ffff */
.L_x_3987:
[----:B------:R-:W-:-:S13]  /*1c70*/  ISETP.NE.AND P0, PT, RZ, UR4, PT ;  /* 0x00000004ff007c0c */ /* 0x000fda000bf05270 */
[----:B------:R-:W-:Y:S05]  /*1c80*/  @!P0 BRA `(.L_x_3977) ;  /* 0x0000043000008947 */ /* 0x000fea0003800000 */
[----:B0-----:R-:W0:Y:S01]  /*1c90*/  S2R R6, SR_TID.X ;  /* 0x0000000000067919 */ /* 0x001e220000002100 */
[----:B------:R-:W-:Y:S02]  /*1ca0*/  IMAD R8, R22, c[0x0][0x190], R25 ;  /* 0x0000640016087a24 */ /* 0x000fe400078e0219 */
        /* <DEDUP_REMOVED lines=10> */
[----:B------:R-:W-:Y:S01]  /*1d50*/  IMAD.MOV.U32 R8, RZ, RZ, R2 ;  /* 0x000000ffff087224 */ /* 0x000fe200078e0002 */
[----:B------:R-:W-:Y:S01]  /*1d60*/  PRMT R2, R20, 0x9910, RZ ;  /* 0x0000991014027816 */ /* 0x000fe200000000ff */
[----:B------:R-:W-:Y:S02]  /*1d70*/  IMAD R23, R24, 0x20, R23 ;  /* 0x0000002018177824 */ /* 0x000fe400078e0217 */
[----:B------:R-:W-:Y:S02]  /*1d80*/  IMAD.MOV.U32 R20, RZ, RZ, R6 ;  /* 0x000000ffff147224 */ /* 0x000fe400078e0006 */
[----:B------:R-:W-:Y:S02]  /*1d90*/  IMAD.MOV.U32 R21, RZ, RZ, R7 ;  /* 0x000000ffff157224 */ /* 0x000fe400078e0007 */
[----:B------:R-:W-:Y:S02]  /*1da0*/  IMAD.MOV.U32 R24, RZ, RZ, R2 ;  /* 0x000000ffff187224 */ /* 0x000fe400078e0002 */
.L_x_3994:
[CC--:B------:R-:W-:Y:S01]  /*1db0*/  FSETP.GT.FTZ.AND P2, PT, R14.reuse, R15.reuse, PT ;  /* 0x0000000f0e00720b */ /* 0x0c0fe20003f54000 */
[----:B------:R-:W-:Y:S01]  /*1dc0*/  UIADD3 UR4, UR4, -0x1, URZ ;  /* 0xffffffff04047890 */ /* 0x000fe2000fffe03f */
        /* <DEDUP_REMOVED lines=20> */
[----:B------:R-:W-:Y:S02]  /*1f10*/  SEL R2, R2, 0x4, P0 ;  /* 0x0000000402027807 */ /* 0x000fe40000000000 */
[----:B------:R-:W-:Y:S02]  /*1f20*/  ISETP.NE.AND P0, PT, RZ, UR4, PT ;  /* 0x00000004ff007c0c */ /* 0x000fe4000bf05270 */
[----:B------:R0:W-:Y:S01]  /*1f30*/  STG.E [R4.64], R7 ;  /* 0x0000000704007986 */ /* 0x0001e2000c101906 */
[----:B------:R-:W-:-:S02]  /*1f40*/  IADD3 R8, P4, R8, 0x4, RZ ;  /* 0x0000000408087810 */ /* 0x000fc40007f9e0ff */
[----:B------:R-:W-:Y:S01]  /*1f50*/  IADD3 R20, P2, R20, 0x4, RZ ;  /* 0x0000000414147810 */ /* 0x000fe20007f5e0ff */
[----:B0-----:R-:W-:Y:S01]  /*1f60*/  IMAD.MOV.U32 R4, RZ, RZ, R9 ;  /* 0x000000ffff047224 */ /* 0x001fe200078e0009 */
[----:B------:R-:W-:Y:S01]  /*1f70*/  IADD3 R9, P3, R9, 0x8, RZ ;  /* 0x0000000809097810 */ /* 0x000fe20007f7e0ff */
[----:B------:R-:W-:Y:S02]  /*1f80*/  IMAD.MOV.U32 R5, RZ, RZ, R10 ;  /* 0x000000ffff057224 */ /* 0x000fe400078e000a */
[----:B------:R-:W-:-:S03]  /*1f90*/  IMAD.MOV.U32 R7, RZ, RZ, R11 ;  /* 0x000000ffff077224 */ /* 0x000fc600078e000b */
[----:B------:R0:W-:Y:S04]  /*1fa0*/  STG.E.64 [R4.64], R2 ;  /* 0x0000000204007986 */ /* 0x0001e8000c101b06 */
[----:B------:R0:W-:Y:S01]  /*1fb0*/  STG.E [R6.64], R23 ;  /* 0x0000001706007986 */ /* 0x0001e2000c101906 */
[----:B------:R-:W-:Y:S05]  /*1fc0*/  @P5 BRA `(.L_x_3993) ;  /* 0x0000009000005947 */ /* 0x000fea0003800000 */
[----:B0-----:R-:W-:-:S05]  /*1fd0*/  IMAD.SHL.U32 R2, R26, 0x4, RZ ;  /* 0x000000041a027824 */ /* 0x001fca00078e00ff */
        /* <DEDUP_REMOVED lines=8> */
.L_x_3993:
[----:B------:R-:W-:Y:S01]  /*2060*/  IADD3 R25, R25, 0x1, RZ ;  /* 0x0000000119197810 */ /* 0x000fe20007ffe0ff */
[----:B------:R-:W-:Y:S01]  /*2070*/  IMAD.X R11, RZ, RZ, R11, P4 ;  /* 0x000000ffff0b7224 */ /* 0x000fe200020e060b */
[----:B0-----:R-:W-:Y:S01]  /*2080*/  IADD3 R23, R23, c[0x0][0x178], RZ ;  /* 0x00005e0017177a10 */ /* 0x001fe20007ffe0ff */
[----:B------:R-:W-:Y:S02]  /*2090*/  IMAD.X R10, RZ, RZ, R10, P3 ;  /* 0x000000ffff0a7224 */ /* 0x000fe400018e060a */
[----:B------:R-:W-:Y:S01]  /*20a0*/  IMAD.X R21, RZ, RZ, R21, P2 ;  /* 0x000000ffff157224 */ /* 0x000fe200010e0615 */
[----:B------:R-:W-:Y:S05]  /*20b0*/  @P0 BRA `(.L_x_3994) ;  /* 0xfffffcf000000947 */ /* 0x000fea000383ffff */
.L_x_3977:
[----:B------:R-:W-:Y:S02]  /*20c0*/  ULDC.S8 UR4, c[0x0][0x19c] ;  /* 0x0000670000047ab9 */ /* 0x000fe40000000200 */
[----:B------:R-:W-:-:S13]  /*20d0*/  ISETP.NE.AND P0, PT, RZ, UR4, PT ;  /* 0x00000004ff007c0c */ /* 0x000fda000bf05270 */
[----:B------:R-:W-:Y:S05]  /*20e0*/  @!P0 EXIT ;  /* 0x000000000000894d */ /* 0x000fea0003800000 */
[----:B------:R-:W-:Y:S05]  /*20f0*/  @!P1 EXIT ;  /* 0x000000000000994d */ /* 0x000fea0003800000 */
[----:B0-----:R-:W-:Y:S01]  /*2100*/  IMAD.MOV.U32 R4, RZ, RZ, c[0x0][0x190] ;  /* 0x00006400ff047624 */ /* 0x001fe200078e00ff */
[----:B------:R-:W-:Y:S01]  /*2110*/  FSETP.GT.FTZ.AND P0, PT, R0, RZ, PT ;  /* 0x000000ff0000720b */ /* 0x000fe20003f14000 */
[----:B------:R-:W-:-:S03]  /*2120*/  IMAD.MOV.U32 R3, RZ, RZ, RZ ;  /* 0x000000ffff037224 */ /* 0x000fc600078e00ff */
[----:B------:R-:W-:-:S04]  /*2130*/  IADD3 R2, R4, -0x1, RZ ;  /* 0xffffffff04027810 */ /* 0x000fc80007ffe0ff */
[----:B------:R-:W-:Y:S02]  /*2140*/  ISETP.GE.U32.AND P1, PT, R2, 0x3, PT ;  /* 0x000000030200780c */ /* 0x000fe40003f26070 */
[----:B------:R-:W-:Y:S02]  /*2150*/  FSEL R2, R0, 1, P0 ;  /* 0x3f80000000027808 */ /* 0x000fe40000000000 */
[----:B------:R-:W-:-:S09]  /*2160*/  LOP3.LUT R0, R4, 0x3, RZ, 0xc0, !PT ;  /* 0x0000000304007812 */ /* 0x000fd200078ec0ff */
        /* <DEDUP_REMOVED lines=10> */
.L_x_3998:
        /* <DEDUP_REMOVED lines=64> */
.L_x_3997:
        /* <DEDUP_REMOVED lines=36> */
.L_x_3999:
[----:B------:R-:W-:-:S13]  /*2850*/  ISETP.NE.OR P0, PT, R4, RZ, P0 ;  /* 0x000000ff0400720c */ /* 0x000fda0000705670 */
[----:B------:R-:W-:Y:S05]  /*2860*/  @!P0 BRA `(.L_x_3995) ;  /* 0x0000014000008947 */ /* 0x000fea0003800000 */
.L_x_3996:
[----:B--2---:R1:W2:Y:S02]  /*2870*/  MUFU.RCP R15, R2 ;  /* 0x00000002000f7308 */ /* 0x0042a40000001000 */
.L_x_4000:
        /* <DEDUP_REMOVED lines=19> */
.L_x_3995:
[----:B------:R-:W-:-:S13]  /*29b0*/  ISETP.NE.AND P0, PT, R0, RZ, PT ;  /* 0x000000ff0000720c */ /* 0x000fda0003f05270 */
[----:B------:R-:W-:Y:S05]  /*29c0*/  @!P0 EXIT ;  /* 0x000000000000894d */ /* 0x000fea0003800000 */
[----:B--23--:R2:W3:Y:S01]  /*29d0*/  MUFU.RCP R7, R2 ;  /* 0x0000000200077308 */ /* 0x00c4e20000001000 */
[----:B------:R-:W-:Y:S02]  /*29e0*/  IMAD.MOV.U32 R5, RZ, RZ, 0x4 ;  /* 0x00000004ff057424 */ /* 0x000fe400078e00ff */
[----:B------:R-:W-:-:S04]  /*29f0*/  IMAD R4, R22, c[0x0][0x190], R3 ;  /* 0x0000640016047a24 */ /* 0x000fc800078e0203 */
[----:B------:R-:W-:-:S04]  /*2a00*/  IMAD.WIDE R4, R4, R5, c[0x0][0x170] ;  /* 0x00005c0004047625 */ /* 0x000fc800078e0205 */
.L_x_4001:
[----:B012---:R-:W-:Y:S02]  /*2a10*/  IMAD.MOV.U32 R2, RZ, RZ, R4 ;  /* 0x000000ffff027224 */ /* 0x007fe400078e0004 */
[----:B------:R-:W-:-:S05]  /*2a20*/  IMAD.MOV.U32 R3, RZ, RZ, R5 ;  /* 0x000000ffff037224 */ /* 0x000fca00078e0005 */
[----:B------:R-:W2:Y:S01]  /*2a30*/  LDG.E R4, [R2.64] ;  /* 0x0000000602047981 */ /* 0x000ea2000c1e1900 */
[----:B------:R-:W-:-:S04]  /*2a40*/  IADD3 R0, R0, -0x1, RZ ;  /* 0xffffffff00007810 */ /* 0x000fc80007ffe0ff */
[----:B------:R-:W-:Y:S01]  /*2a50*/  ISETP.NE.AND P0, PT, R0, RZ, PT ;  /* 0x000000ff0000720c */ /* 0x000fe20003f05270 */
[----:B--23--:R-:W-:Y:S01]  /*2a60*/  FMUL.FTZ R5, R4, R7 ;  /* 0x0000000704057220 */ /* 0x00cfe20000410000 */
[----:B------:R-:W-:-:S04]  /*2a70*/  IADD3 R4, P1, R2, 0x4, RZ ;  /* 0x0000000402047810 */ /* 0x000fc80007f3e0ff */
[----:B------:R0:W-:Y:S02]  /*2a80*/  STG.E [R2.64], R5 ;  /* 0x0000000502007986 */ /* 0x0001e4000c101906 */
[----:B0-----:R-:W-:-:S05]  /*2a90*/  IMAD.X R5, RZ, RZ, R3, P1 ;  /* 0x000000ffff057224 */ /* 0x001fca00008e0603 */
[----:B------:R-:W-:Y:S05]  /*2aa0*/  @P0 BRA `(.L_x_4001) ;  /* 0xffffff6000000947 */ /* 0x000fea000383ffff */
[----:B------:R-:W-:Y:S05]  /*2ab0*/  EXIT ;  /* 0x000000000000794d */ /* 0x000fea0003800000 */
.L_x_4002:
        /* <DEDUP_REMOVED lines=12> */
.L_x_11246:


//--------------------- .text._ZN4vllm3moe10topkGatingILi2ELi2ELi4ELi8ELi32ElfLNS0_11ScoringFuncE1EEEvPKT5_PKbPfiPT4_PiiiibPKf --------------------------
	.section	.text._ZN4vllm3moe10topkGatingILi2ELi2ELi4ELi8ELi32ElfLNS0_11ScoringFuncE1EEEvPKT5_PKbPfiPT4_PiiiibPKf,"ax",@progbits
	.sectioninfo	@"SHI_REGISTERS=32"
	.align	128
        .global         _ZN4vllm3moe10topkGatingILi2ELi2ELi4ELi8ELi32ElfLNS0_11ScoringFuncE1EEEvPKT5_PKbPfiPT4_PiiiibPKf
        .type           _ZN4vllm3moe10topkGatingILi2ELi2ELi4ELi8ELi32ElfLNS0_11ScoringFuncE1EEEvPKT5_PKbPfiPT4_PiiiibPKf,@function
        .size           _ZN4vllm3moe10topkGatingILi2ELi2ELi4ELi8ELi32ElfLNS0_11ScoringFuncE1EEEvPKT5_PKbPfiPT4_PiiiibPKf,(.L_x_11247 - _ZN4vllm3moe10topkGatingILi2ELi2ELi4ELi8ELi32ElfLNS0_11ScoringFuncE1EEEvPKT5_PKbPfiPT4_PiiiibPKf)
        .other          _ZN4vllm3moe10topkGatingILi2ELi2ELi4ELi8ELi32ElfLNS0_11ScoringFuncE1EEEvPKT5_PKbPfiPT4_PiiiibPKf,@"STO_CUDA_ENTRY STV_DEFAULT"
_ZN4vllm3moe10topkGatingILi2ELi2ELi4ELi8ELi32ElfLNS0_11ScoringFuncE1EEEvPKT5_PKbPfiPT4_PiiiibPKf:
.text._ZN4vllm3moe10topkGatingILi2ELi2ELi4ELi8ELi32ElfLNS0_11ScoringFuncE1EEEvPKT5_PKbPfiPT4_PiiiibPKf:
        /* <DEDUP_REMOVED lines=25> */
[----:B--2---:R-:W-:Y:S02]  /*0190*/  FMUL.FTZ R6, R6, -1.4426950216293334961 ;  /* 0xbfb8aa3b06067820 */ /* 0x004fe40000410000 */
[----:B------:R-:W-:-:S04]  /*01a0*/  FMUL.FTZ R7, R7, -1.4426950216293334961 ;  /* 0xbfb8aa3b07077820 */ /* 0x000fc80000410000 */
[----:B------:R-:W0:Y:S08]  /*01b0*/  MUFU.EX2 R6, R6 ;  /* 0x0000000600067308 */ /* 0x000e300000000800 */
[----:B------:R-:W1:Y:S01]  /*01c0*/  MUFU.EX2 R7, R7 ;  /* 0x0000000700077308 */ /* 0x000e620000000800 */
[----:B0-----:R-:W-:Y:S02]  /*01d0*/  FADD.FTZ R12, R6, 1 ;  /* 0x3f800000060c7421 */ /* 0x001fe40000010000 */
[----:B------:R-:W-:Y:S01]  /*01e0*/  IMAD.MOV.U32 R6, RZ, RZ, 0x1 ;  /* 0x00000001ff067424 */ /* 0x000fe200078e00ff */
[----:B---3--:R-:W-:-:S04]  /*01f0*/  @P0 ISETP.NE.AND P3, PT, R10, RZ, PT ;  /* 0x000000ff0a00020c */ /* 0x008fc80003f65270 */
[----:B------:R-:W0:Y:S01]  /*0200*/  MUFU.RCP R12, R12 ;  /* 0x0000000c000c7308 */ /* 0x000e220000001000 */
[----:B-1----:R-:W-:Y:S01]  /*0210*/  FADD.FTZ R13, R7, 1 ;  /* 0x3f800000070d7421 */ /* 0x002fe20000010000 */
[----:B------:R-:W-:-:S04]  /*0220*/  @P0 SEL R10, RZ, 0x1, P3 ;  /* 0x00000001ff0a0807 */ /* 0x000fc80001800000 */
[----:B------:R-:W-:Y:S02]  /*0230*/  @P0 PRMT R6, R10, 0x7610, R6 ;  /* 0x000076100a060816 */ /* 0x000fe40000000006 */
[----:B------:R-:W1:Y:S01]  /*0240*/  MUFU.RCP R13, R13 ;  /* 0x0000000d000d7308 */ /* 0x000e620000001000 */
[----:B------:R-:W-:Y:S01]  /*0250*/  IMAD.MOV.U32 R10, RZ, RZ, RZ ;  /* 0x000000ffff0a7224 */ /* 0x000fe200078e00ff */
[----:B0-----:R-:W-:-:S04]  /*0260*/  FSETP.GEU.FTZ.AND P1, PT, |R12|, +INF , PT ;  /* 0x7f8000000c00780b */ /* 0x001fc80003f3e200 */
[----:B------:R-:W-:Y:S02]  /*0270*/  FSEL R4, R12, RZ, !P1 ;  /* 0x000000ff0c047208 */ /* 0x000fe40004800000 */
[----:B------:R-:W-:Y:S02]  /*0280*/  ISETP.LE.AND P1, PT, R8, c[0x0][0x190], PT ;  /* 0x0000640008007a0c */ /* 0x000fe40003f23270 */
[C---:B-1----:R-:W-:Y:S01]  /*0290*/  FSETP.GEU.FTZ.AND P4, PT, |R13|.reuse, +INF , PT ;  /* 0x7f8000000d00780b */ /* 0x042fe20003f9e200 */
[----:B----4-:R-:W-:Y:S02]  /*02a0*/  @P2 FADD.FTZ R8, R4, R15 ;  /* 0x0000000f04082221 */ /* 0x010fe40000010000 */
[----:B------:R-:W-:Y:S01]  /*02b0*/  @!P2 IMAD.MOV.U32 R8, RZ, RZ, R4 ;  /* 0x000000ffff08a224 */ /* 0x000fe200078e0004 */
        /* <DEDUP_REMOVED lines=25> */
[----:B------:R-:W-:Y:S01]  /*0450*/  IMAD.MOV.U32 R11, RZ, RZ, R25 ;  /* 0x000000ffff0b7224 */ /* 0x000fe200078e0019 */
[----:B------:R-:W-:Y:S01]  /*0460*/  ULDC.64 UR10, c[0x0][0x188] ;  /* 0x00006200000a7ab9 */ /* 0x000fe20000000a00 */
[----:B------:R-:W-:Y:S01]  /*0470*/  IMAD R20, R25, c[0x0][0x190], RZ ;  /* 0x0000640019147a24 */ /* 0x000fe200078e02ff */
[----:B------:R-:W-:Y:S01]  /*0480*/  LEA R25, R0, R13, 0x5 ;  /* 0x0000000d00197211 */ /* 0x000fe200078e28ff */
[----:B------:R-:W-:Y:S01]  /*0490*/  IMAD.MOV.U32 R10, RZ, RZ, RZ ;  /* 0x000000ffff0a7224 */ /* 0x000fe200078e00ff */
[----:B------:R-:W-:Y:S01]  /*04a0*/  ULDC.64 UR8, c[0x0][0x180] ;  /* 0x0000600000087ab9 */ /* 0x000fe20000000a00 */
[----:B------:R-:W-:-:S05]  /*04b0*/  IMAD.MOV.U32 R26, RZ, RZ, RZ ;  /* 0x000000ffff1a7224 */ /* 0x000fca00078e00ff */
.L_x_4006:
        /* <DEDUP_REMOVED lines=115> */
.L_x_4005:
        /* <DEDUP_REMOVED lines=19> */
.L_x_4007:
        /* <DEDUP_REMOVED lines=38> */
.L_x_4004:
        /* <DEDUP_REMOVED lines=20> */
.L_x_4009:
        /* <DEDUP_REMOVED lines=111> */
.L_x_4008:
        /* <DEDUP_REMOVED lines=21> */
.L_x_4010:
        /* <DEDUP_REMOVED lines=36> */
.L_x_4003:
        /* <DEDUP_REMOVED lines=25> */
.L_x_4014:
        /* <DEDUP_REMOVED lines=56> */
.L_x_4013:
        /* <DEDUP_REMOVED lines=34> */
.L_x_4015:
[----:B------:R-:W-:-:S13]  /*2270*/  ISETP.NE.OR P0, PT, R4, RZ, P0 ;  /* 0x000000ff0400720c */ /* 0x000fda0000705670 */
[----:B------:R-:W-:Y:S05]  /*2280*/  @!P0 BRA `(.L_x_4011) ;  /* 0x0000015000008947 */ /* 0x000fea0003800000 */
.L_x_4012:
[----:B------:R1:W2:Y:S02]  /*2290*/  MUFU.RCP R19, R10 ;  /* 0x0000000a00137308 */ /* 0x0002a40000001000 */
.L_x_4016:
        /* <DEDUP_REMOVED lines=20> */
.L_x_4011:
        /* <DEDUP_REMOVED lines=9> */
.L_x_4017:
        /* <DEDUP_REMOVED lines=11> */
.L_x_4018:
        /* <DEDUP_REMOVED lines=14> */
.L_x_11247:


//--------------------- .text._ZN4vllm3moe10topkGatingILi1ELi1ELi4ELi4ELi32ElfLNS0_11ScoringFuncE1EEEvPKT5_PKbPfiPT4_PiiiibPKf --------------------------
	.section	.text._ZN4vllm3moe10topkGatingILi1ELi1ELi4ELi4ELi32ElfLNS0_11ScoringFuncE1EEEvPKT5_PKbPfiPT4_PiiiibPKf,"ax",@progbits
	.sectioninfo	@"SHI_REGISTERS=32"
	.align	128
        .global         _ZN4vllm3moe10topkGatingILi1ELi1ELi4ELi4ELi32ElfLNS0_11ScoringFuncE1EEEvPKT5_PKbPfiPT4_PiiiibPKf
        .type           _ZN4vllm3moe10topkGatingILi1ELi1ELi4ELi4ELi32ElfLNS0_11ScoringFuncE1EEEvPKT5_PKbPfiPT4_PiiiibPKf,@function
        .size           _ZN4vllm3moe10topkGatingILi1ELi1ELi4ELi4ELi32ElfLNS0_11ScoringFuncE1EEEvPKT5_PKbPfiPT4_PiiiibPKf,(.L_x_11248 - _ZN4vllm3moe10topkGatingILi1ELi1ELi4ELi4ELi32ElfLNS0_11ScoringFuncE1EEEvPKT5_PKbPfiPT4_PiiiibPKf)
        .other          _ZN4vllm3moe10topkGatingILi1ELi1ELi4ELi4ELi32ElfLNS0_11ScoringFuncE1EEEvPKT5_PKbPfiPT4_PiiiibPKf,@"STO_CUDA_ENTRY STV_DEFAULT"
_ZN4vllm3moe10topkGatingILi1ELi1ELi4ELi4ELi32ElfLNS0_11ScoringFuncE1EEEvPKT5_PKbPfiPT4_PiiiibPKf:
.text._ZN4vllm3moe10topkGatingILi1ELi1ELi4ELi4ELi32ElfLNS0_11ScoringFuncE1EEEvPKT5_PKbPfiPT4_PiiiibPKf:
        /* <DEDUP_REMOVED lines=12> */
[----:B------:R-:W-:Y:S01]  /*00c0*/  IMAD.WIDE R6, R4, R5, c[0x0][0x160] ;  /* 0x0000580004067625 */ /* 0x000fe200078e0205 */
[----:B------:R-:W-:-:S05]  /*00d0*/  ISETP.NE.U32.AND P0, PT, RZ, c[0x0][0x168], PT ;  /* 0x00005a00ff007a0c */ /* 0x000fca0003f05070 */
[----:B------:R0:W2:Y:S01]  /*00e0*/  LDG.E R6, [R6.64] ;  /* 0x0000000606067981 */ /* 0x0000a2000c1e1900 */
[----:B------:R-:W-:-:S13]  /*00f0*/  ISETP.NE.AND.EX P0, PT, RZ, c[0x0][0x16c], PT, P0 ;  /* 0x00005b00ff007a0c */ /* 0x000fda0003f05300 */
[----:B------:R-:W-:-:S04]  /*0100*/  @P0 IADD3 R8, P1, R4, c[0x0][0x168], RZ ;  /* 0x00005a0004080a10 */ /* 0x000fc80007f3e0ff */
[----:B------:R-:W-:-:S05]  /*0110*/  @P0 LEA.HI.X.SX32 R9, R4, c[0x0][0x16c], 0x1, P1 ;  /* 0x00005b0004090a11 */ /* 0x000fca00008f0eff */
[----:B------:R-:W3:Y:S01]  /*0120*/  @P0 LDG.E.U8 R8, [R8.64] ;  /* 0x0000000608080981 */ /* 0x000ee2000c1e1100 */
[----:B------:R-:W-:Y:S01]  /*0130*/  IMAD.MOV.U32 R12, RZ, RZ, 0x1 ;  /* 0x00000001ff0c7424 */ /* 0x000fe200078e00ff */
[----:B0-----:R-:W-:Y:S01]  /*0140*/  HFMA2.MMA R7, -RZ, RZ, 0, 5.9604644775390625e-08 ;  /* 0x00000001ff077435 */ /* 0x001fe200000001ff */
[----:B--2---:R-:W-:-:S06]  /*0150*/  FMUL.FTZ R10, R6, -1.4426950216293334961 ;  /* 0xbfb8aa3b060a7820 */ /* 0x004fcc0000410000 */
[----:B------:R-:W0:Y:S02]  /*0160*/  MUFU.EX2 R10, R10 ;  /* 0x0000000a000a7308 */ /* 0x000e240000000800 */
[----:B0-----:R-:W-:Y:S01]  /*0170*/  FADD.FTZ R11, R10, 1 ;  /* 0x3f8000000a0b7421 */ /* 0x001fe20000010000 */
[----:B---3--:R-:W-:-:S04]  /*0180*/  @P0 ISETP.NE.AND P1, PT, R8, RZ, PT ;  /* 0x000000ff0800020c */ /* 0x008fc80003f25270 */
[----:B------:R-:W-:Y:S01]  /*0190*/  @P0 SEL R6, RZ, 0x1, P1 ;  /* 0x00000001ff060807 */ /* 0x000fe20000800000 */
[----:B------:R-:W0:Y:S01]  /*01a0*/  MUFU.RCP R11, R11 ;  /* 0x0000000b000b7308 */ /* 0x000e220000001000 */
[----:B------:R-:W-:Y:S02]  /*01b0*/  ISETP.LE.AND P1, PT, R12, c[0x0][0x190], PT ;  /* 0x000064000c007a0c */ /* 0x000fe40003f23270 */
[----:B------:R-:W-:Y:S01]  /*01c0*/  @P0 PRMT R8, R6, 0x7610, R8 ;  /* 0x0000761006080816 */ /* 0x000fe20000000008 */
[----:B------:R-:W-:-:S03]  /*01d0*/  IMAD.MOV.U32 R6, RZ, RZ, RZ ;  /* 0x000000ffff067224 */ /* 0x000fc600078e00ff */
[----:B------:R-:W-:Y:S02]  /*01e0*/  @!P0 PRMT R8, R7, 0x7610, R8 ;  /* 0x0000761007088816 */ /* 0x000fe40000000008 */
[----:B0-----:R-:W-:-:S04]  /*01f0*/  FSETP.GEU.FTZ.AND P2, PT, |R11|, +INF , PT ;  /* 0x7f8000000b00780b */ /* 0x001fc80003f5e200 */
[----:B------:R-:W-:Y:S01]  /*0200*/  FSEL R7, R11, RZ, !P2 ;  /* 0x000000ff0b077208 */ /* 0x000fe20005000000 */
[----:B------:R-:W-:Y:S05]  /*0210*/  @!P1 BRA `(.L_x_4019) ;  /* 0x00000d8000009947 */ /* 0x000fea0003800000 */
[----:B------:R-:W-:Y:S01]  /*0220*/  ULDC.S8 UR4, c[0x0][0x19c] ;  /* 0x0000670000047ab9 */ /* 0x000fe20000000200 */
[----:B------:R-:W-:Y:S01]  /*0230*/  ISETP.LE.AND P0, PT, R12, c[0x0][0x194], PT ;  /* 0x000065000c007a0c */ /* 0x000fe20003f03270 */
[----:B------:R-:W-:Y:S01]  /*0240*/  IMAD.MOV.U32 R9, RZ, RZ, c[0x0][0x190] ;  /* 0x00006400ff097624 */ /* 0x000fe200078e00ff */
[----:B------:R-:W-:Y:S02]  /*0250*/  ISETP.NE.AND P2, PT, RZ, UR4, PT ;  /* 0x00000004ff007c0c */ /* 0x000fe4000bf45270 */
[----:B------:R-:W-:Y:S02]  /*0260*/  PRMT R8, R8, 0x9910, RZ ;  /* 0x0000991008087816 */ /* 0x000fe400000000ff */
[----:B------:R-:W-:-:S04]  /*0270*/  ISETP.LT.AND P0, PT, RZ, c[0x0][0x198], !P0 ;  /* 0x00006600ff007a0c */ /* 0x000fc80004701270 */
[----:B------:R-:W-:Y:S02]  /*0280*/  ISETP.NE.AND P0, PT, R8, RZ, P0 ;  /* 0x000000ff0800720c */ /* 0x000fe40000705270 */
        /* <DEDUP_REMOVED lines=8> */
[----:B------:R-:W-:Y:S01]  /*0310*/  IMAD.MOV R12, RZ, RZ, -c[0x0][0x194] ;  /* 0x80006500ff0c7624 */ /* 0x000fe200078e02ff */
[----:B------:R-:W-:Y:S01]  /*0320*/  IADD3 R13, R3, c[0x0][0x178], RZ ;  /* 0x00005e00030d7a10 */ /* 0x000fe20007ffe0ff */
[----:B------:R-:W-:Y:S01]  /*0330*/  IMAD.MOV.U32 R20, RZ, RZ, c[0x0][0x178] ;  /* 0x00005e00ff147624 */ /* 0x000fe200078e00ff */
[C---:B------:R-:W-:Y:S01]  /*0340*/  LEA R15, R2.reuse, R3, 0x7 ;  /* 0x00000003020f7211 */ /* 0x040fe200078e38ff */
[----:B------:R-:W-:Y:S01]  /*0350*/  HFMA2.MMA R6, -RZ, RZ, 0, 0 ;  /* 0x00000000ff067435 */ /* 0x000fe200000001ff */
[----:B------:R-:W-:Y:S01]  /*0360*/  SHF.R.S32.HI R14, RZ, 0x1f, R12 ;  /* 0x0000001fff0e7819 */ /* 0x000fe2000001140c */
[----:B------:R-:W-:Y:S01]  /*0370*/  IMAD R23, R2, 0x80, R13 ;  /* 0x0000008002177824 */ /* 0x000fe200078e020d */
[----:B------:R-:W-:Y:S01]  /*0380*/  LEA R15, R0, R15, 0x5 ;  /* 0x0000000f000f7211 */ /* 0x000fe200078e28ff */
[----:B------:R-:W-:Y:S01]  /*0390*/  IMAD R11, R4, c[0x0][0x190], RZ ;  /* 0x00006400040b7a24 */ /* 0x000fe200078e02ff */
[----:B------:R-:W-:Y:S01]  /*03a0*/  IADD3 R21, R8, -c[0x0][0x190], RZ ;  /* 0x8000640008157a10 */ /* 0x000fe20007ffe0ff */
[----:B------:R-:W-:Y:S01]  /*03b0*/  IMAD.MOV.U32 R10, RZ, RZ, RZ ;  /* 0x000000ffff0a7224 */ /* 0x000fe200078e00ff */
[----:B------:R-:W-:Y:S01]  /*03c0*/  SEL R12, R12, 0x1, P0 ;  /* 0x000000010c0c7807 */ /* 0x000fe20000000000 */
[----:B------:R-:W-:Y:S01]  /*03d0*/  IMAD.MOV.U32 R9, RZ, RZ, R4 ;  /* 0x000000ffff097224 */ /* 0x000fe200078e0004 */
[----:B------:R-:W-:Y:S01]  /*03e0*/  SEL R13, R14, RZ, P0 ;  /* 0x000000ff0e0d7207 */ /* 0x000fe20000000000 */
[----:B------:R-:W-:Y:S01]  /*03f0*/  IMAD R23, R0, 0x20, R23 ;  /* 0x0000002000177824 */ /* 0x000fe200078e0217 */
[----:B------:R-:W-:Y:S01]  /*0400*/  ULDC.64 UR4, c[0x0][0x170] ;  /* 0x00005c0000047ab9 */ /* 0x000fe20000000a00 */
[----:B------:R-:W-:-:S02]  /*0410*/  IMAD R25, R20, 0x2, R15 ;  /* 0x0000000214197824 */ /* 0x000fc400078e020f */
[----:B------:R-:W-:Y:S02]  /*0420*/  IMAD R27, R20, 0x3, R15 ;  /* 0x00000003141b7824 */ /* 0x000fe400078e020f */
.L_x_4022:
        /* <DEDUP_REMOVED lines=39> */
.L_x_4021:
[----:B------:R-:W-:Y:S05]  /*06a0*/  @!P3 BRA `(.L_x_4019) ;  /* 0x000008f00000b947 */ /* 0x000fea0003800000 */
[----:B------:R-:W-:Y:S01]  /*06b0*/  IMAD R3, R10, c[0x0][0x178], R3 ;  /* 0x00005e000a037a24 */ /* 0x000fe200078e0203 */
[----:B------:R-:W-:Y:S01]  /*06c0*/  IADD3 R8, R8, -0x1, RZ ;  /* 0xffffffff08087810 */ /* 0x000fe20007ffe0ff */
[----:B------:R-:W-:Y:S01]  /*06d0*/  IMAD.MOV R11, RZ, RZ, -c[0x0][0x194] ;  /* 0x80006500ff0b7624 */ /* 0x000fe200078e02ff */
[----:B------:R-:W-:Y:S01]  /*06e0*/  MOV R13, 0x8 ;  /* 0x00000008000d7802 */ /* 0x000fe20000000f00 */
[----:B------:R-:W-:-:S02]  /*06f0*/  IMAD R3, R2, 0x80, R3 ;  /* 0x0000008002037824 */ /* 0x000fc400078e0203 */
[----:B------:R-:W-:Y:S01]  /*0700*/  IMAD R14, R4, c[0x0][0x190], R10 ;  /* 0x00006400040e7a24 */ /* 0x000fe200078e020a */
[----:B------:R-:W-:Y:S01]  /*0710*/  SHF.R.S32.HI R12, RZ, 0x1f, R11 ;  /* 0x0000001fff0c7819 */ /* 0x000fe2000001140b */
[----:B------:R-:W-:Y:S01]  /*0720*/  IMAD R9, R0, 0x20, R3 ;  /* 0x0000002000097824 */ /* 0x000fe200078e0203 */
[----:B------:R-:W-:Y:S01]  /*0730*/  SEL R2, R11, 0x1, P0 ;  /* 0x000000010b027807 */ /* 0x000fe20000000000 */
[----:B------:R-:W-:Y:S01]  /*0740*/  IMAD.WIDE R10, R14, R5, c[0x0][0x170] ;  /* 0x00005c000e0a7625 */ /* 0x000fe200078e0205 */
[----:B------:R-:W-:Y:S02]  /*0750*/  SEL R3, R12, RZ, P0 ;  /* 0x000000ff0c037207 */ /* 0x000fe40000000000 */
[----:B------:R-:W-:Y:S01]  /*0760*/  ISETP.NE.AND P0, PT, R8, RZ, PT ;  /* 0x000000ff0800720c */ /* 0x000fe20003f05270 */
[----:B------:R-:W-:Y:S01]  /*0770*/  IMAD.WIDE R12, R14, R13, c[0x0][0x180] ;  /* 0x000060000e0c7625 */ /* 0x000fe200078e020d */
[----:B------:R0:W-:Y:S01]  /*0780*/  STG.E [R10.64], R7 ;  /* 0x000000070a007986 */ /* 0x0001e2000c101906 */
[----:B------:R-:W-:-:S02]  /*0790*/  IADD3 R0, P4, R10, 0x4, RZ ;  /* 0x000000040a007810 */ /* 0x000fc40007f9e0ff */
[----:B------:R-:W-:Y:S01]  /*07a0*/  IMAD.WIDE R14, R14, R5, c[0x0][0x188] ;  /* 0x000062000e0e7625 */ /* 0x000fe200078e0205 */
[----:B------:R0:W-:Y:S01]  /*07b0*/  STG.E.64 [R12.64], R2 ;  /* 0x000000020c007986 */ /* 0x0001e2000c101b06 */
[----:B------:R-:W-:Y:S02]  /*07c0*/  IADD3 R17, P3, R12, 0x8, RZ ;  /* 0x000000080c117810 */ /* 0x000fe40007f7e0ff */
[----:B------:R-:W-:Y:S01]  /*07d0*/  IMAD.X R16, RZ, RZ, R11, P4 ;  /* 0x000000ffff107224 */ /* 0x000fe200020e060b */
[----:B------:R-:W-:Y:S01]  /*07e0*/  IADD3 R19, P2, R14, 0x4, RZ ;  /* 0x000000040e137810 */ /* 0x000fe20007f5e0ff */
[----:B------:R0:W-:Y:S01]  /*07f0*/  STG.E [R14.64], R9 ;  /* 0x000000090e007986 */ /* 0x0001e2000c101906 */
[----:B------:R-:W-:Y:S01]  /*0800*/  IADD3.X R18, RZ, R13, RZ, P3, !PT ;  /* 0x0000000dff127210 */ /* 0x000fe20001ffe4ff */
[----:B------:R-:W-:Y:S02]  /*0810*/  FADD.FTZ R6, R7, R6 ;  /* 0x0000000607067221 */ /* 0x000fe40000010000 */
[----:B------:R-:W-:Y:S01]  /*0820*/  IMAD.X R20, RZ, RZ, R15, P2 ;  /* 0x000000ffff147224 */ /* 0x000fe200010e060f */
[----:B------:R-:W-:Y:S05]  /*0830*/  @!P0 BRA `(.L_x_4019) ;  /* 0x0000076000008947 */ /* 0x000fea0003800000 */
[----:B0-----:R-:W-:Y:S01]  /*0840*/  IMAD.MOV.U32 R14, RZ, RZ, R0 ;  /* 0x000000ffff0e7224 */ /* 0x001fe200078e0000 */
[----:B------:R-:W-:-:S02]  /*0850*/  IADD3 R15, R9, c[0x0][0x178], RZ ;  /* 0x00005e00090f7a10 */ /* 0x000fc40007ffe0ff */
[----:B------:R-:W-:-:S04]  /*0860*/  MOV R0, R8 ;  /* 0x0000000800007202 */ /* 0x000fc80000000f00 */
.L_x_4023:
        /* <DEDUP_REMOVED lines=16> */
[----:B------:R-:W-:Y:S01]  /*0970*/  IMAD.X R18, RZ, RZ, R18, P3 ;  /* 0x000000ffff127224 */ /* 0x000fe200018e0612 */
[----:B------:R-:W-:Y:S02]  /*0980*/  IADD3.X R20, RZ, R20, RZ, P2, !PT ;  /* 0x00000014ff147210 */ /* 0x000fe400017fe4ff */
[----:B0-----:R-:W-:Y:S01]  /*0990*/  IADD3 R15, R15, c[0x0][0x178], RZ ;  /* 0x00005e000f0f7a10 */ /* 0x001fe20007ffe0ff */
[----:B------:R-:W-:Y:S05]  /*09a0*/  @P0 BRA `(.L_x_4023) ;  /* 0xfffffec000000947 */ /* 0x000fea000383ffff */
[----:B------:R-:W-:Y:S05]  /*09b0*/  BRA `(.L_x_4019) ;  /* 0x000005e000007947 */ /* 0x000fea0003800000 */
.L_x_4020:
[----:B------:R-:W-:Y:S01]  /*09c0*/  ISETP.GE.U32.AND P2, PT, R9, 0x3, PT ;  /* 0x000000030900780c */ /* 0x000fe20003f46070 */
[----:B------:R-:W-:Y:S01]  /*09d0*/  IMAD.MOV.U32 R20, RZ, RZ, RZ ;  /* 0x000000ffff147224 */ /* 0x000fe200078e00ff */
[----:B------:R-:W-:-:S11]  /*09e0*/  ISETP.NE.AND P3, PT, R8, RZ, PT ;  /* 0x000000ff0800720c */ /* 0x000fd60003f65270 */
[----:B------:R-:W-:Y:S05]  /*09f0*/  @!P2 BRA `(.L_x_4024) ;  /* 0x000003400000a947 */ /* 0x000fea0003800000 */
[----:B------:R-:W-:Y:S01]  /*0a00*/  IADD3 R13, R3, c[0x0][0x178], RZ ;  /* 0x00005e00030d7a10 */ /* 0x000fe20007ffe0ff */
[----:B------:R-:W-:Y:S01]  /*0a10*/  IMAD.MOV R12, RZ, RZ, -c[0x0][0x194] ;  /* 0x80006500ff0c7624 */ /* 0x000fe200078e02ff */
[----:B------:R-:W-:Y:S01]  /*0a20*/  LEA R15, R2, R3, 0x7 ;  /* 0x00000003020f7211 */ /* 0x000fe200078e38ff */
[----:B------:R-:W-:Y:S01]  /*0a30*/  IMAD.MOV.U32 R10, RZ, RZ, c[0x0][0x178] ;  /* 0x00005e00ff0a7624 */ /* 0x000fe200078e00ff */
[----:B------:R-:W-:Y:S01]  /*0a40*/  IADD3 R22, R8, -c[0x0][0x190], RZ ;  /* 0x8000640008167a10 */ /* 0x000fe20007ffe0ff */
[----:B------:R-:W-:Y:S01]  /*0a50*/  IMAD R21, R2, 0x80, R13 ;  /* 0x0000008002157824 */ /* 0x000fe200078e020d */
[----:B------:R-:W-:Y:S01]  /*0a60*/  SHF.R.S32.HI R14, RZ, 0x1f, R12 ;  /* 0x0000001fff0e7819 */ /* 0x000fe2000001140c */
[----:B------:R-:W-:Y:S01]  /*0a70*/  IMAD R15, R0, 0x20, R15 ;  /* 0x00000020000f7824 */ /* 0x000fe200078e020f */
[----:B------:R-:W-:Y:S01]  /*0a80*/  MOV R9, R4 ;  /* 0x0000000400097202 */ /* 0x000fe20000000f00 */
[----:B------:R-:W-:Y:S01]  /*0a90*/  IMAD R11, R4, c[0x0][0x190], RZ ;  /* 0x00006400040b7a24 */ /* 0x000fe200078e02ff */
[----:B------:R-:W-:Y:S01]  /*0aa0*/  SEL R12, R12, 0x1, P0 ;  /* 0x000000010c0c7807 */ /* 0x000fe20000000000 */
[----:B------:R-:W-:Y:S01]  /*0ab0*/  IMAD.MOV.U32 R20, RZ, RZ, RZ ;  /* 0x000000ffff147224 */ /* 0x000fe200078e00ff */
[----:B------:R-:W-:Y:S01]  /*0ac0*/  SEL R13, R14, RZ, P0 ;  /* 0x000000ff0e0d7207 */ /* 0x000fe20000000000 */
[--C-:B------:R-:W-:Y:S01]  /*0ad0*/  IMAD R23, R10, 0x2, R15.reuse ;  /* 0x000000020a177824 */ /* 0x100fe200078e020f */
[----:B------:R-:W-:Y:S01]  /*0ae0*/  LEA R21, R0, R21, 0x5 ;  /* 0x0000001500157211 */ /* 0x000fe200078e28ff */
[----:B------:R-:W-:Y:S01]  /*0af0*/  IMAD R25, R10, 0x3, R15 ;  /* 0x000000030a197824 */ /* 0x000fe200078e020f */
[----:B------:R-:W-:-:S02]  /*0b00*/  ULDC.64 UR4, c[0x0][0x170] ;  /* 0x00005c0000047ab9 */ /* 0x000fc40000000a00 */
.L_x_4025:
        /* <DEDUP_REMOVED lines=35> */
.L_x_4024:
[----:B------:R-:W-:Y:S05]  /*0d40*/  @!P3 BRA `(.L_x_4019) ;  /* 0x000002500000b947 */ /* 0x000fea0003800000 */
[----:B------:R-:W-:Y:S01]  /*0d50*/  HFMA2.MMA R11, -RZ, RZ, 0, 4.76837158203125e-07 ;  /* 0x00000008ff0b7435 */ /* 0x000fe200000001ff */
[----:B------:R-:W-:Y:S01]  /*0d60*/  IMAD R3, R20, c[0x0][0x178], R3 ;  /* 0x00005e0014037a24 */ /* 0x000fe200078e0203 */
[----:B------:R-:W-:Y:S01]  /*0d70*/  IADD3 R18, RZ, -c[0x0][0x194], RZ ;  /* 0x80006500ff127a10 */ /* 0x000fe20007ffe0ff */
[----:B------:R-:W-:-:S02]  /*0d80*/  IMAD R10, R4, c[0x0][0x190], R20 ;  /* 0x00006400040a7a24 */ /* 0x000fc400078e0214 */
[----:B------:R-:W-:Y:S02]  /*0d90*/  IMAD R9, R2, 0x80, R3 ;  /* 0x0000008002097824 */ /* 0x000fe400078e0203 */
[----:B------:R-:W-:-:S04]  /*0da0*/  IMAD.WIDE R12, R10, R5, c[0x0][0x188] ;  /* 0x000062000a0c7625 */ /* 0x000fc800078e0205 */
[----:B------:R-:W-:-:S04]  /*0db0*/  IMAD.WIDE R2, R10, R11, c[0x0][0x180] ;  /* 0x000060000a027625 */ /* 0x000fc800078e020b */
[----:B------:R-:W-:Y:S01]  /*0dc0*/  IMAD.WIDE R10, R10, R5, c[0x0][0x170] ;  /* 0x00005c000a0a7625 */ /* 0x000fe200078e0205 */
[----:B------:R-:W-:Y:S02]  /*0dd0*/  MOV R14, R2 ;  /* 0x00000002000e7202 */ /* 0x000fe40000000f00 */
[----:B------:R-:W-:Y:S01]  /*0de0*/  SEL R2, R18, 0x1, P0 ;  /* 0x0000000112027807 */ /* 0x000fe20000000000 */
[----:B------:R-:W-:Y:S01]  /*0df0*/  IMAD.MOV.U32 R17, RZ, RZ, R3 ;  /* 0x000000ffff117224 */ /* 0x000fe200078e0003 */
[----:B------:R-:W-:Y:S01]  /*0e00*/  SHF.R.S32.HI R3, RZ, 0x1f, R18 ;  /* 0x0000001fff037819 */ /* 0x000fe20000011412 */
[----:B------:R-:W-:Y:S01]  /*0e10*/  IMAD R9, R0, 0x20, R9 ;  /* 0x0000002000097824 */ /* 0x000fe200078e0209 */
[----:B------:R-:W-:Y:S01]  /*0e20*/  MOV R15, R11 ;  /* 0x0000000b000f7202 */ /* 0x000fe20000000f00 */
[----:B------:R-:W-:Y:S01]  /*0e30*/  IMAD.MOV.U32 R16, RZ, RZ, R12 ;  /* 0x000000ffff107224 */ /* 0x000fe200078e000c */
[----:B------:R-:W-:Y:S01]  /*0e40*/  SEL R3, R3, RZ, P0 ;  /* 0x000000ff03037207 */ /* 0x000fe20000000000 */
[----:B------:R-:W-:-:S02]  /*0e50*/  IMAD.MOV.U32 R19, RZ, RZ, R13 ;  /* 0x000000ffff137224 */ /* 0x000fc400078e000d */
[----:B------:R-:W-:-:S03]  /*0e60*/  IMAD.MOV.U32 R0, RZ, RZ, R10 ;  /* 0x000000ffff007224 */ /* 0x000fc600078e000a */
.L_x_4026:
[----:B------:R-:W-:Y:S01]  /*0e70*/  IADD3 R8, R8, -0x1, RZ ;  /* 0xffffffff08087810 */ /* 0x000fe20007ffe0ff */
[----:B------:R-:W-:Y:S01]  /*0e80*/  IMAD.MOV.U32 R12, RZ, RZ, R0 ;  /* 0x000000ffff0c7224 */ /* 0x000fe200078e0000 */
[----:B------:R-:W-:Y:S01]  /*0e90*/  MOV R10, R14 ;  /* 0x0000000e000a7202 */ /* 0x000fe20000000f00 */
[----:B------:R-:W-:Y:S01]  /*0ea0*/  IMAD.MOV.U32 R13, RZ, RZ, R15 ;  /* 0x000000ffff0d7224 */ /* 0x000fe200078e000f */
[----:B------:R-:W-:Y:S01]  /*0eb0*/  ISETP.NE.AND P0, PT, R8, RZ, PT ;  /* 0x000000ff0800720c */ /* 0x000fe20003f05270 */
[--C-:B------:R-:W-:Y:S01]  /*0ec0*/  IMAD.MOV.U32 R11, RZ, RZ, R17.reuse ;  /* 0x000000ffff0b7224 */ /* 0x100fe200078e0011 */
[----:B------:R-:W-:Y:S02]  /*0ed0*/  IADD3 R14, P3, R14, 0x8, RZ ;  /* 0x000000080e0e7810 */ /* 0x000fe40007f7e0ff */
[----:B------:R0:W-:Y:S01]  /*0ee0*/  STG.E [R12.64], R7 ;  /* 0x000000070c007986 */ /* 0x0001e2000c101906 */
[----:B------:R-:W-:Y:S02]  /*0ef0*/  IADD3 R0, P4, R0, 0x4, RZ ;  /* 0x0000000400007810 */ /* 0x000fe40007f9e0ff */
[----:B------:R-:W-:Y:S01]  /*0f00*/  IMAD.X R17, RZ, RZ, R17, P3 ;  /* 0x000000ffff117224 */ /* 0x000fe200018e0611 */
[----:B------:R-:W-:Y:S01]  /*0f10*/  STG.E.64 [R10.64], R2 ;  /* 0x000000020a007986 */ /* 0x000fe2000c101b06 */
        /* <DEDUP_REMOVED lines=8> */
.L_x_4019:
        /* <DEDUP_REMOVED lines=13> */
[----:B------:R-:W-:Y:S01]  /*1070*/  IMAD R2, R4, c[0x0][0x190], RZ ;  /* 0x0000640004027a24 */ /* 0x000fe200078e02ff */
[----:B------:R-:W-:Y:S02]  /*1080*/  HFMA2.MMA R7, -RZ, RZ, 0, 0 ;  /* 0x00000000ff077435 */ /* 0x000fe400000001ff */
[----:B------:R-:W-:Y:S01]  /*1090*/  ISETP.GT.AND P0, PT, R8, RZ, PT ;  /* 0x000000ff0800720c */ /* 0x000fe20003f04270 */
[----:B------:R-:W-:-:S12]  /*10a0*/  IMAD.WIDE R2, R2, R5, c[0x0][0x170] ;  /* 0x00005c0002027625 */ /* 0x000fd800078e0205 */
[----:B------:R-:W-:Y:S05]  /*10b0*/  @!P0 BRA `(.L_x_4028) ;  /* 0x0000061000008947 */ /* 0x000fea0003800000 */
[----:B------:R-:W-:Y:S02]  /*10c0*/  ISETP.GT.AND P1, PT, R8, 0xc, PT ;  /* 0x0000000c0800780c */ /* 0x000fe40003f24270 */
[----:B------:R-:W-:-:S11]  /*10d0*/  PLOP3.LUT P0, PT, PT, PT, PT, 0x80, 0x0 ;  /* 0x000000000000781c */ /* 0x000fd60003f0f070 */
[----:B------:R-:W-:Y:S05]  /*10e0*/  @!P1 BRA `(.L_x_4029) ;  /* 0x000003a000009947 */ /* 0x000fea0003800000 */
[----:B------:R0:W1:Y:S01]  /*10f0*/  MUFU.RCP R9, R6 ;  /* 0x0000000600097308 */ /* 0x0000620000001000 */
[----:B------:R-:W-:-:S07]  /*1100*/  PLOP3.LUT P0, PT, PT, PT, PT, 0x8, 0x0 ;  /* 0x000000000000781c */ /* 0x000fce0003f0e170 */
.L_x_4030:
        /* <DEDUP_REMOVED lines=25> */
[-C--:B------:R-:W-:Y:S02]  /*12a0*/  FMUL.FTZ R21, R21, R9.reuse ;  /* 0x0000000915157220 */ /* 0x080fe40000410000 */
[-C--:B------:R-:W-:Y:S01]  /*12b0*/  FMUL.FTZ R11, R11, R9.reuse ;  /* 0x000000090b0b7220 */ /* 0x080fe20000410000 */
[----:B------:R-:W-:Y:S01]  /*12c0*/  STG.E [R2.64+0x8], R17 ;  /* 0x0000081102007986 */ /* 0x000fe2000c101906 */
[----:B-1----:R-:W-:-:S03]  /*12d0*/  FMUL.FTZ R13, R28, R9 ;  /* 0x000000091c0d7220 */ /* 0x002fc60000410000 */
[----:B------:R-:W-:Y:S01]  /*12e0*/  STG.E [R2.64+0xc], R19 ;  /* 0x00000c1302007986 */ /* 0x000fe2000c101906 */
[----:B--2---:R-:W-:-:S03]  /*12f0*/  FMUL.FTZ R15, R10, R9 ;  /* 0x000000090a0f7220 */ /* 0x004fc60000410000 */
[----:B------:R-:W-:Y:S01]  /*1300*/  STG.E [R2.64+0x10], R21 ;  /* 0x0000101502007986 */ /* 0x000fe2000c101906 */
[----:B------:R-:W-:Y:S01]  /*1310*/  IADD3 R10, P2, R2, 0x40, RZ ;  /* 0x00000040020a7810 */ /* 0x000fe20007f5e0ff */
[-C--:B------:R-:W-:Y:S02]  /*1320*/  FMUL.FTZ R23, R20, R9.reuse ;  /* 0x0000000914177220 */ /* 0x080fe40000410000 */
[----:B------:R1:W-:Y:S01]  /*1330*/  STG.E [R2.64+0x14], R11 ;  /* 0x0000140b02007986 */ /* 0x0003e2000c101906 */
[----:B------:R-:W-:-:S03]  /*1340*/  FMUL.FTZ R25, R26, R9 ;  /* 0x000000091a197220 */ /* 0x000fc60000410000 */
[----:B------:R2:W-:Y:S01]  /*1350*/  STG.E [R2.64+0x18], R13 ;  /* 0x0000180d02007986 */ /* 0x0005e2000c101906 */
[-C--:B------:R-:W-:Y:S02]  /*1360*/  FMUL.FTZ R27, R24, R9.reuse ;  /* 0x00000009181b7220 */ /* 0x080fe40000410000 */
[-C--:B------:R-:W-:Y:S02]  /*1370*/  FMUL.FTZ R29, R22, R9.reuse ;  /* 0x00000009161d7220 */ /* 0x080fe40000410000 */
[-C--:B-1----:R-:W-:Y:S02]  /*1380*/  FMUL.FTZ R11, R18, R9.reuse ;  /* 0x00000009120b7220 */ /* 0x082fe40000410000 */
[-C--:B------:R-:W-:Y:S02]  /*1390*/  FMUL.FTZ R17, R16, R9.reuse ;  /* 0x0000000910117220 */ /* 0x080fe40000410000 */
[-C--:B------:R-:W-:Y:S02]  /*13a0*/  FMUL.FTZ R19, R14, R9.reuse ;  /* 0x000000090e137220 */ /* 0x080fe40000410000 */
        /* <DEDUP_REMOVED lines=11> */
[----:B-1----:R-:W-:Y:S01]  /*1460*/  MOV R2, R10 ;  /* 0x0000000a00027202 */ /* 0x002fe20000000f00 */
[----:B------:R-:W-:Y:S01]  /*1470*/  IMAD.MOV.U32 R3, RZ, RZ, R13 ;  /* 0x000000ffff037224 */ /* 0x000fe200078e000d */
[----:B------:R-:W-:Y:S05]  /*1480*/  @P1 BRA `(.L_x_4030) ;  /* 0xfffffc8000001947 */ /* 0x000fea000383ffff */
.L_x_4029:
        /* <DEDUP_REMOVED lines=24> */
[----:B------:R-:W-:Y:S01]  /*1610*/  FMUL.FTZ R19, R18, R23 ;  /* 0x0000001712137220 */ /* 0x000fe20000410000 */
[----:B------:R-:W-:Y:S02]  /*1620*/  IADD3.X R10, RZ, R3, RZ, P1, !PT ;  /* 0x00000003ff0a7210 */ /* 0x000fe40000ffe4ff */
[----:B------:R-:W-:Y:S01]  /*1630*/  STG.E [R2.64+0x10], R17 ;  /* 0x0000101102007986 */ /* 0x000fe2000c101906 */
[----:B------:R-:W-:-:S03]  /*1640*/  FMUL.FTZ R21, R20, R23 ;  /* 0x0000001714157220 */ /* 0x000fc60000410000 */
[----:B------:R-:W-:Y:S01]  /*1650*/  STG.E [R2.64+0x14], R19 ;  /* 0x0000141302007986 */ /* 0x000fe2000c101906 */
[----:B------:R-:W-:-:S03]  /*1660*/  FMUL.FTZ R23, R22, R23 ;  /* 0x0000001716177220 */ /* 0x000fc60000410000 */
[----:B------:R-:W-:Y:S04]  /*1670*/  STG.E [R2.64+0x18], R21 ;  /* 0x0000181502007986 */ /* 0x000fe8000c101906 */
[----:B------:R1:W-:Y:S02]  /*1680*/  STG.E [R2.64+0x1c], R23 ;  /* 0x00001c1702007986 */ /* 0x0003e4000c101906 */
[----:B-1----:R-:W-:Y:S01]  /*1690*/  IMAD.MOV.U32 R2, RZ, RZ, R9 ;  /* 0x000000ffff027224 */ /* 0x002fe200078e0009 */
[----:B------:R-:W-:Y:S02]  /*16a0*/  MOV R3, R10 ;  /* 0x0000000a00037202 */ /* 0x000fe40000000f00 */
.L_x_4031:
[----:B------:R-:W-:-:S13]  /*16b0*/  ISETP.NE.OR P0, PT, R8, RZ, P0 ;  /* 0x000000ff0800720c */ /* 0x000fda0000705670 */
[----:B------:R-:W-:Y:S05]  /*16c0*/  @!P0 BRA `(.L_x_4027) ;  /* 0x0000015000008947 */ /* 0x000fea0003800000 */
.L_x_4028:
[----:B------:R1:W2:Y:S02]  /*16d0*/  MUFU.RCP R19, R6 ;  /* 0x0000000600137308 */ /* 0x0002a40000001000 */
.L_x_4032:
        /* <DEDUP_REMOVED lines=12> */
[----:B------:R-:W-:Y:S01]  /*17a0*/  STG.E [R2.64], R9 ;  /* 0x0000000902007986 */ /* 0x000fe2000c101906 */
[----:B------:R-:W-:-:S03]  /*17b0*/  IMAD.X R17, RZ, RZ, R3, P1 ;  /* 0x000000ffff117224 */ /* 0x000fc600008e0603 */
[----:B------:R-:W-:Y:S04]  /*17c0*/  STG.E [R2.64+0x4], R11 ;  /* 0x0000040b02007986 */ /* 0x000fe8000c101906 */
[----:B------:R-:W-:Y:S04]  /*17d0*/  STG.E [R2.64+0x8], R13 ;  /* 0x0000080d02007986 */ /* 0x000fe8000c101906 */
[----:B------:R2:W-:Y:S02]  /*17e0*/  STG.E [R2.64+0xc], R15 ;  /* 0x00000c0f02007986 */ /* 0x0005e4000c101906 */
[----:B--2---:R-:W-:Y:S01]  /*17f0*/  MOV R2, R10 ;  /* 0x0000000a00027202 */ /* 0x004fe20000000f00 */
[----:B------:R-:W-:Y:S01]  /*1800*/  IMAD.MOV.U32 R3, RZ, RZ, R17 ;  /* 0x000000ffff037224 */ /* 0x000fe200078e0011 */
[----:B------:R-:W-:Y:S05]  /*1810*/  @P0 BRA `(.L_x_4032) ;  /* 0xfffffec000000947 */ /* 0x000fea000383ffff */
.L_x_4027:
[----:B------:R-:W-:-:S13]  /*1820*/  ISETP.NE.AND P0, PT, R0, RZ, PT ;  /* 0x000000ff0000720c */ /* 0x000fda0003f05270 */
[----:B------:R-:W-:Y:S05]  /*1830*/  @!P0 EXIT ;  /* 0x000000000000894d */ /* 0x000fea0003800000 */
[----:B------:R2:W3:Y:S01]  /*1840*/  MUFU.RCP R9, R6 ;  /* 0x0000000600097308 */ /* 0x0004e20000001000 */
[----:B------:R-:W-:-:S04]  /*1850*/  IMAD R2, R4, c[0x0][0x190], R7 ;  /* 0x0000640004027a24 */ /* 0x000fc800078e0207 */
[----:B------:R-:W-:-:S04]  /*1860*/  IMAD.WIDE R2, R2, R5, c[0x0][0x170] ;  /* 0x00005c0002027625 */ /* 0x000fc800078e0205 */
[----:B------:R-:W-:Y:S01]  /*1870*/  IMAD.MOV.U32 R7, RZ, RZ, R3 ;  /* 0x000000ffff077224 */ /* 0x000fe200078e0003 */
[----:B--2---:R-:W-:-:S04]  /*1880*/  MOV R4, R2 ;  /* 0x0000000200047202 */ /* 0x004fc80000000f00 */
.L_x_4033:
[----:B--2---:R-:W-:Y:S01]  /*1890*/  MOV R2, R4 ;  /* 0x0000000400027202 */ /* 0x004fe20000000f00 */
[----:B------:R-:W-:-:S05]  /*18a0*/  IMAD.MOV.U32 R3, RZ, RZ, R7 ;  /* 0x000000ffff037224 */ /* 0x000fca00078e0007 */
[----:B------:R-:W2:Y:S01]  /*18b0*/  LDG.E R4, [R2.64] ;  /* 0x0000000602047981 */ /* 0x000ea2000c1e1900 */
[----:B------:R-:W-:-:S04]  /*18c0*/  IADD3 R0, R0, -0x1, RZ ;  /* 0xffffffff00007810 */ /* 0x000fc80007ffe0ff */
[----:B------:R-:W-:Y:S01]  /*18d0*/  ISETP.NE.AND P0, PT, R0, RZ, PT ;  /* 0x000000ff0000720c */ /* 0x000fe20003f05270 */
[----:B--23--:R-:W-:Y:S01]  /*18e0*/  FMUL.FTZ R5, R4, R9 ;  /* 0x0000000904057220 */ /* 0x00cfe20000410000 */
[----:B------:R-:W-:-:S04]  /*18f0*/  IADD3 R4, P1, R2, 0x4, RZ ;  /* 0x0000000402047810 */ /* 0x000fc80007f3e0ff */
[----:B------:R2:W-:Y:S01]  /*1900*/  STG.E [R2.64], R5 ;  /* 0x0000000502007986 */ /* 0x0005e2000c101906 */
[----:B------:R-:W-:-:S06]  /*1910*/  IADD3.X R7, RZ, R3, RZ, P1, !PT ;  /* 0x00000003ff077210 */ /* 0x000fcc0000ffe4ff */
[----:B------:R-:W-:Y:S05]  /*1920*/  @P0 BRA `(.L_x_4033) ;  /* 0xffffff6000000947 */ /* 0x000fea000383ffff */
[----:B------:R-:W-:Y:S05]  /*1930*/  EXIT ;  /* 0x000000000000794d */ /* 0x000fea0003800000 */
.L_x_4034:
        /* <DEDUP_REMOVED lines=12> */
.L_x_11248:


//--------------------- .text._ZN4vllm3moe10topkGatingILi18ELi576ELi4ELi8ELi32EjfLNS0_11ScoringFuncE1EEEvPKT5_PKbPfiPT4_PiiiibPKf --------------------------
	.section	.text._ZN4vllm3moe10topkGatingILi18ELi576ELi4ELi8ELi32EjfLNS0_11ScoringFuncE1EEEvPKT5_PKbPfiPT4_PiiiibPKf,"ax",@progbits
	.sectioninfo	@"SHI_REGISTERS=40"
	.align	128
        .global         _ZN4vllm3moe10topkGatingILi18ELi576ELi4ELi8ELi32EjfLNS0_11ScoringFuncE1EEEvPKT5_PKbPfiPT4_PiiiibPKf
        .type           _ZN4vllm3moe10topkGatingILi18ELi576ELi4ELi8ELi32EjfLNS0_11ScoringFuncE1EEEvPKT5_PKbPfiPT4_PiiiibPKf,@function
        .size           _ZN4vllm3moe10topkGatingILi18ELi576ELi4ELi8ELi32EjfLNS0_11ScoringFuncE1EEEvPKT5_PKbPfiPT4_PiiiibPKf,(.L_x_11021 - _ZN4vllm3moe10topkGatingILi18ELi576ELi4ELi8ELi32EjfLNS0_11ScoringFuncE1EEEvPKT5_PKbPfiPT4_PiiiibPKf)
        .other          _ZN4vllm3moe10topkGatingILi18ELi576ELi4ELi8ELi32EjfLNS0_11ScoringFuncE1EEEvPKT5_PKbPfiPT4_PiiiibPKf,@"STO_CUDA_ENTRY STV_DEFAULT"
_ZN4vllm3moe10topkGatingILi18ELi576ELi4ELi8ELi32EjfLNS0_11ScoringFuncE1EEEvPKT5_PKbPfiPT4_PiiiibPKf:
.text._ZN4vllm3moe10topkGatingILi18ELi576ELi4ELi8ELi32EjfLNS0_11ScoringFuncE1EEEvPKT5_PKbPfiPT4_PiiiibPKf:
        /* <DEDUP_REMOVED lines=192> */
.L_x_4035:
        /* <DEDUP_REMOVED lines=9> */
.L_x_4036:
        /* <DEDUP_REMOVED lines=9> */
.L_x_4052:
        /* <DEDUP_REMOVED lines=80> */
.L_x_4069:
[----:B------:R-:W-:Y:S05]  /*1220*/  BRA.DIV ~URZ, `(.L_x_4040) ;  /* 0x000015b27f007947 */ /* 0x000fea000b800000 */
[----:B------:R2:W3:Y:S04]  /*1230*/  SHFL.BFLY PT, R32, R35, 0x10, 0x1f ;  /* 0x0e001f0023207f89 */ /* 0x0004e800000e0000 */
[----:B------:R2:W4:Y:S02]  /*1240*/  SHFL.BFLY PT, R26, R27, 0x10, 0x1f ;  /* 0x0e001f001b1a7f89 */ /* 0x00052400000e0000 */
.L_x_4070:
        /* <DEDUP_REMOVED lines=12> */
.L_x_4071:
[----:B-1----:R-:W-:-:S13]  /*1310*/  FSETP.GEU.FTZ.AND P1, PT, R25, R34, PT ;  /* 0x000000221900720b */ /* 0x002fda0003f3e000 */
[----:B------:R-:W-:-:S04]  /*1320*/  @P1 FSETP.NEU.FTZ.AND P2, PT, R25, R34, PT ;  /* 0x000000221900120b */ /* 0x000fc80003f5d000 */
[----:B---3--:R-:W-:-:S13]  /*1330*/  @P1 ISETP.LT.AND P0, PT, R27, R26, !P2 ;  /* 0x0000001a1b00120c */ /* 0x008fda0005701270 */
[----:B0-----:R-:W-:Y:S01]  /*1340*/  FSEL R25, R34, R25, P0 ;  /* 0x0000001922197208 */ /* 0x001fe20000000000 */
[----:B------:R-:W-:Y:S05]  /*1350*/  BRA.DIV ~URZ, `(.L_x_4042) ;  /* 0x000016f27f007947 */ /* 0x000fea000b800000 */
[----:B------:R0:W1:Y:S02]  /*1360*/  SHFL.BFLY PT, R34, R25, 0x4, 0x1f ;  /* 0x0c801f0019227f89 */ /* 0x00006400000e0000 */
.L_x_4072:
[----:B--2---:R-:W-:Y:S01]  /*1370*/  FSEL R35, R35, R32, P0 ;  /* 0x0000002023237208 */ /* 0x004fe20000000000 */
[----:B------:R-:W-:Y:S05]  /*1380*/  BRA.DIV ~URZ, `(.L_x_4043) ;  /* 0x000017427f007947 */ /* 0x000fea000b800000 */
[----:B------:R-:W-:Y:S02]  /*1390*/  SEL R27, R27, R26, P0 ;  /* 0x0000001a1b1b7207 */ /* 0x000fe40000000000 */
[----:B------:R2:W3:Y:S04]  /*13a0*/  SHFL.BFLY PT, R26, R35, 0x4, 0x1f ;  /* 0x0c801f00231a7f89 */ /* 0x0004e800000e0000 */
[----:B------:R2:W4:Y:S02]  /*13b0*/  SHFL.BFLY PT, R32, R27, 0x4, 0x1f ;  /* 0x0c801f001b207f89 */ /* 0x00052400000e0000 */
.L_x_4073:
        /* <DEDUP_REMOVED lines=12> */
.L_x_4074:
[----:B-1----:R-:W-:-:S13]  /*1480*/  FSETP.GEU.FTZ.AND P1, PT, R25, R26, PT ;  /* 0x0000001a1900720b */ /* 0x002fda0003f3e000 */
[----:B------:R-:W-:-:S04]  /*1490*/  @P1 FSETP.NEU.FTZ.AND P2, PT, R25, R26, PT ;  /* 0x0000001a1900120b */ /* 0x000fc80003f5d000 */
[----:B---3--:R-:W-:-:S13]  /*14a0*/  @P1 ISETP.LT.AND P0, PT, R27, R32, !P2 ;  /* 0x000000201b00120c */ /* 0x008fda0005701270 */
[----:B0-----:R-:W-:Y:S01]  /*14b0*/  FSEL R25, R26, R25, P0 ;  /* 0x000000191a197208 */ /* 0x001fe20000000000 */
[----:B------:R-:W-:Y:S05]  /*14c0*/  BRA.DIV ~URZ, `(.L_x_4045) ;  /* 0x000018827f007947 */ /* 0x000fea000b800000 */
[----:B------:R0:W1:Y:S02]  /*14d0*/  SHFL.BFLY PT, R26, R25, 0x1, 0x1f ;  /* 0x0c201f00191a7f89 */ /* 0x00006400000e0000 */
.L_x_4075:
[----:B--2---:R-:W-:Y:S01]  /*14e0*/  FSEL R34, R34, R35, P0 ;  /* 0x0000002322227208 */ /* 0x004fe20000000000 */
[----:B------:R-:W-:Y:S05]  /*14f0*/  BRA.DIV ~URZ, `(.L_x_4046) ;  /* 0x000018d27f007947 */ /* 0x000fea000b800000 */
[----:B------:R-:W-:Y:S02]  /*1500*/  SEL R32, R27, R32, P0 ;  /* 0x000000201b207207 */ /* 0x000fe40000000000 */
[----:B------:R2:W3:Y:S04]  /*1510*/  SHFL.BFLY PT, R27, R34, 0x1, 0x1f ;  /* 0x0c201f00221b7f89 */ /* 0x0004e800000e0000 */
[----:B------:R2:W4:Y:S02]  /*1520*/  SHFL.BFLY PT, R21, R32, 0x1, 0x1f ;  /* 0x0c201f0020157f89 */ /* 0x00052400000e0000 */
.L_x_4076:
        /* <DEDUP_REMOVED lines=27> */
.L_x_4048:
[----:B------:R-:W-:Y:S05]  /*16e0*/  BSYNC B1 ;  /* 0x0000000000017941 */ /* 0x000fea0003800000 */
.L_x_4047:
        /* <DEDUP_REMOVED lines=20> */
.L_x_4051:
[----:B------:R-:W-:Y:S05]  /*1830*/  BSYNC B1 ;  /* 0x0000000000017941 */ /* 0x000fea0003800000 */
.L_x_4050:
[----:B0-----:R-:W-:Y:S05]  /*1840*/  BRA `(.L_x_4052) ;  /* 0xfffff4d000007947 */ /* 0x001fea000383ffff */
.L_x_4038:
[----:B------:R-:W-:Y:S02]  /*1850*/  IMAD.MOV.U32 R33, RZ, RZ, RZ ;  /* 0x000000ffff217224 */ /* 0x000fe400078e00ff */
.L_x_4065:
        /* <DEDUP_REMOVED lines=80> */
.L_x_4077:
[----:B------:R-:W-:Y:S05]  /*1d60*/  BRA.DIV ~URZ, `(.L_x_4054) ;  /* 0x000011d27f007947 */ /* 0x000fea000b800000 */
[----:B------:R2:W3:Y:S04]  /*1d70*/  SHFL.BFLY PT, R25, R32, 0x10, 0x1f ;  /* 0x0e001f0020197f89 */ /* 0x0004e800000e0000 */
[----:B------:R2:W4:Y:S02]  /*1d80*/  SHFL.BFLY PT, R26, R27, 0x10, 0x1f ;  /* 0x0e001f001b1a7f89 */ /* 0x00052400000e0000 */
.L_x_4078:
        /* <DEDUP_REMOVED lines=12> */
.L_x_4079:
[----:B-1----:R-:W-:-:S13]  /*1e50*/  FSETP.GEU.FTZ.AND P1, PT, R34, R35, PT ;  /* 0x000000232200720b */ /* 0x002fda0003f3e000 */
[----:B------:R-:W-:-:S04]  /*1e60*/  @P1 FSETP.NEU.FTZ.AND P2, PT, R34, R35, PT ;  /* 0x000000232200120b */ /* 0x000fc80003f5d000 */
[----:B---3--:R-:W-:-:S13]  /*1e70*/  @P1 ISETP.LT.AND P0, PT, R27, R26, !P2 ;  /* 0x0000001a1b00120c */ /* 0x008fda0005701270 */
[----:B0-----:R-:W-:Y:S01]  /*1e80*/  FSEL R34, R35, R34, P0 ;  /* 0x0000002223227208 */ /* 0x001fe20000000000 */
[----:B------:R-:W-:Y:S05]  /*1e90*/  BRA.DIV ~URZ, `(.L_x_4056) ;  /* 0x000013127f007947 */ /* 0x000fea000b800000 */
[----:B------:R0:W1:Y:S02]  /*1ea0*/  SHFL.BFLY PT, R35, R34, 0x4, 0x1f ;  /* 0x0c801f0022237f89 */ /* 0x00006400000e0000 */
.L_x_4080:
[----:B--2---:R-:W-:Y:S01]  /*1eb0*/  FSEL R25, R32, R25, P0 ;  /* 0x0000001920197208 */ /* 0x004fe20000000000 */
[----:B------:R-:W-:Y:S05]  /*1ec0*/  BRA.DIV ~URZ, `(.L_x_4057) ;  /* 0x000013627f007947 */ /* 0x000fea000b800000 */
[----:B------:R-:W-:Y:S01]  /*1ed0*/  SEL R26, R27, R26, P0 ;  /* 0x0000001a1b1a7207 */ /* 0x000fe20000000000 */
[----:B------:R2:W3:Y:S04]  /*1ee0*/  SHFL.BFLY PT, R32, R25, 0x4, 0x1f ;  /* 0x0c801f0019207f89 */ /* 0x0004e800000e0000 */
[----:B------:R2:W4:Y:S02]  /*1ef0*/  SHFL.BFLY PT, R27, R26, 0x4, 0x1f ;  /* 0x0c801f001a1b7f89 */ /* 0x00052400000e0000 */
.L_x_4081:
        /* <DEDUP_REMOVED lines=12> */
.L_x_4082:
[----:B-1----:R-:W-:-:S13]  /*1fc0*/  FSETP.GEU.FTZ.AND P1, PT, R34, R25, PT ;  /* 0x000000192200720b */ /* 0x002fda0003f3e000 */
[----:B------:R-:W-:-:S04]  /*1fd0*/  @P1 FSETP.NEU.FTZ.AND P2, PT, R34, R25, PT ;  /* 0x000000192200120b */ /* 0x000fc80003f5d000 */
[----:B---3--:R-:W-:-:S13]  /*1fe0*/  @P1 ISETP.LT.AND P0, PT, R26, R35, !P2 ;  /* 0x000000231a00120c */ /* 0x008fda0005701270 */
[----:B------:R-:W-:Y:S01]  /*1ff0*/  FSEL R25, R25, R34, P0 ;  /* 0x0000002219197208 */ /* 0x000fe20000000000 */
[----:B------:R-:W-:Y:S05]  /*2000*/  BRA.DIV ~URZ, `(.L_x_4059) ;  /* 0x000014a27f007947 */ /* 0x000fea000b800000 */
[----:B0-----:R0:W1:Y:S02]  /*2010*/  SHFL.BFLY PT, R34, R25, 0x1, 0x1f ;  /* 0x0c201f0019227f89 */ /* 0x00106400000e0000 */
.L_x_4083:
[----:B--2---:R-:W-:Y:S01]  /*2020*/  FSEL R27, R27, R32, P0 ;  /* 0x000000201b1b7208 */ /* 0x004fe20000000000 */
[----:B------:R-:W-:Y:S05]  /*2030*/  BRA.DIV ~URZ, `(.L_x_4060) ;  /* 0x000014f27f007947 */ /* 0x000fea000b800000 */
[----:B------:R-:W-:Y:S02]  /*2040*/  SEL R35, R26, R35, P0 ;  /* 0x000000231a237207 */ /* 0x000fe40000000000 */
[----:B------:R2:W3:Y:S04]  /*2050*/  SHFL.BFLY PT, R26, R27, 0x1, 0x1f ;  /* 0x0c201f001b1a7f89 */ /* 0x0004e800000e0000 */
[----:B------:R2:W4:Y:S02]  /*2060*/  SHFL.BFLY PT, R21, R35, 0x1, 0x1f ;  /* 0x0c201f0023157f89 */ /* 0x00052400000e0000 */
.L_x_4084:
        /* <DEDUP_REMOVED lines=26> */
.L_x_4062:
[----:B------:R-:W-:Y:S05]  /*2210*/  BSYNC B1 ;  /* 0x0000000000017941 */ /* 0x000fea0003800000 */
.L_x_4061:
        /* <DEDUP_REMOVED lines=20> */
.L_x_4064:
[----:B------:R-:W-:Y:S05]  /*2360*/  BSYNC B1 ;  /* 0x0000000000017941 */ /* 0x000fea0003800000 */
.L_x_4063:
[----:B0-----:R-:W-:Y:S05]  /*2370*/  BRA `(.L_x_4065) ;  /* 0xfffff4e000007947 */ /* 0x001fea000383ffff */
.L_x_4049:
[----:B------:R-:W-:Y:S05]  /*2380*/  BSYNC B0 ;  /* 0x0000000000007941 */ /* 0x000fea0003800000 */
.L_x_4037:
        /* <DEDUP_REMOVED lines=19> */
.L_x_4067:
        /* <DEDUP_REMOVED lines=20> */
.L_x_4066:
        /* <DEDUP_REMOVED lines=11> */
.L_x_4068:
        /* <DEDUP_REMOVED lines=11> */
.L_x_4039:
[----:B------:R-:W-:Y:S01]  /*2760*/  IMAD.MOV.U32 R23, RZ, RZ, R34 ;  /* 0x000000ffff177224 */ /* 0x000fe200078e0022 */
[----:B------:R-:W-:Y:S01]  /*2770*/  MOV R24, 0x27c0 ;  /* 0x000027c000187802 */ /* 0x000fe20000000f00 */
[----:B------:R-:W-:Y:S02]  /*2780*/  IMAD.MOV.U32 R22, RZ, RZ, 0x10 ;  /* 0x00000010ff167424 */ /* 0x000fe400078e00ff */
[----:B------:R-:W-:Y:S02]  /*2790*/  IMAD.MOV.U32 R21, RZ, RZ, 0x1f ;  /* 0x0000001fff157424 */ /* 0x000fe400078e00ff */
[----:B------:R-:W-:Y:S02]  /*27a0*/  IMAD.MOV.U32 R20, RZ, RZ, -0x1 ;  /* 0xffffffffff147424 */ /* 0x000fe400078e00ff */
[----:B------:R-:W-:Y:S05]  /*27b0*/  CALL.REL.NOINC `($__internal_77_$__cuda_sm70_shflsync_bfly_p) ;  /* 0x00000e6000007944 */ /* 0x000fea0003c00000 */
[----:B-1----:R-:W-:Y:S01]  /*27c0*/  IMAD.MOV.U32 R25, RZ, RZ, R21 ;  /* 0x000000ffff197224 */ /* 0x002fe200078e0015 */
[----:B0-----:R-:W-:Y:S05]  /*27d0*/  BRA `(.L_x_4069) ;  /* 0xffffea4000007947 */ /* 0x001fea000383ffff */
.L_x_4040:
[----:B------:R-:W-:Y:S01]  /*27e0*/  IMAD.MOV.U32 R23, RZ, RZ, R35 ;  /* 0x000000ffff177224 */ /* 0x000fe200078e0023 */
[----:B------:R-:W-:Y:S01]  /*27f0*/  MOV R24, 0x2840 ;  /* 0x0000284000187802 */ /* 0x000fe20000000f00 */
[----:B------:R-:W-:Y:S02]  /*2800*/  IMAD.MOV.U32 R22, RZ, RZ, 0x10 ;  /* 0x00000010ff167424 */ /* 0x000fe400078e00ff */
[----:B------:R-:W-:-:S02]  /*2810*/  IMAD.MOV.U32 R21, RZ, RZ, 0x1f ;  /* 0x0000001fff157424 */ /* 0x000fc400078e00ff */
[----:B------:R-:W-:Y:S02]  /*2820*/  IMAD.MOV.U32 R20, RZ, RZ, -0x1 ;  /* 0xffffffffff147424 */ /* 0x000fe400078e00ff */
[----:B01----:R-:W-:Y:S05]  /*2830*/  CALL.REL.NOINC `($__internal_77_$__cuda_sm70_shflsync_bfly_p) ;  /* 0x00000de000007944 */ /* 0x003fea0003c00000 */
[----:B-1----:R-:W-:Y:S01]  /*2840*/  IMAD.MOV.U32 R32, RZ, RZ, R21 ;  /* 0x000000ffff207224 */ /* 0x002fe200078e0015 */
[----:B------:R-:W-:Y:S01]  /*2850*/  MOV R24, 0x28b0 ;  /* 0x000028b000187802 */ /* 0x000fe20000000f00 */
[----:B0-----:R-:W-:Y:S02]  /*2860*/  IMAD.MOV.U32 R23, RZ, RZ, R27 ;  /* 0x000000ffff177224 */ /* 0x001fe400078e001b */
[----:B------:R-:W-:Y:S02]  /*2870*/  IMAD.MOV.U32 R22, RZ, RZ, 0x10 ;  /* 0x00000010ff167424 */ /* 0x000fe400078e00ff */
[----:B------:R-:W-:Y:S02]  /*2880*/  IMAD.MOV.U32 R21, RZ, RZ, 0x1f ;  /* 0x0000001fff157424 */ /* 0x000fe400078e00ff */
[----:B------:R-:W-:Y:S02]  /*2890*/  IMAD.MOV.U32 R20, RZ, RZ, -0x1 ;  /* 0xffffffffff147424 */ /* 0x000fe400078e00ff */
[----:B------:R-:W-:Y:S05]  /*28a0*/  CALL.REL.NOINC `($__internal_77_$__cuda_sm70_shflsync_bfly_p) ;  /* 0x00000d7000007944 */ /* 0x000fea0003c00000 */
[----:B-1----:R-:W-:Y:S01]  /*28b0*/  IMAD.MOV.U32 R26, RZ, RZ, R21 ;  /* 0x000000ffff1a7224 */ /* 0x002fe200078e0015 */
[----:B0-----:R-:W-:Y:S05]  /*28c0*/  BRA `(.L_x_4070) ;  /* 0xffffe98000007947 */ /* 0x001fea000383ffff */
.L_x_4041:
[----:B------:R-:W-:Y:S01]  /*28d0*/  IMAD.MOV.U32 R23, RZ, RZ, R25 ;  /* 0x000000ffff177224 */ /* 0x000fe200078e0019 */
[----:B------:R-:W-:Y:S01]  /*28e0*/  MOV R24, 0x2930 ;  /* 0x0000293000187802 */ /* 0x000fe20000000f00 */
[----:B------:R-:W-:-:S02]  /*28f0*/  IMAD.MOV.U32 R22, RZ, RZ, 0x8 ;  /* 0x00000008ff167424 */ /* 0x000fc400078e00ff */
[----:B------:R-:W-:Y:S02]  /*2900*/  IMAD.MOV.U32 R21, RZ, RZ, 0x1f ;  /* 0x0000001fff157424 */ /* 0x000fe400078e00ff */
[----:B------:R-:W-:Y:S02]  /*2910*/  IMAD.MOV.U32 R20, RZ, RZ, -0x1 ;  /* 0xffffffffff147424 */ /* 0x000fe400078e00ff */
[----:B0-23--:R-:W-:Y:S05]  /*2920*/  CALL.REL.NOINC `($__internal_77_$__cuda_sm70_shflsync_bfly_p) ;  /* 0x00000cf000007944 */ /* 0x00dfea0003c00000 */
[----:B------:R-:W-:Y:S01]  /*2930*/  FSEL R32, R32, R35, P1 ;  /* 0x0000002320207208 */ /* 0x000fe20000800000 */
[----:B-1----:R-:W-:Y:S01]  /*2940*/  IMAD.MOV.U32 R34, RZ, RZ, R21 ;  /* 0x000000ffff227224 */ /* 0x002fe200078e0015 */
[----:B------:R-:W-:Y:S01]  /*2950*/  MOV R24, 0x29b0 ;  /* 0x000029b000187802 */ /* 0x000fe20000000f00 */
[----:B0-----:R-:W-:Y:S02]  /*2960*/  IMAD.MOV.U32 R22, RZ, RZ, 0x8 ;  /* 0x00000008ff167424 */ /* 0x001fe400078e00ff */
[----:B------:R-:W-:Y:S02]  /*2970*/  IMAD.MOV.U32 R21, RZ, RZ, 0x1f ;  /* 0x0000001fff157424 */ /* 0x000fe400078e00ff */
[----:B------:R-:W-:Y:S02]  /*2980*/  IMAD.MOV.U32 R20, RZ, RZ, -0x1 ;  /* 0xffffffffff147424 */ /* 0x000fe400078e00ff */
[----:B------:R-:W-:-:S02]  /*2990*/  IMAD.MOV.U32 R23, RZ, RZ, R32 ;  /* 0x000000ffff177224 */ /* 0x000fc400078e0020 */
[----:B------:R-:W-:Y:S05]  /*29a0*/  CALL.REL.NOINC `($__internal_77_$__cuda_sm70_shflsync_bfly_p) ;  /* 0x00000c7000007944 */ /* 0x000fea0003c00000 */
[----:B------:R-:W-:Y:S01]  /*29b0*/  SEL R26, R26, R27, P1 ;  /* 0x0000001b1a1a7207 */ /* 0x000fe20000800000 */
[----:B-1----:R-:W-:Y:S01]  /*29c0*/  IMAD.MOV.U32 R35, RZ, RZ, R21 ;  /* 0x000000ffff237224 */ /* 0x002fe200078e0015 */
[----:B------:R-:W-:Y:S01]  /*29d0*/  MOV R24, 0x2a30 ;  /* 0x00002a3000187802 */ /* 0x000fe20000000f00 */
[----:B0-----:R-:W-:-:S02]  /*29e0*/  IMAD.MOV.U32 R22, RZ, RZ, 0x8 ;  /* 0x00000008ff167424 */ /* 0x001fc400078e00ff */
[----:B------:R-:W-:Y:S02]  /*29f0*/  IMAD.MOV.U32 R21, RZ, RZ, 0x1f ;  /* 0x0000001fff157424 */ /* 0x000fe400078e00ff */
[----:B------:R-:W-:Y:S02]  /*2a00*/  IMAD.MOV.U32 R20, RZ, RZ, -0x1 ;  /* 0xffffffffff147424 */ /* 0x000fe400078e00ff */
[----:B------:R-:W-:Y:S02]  /*2a10*/  IMAD.MOV.U32 R23, RZ, RZ, R26 ;  /* 0x000000ffff177224 */ /* 0x000fe400078e001a */
[----:B------:R-:W-:Y:S05]  /*2a20*/  CALL.REL.NOINC `($__internal_77_$__cuda_sm70_shflsync_bfly_p) ;  /* 0x00000bf000007944 */ /* 0x000fea0003c00000 */
[----:B-1----:R-:W-:Y:S01]  /*2a30*/  IMAD.MOV.U32 R27, RZ, RZ, R21 ;  /* 0x000000ffff1b7224 */ /* 0x002fe200078e0015 */
[----:B0-----:R-:W-:Y:S05]  /*2a40*/  BRA `(.L_x_4071) ;  /* 0xffffe8c000007947 */ /* 0x001fea000383ffff */
.L_x_4042:
[----:B------:R-:W-:Y:S01]  /*2a50*/  IMAD.MOV.U32 R23, RZ, RZ, R25 ;  /* 0x000000ffff177224 */ /* 0x000fe200078e0019 */
[----:B------:R-:W-:Y:S01]  /*2a60*/  MOV R24, 0x2ab0 ;  /* 0x00002ab000187802 */ /* 0x000fe20000000f00 */
[----:B------:R-:W-:Y:S02]  /*2a70*/  IMAD.MOV.U32 R22, RZ, RZ, 0x4 ;  /* 0x00000004ff167424 */ /* 0x000fe400078e00ff */
[----:B------:R-:W-:Y:S02]  /*2a80*/  IMAD.MOV.U32 R21, RZ, RZ, 0x1f ;  /* 0x0000001fff157424 */ /* 0x000fe400078e00ff */
[----:B------:R-:W-:-:S02]  /*2a90*/  IMAD.MOV.U32 R20, RZ, RZ, -0x1 ;  /* 0xffffffffff147424 */ /* 0x000fc400078e00ff */
[----:B--2---:R-:W-:Y:S05]  /*2aa0*/  CALL.REL.NOINC `($__internal_77_$__cuda_sm70_shflsync_bfly_p) ;  /* 0x00000b7000007944 */ /* 0x004fea0003c00000 */
[----:B-1----:R-:W-:Y:S01]  /*2ab0*/  IMAD.MOV.U32 R34, RZ, RZ, R21 ;  /* 0x000000ffff227224 */ /* 0x002fe200078e0015 */
[----:B0-----:R-:W-:Y:S05]  /*2ac0*/  BRA `(.L_x_4072) ;  /* 0xffffe8a000007947 */ /* 0x001fea000383ffff */
.L_x_4043:
[----:B------:R-:W-:Y:S01]  /*2ad0*/  IMAD.MOV.U32 R23, RZ, RZ, R35 ;  /* 0x000000ffff177224 */ /* 0x000fe200078e0023 */
[----:B------:R-:W-:Y:S01]  /*2ae0*/  MOV R24, 0x2b30 ;  /* 0x00002b3000187802 */ /* 0x000fe20000000f00 */
[----:B------:R-:W-:-:S02]  /*2af0*/  IMAD.MOV.U32 R22, RZ, RZ, 0x4 ;  /* 0x00000004ff167424 */ /* 0x000fc400078e00ff */
[----:B------:R-:W-:Y:S02]  /*2b00*/  IMAD.MOV.U32 R21, RZ, RZ, 0x1f ;  /* 0x0000001fff157424 */ /* 0x000fe400078e00ff */
[----:B------:R-:W-:Y:S02]  /*2b10*/  IMAD.MOV.U32 R20, RZ, RZ, -0x1 ;  /* 0xffffffffff147424 */ /* 0x000fe400078e00ff */
[----:B01----:R-:W-:Y:S05]  /*2b20*/  CALL.REL.NOINC `($__internal_77_$__cuda_sm70_shflsync_bfly_p) ;  /* 0x00000af000007944 */ /* 0x003fea0003c00000 */
[----:B------:R-:W-:Y:S01]  /*2b30*/  SEL R27, R27, R26, P0 ;  /* 0x0000001a1b1b7207 */ /* 0x000fe20000000000 */
[----:B-1----:R-:W-:Y:S01]  /*2b40*/  IMAD.MOV.U32 R26, RZ, RZ, R21 ;  /* 0x000000ffff1a7224 */ /* 0x002fe200078e0015 */
[----:B------:R-:W-:Y:S01]  /*2b50*/  MOV R24, 0x2bb0 ;  /* 0x00002bb000187802 */ /* 0x000fe20000000f00 */
[----:B0-----:R-:W-:Y:S02]  /*2b60*/  IMAD.MOV.U32 R22, RZ, RZ, 0x4 ;  /* 0x00000004ff167424 */ /* 0x001fe400078e00ff */
[----:B------:R-:W-:Y:S02]  /*2b70*/  IMAD.MOV.U32 R21, RZ, RZ, 0x1f ;  /* 0x0000001fff157424 */ /* 0x000fe400078e00ff */
[----:B------:R-:W-:Y:S02]  /*2b80*/  IMAD.MOV.U32 R20, RZ, RZ, -0x1 ;  /* 0xffffffffff147424 */ /* 0x000fe400078e00ff */
[----:B------:R-:W-:-:S02]  /*2b90*/  IMAD.MOV.U32 R23, RZ, RZ, R27 ;  /* 0x000000ffff177224 */ /* 0x000fc400078e001b */
[----:B------:R-:W-:Y:S05]  /*2ba0*/  CALL.REL.NOINC `($__internal_77_$__cuda_sm70_shflsync_bfly_p) ;  /* 0x00000a7000007944 */ /* 0x000fea0003c00000 */
[----:B-1----:R-:W-:Y:S01]  /*2bb0*/  IMAD.MOV.U32 R32, RZ, RZ, R21 ;  /* 0x000000ffff207224 */ /* 0x002fe200078e0015 */
[----:B0-----:R-:W-:Y:S05]  /*2bc0*/  BRA `(.L_x_4073) ;  /* 0xffffe7f000007947 */ /* 0x001fea000383ffff */
.L_x_4044:
[----:B------:R-:W-:Y:S01]  /*2bd0*/  IMAD.MOV.U32 R23, RZ, RZ, R25 ;  /* 0x000000ffff177224 */ /* 0x000fe200078e0019 */
[----:B------:R-:W-:Y:S01]  /*2be0*/  MOV R24, 0x2c30 ;  /* 0x00002c3000187802 */ /* 0x000fe20000000f00 */
[----:B------:R-:W-:-:S02]  /*2bf0*/  IMAD.MOV.U32 R22, RZ, RZ, 0x2 ;  /* 0x00000002ff167424 */ /* 0x000fc400078e00ff */
[----:B------:R-:W-:Y:S02]  /*2c00*/  IMAD.MOV.U32 R21, RZ, RZ, 0x1f ;  /* 0x0000001fff157424 */ /* 0x000fe400078e00ff */
[----:B------:R-:W-:Y:S02]  /*2c10*/  IMAD.MOV.U32 R20, RZ, RZ, -0x1 ;  /* 0xffffffffff147424 */ /* 0x000fe400078e00ff */
[----:B--23--:R-:W-:Y:S05]  /*2c20*/  CALL.REL.NOINC `($__internal_77_$__cuda_sm70_shflsync_bfly_p) ;  /* 0x000009f000007944 */ /* 0x00cfea0003c00000 */
        /* <DEDUP_REMOVED lines=18> */
.L_x_4045:
        /* <DEDUP_REMOVED lines=8> */
.L_x_4046:
        /* <DEDUP_REMOVED lines=14> */
[----:B01----:R-:W-:Y:S05]  /*2eb0*/  BRA `(.L_x_4076) ;  /* 0xffffe67000007947 */ /* 0x003fea000383ffff */
.L_x_4053:
[----:B------:R-:W-:Y:S01]  /*2ec0*/  IMAD.MOV.U32 R23, RZ, RZ, R35 ;  /* 0x000000ffff177224 */ /* 0x000fe200078e0023 */
[----:B------:R-:W-:Y:S01]  /*2ed0*/  MOV R24, 0x2f20 ;  /* 0x00002f2000187802 */ /* 0x000fe20000000f00 */
[----:B------:R-:W-:-:S02]  /*2ee0*/  IMAD.MOV.U32 R22, RZ, RZ, 0x10 ;  /* 0x00000010ff167424 */ /* 0x000fc400078e00ff */
[----:B------:R-:W-:Y:S02]  /*2ef0*/  IMAD.MOV.U32 R21, RZ, RZ, 0x1f ;  /* 0x0000001fff157424 */ /* 0x000fe400078e00ff */
[----:B------:R-:W-:Y:S02]  /*2f00*/  IMAD.MOV.U32 R20, RZ, RZ, -0x1 ;  /* 0xffffffffff147424 */ /* 0x000fe400078e00ff */
[----:B------:R-:W-:Y:S05]  /*2f10*/  CALL.REL.NOINC `($__internal_77_$__cuda_sm70_shflsync_bfly_p) ;  /* 0x0000070000007944 */ /* 0x000fea0003c00000 */
[----:B-1----:R-:W-:Y:S01]  /*2f20*/  IMAD.MOV.U32 R34, RZ, RZ, R21 ;  /* 0x000000ffff227224 */ /* 0x002fe200078e0015 */
[----:B0-----:R-:W-:Y:S05]  /*2f30*/  BRA `(.L_x_4077) ;  /* 0xffffee2000007947 */ /* 0x001fea000383ffff */
.L_x_4054:
[----:B------:R-:W-:Y:S01]  /*2f40*/  IMAD.MOV.U32 R23, RZ, RZ, R32 ;  /* 0x000000ffff177224 */ /* 0x000fe200078e0020 */
[----:B------:R-:W-:Y:S01]  /*2f50*/  MOV R24, 0x2fa0 ;  /* 0x00002fa000187802 */ /* 0x000fe20000000f00 */
[----:B------:R-:W-:Y:S02]  /*2f60*/  IMAD.MOV.U32 R22, RZ, RZ, 0x10 ;  /* 0x00000010ff167424 */ /* 0x000fe400078e00ff */
[----:B------:R-:W-:Y:S02]  /*2f70*/  IMAD.MOV.U32 R21, RZ, RZ, 0x1f ;  /* 0x0000001fff157424 */ /* 0x000fe400078e00ff */
[----:B------:R-:W-:Y:S02]  /*2f80*/  IMAD.MOV.U32 R20, RZ, RZ, -0x1 ;  /* 0xffffffffff147424 */ /* 0x000fe400078e00ff */
[----:B01----:R-:W-:Y:S05]  /*2f90*/  CALL.REL.NOINC `($__internal_77_$__cuda_sm70_shflsync_bfly_p) ;  /* 0x0000068000007944 */ /* 0x003fea0003c00000 */
[----:B-1----:R-:W-:Y:S01]  /*2fa0*/  IMAD.MOV.U32 R25, RZ, RZ, R21 ;  /* 0x000000ffff197224 */ /* 0x002fe200078e0015 */
[----:B------:R-:W-:Y:S01]  /*2fb0*/  MOV R24, 0x3010 ;  /* 0x0000301000187802 */ /* 0x000fe20000000f00 */
[----:B0-----:R-:W-:-:S02]  /*2fc0*/  IMAD.MOV.U32 R23, RZ, RZ, R27 ;  /* 0x000000ffff177224 */ /* 0x001fc400078e001b */
[----:B------:R-:W-:Y:S02]  /*2fd0*/  IMAD.MOV.U32 R22, RZ, RZ, 0x10 ;  /* 0x00000010ff167424 */ /* 0x000fe400078e00ff */
[----:B------:R-:W-:Y:S02]  /*2fe0*/  IMAD.MOV.U32 R21, RZ, RZ, 0x1f ;  /* 0x0000001fff157424 */ /* 0x000fe400078e00ff */
[----:B------:R-:W-:Y:S02]  /*2ff0*/  IMAD.MOV.U32 R20, RZ, RZ, -0x1 ;  /* 0xffffffffff147424 */ /* 0x000fe400078e00ff */
[----:B------:R-:W-:Y:S05]  /*3000*/  CALL.REL.NOINC `($__internal_77_$__cuda_sm70_shflsync_bfly_p) ;  /* 0x0000061000007944 */ /* 0x000fea0003c00000 */
[----:B-1----:R-:W-:Y:S01]  /*3010*/  IMAD.MOV.U32 R26, RZ, RZ, R21 ;  /* 0x000000ffff1a7224 */ /* 0x002fe200078e0015 */
[----:B0-----:R-:W-:Y:S05]  /*3020*/  BRA `(.L_x_4078) ;  /* 0xffffed6000007947 */ /* 0x001fea000383ffff */
.L_x_4055:
[----:B------:R-:W-:Y:S01]  /*3030*/  IMAD.MOV.U32 R23, RZ, RZ, R34 ;  /* 0x000000ffff177224 */ /* 0x000fe200078e0022 */
[----:B------:R-:W-:Y:S01]  /*3040*/  MOV R24, 0x3090 ;  /* 0x0000309000187802 */ /* 0x000fe20000000f00 */
[----:B------:R-:W-:Y:S02]  /*3050*/  IMAD.MOV.U32 R22, RZ, RZ, 0x8 ;  /* 0x00000008ff167424 */ /* 0x000fe400078e00ff */
[----:B------:R-:W-:Y:S02]  /*3060*/  IMAD.MOV.U32 R21, RZ, RZ, 0x1f ;  /* 0x0000001fff157424 */ /* 0x000fe400078e00ff */
[----:B------:R-:W-:-:S02]  /*3070*/  IMAD.MOV.U32 R20, RZ, RZ, -0x1 ;  /* 0xffffffffff147424 */ /* 0x000fc400078e00ff */
[----:B0-23--:R-:W-:Y:S05]  /*3080*/  CALL.REL.NOINC `($__internal_77_$__cuda_sm70_shflsync_bfly_p) ;  /* 0x0000059000007944 */ /* 0x00dfea0003c00000 */
[----:B------:R-:W-:Y:S01]  /*3090*/  FSEL R25, R25, R32, P1 ;  /* 0x0000002019197208 */ /* 0x000fe20000800000 */
[----:B-1----:R-:W-:Y:S01]  /*30a0*/  IMAD.MOV.U32 R35, RZ, RZ, R21 ;  /* 0x000000ffff237224 */ /* 0x002fe200078e0015 */
[----:B------:R-:W-:Y:S01]  /*30b0*/  MOV R24, 0x3110 ;  /* 0x0000311000187802 */ /* 0x000fe20000000f00 */
[----:B0-----:R-:W-:-:S02]  /*30c0*/  IMAD.MOV.U32 R22, RZ, RZ, 0x8 ;  /* 0x00000008ff167424 */ /* 0x001fc400078e00ff */
[----:B------:R-:W-:Y:S02]  /*30d0*/  IMAD.MOV.U32 R21, RZ, RZ, 0x1f ;  /* 0x0000001fff157424 */ /* 0x000fe400078e00ff */
[----:B------:R-:W-:Y:S02]  /*30e0*/  IMAD.MOV.U32 R20, RZ, RZ, -0x1 ;  /* 0xffffffffff147424 */ /* 0x000fe400078e00ff */
[----:B------:R-:W-:Y:S02]  /*30f0*/  IMAD.MOV.U32 R23, RZ, RZ, R25 ;  /* 0x000000ffff177224 */ /* 0x000fe400078e0019 */
[----:B------:R-:W-:Y:S05]  /*3100*/  CALL.REL.NOINC `($__internal_77_$__cuda_sm70_shflsync_bfly_p) ;  /* 0x0000051000007944 */ /* 0x000fea0003c00000 */
[----:B------:R-:W-:Y:S01]  /*3110*/  SEL R26, R26, R27, P1 ;  /* 0x0000001b1a1a7207 */ /* 0x000fe20000800000 */
[----:B-1----:R-:W-:Y:S01]  /*3120*/  IMAD.MOV.U32 R32, RZ, RZ, R21 ;  /* 0x000000ffff207224 */ /* 0x002fe200078e0015 */
[----:B------:R-:W-:Y:S01]  /*3130*/  MOV R24, 0x3190 ;  /* 0x0000319000187802 */ /* 0x000fe20000000f00 */
[----:B0-----:R-:W-:Y:S02]  /*3140*/  IMAD.MOV.U32 R22, RZ, RZ, 0x8 ;  /* 0x00000008ff167424 */ /* 0x001fe400078e00ff */
[----:B------:R-:W-:Y:S02]  /*3150*/  IMAD.MOV.U32 R21, RZ, RZ, 0x1f ;  /* 0x0000001fff157424 */ /* 0x000fe400078e00ff */
[----:B------:R-:W-:-:S02]  /*3160*/  IMAD.MOV.U32 R20, RZ, RZ, -0x1 ;  /* 0xffffffffff147424 */ /* 0x000fc400078e00ff */
[----:B------:R-:W-:Y:S02]  /*3170*/  IMAD.MOV.U32 R23, RZ, RZ, R26 ;  /* 0x000000ffff177224 */ /* 0x000fe400078e001a */
[----:B------:R-:W-:Y:S05]  /*3180*/  CALL.REL.NOINC `($__internal_77_$__cuda_sm70_shflsync_bfly_p) ;  /* 0x0000049000007944 */ /* 0x000fea0003c00000 */
[----:B-1----:R-:W-:Y:S01]  /*3190*/  IMAD.MOV.U32 R27, RZ, RZ, R21 ;  /* 0x000000ffff1b7224 */ /* 0x002fe200078e0015 */
[----:B0-----:R-:W-:Y:S05]  /*31a0*/  BRA `(.L_x_4079) ;  /* 0xffffeca000007947 */ /* 0x001fea000383ffff */
.L_x_4056:
[----:B------:R-:W-:Y:S01]  /*31b0*/  IMAD.MOV.U32 R23, RZ, RZ, R34 ;  /* 0x000000ffff177224 */ /* 0x000fe200078e0022 */
[----:B------:R-:W-:Y:S01]  /*31c0*/  MOV R24, 0x3210 ;  /* 0x0000321000187802 */ /* 0x000fe20000000f00 */
[----:B------:R-:W-:Y:S02]  /*31d0*/  IMAD.MOV.U32 R22, RZ, RZ, 0x4 ;  /* 0x00000004ff167424 */ /* 0x000fe400078e00ff */
[----:B------:R-:W-:Y:S02]  /*31e0*/  IMAD.MOV.U32 R21, RZ, RZ, 0x1f ;  /* 0x0000001fff157424 */ /* 0x000fe400078e00ff */
[----:B------:R-:W-:Y:S02]  /*31f0*/  IMAD.MOV.U32 R20, RZ, RZ, -0x1 ;  /* 0xffffffffff147424 */ /* 0x000fe400078e00ff */
[----:B--2---:R-:W-:Y:S05]  /*3200*/  CALL.REL.NOINC `($__internal_77_$__cuda_sm70_shflsync_bfly_p) ;  /* 0x0000041000007944 */ /* 0x004fea0003c00000 */
[----:B-1----:R-:W-:Y:S01]  /*3210*/  IMAD.MOV.U32 R35, RZ, RZ, R21 ;  /* 0x000000ffff237224 */ /* 0x002fe200078e0015 */
[----:B0-----:R-:W-:Y:S05]  /*3220*/  BRA `(.L_x_4080) ;  /* 0xffffec8000007947 */ /* 0x001fea000383ffff */
.L_x_4057:
        /* <DEDUP_REMOVED lines=16> */
.L_x_4058:
        /* <DEDUP_REMOVED lines=24> */
.L_x_4059:
[----:B------:R-:W-:Y:S01]  /*34b0*/  IMAD.MOV.U32 R23, RZ, RZ, R25 ;  /* 0x000000ffff177224 */ /* 0x000fe200078e0019 */
[----:B------:R-:W-:Y:S01]  /*34c0*/  MOV R24, 0x3510 ;  /* 0x0000351000187802 */ /* 0x000fe20000000f00 */
[----:B------:R-:W-:Y:S02]  /*34d0*/  IMAD.MOV.U32 R22, RZ, RZ, 0x1 ;  /* 0x00000001ff167424 */ /* 0x000fe400078e00ff */
[----:B------:R-:W-:Y:S02]  /*34e0*/  IMAD.MOV.U32 R21, RZ, RZ, 0x1f ;  /* 0x0000001fff157424 */ /* 0x000fe400078e00ff */
[----:B------:R-:W-:-:S02]  /*34f0*/  IMAD.MOV.U32 R20, RZ, RZ, -0x1 ;  /* 0xffffffffff147424 */ /* 0x000fc400078e00ff */
[----:B0-2---:R-:W-:Y:S05]  /*3500*/  CALL.REL.NOINC `($__internal_77_$__cuda_sm70_shflsync_bfly_p) ;  /* 0x0000011000007944 */ /* 0x005fea0003c00000 */
[----:B-1----:R-:W-:Y:S01]  /*3510*/  IMAD.MOV.U32 R34, RZ, RZ, R21 ;  /* 0x000000ffff227224 */ /* 0x002fe200078e0015 */
[----:B0-----:R-:W-:Y:S05]  /*3520*/  BRA `(.L_x_4083) ;  /* 0xffffeaf000007947 */ /* 0x001fea000383ffff */
.L_x_4060:
        /* <DEDUP_REMOVED lines=15> */
        .weak           $__internal_77_$__cuda_sm70_shflsync_bfly_p
        .type           $__internal_77_$__cuda_sm70_shflsync_bfly_p,@function
        .size           $__internal_77_$__cuda_sm70_shflsync_bfly_p,(.L_x_11021 - $__internal_77_$__cuda_sm70_shflsync_bfly_p)
$__internal_77_$__cuda_sm70_shflsync_bfly_p:
[----:B------:R-:W-:Y:S01]  /*3620*/  IMAD.MOV.U32 R36, RZ, RZ, R24 ;  /* 0x000000ffff247224 */ /* 0x000fe200078e0018 */
[----:B------:R-:W-:Y:S04]  /*3630*/  WARPSYNC R20 ;  /* 0x0000001400007348 */ /* 0x000fe80003800000 */
[----:B------:R-:W-:Y:S01]  /*3640*/  IMAD.MOV.U32 R37, RZ, RZ, 0x0 ;  /* 0x00000000ff257424 */ /* 0x000fe200078e00ff */
[----:B------:R0:W1:Y:S03]  /*3650*/  SHFL.BFLY PT, R21, R23, R22, R21 ;  /* 0x0c00001617157389 */ /* 0x00006600000e0015 */
[----:B------:R-:W-:Y:S05]  /*3660*/  RET.REL.NODEC R36 `(_ZN4vllm3moe10topkGatingILi18ELi576ELi4ELi8ELi32EjfLNS0_11ScoringFuncE1EEEvPKT5_PKbPfiPT4_PiiiibPKf) ;  /* 0xffffc99024007950 */ /* 0x000fea0003c3ffff */
.L_x_4085:
        /* <DEDUP_REMOVED lines=9> */
.L_x_11021:


//--------------------- .text._ZN4vllm3moe10topkGatingILi14ELi448ELi4ELi8ELi32EjfLNS0_11ScoringFuncE1EEEvPKT5_PKbPfiPT4_PiiiibPKf --------------------------
	.section	.text._ZN4vllm3moe10topkGatingILi14ELi448ELi4ELi8ELi32EjfLNS0_11ScoringFuncE1EEEvPKT5_PKbPfiPT4_PiiiibPKf,"ax",@progbits
	.sectioninfo	@"SHI_REGISTERS=40"
	.align	128
        .global         _ZN4vllm3moe10topkGatingILi14ELi448ELi4ELi8ELi32EjfLNS0_11ScoringFuncE1EEEvPKT5_PKbPfiPT4_PiiiibPKf
        .type           _ZN4vllm3moe10topkGatingILi14ELi448ELi4ELi8ELi32EjfLNS0_11ScoringFuncE1EEEvPKT5_PKbPfiPT4_PiiiibPKf,@function
        .size           _ZN4vllm3moe10topkGatingILi14ELi448ELi4ELi8ELi32EjfLNS0_11ScoringFuncE1EEEvPKT5_PKbPfiPT4_PiiiibPKf,(.L_x_11022 - _ZN4vllm3moe10topkGatingILi14ELi448ELi4ELi8ELi32EjfLNS0_11ScoringFuncE1EEEvPKT5_PKbPfiPT4_PiiiibPKf)
        .other          _ZN4vllm3moe10topkGatingILi14ELi448ELi4ELi8ELi32EjfLNS0_11ScoringFuncE1EEEvPKT5_PKbPfiPT4_PiiiibPKf,@"STO_CUDA_ENTRY STV_DEFAULT"
_ZN4vllm3moe10topkGatingILi14ELi448ELi4ELi8ELi32EjfLNS0_11ScoringFuncE1EEEvPKT5_PKbPfiPT4_PiiiibPKf:
.text._ZN4vllm3moe10topkGatingILi14ELi448ELi4ELi8ELi32EjfLNS0_11ScoringFuncE1EEEvPKT5_PKbPfiPT4_PiiiibPKf:
        /* <DEDUP_REMOVED lines=156> */
.L_x_4086:
[----:B------:R0:W-:Y:S04]  /*09c0*/  STL.64 [R1], R2 ;  /* 0x0000000201007387 */ /* 0x0001e80000100a00 */
[----:B------:R0:W-:Y:S04]  /*09d0*/  STL.64 [R1+0x8], R4 ;  /* 0x0000080401007387 */ /* 0x0001e80000100a00 */
[----:B------:R0:W-:Y:S04]  /*09e0*/  STL.64 [R1+0x10], R6 ;  /* 0x0000100601007387 */ /* 0x0001e80000100a00 */
[----:B------:R0:W-:Y:S04]  /*09f0*/  STL.64 [R1+0x18], R8 ;  /* 0x0000180801007387 */ /* 0x0001e80000100a00 */
[----:B------:R0:W-:Y:S04]  /*0a00*/  STL.64 [R1+0x20], R10 ;  /* 0x0000200a01007387 */ /* 0x0001e80000100a00 */
[----:B------:R0:W-:Y:S04]  /*0a10*/  STL.64 [R1+0x28], R12 ;  /* 0x0000280c01007387 */ /* 0x0001e80000100a00 */
[----:B------:R0:W-:Y:S02]  /*0a20*/  STL.64 [R1+0x30], R14 ;  /* 0x0000300e01007387 */ /* 0x0001e40000100a00 */
.L_x_4087:
        /* <DEDUP_REMOVED lines=9> */
.L_x_4103:
        /* <DEDUP_REMOVED lines=62> */
.L_x_4120:
[----:B------:R-:W-:Y:S05]  /*0ea0*/  BRA.DIV ~URZ, `(.L_x_4091) ;  /* 0x000014927f007947 */ /* 0x000fea000b800000 */
[----:B------:R2:W3:Y:S04]  /*0eb0*/  SHFL.BFLY PT, R25, R22, 0x10, 0x1f ;  /* 0x0e001f0016197f89 */ /* 0x0004e800000e0000 */
[----:B------:R2:W4:Y:S02]  /*0ec0*/  SHFL.BFLY PT, R24, R23, 0x10, 0x1f ;  /* 0x0e001f0017187f89 */ /* 0x00052400000e0000 */
.L_x_4121:
        /* <DEDUP_REMOVED lines=12> */
.L_x_4122:
[----:B-1----:R-:W-:-:S13]  /*0f90*/  FSETP.GEU.FTZ.AND P1, PT, R30, R31, PT ;  /* 0x0000001f1e00720b */ /* 0x002fda0003f3e000 */
[----:B------:R-:W-:-:S04]  /*0fa0*/  @P1 FSETP.NEU.FTZ.AND P2, PT, R30, R31, PT ;  /* 0x0000001f1e00120b */ /* 0x000fc80003f5d000 */
[----:B---3--:R-:W-:-:S13]  /*0fb0*/  @P1 ISETP.LT.AND P0, PT, R24, R23, !P2 ;  /* 0x000000171800120c */ /* 0x008fda0005701270 */
[----:B0-----:R-:W-:Y:S01]  /*0fc0*/  FSEL R30, R31, R30, P0 ;  /* 0x0000001e1f1e7208 */ /* 0x001fe20000000000 */
[----:B------:R-:W-:Y:S05]  /*0fd0*/  BRA.DIV ~URZ, `(.L_x_4093) ;  /* 0x000015d27f007947 */ /* 0x000fea000b800000 */
[----:B------:R0:W1:Y:S02]  /*0fe0*/  SHFL.BFLY PT, R31, R30, 0x4, 0x1f ;  /* 0x0c801f001e1f7f89 */ /* 0x00006400000e0000 */
.L_x_4123:
[----:B--2---:R-:W-:Y:S01]  /*0ff0*/  FSEL R22, R25, R22, P0 ;  /* 0x0000001619167208 */ /* 0x004fe20000000000 */
[----:B------:R-:W-:Y:S05]  /*1000*/  BRA.DIV ~URZ, `(.L_x_4094) ;  /* 0x000016227f007947 */ /* 0x000fea000b800000 */
[----:B------:R-:W-:Y:S01]  /*1010*/  SEL R23, R24, R23, P0 ;  /* 0x0000001718177207 */ /* 0x000fe20000000000 */
[----:B------:R2:W3:Y:S04]  /*1020*/  SHFL.BFLY PT, R25, R22, 0x4, 0x1f ;  /* 0x0c801f0016197f89 */ /* 0x0004e800000e0000 */
[----:B------:R2:W4:Y:S02]  /*1030*/  SHFL.BFLY PT, R24, R23, 0x4, 0x1f ;  /* 0x0c801f0017187f89 */ /* 0x00052400000e0000 */
.L_x_4124:
        /* <DEDUP_REMOVED lines=12> */
.L_x_4125:
[----:B-1----:R-:W-:-:S13]  /*1100*/  FSETP.GEU.FTZ.AND P1, PT, R30, R25, PT ;  /* 0x000000191e00720b */ /* 0x002fda0003f3e000 */
[----:B------:R-:W-:-:S04]  /*1110*/  @P1 FSETP.NEU.FTZ.AND P2, PT, R30, R25, PT ;  /* 0x000000191e00120b */ /* 0x000fc80003f5d000 */
[----:B---3--:R-:W-:-:S13]  /*1120*/  @P1 ISETP.LT.AND P0, PT, R23, R24, !P2 ;  /* 0x000000181700120c */ /* 0x008fda0005701270 */
[----:B0-----:R-:W-:Y:S01]  /*1130*/  FSEL R30, R25, R30, P0 ;  /* 0x0000001e191e7208 */ /* 0x001fe20000000000 */
[----:B------:R-:W-:Y:S05]  /*1140*/  BRA.DIV ~URZ, `(.L_x_4096) ;  /* 0x000017627f007947 */ /* 0x000fea000b800000 */
[----:B------:R0:W1:Y:S02]  /*1150*/  SHFL.BFLY PT, R25, R30, 0x1, 0x1f ;  /* 0x0c201f001e197f89 */ /* 0x00006400000e0000 */
.L_x_4126:
[----:B--2---:R-:W-:Y:S01]  /*1160*/  FSEL R31, R31, R22, P0 ;  /* 0x000000161f1f7208 */ /* 0x004fe20000000000 */
[----:B------:R-:W-:Y:S05]  /*1170*/  BRA.DIV ~URZ, `(.L_x_4097) ;  /* 0x000017b27f007947 */ /* 0x000fea000b800000 */
[----:B------:R-:W-:Y:S01]  /*1180*/  SEL R21, R23, R24, P0 ;  /* 0x0000001817157207 */ /* 0x000fe20000000000 */
[----:B------:R2:W3:Y:S04]  /*1190*/  SHFL.BFLY PT, R22, R31, 0x1, 0x1f ;  /* 0x0c201f001f167f89 */ /* 0x0004e800000e0000 */
[----:B------:R2:W4:Y:S02]  /*11a0*/  SHFL.BFLY PT, R18, R21, 0x1, 0x1f ;  /* 0x0c201f0015127f89 */ /* 0x00052400000e0000 */
.L_x_4127:
        /* <DEDUP_REMOVED lines=27> */
.L_x_4099:
[----:B------:R-:W-:Y:S05]  /*1360*/  BSYNC B1 ;  /* 0x0000000000017941 */ /* 0x000fea0003800000 */
.L_x_4098:
        /* <DEDUP_REMOVED lines=20> */
.L_x_4102:
[----:B------:R-:W-:Y:S05]  /*14b0*/  BSYNC B1 ;  /* 0x0000000000017941 */ /* 0x000fea0003800000 */
.L_x_4101:
[----:B01----:R-:W-:Y:S05]  /*14c0*/  BRA `(.L_x_4103) ;  /* 0xfffff5f000007947 */ /* 0x003fea000383ffff */
.L_x_4089:
[----:B------:R-:W-:Y:S02]  /*14d0*/  IMAD.MOV.U32 R35, RZ, RZ, RZ ;  /* 0x000000ffff237224 */ /* 0x000fe400078e00ff */
.L_x_4116:
        /* <DEDUP_REMOVED lines=62> */
.L_x_4128:
[----:B------:R-:W-:Y:S05]  /*18c0*/  BRA.DIV ~URZ, `(.L_x_4105) ;  /* 0x000011c27f007947 */ /* 0x000fea000b800000 */
[----:B------:R2:W3:Y:S04]  /*18d0*/  SHFL.BFLY PT, R25, R22, 0x10, 0x1f ;  /* 0x0e001f0016197f89 */ /* 0x0004e800000e0000 */
[----:B------:R2:W4:Y:S02]  /*18e0*/  SHFL.BFLY PT, R24, R23, 0x10, 0x1f ;  /* 0x0e001f0017187f89 */ /* 0x00052400000e0000 */
.L_x_4129:
        /* <DEDUP_REMOVED lines=12> */
.L_x_4130:
[----:B-1----:R-:W-:-:S13]  /*19b0*/  FSETP.GEU.FTZ.AND P1, PT, R30, R31, PT ;  /* 0x0000001f1e00720b */ /* 0x002fda0003f3e000 */
[----:B------:R-:W-:-:S04]  /*19c0*/  @P1 FSETP.NEU.FTZ.AND P2, PT, R30, R31, PT ;  /* 0x0000001f1e00120b */ /* 0x000fc80003f5d000 */
[----:B---3--:R-:W-:-:S13]  /*19d0*/  @P1 ISETP.LT.AND P0, PT, R24, R23, !P2 ;  /* 0x000000171800120c */ /* 0x008fda0005701270 */
[----:B0-----:R-:W-:Y:S01]  /*19e0*/  FSEL R30, R31, R30, P0 ;  /* 0x0000001e1f1e7208 */ /* 0x001fe20000000000 */
[----:B------:R-:W-:Y:S05]  /*19f0*/  BRA.DIV ~URZ, `(.L_x_4107) ;  /* 0x000013027f007947 */ /* 0x000fea000b800000 */
[----:B------:R0:W1:Y:S02]  /*1a00*/  SHFL.BFLY PT, R31, R30, 0x4, 0x1f ;  /* 0x0c801f001e1f7f89 */ /* 0x00006400000e0000 */
.L_x_4131:
[----:B--2---:R-:W-:Y:S01]  /*1a10*/  FSEL R22, R25, R22, P0 ;  /* 0x0000001619167208 */ /* 0x004fe20000000000 */
[----:B------:R-:W-:Y:S05]  /*1a20*/  BRA.DIV ~URZ, `(.L_x_4108) ;  /* 0x000013527f007947 */ /* 0x000fea000b800000 */
[----:B------:R-:W-:Y:S01]  /*1a30*/  SEL R23, R24, R23, P0 ;  /* 0x0000001718177207 */ /* 0x000fe20000000000 */
[----:B------:R2:W3:Y:S04]  /*1a40*/  SHFL.BFLY PT, R25, R22, 0x4, 0x1f ;  /* 0x0c801f0016197f89 */ /* 0x0004e800000e0000 */
[----:B------:R2:W4:Y:S02]  /*1a50*/  SHFL.BFLY PT, R24, R23, 0x4, 0x1f ;  /* 0x0c801f0017187f89 */ /* 0x00052400000e0000 */
.L_x_4132:
        /* <DEDUP_REMOVED lines=12> */
.L_x_4133:
[----:B-1----:R-:W-:-:S13]  /*1b20*/  FSETP.GEU.FTZ.AND P1, PT, R30, R25, PT ;  /* 0x000000191e00720b */ /* 0x002fda0003f3e000 */
[----:B------:R-:W-:-:S04]  /*1b30*/  @P1 FSETP.NEU.FTZ.AND P2, PT, R30, R25, PT ;  /* 0x000000191e00120b */ /* 0x000fc80003f5d000 */
[----:B---3--:R-:W-:-:S13]  /*1b40*/  @P1 ISETP.LT.AND P0, PT, R23, R24, !P2 ;  /* 0x000000181700120c */ /* 0x008fda0005701270 */
[----:B0-----:R-:W-:Y:S01]  /*1b50*/  FSEL R30, R25, R30, P0 ;  /* 0x0000001e191e7208 */ /* 0x001fe20000000000 */
[----:B------:R-:W-:Y:S05]  /*1b60*/  BRA.DIV ~URZ, `(.L_x_4110) ;  /* 0x000014927f007947 */ /* 0x000fea000b800000 */
[----:B------:R0:W1:Y:S02]  /*1b70*/  SHFL.BFLY PT, R25, R30, 0x1, 0x1f ;  /* 0x0c201f001e197f89 */ /* 0x00006400000e0000 */
.L_x_4134:
[----:B--2---:R-:W-:Y:S01]  /*1b80*/  FSEL R31, R31, R22, P0 ;  /* 0x000000161f1f7208 */ /* 0x004fe20000000000 */
[----:B------:R-:W-:Y:S05]  /*1b90*/  BRA.DIV ~URZ, `(.L_x_4111) ;  /* 0x000014e27f007947 */ /* 0x000fea000b800000 */
[----:B------:R-:W-:Y:S01]  /*1ba0*/  SEL R21, R23, R24, P0 ;  /* 0x0000001817157207 */ /* 0x000fe20000000000 */
[----:B------:R2:W3:Y:S04]  /*1bb0*/  SHFL.BFLY PT, R22, R31, 0x1, 0x1f ;  /* 0x0c201f001f167f89 */ /* 0x0004e800000e0000 */
[----:B------:R2:W4:Y:S02]  /*1bc0*/  SHFL.BFLY PT, R18, R21, 0x1, 0x1f ;  /* 0x0c201f0015127f89 */ /* 0x00052400000e0000 */
.L_x_4135:
        /* <DEDUP_REMOVED lines=26> */
.L_x_4113:
[----:B------:R-:W-:Y:S05]  /*1d70*/  BSYNC B1 ;  /* 0x0000000000017941 */ /* 0x000fea0003800000 */
.L_x_4112:
        /* <DEDUP_REMOVED lines=20> */
.L_x_4115:
[----:B------:R-:W-:Y:S05]  /*1ec0*/  BSYNC B1 ;  /* 0x0000000000017941 */ /* 0x000fea0003800000 */
.L_x_4114:
[----:B01----:R-:W-:Y:S05]  /*1ed0*/  BRA `(.L_x_4116) ;  /* 0xfffff60000007947 */ /* 0x003fea000383ffff */
.L_x_4100:
[----:B------:R-:W-:Y:S05]  /*1ee0*/  BSYNC B0 ;  /* 0x0000000000007941 */ /* 0x000fea0003800000 */
.L_x_4088:
        /* <DEDUP_REMOVED lines=19> */
.L_x_4118:
        /* <DEDUP_REMOVED lines=20> */
.L_x_4117:
        /* <DEDUP_REMOVED lines=11> */
.L_x_4119:
        /* <DEDUP_REMOVED lines=11> */
.L_x_4090:
[----:B------:R-:W-:Y:S01]  /*22c0*/  IMAD.MOV.U32 R21, RZ, RZ, R30 ;  /* 0x000000ffff157224 */ /* 0x000fe200078e001e */
[----:B------:R-:W-:Y:S01]  /*22d0*/  MOV R16, 0x2320 ;  /* 0x0000232000107802 */ /* 0x000fe20000000f00 */
[----:B------:R-:W-:Y:S02]  /*22e0*/  IMAD.MOV.U32 R20, RZ, RZ, 0x10 ;  /* 0x00000010ff147424 */ /* 0x000fe400078e00ff */
[----:B------:R-:W-:Y:S02]  /*22f0*/  IMAD.MOV.U32 R19, RZ, RZ, 0x1f ;  /* 0x0000001fff137424 */ /* 0x000fe400078e00ff */
[----:B------:R-:W-:Y:S02]  /*2300*/  IMAD.MOV.U32 R18, RZ, RZ, -0x1 ;  /* 0xffffffffff127424 */ /* 0x000fe400078e00ff */
[----:B------:R-:W-:Y:S05]  /*2310*/  CALL.REL.NOINC `($__internal_78_$__cuda_sm70_shflsync_bfly_p) ;  /* 0x00000e4000007944 */ /* 0x000fea0003c00000 */
[----:B-1----:R-:W-:Y:S01]  /*2320*/  IMAD.MOV.U32 R31, RZ, RZ, R18 ;  /* 0x000000ffff1f7224 */ /* 0x002fe200078e0012 */
[----:B0-----:R-:W-:Y:S05]  /*2330*/  BRA `(.L_x_4120) ;  /* 0xffffeb6000007947 */ /* 0x001fea000383ffff */
.L_x_4091:
[----:B------:R-:W-:Y:S01]  /*2340*/  IMAD.MOV.U32 R21, RZ, RZ, R22 ;  /* 0x000000ffff157224 */ /* 0x000fe200078e0016 */
[----:B------:R-:W-:Y:S01]  /*2350*/  MOV R16, 0x23a0 ;  /* 0x000023a000107802 */ /* 0x000fe20000000f00 */
[----:B------:R-:W-:Y:S02]  /*2360*/  IMAD.MOV.U32 R20, RZ, RZ, 0x10 ;  /* 0x00000010ff147424 */ /* 0x000fe400078e00ff */
[----:B------:R-:W-:-:S02]  /*2370*/  IMAD.MOV.U32 R19, RZ, RZ, 0x1f ;  /* 0x0000001fff137424 */ /* 0x000fc400078e00ff */
[----:B------:R-:W-:Y:S02]  /*2380*/  IMAD.MOV.U32 R18, RZ, RZ, -0x1 ;  /* 0xffffffffff127424 */ /* 0x000fe400078e00ff */
[----:B01----:R-:W-:Y:S05]  /*2390*/  CALL.REL.NOINC `($__internal_78_$__cuda_sm70_shflsync_bfly_p) ;  /* 0x00000dc000007944 */ /* 0x003fea0003c00000 */
[----:B-1----:R-:W-:Y:S01]  /*23a0*/  IMAD.MOV.U32 R25, RZ, RZ, R18 ;  /* 0x000000ffff197224 */ /* 0x002fe200078e0012 */
[----:B------:R-:W-:Y:S01]  /*23b0*/  MOV R16, 0x2410 ;  /* 0x0000241000107802 */ /* 0x000fe20000000f00 */
[----:B0-----:R-:W-:Y:S02]  /*23c0*/  IMAD.MOV.U32 R21, RZ, RZ, R23 ;  /* 0x000000ffff157224 */ /* 0x001fe400078e0017 */
[----:B------:R-:W-:Y:S02]  /*23d0*/  IMAD.MOV.U32 R20, RZ, RZ, 0x10 ;  /* 0x00000010ff147424 */ /* 0x000fe400078e00ff */
[----:B------:R-:W-:Y:S02]  /*23e0*/  IMAD.MOV.U32 R19, RZ, RZ, 0x1f ;  /* 0x0000001fff137424 */ /* 0x000fe400078e00ff */
[----:B------:R-:W-:Y:S02]  /*23f0*/  IMAD.MOV.U32 R18, RZ, RZ, -0x1 ;  /* 0xffffffffff127424 */ /* 0x000fe400078e00ff */
[----:B------:R-:W-:Y:S05]  /*2400*/  CALL.REL.NOINC `($__internal_78_$__cuda_sm70_shflsync_bfly_p) ;  /* 0x00000d5000007944 */ /* 0x000fea0003c00000 */
[----:B-1----:R-:W-:Y:S01]  /*2410*/  IMAD.MOV.U32 R24, RZ, RZ, R18 ;  /* 0x000000ffff187224 */ /* 0x002fe200078e0012 */
[----:B0-----:R-:W-:Y:S05]  /*2420*/  BRA `(.L_x_4121) ;  /* 0xffffeaa000007947 */ /* 0x001fea000383ffff */
.L_x_4092:
[----:B------:R-:W-:Y:S01]  /*2430*/  IMAD.MOV.U32 R21, RZ, RZ, R30 ;  /* 0x000000ffff157224 */ /* 0x000fe200078e001e */
[----:B------:R-:W-:Y:S01]  /*2440*/  MOV R16, 0x2490 ;  /* 0x0000249000107802 */ /* 0x000fe20000000f00 */
[----:B------:R-:W-:-:S02]  /*2450*/  IMAD.MOV.U32 R20, RZ, RZ, 0x8 ;  /* 0x00000008ff147424 */ /* 0x000fc400078e00ff */
[----:B------:R-:W-:Y:S02]  /*2460*/  IMAD.MOV.U32 R19, RZ, RZ, 0x1f ;  /* 0x0000001fff137424 */ /* 0x000fe400078e00ff */
[----:B------:R-:W-:Y:S02]  /*2470*/  IMAD.MOV.U32 R18, RZ, RZ, -0x1 ;  /* 0xffffffffff127424 */ /* 0x000fe400078e00ff */
[----:B--23--:R-:W-:Y:S05]  /*2480*/  CALL.REL.NOINC `($__internal_78_$__cuda_sm70_shflsync_bfly_p) ;  /* 0x00000cd000007944 */ /* 0x00cfea0003c00000 */
[----:B------:R-:W-:Y:S01]  /*2490*/  FSEL R22, R25, R22, P1 ;  /* 0x0000001619167208 */ /* 0x000fe20000800000 */
[----:B-1----:R-:W-:Y:S01]  /*24a0*/  IMAD.MOV.U32 R31, RZ, RZ, R18 ;  /* 0x000000ffff1f7224 */ /* 0x002fe200078e0012 */
[----:B------:R-:W-:Y:S01]  /*24b0*/  MOV R16, 0x2510 ;  /* 0x0000251000107802 */ /* 0x000fe20000000f00 */
[----:B0-----:R-:W-:Y:S02]  /*24c0*/  IMAD.MOV.U32 R20, RZ, RZ, 0x8 ;  /* 0x00000008ff147424 */ /* 0x001fe400078e00ff */
[----:B------:R-:W-:Y:S02]  /*24d0*/  IMAD.MOV.U32 R19, RZ, RZ, 0x1f ;  /* 0x0000001fff137424 */ /* 0x000fe400078e00ff */
[----:B------:R-:W-:Y:S02]  /*24e0*/  IMAD.MOV.U32 R18, RZ, RZ, -0x1 ;  /* 0xffffffffff127424 */ /* 0x000fe400078e00ff */
[----:B------:R-:W-:-:S02]  /*24f0*/  IMAD.MOV.U32 R21, RZ, RZ, R22 ;  /* 0x000000ffff157224 */ /* 0x000fc400078e0016 */
[----:B------:R-:W-:Y:S05]  /*2500*/  CALL.REL.NOINC `($__internal_78_$__cuda_sm70_shflsync_bfly_p) ;  /* 0x00000c5000007944 */ /* 0x000fea0003c00000 */
[----:B------:R-:W-:Y:S01]  /*2510*/  SEL R23, R24, R23, P1 ;  /* 0x0000001718177207 */ /* 0x000fe20000800000 */
[----:B-1----:R-:W-:Y:S01]  /*2520*/  IMAD.MOV.U32 R25, RZ, RZ, R18 ;  /* 0x000000ffff197224 */ /* 0x002fe200078e0012 */
[----:B------:R-:W-:Y:S01]  /*2530*/  MOV R16, 0x2590 ;  /* 0x0000259000107802 */ /* 0x000fe20000000f00 */
[----:B0-----:R-:W-:-:S02]  /*2540*/  IMAD.MOV.U32 R20, RZ, RZ, 0x8 ;  /* 0x00000008ff147424 */ /* 0x001fc400078e00ff */
[----:B------:R-:W-:Y:S02]  /*2550*/  IMAD.MOV.U32 R19, RZ, RZ, 0x1f ;  /* 0x0000001fff137424 */ /* 0x000fe400078e00ff */
[----:B------:R-:W-:Y:S02]  /*2560*/  IMAD.MOV.U32 R18, RZ, RZ, -0x1 ;  /* 0xffffffffff127424 */ /* 0x000fe400078e00ff */
[----:B------:R-:W-:Y:S02]  /*2570*/  IMAD.MOV.U32 R21, RZ, RZ, R23 ;  /* 0x000000ffff157224 */ /* 0x000fe400078e0017 */
[----:B------:R-:W-:Y:S05]  /*2580*/  CALL.REL.NOINC `($__internal_78_$__cuda_sm70_shflsync_bfly_p) ;  /* 0x00000bd000007944 */ /* 0x000fea0003c00000 */
[----:B-1----:R-:W-:Y:S01]  /*2590*/  IMAD.MOV.U32 R24, RZ, RZ, R18 ;  /* 0x000000ffff187224 */ /* 0x002fe200078e0012 */
[----:B0-----:R-:W-:Y:S05]  /*25a0*/  BRA `(.L_x_4122) ;  /* 0xffffe9e000007947 */ /* 0x001fea000383ffff */
.L_x_4093:
[----:B------:R-:W-:Y:S01]  /*25b0*/  IMAD.MOV.U32 R21, RZ, RZ, R30 ;  /* 0x000000ffff157224 */ /* 0x000fe200078e001e */
[----:B------:R-:W-:Y:S01]  /*25c0*/  MOV R16, 0x2610 ;  /* 0x0000261000107802 */ /* 0x000fe20000000f00 */
[----:B------:R-:W-:Y:S02]  /*25d0*/  IMAD.MOV.U32 R20, RZ, RZ, 0x4 ;  /* 0x00000004ff147424 */ /* 0x000fe400078e00ff */
[----:B------:R-:W-:Y:S02]  /*25e0*/  IMAD.MOV.U32 R19, RZ, RZ, 0x1f ;  /* 0x0000001fff137424 */ /* 0x000fe400078e00ff */
[----:B------:R-:W-:-:S02]  /*25f0*/  IMAD.MOV.U32 R18, RZ, RZ, -0x1 ;  /* 0xffffffffff127424 */ /* 0x000fc400078e00ff */
[----:B--2---:R-:W-:Y:S05]  /*2600*/  CALL.REL.NOINC `($__internal_78_$__cuda_sm70_shflsync_bfly_p) ;  /* 0x00000b5000007944 */ /* 0x004fea0003c00000 */
[----:B-1----:R-:W-:Y:S01]  /*2610*/  IMAD.MOV.U32 R31, RZ, RZ, R18 ;  /* 0x000000ffff1f7224 */ /* 0x002fe200078e0012 */
[----:B0-----:R-:W-:Y:S05]  /*2620*/  BRA `(.L_x_4123) ;  /* 0xffffe9c000007947 */ /* 0x001fea000383ffff */
.L_x_4094:
[----:B------:R-:W-:Y:S01]  /*2630*/  IMAD.MOV.U32 R21, RZ, RZ, R22 ;  /* 0x000000ffff157224 */ /* 0x000fe200078e0016 */
[----:B------:R-:W-:Y:S01]  /*2640*/  MOV R16, 0x2690 ;  /* 0x0000269000107802 */ /* 0x000fe20000000f00 */
[----:B------:R-:W-:-:S02]  /*2650*/  IMAD.MOV.U32 R20, RZ, RZ, 0x4 ;  /* 0x00000004ff147424 */ /* 0x000fc400078e00ff */
[----:B------:R-:W-:Y:S02]  /*2660*/  IMAD.MOV.U32 R19, RZ, RZ, 0x1f ;  /* 0x0000001fff137424 */ /* 0x000fe400078e00ff */
[----:B------:R-:W-:Y:S02]  /*2670*/  IMAD.MOV.U32 R18, RZ, RZ, -0x1 ;  /* 0xffffffffff127424 */ /* 0x000fe400078e00ff */
[----:B01----:R-:W-:Y:S05]  /*2680*/  CALL.REL.NOINC `($__internal_78_$__cuda_sm70_shflsync_bfly_p) ;  /* 0x00000ad000007944 */ /* 0x003fea0003c00000 */
[----:B------:R-:W-:Y:S01]  /*2690*/  SEL R23, R24, R23, P0 ;  /* 0x0000001718177207 */ /* 0x000fe20000000000 */
[----:B-1----:R-:W-:Y:S01]  /*26a0*/  IMAD.MOV.U32 R25, RZ, RZ, R18 ;  /* 0x000000ffff197224 */ /* 0x002fe200078e0012 */
[----:B------:R-:W-:Y:S01]  /*26b0*/  MOV R16, 0x2710 ;  /* 0x0000271000107802 */ /* 0x000fe20000000f00 */
[----:B0-----:R-:W-:Y:S02]  /*26c0*/  IMAD.MOV.U32 R20, RZ, RZ, 0x4 ;  /* 0x00000004ff147424 */ /* 0x001fe400078e00ff */
[----:B------:R-:W-:Y:S02]  /*26d0*/  IMAD.MOV.U32 R19, RZ, RZ, 0x1f ;  /* 0x0000001fff137424 */ /* 0x000fe400078e00ff */
[----:B------:R-:W-:Y:S02]  /*26e0*/  IMAD.MOV.U32 R18, RZ, RZ, -0x1 ;  /* 0xffffffffff127424 */ /* 0x000fe400078e00ff */
[----:B------:R-:W-:-:S02]  /*26f0*/  IMAD.MOV.U32 R21, RZ, RZ, R23 ;  /* 0x000000ffff157224 */ /* 0x000fc400078e0017 */
[----:B------:R-:W-:Y:S05]  /*2700*/  CALL.REL.NOINC `($__internal_78_$__cuda_sm70_shflsync_bfly_p) ;  /* 0x00000a5000007944 */ /* 0x000fea0003c00000 */
[----:B-1----:R-:W-:Y:S01]  /*2710*/  IMAD.MOV.U32 R24, RZ, RZ, R18 ;  /* 0x000000ffff187224 */ /* 0x002fe200078e0012 */
[----:B0-----:R-:W-:Y:S05]  /*2720*/  BRA `(.L_x_4124) ;  /* 0xffffe91000007947 */ /* 0x001fea000383ffff */
.L_x_4095:
        /* <DEDUP_REMOVED lines=24> */
.L_x_4096:
        /* <DEDUP_REMOVED lines=8> */
.L_x_4097:
[----:B------:R-:W-:Y:S01]  /*2930*/  IMAD.MOV.U32 R21, RZ, RZ, R31 ;  /* 0x000000ffff157224 */ /* 0x000fe200078e001f */
[----:B------:R-:W-:Y:S01]  /*2940*/  MOV R16, 0x2990 ;  /* 0x0000299000107802 */ /* 0x000fe20000000f00 */
[----:B------:R-:W-:-:S02]  /*2950*/  IMAD.MOV.U32 R20, RZ, RZ, 0x1 ;  /* 0x00000001ff147424 */ /* 0x000fc400078e00ff */
[----:B------:R-:W-:Y:S02]  /*2960*/  IMAD.MOV.U32 R19, RZ, RZ, 0x1f ;  /* 0x0000001fff137424 */ /* 0x000fe400078e00ff */
[----:B------:R-:W-:Y:S02]  /*2970*/  IMAD.MOV.U32 R18, RZ, RZ, -0x1 ;  /* 0xffffffffff127424 */ /* 0x000fe400078e00ff */
[----:B01----:R-:W-:Y:S05]  /*2980*/  CALL.REL.NOINC `($__internal_78_$__cuda_sm70_shflsync_bfly_p) ;  /* 0x000007d000007944 */ /* 0x003fea0003c00000 */
[----:B-1----:R-:W-:Y:S01]  /*2990*/  IMAD.MOV.U32 R22, RZ, RZ, R18 ;  /* 0x000000ffff167224 */ /* 0x002fe200078e0012 */
[----:B0-----:R-:W-:Y:S01]  /*29a0*/  SEL R21, R23, R24, P0 ;  /* 0x0000001817157207 */ /* 0x001fe20000000000 */
[----:B------:R-:W-:Y:S01]  /*29b0*/  IMAD.MOV.U32 R20, RZ, RZ, 0x1 ;  /* 0x00000001ff147424 */ /* 0x000fe200078e00ff */
[----:B------:R-:W-:Y:S01]  /*29c0*/  MOV R16, 0x2a00 ;  /* 0x00002a0000107802 */ /* 0x000fe20000000f00 */
[----:B------:R-:W-:Y:S02]  /*29d0*/  IMAD.MOV.U32 R19, RZ, RZ, 0x1f ;  /* 0x0000001fff137424 */ /* 0x000fe400078e00ff */
[----:B------:R-:W-:Y:S02]  /*29e0*/  IMAD.MOV.U32 R18, RZ, RZ, -0x1 ;  /* 0xffffffffff127424 */ /* 0x000fe400078e00ff */
[----:B------:R-:W-:Y:S05]  /*29f0*/  CALL.REL.NOINC `($__internal_78_$__cuda_sm70_shflsync_bfly_p) ;  /* 0x0000076000007944 */ /* 0x000fea0003c00000 */
[----:B01----:R-:W-:Y:S05]  /*2a00*/  BRA `(.L_x_4127) ;  /* 0xffffe7a000007947 */ /* 0x003fea000383ffff */
.L_x_4104:
[----:B------:R-:W-:Y:S01]  /*2a10*/  IMAD.MOV.U32 R21, RZ, RZ, R30 ;  /* 0x000000ffff157224 */ /* 0x000fe200078e001e */
[----:B------:R-:W-:Y:S01]  /*2a20*/  MOV R16, 0x2a70 ;  /* 0x00002a7000107802 */ /* 0x000fe20000000f00 */
[----:B------:R-:W-:-:S02]  /*2a30*/  IMAD.MOV.U32 R20, RZ, RZ, 0x10 ;  /* 0x00000010ff147424 */ /* 0x000fc400078e00ff */
[----:B------:R-:W-:Y:S02]  /*2a40*/  IMAD.MOV.U32 R19, RZ, RZ, 0x1f ;  /* 0x0000001fff137424 */ /* 0x000fe400078e00ff */
[----:B------:R-:W-:Y:S02]  /*2a50*/  IMAD.MOV.U32 R18, RZ, RZ, -0x1 ;  /* 0xffffffffff127424 */ /* 0x000fe400078e00ff */
[----:B------:R-:W-:Y:S05]  /*2a60*/  CALL.REL.NOINC `($__internal_78_$__cuda_sm70_shflsync_bfly_p) ;  /* 0x000006f000007944 */ /* 0x000fea0003c00000 */
[----:B-1----:R-:W-:Y:S01]  /*2a70*/  IMAD.MOV.U32 R31, RZ, RZ, R18 ;  /* 0x000000ffff1f7224 */ /* 0x002fe200078e0012 */
[----:B0-----:R-:W-:Y:S05]  /*2a80*/  BRA `(.L_x_4128) ;  /* 0xffffee3000007947 */ /* 0x001fea000383ffff */
.L_x_4105:
[----:B------:R-:W-:Y:S01]  /*2a90*/  IMAD.MOV.U32 R21, RZ, RZ, R22 ;  /* 0x000000ffff157224 */ /* 0x000fe200078e0016 */
[----:B------:R-:W-:Y:S01]  /*2aa0*/  MOV R16, 0x2af0 ;  /* 0x00002af000107802 */ /* 0x000fe20000000f00 */
[----:B------:R-:W-:Y:S02]  /*2ab0*/  IMAD.MOV.U32 R20, RZ, RZ, 0x10 ;  /* 0x00000010ff147424 */ /* 0x000fe400078e00ff */
[----:B------:R-:W-:Y:S02]  /*2ac0*/  IMAD.MOV.U32 R19, RZ, RZ, 0x1f ;  /* 0x0000001fff137424 */ /* 0x000fe400078e00ff */
[----:B------:R-:W-:Y:S02]  /*2ad0*/  IMAD.MOV.U32 R18, RZ, RZ, -0x1 ;  /* 0xffffffffff127424 */ /* 0x000fe400078e00ff */
[----:B01----:R-:W-:Y:S05]  /*2ae0*/  CALL.REL.NOINC `($__internal_78_$__cuda_sm70_shflsync_bfly_p) ;  /* 0x0000067000007944 */ /* 0x003fea0003c00000 */
[----:B-1----:R-:W-:Y:S01]  /*2af0*/  IMAD.MOV.U32 R25, RZ, RZ, R18 ;  /* 0x000000ffff197224 */ /* 0x002fe200078e0012 */
[----:B------:R-:W-:Y:S01]  /*2b00*/  MOV R16, 0x2b60 ;  /* 0x00002b6000107802 */ /* 0x000fe20000000f00 */
[----:B0-----:R-:W-:-:S02]  /*2b10*/  IMAD.MOV.U32 R21, RZ, RZ, R23 ;  /* 0x000000ffff157224 */ /* 0x001fc400078e0017 */
[----:B------:R-:W-:Y:S02]  /*2b20*/  IMAD.MOV.U32 R20, RZ, RZ, 0x10 ;  /* 0x00000010ff147424 */ /* 0x000fe400078e00ff */
[----:B------:R-:W-:Y:S02]  /*2b30*/  IMAD.MOV.U32 R19, RZ, RZ, 0x1f ;  /* 0x0000001fff137424 */ /* 0x000fe400078e00ff */
[----:B------:R-:W-:Y:S02]  /*2b40*/  IMAD.MOV.U32 R18, RZ, RZ, -0x1 ;  /* 0xffffffffff127424 */ /* 0x000fe400078e00ff */
[----:B------:R-:W-:Y:S05]  /*2b50*/  CALL.REL.NOINC `($__internal_78_$__cuda_sm70_shflsync_bfly_p) ;  /* 0x0000060000007944 */ /* 0x000fea0003c00000 */
[----:B-1----:R-:W-:Y:S01]  /*2b60*/  IMAD.MOV.U32 R24, RZ, RZ, R18 ;  /* 0x000000ffff187224 */ /* 0x002fe200078e0012 */
[----:B0-----:R-:W-:Y:S05]  /*2b70*/  BRA `(.L_x_4129) ;  /* 0xffffed7000007947 */ /* 0x001fea000383ffff */
.L_x_4106:
[----:B------:R-:W-:Y:S01]  /*2b80*/  IMAD.MOV.U32 R21, RZ, RZ, R30 ;  /* 0x000000ffff157224 */ /* 0x000fe200078e001e */
[----:B------:R-:W-:Y:S01]  /*2b90*/  MOV R16, 0x2be0 ;  /* 0x00002be000107802 */ /* 0x000fe20000000f00 */
[----:B------:R-:W-:Y:S02]  /*2ba0*/  IMAD.MOV.U32 R20, RZ, RZ, 0x8 ;  /* 0x00000008ff147424 */ /* 0x000fe400078e00ff */
[----:B------:R-:W-:Y:S02]  /*2bb0*/  IMAD.MOV.U32 R19, RZ, RZ, 0x1f ;  /* 0x0000001fff137424 */ /* 0x000fe400078e00ff */
[----:B------:R-:W-:-:S02]  /*2bc0*/  IMAD.MOV.U32 R18, RZ, RZ, -0x1 ;  /* 0xffffffffff127424 */ /* 0x000fc400078e00ff */
[----:B--23--:R-:W-:Y:S05]  /*2bd0*/  CALL.REL.NOINC `($__internal_78_$__cuda_sm70_shflsync_bfly_p) ;  /* 0x0000058000007944 */ /* 0x00cfea0003c00000 */
[----:B------:R-:W-:Y:S01]  /*2be0*/  FSEL R22, R25, R22, P1 ;  /* 0x0000001619167208 */ /* 0x000fe20000800000 */
[----:B-1----:R-:W-:Y:S01]  /*2bf0*/  IMAD.MOV.U32 R31, RZ, RZ, R18 ;  /* 0x000000ffff1f7224 */ /* 0x002fe200078e0012 */
[----:B------:R-:W-:Y:S01]  /*2c00*/  MOV R16, 0x2c60 ;  /* 0x00002c6000107802 */ /* 0x000fe20000000f00 */
[----:B0-----:R-:W-:-:S02]  /*2c10*/  IMAD.MOV.U32 R20, RZ, RZ, 0x8 ;  /* 0x00000008ff147424 */ /* 0x001fc400078e00ff */
[----:B------:R-:W-:Y:S02]  /*2c20*/  IMAD.MOV.U32 R19, RZ, RZ, 0x1f ;  /* 0x0000001fff137424 */ /* 0x000fe400078e00ff */
[----:B------:R-:W-:Y:S02]  /*2c30*/  IMAD.MOV.U32 R18, RZ, RZ, -0x1 ;  /* 0xffffffffff127424 */ /* 0x000fe400078e00ff */
[----:B------:R-:W-:Y:S02]  /*2c40*/  IMAD.MOV.U32 R21, RZ, RZ, R22 ;  /* 0x000000ffff157224 */ /* 0x000fe400078e0016 */
[----:B------:R-:W-:Y:S05]  /*2c50*/  CALL.REL.NOINC `($__internal_78_$__cuda_sm70_shflsync_bfly_p) ;  /* 0x0000050000007944 */ /* 0x000fea0003c00000 */
[----:B------:R-:W-:Y:S01]  /*2c60*/  SEL R23, R24, R23, P1 ;  /* 0x0000001718177207 */ /* 0x000fe20000800000 */
[----:B-1----:R-:W-:Y:S01]  /*2c70*/  IMAD.MOV.U32 R25, RZ, RZ, R18 ;  /* 0x000000ffff197224 */ /* 0x002fe200078e0012 */
[----:B------:R-:W-:Y:S01]  /*2c80*/  MOV R16, 0x2ce0 ;  /* 0x00002ce000107802 */ /* 0x000fe20000000f00 */
[----:B0-----:R-:W-:Y:S02]  /*2c90*/  IMAD.MOV.U32 R20, RZ, RZ, 0x8 ;  /* 0x00000008ff147424 */ /* 0x001fe400078e00ff */
[----:B------:R-:W-:Y:S02]  /*2ca0*/  IMAD.MOV.U32 R19, RZ, RZ, 0x1f ;  /* 0x0000001fff137424 */ /* 0x000fe400078e00ff */
[----:B------:R-:W-:-:S02]  /*2cb0*/  IMAD.MOV.U32 R18, RZ, RZ, -0x1 ;  /* 0xffffffffff127424 */ /* 0x000fc400078e00ff */
[----:B------:R-:W-:Y:S02]  /*2cc0*/  IMAD.MOV.U32 R21, RZ, RZ, R23 ;  /* 0x000000ffff157224 */ /* 0x000fe400078e0017 */
[----:B------:R-:W-:Y:S05]  /*2cd0*/  CALL.REL.NOINC `($__internal_78_$__cuda_sm70_shflsync_bfly_p) ;  /* 0x0000048000007944 */ /* 0x000fea0003c00000 */
[----:B-1----:R-:W-:Y:S01]  /*2ce0*/  IMAD.MOV.U32 R24, RZ, RZ, R18 ;  /* 0x000000ffff187224 */ /* 0x002fe200078e0012 */
[----:B0-----:R-:W-:Y:S05]  /*2cf0*/  BRA `(.L_x_4130) ;  /* 0xffffecb000007947 */ /* 0x001fea000383ffff */
.L_x_4107:
[----:B------:R-:W-:Y:S01]  /*2d00*/  IMAD.MOV.U32 R21, RZ, RZ, R30 ;  /* 0x000000ffff157224 */ /* 0x000fe200078e001e */
[----:B------:R-:W-:Y:S01]  /*2d10*/  MOV R16, 0x2d60 ;  /* 0x00002d6000107802 */ /* 0x000fe20000000f00 */
[----:B------:R-:W-:Y:S02]  /*2d20*/  IMAD.MOV.U32 R20, RZ, RZ, 0x4 ;  /* 0x00000004ff147424 */ /* 0x000fe400078e00ff */
[----:B------:R-:W-:Y:S02]  /*2d30*/  IMAD.MOV.U32 R19, RZ, RZ, 0x1f ;  /* 0x0000001fff137424 */ /* 0x000fe400078e00ff */
[----:B------:R-:W-:Y:S02]  /*2d40*/  IMAD.MOV.U32 R18, RZ, RZ, -0x1 ;  /* 0xffffffffff127424 */ /* 0x000fe400078e00ff */
[----:B--2---:R-:W-:Y:S05]  /*2d50*/  CALL.REL.NOINC `($__internal_78_$__cuda_sm70_shflsync_bfly_p) ;  /* 0x0000040000007944 */ /* 0x004fea0003c00000 */
[----:B-1----:R-:W-:Y:S01]  /*2d60*/  IMAD.MOV.U32 R31, RZ, RZ, R18 ;  /* 0x000000ffff1f7224 */ /* 0x002fe200078e0012 */
[----:B0-----:R-:W-:Y:S05]  /*2d70*/  BRA `(.L_x_4131) ;  /* 0xffffec9000007947 */ /* 0x001fea000383ffff */
.L_x_4108:
        /* <DEDUP_REMOVED lines=16> */
.L_x_4109:
        /* <DEDUP_REMOVED lines=24> */
.L_x_4110:
        /* <DEDUP_REMOVED lines=8> */
.L_x_4111:
        /* <DEDUP_REMOVED lines=14> */
        .weak           $__internal_78_$__cuda_sm70_shflsync_bfly_p
        .type           $__internal_78_$__cuda_sm70_shflsync_bfly_p,@function
        .size           $__internal_78_$__cuda_sm70_shflsync_bfly_p,(.L_x_11022 - $__internal_78_$__cuda_sm70_shflsync_bfly_p)
$__internal_78_$__cuda_sm70_shflsync_bfly_p:
[----:B------:R-:W-:Y:S01]  /*3160*/  IMAD.MOV.U32 R17, RZ, RZ, 0x0 ;  /* 0x00000000ff117424 */ /* 0x000fe200078e00ff */
[----:B------:R-:W-:Y:S04]  /*3170*/  WARPSYNC R18 ;  /* 0x0000001200007348 */ /* 0x000fe80003800000 */
[----:B------:R0:W1:Y:S01]  /*3180*/  SHFL.BFLY PT, R18, R21, R20, R19 ;  /* 0x0c00001415127389 */ /* 0x00006200000e0013 */
[----:B------:R-:W-:Y:S05]  /*3190*/  RET.REL.NODEC R16 `(_ZN4vllm3moe10topkGatingILi14ELi448ELi4ELi8ELi32EjfLNS0_11ScoringFuncE1EEEvPKT5_PKbPfiPT4_PiiiibPKf) ;  /* 0xffffce6010007950 */ /* 0x000fea0003c3ffff */
.L_x_4136:
        /* <DEDUP_REMOVED lines=14> */
.L_x_11022:


//--------------------- .text._ZN4vllm3moe10topkGatingILi12ELi384ELi4ELi8ELi32EjfLNS0_11ScoringFuncE1EEEvPKT5_PKbPfiPT4_PiiiibPKf --------------------------
	.section	.text._ZN4vllm3moe10topkGatingILi12ELi384ELi4ELi8ELi32EjfLNS0_11ScoringFuncE1EEEvPKT5_PKbPfiPT4_PiiiibPKf,"ax",@progbits
	.sectioninfo	@"SHI_REGISTERS=32"
	.align	128
        .global         _ZN4vllm3moe10topkGatingILi12ELi384ELi4ELi8ELi32EjfLNS0_11ScoringFuncE1EEEvPKT5_PKbPfiPT4_PiiiibPKf
        .type           _ZN4vllm3moe10topkGatingILi12ELi384ELi4ELi8ELi32EjfLNS0_11ScoringFuncE1EEEvPKT5_PKbPfiPT4_PiiiibPKf,@function
        .size           _ZN4vllm3moe10topkGatingILi12ELi384ELi4ELi8ELi32EjfLNS0_11ScoringFuncE1EEEvPKT5_PKbPfiPT4_PiiiibPKf,(.L_x_11023 - _ZN4vllm3moe10topkGatingILi12ELi384ELi4ELi8ELi32EjfLNS0_11ScoringFuncE1EEEvPKT5_PKbPfiPT4_PiiiibPKf)
        .other          _ZN4vllm3moe10topkGatingILi12ELi384ELi4ELi8ELi32EjfLNS0_11ScoringFuncE1EEEvPKT5_PKbPfiPT4_PiiiibPKf,@"STO_CUDA_ENTRY STV_DEFAULT"
_ZN4vllm3moe10topkGatingILi12ELi384ELi4ELi8ELi32EjfLNS0_11ScoringFuncE1EEEvPKT5_PKbPfiPT4_PiiiibPKf:
.text._ZN4vllm3moe10topkGatingILi12ELi384ELi4ELi8ELi32EjfLNS0_11ScoringFuncE1EEEvPKT5_PKbPfiPT4_PiiiibPKf:
        /* <DEDUP_REMOVED lines=136> */
.L_x_4137:
[----:B------:R0:W-:Y:S04]  /*0880*/  STL.128 [R1], R4 ;  /* 0x0000000401007387 */ /* 0x0001e80000100c00 */
[----:B------:R0:W-:Y:S04]  /*0890*/  STL.128 [R1+0x10], R8 ;  /* 0x0000100801007387 */ /* 0x0001e80000100c00 */
[----:B------:R0:W-:Y:S02]  /*08a0*/  STL.128 [R1+0x20], R12 ;  /* 0x0000200c01007387 */ /* 0x0001e40000100c00 */
.L_x_4138:
        /* <DEDUP_REMOVED lines=9> */
.L_x_4154:
        /* <DEDUP_REMOVED lines=50> */
.L_x_4171:
[----:B------:R-:W-:Y:S05]  /*0c60*/  BRA.DIV ~URZ, `(.L_x_4142) ;  /* 0x000013d27f007947 */ /* 0x000fea000b800000 */
[----:B------:R2:W3:Y:S04]  /*0c70*/  SHFL.BFLY PT, R28, R27, 0x10, 0x1f ;  /* 0x0e001f001b1c7f89 */ /* 0x0004e800000e0000 */
[----:B------:R2:W4:Y:S02]  /*0c80*/  SHFL.BFLY PT, R22, R23, 0x10, 0x1f ;  /* 0x0e001f0017167f89 */ /* 0x00052400000e0000 */
.L_x_4172:
        /* <DEDUP_REMOVED lines=12> */
.L_x_4173:
[----:B--2---:R-:W-:-:S13]  /*0d50*/  FSETP.GEU.FTZ.AND P1, PT, R21, R27, PT ;  /* 0x0000001b1500720b */ /* 0x004fda0003f3e000 */
[----:B------:R-:W-:-:S04]  /*0d60*/  @P1 FSETP.NEU.FTZ.AND P2, PT, R21, R27, PT ;  /* 0x0000001b1500120b */ /* 0x000fc80003f5d000 */
[----:B---3--:R-:W-:-:S13]  /*0d70*/  @P1 ISETP.LT.AND P0, PT, R23, R22, !P2 ;  /* 0x000000161700120c */ /* 0x008fda0005701270 */
[----:B-1----:R-:W-:Y:S01]  /*0d80*/  FSEL R21, R27, R21, P0 ;  /* 0x000000151b157208 */ /* 0x002fe20000000000 */
[----:B------:R-:W-:Y:S05]  /*0d90*/  BRA.DIV ~URZ, `(.L_x_4144) ;  /* 0x000015127f007947 */ /* 0x000fea000b800000 */
[----:B------:R1:W2:Y:S02]  /*0da0*/  SHFL.BFLY PT, R27, R21, 0x4, 0x1f ;  /* 0x0c801f00151b7f89 */ /* 0x0002a400000e0000 */
.L_x_4174:
[----:B0-----:R-:W-:Y:S01]  /*0db0*/  FSEL R29, R29, R28, P0 ;  /* 0x0000001c1d1d7208 */ /* 0x001fe20000000000 */
[----:B------:R-:W-:Y:S05]  /*0dc0*/  BRA.DIV ~URZ, `(.L_x_4145) ;  /* 0x000015627f007947 */ /* 0x000fea000b800000 */
[----:B------:R-:W-:Y:S02]  /*0dd0*/  SEL R23, R23, R22, P0 ;  /* 0x0000001617177207 */ /* 0x000fe40000000000 */
[----:B------:R0:W3:Y:S04]  /*0de0*/  SHFL.BFLY PT, R22, R29, 0x4, 0x1f ;  /* 0x0c801f001d167f89 */ /* 0x0000e800000e0000 */
[----:B------:R0:W4:Y:S02]  /*0df0*/  SHFL.BFLY PT, R28, R23, 0x4, 0x1f ;  /* 0x0c801f00171c7f89 */ /* 0x00012400000e0000 */
.L_x_4175:
        /* <DEDUP_REMOVED lines=12> */
.L_x_4176:
[----:B-1----:R-:W-:-:S13]  /*0ec0*/  FSETP.GEU.FTZ.AND P1, PT, R21, R22, PT ;  /* 0x000000161500720b */ /* 0x002fda0003f3e000 */
[----:B------:R-:W-:-:S04]  /*0ed0*/  @P1 FSETP.NEU.FTZ.AND P2, PT, R21, R22, PT ;  /* 0x000000161500120b */ /* 0x000fc80003f5d000 */
[----:B---3--:R-:W-:-:S13]  /*0ee0*/  @P1 ISETP.LT.AND P0, PT, R23, R28, !P2 ;  /* 0x0000001c1700120c */ /* 0x008fda0005701270 */
[----:B0-----:R-:W-:Y:S01]  /*0ef0*/  FSEL R21, R22, R21, P0 ;  /* 0x0000001516157208 */ /* 0x001fe20000000000 */
[----:B------:R-:W-:Y:S05]  /*0f00*/  BRA.DIV ~URZ, `(.L_x_4147) ;  /* 0x000016a27f007947 */ /* 0x000fea000b800000 */
[----:B------:R0:W1:Y:S02]  /*0f10*/  SHFL.BFLY PT, R22, R21, 0x1, 0x1f ;  /* 0x0c201f0015167f89 */ /* 0x00006400000e0000 */
.L_x_4177:
[----:B--2---:R-:W-:Y:S01]  /*0f20*/  FSEL R27, R27, R29, P0 ;  /* 0x0000001d1b1b7208 */ /* 0x004fe20000000000 */
[----:B------:R-:W-:Y:S05]  /*0f30*/  BRA.DIV ~URZ, `(.L_x_4148) ;  /* 0x000016f27f007947 */ /* 0x000fea000b800000 */
[----:B------:R-:W-:Y:S02]  /*0f40*/  SEL R23, R23, R28, P0 ;  /* 0x0000001c17177207 */ /* 0x000fe40000000000 */
[----:B------:R2:W3:Y:S04]  /*0f50*/  SHFL.BFLY PT, R28, R27, 0x1, 0x1f ;  /* 0x0c201f001b1c7f89 */ /* 0x0004e800000e0000 */
[----:B------:R2:W4:Y:S02]  /*0f60*/  SHFL.BFLY PT, R17, R23, 0x1, 0x1f ;  /* 0x0c201f0017117f89 */ /* 0x00052400000e0000 */
.L_x_4178:
        /* <DEDUP_REMOVED lines=27> */
.L_x_4150:
[----:B------:R-:W-:Y:S05]  /*1120*/  BSYNC B1 ;  /* 0x0000000000017941 */ /* 0x000fea0003800000 */
.L_x_4149:
        /* <DEDUP_REMOVED lines=20> */
.L_x_4153:
[----:B------:R-:W-:Y:S05]  /*1270*/  BSYNC B1 ;  /* 0x0000000000017941 */ /* 0x000fea0003800000 */
.L_x_4152:
[----:B0-----:R-:W-:Y:S05]  /*1280*/  BRA `(.L_x_4154) ;  /* 0xfffff6b000007947 */ /* 0x001fea000383ffff */
.L_x_4140:
[----:B------:R-:W-:Y:S02]  /*1290*/  IMAD.MOV.U32 R26, RZ, RZ, RZ ;  /* 0x000000ffff1a7224 */ /* 0x000fe400078e00ff */
.L_x_4167:
        /* <DEDUP_REMOVED lines=50> */
.L_x_4179:
[----:B------:R-:W-:Y:S05]  /*15c0*/  BRA.DIV ~URZ, `(.L_x_4156) ;  /* 0x000011d27f007947 */ /* 0x000fea000b800000 */
[----:B------:R2:W3:Y:S04]  /*15d0*/  SHFL.BFLY PT, R28, R27, 0x10, 0x1f ;  /* 0x0e001f001b1c7f89 */ /* 0x0004e800000e0000 */
[----:B------:R2:W4:Y:S02]  /*15e0*/  SHFL.BFLY PT, R21, R22, 0x10, 0x1f ;  /* 0x0e001f0016157f89 */ /* 0x00052400000e0000 */
.L_x_4180:
        /* <DEDUP_REMOVED lines=12> */
.L_x_4181:
[----:B--2---:R-:W-:-:S13]  /*16b0*/  FSETP.GEU.FTZ.AND P1, PT, R23, R27, PT ;  /* 0x0000001b1700720b */ /* 0x004fda0003f3e000 */
[----:B------:R-:W-:-:S04]  /*16c0*/  @P1 FSETP.NEU.FTZ.AND P2, PT, R23, R27, PT ;  /* 0x0000001b1700120b */ /* 0x000fc80003f5d000 */
[----:B---3--:R-:W-:-:S13]  /*16d0*/  @P1 ISETP.LT.AND P0, PT, R22, R21, !P2 ;  /* 0x000000151600120c */ /* 0x008fda0005701270 */
[----:B-1----:R-:W-:Y:S01]  /*16e0*/  FSEL R23, R27, R23, P0 ;  /* 0x000000171b177208 */ /* 0x002fe20000000000 */
[----:B------:R-:W-:Y:S05]  /*16f0*/  BRA.DIV ~URZ, `(.L_x_4158) ;  /* 0x000013127f007947 */ /* 0x000fea000b800000 */
[----:B------:R1:W2:Y:S02]  /*1700*/  SHFL.BFLY PT, R27, R23, 0x4, 0x1f ;  /* 0x0c801f00171b7f89 */ /* 0x0002a400000e0000 */
.L_x_4182:
[----:B0-----:R-:W-:Y:S01]  /*1710*/  FSEL R29, R29, R28, P0 ;  /* 0x0000001c1d1d7208 */ /* 0x001fe20000000000 */
[----:B------:R-:W-:Y:S05]  /*1720*/  BRA.DIV ~URZ, `(.L_x_4159) ;  /* 0x000013627f007947 */ /* 0x000fea000b800000 */
[----:B------:R-:W-:Y:S01]  /*1730*/  SEL R22, R22, R21, P0 ;  /* 0x0000001516167207 */ /* 0x000fe20000000000 */
[----:B------:R0:W3:Y:S04]  /*1740*/  SHFL.BFLY PT, R28, R29, 0x4, 0x1f ;  /* 0x0c801f001d1c7f89 */ /* 0x0000e800000e0000 */
[----:B------:R0:W4:Y:S02]  /*1750*/  SHFL.BFLY PT, R21, R22, 0x4, 0x1f ;  /* 0x0c801f0016157f89 */ /* 0x00012400000e0000 */
.L_x_4183:
        /* <DEDUP_REMOVED lines=12> */
.L_x_4184:
[----:B-1----:R-:W-:-:S13]  /*1820*/  FSETP.GEU.FTZ.AND P1, PT, R23, R27, PT ;  /* 0x0000001b1700720b */ /* 0x002fda0003f3e000 */
[----:B------:R-:W-:-:S04]  /*1830*/  @P1 FSETP.NEU.FTZ.AND P2, PT, R23, R27, PT ;  /* 0x0000001b1700120b */ /* 0x000fc80003f5d000 */
[----:B---3--:R-:W-:-:S13]  /*1840*/  @P1 ISETP.LT.AND P0, PT, R28, R21, !P2 ;  /* 0x000000151c00120c */ /* 0x008fda0005701270 */
[----:B0-----:R-:W-:Y:S01]  /*1850*/  FSEL R23, R27, R23, P0 ;  /* 0x000000171b177208 */ /* 0x001fe20000000000 */
[----:B------:R-:W-:Y:S05]  /*1860*/  BRA.DIV ~URZ, `(.L_x_4161) ;  /* 0x000014a27f007947 */ /* 0x000fea000b800000 */
[----:B------:R0:W1:Y:S02]  /*1870*/  SHFL.BFLY PT, R27, R23, 0x1, 0x1f ;  /* 0x0c201f00171b7f89 */ /* 0x00006400000e0000 */
.L_x_4185:
[----:B--2---:R-:W-:Y:S01]  /*1880*/  FSEL R22, R22, R29, P0 ;  /* 0x0000001d16167208 */ /* 0x004fe20000000000 */
[----:B------:R-:W-:Y:S05]  /*1890*/  BRA.DIV ~URZ, `(.L_x_4162) ;  /* 0x000014f27f007947 */ /* 0x000fea000b800000 */
[----:B------:R-:W-:Y:S02]  /*18a0*/  SEL R28, R28, R21, P0 ;  /* 0x000000151c1c7207 */ /* 0x000fe40000000000 */
[----:B------:R2:W3:Y:S04]  /*18b0*/  SHFL.BFLY PT, R21, R22, 0x1, 0x1f ;  /* 0x0c201f0016157f89 */ /* 0x0004e800000e0000 */
[----:B------:R2:W4:Y:S02]  /*18c0*/  SHFL.BFLY PT, R17, R28, 0x1, 0x1f ;  /* 0x0c201f001c117f89 */ /* 0x00052400000e0000 */
.L_x_4186:
        /* <DEDUP_REMOVED lines=26> */
.L_x_4164:
[----:B------:R-:W-:Y:S05]  /*1a70*/  BSYNC B1 ;  /* 0x0000000000017941 */ /* 0x000fea0003800000 */
.L_x_4163:
        /* <DEDUP_REMOVED lines=20> */
.L_x_4166:
[----:B------:R-:W-:Y:S05]  /*1bc0*/  BSYNC B1 ;  /* 0x0000000000017941 */ /* 0x000fea0003800000 */
.L_x_4165:
[----:B0-----:R-:W-:Y:S05]  /*1bd0*/  BRA `(.L_x_4167) ;  /* 0xfffff6c000007947 */ /* 0x001fea000383ffff */
.L_x_4151:
[----:B------:R-:W-:Y:S05]  /*1be0*/  BSYNC B0 ;  /* 0x0000000000007941 */ /* 0x000fea0003800000 */
.L_x_4139:
        /* <DEDUP_REMOVED lines=19> */
.L_x_4169:
        /* <DEDUP_REMOVED lines=20> */
.L_x_4168:
        /* <DEDUP_REMOVED lines=11> */
.L_x_4170:
        /* <DEDUP_REMOVED lines=11> */
.L_x_4141:
[----:B------:R-:W-:Y:S01]  /*1fc0*/  IMAD.MOV.U32 R19, RZ, RZ, R29 ;  /* 0x000000ffff137224 */ /* 0x000fe200078e001d */
[----:B------:R-:W-:Y:S01]  /*1fd0*/  MOV R20, 0x2020 ;  /* 0x0000202000147802 */ /* 0x000fe20000000f00 */
[----:B------:R-:W-:Y:S02]  /*1fe0*/  IMAD.MOV.U32 R18, RZ, RZ, 0x10 ;  /* 0x00000010ff127424 */ /* 0x000fe400078e00ff */
[----:B------:R-:W-:Y:S02]  /*1ff0*/  IMAD.MOV.U32 R17, RZ, RZ, 0x1f ;  /* 0x0000001fff117424 */ /* 0x000fe400078e00ff */
[----:B------:R-:W-:Y:S02]  /*2000*/  IMAD.MOV.U32 R16, RZ, RZ, -0x1 ;  /* 0xffffffffff107424 */ /* 0x000fe400078e00ff */
[----:B------:R-:W-:Y:S05]  /*2010*/  CALL.REL.NOINC `($__internal_79_$__cuda_sm70_shflsync_bfly_p) ;  /* 0x00000e6000007944 */ /* 0x000fea0003c00000 */
[----:B-1----:R-:W-:Y:S01]  /*2020*/  IMAD.MOV.U32 R21, RZ, RZ, R17 ;  /* 0x000000ffff157224 */ /* 0x002fe200078e0011 */
[----:B------:R-:W-:Y:S05]  /*2030*/  BRA `(.L_x_4171) ;  /* 0xffffec2000007947 */ /* 0x000fea000383ffff */
.L_x_4142:
[----:B------:R-:W-:Y:S01]  /*2040*/  IMAD.MOV.U32 R19, RZ, RZ, R27 ;  /* 0x000000ffff137224 */ /* 0x000fe200078e001b */
[----:B------:R-:W-:Y:S01]  /*2050*/  MOV R20, 0x20a0 ;  /* 0x000020a000147802 */ /* 0x000fe20000000f00 */
[----:B------:R-:W-:Y:S02]  /*2060*/  IMAD.MOV.U32 R18, RZ, RZ, 0x10 ;  /* 0x00000010ff127424 */ /* 0x000fe400078e00ff */
[----:B------:R-:W-:-:S02]  /*2070*/  IMAD.MOV.U32 R17, RZ, RZ, 0x1f ;  /* 0x0000001fff117424 */ /* 0x000fc400078e00ff */
[----:B------:R-:W-:Y:S02]  /*2080*/  IMAD.MOV.U32 R16, RZ, RZ, -0x1 ;  /* 0xffffffffff107424 */ /* 0x000fe400078e00ff */
[----:B01----:R-:W-:Y:S05]  /*2090*/  CALL.REL.NOINC `($__internal_79_$__cuda_sm70_shflsync_bfly_p) ;  /* 0x00000de000007944 */ /* 0x003fea0003c00000 */
[----:B-1----:R-:W-:Y:S01]  /*20a0*/  IMAD.MOV.U32 R28, RZ, RZ, R17 ;  /* 0x000000ffff1c7224 */ /* 0x002fe200078e0011 */
[----:B------:R-:W-:Y:S01]  /*20b0*/  MOV R20, 0x2110 ;  /* 0x0000211000147802 */ /* 0x000fe20000000f00 */
[----:B------:R-:W-:Y:S02]  /*20c0*/  IMAD.MOV.U32 R19, RZ, RZ, R23 ;  /* 0x000000ffff137224 */ /* 0x000fe400078e0017 */
[----:B------:R-:W-:Y:S02]  /*20d0*/  IMAD.MOV.U32 R18, RZ, RZ, 0x10 ;  /* 0x00000010ff127424 */ /* 0x000fe400078e00ff */
[----:B------:R-:W-:Y:S02]  /*20e0*/  IMAD.MOV.U32 R17, RZ, RZ, 0x1f ;  /* 0x0000001fff117424 */ /* 0x000fe400078e00ff */
[----:B------:R-:W-:Y:S02]  /*20f0*/  IMAD.MOV.U32 R16, RZ, RZ, -0x1 ;  /* 0xffffffffff107424 */ /* 0x000fe400078e00ff */
[----:B------:R-:W-:Y:S05]  /*2100*/  CALL.REL.NOINC `($__internal_79_$__cuda_sm70_shflsync_bfly_p) ;  /* 0x00000d7000007944 */ /* 0x000fea0003c00000 */
[----:B-1----:R-:W-:Y:S01]  /*2110*/  IMAD.MOV.U32 R22, RZ, RZ, R17 ;  /* 0x000000ffff167224 */ /* 0x002fe200078e0011 */
[----:B------:R-:W-:Y:S05]  /*2120*/  BRA `(.L_x_4172) ;  /* 0xffffeb6000007947 */ /* 0x000fea000383ffff */
.L_x_4143:
[----:B------:R-:W-:Y:S01]  /*2130*/  IMAD.MOV.U32 R19, RZ, RZ, R21 ;  /* 0x000000ffff137224 */ /* 0x000fe200078e0015 */
[----:B------:R-:W-:Y:S01]  /*2140*/  MOV R20, 0x2190 ;  /* 0x0000219000147802 */ /* 0x000fe20000000f00 */
[----:B------:R-:W-:-:S02]  /*2150*/  IMAD.MOV.U32 R18, RZ, RZ, 0x8 ;  /* 0x00000008ff127424 */ /* 0x000fc400078e00ff */
[----:B------:R-:W-:Y:S02]  /*2160*/  IMAD.MOV.U32 R17, RZ, RZ, 0x1f ;  /* 0x0000001fff117424 */ /* 0x000fe400078e00ff */
[----:B------:R-:W-:Y:S02]  /*2170*/  IMAD.MOV.U32 R16, RZ, RZ, -0x1 ;  /* 0xffffffffff107424 */ /* 0x000fe400078e00ff */
[----:B0-23--:R-:W-:Y:S05]  /*2180*/  CALL.REL.NOINC `($__internal_79_$__cuda_sm70_shflsync_bfly_p) ;  /* 0x00000cf000007944 */ /* 0x00dfea0003c00000 */
[----:B------:R-:W-:Y:S01]  /*2190*/  FSEL R28, R28, R27, P1 ;  /* 0x0000001b1c1c7208 */ /* 0x000fe20000800000 */
[----:B-1----:R-:W-:Y:S01]  /*21a0*/  IMAD.MOV.U32 R27, RZ, RZ, R17 ;  /* 0x000000ffff1b7224 */ /* 0x002fe200078e0011 */
[----:B------:R-:W-:Y:S01]  /*21b0*/  MOV R20, 0x2210 ;  /* 0x0000221000147802 */ /* 0x000fe20000000f00 */
[----:B------:R-:W-:Y:S02]  /*21c0*/  IMAD.MOV.U32 R18, RZ, RZ, 0x8 ;  /* 0x00000008ff127424 */ /* 0x000fe400078e00ff */
[----:B------:R-:W-:Y:S02]  /*21d0*/  IMAD.MOV.U32 R17, RZ, RZ, 0x1f ;  /* 0x0000001fff117424 */ /* 0x000fe400078e00ff */
[----:B------:R-:W-:Y:S02]  /*21e0*/  IMAD.MOV.U32 R16, RZ, RZ, -0x1 ;  /* 0xffffffffff107424 */ /* 0x000fe400078e00ff */
[----:B------:R-:W-:-:S02]  /*21f0*/  IMAD.MOV.U32 R19, RZ, RZ, R28 ;  /* 0x000000ffff137224 */ /* 0x000fc400078e001c */
[----:B------:R-:W-:Y:S05]  /*2200*/  CALL.REL.NOINC `($__internal_79_$__cuda_sm70_shflsync_bfly_p) ;  /* 0x00000c7000007944 */ /* 0x000fea0003c00000 */
[----:B------:R-:W-:Y:S01]  /*2210*/  SEL R22, R22, R23, P1 ;  /* 0x0000001716167207 */ /* 0x000fe20000800000 */
[----:B-1----:R-:W-:Y:S01]  /*2220*/  IMAD.MOV.U32 R29, RZ, RZ, R17 ;  /* 0x000000ffff1d7224 */ /* 0x002fe200078e0011 */
[----:B------:R-:W-:Y:S01]  /*2230*/  MOV R20, 0x2290 ;  /* 0x0000229000147802 */ /* 0x000fe20000000f00 */
[----:B------:R-:W-:-:S02]  /*2240*/  IMAD.MOV.U32 R18, RZ, RZ, 0x8 ;  /* 0x00000008ff127424 */ /* 0x000fc400078e00ff */
[----:B------:R-:W-:Y:S02]  /*2250*/  IMAD.MOV.U32 R17, RZ, RZ, 0x1f ;  /* 0x0000001fff117424 */ /* 0x000fe400078e00ff */
[----:B------:R-:W-:Y:S02]  /*2260*/  IMAD.MOV.U32 R16, RZ, RZ, -0x1 ;  /* 0xffffffffff107424 */ /* 0x000fe400078e00ff */
[----:B------:R-:W-:Y:S02]  /*2270*/  IMAD.MOV.U32 R19, RZ, RZ, R22 ;  /* 0x000000ffff137224 */ /* 0x000fe400078e0016 */
[----:B------:R-:W-:Y:S05]  /*2280*/  CALL.REL.NOINC `($__internal_79_$__cuda_sm70_shflsync_bfly_p) ;  /* 0x00000bf000007944 */ /* 0x000fea0003c00000 */
[----:B-1----:R-:W-:Y:S01]  /*2290*/  IMAD.MOV.U32 R23, RZ, RZ, R17 ;  /* 0x000000ffff177224 */ /* 0x002fe200078e0011 */
[----:B------:R-:W-:Y:S05]  /*22a0*/  BRA `(.L_x_4173) ;  /* 0xffffeaa000007947 */ /* 0x000fea000383ffff */
.L_x_4144:
[----:B------:R-:W-:Y:S01]  /*22b0*/  IMAD.MOV.U32 R19, RZ, RZ, R21 ;  /* 0x000000ffff137224 */ /* 0x000fe200078e0015 */
[----:B------:R-:W-:Y:S01]  /*22c0*/  MOV R20, 0x2310 ;  /* 0x0000231000147802 */ /* 0x000fe20000000f00 */
[----:B------:R-:W-:Y:S02]  /*22d0*/  IMAD.MOV.U32 R18, RZ, RZ, 0x4 ;  /* 0x00000004ff127424 */ /* 0x000fe400078e00ff */
[----:B------:R-:W-:Y:S02]  /*22e0*/  IMAD.MOV.U32 R17, RZ, RZ, 0x1f ;  /* 0x0000001fff117424 */ /* 0x000fe400078e00ff */
[----:B------:R-:W-:-:S02]  /*22f0*/  IMAD.MOV.U32 R16, RZ, RZ, -0x1 ;  /* 0xffffffffff107424 */ /* 0x000fc400078e00ff */
[----:B0-----:R-:W-:Y:S05]  /*2300*/  CALL.REL.NOINC `($__internal_79_$__cuda_sm70_shflsync_bfly_p) ;  /* 0x00000b7000007944 */ /* 0x001fea0003c00000 */
[----:B-1----:R-:W-:Y:S01]  /*2310*/  IMAD.MOV.U32 R27, RZ, RZ, R17 ;  /* 0x000000ffff1b7224 */ /* 0x002fe200078e0011 */
[----:B------:R-:W-:Y:S05]  /*2320*/  BRA `(.L_x_4174) ;  /* 0xffffea8000007947 */ /* 0x000fea000383ffff */
.L_x_4145:
[----:B------:R-:W-:Y:S01]  /*2330*/  IMAD.MOV.U32 R19, RZ, RZ, R29 ;  /* 0x000000ffff137224 */ /* 0x000fe200078e001d */
[----:B------:R-:W-:Y:S01]  /*2340*/  MOV R20, 0x2390 ;  /* 0x0000239000147802 */ /* 0x000fe20000000f00 */
[----:B------:R-:W-:-:S02]  /*2350*/  IMAD.MOV.U32 R18, RZ, RZ, 0x4 ;  /* 0x00000004ff127424 */ /* 0x000fc400078e00ff */
[----:B------:R-:W-:Y:S02]  /*2360*/  IMAD.MOV.U32 R17, RZ, RZ, 0x1f ;  /* 0x0000001fff117424 */ /* 0x000fe400078e00ff */
[----:B------:R-:W-:Y:S02]  /*2370*/  IMAD.MOV.U32 R16, RZ, RZ, -0x1 ;  /* 0xffffffffff107424 */ /* 0x000fe400078e00ff */
[----:B-12---:R-:W-:Y:S05]  /*2380*/  CALL.REL.NOINC `($__internal_79_$__cuda_sm70_shflsync_bfly_p) ;  /* 0x00000af000007944 */ /* 0x006fea0003c00000 */
[----:B------:R-:W-:Y:S01]  /*2390*/  SEL R23, R23, R22, P0 ;  /* 0x0000001617177207 */ /* 0x000fe20000000000 */
[----:B-1----:R-:W-:Y:S01]  /*23a0*/  IMAD.MOV.U32 R22, RZ, RZ, R17 ;  /* 0x000000ffff167224 */ /* 0x002fe200078e0011 */
[----:B------:R-:W-:Y:S01]  /*23b0*/  MOV R20, 0x2410 ;  /* 0x0000241000147802 */ /* 0x000fe20000000f00 */
[----:B------:R-:W-:Y:S02]  /*23c0*/  IMAD.MOV.U32 R18, RZ, RZ, 0x4 ;  /* 0x00000004ff127424 */ /* 0x000fe400078e00ff */
[----:B------:R-:W-:Y:S02]  /*23d0*/  IMAD.MOV.U32 R17, RZ, RZ, 0x1f ;  /* 0x0000001fff117424 */ /* 0x000fe400078e00ff */
[----:B------:R-:W-:Y:S02]  /*23e0*/  IMAD.MOV.U32 R16, RZ, RZ, -0x1 ;  /* 0xffffffffff107424 */ /* 0x000fe400078e00ff */
[----:B------:R-:W-:-:S02]  /*23f0*/  IMAD.MOV.U32 R19, RZ, RZ, R23 ;  /* 0x000000ffff137224 */ /* 0x000fc400078e0017 */
[----:B------:R-:W-:Y:S05]  /*2400*/  CALL.REL.NOINC `($__internal_79_$__cuda_sm70_shflsync_bfly_p) ;  /* 0x00000a7000007944 */ /* 0x000fea0003c00000 */
[----:B-1----:R-:W-:Y:S01]  /*2410*/  IMAD.MOV.U32 R28, RZ, RZ, R17 ;  /* 0x000000ffff1c7224 */ /* 0x002fe200078e0011 */
[----:B------:R-:W-:Y:S05]  /*2420*/  BRA `(.L_x_4175) ;  /* 0xffffe9d000007947 */ /* 0x000fea000383ffff */
.L_x_4146:
[----:B------:R-:W-:Y:S01]  /*2430*/  IMAD.MOV.U32 R19, RZ, RZ, R21 ;  /* 0x000000ffff137224 */ /* 0x000fe200078e0015 */
[----:B------:R-:W-:Y:S01]  /*2440*/  MOV R20, 0x2490 ;  /* 0x0000249000147802 */ /* 0x000fe20000000f00 */
[----:B------:R-:W-:-:S02]  /*2450*/  IMAD.MOV.U32 R18, RZ, RZ, 0x2 ;  /* 0x00000002ff127424 */ /* 0x000fc400078e00ff */
[----:B------:R-:W-:Y:S02]  /*2460*/  IMAD.MOV.U32 R17, RZ, RZ, 0x1f ;  /* 0x0000001fff117424 */ /* 0x000fe400078e00ff */
[----:B------:R-:W-:Y:S02]  /*2470*/  IMAD.MOV.U32 R16, RZ, RZ, -0x1 ;  /* 0xffffffffff107424 */ /* 0x000fe400078e00ff */
[----:B0--3--:R-:W-:Y:S05]  /*2480*/  CALL.REL.NOINC `($__internal_79_$__cuda_sm70_shflsync_bfly_p) ;  /* 0x000009f000007944 */ /* 0x009fea0003c00000 */
        /* <DEDUP_REMOVED lines=18> */
.L_x_4147:
[----:B------:R-:W-:Y:S01]  /*25b0*/  IMAD.MOV.U32 R19, RZ, RZ, R21 ;  /* 0x000000ffff137224 */ /* 0x000fe200078e0015 */
[----:B------:R-:W-:Y:S01]  /*25c0*/  MOV R20, 0x2610 ;  /* 0x0000261000147802 */ /* 0x000fe20000000f00 */
[----:B------:R-:W-:Y:S02]  /*25d0*/  IMAD.MOV.U32 R18, RZ, RZ, 0x1 ;  /* 0x00000001ff127424 */ /* 0x000fe400078e00ff */
[----:B------:R-:W-:Y:S02]  /*25e0*/  IMAD.MOV.U32 R17, RZ, RZ, 0x1f ;  /* 0x0000001fff117424 */ /* 0x000fe400078e00ff */
[----:B------:R-:W-:-:S02]  /*25f0*/  IMAD.MOV.U32 R16, RZ, RZ, -0x1 ;  /* 0xffffffffff107424 */ /* 0x000fc400078e00ff */
[----:B--2---:R-:W-:Y:S05]  /*2600*/  CALL.REL.NOINC `($__internal_79_$__cuda_sm70_shflsync_bfly_p) ;  /* 0x0000087000007944 */ /* 0x004fea0003c00000 */
[----:B-1----:R-:W-:Y:S01]  /*2610*/  IMAD.MOV.U32 R22, RZ, RZ, R17 ;  /* 0x000000ffff167224 */ /* 0x002fe200078e0011 */
[----:B------:R-:W-:Y:S05]  /*2620*/  BRA `(.L_x_4177) ;  /* 0xffffe8f000007947 */ /* 0x000fea000383ffff */
.L_x_4148:
[----:B------:R-:W-:Y:S01]  /*2630*/  IMAD.MOV.U32 R19, RZ, RZ, R27 ;  /* 0x000000ffff137224 */ /* 0x000fe200078e001b */
[----:B------:R-:W-:Y:S01]  /*2640*/  MOV R20, 0x2690 ;  /* 0x0000269000147802 */ /* 0x000fe20000000f00 */
[----:B------:R-:W-:-:S02]  /*2650*/  IMAD.MOV.U32 R18, RZ, RZ, 0x1 ;  /* 0x00000001ff127424 */ /* 0x000fc400078e00ff */
[----:B------:R-:W-:Y:S02]  /*2660*/  IMAD.MOV.U32 R17, RZ, RZ, 0x1f ;  /* 0x0000001fff117424 */ /* 0x000fe400078e00ff */
[----:B------:R-:W-:Y:S02]  /*2670*/  IMAD.MOV.U32 R16, RZ, RZ, -0x1 ;  /* 0xffffffffff107424 */ /* 0x000fe400078e00ff */
[----:B01----:R-:W-:Y:S05]  /*2680*/  CALL.REL.NOINC `($__internal_79_$__cuda_sm70_shflsync_bfly_p) ;  /* 0x000007f000007944 */ /* 0x003fea0003c00000 */
        /* <DEDUP_REMOVED lines=8> */
[----:B-1----:R-:W-:Y:S05]  /*2710*/  BRA `(.L_x_4178) ;  /* 0xffffe85000007947 */ /* 0x002fea000383ffff */
.L_x_4155:
[----:B------:R-:W-:Y:S01]  /*2720*/  IMAD.MOV.U32 R19, RZ, RZ, R29 ;  /* 0x000000ffff137224 */ /* 0x000fe200078e001d */
[----:B------:R-:W-:Y:S01]  /*2730*/  MOV R20, 0x2780 ;  /* 0x0000278000147802 */ /* 0x000fe20000000f00 */
[----:B------:R-:W-:-:S02]  /*2740*/  IMAD.MOV.U32 R18, RZ, RZ, 0x10 ;  /* 0x00000010ff127424 */ /* 0x000fc400078e00ff */
[----:B------:R-:W-:Y:S02]  /*2750*/  IMAD.MOV.U32 R17, RZ, RZ, 0x1f ;  /* 0x0000001fff117424 */ /* 0x000fe400078e00ff */
[----:B------:R-:W-:Y:S02]  /*2760*/  IMAD.MOV.U32 R16, RZ, RZ, -0x1 ;  /* 0xffffffffff107424 */ /* 0x000fe400078e00ff */
[----:B------:R-:W-:Y:S05]  /*2770*/  CALL.REL.NOINC `($__internal_79_$__cuda_sm70_shflsync_bfly_p) ;  /* 0x0000070000007944 */ /* 0x000fea0003c00000 */
[----:B-1----:R-:W-:Y:S01]  /*2780*/  IMAD.MOV.U32 R23, RZ, RZ, R17 ;  /* 0x000000ffff177224 */ /* 0x002fe200078e0011 */
[----:B------:R-:W-:Y:S05]  /*2790*/  BRA `(.L_x_4179) ;  /* 0xffffee2000007947 */ /* 0x000fea000383ffff */
.L_x_4156:
[----:B------:R-:W-:Y:S01]  /*27a0*/  IMAD.MOV.U32 R19, RZ, RZ, R27 ;  /* 0x000000ffff137224 */ /* 0x000fe200078e001b */
[----:B------:R-:W-:Y:S01]  /*27b0*/  MOV R20, 0x2800 ;  /* 0x0000280000147802 */ /* 0x000fe20000000f00 */
[----:B------:R-:W-:Y:S02]  /*27c0*/  IMAD.MOV.U32 R18, RZ, RZ, 0x10 ;  /* 0x00000010ff127424 */ /* 0x000fe400078e00ff */
[----:B------:R-:W-:Y:S02]  /*27d0*/  IMAD.MOV.U32 R17, RZ, RZ, 0x1f ;  /* 0x0000001fff117424 */ /* 0x000fe400078e00ff */
[----:B------:R-:W-:Y:S02]  /*27e0*/  IMAD.MOV.U32 R16, RZ, RZ, -0x1 ;  /* 0xffffffffff107424 */ /* 0x000fe400078e00ff */
[----:B01----:R-:W-:Y:S05]  /*27f0*/  CALL.REL.NOINC `($__internal_79_$__cuda_sm70_shflsync_bfly_p) ;  /* 0x0000068000007944 */ /* 0x003fea0003c00000 */
[----:B-1----:R-:W-:Y:S01]  /*2800*/  IMAD.MOV.U32 R28, RZ, RZ, R17 ;  /* 0x000000ffff1c7224 */ /* 0x002fe200078e0011 */
[----:B------:R-:W-:Y:S01]  /*2810*/  MOV R20, 0x2870 ;  /* 0x0000287000147802 */ /* 0x000fe20000000f00 */
[----:B------:R-:W-:-:S02]  /*2820*/  IMAD.MOV.U32 R19, RZ, RZ, R22 ;  /* 0x000000ffff137224 */ /* 0x000fc400078e0016 */
[----:B------:R-:W-:Y:S02]  /*2830*/  IMAD.MOV.U32 R18, RZ, RZ, 0x10 ;  /* 0x00000010ff127424 */ /* 0x000fe400078e00ff */
[----:B------:R-:W-:Y:S02]  /*2840*/  IMAD.MOV.U32 R17, RZ, RZ, 0x1f ;  /* 0x0000001fff117424 */ /* 0x000fe400078e00ff */
[----:B------:R-:W-:Y:S02]  /*2850*/  IMAD.MOV.U32 R16, RZ, RZ, -0x1 ;  /* 0xffffffffff107424 */ /* 0x000fe400078e00ff */
[----:B------:R-:W-:Y:S05]  /*2860*/  CALL.REL.NOINC `($__internal_79_$__cuda_sm70_shflsync_bfly_p) ;  /* 0x0000061000007944 */ /* 0x000fea0003c00000 */
[----:B-1----:R-:W-:Y:S01]  /*2870*/  IMAD.MOV.U32 R21, RZ, RZ, R17 ;  /* 0x000000ffff157224 */ /* 0x002fe200078e0011 */
[----:B------:R-:W-:Y:S05]  /*2880*/  BRA `(.L_x_4180) ;  /* 0xffffed6000007947 */ /* 0x000fea000383ffff */
.L_x_4157:
[----:B------:R-:W-:Y:S01]  /*2890*/  IMAD.MOV.U32 R19, RZ, RZ, R23 ;  /* 0x000000ffff137224 */ /* 0x000fe200078e0017 */
[----:B------:R-:W-:Y:S01]  /*28a0*/  MOV R20, 0x28f0 ;  /* 0x000028f000147802 */ /* 0x000fe20000000f00 */
[----:B------:R-:W-:Y:S02]  /*28b0*/  IMAD.MOV.U32 R18, RZ, RZ, 0x8 ;  /* 0x00000008ff127424 */ /* 0x000fe400078e00ff */
[----:B------:R-:W-:Y:S02]  /*28c0*/  IMAD.MOV.U32 R17, RZ, RZ, 0x1f ;  /* 0x0000001fff117424 */ /* 0x000fe400078e00ff */
[----:B------:R-:W-:-:S02]  /*28d0*/  IMAD.MOV.U32 R16, RZ, RZ, -0x1 ;  /* 0xffffffffff107424 */ /* 0x000fc400078e00ff */
[----:B0-23--:R-:W-:Y:S05]  /*28e0*/  CALL.REL.NOINC `($__internal_79_$__cuda_sm70_shflsync_bfly_p) ;  /* 0x0000059000007944 */ /* 0x00dfea0003c00000 */
[----:B------:R-:W-:Y:S01]  /*28f0*/  FSEL R28, R28, R27, P1 ;  /* 0x0000001b1c1c7208 */ /* 0x000fe20000800000 */
[----:B-1----:R-:W-:Y:S01]  /*2900*/  IMAD.MOV.U32 R27, RZ, RZ, R17 ;  /* 0x000000ffff1b7224 */ /* 0x002fe200078e0011 */
[----:B------:R-:W-:Y:S01]  /*2910*/  MOV R20, 0x2970 ;  /* 0x0000297000147802 */ /* 0x000fe20000000f00 */
[----:B------:R-:W-:-:S02]  /*2920*/  IMAD.MOV.U32 R18, RZ, RZ, 0x8 ;  /* 0x00000008ff127424 */ /* 0x000fc400078e00ff */
[----:B------:R-:W-:Y:S02]  /*2930*/  IMAD.MOV.U32 R17, RZ, RZ, 0x1f ;  /* 0x0000001fff117424 */ /* 0x000fe400078e00ff */
[----:B------:R-:W-:Y:S02]  /*2940*/  IMAD.MOV.U32 R16, RZ, RZ, -0x1 ;  /* 0xffffffffff107424 */ /* 0x000fe400078e00ff */
[----:B------:R-:W-:Y:S02]  /*2950*/  IMAD.MOV.U32 R19, RZ, RZ, R28 ;  /* 0x000000ffff137224 */ /* 0x000fe400078e001c */
[----:B------:R-:W-:Y:S05]  /*2960*/  CALL.REL.NOINC `($__internal_79_$__cuda_sm70_shflsync_bfly_p) ;  /* 0x0000051000007944 */ /* 0x000fea0003c00000 */
[----:B------:R-:W-:Y:S01]  /*2970*/  SEL R21, R21, R22, P1 ;  /* 0x0000001615157207 */ /* 0x000fe20000800000 */
[----:B-1----:R-:W-:Y:S01]  /*2980*/  IMAD.MOV.U32 R29, RZ, RZ, R17 ;  /* 0x000000ffff1d7224 */ /* 0x002fe200078e0011 */
[----:B------:R-:W-:Y:S01]  /*2990*/  MOV R20, 0x29f0 ;  /* 0x000029f000147802 */ /* 0x000fe20000000f00 */
[----:B------:R-:W-:Y:S02]  /*29a0*/  IMAD.MOV.U32 R18, RZ, RZ, 0x8 ;  /* 0x00000008ff127424 */ /* 0x000fe400078e00ff */
[----:B------:R-:W-:Y:S02]  /*29b0*/  IMAD.MOV.U32 R17, RZ, RZ, 0x1f ;  /* 0x0000001fff117424 */ /* 0x000fe400078e00ff */
[----:B------:R-:W-:-:S02]  /*29c0*/  IMAD.MOV.U32 R16, RZ, RZ, -0x1 ;  /* 0xffffffffff107424 */ /* 0x000fc400078e00ff */
[----:B------:R-:W-:Y:S02]  /*29d0*/  IMAD.MOV.U32 R19, RZ, RZ, R21 ;  /* 0x000000ffff137224 */ /* 0x000fe400078e0015 */
[----:B------:R-:W-:Y:S05]  /*29e0*/  CALL.REL.NOINC `($__internal_79_$__cuda_sm70_shflsync_bfly_p) ;  /* 0x0000049000007944 */ /* 0x000fea0003c00000 */
[----:B-1----:R-:W-:Y:S01]  /*29f0*/  IMAD.MOV.U32 R22, RZ, RZ, R17 ;  /* 0x000000ffff167224 */ /* 0x002fe200078e0011 */
[----:B------:R-:W-:Y:S05]  /*2a00*/  BRA `(.L_x_4181) ;  /* 0xffffeca000007947 */ /* 0x000fea000383ffff */
.L_x_4158:
[----:B------:R-:W-:Y:S01]  /*2a10*/  IMAD.MOV.U32 R19, RZ, RZ, R23 ;  /* 0x000000ffff137224 */ /* 0x000fe200078e0017 */
[----:B------:R-:W-:Y:S01]  /*2a20*/  MOV R20, 0x2a70 ;  /* 0x00002a7000147802 */ /* 0x000fe20000000f00 */
[----:B------:R-:W-:Y:S02]  /*2a30*/  IMAD.MOV.U32 R18, RZ, RZ, 0x4 ;  /* 0x00000004ff127424 */ /* 0x000fe400078e00ff */
[----:B------:R-:W-:Y:S02]  /*2a40*/  IMAD.MOV.U32 R17, RZ, RZ, 0x1f ;  /* 0x0000001fff117424 */ /* 0x000fe400078e00ff */
[----:B------:R-:W-:Y:S02]  /*2a50*/  IMAD.MOV.U32 R16, RZ, RZ, -0x1 ;  /* 0xffffffffff107424 */ /* 0x000fe400078e00ff */
[----:B0-----:R-:W-:Y:S05]  /*2a60*/  CALL.REL.NOINC `($__internal_79_$__cuda_sm70_shflsync_bfly_p) ;  /* 0x0000041000007944 */ /* 0x001fea0003c00000 */
[----:B-1----:R-:W-:Y:S01]  /*2a70*/  IMAD.MOV.U32 R27, RZ, RZ, R17 ;  /* 0x000000ffff1b7224 */ /* 0x002fe200078e0011 */
[----:B------:R-:W-:Y:S05]  /*2a80*/  BRA `(.L_x_4182) ;  /* 0xffffec8000007947 */ /* 0x000fea000383ffff */
.L_x_4159:
        /* <DEDUP_REMOVED lines=16> */
.L_x_4160:
        /* <DEDUP_REMOVED lines=24> */
.L_x_4161:
        /* <DEDUP_REMOVED lines=8> */
.L_x_4162:
        /* <DEDUP_REMOVED lines=15> */
        .weak           $__internal_79_$__cuda_sm70_shflsync_bfly_p
        .type           $__internal_79_$__cuda_sm70_shflsync_bfly_p,@function
        .size           $__internal_79_$__cuda_sm70_shflsync_bfly_p,(.L_x_11023 - $__internal_79_$__cuda_sm70_shflsync_bfly_p)
$__internal_79_$__cuda_sm70_shflsync_bfly_p:
[----:B------:R-:W-:Y:S04]  /*2e80*/  WARPSYNC R16 ;  /* 0x0000001000007348 */ /* 0x000fe80003800000 */
[----:B------:R0:W1:Y:S02]  /*2e90*/  SHFL.BFLY PT, R17, R19, R18, R17 ;  /* 0x0c00001213117389 */ /* 0x00006400000e0011 */
[----:B0-----:R-:W-:-:S02]  /*2ea0*/  IMAD.MOV.U32 R18, RZ, RZ, R20 ;  /* 0x000000ffff127224 */ /* 0x001fc400078e0014 */
[----:B------:R-:W-:-:S04]  /*2eb0*/  IMAD.MOV.U32 R19, RZ, RZ, 0x0 ;  /* 0x00000000ff137424 */ /* 0x000fc800078e00ff */
[----:B------:R-:W-:Y:S05]  /*2ec0*/  RET.REL.NODEC R18 `(_ZN4vllm3moe10topkGatingILi12ELi384ELi4ELi8ELi32EjfLNS0_11ScoringFuncE1EEEvPKT5_PKbPfiPT4_PiiiibPKf) ;  /* 0xffffd13012007950 */ /* 0x000fea0003c3ffff */
.L_x_4187:
        /* <DEDUP_REMOVED lines=11> */
.L_x_11023:


//--------------------- .text._ZN4vllm3moe10topkGatingILi10ELi320ELi4ELi8ELi32EjfLNS0_11ScoringFuncE1EEEvPKT5_PKbPfiPT4_PiiiibPKf --------------------------
	.section	.text._ZN4vllm3moe10topkGatingILi10ELi320ELi4ELi8ELi32EjfLNS0_11ScoringFuncE1EEEvPKT5_PKbPfiPT4_PiiiibPKf,"ax",@progbits
	.sectioninfo	@"SHI_REGISTERS=32"
	.align	128
        .global         _ZN4vllm3moe10topkGatingILi10ELi320ELi4ELi8ELi32EjfLNS0_11ScoringFuncE1EEEvPKT5_PKbPfiPT4_PiiiibPKf
        .type           _ZN4vllm3moe10topkGatingILi10ELi320ELi4ELi8ELi32EjfLNS0_11ScoringFuncE1EEEvPKT5_PKbPfiPT4_PiiiibPKf,@function
        .size           _ZN4vllm3moe10topkGatingILi10ELi320ELi4ELi8ELi32EjfLNS0_11ScoringFuncE1EEEvPKT5_PKbPfiPT4_PiiiibPKf,(.L_x_11024 - _ZN4vllm3moe10topkGatingILi10ELi320ELi4ELi8ELi32EjfLNS0_11ScoringFuncE1EEEvPKT5_PKbPfiPT4_PiiiibPKf)
        .other          _ZN4vllm3moe10topkGatingILi10ELi320ELi4ELi8ELi32EjfLNS0_11ScoringFuncE1EEEvPKT5_PKbPfiPT4_PiiiibPKf,@"STO_CUDA_ENTRY STV_DEFAULT"
_ZN4vllm3moe10topkGatingILi10ELi320ELi4ELi8ELi32EjfLNS0_11ScoringFuncE1EEEvPKT5_PKbPfiPT4_PiiiibPKf:
.text._ZN4vllm3moe10topkGatingILi10ELi320ELi4ELi8ELi32EjfLNS0_11ScoringFuncE1EEEvPKT5_PKbPfiPT4_PiiiibPKf:
        /* <DEDUP_REMOVED lines=120> */
.L_x_4188:
[----:B------:R0:W-:Y:S04]  /*0780*/  STL.64 [R1], R2 ;  /* 0x0000000201007387 */ /* 0x0001e80000100a00 */
[----:B------:R0:W-:Y:S04]  /*0790*/  STL.64 [R1+0x8], R4 ;  /* 0x0000080401007387 */ /* 0x0001e80000100a00 */
[----:B------:R0:W-:Y:S04]  /*07a0*/  STL.64 [R1+0x10], R6 ;  /* 0x0000100601007387 */ /* 0x0001e80000100a00 */
[----:B------:R0:W-:Y:S04]  /*07b0*/  STL.64 [R1+0x18], R8 ;  /* 0x0000180801007387 */ /* 0x0001e80000100a00 */
[----:B------:R0:W-:Y:S02]  /*07c0*/  STL.64 [R1+0x20], R10 ;  /* 0x0000200a01007387 */ /* 0x0001e40000100a00 */
.L_x_4189:
        /* <DEDUP_REMOVED lines=9> */
.L_x_4205:
        /* <DEDUP_REMOVED lines=44> */
.L_x_4222:
[----:B------:R-:W-:Y:S05]  /*0b20*/  BRA.DIV ~URZ, `(.L_x_4193) ;  /* 0x000013727f007947 */ /* 0x000fea000b800000 */
[----:B------:R2:W3:Y:S04]  /*0b30*/  SHFL.BFLY PT, R24, R27, 0x10, 0x1f ;  /* 0x0e001f001b187f89 */ /* 0x0004e800000e0000 */
[----:B------:R2:W4:Y:S02]  /*0b40*/  SHFL.BFLY PT, R18, R19, 0x10, 0x1f ;  /* 0x0e001f0013127f89 */ /* 0x00052400000e0000 */
.L_x_4223:
        /* <DEDUP_REMOVED lines=12> */
.L_x_4224:
[----:B-1----:R-:W-:-:S13]  /*0c10*/  FSETP.GEU.FTZ.AND P1, PT, R17, R26, PT ;  /* 0x0000001a1100720b */ /* 0x002fda0003f3e000 */
[----:B------:R-:W-:-:S04]  /*0c20*/  @P1 FSETP.NEU.FTZ.AND P2, PT, R17, R26, PT ;  /* 0x0000001a1100120b */ /* 0x000fc80003f5d000 */
[----:B---3--:R-:W-:-:S13]  /*0c30*/  @P1 ISETP.LT.AND P0, PT, R19, R18, !P2 ;  /* 0x000000121300120c */ /* 0x008fda0005701270 */
[----:B0-----:R-:W-:Y:S01]  /*0c40*/  FSEL R17, R26, R17, P0 ;  /* 0x000000111a117208 */ /* 0x001fe20000000000 */
[----:B------:R-:W-:Y:S05]  /*0c50*/  BRA.DIV ~URZ, `(.L_x_4195) ;  /* 0x000014b27f007947 */ /* 0x000fea000b800000 */
[----:B------:R0:W1:Y:S02]  /*0c60*/  SHFL.BFLY PT, R26, R17, 0x4, 0x1f ;  /* 0x0c801f00111a7f89 */ /* 0x00006400000e0000 */
.L_x_4225:
[----:B--2---:R-:W-:Y:S01]  /*0c70*/  FSEL R27, R27, R24, P0 ;  /* 0x000000181b1b7208 */ /* 0x004fe20000000000 */
[----:B------:R-:W-:Y:S05]  /*0c80*/  BRA.DIV ~URZ, `(.L_x_4196) ;  /* 0x000015027f007947 */ /* 0x000fea000b800000 */
[----:B------:R-:W-:Y:S02]  /*0c90*/  SEL R19, R19, R18, P0 ;  /* 0x0000001213137207 */ /* 0x000fe40000000000 */
[----:B------:R2:W3:Y:S04]  /*0ca0*/  SHFL.BFLY PT, R18, R27, 0x4, 0x1f ;  /* 0x0c801f001b127f89 */ /* 0x0004e800000e0000 */
[----:B------:R2:W4:Y:S02]  /*0cb0*/  SHFL.BFLY PT, R24, R19, 0x4, 0x1f ;  /* 0x0c801f0013187f89 */ /* 0x00052400000e0000 */
.L_x_4226:
        /* <DEDUP_REMOVED lines=12> */
.L_x_4227:
[----:B-1----:R-:W-:-:S13]  /*0d80*/  FSETP.GEU.FTZ.AND P1, PT, R17, R18, PT ;  /* 0x000000121100720b */ /* 0x002fda0003f3e000 */
[----:B------:R-:W-:-:S04]  /*0d90*/  @P1 FSETP.NEU.FTZ.AND P2, PT, R17, R18, PT ;  /* 0x000000121100120b */ /* 0x000fc80003f5d000 */
[----:B---3--:R-:W-:-:S13]  /*0da0*/  @P1 ISETP.LT.AND P0, PT, R19, R24, !P2 ;  /* 0x000000181300120c */ /* 0x008fda0005701270 */
[----:B0-----:R-:W-:Y:S01]  /*0db0*/  FSEL R17, R18, R17, P0 ;  /* 0x0000001112117208 */ /* 0x001fe20000000000 */
[----:B------:R-:W-:Y:S05]  /*0dc0*/  BRA.DIV ~URZ, `(.L_x_4198) ;  /* 0x000016427f007947 */ /* 0x000fea000b800000 */
[----:B------:R0:W1:Y:S02]  /*0dd0*/  SHFL.BFLY PT, R18, R17, 0x1, 0x1f ;  /* 0x0c201f0011127f89 */ /* 0x00006400000e0000 */
.L_x_4228:
[----:B--2---:R-:W-:Y:S01]  /*0de0*/  FSEL R26, R26, R27, P0 ;  /* 0x0000001b1a1a7208 */ /* 0x004fe20000000000 */
[----:B------:R-:W-:Y:S05]  /*0df0*/  BRA.DIV ~URZ, `(.L_x_4199) ;  /* 0x000016927f007947 */ /* 0x000fea000b800000 */
[----:B------:R-:W-:Y:S02]  /*0e00*/  SEL R24, R19, R24, P0 ;  /* 0x0000001813187207 */ /* 0x000fe40000000000 */
[----:B------:R2:W3:Y:S04]  /*0e10*/  SHFL.BFLY PT, R19, R26, 0x1, 0x1f ;  /* 0x0c201f001a137f89 */ /* 0x0004e800000e0000 */
[----:B------:R2:W4:Y:S02]  /*0e20*/  SHFL.BFLY PT, R13, R24, 0x1, 0x1f ;  /* 0x0c201f00180d7f89 */ /* 0x00052400000e0000 */
.L_x_4229:
        /* <DEDUP_REMOVED lines=27> */
.L_x_4201:
[----:B------:R-:W-:Y:S05]  /*0fe0*/  BSYNC B1 ;  /* 0x0000000000017941 */ /* 0x000fea0003800000 */
.L_x_4200:
        /* <DEDUP_REMOVED lines=20> */
.L_x_4204:
[----:B------:R-:W-:Y:S05]  /*1130*/  BSYNC B1 ;  /* 0x0000000000017941 */ /* 0x000fea0003800000 */
.L_x_4203:
[----:B0-----:R-:W-:Y:S05]  /*1140*/  BRA `(.L_x_4205) ;  /* 0xfffff71000007947 */ /* 0x001fea000383ffff */
.L_x_4191:
[----:B------:R-:W-:Y:S02]  /*1150*/  IMAD.MOV.U32 R25, RZ, RZ, RZ ;  /* 0x000000ffff197224 */ /* 0x000fe400078e00ff */
.L_x_4218:
        /* <DEDUP_REMOVED lines=44> */
.L_x_4230:
[----:B------:R-:W-:Y:S05]  /*1420*/  BRA.DIV ~URZ, `(.L_x_4207) ;  /* 0x000011d27f007947 */ /* 0x000fea000b800000 */
[----:B------:R2:W3:Y:S04]  /*1430*/  SHFL.BFLY PT, R27, R24, 0x10, 0x1f ;  /* 0x0e001f00181b7f89 */ /* 0x0004e800000e0000 */
[----:B------:R2:W4:Y:S02]  /*1440*/  SHFL.BFLY PT, R19, R18, 0x10, 0x1f ;  /* 0x0e001f0012137f89 */ /* 0x00052400000e0000 */
.L_x_4231:
        /* <DEDUP_REMOVED lines=12> */
.L_x_4232:
[----:B--2---:R-:W-:-:S13]  /*1510*/  FSETP.GEU.FTZ.AND P1, PT, R17, R24, PT ;  /* 0x000000181100720b */ /* 0x004fda0003f3e000 */
[----:B------:R-:W-:-:S04]  /*1520*/  @P1 FSETP.NEU.FTZ.AND P2, PT, R17, R24, PT ;  /* 0x000000181100120b */ /* 0x000fc80003f5d000 */
[----:B0-----:R-:W-:-:S13]  /*1530*/  @P1 ISETP.LT.AND P0, PT, R26, R19, !P2 ;  /* 0x000000131a00120c */ /* 0x001fda0005701270 */
[----:B-1----:R-:W-:Y:S01]  /*1540*/  FSEL R17, R24, R17, P0 ;  /* 0x0000001118117208 */ /* 0x002fe20000000000 */
[----:B------:R-:W-:Y:S05]  /*1550*/  BRA.DIV ~URZ, `(.L_x_4209) ;  /* 0x000013127f007947 */ /* 0x000fea000b800000 */
[----:B------:R0:W1:Y:S02]  /*1560*/  SHFL.BFLY PT, R24, R17, 0x4, 0x1f ;  /* 0x0c801f0011187f89 */ /* 0x00006400000e0000 */
.L_x_4233:
[----:B---3--:R-:W-:Y:S01]  /*1570*/  FSEL R18, R18, R27, P0 ;  /* 0x0000001b12127208 */ /* 0x008fe20000000000 */
[----:B------:R-:W-:Y:S05]  /*1580*/  BRA.DIV ~URZ, `(.L_x_4210) ;  /* 0x000013627f007947 */ /* 0x000fea000b800000 */
[----:B------:R-:W-:Y:S01]  /*1590*/  SEL R26, R26, R19, P0 ;  /* 0x000000131a1a7207 */ /* 0x000fe20000000000 */
[----:B------:R2:W3:Y:S04]  /*15a0*/  SHFL.BFLY PT, R27, R18, 0x4, 0x1f ;  /* 0x0c801f00121b7f89 */ /* 0x0004e800000e0000 */
[----:B------:R2:W4:Y:S02]  /*15b0*/  SHFL.BFLY PT, R19, R26, 0x4, 0x1f ;  /* 0x0c801f001a137f89 */ /* 0x00052400000e0000 */
.L_x_4234:
        /* <DEDUP_REMOVED lines=12> */
.L_x_4235:
[----:B-1----:R-:W-:-:S13]  /*1680*/  FSETP.GEU.FTZ.AND P1, PT, R17, R24, PT ;  /* 0x000000181100720b */ /* 0x002fda0003f3e000 */
[----:B------:R-:W-:-:S04]  /*1690*/  @P1 FSETP.NEU.FTZ.AND P2, PT, R17, R24, PT ;  /* 0x000000181100120b */ /* 0x000fc80003f5d000 */
[----:B---3--:R-:W-:-:S13]  /*16a0*/  @P1 ISETP.LT.AND P0, PT, R19, R26, !P2 ;  /* 0x0000001a1300120c */ /* 0x008fda0005701270 */
[----:B0-----:R-:W-:Y:S01]  /*16b0*/  FSEL R17, R24, R17, P0 ;  /* 0x0000001118117208 */ /* 0x001fe20000000000 */
[----:B------:R-:W-:Y:S05]  /*16c0*/  BRA.DIV ~URZ, `(.L_x_4212) ;  /* 0x000014a27f007947 */ /* 0x000fea000b800000 */
[----:B------:R0:W1:Y:S02]  /*16d0*/  SHFL.BFLY PT, R24, R17, 0x1, 0x1f ;  /* 0x0c201f0011187f89 */ /* 0x00006400000e0000 */
.L_x_4236:
[----:B--2---:R-:W-:Y:S01]  /*16e0*/  FSEL R27, R27, R18, P0 ;  /* 0x000000121b1b7208 */ /* 0x004fe20000000000 */
[----:B------:R-:W-:Y:S05]  /*16f0*/  BRA.DIV ~URZ, `(.L_x_4213) ;  /* 0x000014f27f007947 */ /* 0x000fea000b800000 */
[----:B------:R-:W-:Y:S01]  /*1700*/  SEL R26, R19, R26, P0 ;  /* 0x0000001a131a7207 */ /* 0x000fe20000000000 */
[----:B------:R2:W3:Y:S04]  /*1710*/  SHFL.BFLY PT, R18, R27, 0x1, 0x1f ;  /* 0x0c201f001b127f89 */ /* 0x0004e800000e0000 */
[----:B------:R2:W4:Y:S02]  /*1720*/  SHFL.BFLY PT, R13, R26, 0x1, 0x1f ;  /* 0x0c201f001a0d7f89 */ /* 0x00052400000e0000 */
.L_x_4237:
        /* <DEDUP_REMOVED lines=26> */
.L_x_4215:
[----:B------:R-:W-:Y:S05]  /*18d0*/  BSYNC B1 ;  /* 0x0000000000017941 */ /* 0x000fea0003800000 */
.L_x_4214:
        /* <DEDUP_REMOVED lines=20> */
.L_x_4217:
[----:B------:R-:W-:Y:S05]  /*1a20*/  BSYNC B1 ;  /* 0x0000000000017941 */ /* 0x000fea0003800000 */
.L_x_4216:
[----:B0-----:R-:W-:Y:S05]  /*1a30*/  BRA `(.L_x_4218) ;  /* 0xfffff72000007947 */ /* 0x001fea000383ffff */
.L_x_4202:
[----:B------:R-:W-:Y:S05]  /*1a40*/  BSYNC B0 ;  /* 0x0000000000007941 */ /* 0x000fea0003800000 */
.L_x_4190:
        /* <DEDUP_REMOVED lines=19> */
.L_x_4220:
        /* <DEDUP_REMOVED lines=20> */
.L_x_4219:
        /* <DEDUP_REMOVED lines=11> */
.L_x_4221:
        /* <DEDUP_REMOVED lines=11> */
.L_x_4192:
[----:B------:R-:W-:Y:S01]  /*1e20*/  IMAD.MOV.U32 R15, RZ, RZ, R26 ;  /* 0x000000ffff0f7224 */ /* 0x000fe200078e001a */
[----:B------:R-:W-:Y:S01]  /*1e30*/  MOV R16, 0x1e80 ;  /* 0x00001e8000107802 */ /* 0x000fe20000000f00 */
[----:B------:R-:W-:Y:S02]  /*1e40*/  IMAD.MOV.U32 R14, RZ, RZ, 0x10 ;  /* 0x00000010ff0e7424 */ /* 0x000fe400078e00ff */
[----:B------:R-:W-:Y:S02]  /*1e50*/  IMAD.MOV.U32 R13, RZ, RZ, 0x1f ;  /* 0x0000001fff0d7424 */ /* 0x000fe400078e00ff */
[----:B------:R-:W-:Y:S02]  /*1e60*/  IMAD.MOV.U32 R12, RZ, RZ, -0x1 ;  /* 0xffffffffff0c7424 */ /* 0x000fe400078e00ff */
[----:B------:R-:W-:Y:S05]  /*1e70*/  CALL.REL.NOINC `($__internal_80_$__cuda_sm70_shflsync_bfly_p) ;  /* 0x00000e6000007944 */ /* 0x000fea0003c00000 */
[----:B-1----:R-:W-:Y:S01]  /*1e80*/  IMAD.MOV.U32 R17, RZ, RZ, R13 ;  /* 0x000000ffff117224 */ /* 0x002fe200078e000d */
[----:B0-----:R-:W-:Y:S05]  /*1e90*/  BRA `(.L_x_4222) ;  /* 0xffffec8000007947 */ /* 0x001fea000383ffff */
.L_x_4193:
[----:B------:R-:W-:Y:S01]  /*1ea0*/  IMAD.MOV.U32 R15, RZ, RZ, R27 ;  /* 0x000000ffff0f7224 */ /* 0x000fe200078e001b */
[----:B------:R-:W-:Y:S01]  /*1eb0*/  MOV R16, 0x1f00 ;  /* 0x00001f0000107802 */ /* 0x000fe20000000f00 */
[----:B------:R-:W-:Y:S02]  /*1ec0*/  IMAD.MOV.U32 R14, RZ, RZ, 0x10 ;  /* 0x00000010ff0e7424 */ /* 0x000fe400078e00ff */
[----:B------:R-:W-:-:S02]  /*1ed0*/  IMAD.MOV.U32 R13, RZ, RZ, 0x1f ;  /* 0x0000001fff0d7424 */ /* 0x000fc400078e00ff */
[----:B------:R-:W-:Y:S02]  /*1ee0*/  IMAD.MOV.U32 R12, RZ, RZ, -0x1 ;  /* 0xffffffffff0c7424 */ /* 0x000fe400078e00ff */
[----:B01----:R-:W-:Y:S05]  /*1ef0*/  CALL.REL.NOINC `($__internal_80_$__cuda_sm70_shflsync_bfly_p) ;  /* 0x00000de000007944 */ /* 0x003fea0003c00000 */
[----:B-1----:R-:W-:Y:S01]  /*1f00*/  IMAD.MOV.U32 R24, RZ, RZ, R13 ;  /* 0x000000ffff187224 */ /* 0x002fe200078e000d */
[----:B------:R-:W-:Y:S01]  /*1f10*/  MOV R16, 0x1f70 ;  /* 0x00001f7000107802 */ /* 0x000fe20000000f00 */
[----:B0-----:R-:W-:Y:S02]  /*1f20*/  IMAD.MOV.U32 R15, RZ, RZ, R19 ;  /* 0x000000ffff0f7224 */ /* 0x001fe400078e0013 */
[----:B------:R-:W-:Y:S02]  /*1f30*/  IMAD.MOV.U32 R14, RZ, RZ, 0x10 ;  /* 0x00000010ff0e7424 */ /* 0x000fe400078e00ff */
[----:B------:R-:W-:Y:S02]  /*1f40*/  IMAD.MOV.U32 R13, RZ, RZ, 0x1f ;  /* 0x0000001fff0d7424 */ /* 0x000fe400078e00ff */
[----:B------:R-:W-:Y:S02]  /*1f50*/  IMAD.MOV.U32 R12, RZ, RZ, -0x1 ;  /* 0xffffffffff0c7424 */ /* 0x000fe400078e00ff */
[----:B------:R-:W-:Y:S05]  /*1f60*/  CALL.REL.NOINC `($__internal_80_$__cuda_sm70_shflsync_bfly_p) ;  /* 0x00000d7000007944 */ /* 0x000fea0003c00000 */
[----:B-1----:R-:W-:Y:S01]  /*1f70*/  IMAD.MOV.U32 R18, RZ, RZ, R13 ;  /* 0x000000ffff127224 */ /* 0x002fe200078e000d */
[----:B0-----:R-:W-:Y:S05]  /*1f80*/  BRA `(.L_x_4223) ;  /* 0xffffebc000007947 */ /* 0x001fea000383ffff */
.L_x_4194:
[----:B------:R-:W-:Y:S01]  /*1f90*/  IMAD.MOV.U32 R15, RZ, RZ, R17 ;  /* 0x000000ffff0f7224 */ /* 0x000fe200078e0011 */
[----:B------:R-:W-:Y:S01]  /*1fa0*/  MOV R16, 0x1ff0 ;  /* 0x00001ff000107802 */ /* 0x000fe20000000f00 */
[----:B------:R-:W-:-:S02]  /*1fb0*/  IMAD.MOV.U32 R14, RZ, RZ, 0x8 ;  /* 0x00000008ff0e7424 */ /* 0x000fc400078e00ff */
[----:B------:R-:W-:Y:S02]  /*1fc0*/  IMAD.MOV.U32 R13, RZ, RZ, 0x1f ;  /* 0x0000001fff0d7424 */ /* 0x000fe400078e00ff */
[----:B------:R-:W-:Y:S02]  /*1fd0*/  IMAD.MOV.U32 R12, RZ, RZ, -0x1 ;  /* 0xffffffffff0c7424 */ /* 0x000fe400078e00ff */
[----:B0-23--:R-:W-:Y:S05]  /*1fe0*/  CALL.REL.NOINC `($__internal_80_$__cuda_sm70_shflsync_bfly_p) ;  /* 0x00000cf000007944 */ /* 0x00dfea0003c00000 */
[----:B------:R-:W-:Y:S01]  /*1ff0*/  FSEL R24, R24, R27, P1 ;  /* 0x0000001b18187208 */ /* 0x000fe20000800000 */
[----:B-1----:R-:W-:Y:S01]  /*2000*/  IMAD.MOV.U32 R26, RZ, RZ, R13 ;  /* 0x000000ffff1a7224 */ /* 0x002fe200078e000d */
[----:B------:R-:W-:Y:S01]  /*2010*/  MOV R16, 0x2070 ;  /* 0x0000207000107802 */ /* 0x000fe20000000f00 */
[----:B0-----:R-:W-:Y:S02]  /*2020*/  IMAD.MOV.U32 R14, RZ, RZ, 0x8 ;  /* 0x00000008ff0e7424 */ /* 0x001fe400078e00ff */
[----:B------:R-:W-:Y:S02]  /*2030*/  IMAD.MOV.U32 R13, RZ, RZ, 0x1f ;  /* 0x0000001fff0d7424 */ /* 0x000fe400078e00ff */
[----:B------:R-:W-:Y:S02]  /*2040*/  IMAD.MOV.U32 R12, RZ, RZ, -0x1 ;  /* 0xffffffffff0c7424 */ /* 0x000fe400078e00ff */
[----:B------:R-:W-:-:S02]  /*2050*/  IMAD.MOV.U32 R15, RZ, RZ, R24 ;  /* 0x000000ffff0f7224 */ /* 0x000fc400078e0018 */
[----:B------:R-:W-:Y:S05]  /*2060*/  CALL.REL.NOINC `($__internal_80_$__cuda_sm70_shflsync_bfly_p) ;  /* 0x00000c7000007944 */ /* 0x000fea0003c00000 */
[----:B------:R-:W-:Y:S01]  /*2070*/  SEL R18, R18, R19, P1 ;  /* 0x0000001312127207 */ /* 0x000fe20000800000 */
[----:B-1----:R-:W-:Y:S01]  /*2080*/  IMAD.MOV.U32 R27, RZ, RZ, R13 ;  /* 0x000000ffff1b7224 */ /* 0x002fe200078e000d */
[----:B------:R-:W-:Y:S01]  /*2090*/  MOV R16, 0x20f0 ;  /* 0x000020f000107802 */ /* 0x000fe20000000f00 */
[----:B0-----:R-:W-:-:S02]  /*20a0*/  IMAD.MOV.U32 R14, RZ, RZ, 0x8 ;  /* 0x00000008ff0e7424 */ /* 0x001fc400078e00ff */
[----:B------:R-:W-:Y:S02]  /*20b0*/  IMAD.MOV.U32 R13, RZ, RZ, 0x1f ;  /* 0x0000001fff0d7424 */ /* 0x000fe400078e00ff */
[----:B------:R-:W-:Y:S02]  /*20c0*/  IMAD.MOV.U32 R12, RZ, RZ, -0x1 ;  /* 0xffffffffff0c7424 */ /* 0x000fe400078e00ff */
[----:B------:R-:W-:Y:S02]  /*20d0*/  IMAD.MOV.U32 R15, RZ, RZ, R18 ;  /* 0x000000ffff0f7224 */ /* 0x000fe400078e0012 */
[----:B------:R-:W-:Y:S05]  /*20e0*/  CALL.REL.NOINC `($__internal_80_$__cuda_sm70_shflsync_bfly_p) ;  /* 0x00000bf000007944 */ /* 0x000fea0003c00000 */
[----:B-1----:R-:W-:Y:S01]  /*20f0*/  IMAD.MOV.U32 R19, RZ, RZ, R13 ;  /* 0x000000ffff137224 */ /* 0x002fe200078e000d */
[----:B0-----:R-:W-:Y:S05]  /*2100*/  BRA `(.L_x_4224) ;  /* 0xffffeb0000007947 */ /* 0x001fea000383ffff */
.L_x_4195:
[----:B------:R-:W-:Y:S01]  /*2110*/  IMAD.MOV.U32 R15, RZ, RZ, R17 ;  /* 0x000000ffff0f7224 */ /* 0x000fe200078e0011 */
[----:B------:R-:W-:Y:S01]  /*2120*/  MOV R16, 0x2170 ;  /* 0x0000217000107802 */ /* 0x000fe20000000f00 */
[----:B------:R-:W-:Y:S02]  /*2130*/  IMAD.MOV.U32 R14, RZ, RZ, 0x4 ;  /* 0x00000004ff0e7424 */ /* 0x000fe400078e00ff */
[----:B------:R-:W-:Y:S02]  /*2140*/  IMAD.MOV.U32 R13, RZ, RZ, 0x1f ;  /* 0x0000001fff0d7424 */ /* 0x000fe400078e00ff */
[----:B------:R-:W-:-:S02]  /*2150*/  IMAD.MOV.U32 R12, RZ, RZ, -0x1 ;  /* 0xffffffffff0c7424 */ /* 0x000fc400078e00ff */
[----:B--2---:R-:W-:Y:S05]  /*2160*/  CALL.REL.NOINC `($__internal_80_$__cuda_sm70_shflsync_bfly_p) ;  /* 0x00000b7000007944 */ /* 0x004fea0003c00000 */
[----:B-1----:R-:W-:Y:S01]  /*2170*/  IMAD.MOV.U32 R26, RZ, RZ, R13 ;  /* 0x000000ffff1a7224 */ /* 0x002fe200078e000d */
[----:B0-----:R-:W-:Y:S05]  /*2180*/  BRA `(.L_x_4225) ;  /* 0xffffeae000007947 */ /* 0x001fea000383ffff */
.L_x_4196:
[----:B------:R-:W-:Y:S01]  /*2190*/  IMAD.MOV.U32 R15, RZ, RZ, R27 ;  /* 0x000000ffff0f7224 */ /* 0x000fe200078e001b */
[----:B------:R-:W-:Y:S01]  /*21a0*/  MOV R16, 0x21f0 ;  /* 0x000021f000107802 */ /* 0x000fe20000000f00 */
[----:B------:R-:W-:-:S02]  /*21b0*/  IMAD.MOV.U32 R14, RZ, RZ, 0x4 ;  /* 0x00000004ff0e7424 */ /* 0x000fc400078e00ff */
[----:B------:R-:W-:Y:S02]  /*21c0*/  IMAD.MOV.U32 R13, RZ, RZ, 0x1f ;  /* 0x0000001fff0d7424 */ /* 0x000fe400078e00ff */
[----:B------:R-:W-:Y:S02]  /*21d0*/  IMAD.MOV.U32 R12, RZ, RZ, -0x1 ;  /* 0xffffffffff0c7424 */ /* 0x000fe400078e00ff */
[----:B01----:R-:W-:Y:S05]  /*21e0*/  CALL.REL.NOINC `($__internal_80_$__cuda_sm70_shflsync_bfly_p) ;  /* 0x00000af000007944 */ /* 0x003fea0003c00000 */
[----:B------:R-:W-:Y:S01]  /*21f0*/  SEL R19, R19, R18, P0 ;  /* 0x0000001213137207 */ /* 0x000fe20000000000 */
[----:B-1----:R-:W-:Y:S01]  /*2200*/  IMAD.MOV.U32 R18, RZ, RZ, R13 ;  /* 0x000000ffff127224 */ /* 0x002fe200078e000d */
[----:B------:R-:W-:Y:S01]  /*2210*/  MOV R16, 0x2270 ;  /* 0x0000227000107802 */ /* 0x000fe20000000f00 */
[----:B0-----:R-:W-:Y:S02]  /*2220*/  IMAD.MOV.U32 R14, RZ, RZ, 0x4 ;  /* 0x00000004ff0e7424 */ /* 0x001fe400078e00ff */
[----:B------:R-:W-:Y:S02]  /*2230*/  IMAD.MOV.U32 R13, RZ, RZ, 0x1f ;  /* 0x0000001fff0d7424 */ /* 0x000fe400078e00ff */
[----:B------:R-:W-:Y:S02]  /*2240*/  IMAD.MOV.U32 R12, RZ, RZ, -0x1 ;  /* 0xffffffffff0c7424 */ /* 0x000fe400078e00ff */
[----:B------:R-:W-:-:S02]  /*2250*/  IMAD.MOV.U32 R15, RZ, RZ, R19 ;  /* 0x000000ffff0f7224 */ /* 0x000fc400078e0013 */
[----:B------:R-:W-:Y:S05]  /*2260*/  CALL.REL.NOINC `($__internal_80_$__cuda_sm70_shflsync_bfly_p) ;  /* 0x00000a7000007944 */ /* 0x000fea0003c00000 */
[----:B-1----:R-:W-:Y:S01]  /*2270*/  IMAD.MOV.U32 R24, RZ, RZ, R13 ;  /* 0x000000ffff187224 */ /* 0x002fe200078e000d */
[----:B0-----:R-:W-:Y:S05]  /*2280*/  BRA `(.L_x_4226) ;  /* 0xffffea3000007947 */ /* 0x001fea000383ffff */
.L_x_4197:
[----:B------:R-:W-:Y:S01]  /*2290*/  IMAD.MOV.U32 R15, RZ, RZ, R17 ;  /* 0x000000ffff0f7224 */ /* 0x000fe200078e0011 */
[----:B------:R-:W-:Y:S01]  /*22a0*/  MOV R16, 0x22f0 ;  /* 0x000022f000107802 */ /* 0x000fe20000000f00 */
[----:B------:R-:W-:-:S02]  /*22b0*/  IMAD.MOV.U32 R14, RZ, RZ, 0x2 ;  /* 0x00000002ff0e7424 */ /* 0x000fc400078e00ff */
[----:B------:R-:W-:Y:S02]  /*22c0*/  IMAD.MOV.U32 R13, RZ, RZ, 0x1f ;  /* 0x0000001fff0d7424 */ /* 0x000fe400078e00ff */
[----:B------:R-:W-:Y:S02]  /*22d0*/  IMAD.MOV.U32 R12, RZ, RZ, -0x1 ;  /* 0xffffffffff0c7424 */ /* 0x000fe400078e00ff */
[----:B--23--:R-:W-:Y:S05]  /*22e0*/  CALL.REL.NOINC `($__internal_80_$__cuda_sm70_shflsync_bfly_p) ;  /* 0x000009f000007944 */ /* 0x00cfea0003c00000 */
        /* <DEDUP_REMOVED lines=18> */
.L_x_4198:
        /* <DEDUP_REMOVED lines=8> */
.L_x_4199:
        /* <DEDUP_REMOVED lines=14> */
[----:B01----:R-:W-:Y:S05]  /*2570*/  BRA `(.L_x_4229) ;  /* 0xffffe8b000007947 */ /* 0x003fea000383ffff */
.L_x_4206:
[----:B------:R-:W-:Y:S01]  /*2580*/  IMAD.MOV.U32 R15, RZ, RZ, R26 ;  /* 0x000000ffff0f7224 */ /* 0x000fe200078e001a */
[----:B------:R-:W-:Y:S01]  /*2590*/  MOV R16, 0x25e0 ;  /* 0x000025e000107802 */ /* 0x000fe20000000f00 */
[----:B------:R-:W-:-:S02]  /*25a0*/  IMAD.MOV.U32 R14, RZ, RZ, 0x10 ;  /* 0x00000010ff0e7424 */ /* 0x000fc400078e00ff */
[----:B------:R-:W-:Y:S02]  /*25b0*/  IMAD.MOV.U32 R13, RZ, RZ, 0x1f ;  /* 0x0000001fff0d7424 */ /* 0x000fe400078e00ff */
[----:B------:R-:W-:Y:S02]  /*25c0*/  IMAD.MOV.U32 R12, RZ, RZ, -0x1 ;  /* 0xffffffffff0c7424 */ /* 0x000fe400078e00ff */
[----:B------:R-:W-:Y:S05]  /*25d0*/  CALL.REL.NOINC `($__internal_80_$__cuda_sm70_shflsync_bfly_p) ;  /* 0x0000070000007944 */ /* 0x000fea0003c00000 */
[----:B-1----:R-:W-:Y:S01]  /*25e0*/  IMAD.MOV.U32 R17, RZ, RZ, R13 ;  /* 0x000000ffff117224 */ /* 0x002fe200078e000d */
[----:B0-----:R-:W-:Y:S05]  /*25f0*/  BRA `(.L_x_4230) ;  /* 0xffffee2000007947 */ /* 0x001fea000383ffff */
.L_x_4207:
[----:B------:R-:W-:Y:S01]  /*2600*/  IMAD.MOV.U32 R15, RZ, RZ, R24 ;  /* 0x000000ffff0f7224 */ /* 0x000fe200078e0018 */
[----:B------:R-:W-:Y:S01]  /*2610*/  MOV R16, 0x2660 ;  /* 0x0000266000107802 */ /* 0x000fe20000000f00 */
[----:B------:R-:W-:Y:S02]  /*2620*/  IMAD.MOV.U32 R14, RZ, RZ, 0x10 ;  /* 0x00000010ff0e7424 */ /* 0x000fe400078e00ff */
[----:B------:R-:W-:Y:S02]  /*2630*/  IMAD.MOV.U32 R13, RZ, RZ, 0x1f ;  /* 0x0000001fff0d7424 */ /* 0x000fe400078e00ff */
[----:B------:R-:W-:Y:S02]  /*2640*/  IMAD.MOV.U32 R12, RZ, RZ, -0x1 ;  /* 0xffffffffff0c7424 */ /* 0x000fe400078e00ff */
[----:B01----:R-:W-:Y:S05]  /*2650*/  CALL.REL.NOINC `($__internal_80_$__cuda_sm70_shflsync_bfly_p) ;  /* 0x0000068000007944 */ /* 0x003fea0003c00000 */
[----:B-1----:R-:W-:Y:S01]  /*2660*/  IMAD.MOV.U32 R27, RZ, RZ, R13 ;  /* 0x000000ffff1b7224 */ /* 0x002fe200078e000d */
[----:B------:R-:W-:Y:S01]  /*2670*/  MOV R16, 0x26d0 ;  /* 0x000026d000107802 */ /* 0x000fe20000000f00 */
[----:B0-----:R-:W-:-:S02]  /*2680*/  IMAD.MOV.U32 R15, RZ, RZ, R18 ;  /* 0x000000ffff0f7224 */ /* 0x001fc400078e0012 */
[----:B------:R-:W-:Y:S02]  /*2690*/  IMAD.MOV.U32 R14, RZ, RZ, 0x10 ;  /* 0x00000010ff0e7424 */ /* 0x000fe400078e00ff */
[----:B------:R-:W-:Y:S02]  /*26a0*/  IMAD.MOV.U32 R13, RZ, RZ, 0x1f ;  /* 0x0000001fff0d7424 */ /* 0x000fe400078e00ff */
[----:B------:R-:W-:Y:S02]  /*26b0*/  IMAD.MOV.U32 R12, RZ, RZ, -0x1 ;  /* 0xffffffffff0c7424 */ /* 0x000fe400078e00ff */
[----:B------:R-:W-:Y:S05]  /*26c0*/  CALL.REL.NOINC `($__internal_80_$__cuda_sm70_shflsync_bfly_p) ;  /* 0x0000061000007944 */ /* 0x000fea0003c00000 */
[----:B-1----:R-:W-:Y:S01]  /*26d0*/  IMAD.MOV.U32 R19, RZ, RZ, R13 ;  /* 0x000000ffff137224 */ /* 0x002fe200078e000d */
[----:B0-----:R-:W-:Y:S05]  /*26e0*/  BRA `(.L_x_4231) ;  /* 0xffffed6000007947 */ /* 0x001fea000383ffff */
.L_x_4208:
[----:B------:R-:W-:Y:S01]  /*26f0*/  IMAD.MOV.U32 R15, RZ, RZ, R17 ;  /* 0x000000ffff0f7224 */ /* 0x000fe200078e0011 */
[----:B------:R-:W-:Y:S01]  /*2700*/  MOV R16, 0x2750 ;  /* 0x0000275000107802 */ /* 0x000fe20000000f00 */
[----:B------:R-:W-:Y:S02]  /*2710*/  IMAD.MOV.U32 R14, RZ, RZ, 0x8 ;  /* 0x00000008ff0e7424 */ /* 0x000fe400078e00ff */
[----:B------:R-:W-:Y:S02]  /*2720*/  IMAD.MOV.U32 R13, RZ, RZ, 0x1f ;  /* 0x0000001fff0d7424 */ /* 0x000fe400078e00ff */
[----:B------:R-:W-:-:S02]  /*2730*/  IMAD.MOV.U32 R12, RZ, RZ, -0x1 ;  /* 0xffffffffff0c7424 */ /* 0x000fc400078e00ff */
[----:B0-23--:R-:W-:Y:S05]  /*2740*/  CALL.REL.NOINC `($__internal_80_$__cuda_sm70_shflsync_bfly_p) ;  /* 0x0000059000007944 */ /* 0x00dfea0003c00000 */
[----:B------:R-:W-:Y:S01]  /*2750*/  FSEL R27, R27, R24, P1 ;  /* 0x000000181b1b7208 */ /* 0x000fe20000800000 */
[----:B-1----:R-:W-:Y:S01]  /*2760*/  IMAD.MOV.U32 R24, RZ, RZ, R13 ;  /* 0x000000ffff187224 */ /* 0x002fe200078e000d */
[----:B------:R-:W-:Y:S01]  /*2770*/  MOV R16, 0x27d0 ;  /* 0x000027d000107802 */ /* 0x000fe20000000f00 */
[----:B0-----:R-:W-:-:S02]  /*2780*/  IMAD.MOV.U32 R14, RZ, RZ, 0x8 ;  /* 0x00000008ff0e7424 */ /* 0x001fc400078e00ff */
[----:B------:R-:W-:Y:S02]  /*2790*/  IMAD.MOV.U32 R13, RZ, RZ, 0x1f ;  /* 0x0000001fff0d7424 */ /* 0x000fe400078e00ff */
[----:B------:R-:W-:Y:S02]  /*27a0*/  IMAD.MOV.U32 R12, RZ, RZ, -0x1 ;  /* 0xffffffffff0c7424 */ /* 0x000fe400078e00ff */
[----:B------:R-:W-:Y:S02]  /*27b0*/  IMAD.MOV.U32 R15, RZ, RZ, R27 ;  /* 0x000000ffff0f7224 */ /* 0x000fe400078e001b */
[----:B------:R-:W-:Y:S05]  /*27c0*/  CALL.REL.NOINC `($__internal_80_$__cuda_sm70_shflsync_bfly_p) ;  /* 0x0000051000007944 */ /* 0x000fea0003c00000 */
[----:B------:R-:W-:Y:S01]  /*27d0*/  SEL R19, R19, R18, P1 ;  /* 0x0000001213137207 */ /* 0x000fe20000800000 */
[----:B-1----:R-:W-:Y:S01]  /*27e0*/  IMAD.MOV.U32 R18, RZ, RZ, R13 ;  /* 0x000000ffff127224 */ /* 0x002fe200078e000d */
[----:B------:R-:W-:Y:S01]  /*27f0*/  MOV R16, 0x2850 ;  /* 0x0000285000107802 */ /* 0x000fe20000000f00 */
[----:B0-----:R-:W-:Y:S02]  /*2800*/  IMAD.MOV.U32 R14, RZ, RZ, 0x8 ;  /* 0x00000008ff0e7424 */ /* 0x001fe400078e00ff */
[----:B------:R-:W-:Y:S02]  /*2810*/  IMAD.MOV.U32 R13, RZ, RZ, 0x1f ;  /* 0x0000001fff0d7424 */ /* 0x000fe400078e00ff */
[----:B------:R-:W-:-:S02]  /*2820*/  IMAD.MOV.U32 R12, RZ, RZ, -0x1 ;  /* 0xffffffffff0c7424 */ /* 0x000fc400078e00ff */
[----:B------:R-:W-:Y:S02]  /*2830*/  IMAD.MOV.U32 R15, RZ, RZ, R19 ;  /* 0x000000ffff0f7224 */ /* 0x000fe400078e0013 */
[----:B------:R-:W-:Y:S05]  /*2840*/  CALL.REL.NOINC `($__internal_80_$__cuda_sm70_shflsync_bfly_p) ;  /* 0x0000049000007944 */ /* 0x000fea0003c00000 */
[----:B-1----:R-:W-:Y:S01]  /*2850*/  IMAD.MOV.U32 R26, RZ, RZ, R13 ;  /* 0x000000ffff1a7224 */ /* 0x002fe200078e000d */
[----:B0-----:R-:W-:Y:S05]  /*2860*/  BRA `(.L_x_4232) ;  /* 0xffffeca000007947 */ /* 0x001fea000383ffff */
.L_x_4209:
[----:B------:R-:W-:Y:S01]  /*2870*/  IMAD.MOV.U32 R15, RZ, RZ, R17 ;  /* 0x000000ffff0f7224 */ /* 0x000fe200078e0011 */
[----:B------:R-:W-:Y:S01]  /*2880*/  MOV R16, 0x28d0 ;  /* 0x000028d000107802 */ /* 0x000fe20000000f00 */
[----:B------:R-:W-:Y:S02]  /*2890*/  IMAD.MOV.U32 R14, RZ, RZ, 0x4 ;  /* 0x00000004ff0e7424 */ /* 0x000fe400078e00ff */
[----:B------:R-:W-:Y:S02]  /*28a0*/  IMAD.MOV.U32 R13, RZ, RZ, 0x1f ;  /* 0x0000001fff0d7424 */ /* 0x000fe400078e00ff */
[----:B------:R-:W-:Y:S02]  /*28b0*/  IMAD.MOV.U32 R12, RZ, RZ, -0x1 ;  /* 0xffffffffff0c7424 */ /* 0x000fe400078e00ff */
[----:B---3--:R-:W-:Y:S05]  /*28c0*/  CALL.REL.NOINC `($__internal_80_$__cuda_sm70_shflsync_bfly_p) ;  /* 0x0000041000007944 */ /* 0x008fea0003c00000 */
[----:B-1----:R-:W-:Y:S01]  /*28d0*/  IMAD.MOV.U32 R24, RZ, RZ, R13 ;  /* 0x000000ffff187224 */ /* 0x002fe200078e000d */
[----:B0-----:R-:W-:Y:S05]  /*28e0*/  BRA `(.L_x_4233) ;  /* 0xffffec8000007947 */ /* 0x001fea000383ffff */
.L_x_4210:
        /* <DEDUP_REMOVED lines=16> */
.L_x_4211:
        /* <DEDUP_REMOVED lines=24> */
.L_x_4212:
        /* <DEDUP_REMOVED lines=8> */
.L_x_4213:
        /* <DEDUP_REMOVED lines=15> */
        .weak           $__internal_80_$__cuda_sm70_shflsync_bfly_p
        .type           $__internal_80_$__cuda_sm70_shflsync_bfly_p,@function
        .size           $__internal_80_$__cuda_sm70_shflsync_bfly_p,(.L_x_11024 - $__internal_80_$__cuda_sm70_shflsync_bfly_p)
$__internal_80_$__cuda_sm70_shflsync_bfly_p:
[----:B------:R-:W-:Y:S01]  /*2ce0*/  IMAD.MOV.U32 R28, RZ, RZ, R16 ;  /* 0x000000ffff1c7224 */ /* 0x000fe200078e0010 */
[----:B------:R-:W-:Y:S04]  /*2cf0*/  WARPSYNC R12 ;  /* 0x0000000c00007348 */ /* 0x000fe80003800000 */
[----:B------:R-:W-:Y:S01]  /*2d00*/  IMAD.MOV.U32 R29, RZ, RZ, 0x0 ;  /* 0x00000000ff1d7424 */ /* 0x000fe200078e00ff */
[----:B------:R0:W1:Y:S03]  /*2d10*/  SHFL.BFLY PT, R13, R15, R14, R13 ;  /* 0x0c00000e0f0d7389 */ /* 0x00006600000e000d */
[----:B------:R-:W-:Y:S05]  /*2d20*/  RET.REL.NODEC R28 `(_ZN4vllm3moe10topkGatingILi10ELi320ELi4ELi8ELi32EjfLNS0_11ScoringFuncE1EEEvPKT5_PKbPfiPT4_PiiiibPKf) ;  /* 0xffffd2d01c007950 */ /* 0x000fea0003c3ffff */
.L_x_4238:
        /* <DEDUP_REMOVED lines=13> */
.L_x_11024:


//--------------------- .text._ZN4vllm3moe10topkGatingILi6ELi192ELi4ELi8ELi32EjfLNS0_11ScoringFuncE1EEEvPKT5_PKbPfiPT4_PiiiibPKf --------------------------
	.section	.text._ZN4vllm3moe10topkGatingILi6ELi192ELi4ELi8ELi32EjfLNS0_11ScoringFuncE1EEEvPKT5_PKbPfiPT4_PiiiibPKf,"ax",@progbits
	.sectioninfo	@"SHI_REGISTERS=30"
	.align	128
        .global         _ZN4vllm3moe10topkGatingILi6ELi192ELi4ELi8ELi32EjfLNS0_11ScoringFuncE1EEEvPKT5_PKbPfiPT4_PiiiibPKf
        .type           _ZN4vllm3moe10topkGatingILi6ELi192ELi4ELi8ELi32EjfLNS0_11ScoringFuncE1EEEvPKT5_PKbPfiPT4_PiiiibPKf,@function
        .size           _ZN4vllm3moe10topkGatingILi6ELi192ELi4ELi8ELi32EjfLNS0_11ScoringFuncE1EEEvPKT5_PKbPfiPT4_PiiiibPKf,(.L_x_11025 - _ZN4vllm3moe10topkGatingILi6ELi192ELi4ELi8ELi32EjfLNS0_11ScoringFuncE1EEEvPKT5_PKbPfiPT4_PiiiibPKf)
        .other          _ZN4vllm3moe10topkGatingILi6ELi192ELi4ELi8ELi32EjfLNS0_11ScoringFuncE1EEEvPKT5_PKbPfiPT4_PiiiibPKf,@"STO_CUDA_ENTRY STV_DEFAULT"
_ZN4vllm3moe10topkGatingILi6ELi192ELi4ELi8ELi32EjfLNS0_11ScoringFuncE1EEEvPKT5_PKbPfiPT4_PiiiibPKf:
.text._ZN4vllm3moe10topkGatingILi6ELi192ELi4ELi8ELi32EjfLNS0_11ScoringFuncE1EEEvPKT5_PKbPfiPT4_PiiiibPKf:
        /* <DEDUP_REMOVED lines=94> */
.L_x_4254:
        /* <DEDUP_REMOVED lines=26> */
.L_x_4271:
[----:B------:R-:W-:Y:S05]  /*0780*/  BRA.DIV ~URZ, `(.L_x_4242) ;  /* 0x000012427f007947 */ /* 0x000fea000b800000 */
[----:B------:R2:W3:Y:S04]  /*0790*/  SHFL.BFLY PT, R15, R18, 0x10, 0x1f ;  /* 0x0e001f00120f7f89 */ /* 0x0004e800000e0000 */
[----:B------:R2:W4:Y:S02]  /*07a0*/  SHFL.BFLY PT, R13, R14, 0x10, 0x1f ;  /* 0x0e001f000e0d7f89 */ /* 0x00052400000e0000 */
.L_x_4272:
        /* <DEDUP_REMOVED lines=12> */
.L_x_4273:
[----:B-1----:R-:W-:-:S13]  /*0870*/  FSETP.GEU.FTZ.AND P1, PT, R19, R20, PT ;  /* 0x000000141300720b */ /* 0x002fda0003f3e000 */
[----:B------:R-:W-:-:S04]  /*0880*/  @P1 FSETP.NEU.FTZ.AND P2, PT, R19, R20, PT ;  /* 0x000000141300120b */ /* 0x000fc80003f5d000 */
[----:B---3--:R-:W-:-:S13]  /*0890*/  @P1 ISETP.LT.AND P0, PT, R15, R14, !P2 ;  /* 0x0000000e0f00120c */ /* 0x008fda0005701270 */
[----:B0-----:R-:W-:Y:S01]  /*08a0*/  FSEL R19, R20, R19, P0 ;  /* 0x0000001314137208 */ /* 0x001fe20000000000 */
[----:B------:R-:W-:Y:S05]  /*08b0*/  BRA.DIV ~URZ, `(.L_x_4244) ;  /* 0x000013827f007947 */ /* 0x000fea000b800000 */
[----:B------:R0:W1:Y:S02]  /*08c0*/  SHFL.BFLY PT, R20, R19, 0x4, 0x1f ;  /* 0x0c801f0013147f89 */ /* 0x00006400000e0000 */
.L_x_4274:
[----:B--2---:R-:W-:Y:S01]  /*08d0*/  FSEL R13, R13, R18, P0 ;  /* 0x000000120d0d7208 */ /* 0x004fe20000000000 */
[----:B------:R-:W-:Y:S05]  /*08e0*/  BRA.DIV ~URZ, `(.L_x_4245) ;  /* 0x000013d27f007947 */ /* 0x000fea000b800000 */
[----:B------:R-:W-:Y:S01]  /*08f0*/  SEL R14, R15, R14, P0 ;  /* 0x0000000e0f0e7207 */ /* 0x000fe20000000000 */
[----:B------:R2:W3:Y:S04]  /*0900*/  SHFL.BFLY PT, R18, R13, 0x4, 0x1f ;  /* 0x0c801f000d127f89 */ /* 0x0004e800000e0000 */
[----:B------:R2:W4:Y:S02]  /*0910*/  SHFL.BFLY PT, R15, R14, 0x4, 0x1f ;  /* 0x0c801f000e0f7f89 */ /* 0x00052400000e0000 */
.L_x_4275:
        /* <DEDUP_REMOVED lines=12> */
.L_x_4276:
[----:B-1----:R-:W-:-:S13]  /*09e0*/  FSETP.GEU.FTZ.AND P1, PT, R19, R20, PT ;  /* 0x000000141300720b */ /* 0x002fda0003f3e000 */
[----:B------:R-:W-:-:S04]  /*09f0*/  @P1 FSETP.NEU.FTZ.AND P2, PT, R19, R20, PT ;  /* 0x000000141300120b */ /* 0x000fc80003f5d000 */
[----:B---3--:R-:W-:-:S13]  /*0a00*/  @P1 ISETP.LT.AND P0, PT, R15, R14, !P2 ;  /* 0x0000000e0f00120c */ /* 0x008fda0005701270 */
[----:B0-----:R-:W-:Y:S01]  /*0a10*/  FSEL R19, R20, R19, P0 ;  /* 0x0000001314137208 */ /* 0x001fe20000000000 */
[----:B------:R-:W-:Y:S05]  /*0a20*/  BRA.DIV ~URZ, `(.L_x_4247) ;  /* 0x000015127f007947 */ /* 0x000fea000b800000 */
[----:B------:R0:W1:Y:S02]  /*0a30*/  SHFL.BFLY PT, R20, R19, 0x1, 0x1f ;  /* 0x0c201f0013147f89 */ /* 0x00006400000e0000 */
.L_x_4277:
[----:B--2---:R-:W-:Y:S01]  /*0a40*/  FSEL R18, R18, R13, P0 ;  /* 0x0000000d12127208 */ /* 0x004fe20000000000 */
[----:B------:R-:W-:Y:S05]  /*0a50*/  BRA.DIV ~URZ, `(.L_x_4248) ;  /* 0x000015627f007947 */ /* 0x000fea000b800000 */
[----:B------:R-:W-:Y:S01]  /*0a60*/  SEL R25, R15, R14, P0 ;  /* 0x0000000e0f197207 */ /* 0x000fe20000000000 */
[----:B------:R2:W3:Y:S04]  /*0a70*/  SHFL.BFLY PT, R13, R18, 0x1, 0x1f ;  /* 0x0c201f00120d7f89 */ /* 0x0004e800000e0000 */
[----:B------:R2:W4:Y:S02]  /*0a80*/  SHFL.BFLY PT, R23, R25, 0x1, 0x1f ;  /* 0x0c201f0019177f89 */ /* 0x00052400000e0000 */
.L_x_4278:
        /* <DEDUP_REMOVED lines=27> */
.L_x_4250:
[----:B------:R-:W-:Y:S05]  /*0c40*/  BSYNC B1 ;  /* 0x0000000000017941 */ /* 0x000fea0003800000 */
.L_x_4249:
        /* <DEDUP_REMOVED lines=20> */
.L_x_4253:
[----:B------:R-:W-:Y:S05]  /*0d90*/  BSYNC B1 ;  /* 0x0000000000017941 */ /* 0x000fea0003800000 */
.L_x_4252:
[----:B0-----:R-:W-:Y:S05]  /*0da0*/  BRA `(.L_x_4254) ;  /* 0xfffff83000007947 */ /* 0x001fea000383ffff */
.L_x_4240:
[----:B------:R-:W-:Y:S02]  /*0db0*/  IMAD.MOV.U32 R13, RZ, RZ, RZ ;  /* 0x000000ffff0d7224 */ /* 0x000fe400078e00ff */
.L_x_4267:
        /* <DEDUP_REMOVED lines=26> */
.L_x_4279:
[----:B------:R-:W-:Y:S05]  /*0f60*/  BRA.DIV ~URZ, `(.L_x_4256) ;  /* 0x000011b27f007947 */ /* 0x000fea000b800000 */
[----:B------:R2:W3:Y:S04]  /*0f70*/  SHFL.BFLY PT, R15, R20, 0x10, 0x1f ;  /* 0x0e001f00140f7f89 */ /* 0x0004e800000e0000 */
[----:B------:R2:W4:Y:S02]  /*0f80*/  SHFL.BFLY PT, R18, R21, 0x10, 0x1f ;  /* 0x0e001f0015127f89 */ /* 0x00052400000e0000 */
.L_x_4280:
        /* <DEDUP_REMOVED lines=12> */
.L_x_4281:
[----:B-1----:R-:W-:-:S13]  /*1050*/  FSETP.GEU.FTZ.AND P1, PT, R14, R19, PT ;  /* 0x000000130e00720b */ /* 0x002fda0003f3e000 */
[----:B------:R-:W-:-:S04]  /*1060*/  @P1 FSETP.NEU.FTZ.AND P2, PT, R14, R19, PT ;  /* 0x000000130e00120b */ /* 0x000fc80003f5d000 */
[----:B---3--:R-:W-:-:S13]  /*1070*/  @P1 ISETP.LT.AND P0, PT, R18, R21, !P2 ;  /* 0x000000151200120c */ /* 0x008fda0005701270 */
[----:B0-----:R-:W-:Y:S01]  /*1080*/  FSEL R14, R19, R14, P0 ;  /* 0x0000000e130e7208 */ /* 0x001fe20000000000 */
[----:B------:R-:W-:Y:S05]  /*1090*/  BRA.DIV ~URZ, `(.L_x_4258) ;  /* 0x000012f27f007947 */ /* 0x000fea000b800000 */
[----:B------:R0:W1:Y:S02]  /*10a0*/  SHFL.BFLY PT, R19, R14, 0x4, 0x1f ;  /* 0x0c801f000e137f89 */ /* 0x00006400000e0000 */
.L_x_4282:
[----:B--2---:R-:W-:Y:S01]  /*10b0*/  FSEL R15, R15, R20, P0 ;  /* 0x000000140f0f7208 */ /* 0x004fe20000000000 */
[----:B------:R-:W-:Y:S05]  /*10c0*/  BRA.DIV ~URZ, `(.L_x_4259) ;  /* 0x000013427f007947 */ /* 0x000fea000b800000 */
[----:B------:R-:W-:Y:S01]  /*10d0*/  SEL R21, R18, R21, P0 ;  /* 0x0000001512157207 */ /* 0x000fe20000000000 */
[----:B------:R2:W3:Y:S04]  /*10e0*/  SHFL.BFLY PT, R20, R15, 0x4, 0x1f ;  /* 0x0c801f000f147f89 */ /* 0x0004e800000e0000 */
[----:B------:R2:W4:Y:S02]  /*10f0*/  SHFL.BFLY PT, R18, R21, 0x4, 0x1f ;  /* 0x0c801f0015127f89 */ /* 0x00052400000e0000 */
.L_x_4283:
        /* <DEDUP_REMOVED lines=12> */
.L_x_4284:
[----:B-1----:R-:W-:-:S13]  /*11c0*/  FSETP.GEU.FTZ.AND P1, PT, R14, R19, PT ;  /* 0x000000130e00720b */ /* 0x002fda0003f3e000 */
[----:B------:R-:W-:-:S04]  /*11d0*/  @P1 FSETP.NEU.FTZ.AND P2, PT, R14, R19, PT ;  /* 0x000000130e00120b */ /* 0x000fc80003f5d000 */
[----:B---3--:R-:W-:-:S13]  /*11e0*/  @P1 ISETP.LT.AND P0, PT, R18, R21, !P2 ;  /* 0x000000151200120c */ /* 0x008fda0005701270 */
[----:B0-----:R-:W-:Y:S01]  /*11f0*/  FSEL R14, R19, R14, P0 ;  /* 0x0000000e130e7208 */ /* 0x001fe20000000000 */
[----:B------:R-:W-:Y:S05]  /*1200*/  BRA.DIV ~URZ, `(.L_x_4261) ;  /* 0x000014827f007947 */ /* 0x000fea000b800000 */
[----:B------:R0:W1:Y:S02]  /*1210*/  SHFL.BFLY PT, R19, R14, 0x1, 0x1f ;  /* 0x0c201f000e137f89 */ /* 0x00006400000e0000 */
.L_x_4285:
[----:B--2---:R-:W-:Y:S01]  /*1220*/  FSEL R20, R20, R15, P0 ;  /* 0x0000000f14147208 */ /* 0x004fe20000000000 */
[----:B------:R-:W-:Y:S05]  /*1230*/  BRA.DIV ~URZ, `(.L_x_4262) ;  /* 0x000014d27f007947 */ /* 0x000fea000b800000 */
[----:B------:R-:W-:Y:S01]  /*1240*/  SEL R25, R18, R21, P0 ;  /* 0x0000001512197207 */ /* 0x000fe20000000000 */
[----:B------:R2:W3:Y:S04]  /*1250*/  SHFL.BFLY PT, R15, R20, 0x1, 0x1f ;  /* 0x0c201f00140f7f89 */ /* 0x0004e800000e0000 */
[----:B------:R2:W4:Y:S02]  /*1260*/  SHFL.BFLY PT, R16, R25, 0x1, 0x1f ;  /* 0x0c201f0019107f89 */ /* 0x00052400000e0000 */
.L_x_4286:
        /* <DEDUP_REMOVED lines=26> */
.L_x_4264:
[----:B------:R-:W-:Y:S05]  /*1410*/  BSYNC B1 ;  /* 0x0000000000017941 */ /* 0x000fea0003800000 */
.L_x_4263:
        /* <DEDUP_REMOVED lines=20> */
.L_x_4266:
[----:B------:R-:W-:Y:S05]  /*1560*/  BSYNC B1 ;  /* 0x0000000000017941 */ /* 0x000fea0003800000 */
.L_x_4265:
[----:B0-----:R-:W-:Y:S05]  /*1570*/  BRA `(.L_x_4267) ;  /* 0xfffff84000007947 */ /* 0x001fea000383ffff */
.L_x_4251:
[----:B------:R-:W-:Y:S05]  /*1580*/  BSYNC B0 ;  /* 0x0000000000007941 */ /* 0x000fea0003800000 */
.L_x_4239:
        /* <DEDUP_REMOVED lines=19> */
.L_x_4269:
        /* <DEDUP_REMOVED lines=20> */
.L_x_4268:
        /* <DEDUP_REMOVED lines=10> */
.L_x_4270:
        /* <DEDUP_REMOVED lines=11> */
.L_x_4241:
[----:B------:R-:W-:Y:S01]  /*1950*/  IMAD.MOV.U32 R25, RZ, RZ, R20 ;  /* 0x000000ffff197224 */ /* 0x000fe200078e0014 */
[----:B------:R-:W-:Y:S01]  /*1960*/  MOV R16, 0x19b0 ;  /* 0x000019b000107802 */ /* 0x000fe20000000f00 */
[----:B------:R-:W-:Y:S02]  /*1970*/  IMAD.MOV.U32 R24, RZ, RZ, 0x10 ;  /* 0x00000010ff187424 */ /* 0x000fe400078e00ff */
[----:B------:R-:W-:Y:S02]  /*1980*/  IMAD.MOV.U32 R23, RZ, RZ, 0x1f ;  /* 0x0000001fff177424 */ /* 0x000fe400078e00ff */
[----:B------:R-:W-:Y:S02]  /*1990*/  IMAD.MOV.U32 R22, RZ, RZ, -0x1 ;  /* 0xffffffffff167424 */ /* 0x000fe400078e00ff */
[----:B------:R-:W-:Y:S05]  /*19a0*/  CALL.REL.NOINC `($__internal_81_$__cuda_sm70_shflsync_bfly_p) ;  /* 0x00000e5000007944 */ /* 0x000fea0003c00000 */
[----:B-1----:R-:W-:Y:S01]  /*19b0*/  IMAD.MOV.U32 R19, RZ, RZ, R23 ;  /* 0x000000ffff137224 */ /* 0x002fe200078e0017 */
[----:B0-----:R-:W-:Y:S05]  /*19c0*/  BRA `(.L_x_4271) ;  /* 0xffffedb000007947 */ /* 0x001fea000383ffff */
.L_x_4242:
[----:B------:R-:W-:Y:S01]  /*19d0*/  IMAD.MOV.U32 R25, RZ, RZ, R18 ;  /* 0x000000ffff197224 */ /* 0x000fe200078e0012 */
[----:B------:R-:W-:Y:S01]  /*19e0*/  MOV R16, 0x1a30 ;  /* 0x00001a3000107802 */ /* 0x000fe20000000f00 */
[----:B------:R-:W-:Y:S02]  /*19f0*/  IMAD.MOV.U32 R24, RZ, RZ, 0x10 ;  /* 0x00000010ff187424 */ /* 0x000fe400078e00ff */
[----:B------:R-:W-:-:S02]  /*1a00*/  IMAD.MOV.U32 R23, RZ, RZ, 0x1f ;  /* 0x0000001fff177424 */ /* 0x000fc400078e00ff */
[----:B------:R-:W-:Y:S02]  /*1a10*/  IMAD.MOV.U32 R22, RZ, RZ, -0x1 ;  /* 0xffffffffff167424 */ /* 0x000fe400078e00ff */
[----:B01----:R-:W-:Y:S05]  /*1a20*/  CALL.REL.NOINC `($__internal_81_$__cuda_sm70_shflsync_bfly_p) ;  /* 0x00000dd000007944 */ /* 0x003fea0003c00000 */
[----:B-1----:R-:W-:Y:S01]  /*1a30*/  IMAD.MOV.U32 R15, RZ, RZ, R23 ;  /* 0x000000ffff0f7224 */ /* 0x002fe200078e0017 */
[----:B------:R-:W-:Y:S01]  /*1a40*/  MOV R16, 0x1aa0 ;  /* 0x00001aa000107802 */ /* 0x000fe20000000f00 */
[----:B0-----:R-:W-:Y:S02]  /*1a50*/  IMAD.MOV.U32 R25, RZ, RZ, R14 ;  /* 0x000000ffff197224 */ /* 0x001fe400078e000e */
[----:B------:R-:W-:Y:S02]  /*1a60*/  IMAD.MOV.U32 R24, RZ, RZ, 0x10 ;  /* 0x00000010ff187424 */ /* 0x000fe400078e00ff */
[----:B------:R-:W-:Y:S02]  /*1a70*/  IMAD.MOV.U32 R23, RZ, RZ, 0x1f ;  /* 0x0000001fff177424 */ /* 0x000fe400078e00ff */
[----:B------:R-:W-:Y:S02]  /*1a80*/  IMAD.MOV.U32 R22, RZ, RZ, -0x1 ;  /* 0xffffffffff167424 */ /* 0x000fe400078e00ff */
[----:B------:R-:W-:Y:S05]  /*1a90*/  CALL.REL.NOINC `($__internal_81_$__cuda_sm70_shflsync_bfly_p) ;  /* 0x00000d6000007944 */ /* 0x000fea0003c00000 */
[----:B-1----:R-:W-:Y:S01]  /*1aa0*/  IMAD.MOV.U32 R13, RZ, RZ, R23 ;  /* 0x000000ffff0d7224 */ /* 0x002fe200078e0017 */
[----:B0-----:R-:W-:Y:S05]  /*1ab0*/  BRA `(.L_x_4272) ;  /* 0xffffecf000007947 */ /* 0x001fea000383ffff */
.L_x_4243:
[----:B------:R-:W-:Y:S01]  /*1ac0*/  IMAD.MOV.U32 R25, RZ, RZ, R19 ;  /* 0x000000ffff197224 */ /* 0x000fe200078e0013 */
[----:B------:R-:W-:Y:S01]  /*1ad0*/  MOV R16, 0x1b20 ;  /* 0x00001b2000107802 */ /* 0x000fe20000000f00 */
[----:B------:R-:W-:-:S02]  /*1ae0*/  IMAD.MOV.U32 R24, RZ, RZ, 0x8 ;  /* 0x00000008ff187424 */ /* 0x000fc400078e00ff */
[----:B------:R-:W-:Y:S02]  /*1af0*/  IMAD.MOV.U32 R23, RZ, RZ, 0x1f ;  /* 0x0000001fff177424 */ /* 0x000fe400078e00ff */
[----:B------:R-:W-:Y:S02]  /*1b00*/  IMAD.MOV.U32 R22, RZ, RZ, -0x1 ;  /* 0xffffffffff167424 */ /* 0x000fe400078e00ff */
[----:B0-23--:R-:W-:Y:S05]  /*1b10*/  CALL.REL.NOINC `($__internal_81_$__cuda_sm70_shflsync_bfly_p) ;  /* 0x00000ce000007944 */ /* 0x00dfea0003c00000 */
[----:B------:R-:W-:Y:S01]  /*1b20*/  FSEL R18, R15, R18, P1 ;  /* 0x000000120f127208 */ /* 0x000fe20000800000 */
[----:B-1----:R-:W-:Y:S01]  /*1b30*/  IMAD.MOV.U32 R20, RZ, RZ, R23 ;  /* 0x000000ffff147224 */ /* 0x002fe200078e0017 */
[----:B------:R-:W-:Y:S01]  /*1b40*/  MOV R16, 0x1ba0 ;  /* 0x00001ba000107802 */ /* 0x000fe20000000f00 */
[----:B0-----:R-:W-:Y:S02]  /*1b50*/  IMAD.MOV.U32 R24, RZ, RZ, 0x8 ;  /* 0x00000008ff187424 */ /* 0x001fe400078e00ff */
[----:B------:R-:W-:Y:S02]  /*1b60*/  IMAD.MOV.U32 R23, RZ, RZ, 0x1f ;  /* 0x0000001fff177424 */ /* 0x000fe400078e00ff */
[----:B------:R-:W-:Y:S02]  /*1b70*/  IMAD.MOV.U32 R22, RZ, RZ, -0x1 ;  /* 0xffffffffff167424 */ /* 0x000fe400078e00ff */
[----:B------:R-:W-:-:S02]  /*1b80*/  IMAD.MOV.U32 R25, RZ, RZ, R18 ;  /* 0x000000ffff197224 */ /* 0x000fc400078e0012 */
[----:B------:R-:W-:Y:S05]  /*1b90*/  CALL.REL.NOINC `($__internal_81_$__cuda_sm70_shflsync_bfly_p) ;  /* 0x00000c6000007944 */ /* 0x000fea0003c00000 */
[----:B------:R-:W-:Y:S01]  /*1ba0*/  SEL R14, R13, R14, P1 ;  /* 0x0000000e0d0e7207 */ /* 0x000fe20000800000 */
[----:B-1----:R-:W-:Y:S01]  /*1bb0*/  IMAD.MOV.U32 R13, RZ, RZ, R23 ;  /* 0x000000ffff0d7224 */ /* 0x002fe200078e0017 */
[----:B------:R-:W-:Y:S01]  /*1bc0*/  MOV R16, 0x1c20 ;  /* 0x00001c2000107802 */ /* 0x000fe20000000f00 */
[----:B0-----:R-:W-:-:S02]  /*1bd0*/  IMAD.MOV.U32 R24, RZ, RZ, 0x8 ;  /* 0x00000008ff187424 */ /* 0x001fc400078e00ff */
[----:B------:R-:W-:Y:S02]  /*1be0*/  IMAD.MOV.U32 R23, RZ, RZ, 0x1f ;  /* 0x0000001fff177424 */ /* 0x000fe400078e00ff */
[----:B------:R-:W-:Y:S02]  /*1bf0*/  IMAD.MOV.U32 R22, RZ, RZ, -0x1 ;  /* 0xffffffffff167424 */ /* 0x000fe400078e00ff */
[----:B------:R-:W-:Y:S02]  /*1c00*/  IMAD.MOV.U32 R25, RZ, RZ, R14 ;  /* 0x000000ffff197224 */ /* 0x000fe400078e000e */
[----:B------:R-:W-:Y:S05]  /*1c10*/  CALL.REL.NOINC `($__internal_81_$__cuda_sm70_shflsync_bfly_p) ;  /* 0x00000be000007944 */ /* 0x000fea0003c00000 */
[----:B-1----:R-:W-:Y:S01]  /*1c20*/  IMAD.MOV.U32 R15, RZ, RZ, R23 ;  /* 0x000000ffff0f7224 */ /* 0x002fe200078e0017 */
[----:B0-----:R-:W-:Y:S05]  /*1c30*/  BRA `(.L_x_4273) ;  /* 0xffffec3000007947 */ /* 0x001fea000383ffff */
.L_x_4244:
[----:B------:R-:W-:Y:S01]  /*1c40*/  IMAD.MOV.U32 R25, RZ, RZ, R19 ;  /* 0x000000ffff197224 */ /* 0x000fe200078e0013 */
[----:B------:R-:W-:Y:S01]  /*1c50*/  MOV R16, 0x1ca0 ;  /* 0x00001ca000107802 */ /* 0x000fe20000000f00 */
[----:B------:R-:W-:Y:S02]  /*1c60*/  IMAD.MOV.U32 R24, RZ, RZ, 0x4 ;  /* 0x00000004ff187424 */ /* 0x000fe400078e00ff */
[----:B------:R-:W-:Y:S02]  /*1c70*/  IMAD.MOV.U32 R23, RZ, RZ, 0x1f ;  /* 0x0000001fff177424 */ /* 0x000fe400078e00ff */
[----:B------:R-:W-:-:S02]  /*1c80*/  IMAD.MOV.U32 R22, RZ, RZ, -0x1 ;  /* 0xffffffffff167424 */ /* 0x000fc400078e00ff */
[----:B--2---:R-:W-:Y:S05]  /*1c90*/  CALL.REL.NOINC `($__internal_81_$__cuda_sm70_shflsync_bfly_p) ;  /* 0x00000b6000007944 */ /* 0x004fea0003c00000 */
[----:B-1----:R-:W-:Y:S01]  /*1ca0*/  IMAD.MOV.U32 R20, RZ, RZ, R23 ;  /* 0x000000ffff147224 */ /* 0x002fe200078e0017 */
[----:B0-----:R-:W-:Y:S05]  /*1cb0*/  BRA `(.L_x_4274) ;  /* 0xffffec1000007947 */ /* 0x001fea000383ffff */
.L_x_4245:
[----:B------:R-:W-:Y:S01]  /*1cc0*/  IMAD.MOV.U32 R25, RZ, RZ, R13 ;  /* 0x000000ffff197224 */ /* 0x000fe200078e000d */
[----:B------:R-:W-:Y:S01]  /*1cd0*/  MOV R16, 0x1d20 ;  /* 0x00001d2000107802 */ /* 0x000fe20000000f00 */
[----:B------:R-:W-:-:S02]  /*1ce0*/  IMAD.MOV.U32 R24, RZ, RZ, 0x4 ;  /* 0x00000004ff187424 */ /* 0x000fc400078e00ff */
[----:B------:R-:W-:Y:S02]  /*1cf0*/  IMAD.MOV.U32 R23, RZ, RZ, 0x1f ;  /* 0x0000001fff177424 */ /* 0x000fe400078e00ff */
[----:B------:R-:W-:Y:S02]  /*1d00*/  IMAD.MOV.U32 R22, RZ, RZ, -0x1 ;  /* 0xffffffffff167424 */ /* 0x000fe400078e00ff */
[----:B01----:R-:W-:Y:S05]  /*1d10*/  CALL.REL.NOINC `($__internal_81_$__cuda_sm70_shflsync_bfly_p) ;  /* 0x00000ae000007944 */ /* 0x003fea0003c00000 */
[----:B------:R-:W-:Y:S01]  /*1d20*/  SEL R14, R15, R14, P0 ;  /* 0x0000000e0f0e7207 */ /* 0x000fe20000000000 */
[----:B-1----:R-:W-:Y:S01]  /*1d30*/  IMAD.MOV.U32 R18, RZ, RZ, R23 ;  /* 0x000000ffff127224 */ /* 0x002fe200078e0017 */
[----:B------:R-:W-:Y:S01]  /*1d40*/  MOV R16, 0x1da0 ;  /* 0x00001da000107802 */ /* 0x000fe20000000f00 */
[----:B0-----:R-:W-:Y:S02]  /*1d50*/  IMAD.MOV.U32 R24, RZ, RZ, 0x4 ;  /* 0x00000004ff187424 */ /* 0x001fe400078e00ff */
[----:B------:R-:W-:Y:S02]  /*1d60*/  IMAD.MOV.U32 R23, RZ, RZ, 0x1f ;  /* 0x0000001fff177424 */ /* 0x000fe400078e00ff */
[----:B------:R-:W-:Y:S02]  /*1d70*/  IMAD.MOV.U32 R22, RZ, RZ, -0x1 ;  /* 0xffffffffff167424 */ /* 0x000fe400078e00ff */
[----:B------:R-:W-:-:S02]  /*1d80*/  IMAD.MOV.U32 R25, RZ, RZ, R14 ;  /* 0x000000ffff197224 */ /* 0x000fc400078e000e */
[----:B------:R-:W-:Y:S05]  /*1d90*/  CALL.REL.NOINC `($__internal_81_$__cuda_sm70_shflsync_bfly_p) ;  /* 0x00000a6000007944 */ /* 0x000fea0003c00000 */
[----:B-1----:R-:W-:Y:S01]  /*1da0*/  IMAD.MOV.U32 R15, RZ, RZ, R23 ;  /* 0x000000ffff0f7224 */ /* 0x002fe200078e0017 */
[----:B0-----:R-:W-:Y:S05]  /*1db0*/  BRA `(.L_x_4275) ;  /* 0xffffeb6000007947 */ /* 0x001fea000383ffff */
.L_x_4246:
[----:B------:R-:W-:Y:S01]  /*1dc0*/  IMAD.MOV.U32 R25, RZ, RZ, R19 ;  /* 0x000000ffff197224 */ /* 0x000fe200078e0013 */
[----:B------:R-:W-:Y:S01]  /*1dd0*/  MOV R16, 0x1e20 ;  /* 0x00001e2000107802 */ /* 0x000fe20000000f00 */
[----:B------:R-:W-:-:S02]  /*1de0*/  IMAD.MOV.U32 R24, RZ, RZ, 0x2 ;  /* 0x00000002ff187424 */ /* 0x000fc400078e00ff */
[----:B------:R-:W-:Y:S02]  /*1df0*/  IMAD.MOV.U32 R23, RZ, RZ, 0x1f ;  /* 0x0000001fff177424 */ /* 0x000fe400078e00ff */
[----:B------:R-:W-:Y:S02]  /*1e00*/  IMAD.MOV.U32 R22, RZ, RZ, -0x1 ;  /* 0xffffffffff167424 */ /* 0x000fe400078e00ff */
[----:B--23--:R-:W-:Y:S05]  /*1e10*/  CALL.REL.NOINC `($__internal_81_$__cuda_sm70_shflsync_bfly_p) ;  /* 0x000009e000007944 */ /* 0x00cfea0003c00000 */
        /* <DEDUP_REMOVED lines=18> */
.L_x_4247:
        /* <DEDUP_REMOVED lines=8> */
.L_x_4248:
[----:B------:R-:W-:Y:S01]  /*1fc0*/  IMAD.MOV.U32 R25, RZ, RZ, R18 ;  /* 0x000000ffff197224 */ /* 0x000fe200078e0012 */
[----:B------:R-:W-:Y:S01]  /*1fd0*/  MOV R16, 0x2020 ;  /* 0x0000202000107802 */ /* 0x000fe20000000f00 */
[----:B------:R-:W-:-:S02]  /*1fe0*/  IMAD.MOV.U32 R24, RZ, RZ, 0x1 ;  /* 0x00000001ff187424 */ /* 0x000fc400078e00ff */
[----:B------:R-:W-:Y:S02]  /*1ff0*/  IMAD.MOV.U32 R23, RZ, RZ, 0x1f ;  /* 0x0000001fff177424 */ /* 0x000fe400078e00ff */
[----:B------:R-:W-:Y:S02]  /*2000*/  IMAD.MOV.U32 R22, RZ, RZ, -0x1 ;  /* 0xffffffffff167424 */ /* 0x000fe400078e00ff */
[----:B01----:R-:W-:Y:S05]  /*2010*/  CALL.REL.NOINC `($__internal_81_$__cuda_sm70_shflsync_bfly_p) ;  /* 0x000007e000007944 */ /* 0x003fea0003c00000 */
[----:B-1----:R-:W-:Y:S01]  /*2020*/  IMAD.MOV.U32 R13, RZ, RZ, R23 ;  /* 0x000000ffff0d7224 */ /* 0x002fe200078e0017 */
[----:B0-----:R-:W-:Y:S01]  /*2030*/  SEL R25, R15, R14, P0 ;  /* 0x0000000e0f197207 */ /* 0x001fe20000000000 */
[----:B------:R-:W-:Y:S01]  /*2040*/  IMAD.MOV.U32 R24, RZ, RZ, 0x1 ;  /* 0x00000001ff187424 */ /* 0x000fe200078e00ff */
[----:B------:R-:W-:Y:S01]  /*2050*/  MOV R16, 0x2090 ;  /* 0x0000209000107802 */ /* 0x000fe20000000f00 */
[----:B------:R-:W-:Y:S02]  /*2060*/  IMAD.MOV.U32 R23, RZ, RZ, 0x1f ;  /* 0x0000001fff177424 */ /* 0x000fe400078e00ff */
[----:B------:R-:W-:Y:S02]  /*2070*/  IMAD.MOV.U32 R22, RZ, RZ, -0x1 ;  /* 0xffffffffff167424 */ /* 0x000fe400078e00ff */
[----:B------:R-:W-:Y:S05]  /*2080*/  CALL.REL.NOINC `($__internal_81_$__cuda_sm70_shflsync_bfly_p) ;  /* 0x0000077000007944 */ /* 0x000fea0003c00000 */
[----:B01----:R-:W-:Y:S05]  /*2090*/  BRA `(.L_x_4278) ;  /* 0xffffe9f000007947 */ /* 0x003fea000383ffff */
.L_x_4255:
[----:B------:R-:W-:Y:S01]  /*20a0*/  IMAD.MOV.U32 R25, RZ, RZ, R19 ;  /* 0x000000ffff197224 */ /* 0x000fe200078e0013 */
[----:B------:R-:W-:Y:S01]  /*20b0*/  MOV R16, 0x2100 ;  /* 0x0000210000107802 */ /* 0x000fe20000000f00 */
[----:B------:R-:W-:-:S02]  /*20c0*/  IMAD.MOV.U32 R24, RZ, RZ, 0x10 ;  /* 0x00000010ff187424 */ /* 0x000fc400078e00ff */
[----:B------:R-:W-:Y:S02]  /*20d0*/  IMAD.MOV.U32 R23, RZ, RZ, 0x1f ;  /* 0x0000001fff177424 */ /* 0x000fe400078e00ff */
[----:B------:R-:W-:Y:S02]  /*20e0*/  IMAD.MOV.U32 R22, RZ, RZ, -0x1 ;  /* 0xffffffffff167424 */ /* 0x000fe400078e00ff */
[----:B------:R-:W-:Y:S05]  /*20f0*/  CALL.REL.NOINC `($__internal_81_$__cuda_sm70_shflsync_bfly_p) ;  /* 0x0000070000007944 */ /* 0x000fea0003c00000 */
[----:B-1----:R-:W-:Y:S01]  /*2100*/  IMAD.MOV.U32 R14, RZ, RZ, R23 ;  /* 0x000000ffff0e7224 */ /* 0x002fe200078e0017 */
[----:B0-----:R-:W-:Y:S05]  /*2110*/  BRA `(.L_x_4279) ;  /* 0xffffee4000007947 */ /* 0x001fea000383ffff */
.L_x_4256:
[----:B------:R-:W-:Y:S01]  /*2120*/  IMAD.MOV.U32 R25, RZ, RZ, R20 ;  /* 0x000000ffff197224 */ /* 0x000fe200078e0014 */
[----:B------:R-:W-:Y:S01]  /*2130*/  MOV R16, 0x2180 ;  /* 0x0000218000107802 */ /* 0x000fe20000000f00 */
[----:B------:R-:W-:Y:S02]  /*2140*/  IMAD.MOV.U32 R24, RZ, RZ, 0x10 ;  /* 0x00000010ff187424 */ /* 0x000fe400078e00ff */
[----:B------:R-:W-:Y:S02]  /*2150*/  IMAD.MOV.U32 R23, RZ, RZ, 0x1f ;  /* 0x0000001fff177424 */ /* 0x000fe400078e00ff */
[----:B------:R-:W-:Y:S02]  /*2160*/  IMAD.MOV.U32 R22, RZ, RZ, -0x1 ;  /* 0xffffffffff167424 */ /* 0x000fe400078e00ff */
[----:B01----:R-:W-:Y:S05]  /*2170*/  CALL.REL.NOINC `($__internal_81_$__cuda_sm70_shflsync_bfly_p) ;  /* 0x0000068000007944 */ /* 0x003fea0003c00000 */
[----:B-1----:R-:W-:Y:S01]  /*2180*/  IMAD.MOV.U32 R15, RZ, RZ, R23 ;  /* 0x000000ffff0f7224 */ /* 0x002fe200078e0017 */
[----:B------:R-:W-:Y:S01]  /*2190*/  MOV R16, 0x21f0 ;  /* 0x000021f000107802 */ /* 0x000fe20000000f00 */
[----:B0-----:R-:W-:-:S02]  /*21a0*/  IMAD.MOV.U32 R25, RZ, RZ, R21 ;  /* 0x000000ffff197224 */ /* 0x001fc400078e0015 */
[----:B------:R-:W-:Y:S02]  /*21b0*/  IMAD.MOV.U32 R24, RZ, RZ, 0x10 ;  /* 0x00000010ff187424 */ /* 0x000fe400078e00ff */
[----:B------:R-:W-:Y:S02]  /*21c0*/  IMAD.MOV.U32 R23, RZ, RZ, 0x1f ;  /* 0x0000001fff177424 */ /* 0x000fe400078e00ff */
[----:B------:R-:W-:Y:S02]  /*21d0*/  IMAD.MOV.U32 R22, RZ, RZ, -0x1 ;  /* 0xffffffffff167424 */ /* 0x000fe400078e00ff */
[----:B------:R-:W-:Y:S05]  /*21e0*/  CALL.REL.NOINC `($__internal_81_$__cuda_sm70_shflsync_bfly_p) ;  /* 0x0000061000007944 */ /* 0x000fea0003c00000 */
[----:B-1----:R-:W-:Y:S01]  /*21f0*/  IMAD.MOV.U32 R18, RZ, RZ, R23 ;  /* 0x000000ffff127224 */ /* 0x002fe200078e0017 */
[----:B0-----:R-:W-:Y:S05]  /*2200*/  BRA `(.L_x_4280) ;  /* 0xffffed8000007947 */ /* 0x001fea000383ffff */
.L_x_4257:
[----:B------:R-:W-:Y:S01]  /*2210*/  IMAD.MOV.U32 R25, RZ, RZ, R14 ;  /* 0x000000ffff197224 */ /* 0x000fe200078e000e */
[----:B------:R-:W-:Y:S01]  /*2220*/  MOV R16, 0x2270 ;  /* 0x0000227000107802 */ /* 0x000fe20000000f00 */
[----:B------:R-:W-:Y:S02]  /*2230*/  IMAD.MOV.U32 R24, RZ, RZ, 0x8 ;  /* 0x00000008ff187424 */ /* 0x000fe400078e00ff */
[----:B------:R-:W-:Y:S02]  /*2240*/  IMAD.MOV.U32 R23, RZ, RZ, 0x1f ;  /* 0x0000001fff177424 */ /* 0x000fe400078e00ff */
[----:B------:R-:W-:-:S02]  /*2250*/  IMAD.MOV.U32 R22, RZ, RZ, -0x1 ;  /* 0xffffffffff167424 */ /* 0x000fc400078e00ff */
[----:B0-23--:R-:W-:Y:S05]  /*2260*/  CALL.REL.NOINC `($__internal_81_$__cuda_sm70_shflsync_bfly_p) ;  /* 0x0000059000007944 */ /* 0x00dfea0003c00000 */
[----:B------:R-:W-:Y:S01]  /*2270*/  FSEL R20, R15, R20, P1 ;  /* 0x000000140f147208 */ /* 0x000fe20000800000 */
[----:B-1----:R-:W-:Y:S01]  /*2280*/  IMAD.MOV.U32 R19, RZ, RZ, R23 ;  /* 0x000000ffff137224 */ /* 0x002fe200078e0017 */
[----:B------:R-:W-:Y:S01]  /*2290*/  MOV R16, 0x22f0 ;  /* 0x000022f000107802 */ /* 0x000fe20000000f00 */
[----:B0-----:R-:W-:-:S02]  /*22a0*/  IMAD.MOV.U32 R24, RZ, RZ, 0x8 ;  /* 0x00000008ff187424 */ /* 0x001fc400078e00ff */
[----:B------:R-:W-:Y:S02]  /*22b0*/  IMAD.MOV.U32 R23, RZ, RZ, 0x1f ;  /* 0x0000001fff177424 */ /* 0x000fe400078e00ff */
[----:B------:R-:W-:Y:S02]  /*22c0*/  IMAD.MOV.U32 R22, RZ, RZ, -0x1 ;  /* 0xffffffffff167424 */ /* 0x000fe400078e00ff */
[----:B------:R-:W-:Y:S02]  /*22d0*/  IMAD.MOV.U32 R25, RZ, RZ, R20 ;  /* 0x000000ffff197224 */ /* 0x000fe400078e0014 */
[----:B------:R-:W-:Y:S05]  /*22e0*/  CALL.REL.NOINC `($__internal_81_$__cuda_sm70_shflsync_bfly_p) ;  /* 0x0000051000007944 */ /* 0x000fea0003c00000 */
[----:B------:R-:W-:Y:S01]  /*22f0*/  SEL R21, R18, R21, P1 ;  /* 0x0000001512157207 */ /* 0x000fe20000800000 */
[----:B-1----:R-:W-:Y:S01]  /*2300*/  IMAD.MOV.U32 R15, RZ, RZ, R23 ;  /* 0x000000ffff0f7224 */ /* 0x002fe200078e0017 */
[----:B------:R-:W-:Y:S01]  /*2310*/  MOV R16, 0x2370 ;  /* 0x0000237000107802 */ /* 0x000fe20000000f00 */
[----:B0-----:R-:W-:Y:S02]  /*2320*/  IMAD.MOV.U32 R24, RZ, RZ, 0x8 ;  /* 0x00000008ff187424 */ /* 0x001fe400078e00ff */
[----:B------:R-:W-:Y:S02]  /*2330*/  IMAD.MOV.U32 R23, RZ, RZ, 0x1f ;  /* 0x0000001fff177424 */ /* 0x000fe400078e00ff */
[----:B------:R-:W-:-:S02]  /*2340*/  IMAD.MOV.U32 R22, RZ, RZ, -0x1 ;  /* 0xffffffffff167424 */ /* 0x000fc400078e00ff */
[----:B------:R-:W-:Y:S02]  /*2350*/  IMAD.MOV.U32 R25, RZ, RZ, R21 ;  /* 0x000000ffff197224 */ /* 0x000fe400078e0015 */
[----:B------:R-:W-:Y:S05]  /*2360*/  CALL.REL.NOINC `($__internal_81_$__cuda_sm70_shflsync_bfly_p) ;  /* 0x0000049000007944 */ /* 0x000fea0003c00000 */
[----:B-1----:R-:W-:Y:S01]  /*2370*/  IMAD.MOV.U32 R18, RZ, RZ, R23 ;  /* 0x000000ffff127224 */ /* 0x002fe200078e0017 */
[----:B0-----:R-:W-:Y:S05]  /*2380*/  BRA `(.L_x_4281) ;  /* 0xffffecc000007947 */ /* 0x001fea000383ffff */
.L_x_4258:
[----:B------:R-:W-:Y:S01]  /*2390*/  IMAD.MOV.U32 R25, RZ, RZ, R14 ;  /* 0x000000ffff197224 */ /* 0x000fe200078e000e */
[----:B------:R-:W-:Y:S01]  /*23a0*/  MOV R16, 0x23f0 ;  /* 0x000023f000107802 */ /* 0x000fe20000000f00 */
[----:B------:R-:W-:Y:S02]  /*23b0*/  IMAD.MOV.U32 R24, RZ, RZ, 0x4 ;  /* 0x00000004ff187424 */ /* 0x000fe400078e00ff */
[----:B------:R-:W-:Y:S02]  /*23c0*/  IMAD.MOV.U32 R23, RZ, RZ, 0x1f ;  /* 0x0000001fff177424 */ /* 0x000fe400078e00ff */
[----:B------:R-:W-:Y:S02]  /*23d0*/  IMAD.MOV.U32 R22, RZ, RZ, -0x1 ;  /* 0xffffffffff167424 */ /* 0x000fe400078e00ff */
[----:B--2---:R-:W-:Y:S05]  /*23e0*/  CALL.REL.NOINC `($__internal_81_$__cuda_sm70_shflsync_bfly_p) ;  /* 0x0000041000007944 */ /* 0x004fea0003c00000 */
[----:B-1----:R-:W-:Y:S01]  /*23f0*/  IMAD.MOV.U32 R19, RZ, RZ, R23 ;  /* 0x000000ffff137224 */ /* 0x002fe200078e0017 */
[----:B0-----:R-:W-:Y:S05]  /*2400*/  BRA `(.L_x_4282) ;  /* 0xffffeca000007947 */ /* 0x001fea000383ffff */
.L_x_4259:
        /* <DEDUP_REMOVED lines=16> */
.L_x_4260:
        /* <DEDUP_REMOVED lines=24> */
.L_x_4261:
        /* <DEDUP_REMOVED lines=8> */
.L_x_4262:
        /* <DEDUP_REMOVED lines=13> */
[----:B-1----:R-:W-:Y:S01]  /*27e0*/  IMAD.MOV.U32 R16, RZ, RZ, R23 ;  /* 0x000000ffff107224 */ /* 0x002fe200078e0017 */
[----:B0-----:R-:W-:Y:S05]  /*27f0*/  BRA `(.L_x_4286) ;  /* 0xffffea7000007947 */ /* 0x001fea000383ffff */
        .weak           $__internal_81_$__cuda_sm70_shflsync_bfly_p
        .type           $__internal_81_$__cuda_sm70_shflsync_bfly_p,@function
        .size           $__internal_81_$__cuda_sm70_shflsync_bfly_p,(.L_x_11025 - $__internal_81_$__cuda_sm70_shflsync_bfly_p)
$__internal_81_$__cuda_sm70_shflsync_bfly_p:
[----:B------:R-:W-:Y:S01]  /*2800*/  IMAD.MOV.U32 R17, RZ, RZ, 0x0 ;  /* 0x00000000ff117424 */ /* 0x000fe200078e00ff */
[----:B------:R-:W-:Y:S04]  /*2810*/  WARPSYNC R22 ;  /* 0x0000001600007348 */ /* 0x000fe80003800000 */
[----:B------:R0:W1:Y:S01]  /*2820*/  SHFL.BFLY PT, R23, R25, R24, R23 ;  /* 0x0c00001819177389 */ /* 0x00006200000e0017 */
[----:B------:R-:W-:Y:S05]  /*2830*/  RET.REL.NODEC R16 `(_ZN4vllm3moe10topkGatingILi6ELi192ELi4ELi8ELi32EjfLNS0_11ScoringFuncE1EEEvPKT5_PKbPfiPT4_PiiiibPKf) ;  /* 0xffffd7c010007950 */ /* 0x000fea0003c3ffff */
.L_x_4287:
        /* <DEDUP_REMOVED lines=12> */
.L_x_11025:


//--------------------- .text._ZN4vllm3moe10topkGatingILi16ELi512ELi4ELi16ELi32EjfLNS0_11ScoringFuncE1EEEvPKT5_PKbPfiPT4_PiiiibPKf --------------------------
	.section	.text._ZN4vllm3moe10topkGatingILi16ELi512ELi4ELi16ELi32EjfLNS0_11ScoringFuncE1EEEvPKT5_PKbPfiPT4_PiiiibPKf,"ax",@progbits
	.sectioninfo	@"SHI_REGISTERS=40"
	.align	128
        .global         _ZN4vllm3moe10topkGatingILi16ELi512ELi4ELi16ELi32EjfLNS0_11ScoringFuncE1EEEvPKT5_PKbPfiPT4_PiiiibPKf
        .type           _ZN4vllm3moe10topkGatingILi16ELi512ELi4ELi16ELi32EjfLNS0_11ScoringFuncE1EEEvPKT5_PKbPfiPT4_PiiiibPKf,@function
        .size           _ZN4vllm3moe10topkGatingILi16ELi512ELi4ELi16ELi32EjfLNS0_11ScoringFuncE1EEEvPKT5_PKbPfiPT4_PiiiibPKf,(.L_x_11026 - _ZN4vllm3moe10topkGatingILi16ELi512ELi4ELi16ELi32EjfLNS0_11ScoringFuncE1EEEvPKT5_PKbPfiPT4_PiiiibPKf)
        .other          _ZN4vllm3moe10topkGatingILi16ELi512ELi4ELi16ELi32EjfLNS0_11ScoringFuncE1EEEvPKT5_PKbPfiPT4_PiiiibPKf,@"STO_CUDA_ENTRY STV_DEFAULT"
_ZN4vllm3moe10topkGatingILi16ELi512ELi4ELi16ELi32EjfLNS0_11ScoringFuncE1EEEvPKT5_PKbPfiPT4_PiiiibPKf:
.text._ZN4vllm3moe10topkGatingILi16ELi512ELi4ELi16ELi32EjfLNS0_11ScoringFuncE1EEEvPKT5_PKbPfiPT4_PiiiibPKf:
        /* <DEDUP_REMOVED lines=167> */
.L_x_4288:
[----:B------:R0:W-:Y:S04]  /*0a70*/  STL.128 [R1], R4 ;  /* 0x0000000401007387 */ /* 0x0001e80000100c00 */
[----:B------:R0:W-:Y:S04]  /*0a80*/  STL.128 [R1+0x10], R8 ;  /* 0x0000100801007387 */ /* 0x0001e80000100c00 */
[----:B------:R0:W-:Y:S04]  /*0a90*/  STL.128 [R1+0x20], R12 ;  /* 0x0000200c01007387 */ /* 0x0001e80000100c00 */
[----:B------:R0:W-:Y:S02]  /*0aa0*/  STL.128 [R1+0x30], R16 ;  /* 0x0000301001007387 */ /* 0x0001e40000100c00 */
.L_x_4289:
        /* <DEDUP_REMOVED lines=9> */
.L_x_4305:
        /* <DEDUP_REMOVED lines=67> */
.L_x_4322:
[----:B------:R-:W-:Y:S05]  /*0f70*/  BRA.DIV ~URZ, `(.L_x_4293) ;  /* 0x000014e27f007947 */ /* 0x000fea000b800000 */
[----:B------:R2:W3:Y:S04]  /*0f80*/  SHFL.BFLY PT, R26, R25, 0x10, 0x1f ;  /* 0x0e001f00191a7f89 */ /* 0x0004e800000e0000 */
[----:B------:R2:W4:Y:S02]  /*0f90*/  SHFL.BFLY PT, R20, R21, 0x10, 0x1f ;  /* 0x0e001f0015147f89 */ /* 0x00052400000e0000 */
.L_x_4323:
        /* <DEDUP_REMOVED lines=12> */
.L_x_4324:
[----:B--2---:R-:W-:-:S13]  /*1060*/  FSETP.GEU.FTZ.AND P1, PT, R24, R25, PT ;  /* 0x000000191800720b */ /* 0x004fda0003f3e000 */
[----:B------:R-:W-:-:S04]  /*1070*/  @P1 FSETP.NEU.FTZ.AND P2, PT, R24, R25, PT ;  /* 0x000000191800120b */ /* 0x000fc80003f5d000 */
[----:B---3--:R-:W-:-:S13]  /*1080*/  @P1 ISETP.LT.AND P0, PT, R21, R20, !P2 ;  /* 0x000000141500120c */ /* 0x008fda0005701270 */
[----:B-1----:R-:W-:Y:S01]  /*1090*/  FSEL R24, R25, R24, P0 ;  /* 0x0000001819187208 */ /* 0x002fe20000000000 */
[----:B------:R-:W-:Y:S05]  /*10a0*/  BRA.DIV ~URZ, `(.L_x_4295) ;  /* 0x000016227f007947 */ /* 0x000fea000b800000 */
[----:B------:R1:W2:Y:S02]  /*10b0*/  SHFL.BFLY PT, R25, R24, 0x4, 0x1f ;  /* 0x0c801f0018197f89 */ /* 0x0002a400000e0000 */
.L_x_4325:
[----:B0-----:R-:W-:Y:S01]  /*10c0*/  FSEL R27, R27, R26, P0 ;  /* 0x0000001a1b1b7208 */ /* 0x001fe20000000000 */
[----:B------:R-:W-:Y:S05]  /*10d0*/  BRA.DIV ~URZ, `(.L_x_4296) ;  /* 0x000016727f007947 */ /* 0x000fea000b800000 */
[----:B------:R-:W-:Y:S01]  /*10e0*/  SEL R21, R21, R20, P0 ;  /* 0x0000001415157207 */ /* 0x000fe20000000000 */
[----:B------:R0:W3:Y:S04]  /*10f0*/  SHFL.BFLY PT, R26, R27, 0x4, 0x1f ;  /* 0x0c801f001b1a7f89 */ /* 0x0000e800000e0000 */
[----:B------:R0:W4:Y:S02]  /*1100*/  SHFL.BFLY PT, R20, R21, 0x4, 0x1f ;  /* 0x0c801f0015147f89 */ /* 0x00012400000e0000 */
.L_x_4326:
        /* <DEDUP_REMOVED lines=12> */
.L_x_4327:
[----:B-1----:R-:W-:-:S13]  /*11d0*/  FSETP.GEU.FTZ.AND P1, PT, R24, R25, PT ;  /* 0x000000191800720b */ /* 0x002fda0003f3e000 */
[----:B------:R-:W-:-:S04]  /*11e0*/  @P1 FSETP.NEU.FTZ.AND P2, PT, R24, R25, PT ;  /* 0x000000191800120b */ /* 0x000fc80003f5d000 */
[----:B---3--:R-:W-:-:S13]  /*11f0*/  @P1 ISETP.LT.AND P0, PT, R21, R20, !P2 ;  /* 0x000000141500120c */ /* 0x008fda0005701270 */
[----:B0-----:R-:W-:Y:S01]  /*1200*/  FSEL R24, R25, R24, P0 ;  /* 0x0000001819187208 */ /* 0x001fe20000000000 */
[----:B------:R-:W-:Y:S05]  /*1210*/  BRA.DIV ~URZ, `(.L_x_4298) ;  /* 0x000017b27f007947 */ /* 0x000fea000b800000 */
[----:B------:R0:W1:Y:S02]  /*1220*/  SHFL.BFLY PT, R25, R24, 0x1, 0x1f ;  /* 0x0c201f0018197f89 */ /* 0x00006400000e0000 */
.L_x_4328:
[----:B--2---:R-:W-:Y:S01]  /*1230*/  FSEL R26, R26, R27, P0 ;  /* 0x0000001b1a1a7208 */ /* 0x004fe20000000000 */
[----:B------:R-:W-:Y:S05]  /*1240*/  BRA.DIV ~URZ, `(.L_x_4299) ;  /* 0x000018027f007947 */ /* 0x000fea000b800000 */
[----:B------:R-:W-:Y:S02]  /*1250*/  SEL R31, R21, R20, P0 ;  /* 0x00000014151f7207 */ /* 0x000fe40000000000 */
[----:B------:R2:W3:Y:S04]  /*1260*/  SHFL.BFLY PT, R21, R26, 0x1, 0x1f ;  /* 0x0c201f001a157f89 */ /* 0x0004e800000e0000 */
[----:B------:R2:W4:Y:S02]  /*1270*/  SHFL.BFLY PT, R20, R31, 0x1, 0x1f ;  /* 0x0c201f001f147f89 */ /* 0x00052400000e0000 */
.L_x_4329:
        /* <DEDUP_REMOVED lines=27> */
.L_x_4301:
[----:B------:R-:W-:Y:S05]  /*1430*/  BSYNC B1 ;  /* 0x0000000000017941 */ /* 0x000fea0003800000 */
.L_x_4300:
        /* <DEDUP_REMOVED lines=20> */
.L_x_4304:
[----:B------:R-:W-:Y:S05]  /*1580*/  BSYNC B1 ;  /* 0x0000000000017941 */ /* 0x000fea0003800000 */
.L_x_4303:
[----:B0-----:R-:W-:Y:S05]  /*1590*/  BRA `(.L_x_4305) ;  /* 0xfffff5a000007947 */ /* 0x001fea000383ffff */
.L_x_4291:
[----:B------:R-:W-:Y:S02]  /*15a0*/  IMAD.MOV.U32 R34, RZ, RZ, RZ ;  /* 0x000000ffff227224 */ /* 0x000fe400078e00ff */
.L_x_4318:
        /* <DEDUP_REMOVED lines=67> */
.L_x_4330:
[----:B------:R-:W-:Y:S05]  /*19e0*/  BRA.DIV ~URZ, `(.L_x_4307) ;  /* 0x000011d27f007947 */ /* 0x000fea000b800000 */
[----:B------:R2:W3:Y:S04]  /*19f0*/  SHFL.BFLY PT, R24, R21, 0x10, 0x1f ;  /* 0x0e001f0015187f89 */ /* 0x0004e800000e0000 */
[----:B------:R2:W4:Y:S02]  /*1a00*/  SHFL.BFLY PT, R26, R25, 0x10, 0x1f ;  /* 0x0e001f00191a7f89 */ /* 0x00052400000e0000 */
.L_x_4331:
        /* <DEDUP_REMOVED lines=12> */
.L_x_4332:
[----:B--2---:R-:W-:-:S13]  /*1ad0*/  FSETP.GEU.FTZ.AND P1, PT, R20, R21, PT ;  /* 0x000000151400720b */ /* 0x004fda0003f3e000 */
[----:B------:R-:W-:-:S04]  /*1ae0*/  @P1 FSETP.NEU.FTZ.AND P2, PT, R20, R21, PT ;  /* 0x000000151400120b */ /* 0x000fc80003f5d000 */
[----:B---3--:R-:W-:-:S13]  /*1af0*/  @P1 ISETP.LT.AND P0, PT, R25, R26, !P2 ;  /* 0x0000001a1900120c */ /* 0x008fda0005701270 */
[----:B-1----:R-:W-:Y:S01]  /*1b00*/  FSEL R20, R21, R20, P0 ;  /* 0x0000001415147208 */ /* 0x002fe20000000000 */
[----:B------:R-:W-:Y:S05]  /*1b10*/  BRA.DIV ~URZ, `(.L_x_4309) ;  /* 0x000013127f007947 */ /* 0x000fea000b800000 */
[----:B------:R1:W2:Y:S02]  /*1b20*/  SHFL.BFLY PT, R21, R20, 0x4, 0x1f ;  /* 0x0c801f0014157f89 */ /* 0x0002a400000e0000 */
.L_x_4333:
[----:B0-----:R-:W-:Y:S01]  /*1b30*/  FSEL R24, R27, R24, P0 ;  /* 0x000000181b187208 */ /* 0x001fe20000000000 */
[----:B------:R-:W-:Y:S05]  /*1b40*/  BRA.DIV ~URZ, `(.L_x_4310) ;  /* 0x000013627f007947 */ /* 0x000fea000b800000 */
[----:B------:R-:W-:Y:S01]  /*1b50*/  SEL R26, R25, R26, P0 ;  /* 0x0000001a191a7207 */ /* 0x000fe20000000000 */
[----:B------:R0:W3:Y:S04]  /*1b60*/  SHFL.BFLY PT, R27, R24, 0x4, 0x1f ;  /* 0x0c801f00181b7f89 */ /* 0x0000e800000e0000 */
[----:B------:R0:W4:Y:S02]  /*1b70*/  SHFL.BFLY PT, R25, R26, 0x4, 0x1f ;  /* 0x0c801f001a197f89 */ /* 0x00012400000e0000 */
.L_x_4334:
        /* <DEDUP_REMOVED lines=12> */
.L_x_4335:
[----:B-1----:R-:W-:-:S13]  /*1c40*/  FSETP.GEU.FTZ.AND P1, PT, R20, R21, PT ;  /* 0x000000151400720b */ /* 0x002fda0003f3e000 */
[----:B------:R-:W-:-:S04]  /*1c50*/  @P1 FSETP.NEU.FTZ.AND P2, PT, R20, R21, PT ;  /* 0x000000151400120b */ /* 0x000fc80003f5d000 */
[----:B---3--:R-:W-:-:S13]  /*1c60*/  @P1 ISETP.LT.AND P0, PT, R25, R26, !P2 ;  /* 0x0000001a1900120c */ /* 0x008fda0005701270 */
[----:B0-----:R-:W-:Y:S01]  /*1c70*/  FSEL R20, R21, R20, P0 ;  /* 0x0000001415147208 */ /* 0x001fe20000000000 */
[----:B------:R-:W-:Y:S05]  /*1c80*/  BRA.DIV ~URZ, `(.L_x_4312) ;  /* 0x000014a27f007947 */ /* 0x000fea000b800000 */
[----:B------:R0:W1:Y:S02]  /*1c90*/  SHFL.BFLY PT, R21, R20, 0x1, 0x1f ;  /* 0x0c201f0014157f89 */ /* 0x00006400000e0000 */
.L_x_4336:
[----:B--2---:R-:W-:Y:S01]  /*1ca0*/  FSEL R27, R27, R24, P0 ;  /* 0x000000181b1b7208 */ /* 0x004fe20000000000 */
[----:B------:R-:W-:Y:S05]  /*1cb0*/  BRA.DIV ~URZ, `(.L_x_4313) ;  /* 0x000014f27f007947 */ /* 0x000fea000b800000 */
[----:B------:R-:W-:Y:S01]  /*1cc0*/  SEL R31, R25, R26, P0 ;  /* 0x0000001a191f7207 */ /* 0x000fe20000000000 */
[----:B------:R2:W3:Y:S04]  /*1cd0*/  SHFL.BFLY PT, R24, R27, 0x1, 0x1f ;  /* 0x0c201f001b187f89 */ /* 0x0004e800000e0000 */
[----:B------:R2:W4:Y:S02]  /*1ce0*/  SHFL.BFLY PT, R29, R31, 0x1, 0x1f ;  /* 0x0c201f001f1d7f89 */ /* 0x00052400000e0000 */
.L_x_4337:
        /* <DEDUP_REMOVED lines=26> */
.L_x_4315:
[----:B------:R-:W-:Y:S05]  /*1e90*/  BSYNC B1 ;  /* 0x0000000000017941 */ /* 0x000fea0003800000 */
.L_x_4314:
        /* <DEDUP_REMOVED lines=20> */
.L_x_4317:
[----:B------:R-:W-:Y:S05]  /*1fe0*/  BSYNC B1 ;  /* 0x0000000000017941 */ /* 0x000fea0003800000 */
.L_x_4316:
[----:B0-----:R-:W-:Y:S05]  /*1ff0*/  BRA `(.L_x_4318) ;  /* 0xfffff5b000007947 */ /* 0x001fea000383ffff */
.L_x_4302:
[----:B------:R-:W-:Y:S05]  /*2000*/  BSYNC B0 ;  /* 0x0000000000007941 */ /* 0x000fea0003800000 */
.L_x_4290:
        /* <DEDUP_REMOVED lines=19> */
.L_x_4320:
        /* <DEDUP_REMOVED lines=20> */
.L_x_4319:
        /* <DEDUP_REMOVED lines=11> */
.L_x_4321:
        /* <DEDUP_REMOVED lines=11> */
.L_x_4292:
[----:B------:R-:W-:Y:S01]  /*23e0*/  IMAD.MOV.U32 R31, RZ, RZ, R27 ;  /* 0x000000ffff1f7224 */ /* 0x000fe200078e001b */
[----:B------:R-:W-:Y:S01]  /*23f0*/  MOV R22, 0x2440 ;  /* 0x0000244000167802 */ /* 0x000fe20000000f00 */
[----:B------:R-:W-:Y:S02]  /*2400*/  IMAD.MOV.U32 R30, RZ, RZ, 0x10 ;  /* 0x00000010ff1e7424 */ /* 0x000fe400078e00ff */
[----:B------:R-:W-:Y:S02]  /*2410*/  IMAD.MOV.U32 R29, RZ, RZ, 0x1f ;  /* 0x0000001fff1d7424 */ /* 0x000fe400078e00ff */
[----:B------:R-:W-:Y:S02]  /*2420*/  IMAD.MOV.U32 R28, RZ, RZ, -0x1 ;  /* 0xffffffffff1c7424 */ /* 0x000fe400078e00ff */
[----:B------:R-:W-:Y:S05]  /*2430*/  CALL.REL.NOINC `($__internal_82_$__cuda_sm70_shflsync_bfly_p) ;  /* 0x00000e5000007944 */ /* 0x000fea0003c00000 */
[----:B-1----:R-:W-:Y:S01]  /*2440*/  IMAD.MOV.U32 R24, RZ, RZ, R29 ;  /* 0x000000ffff187224 */ /* 0x002fe200078e001d */
[----:B0-----:R-:W-:Y:S05]  /*2450*/  BRA `(.L_x_4322) ;  /* 0xffffeb1000007947 */ /* 0x001fea000383ffff */
.L_x_4293:
[----:B------:R-:W-:Y:S01]  /*2460*/  IMAD.MOV.U32 R31, RZ, RZ, R25 ;  /* 0x000000ffff1f7224 */ /* 0x000fe200078e0019 */
[----:B------:R-:W-:Y:S01]  /*2470*/  MOV R22, 0x24c0 ;  /* 0x000024c000167802 */ /* 0x000fe20000000f00 */
[----:B------:R-:W-:Y:S02]  /*2480*/  IMAD.MOV.U32 R30, RZ, RZ, 0x10 ;  /* 0x00000010ff1e7424 */ /* 0x000fe400078e00ff */
[----:B------:R-:W-:-:S02]  /*2490*/  IMAD.MOV.U32 R29, RZ, RZ, 0x1f ;  /* 0x0000001fff1d7424 */ /* 0x000fc400078e00ff */
[----:B------:R-:W-:Y:S02]  /*24a0*/  IMAD.MOV.U32 R28, RZ, RZ, -0x1 ;  /* 0xffffffffff1c7424 */ /* 0x000fe400078e00ff */
[----:B01----:R-:W-:Y:S05]  /*24b0*/  CALL.REL.NOINC `($__internal_82_$__cuda_sm70_shflsync_bfly_p) ;  /* 0x00000dd000007944 */ /* 0x003fea0003c00000 */
[----:B-1----:R-:W-:Y:S01]  /*24c0*/  IMAD.MOV.U32 R26, RZ, RZ, R29 ;  /* 0x000000ffff1a7224 */ /* 0x002fe200078e001d */
[----:B------:R-:W-:Y:S01]  /*24d0*/  MOV R22, 0x2530 ;  /* 0x0000253000167802 */ /* 0x000fe20000000f00 */
[----:B0-----:R-:W-:Y:S02]  /*24e0*/  IMAD.MOV.U32 R31, RZ, RZ, R21 ;  /* 0x000000ffff1f7224 */ /* 0x001fe400078e0015 */
[----:B------:R-:W-:Y:S02]  /*24f0*/  IMAD.MOV.U32 R30, RZ, RZ, 0x10 ;  /* 0x00000010ff1e7424 */ /* 0x000fe400078e00ff */
[----:B------:R-:W-:Y:S02]  /*2500*/  IMAD.MOV.U32 R29, RZ, RZ, 0x1f ;  /* 0x0000001fff1d7424 */ /* 0x000fe400078e00ff */
[----:B------:R-:W-:Y:S02]  /*2510*/  IMAD.MOV.U32 R28, RZ, RZ, -0x1 ;  /* 0xffffffffff1c7424 */ /* 0x000fe400078e00ff */
[----:B------:R-:W-:Y:S05]  /*2520*/  CALL.REL.NOINC `($__internal_82_$__cuda_sm70_shflsync_bfly_p) ;  /* 0x00000d6000007944 */ /* 0x000fea0003c00000 */
[----:B-1----:R-:W-:Y:S01]  /*2530*/  IMAD.MOV.U32 R20, RZ, RZ, R29 ;  /* 0x000000ffff147224 */ /* 0x002fe200078e001d */
[----:B0-----:R-:W-:Y:S05]  /*2540*/  BRA `(.L_x_4323) ;  /* 0xffffea5000007947 */ /* 0x001fea000383ffff */
.L_x_4294:
[----:B------:R-:W-:Y:S01]  /*2550*/  IMAD.MOV.U32 R31, RZ, RZ, R24 ;  /* 0x000000ffff1f7224 */ /* 0x000fe200078e0018 */
[----:B------:R-:W-:Y:S01]  /*2560*/  MOV R22, 0x25b0 ;  /* 0x000025b000167802 */ /* 0x000fe20000000f00 */
[----:B------:R-:W-:-:S02]  /*2570*/  IMAD.MOV.U32 R30, RZ, RZ, 0x8 ;  /* 0x00000008ff1e7424 */ /* 0x000fc400078e00ff */
[----:B------:R-:W-:Y:S02]  /*2580*/  IMAD.MOV.U32 R29, RZ, RZ, 0x1f ;  /* 0x0000001fff1d7424 */ /* 0x000fe400078e00ff */
[----:B------:R-:W-:Y:S02]  /*2590*/  IMAD.MOV.U32 R28, RZ, RZ, -0x1 ;  /* 0xffffffffff1c7424 */ /* 0x000fe400078e00ff */
[----:B0-23--:R-:W-:Y:S05]  /*25a0*/  CALL.REL.NOINC `($__internal_82_$__cuda_sm70_shflsync_bfly_p) ;  /* 0x00000ce000007944 */ /* 0x00dfea0003c00000 */
[----:B------:R-:W-:Y:S01]  /*25b0*/  FSEL R26, R26, R25, P1 ;  /* 0x000000191a1a7208 */ /* 0x000fe20000800000 */
[----:B-1----:R-:W-:Y:S01]  /*25c0*/  IMAD.MOV.U32 R25, RZ, RZ, R29 ;  /* 0x000000ffff197224 */ /* 0x002fe200078e001d */
[----:B------:R-:W-:Y:S01]  /*25d0*/  MOV R22, 0x2630 ;  /* 0x0000263000167802 */ /* 0x000fe20000000f00 */
[----:B0-----:R-:W-:Y:S02]  /*25e0*/  IMAD.MOV.U32 R30, RZ, RZ, 0x8 ;  /* 0x00000008ff1e7424 */ /* 0x001fe400078e00ff */
[----:B------:R-:W-:Y:S02]  /*25f0*/  IMAD.MOV.U32 R29, RZ, RZ, 0x1f ;  /* 0x0000001fff1d7424 */ /* 0x000fe400078e00ff */
[----:B------:R-:W-:Y:S02]  /*2600*/  IMAD.MOV.U32 R28, RZ, RZ, -0x1 ;  /* 0xffffffffff1c7424 */ /* 0x000fe400078e00ff */
[----:B------:R-:W-:-:S02]  /*2610*/  IMAD.MOV.U32 R31, RZ, RZ, R26 ;  /* 0x000000ffff1f7224 */ /* 0x000fc400078e001a */
[----:B------:R-:W-:Y:S05]  /*2620*/  CALL.REL.NOINC `($__internal_82_$__cuda_sm70_shflsync_bfly_p) ;  /* 0x00000c6000007944 */ /* 0x000fea0003c00000 */
[----:B------:R-:W-:Y:S01]  /*2630*/  SEL R20, R20, R21, P1 ;  /* 0x0000001514147207 */ /* 0x000fe20000800000 */
[----:B-1----:R-:W-:Y:S01]  /*2640*/  IMAD.MOV.U32 R27, RZ, RZ, R29 ;  /* 0x000000ffff1b7224 */ /* 0x002fe200078e001d */
[----:B------:R-:W-:Y:S01]  /*2650*/  MOV R22, 0x26b0 ;  /* 0x000026b000167802 */ /* 0x000fe20000000f00 */
[----:B0-----:R-:W-:-:S02]  /*2660*/  IMAD.MOV.U32 R30, RZ, RZ, 0x8 ;  /* 0x00000008ff1e7424 */ /* 0x001fc400078e00ff */
[----:B------:R-:W-:Y:S02]  /*2670*/  IMAD.MOV.U32 R29, RZ, RZ, 0x1f ;  /* 0x0000001fff1d7424 */ /* 0x000fe400078e00ff */
[----:B------:R-:W-:Y:S02]  /*2680*/  IMAD.MOV.U32 R28, RZ, RZ, -0x1 ;  /* 0xffffffffff1c7424 */ /* 0x000fe400078e00ff */
[----:B------:R-:W-:Y:S02]  /*2690*/  IMAD.MOV.U32 R31, RZ, RZ, R20 ;  /* 0x000000ffff1f7224 */ /* 0x000fe400078e0014 */
[----:B------:R-:W-:Y:S05]  /*26a0*/  CALL.REL.NOINC `($__internal_82_$__cuda_sm70_shflsync_bfly_p) ;  /* 0x00000be000007944 */ /* 0x000fea0003c00000 */
[----:B-1----:R-:W-:Y:S01]  /*26b0*/  IMAD.MOV.U32 R21, RZ, RZ, R29 ;  /* 0x000000ffff157224 */ /* 0x002fe200078e001d */
[----:B0-----:R-:W-:Y:S05]  /*26c0*/  BRA `(.L_x_4324) ;  /* 0xffffe99000007947 */ /* 0x001fea000383ffff */
.L_x_4295:
[----:B------:R-:W-:Y:S01]  /*26d0*/  IMAD.MOV.U32 R31, RZ, RZ, R24 ;  /* 0x000000ffff1f7224 */ /* 0x000fe200078e0018 */
[----:B------:R-:W-:Y:S01]  /*26e0*/  MOV R22, 0x2730 ;  /* 0x0000273000167802 */ /* 0x000fe20000000f00 */
[----:B------:R-:W-:Y:S02]  /*26f0*/  IMAD.MOV.U32 R30, RZ, RZ, 0x4 ;  /* 0x00000004ff1e7424 */ /* 0x000fe400078e00ff */
[----:B------:R-:W-:Y:S02]  /*2700*/  IMAD.MOV.U32 R29, RZ, RZ, 0x1f ;  /* 0x0000001fff1d7424 */ /* 0x000fe400078e00ff */
[----:B------:R-:W-:-:S02]  /*2710*/  IMAD.MOV.U32 R28, RZ, RZ, -0x1 ;  /* 0xffffffffff1c7424 */ /* 0x000fc400078e00ff */
[----:B0-----:R-:W-:Y:S05]  /*2720*/  CALL.REL.NOINC `($__internal_82_$__cuda_sm70_shflsync_bfly_p) ;  /* 0x00000b6000007944 */ /* 0x001fea0003c00000 */
[----:B-1----:R-:W-:Y:S01]  /*2730*/  IMAD.MOV.U32 R25, RZ, RZ, R29 ;  /* 0x000000ffff197224 */ /* 0x002fe200078e001d */
[----:B0-----:R-:W-:Y:S05]  /*2740*/  BRA `(.L_x_4325) ;  /* 0xffffe97000007947 */ /* 0x001fea000383ffff */
.L_x_4296:
[----:B------:R-:W-:Y:S01]  /*2750*/  IMAD.MOV.U32 R31, RZ, RZ, R27 ;  /* 0x000000ffff1f7224 */ /* 0x000fe200078e001b */
[----:B------:R-:W-:Y:S01]  /*2760*/  MOV R22, 0x27b0 ;  /* 0x000027b000167802 */ /* 0x000fe20000000f00 */
[----:B------:R-:W-:-:S02]  /*2770*/  IMAD.MOV.U32 R30, RZ, RZ, 0x4 ;  /* 0x00000004ff1e7424 */ /* 0x000fc400078e00ff */
[----:B------:R-:W-:Y:S02]  /*2780*/  IMAD.MOV.U32 R29, RZ, RZ, 0x1f ;  /* 0x0000001fff1d7424 */ /* 0x000fe400078e00ff */
[----:B------:R-:W-:Y:S02]  /*2790*/  IMAD.MOV.U32 R28, RZ, RZ, -0x1 ;  /* 0xffffffffff1c7424 */ /* 0x000fe400078e00ff */
[----:B-12---:R-:W-:Y:S05]  /*27a0*/  CALL.REL.NOINC `($__internal_82_$__cuda_sm70_shflsync_bfly_p) ;  /* 0x00000ae000007944 */ /* 0x006fea0003c00000 */
[----:B------:R-:W-:Y:S01]  /*27b0*/  SEL R21, R21, R20, P0 ;  /* 0x0000001415157207 */ /* 0x000fe20000000000 */
[----:B-1----:R-:W-:Y:S01]  /*27c0*/  IMAD.MOV.U32 R26, RZ, RZ, R29 ;  /* 0x000000ffff1a7224 */ /* 0x002fe200078e001d */
[----:B------:R-:W-:Y:S01]  /*27d0*/  MOV R22, 0x2830 ;  /* 0x0000283000167802 */ /* 0x000fe20000000f00 */
[----:B0-----:R-:W-:Y:S02]  /*27e0*/  IMAD.MOV.U32 R30, RZ, RZ, 0x4 ;  /* 0x00000004ff1e7424 */ /* 0x001fe400078e00ff */
[----:B------:R-:W-:Y:S02]  /*27f0*/  IMAD.MOV.U32 R29, RZ, RZ, 0x1f ;  /* 0x0000001fff1d7424 */ /* 0x000fe400078e00ff */
[----:B------:R-:W-:Y:S02]  /*2800*/  IMAD.MOV.U32 R28, RZ, RZ, -0x1 ;  /* 0xffffffffff1c7424 */ /* 0x000fe400078e00ff */
[----:B------:R-:W-:-:S02]  /*2810*/  IMAD.MOV.U32 R31, RZ, RZ, R21 ;  /* 0x000000ffff1f7224 */ /* 0x000fc400078e0015 */
[----:B------:R-:W-:Y:S05]  /*2820*/  CALL.REL.NOINC `($__internal_82_$__cuda_sm70_shflsync_bfly_p) ;  /* 0x00000a6000007944 */ /* 0x000fea0003c00000 */
[----:B-1----:R-:W-:Y:S01]  /*2830*/  IMAD.MOV.U32 R20, RZ, RZ, R29 ;  /* 0x000000ffff147224 */ /* 0x002fe200078e001d */
[----:B0-----:R-:W-:Y:S05]  /*2840*/  BRA `(.L_x_4326) ;  /* 0xffffe8c000007947 */ /* 0x001fea000383ffff */
.L_x_4297:
[----:B------:R-:W-:Y:S01]  /*2850*/  IMAD.MOV.U32 R31, RZ, RZ, R24 ;  /* 0x000000ffff1f7224 */ /* 0x000fe200078e0018 */
[----:B------:R-:W-:Y:S01]  /*2860*/  MOV R22, 0x28b0 ;  /* 0x000028b000167802 */ /* 0x000fe20000000f00 */
[----:B------:R-:W-:-:S02]  /*2870*/  IMAD.MOV.U32 R30, RZ, RZ, 0x2 ;  /* 0x00000002ff1e7424 */ /* 0x000fc400078e00ff */
[----:B------:R-:W-:Y:S02]  /*2880*/  IMAD.MOV.U32 R29, RZ, RZ, 0x1f ;  /* 0x0000001fff1d7424 */ /* 0x000fe400078e00ff */
[----:B------:R-:W-:Y:S02]  /*2890*/  IMAD.MOV.U32 R28, RZ, RZ, -0x1 ;  /* 0xffffffffff1c7424 */ /* 0x000fe400078e00ff */
[----:B0--3--:R-:W-:Y:S05]  /*28a0*/  CALL.REL.NOINC `($__internal_82_$__cuda_sm70_shflsync_bfly_p) ;  /* 0x000009e000007944 */ /* 0x009fea0003c00000 */
        /* <DEDUP_REMOVED lines=18> */
.L_x_4298:
[----:B------:R-:W-:Y:S01]  /*29d0*/  IMAD.MOV.U32 R31, RZ, RZ, R24 ;  /* 0x000000ffff1f7224 */ /* 0x000fe200078e0018 */
[----:B------:R-:W-:Y:S01]  /*29e0*/  MOV R22, 0x2a30 ;  /* 0x00002a3000167802 */ /* 0x000fe20000000f00 */
[----:B------:R-:W-:Y:S02]  /*29f0*/  IMAD.MOV.U32 R30, RZ, RZ, 0x1 ;  /* 0x00000001ff1e7424 */ /* 0x000fe400078e00ff */
[----:B------:R-:W-:Y:S02]  /*2a00*/  IMAD.MOV.U32 R29, RZ, RZ, 0x1f ;  /* 0x0000001fff1d7424 */ /* 0x000fe400078e00ff */
[----:B------:R-:W-:-:S02]  /*2a10*/  IMAD.MOV.U32 R28, RZ, RZ, -0x1 ;  /* 0xffffffffff1c7424 */ /* 0x000fc400078e00ff */
[----:B--2---:R-:W-:Y:S05]  /*2a20*/  CALL.REL.NOINC `($__internal_82_$__cuda_sm70_shflsync_bfly_p) ;  /* 0x0000086000007944 */ /* 0x004fea0003c00000 */
[----:B-1----:R-:W-:Y:S01]  /*2a30*/  IMAD.MOV.U32 R25, RZ, RZ, R29 ;  /* 0x000000ffff197224 */ /* 0x002fe200078e001d */
[----:B0-----:R-:W-:Y:S05]  /*2a40*/  BRA `(.L_x_4328) ;  /* 0xffffe7e000007947 */ /* 0x001fea000383ffff */
.L_x_4299:
[----:B------:R-:W-:Y:S01]  /*2a50*/  IMAD.MOV.U32 R31, RZ, RZ, R26 ;  /* 0x000000ffff1f7224 */ /* 0x000fe200078e001a */
[----:B------:R-:W-:Y:S01]  /*2a60*/  MOV R22, 0x2ab0 ;  /* 0x00002ab000167802 */ /* 0x000fe20000000f00 */
[----:B------:R-:W-:-:S02]  /*2a70*/  IMAD.MOV.U32 R30, RZ, RZ, 0x1 ;  /* 0x00000001ff1e7424 */ /* 0x000fc400078e00ff */
[----:B------:R-:W-:Y:S02]  /*2a80*/  IMAD.MOV.U32 R29, RZ, RZ, 0x1f ;  /* 0x0000001fff1d7424 */ /* 0x000fe400078e00ff */
[----:B------:R-:W-:Y:S02]  /*2a90*/  IMAD.MOV.U32 R28, RZ, RZ, -0x1 ;  /* 0xffffffffff1c7424 */ /* 0x000fe400078e00ff */
[----:B01----:R-:W-:Y:S05]  /*2aa0*/  CALL.REL.NOINC `($__internal_82_$__cuda_sm70_shflsync_bfly_p) ;  /* 0x000007e000007944 */ /* 0x003fea0003c00000 */
[----:B0-----:R-:W-:Y:S01]  /*2ab0*/  SEL R31, R21, R20, P0 ;  /* 0x00000014151f7207 */ /* 0x001fe20000000000 */
[----:B-1----:R-:W-:Y:S01]  /*2ac0*/  IMAD.MOV.U32 R21, RZ, RZ, R29 ;  /* 0x000000ffff157224 */ /* 0x002fe200078e001d */
[----:B------:R-:W-:Y:S01]  /*2ad0*/  MOV R22, 0x2b20 ;  /* 0x00002b2000167802 */ /* 0x000fe20000000f00 */
[----:B------:R-:W-:Y:S02]  /*2ae0*/  IMAD.MOV.U32 R30, RZ, RZ, 0x1 ;  /* 0x00000001ff1e7424 */ /* 0x000fe400078e00ff */
[----:B------:R-:W-:Y:S02]  /*2af0*/  IMAD.MOV.U32 R29, RZ, RZ, 0x1f ;  /* 0x0000001fff1d7424 */ /* 0x000fe400078e00ff */
[----:B------:R-:W-:Y:S02]  /*2b00*/  IMAD.MOV.U32 R28, RZ, RZ, -0x1 ;  /* 0xffffffffff1c7424 */ /* 0x000fe400078e00ff */
[----:B------:R-:W-:Y:S05]  /*2b10*/  CALL.REL.NOINC `($__internal_82_$__cuda_sm70_shflsync_bfly_p) ;  /* 0x0000077000007944 */ /* 0x000fea0003c00000 */
[----:B-1----:R-:W-:Y:S01]  /*2b20*/  IMAD.MOV.U32 R20, RZ, RZ, R29 ;  /* 0x000000ffff147224 */ /* 0x002fe200078e001d */
[----:B0-----:R-:W-:Y:S05]  /*2b30*/  BRA `(.L_x_4329) ;  /* 0xffffe74000007947 */ /* 0x001fea000383ffff */
.L_x_4306:
[----:B------:R-:W-:Y:S01]  /*2b40*/  IMAD.MOV.U32 R31, RZ, RZ, R27 ;  /* 0x000000ffff1f7224 */ /* 0x000fe200078e001b */
[----:B------:R-:W-:Y:S01]  /*2b50*/  MOV R22, 0x2ba0 ;  /* 0x00002ba000167802 */ /* 0x000fe20000000f00 */
[----:B------:R-:W-:-:S02]  /*2b60*/  IMAD.MOV.U32 R30, RZ, RZ, 0x10 ;  /* 0x00000010ff1e7424 */ /* 0x000fc400078e00ff */
[----:B------:R-:W-:Y:S02]  /*2b70*/  IMAD.MOV.U32 R29, RZ, RZ, 0x1f ;  /* 0x0000001fff1d7424 */ /* 0x000fe400078e00ff */
[----:B------:R-:W-:Y:S02]  /*2b80*/  IMAD.MOV.U32 R28, RZ, RZ, -0x1 ;  /* 0xffffffffff1c7424 */ /* 0x000fe400078e00ff */
[----:B------:R-:W-:Y:S05]  /*2b90*/  CALL.REL.NOINC `($__internal_82_$__cuda_sm70_shflsync_bfly_p) ;  /* 0x000006f000007944 */ /* 0x000fea0003c00000 */
[----:B-1----:R-:W-:Y:S01]  /*2ba0*/  IMAD.MOV.U32 R20, RZ, RZ, R29 ;  /* 0x000000ffff147224 */ /* 0x002fe200078e001d */
[----:B0-----:R-:W-:Y:S05]  /*2bb0*/  BRA `(.L_x_4330) ;  /* 0xffffee2000007947 */ /* 0x001fea000383ffff */
.L_x_4307:
[----:B------:R-:W-:Y:S01]  /*2bc0*/  IMAD.MOV.U32 R31, RZ, RZ, R21 ;  /* 0x000000ffff1f7224 */ /* 0x000fe200078e0015 */
[----:B------:R-:W-:Y:S01]  /*2bd0*/  MOV R22, 0x2c20 ;  /* 0x00002c2000167802 */ /* 0x000fe20000000f00 */
[----:B------:R-:W-:Y:S02]  /*2be0*/  IMAD.MOV.U32 R30, RZ, RZ, 0x10 ;  /* 0x00000010ff1e7424 */ /* 0x000fe400078e00ff */
[----:B------:R-:W-:Y:S02]  /*2bf0*/  IMAD.MOV.U32 R29, RZ, RZ, 0x1f ;  /* 0x0000001fff1d7424 */ /* 0x000fe400078e00ff */
[----:B------:R-:W-:Y:S02]  /*2c00*/  IMAD.MOV.U32 R28, RZ, RZ, -0x1 ;  /* 0xffffffffff1c7424 */ /* 0x000fe400078e00ff */
[----:B01----:R-:W-:Y:S05]  /*2c10*/  CALL.REL.NOINC `($__internal_82_$__cuda_sm70_shflsync_bfly_p) ;  /* 0x0000067000007944 */ /* 0x003fea0003c00000 */
[----:B-1----:R-:W-:Y:S01]  /*2c20*/  IMAD.MOV.U32 R24, RZ, RZ, R29 ;  /* 0x000000ffff187224 */ /* 0x002fe200078e001d */
[----:B------:R-:W-:Y:S01]  /*2c30*/  MOV R22, 0x2c90 ;  /* 0x00002c9000167802 */ /* 0x000fe20000000f00 */
[----:B0-----:R-:W-:-:S02]  /*2c40*/  IMAD.MOV.U32 R31, RZ, RZ, R25 ;  /* 0x000000ffff1f7224 */ /* 0x001fc400078e0019 */
[----:B------:R-:W-:Y:S02]  /*2c50*/  IMAD.MOV.U32 R30, RZ, RZ, 0x10 ;  /* 0x00000010ff1e7424 */ /* 0x000fe400078e00ff */
[----:B------:R-:W-:Y:S02]  /*2c60*/  IMAD.MOV.U32 R29, RZ, RZ, 0x1f ;  /* 0x0000001fff1d7424 */ /* 0x000fe400078e00ff */
[----:B------:R-:W-:Y:S02]  /*2c70*/  IMAD.MOV.U32 R28, RZ, RZ, -0x1 ;  /* 0xffffffffff1c7424 */ /* 0x000fe400078e00ff */
[----:B------:R-:W-:Y:S05]  /*2c80*/  CALL.REL.NOINC `($__internal_82_$__cuda_sm70_shflsync_bfly_p) ;  /* 0x0000060000007944 */ /* 0x000fea0003c00000 */
[----:B-1----:R-:W-:Y:S01]  /*2c90*/  IMAD.MOV.U32 R26, RZ, RZ, R29 ;  /* 0x000000ffff1a7224 */ /* 0x002fe200078e001d */
[----:B0-----:R-:W-:Y:S05]  /*2ca0*/  BRA `(.L_x_4331) ;  /* 0xffffed6000007947 */ /* 0x001fea000383ffff */
.L_x_4308:
[----:B------:R-:W-:Y:S01]  /*2cb0*/  IMAD.MOV.U32 R31, RZ, RZ, R20 ;  /* 0x000000ffff1f7224 */ /* 0x000fe200078e0014 */
[----:B------:R-:W-:Y:S01]  /*2cc0*/  MOV R22, 0x2d10 ;  /* 0x00002d1000167802 */ /* 0x000fe20000000f00 */
[----:B------:R-:W-:Y:S02]  /*2cd0*/  IMAD.MOV.U32 R30, RZ, RZ, 0x8 ;  /* 0x00000008ff1e7424 */ /* 0x000fe400078e00ff */
[----:B------:R-:W-:Y:S02]  /*2ce0*/  IMAD.MOV.U32 R29, RZ, RZ, 0x1f ;  /* 0x0000001fff1d7424 */ /* 0x000fe400078e00ff */
[----:B------:R-:W-:-:S02]  /*2cf0*/  IMAD.MOV.U32 R28, RZ, RZ, -0x1 ;  /* 0xffffffffff1c7424 */ /* 0x000fc400078e00ff */
[----:B0-23--:R-:W-:Y:S05]  /*2d00*/  CALL.REL.NOINC `($__internal_82_$__cuda_sm70_shflsync_bfly_p) ;  /* 0x0000058000007944 */ /* 0x00dfea0003c00000 */
[----:B------:R-:W-:Y:S01]  /*2d10*/  FSEL R24, R24, R21, P1 ;  /* 0x0000001518187208 */ /* 0x000fe20000800000 */
[----:B-1----:R-:W-:Y:S01]  /*2d20*/  IMAD.MOV.U32 R21, RZ, RZ, R29 ;  /* 0x000000ffff157224 */ /* 0x002fe200078e001d */
[----:B------:R-:W-:Y:S01]  /*2d30*/  MOV R22, 0x2d90 ;  /* 0x00002d9000167802 */ /* 0x000fe20000000f00 */
[----:B0-----:R-:W-:-:S02]  /*2d40*/  IMAD.MOV.U32 R30, RZ, RZ, 0x8 ;  /* 0x00000008ff1e7424 */ /* 0x001fc400078e00ff */
[----:B------:R-:W-:Y:S02]  /*2d50*/  IMAD.MOV.U32 R29, RZ, RZ, 0x1f ;  /* 0x0000001fff1d7424 */ /* 0x000fe400078e00ff */
[----:B------:R-:W-:Y:S02]  /*2d60*/  IMAD.MOV.U32 R28, RZ, RZ, -0x1 ;  /* 0xffffffffff1c7424 */ /* 0x000fe400078e00ff */
[----:B------:R-:W-:Y:S02]  /*2d70*/  IMAD.MOV.U32 R31, RZ, RZ, R24 ;  /* 0x000000ffff1f7224 */ /* 0x000fe400078e0018 */
[----:B------:R-:W-:Y:S05]  /*2d80*/  CALL.REL.NOINC `($__internal_82_$__cuda_sm70_shflsync_bfly_p) ;  /* 0x0000050000007944 */ /* 0x000fea0003c00000 */
[----:B------:R-:W-:Y:S01]  /*2d90*/  SEL R26, R26, R25, P1 ;  /* 0x000000191a1a7207 */ /* 0x000fe20000800000 */
[----:B-1----:R-:W-:Y:S01]  /*2da0*/  IMAD.MOV.U32 R27, RZ, RZ, R29 ;  /* 0x000000ffff1b7224 */ /* 0x002fe200078e001d */
[----:B------:R-:W-:Y:S01]  /*2db0*/  MOV R22, 0x2e10 ;  /* 0x00002e1000167802 */ /* 0x000fe20000000f00 */
[----:B0-----:R-:W-:Y:S02]  /*2dc0*/  IMAD.MOV.U32 R30, RZ, RZ, 0x8 ;  /* 0x00000008ff1e7424 */ /* 0x001fe400078e00ff */
[----:B------:R-:W-:Y:S02]  /*2dd0*/  IMAD.MOV.U32 R29, RZ, RZ, 0x1f ;  /* 0x0000001fff1d7424 */ /* 0x000fe400078e00ff */
[----:B------:R-:W-:-:S02]  /*2de0*/  IMAD.MOV.U32 R28, RZ, RZ, -0x1 ;  /* 0xffffffffff1c7424 */ /* 0x000fc400078e00ff */
[----:B------:R-:W-:Y:S02]  /*2df0*/  IMAD.MOV.U32 R31, RZ, RZ, R26 ;  /* 0x000000ffff1f7224 */ /* 0x000fe400078e001a */
[----:B------:R-:W-:Y:S05]  /*2e00*/  CALL.REL.NOINC `($__internal_82_$__cuda_sm70_shflsync_bfly_p) ;  /* 0x0000048000007944 */ /* 0x000fea0003c00000 */
[----:B-1----:R-:W-:Y:S01]  /*2e10*/  IMAD.MOV.U32 R25, RZ, RZ, R29 ;  /* 0x000000ffff197224 */ /* 0x002fe200078e001d */
[----:B0-----:R-:W-:Y:S05]  /*2e20*/  BRA `(.L_x_4332) ;  /* 0xffffeca000007947 */ /* 0x001fea000383ffff */
.L_x_4309:
[----:B------:R-:W-:Y:S01]  /*2e30*/  IMAD.MOV.U32 R31, RZ, RZ, R20 ;  /* 0x000000ffff1f7224 */ /* 0x000fe200078e0014 */
[----:B------:R-:W-:Y:S01]  /*2e40*/  MOV R22, 0x2e90 ;  /* 0x00002e9000167802 */ /* 0x000fe20000000f00 */
[----:B------:R-:W-:Y:S02]  /*2e50*/  IMAD.MOV.U32 R30, RZ, RZ, 0x4 ;  /* 0x00000004ff1e7424 */ /* 0x000fe400078e00ff */
[----:B------:R-:W-:Y:S02]  /*2e60*/  IMAD.MOV.U32 R29, RZ, RZ, 0x1f ;  /* 0x0000001fff1d7424 */ /* 0x000fe400078e00ff */
[----:B------:R-:W-:Y:S02]  /*2e70*/  IMAD.MOV.U32 R28, RZ, RZ, -0x1 ;  /* 0xffffffffff1c7424 */ /* 0x000fe400078e00ff */
[----:B0-----:R-:W-:Y:S05]  /*2e80*/  CALL.REL.NOINC `($__internal_82_$__cuda_sm70_shflsync_bfly_p) ;  /* 0x0000040000007944 */ /* 0x001fea0003c00000 */
[----:B-1----:R-:W-:Y:S01]  /*2e90*/  IMAD.MOV.U32 R21, RZ, RZ, R29 ;  /* 0x000000ffff157224 */ /* 0x002fe200078e001d */
[----:B0-----:R-:W-:Y:S05]  /*2ea0*/  BRA `(.L_x_4333) ;  /* 0xffffec8000007947 */ /* 0x001fea000383ffff */
.L_x_4310:
        /* <DEDUP_REMOVED lines=16> */
.L_x_4311:
        /* <DEDUP_REMOVED lines=24> */
.L_x_4312:
        /* <DEDUP_REMOVED lines=8> */
.L_x_4313:
[----:B------:R-:W-:Y:S01]  /*31b0*/  IMAD.MOV.U32 R31, RZ, RZ, R27 ;  /* 0x000000ffff1f7224 */ /* 0x000fe200078e001b */
[----:B------:R-:W-:Y:S01]  /*31c0*/  MOV R22, 0x3210 ;  /* 0x0000321000167802 */ /* 0x000fe20000000f00 */
[----:B------:R-:W-:-:S02]  /*31d0*/  IMAD.MOV.U32 R30, RZ, RZ, 0x1 ;  /* 0x00000001ff1e7424 */ /* 0x000fc400078e00ff */
[----:B------:R-:W-:Y:S02]  /*31e0*/  IMAD.MOV.U32 R29, RZ, RZ, 0x1f ;  /* 0x0000001fff1d7424 */ /* 0x000fe400078e00ff */
[----:B------:R-:W-:Y:S02]  /*31f0*/  IMAD.MOV.U32 R28, RZ, RZ, -0x1 ;  /* 0xffffffffff1c7424 */ /* 0x000fe400078e00ff */
[----:B01----:R-:W-:Y:S05]  /*3200*/  CALL.REL.NOINC `($__internal_82_$__cuda_sm70_shflsync_bfly_p) ;  /* 0x0000008000007944 */ /* 0x003fea0003c00000 */
[----:B-1----:R-:W-:Y:S01]  /*3210*/  IMAD.MOV.U32 R24, RZ, RZ, R29 ;  /* 0x000000ffff187224 */ /* 0x002fe200078e001d */
[----:B0-----:R-:W-:Y:S01]  /*3220*/  SEL R31, R25, R26, P0 ;  /* 0x0000001a191f7207 */ /* 0x001fe20000000000 */
[----:B------:R-:W-:Y:S01]  /*3230*/  IMAD.MOV.U32 R30, RZ, RZ, 0x1 ;  /* 0x00000001ff1e7424 */ /* 0x000fe200078e00ff */
[----:B------:R-:W-:Y:S01]  /*3240*/  MOV R22, 0x3280 ;  /* 0x0000328000167802 */ /* 0x000fe20000000f00 */
[----:B------:R-:W-:Y:S02]  /*3250*/  IMAD.MOV.U32 R29, RZ, RZ, 0x1f ;  /* 0x0000001fff1d7424 */ /* 0x000fe400078e00ff */
[----:B------:R-:W-:Y:S02]  /*3260*/  IMAD.MOV.U32 R28, RZ, RZ, -0x1 ;  /* 0xffffffffff1c7424 */ /* 0x000fe400078e00ff */
[----:B------:R-:W-:Y:S05]  /*3270*/  CALL.REL.NOINC `($__internal_82_$__cuda_sm70_shflsync_bfly_p) ;  /* 0x0000001000007944 */ /* 0x000fea0003c00000 */
[----:B01----:R-:W-:Y:S05]  /*3280*/  BRA `(.L_x_4337) ;  /* 0xffffea6000007947 */ /* 0x003fea000383ffff */
        .weak           $__internal_82_$__cuda_sm70_shflsync_bfly_p
        .type           $__internal_82_$__cuda_sm70_shflsync_bfly_p,@function
        .size           $__internal_82_$__cuda_sm70_shflsync_bfly_p,(.L_x_11026 - $__internal_82_$__cuda_sm70_shflsync_bfly_p)
$__internal_82_$__cuda_sm70_shflsync_bfly_p:
[----:B------:R-:W-:Y:S01]  /*3290*/  IMAD.MOV.U32 R23, RZ, RZ, 0x0 ;  /* 0x00000000ff177424 */ /* 0x000fe200078e00ff */
[----:B------:R-:W-:Y:S04]  /*32a0*/  WARPSYNC R28 ;  /* 0x0000001c00007348 */ /* 0x000fe80003800000 */
[----:B------:R0:W1:Y:S01]  /*32b0*/  SHFL.BFLY PT, R29, R31, R30, R29 ;  /* 0x0c00001e1f1d7389 */ /* 0x00006200000e001d */
[----:B------:R-:W-:Y:S05]  /*32c0*/  RET.REL.NODEC R22 `(_ZN4vllm3moe10topkGatingILi16ELi512ELi4ELi16ELi32EjfLNS0_11ScoringFuncE1EEEvPKT5_PKbPfiPT4_PiiiibPKf) ;  /* 0xffffcd3016007950 */ /* 0x000fea0003c3ffff */
.L_x_4338:
        /* <DEDUP_REMOVED lines=11> */
.L_x_11026:


//--------------------- .text._ZN4vllm3moe10topkGatingILi8ELi256ELi4ELi16ELi32EjfLNS0_11ScoringFuncE1EEEvPKT5_PKbPfiPT4_PiiiibPKf --------------------------
	.section	.text._ZN4vllm3moe10topkGatingILi8ELi256ELi4ELi16ELi32EjfLNS0_11ScoringFuncE1EEEvPKT5_PKbPfiPT4_PiiiibPKf,"ax",@progbits
	.sectioninfo	@"SHI_REGISTERS=32"
	.align	128
        .global         _ZN4vllm3moe10topkGatingILi8ELi256ELi4ELi16ELi32EjfLNS0_11ScoringFuncE1EEEvPKT5_PKbPfiPT4_PiiiibPKf
        .type           _ZN4vllm3moe10topkGatingILi8ELi256ELi4ELi16ELi32EjfLNS0_11ScoringFuncE1EEEvPKT5_PKbPfiPT4_PiiiibPKf,@function
        .size           _ZN4vllm3moe10topkGatingILi8ELi256ELi4ELi16ELi32EjfLNS0_11ScoringFuncE1EEEvPKT5_PKbPfiPT4_PiiiibPKf,(.L_x_11027 - _ZN4vllm3moe10topkGatingILi8ELi256ELi4ELi16ELi32EjfLNS0_11ScoringFuncE1EEEvPKT5_PKbPfiPT4_PiiiibPKf)
        .other          _ZN4vllm3moe10topkGatingILi8ELi256ELi4ELi16ELi32EjfLNS0_11ScoringFuncE1EEEvPKT5_PKbPfiPT4_PiiiibPKf,@"STO_CUDA_ENTRY STV_DEFAULT"
_ZN4vllm3moe10topkGatingILi8ELi256ELi4ELi16ELi32EjfLNS0_11ScoringFuncE1EEEvPKT5_PKbPfiPT4_PiiiibPKf:
.text._ZN4vllm3moe10topkGatingILi8ELi256ELi4ELi16ELi32EjfLNS0_11ScoringFuncE1EEEvPKT5_PKbPfiPT4_PiiiibPKf:
        /* <DEDUP_REMOVED lines=108> */
.L_x_4354:
        /* <DEDUP_REMOVED lines=33> */
.L_x_4371:
[----:B------:R-:W-:Y:S05]  /*08d0*/  BRA.DIV ~URZ, `(.L_x_4342) ;  /* 0x000012c27f007947 */ /* 0x000fea000b800000 */
[----:B------:R2:W3:Y:S04]  /*08e0*/  SHFL.BFLY PT, R18, R17, 0x10, 0x1f ;  /* 0x0e001f0011127f89 */ /* 0x0004e800000e0000 */
[----:B------:R2:W4:Y:S02]  /*08f0*/  SHFL.BFLY PT, R12, R13, 0x10, 0x1f ;  /* 0x0e001f000d0c7f89 */ /* 0x00052400000e0000 */
.L_x_4372:
        /* <DEDUP_REMOVED lines=12> */
.L_x_4373:
[----:B--2---:R-:W-:-:S13]  /*09c0*/  FSETP.GEU.FTZ.AND P1, PT, R16, R17, PT ;  /* 0x000000111000720b */ /* 0x004fda0003f3e000 */
[----:B------:R-:W-:-:S04]  /*09d0*/  @P1 FSETP.NEU.FTZ.AND P2, PT, R16, R17, PT ;  /* 0x000000111000120b */ /* 0x000fc80003f5d000 */
[----:B---3--:R-:W-:-:S13]  /*09e0*/  @P1 ISETP.LT.AND P0, PT, R13, R12, !P2 ;  /* 0x0000000c0d00120c */ /* 0x008fda0005701270 */
[----:B-1----:R-:W-:Y:S01]  /*09f0*/  FSEL R16, R17, R16, P0 ;  /* 0x0000001011107208 */ /* 0x002fe20000000000 */
[----:B------:R-:W-:Y:S05]  /*0a00*/  BRA.DIV ~URZ, `(.L_x_4344) ;  /* 0x000014027f007947 */ /* 0x000fea000b800000 */
[----:B------:R1:W2:Y:S02]  /*0a10*/  SHFL.BFLY PT, R17, R16, 0x4, 0x1f ;  /* 0x0c801f0010117f89 */ /* 0x0002a400000e0000 */
.L_x_4374:
[----:B0-----:R-:W-:Y:S01]  /*0a20*/  FSEL R19, R19, R18, P0 ;  /* 0x0000001213137208 */ /* 0x001fe20000000000 */
[----:B------:R-:W-:Y:S05]  /*0a30*/  BRA.DIV ~URZ, `(.L_x_4345) ;  /* 0x000014527f007947 */ /* 0x000fea000b800000 */
[----:B------:R-:W-:Y:S01]  /*0a40*/  SEL R13, R13, R12, P0 ;  /* 0x0000000c0d0d7207 */ /* 0x000fe20000000000 */
[----:B------:R0:W3:Y:S04]  /*0a50*/  SHFL.BFLY PT, R18, R19, 0x4, 0x1f ;  /* 0x0c801f0013127f89 */ /* 0x0000e800000e0000 */
[----:B------:R0:W4:Y:S02]  /*0a60*/  SHFL.BFLY PT, R12, R13, 0x4, 0x1f ;  /* 0x0c801f000d0c7f89 */ /* 0x00012400000e0000 */
.L_x_4375:
        /* <DEDUP_REMOVED lines=12> */
.L_x_4376:
[----:B-1----:R-:W-:-:S13]  /*0b30*/  FSETP.GEU.FTZ.AND P1, PT, R16, R17, PT ;  /* 0x000000111000720b */ /* 0x002fda0003f3e000 */
[----:B------:R-:W-:-:S04]  /*0b40*/  @P1 FSETP.NEU.FTZ.AND P2, PT, R16, R17, PT ;  /* 0x000000111000120b */ /* 0x000fc80003f5d000 */
[----:B---3--:R-:W-:-:S13]  /*0b50*/  @P1 ISETP.LT.AND P0, PT, R13, R12, !P2 ;  /* 0x0000000c0d00120c */ /* 0x008fda0005701270 */
[----:B0-----:R-:W-:Y:S01]  /*0b60*/  FSEL R16, R17, R16, P0 ;  /* 0x0000001011107208 */ /* 0x001fe20000000000 */
[----:B------:R-:W-:Y:S05]  /*0b70*/  BRA.DIV ~URZ, `(.L_x_4347) ;  /* 0x000015927f007947 */ /* 0x000fea000b800000 */
[----:B------:R0:W1:Y:S02]  /*0b80*/  SHFL.BFLY PT, R17, R16, 0x1, 0x1f ;  /* 0x0c201f0010117f89 */ /* 0x00006400000e0000 */
.L_x_4377:
[----:B--2---:R-:W-:Y:S01]  /*0b90*/  FSEL R18, R18, R19, P0 ;  /* 0x0000001312127208 */ /* 0x004fe20000000000 */
[----:B------:R-:W-:Y:S05]  /*0ba0*/  BRA.DIV ~URZ, `(.L_x_4348) ;  /* 0x000015e27f007947 */ /* 0x000fea000b800000 */
[----:B------:R-:W-:Y:S02]  /*0bb0*/  SEL R26, R13, R12, P0 ;  /* 0x0000000c0d1a7207 */ /* 0x000fe40000000000 */
[----:B------:R2:W3:Y:S04]  /*0bc0*/  SHFL.BFLY PT, R13, R18, 0x1, 0x1f ;  /* 0x0c201f00120d7f89 */ /* 0x0004e800000e0000 */
[----:B------:R2:W4:Y:S02]  /*0bd0*/  SHFL.BFLY PT, R24, R26, 0x1, 0x1f ;  /* 0x0c201f001a187f89 */ /* 0x00052400000e0000 */
.L_x_4378:
        /* <DEDUP_REMOVED lines=27> */
.L_x_4350:
[----:B------:R-:W-:Y:S05]  /*0d90*/  BSYNC B1 ;  /* 0x0000000000017941 */ /* 0x000fea0003800000 */
.L_x_4349:
        /* <DEDUP_REMOVED lines=20> */
.L_x_4353:
[----:B------:R-:W-:Y:S05]  /*0ee0*/  BSYNC B1 ;  /* 0x0000000000017941 */ /* 0x000fea0003800000 */
.L_x_4352:
[----:B0-----:R-:W-:Y:S05]  /*0ef0*/  BRA `(.L_x_4354) ;  /* 0xfffff7c000007947 */ /* 0x001fea000383ffff */
.L_x_4340:
[----:B------:R-:W-:Y:S02]  /*0f00*/  IMAD.MOV.U32 R22, RZ, RZ, RZ ;  /* 0x000000ffff167224 */ /* 0x000fe400078e00ff */
.L_x_4367:
        /* <DEDUP_REMOVED lines=33> */
.L_x_4379:
[----:B------:R-:W-:Y:S05]  /*1120*/  BRA.DIV ~URZ, `(.L_x_4356) ;  /* 0x000011c27f007947 */ /* 0x000fea000b800000 */
[----:B------:R2:W3:Y:S04]  /*1130*/  SHFL.BFLY PT, R18, R13, 0x10, 0x1f ;  /* 0x0e001f000d127f89 */ /* 0x0004e800000e0000 */
[----:B------:R2:W4:Y:S02]  /*1140*/  SHFL.BFLY PT, R19, R16, 0x10, 0x1f ;  /* 0x0e001f0010137f89 */ /* 0x00052400000e0000 */
.L_x_4380:
        /* <DEDUP_REMOVED lines=12> */
.L_x_4381:
[----:B-1----:R-:W-:-:S13]  /*1210*/  FSETP.GEU.FTZ.AND P1, PT, R12, R17, PT ;  /* 0x000000110c00720b */ /* 0x002fda0003f3e000 */
[----:B------:R-:W-:-:S04]  /*1220*/  @P1 FSETP.NEU.FTZ.AND P2, PT, R12, R17, PT ;  /* 0x000000110c00120b */ /* 0x000fc80003f5d000 */
[----:B---3--:R-:W-:-:S13]  /*1230*/  @P1 ISETP.LT.AND P0, PT, R16, R19, !P2 ;  /* 0x000000131000120c */ /* 0x008fda0005701270 */
[----:B0-----:R-:W-:Y:S01]  /*1240*/  FSEL R12, R17, R12, P0 ;  /* 0x0000000c110c7208 */ /* 0x001fe20000000000 */
[----:B------:R-:W-:Y:S05]  /*1250*/  BRA.DIV ~URZ, `(.L_x_4358) ;  /* 0x000013027f007947 */ /* 0x000fea000b800000 */
[----:B------:R0:W1:Y:S02]  /*1260*/  SHFL.BFLY PT, R17, R12, 0x4, 0x1f ;  /* 0x0c801f000c117f89 */ /* 0x00006400000e0000 */
.L_x_4382:
[----:B--2---:R-:W-:Y:S01]  /*1270*/  FSEL R13, R13, R18, P0 ;  /* 0x000000120d0d7208 */ /* 0x004fe20000000000 */
[----:B------:R-:W-:Y:S05]  /*1280*/  BRA.DIV ~URZ, `(.L_x_4359) ;  /* 0x000013527f007947 */ /* 0x000fea000b800000 */
[----:B------:R-:W-:Y:S01]  /*1290*/  SEL R19, R16, R19, P0 ;  /* 0x0000001310137207 */ /* 0x000fe20000000000 */
[----:B------:R2:W3:Y:S04]  /*12a0*/  SHFL.BFLY PT, R18, R13, 0x4, 0x1f ;  /* 0x0c801f000d127f89 */ /* 0x0004e800000e0000 */
[----:B------:R2:W4:Y:S02]  /*12b0*/  SHFL.BFLY PT, R16, R19, 0x4, 0x1f ;  /* 0x0c801f0013107f89 */ /* 0x00052400000e0000 */
.L_x_4383:
        /* <DEDUP_REMOVED lines=12> */
.L_x_4384:
[----:B-1----:R-:W-:-:S13]  /*1380*/  FSETP.GEU.FTZ.AND P1, PT, R12, R17, PT ;  /* 0x000000110c00720b */ /* 0x002fda0003f3e000 */
[----:B------:R-:W-:-:S04]  /*1390*/  @P1 FSETP.NEU.FTZ.AND P2, PT, R12, R17, PT ;  /* 0x000000110c00120b */ /* 0x000fc80003f5d000 */
[----:B---3--:R-:W-:-:S13]  /*13a0*/  @P1 ISETP.LT.AND P0, PT, R16, R19, !P2 ;  /* 0x000000131000120c */ /* 0x008fda0005701270 */
[----:B0-----:R-:W-:Y:S01]  /*13b0*/  FSEL R12, R17, R12, P0 ;  /* 0x0000000c110c7208 */ /* 0x001fe20000000000 */
[----:B------:R-:W-:Y:S05]  /*13c0*/  BRA.DIV ~URZ, `(.L_x_4361) ;  /* 0x000014927f007947 */ /* 0x000fea000b800000 */
[----:B------:R0:W1:Y:S02]  /*13d0*/  SHFL.BFLY PT, R17, R12, 0x1, 0x1f ;  /* 0x0c201f000c117f89 */ /* 0x00006400000e0000 */
.L_x_4385:
[----:B--2---:R-:W-:Y:S01]  /*13e0*/  FSEL R18, R18, R13, P0 ;  /* 0x0000000d12127208 */ /* 0x004fe20000000000 */
[----:B------:R-:W-:Y:S05]  /*13f0*/  BRA.DIV ~URZ, `(.L_x_4362) ;  /* 0x000014e27f007947 */ /* 0x000fea000b800000 */
[----:B------:R-:W-:Y:S01]  /*1400*/  SEL R26, R16, R19, P0 ;  /* 0x00000013101a7207 */ /* 0x000fe20000000000 */
[----:B------:R2:W3:Y:S04]  /*1410*/  SHFL.BFLY PT, R13, R18, 0x1, 0x1f ;  /* 0x0c201f00120d7f89 */ /* 0x0004e800000e0000 */
[----:B------:R2:W4:Y:S02]  /*1420*/  SHFL.BFLY PT, R24, R26, 0x1, 0x1f ;  /* 0x0c201f001a187f89 */ /* 0x00052400000e0000 */
.L_x_4386:
        /* <DEDUP_REMOVED lines=26> */
.L_x_4364:
[----:B------:R-:W-:Y:S05]  /*15d0*/  BSYNC B1 ;  /* 0x0000000000017941 */ /* 0x000fea0003800000 */
.L_x_4363:
        /* <DEDUP_REMOVED lines=20> */
.L_x_4366:
[----:B------:R-:W-:Y:S05]  /*1720*/  BSYNC B1 ;  /* 0x0000000000017941 */ /* 0x000fea0003800000 */
.L_x_4365:
[----:B0-----:R-:W-:Y:S05]  /*1730*/  BRA `(.L_x_4367) ;  /* 0xfffff7d000007947 */ /* 0x001fea000383ffff */
.L_x_4351:
[----:B------:R-:W-:Y:S05]  /*1740*/  BSYNC B0 ;  /* 0x0000000000007941 */ /* 0x000fea0003800000 */
.L_x_4339:
        /* <DEDUP_REMOVED lines=19> */
.L_x_4369:
        /* <DEDUP_REMOVED lines=20> */
.L_x_4368:
        /* <DEDUP_REMOVED lines=11> */
.L_x_4370:
        /* <DEDUP_REMOVED lines=11> */
.L_x_4341:
[----:B------:R-:W-:Y:S01]  /*1b20*/  IMAD.MOV.U32 R26, RZ, RZ, R19 ;  /* 0x000000ffff1a7224 */ /* 0x000fe200078e0013 */
[----:B------:R-:W-:Y:S01]  /*1b30*/  MOV R14, 0x1b80 ;  /* 0x00001b80000e7802 */ /* 0x000fe20000000f00 */
[----:B------:R-:W-:Y:S02]  /*1b40*/  IMAD.MOV.U32 R25, RZ, RZ, 0x10 ;  /* 0x00000010ff197424 */ /* 0x000fe400078e00ff */
[----:B------:R-:W-:Y:S02]  /*1b50*/  IMAD.MOV.U32 R24, RZ, RZ, 0x1f ;  /* 0x0000001fff187424 */ /* 0x000fe400078e00ff */
[----:B------:R-:W-:Y:S02]  /*1b60*/  IMAD.MOV.U32 R23, RZ, RZ, -0x1 ;  /* 0xffffffffff177424 */ /* 0x000fe400078e00ff */
[----:B------:R-:W-:Y:S05]  /*1b70*/  CALL.REL.NOINC `($__internal_83_$__cuda_sm70_shflsync_bfly_p) ;  /* 0x00000e4000007944 */ /* 0x000fea0003c00000 */
[----:B-1----:R-:W-:Y:S01]  /*1b80*/  IMAD.MOV.U32 R16, RZ, RZ, R24 ;  /* 0x000000ffff107224 */ /* 0x002fe200078e0018 */
[----:B0-----:R-:W-:Y:S05]  /*1b90*/  BRA `(.L_x_4371) ;  /* 0xffffed3000007947 */ /* 0x001fea000383ffff */
.L_x_4342:
[----:B------:R-:W-:Y:S01]  /*1ba0*/  IMAD.MOV.U32 R26, RZ, RZ, R17 ;  /* 0x000000ffff1a7224 */ /* 0x000fe200078e0011 */
[----:B------:R-:W-:Y:S01]  /*1bb0*/  MOV R14, 0x1c00 ;  /* 0x00001c00000e7802 */ /* 0x000fe20000000f00 */
[----:B------:R-:W-:Y:S02]  /*1bc0*/  IMAD.MOV.U32 R25, RZ, RZ, 0x10 ;  /* 0x00000010ff197424 */ /* 0x000fe400078e00ff */
[----:B------:R-:W-:-:S02]  /*1bd0*/  IMAD.MOV.U32 R24, RZ, RZ, 0x1f ;  /* 0x0000001fff187424 */ /* 0x000fc400078e00ff */
[----:B------:R-:W-:Y:S02]  /*1be0*/  IMAD.MOV.U32 R23, RZ, RZ, -0x1 ;  /* 0xffffffffff177424 */ /* 0x000fe400078e00ff */
[----:B01----:R-:W-:Y:S05]  /*1bf0*/  CALL.REL.NOINC `($__internal_83_$__cuda_sm70_shflsync_bfly_p) ;  /* 0x00000dc000007944 */ /* 0x003fea0003c00000 */
[----:B-1----:R-:W-:Y:S01]  /*1c00*/  IMAD.MOV.U32 R18, RZ, RZ, R24 ;  /* 0x000000ffff127224 */ /* 0x002fe200078e0018 */
[----:B------:R-:W-:Y:S01]  /*1c10*/  MOV R14, 0x1c70 ;  /* 0x00001c70000e7802 */ /* 0x000fe20000000f00 */
[----:B0-----:R-:W-:Y:S02]  /*1c20*/  IMAD.MOV.U32 R26, RZ, RZ, R13 ;  /* 0x000000ffff1a7224 */ /* 0x001fe400078e000d */
[----:B------:R-:W-:Y:S02]  /*1c30*/  IMAD.MOV.U32 R25, RZ, RZ, 0x10 ;  /* 0x00000010ff197424 */ /* 0x000fe400078e00ff */
[----:B------:R-:W-:Y:S02]  /*1c40*/  IMAD.MOV.U32 R24, RZ, RZ, 0x1f ;  /* 0x0000001fff187424 */ /* 0x000fe400078e00ff */
[----:B------:R-:W-:Y:S02]  /*1c50*/  IMAD.MOV.U32 R23, RZ, RZ, -0x1 ;  /* 0xffffffffff177424 */ /* 0x000fe400078e00ff */
[----:B------:R-:W-:Y:S05]  /*1c60*/  CALL.REL.NOINC `($__internal_83_$__cuda_sm70_shflsync_bfly_p) ;  /* 0x00000d5000007944 */ /* 0x000fea0003c00000 */
[----:B-1----:R-:W-:Y:S01]  /*1c70*/  IMAD.MOV.U32 R12, RZ, RZ, R24 ;  /* 0x000000ffff0c7224 */ /* 0x002fe200078e0018 */
[----:B0-----:R-:W-:Y:S05]  /*1c80*/  BRA `(.L_x_4372) ;  /* 0xffffec7000007947 */ /* 0x001fea000383ffff */
.L_x_4343:
[----:B------:R-:W-:Y:S01]  /*1c90*/  IMAD.MOV.U32 R26, RZ, RZ, R16 ;  /* 0x000000ffff1a7224 */ /* 0x000fe200078e0010 */
[----:B------:R-:W-:Y:S01]  /*1ca0*/  MOV R14, 0x1cf0 ;  /* 0x00001cf0000e7802 */ /* 0x000fe20000000f00 */
[----:B------:R-:W-:-:S02]  /*1cb0*/  IMAD.MOV.U32 R25, RZ, RZ, 0x8 ;  /* 0x00000008ff197424 */ /* 0x000fc400078e00ff */
[----:B------:R-:W-:Y:S02]  /*1cc0*/  IMAD.MOV.U32 R24, RZ, RZ, 0x1f ;  /* 0x0000001fff187424 */ /* 0x000fe400078e00ff */
[----:B------:R-:W-:Y:S02]  /*1cd0*/  IMAD.MOV.U32 R23, RZ, RZ, -0x1 ;  /* 0xffffffffff177424 */ /* 0x000fe400078e00ff */
[----:B0-23--:R-:W-:Y:S05]  /*1ce0*/  CALL.REL.NOINC `($__internal_83_$__cuda_sm70_shflsync_bfly_p) ;  /* 0x00000cd000007944 */ /* 0x00dfea0003c00000 */
[----:B------:R-:W-:Y:S01]  /*1cf0*/  FSEL R18, R18, R17, P1 ;  /* 0x0000001112127208 */ /* 0x000fe20000800000 */
[----:B-1----:R-:W-:Y:S01]  /*1d00*/  IMAD.MOV.U32 R17, RZ, RZ, R24 ;  /* 0x000000ffff117224 */ /* 0x002fe200078e0018 */
[----:B------:R-:W-:Y:S01]  /*1d10*/  MOV R14, 0x1d70 ;  /* 0x00001d70000e7802 */ /* 0x000fe20000000f00 */
[----:B0-----:R-:W-:Y:S02]  /*1d20*/  IMAD.MOV.U32 R25, RZ, RZ, 0x8 ;  /* 0x00000008ff197424 */ /* 0x001fe400078e00ff */
[----:B------:R-:W-:Y:S02]  /*1d30*/  IMAD.MOV.U32 R24, RZ, RZ, 0x1f ;  /* 0x0000001fff187424 */ /* 0x000fe400078e00ff */
[----:B------:R-:W-:Y:S02]  /*1d40*/  IMAD.MOV.U32 R23, RZ, RZ, -0x1 ;  /* 0xffffffffff177424 */ /* 0x000fe400078e00ff */
[----:B------:R-:W-:-:S02]  /*1d50*/  IMAD.MOV.U32 R26, RZ, RZ, R18 ;  /* 0x000000ffff1a7224 */ /* 0x000fc400078e0012 */
[----:B------:R-:W-:Y:S05]  /*1d60*/  CALL.REL.NOINC `($__internal_83_$__cuda_sm70_shflsync_bfly_p) ;  /* 0x00000c5000007944 */ /* 0x000fea0003c00000 */
[----:B------:R-:W-:Y:S01]  /*1d70*/  SEL R12, R12, R13, P1 ;  /* 0x0000000d0c0c7207 */ /* 0x000fe20000800000 */
[----:B-1----:R-:W-:Y:S01]  /*1d80*/  IMAD.MOV.U32 R19, RZ, RZ, R24 ;  /* 0x000000ffff137224 */ /* 0x002fe200078e0018 */
[----:B------:R-:W-:Y:S01]  /*1d90*/  MOV R14, 0x1df0 ;  /* 0x00001df0000e7802 */ /* 0x000fe20000000f00 */
[----:B0-----:R-:W-:-:S02]  /*1da0*/  IMAD.MOV.U32 R25, RZ, RZ, 0x8 ;  /* 0x00000008ff197424 */ /* 0x001fc400078e00ff */
[----:B------:R-:W-:Y:S02]  /*1db0*/  IMAD.MOV.U32 R24, RZ, RZ, 0x1f ;  /* 0x0000001fff187424 */ /* 0x000fe400078e00ff */
[----:B------:R-:W-:Y:S02]  /*1dc0*/  IMAD.MOV.U32 R23, RZ, RZ, -0x1 ;  /* 0xffffffffff177424 */ /* 0x000fe400078e00ff */
[----:B------:R-:W-:Y:S02]  /*1dd0*/  IMAD.MOV.U32 R26, RZ, RZ, R12 ;  /* 0x000000ffff1a7224 */ /* 0x000fe400078e000c */
[----:B------:R-:W-:Y:S05]  /*1de0*/  CALL.REL.NOINC `($__internal_83_$__cuda_sm70_shflsync_bfly_p) ;  /* 0x00000bd000007944 */ /* 0x000fea0003c00000 */
[----:B-1----:R-:W-:Y:S01]  /*1df0*/  IMAD.MOV.U32 R13, RZ, RZ, R24 ;  /* 0x000000ffff0d7224 */ /* 0x002fe200078e0018 */
[----:B0-----:R-:W-:Y:S05]  /*1e00*/  BRA `(.L_x_4373) ;  /* 0xffffebb000007947 */ /* 0x001fea000383ffff */
.L_x_4344:
[----:B------:R-:W-:Y:S01]  /*1e10*/  IMAD.MOV.U32 R26, RZ, RZ, R16 ;  /* 0x000000ffff1a7224 */ /* 0x000fe200078e0010 */
[----:B------:R-:W-:Y:S01]  /*1e20*/  MOV R14, 0x1e70 ;  /* 0x00001e70000e7802 */ /* 0x000fe20000000f00 */
[----:B------:R-:W-:Y:S02]  /*1e30*/  IMAD.MOV.U32 R25, RZ, RZ, 0x4 ;  /* 0x00000004ff197424 */ /* 0x000fe400078e00ff */
[----:B------:R-:W-:Y:S02]  /*1e40*/  IMAD.MOV.U32 R24, RZ, RZ, 0x1f ;  /* 0x0000001fff187424 */ /* 0x000fe400078e00ff */
[----:B------:R-:W-:-:S02]  /*1e50*/  IMAD.MOV.U32 R23, RZ, RZ, -0x1 ;  /* 0xffffffffff177424 */ /* 0x000fc400078e00ff */
[----:B0-----:R-:W-:Y:S05]  /*1e60*/  CALL.REL.NOINC `($__internal_83_$__cuda_sm70_shflsync_bfly_p) ;  /* 0x00000b5000007944 */ /* 0x001fea0003c00000 */
[----:B-1----:R-:W-:Y:S01]  /*1e70*/  IMAD.MOV.U32 R17, RZ, RZ, R24 ;  /* 0x000000ffff117224 */ /* 0x002fe200078e0018 */
[----:B0-----:R-:W-:Y:S05]  /*1e80*/  BRA `(.L_x_4374) ;  /* 0xffffeb9000007947 */ /* 0x001fea000383ffff */
.L_x_4345:
[----:B------:R-:W-:Y:S01]  /*1e90*/  IMAD.MOV.U32 R26, RZ, RZ, R19 ;  /* 0x000000ffff1a7224 */ /* 0x000fe200078e0013 */
[----:B------:R-:W-:Y:S01]  /*1ea0*/  MOV R14, 0x1ef0 ;  /* 0x00001ef0000e7802 */ /* 0x000fe20000000f00 */
[----:B------:R-:W-:-:S02]  /*1eb0*/  IMAD.MOV.U32 R25, RZ, RZ, 0x4 ;  /* 0x00000004ff197424 */ /* 0x000fc400078e00ff */
[----:B------:R-:W-:Y:S02]  /*1ec0*/  IMAD.MOV.U32 R24, RZ, RZ, 0x1f ;  /* 0x0000001fff187424 */ /* 0x000fe400078e00ff */
[----:B------:R-:W-:Y:S02]  /*1ed0*/  IMAD.MOV.U32 R23, RZ, RZ, -0x1 ;  /* 0xffffffffff177424 */ /* 0x000fe400078e00ff */
[----:B-12---:R-:W-:Y:S05]  /*1ee0*/  CALL.REL.NOINC `($__internal_83_$__cuda_sm70_shflsync_bfly_p) ;  /* 0x00000ad000007944 */ /* 0x006fea0003c00000 */
[----:B------:R-:W-:Y:S01]  /*1ef0*/  SEL R13, R13, R12, P0 ;  /* 0x0000000c0d0d7207 */ /* 0x000fe20000000000 */
[----:B-1----:R-:W-:Y:S01]  /*1f00*/  IMAD.MOV.U32 R18, RZ, RZ, R24 ;  /* 0x000000ffff127224 */ /* 0x002fe200078e0018 */
[----:B------:R-:W-:Y:S01]  /*1f10*/  MOV R14, 0x1f70 ;  /* 0x00001f70000e7802 */ /* 0x000fe20000000f00 */
[----:B0-----:R-:W-:Y:S02]  /*1f20*/  IMAD.MOV.U32 R25, RZ, RZ, 0x4 ;  /* 0x00000004ff197424 */ /* 0x001fe400078e00ff */
[----:B------:R-:W-:Y:S02]  /*1f30*/  IMAD.MOV.U32 R24, RZ, RZ, 0x1f ;  /* 0x0000001fff187424 */ /* 0x000fe400078e00ff */
[----:B------:R-:W-:Y:S02]  /*1f40*/  IMAD.MOV.U32 R23, RZ, RZ, -0x1 ;  /* 0xffffffffff177424 */ /* 0x000fe400078e00ff */
[----:B------:R-:W-:-:S02]  /*1f50*/  IMAD.MOV.U32 R26, RZ, RZ, R13 ;  /* 0x000000ffff1a7224 */ /* 0x000fc400078e000d */
[----:B------:R-:W-:Y:S05]  /*1f60*/  CALL.REL.NOINC `($__internal_83_$__cuda_sm70_shflsync_bfly_p) ;  /* 0x00000a5000007944 */ /* 0x000fea0003c00000 */
[----:B-1----:R-:W-:Y:S01]  /*1f70*/  IMAD.MOV.U32 R12, RZ, RZ, R24 ;  /* 0x000000ffff0c7224 */ /* 0x002fe200078e0018 */
[----:B0-----:R-:W-:Y:S05]  /*1f80*/  BRA `(.L_x_4375) ;  /* 0xffffeae000007947 */ /* 0x001fea000383ffff */
.L_x_4346:
[----:B------:R-:W-:Y:S01]  /*1f90*/  IMAD.MOV.U32 R26, RZ, RZ, R16 ;  /* 0x000000ffff1a7224 */ /* 0x000fe200078e0010 */
[----:B------:R-:W-:Y:S01]  /*1fa0*/  MOV R14, 0x1ff0 ;  /* 0x00001ff0000e7802 */ /* 0x000fe20000000f00 */
[----:B------:R-:W-:-:S02]  /*1fb0*/  IMAD.MOV.U32 R25, RZ, RZ, 0x2 ;  /* 0x00000002ff197424 */ /* 0x000fc400078e00ff */
[----:B------:R-:W-:Y:S02]  /*1fc0*/  IMAD.MOV.U32 R24, RZ, RZ, 0x1f ;  /* 0x0000001fff187424 */ /* 0x000fe400078e00ff */
[----:B------:R-:W-:Y:S02]  /*1fd0*/  IMAD.MOV.U32 R23, RZ, RZ, -0x1 ;  /* 0xffffffffff177424 */ /* 0x000fe400078e00ff */
[----:B0--3--:R-:W-:Y:S05]  /*1fe0*/  CALL.REL.NOINC `($__internal_83_$__cuda_sm70_shflsync_bfly_p) ;  /* 0x000009d000007944 */ /* 0x009fea0003c00000 */
        /* <DEDUP_REMOVED lines=18> */
.L_x_4347:
[----:B------:R-:W-:Y:S01]  /*2110*/  IMAD.MOV.U32 R26, RZ, RZ, R16 ;  /* 0x000000ffff1a7224 */ /* 0x000fe200078e0010 */
[----:B------:R-:W-:Y:S01]  /*2120*/  MOV R14, 0x2170 ;  /* 0x00002170000e7802 */ /* 0x000fe20000000f00 */
[----:B------:R-:W-:Y:S02]  /*2130*/  IMAD.MOV.U32 R25, RZ, RZ, 0x1 ;  /* 0x00000001ff197424 */ /* 0x000fe400078e00ff */
[----:B------:R-:W-:Y:S02]  /*2140*/  IMAD.MOV.U32 R24, RZ, RZ, 0x1f ;  /* 0x0000001fff187424 */ /* 0x000fe400078e00ff */
[----:B------:R-:W-:-:S02]  /*2150*/  IMAD.MOV.U32 R23, RZ, RZ, -0x1 ;  /* 0xffffffffff177424 */ /* 0x000fc400078e00ff */
[----:B--2---:R-:W-:Y:S05]  /*2160*/  CALL.REL.NOINC `($__internal_83_$__cuda_sm70_shflsync_bfly_p) ;  /* 0x0000085000007944 */ /* 0x004fea0003c00000 */
[----:B-1----:R-:W-:Y:S01]  /*2170*/  IMAD.MOV.U32 R17, RZ, RZ, R24 ;  /* 0x000000ffff117224 */ /* 0x002fe200078e0018 */
[----:B0-----:R-:W-:Y:S05]  /*2180*/  BRA `(.L_x_4377) ;  /* 0xffffea0000007947 */ /* 0x001fea000383ffff */
.L_x_4348:
[----:B------:R-:W-:Y:S01]  /*2190*/  IMAD.MOV.U32 R26, RZ, RZ, R18 ;  /* 0x000000ffff1a7224 */ /* 0x000fe200078e0012 */
[----:B------:R-:W-:Y:S01]  /*21a0*/  MOV R14, 0x21f0 ;  /* 0x000021f0000e7802 */ /* 0x000fe20000000f00 */
[----:B------:R-:W-:-:S02]  /*21b0*/  IMAD.MOV.U32 R25, RZ, RZ, 0x1 ;  /* 0x00000001ff197424 */ /* 0x000fc400078e00ff */
[----:B------:R-:W-:Y:S02]  /*21c0*/  IMAD.MOV.U32 R24, RZ, RZ, 0x1f ;  /* 0x0000001fff187424 */ /* 0x000fe400078e00ff */
[----:B------:R-:W-:Y:S02]  /*21d0*/  IMAD.MOV.U32 R23, RZ, RZ, -0x1 ;  /* 0xffffffffff177424 */ /* 0x000fe400078e00ff */
[----:B01----:R-:W-:Y:S05]  /*21e0*/  CALL.REL.NOINC `($__internal_83_$__cuda_sm70_shflsync_bfly_p) ;  /* 0x000007d000007944 */ /* 0x003fea0003c00000 */
[----:B0-----:R-:W-:Y:S01]  /*21f0*/  SEL R26, R13, R12, P0 ;  /* 0x0000000c0d1a7207 */ /* 0x001fe20000000000 */
[----:B-1----:R-:W-:Y:S01]  /*2200*/  IMAD.MOV.U32 R13, RZ, RZ, R24 ;  /* 0x000000ffff0d7224 */ /* 0x002fe200078e0018 */
[----:B------:R-:W-:Y:S01]  /*2210*/  MOV R14, 0x2260 ;  /* 0x00002260000e7802 */ /* 0x000fe20000000f00 */
[----:B------:R-:W-:Y:S02]  /*2220*/  IMAD.MOV.U32 R25, RZ, RZ, 0x1 ;  /* 0x00000001ff197424 */ /* 0x000fe400078e00ff */
[----:B------:R-:W-:Y:S02]  /*2230*/  IMAD.MOV.U32 R24, RZ, RZ, 0x1f ;  /* 0x0000001fff187424 */ /* 0x000fe400078e00ff */
[----:B------:R-:W-:Y:S02]  /*2240*/  IMAD.MOV.U32 R23, RZ, RZ, -0x1 ;  /* 0xffffffffff177424 */ /* 0x000fe400078e00ff */
[----:B------:R-:W-:Y:S05]  /*2250*/  CALL.REL.NOINC `($__internal_83_$__cuda_sm70_shflsync_bfly_p) ;  /* 0x0000076000007944 */ /* 0x000fea0003c00000 */
[----:B01----:R-:W-:Y:S05]  /*2260*/  BRA `(.L_x_4378) ;  /* 0xffffe97000007947 */ /* 0x003fea000383ffff */
.L_x_4355:
[----:B------:R-:W-:Y:S01]  /*2270*/  IMAD.MOV.U32 R26, RZ, RZ, R17 ;  /* 0x000000ffff1a7224 */ /* 0x000fe200078e0011 */
[----:B------:R-:W-:Y:S01]  /*2280*/  MOV R14, 0x22d0 ;  /* 0x000022d0000e7802 */ /* 0x000fe20000000f00 */
[----:B------:R-:W-:-:S02]  /*2290*/  IMAD.MOV.U32 R25, RZ, RZ, 0x10 ;  /* 0x00000010ff197424 */ /* 0x000fc400078e00ff */
[----:B------:R-:W-:Y:S02]  /*22a0*/  IMAD.MOV.U32 R24, RZ, RZ, 0x1f ;  /* 0x0000001fff187424 */ /* 0x000fe400078e00ff */
[----:B------:R-:W-:Y:S02]  /*22b0*/  IMAD.MOV.U32 R23, RZ, RZ, -0x1 ;  /* 0xffffffffff177424 */ /* 0x000fe400078e00ff */
[----:B------:R-:W-:Y:S05]  /*22c0*/  CALL.REL.NOINC `($__internal_83_$__cuda_sm70_shflsync_bfly_p) ;  /* 0x000006f000007944 */ /* 0x000fea0003c00000 */
[----:B-1----:R-:W-:Y:S01]  /*22d0*/  IMAD.MOV.U32 R12, RZ, RZ, R24 ;  /* 0x000000ffff0c7224 */ /* 0x002fe200078e0018 */
[----:B0-----:R-:W-:Y:S05]  /*22e0*/  BRA `(.L_x_4379) ;  /* 0xffffee3000007947 */ /* 0x001fea000383ffff */
.L_x_4356:
[----:B------:R-:W-:Y:S01]  /*22f0*/  IMAD.MOV.U32 R26, RZ, RZ, R13 ;  /* 0x000000ffff1a7224 */ /* 0x000fe200078e000d */
[----:B------:R-:W-:Y:S01]  /*2300*/  MOV R14, 0x2350 ;  /* 0x00002350000e7802 */ /* 0x000fe20000000f00 */
[----:B------:R-:W-:Y:S02]  /*2310*/  IMAD.MOV.U32 R25, RZ, RZ, 0x10 ;  /* 0x00000010ff197424 */ /* 0x000fe400078e00ff */
[----:B------:R-:W-:Y:S02]  /*2320*/  IMAD.MOV.U32 R24, RZ, RZ, 0x1f ;  /* 0x0000001fff187424 */ /* 0x000fe400078e00ff */
[----:B------:R-:W-:Y:S02]  /*2330*/  IMAD.MOV.U32 R23, RZ, RZ, -0x1 ;  /* 0xffffffffff177424 */ /* 0x000fe400078e00ff */
[----:B01----:R-:W-:Y:S05]  /*2340*/  CALL.REL.NOINC `($__internal_83_$__cuda_sm70_shflsync_bfly_p) ;  /* 0x0000067000007944 */ /* 0x003fea0003c00000 */
[----:B-1----:R-:W-:Y:S01]  /*2350*/  IMAD.MOV.U32 R18, RZ, RZ, R24 ;  /* 0x000000ffff127224 */ /* 0x002fe200078e0018 */
[----:B------:R-:W-:Y:S01]  /*2360*/  MOV R14, 0x23c0 ;  /* 0x000023c0000e7802 */ /* 0x000fe20000000f00 */
[----:B0-----:R-:W-:-:S02]  /*2370*/  IMAD.MOV.U32 R26, RZ, RZ, R16 ;  /* 0x000000ffff1a7224 */ /* 0x001fc400078e0010 */
[----:B------:R-:W-:Y:S02]  /*2380*/  IMAD.MOV.U32 R25, RZ, RZ, 0x10 ;  /* 0x00000010ff197424 */ /* 0x000fe400078e00ff */
[----:B------:R-:W-:Y:S02]  /*2390*/  IMAD.MOV.U32 R24, RZ, RZ, 0x1f ;  /* 0x0000001fff187424 */ /* 0x000fe400078e00ff */
[----:B------:R-:W-:Y:S02]  /*23a0*/  IMAD.MOV.U32 R23, RZ, RZ, -0x1 ;  /* 0xffffffffff177424 */ /* 0x000fe400078e00ff */
[----:B------:R-:W-:Y:S05]  /*23b0*/  CALL.REL.NOINC `($__internal_83_$__cuda_sm70_shflsync_bfly_p) ;  /* 0x0000060000007944 */ /* 0x000fea0003c00000 */
[----:B-1----:R-:W-:Y:S01]  /*23c0*/  IMAD.MOV.U32 R19, RZ, RZ, R24 ;  /* 0x000000ffff137224 */ /* 0x002fe200078e0018 */
[----:B0-----:R-:W-:Y:S05]  /*23d0*/  BRA `(.L_x_4380) ;  /* 0xffffed7000007947 */ /* 0x001fea000383ffff */
.L_x_4357:
[----:B------:R-:W-:Y:S01]  /*23e0*/  IMAD.MOV.U32 R26, RZ, RZ, R12 ;  /* 0x000000ffff1a7224 */ /* 0x000fe200078e000c */
[----:B------:R-:W-:Y:S01]  /*23f0*/  MOV R14, 0x2440 ;  /* 0x00002440000e7802 */ /* 0x000fe20000000f00 */
[----:B------:R-:W-:Y:S02]  /*2400*/  IMAD.MOV.U32 R25, RZ, RZ, 0x8 ;  /* 0x00000008ff197424 */ /* 0x000fe400078e00ff */
[----:B------:R-:W-:Y:S02]  /*2410*/  IMAD.MOV.U32 R24, RZ, RZ, 0x1f ;  /* 0x0000001fff187424 */ /* 0x000fe400078e00ff */
[----:B------:R-:W-:-:S02]  /*2420*/  IMAD.MOV.U32 R23, RZ, RZ, -0x1 ;  /* 0xffffffffff177424 */ /* 0x000fc400078e00ff */
[----:B0-23--:R-:W-:Y:S05]  /*2430*/  CALL.REL.NOINC `($__internal_83_$__cuda_sm70_shflsync_bfly_p) ;  /* 0x0000058000007944 */ /* 0x00dfea0003c00000 */
[----:B------:R-:W-:Y:S01]  /*2440*/  FSEL R18, R18, R13, P1 ;  /* 0x0000000d12127208 */ /* 0x000fe20000800000 */
[----:B-1----:R-:W-:Y:S01]  /*2450*/  IMAD.MOV.U32 R17, RZ, RZ, R24 ;  /* 0x000000ffff117224 */ /* 0x002fe200078e0018 */
[----:B------:R-:W-:Y:S01]  /*2460*/  MOV R14, 0x24c0 ;  /* 0x000024c0000e7802 */ /* 0x000fe20000000f00 */
[----:B0-----:R-:W-:-:S02]  /*2470*/  IMAD.MOV.U32 R25, RZ, RZ, 0x8 ;  /* 0x00000008ff197424 */ /* 0x001fc400078e00ff */
[----:B------:R-:W-:Y:S02]  /*2480*/  IMAD.MOV.U32 R24, RZ, RZ, 0x1f ;  /* 0x0000001fff187424 */ /* 0x000fe400078e00ff */
[----:B------:R-:W-:Y:S02]  /*2490*/  IMAD.MOV.U32 R23, RZ, RZ, -0x1 ;  /* 0xffffffffff177424 */ /* 0x000fe400078e00ff */
[----:B------:R-:W-:Y:S02]  /*24a0*/  IMAD.MOV.U32 R26, RZ, RZ, R18 ;  /* 0x000000ffff1a7224 */ /* 0x000fe400078e0012 */
[----:B------:R-:W-:Y:S05]  /*24b0*/  CALL.REL.NOINC `($__internal_83_$__cuda_sm70_shflsync_bfly_p) ;  /* 0x0000050000007944 */ /* 0x000fea0003c00000 */
[----:B------:R-:W-:Y:S01]  /*24c0*/  SEL R19, R19, R16, P1 ;  /* 0x0000001013137207 */ /* 0x000fe20000800000 */
[----:B-1----:R-:W-:Y:S01]  /*24d0*/  IMAD.MOV.U32 R13, RZ, RZ, R24 ;  /* 0x000000ffff0d7224 */ /* 0x002fe200078e0018 */
[----:B------:R-:W-:Y:S01]  /*24e0*/  MOV R14, 0x2540 ;  /* 0x00002540000e7802 */ /* 0x000fe20000000f00 */
[----:B0-----:R-:W-:Y:S02]  /*24f0*/  IMAD.MOV.U32 R25, RZ, RZ, 0x8 ;  /* 0x00000008ff197424 */ /* 0x001fe400078e00ff */
[----:B------:R-:W-:Y:S02]  /*2500*/  IMAD.MOV.U32 R24, RZ, RZ, 0x1f ;  /* 0x0000001fff187424 */ /* 0x000fe400078e00ff */
[----:B------:R-:W-:-:S02]  /*2510*/  IMAD.MOV.U32 R23, RZ, RZ, -0x1 ;  /* 0xffffffffff177424 */ /* 0x000fc400078e00ff */
[----:B------:R-:W-:Y:S02]  /*2520*/  IMAD.MOV.U32 R26, RZ, RZ, R19 ;  /* 0x000000ffff1a7224 */ /* 0x000fe400078e0013 */
[----:B------:R-:W-:Y:S05]  /*2530*/  CALL.REL.NOINC `($__internal_83_$__cuda_sm70_shflsync_bfly_p) ;  /* 0x0000048000007944 */ /* 0x000fea0003c00000 */
[----:B-1----:R-:W-:Y:S01]  /*2540*/  IMAD.MOV.U32 R16, RZ, RZ, R24 ;  /* 0x000000ffff107224 */ /* 0x002fe200078e0018 */
[----:B0-----:R-:W-:Y:S05]  /*2550*/  BRA `(.L_x_4381) ;  /* 0xffffecb000007947 */ /* 0x001fea000383ffff */
.L_x_4358:
[----:B------:R-:W-:Y:S01]  /*2560*/  IMAD.MOV.U32 R26, RZ, RZ, R12 ;  /* 0x000000ffff1a7224 */ /* 0x000fe200078e000c */
[----:B------:R-:W-:Y:S01]  /*2570*/  MOV R14, 0x25c0 ;  /* 0x000025c0000e7802 */ /* 0x000fe20000000f00 */
[----:B------:R-:W-:Y:S02]  /*2580*/  IMAD.MOV.U32 R25, RZ, RZ, 0x4 ;  /* 0x00000004ff197424 */ /* 0x000fe400078e00ff */
[----:B------:R-:W-:Y:S02]  /*2590*/  IMAD.MOV.U32 R24, RZ, RZ, 0x1f ;  /* 0x0000001fff187424 */ /* 0x000fe400078e00ff */
[----:B------:R-:W-:Y:S02]  /*25a0*/  IMAD.MOV.U32 R23, RZ, RZ, -0x1 ;  /* 0xffffffffff177424 */ /* 0x000fe400078e00ff */
[----:B--2---:R-:W-:Y:S05]  /*25b0*/  CALL.REL.NOINC `($__internal_83_$__cuda_sm70_shflsync_bfly_p) ;  /* 0x0000040000007944 */ /* 0x004fea0003c00000 */
[----:B-1----:R-:W-:Y:S01]  /*25c0*/  IMAD.MOV.U32 R17, RZ, RZ, R24 ;  /* 0x000000ffff117224 */ /* 0x002fe200078e0018 */
[----:B0-----:R-:W-:Y:S05]  /*25d0*/  BRA `(.L_x_4382) ;  /* 0xffffec9000007947 */ /* 0x001fea000383ffff */
.L_x_4359:
[----:B------:R-:W-:Y:S01]  /*25e0*/  IMAD.MOV.U32 R26, RZ, RZ, R13 ;  /* 0x000000ffff1a7224 */ /* 0x000fe200078e000d */
[----:B------:R-:W-:Y:S01]  /*25f0*/  MOV R14, 0x2640 ;  /* 0x00002640000e7802 */ /* 0x000fe20000000f00 */
[----:B------:R-:W-:-:S02]  /*2600*/  IMAD.MOV.U32 R25, RZ, RZ, 0x4 ;  /* 0x00000004ff197424 */ /* 0x000fc400078e00ff */
[----:B------:R-:W-:Y:S02]  /*2610*/  IMAD.MOV.U32 R24, RZ, RZ, 0x1f ;  /* 0x0000001fff187424 */ /* 0x000fe400078e00ff */
[----:B------:R-:W-:Y:S02]  /*2620*/  IMAD.MOV.U32 R23, RZ, RZ, -0x1 ;  /* 0xffffffffff177424 */ /* 0x000fe400078e00ff */
[----:B01----:R-:W-:Y:S05]  /*2630*/  CALL.REL.NOINC `($__internal_83_$__cuda_sm70_shflsync_bfly_p) ;  /* 0x0000038000007944 */ /* 0x003fea0003c00000 */
        /* <DEDUP_REMOVED lines=10> */
.L_x_4360:
[----:B------:R-:W-:Y:S01]  /*26e0*/  IMAD.MOV.U32 R26, RZ, RZ, R12 ;  /* 0x000000ffff1a7224 */ /* 0x000fe200078e000c */
[----:B------:R-:W-:Y:S01]  /*26f0*/  MOV R14, 0x2740 ;  /* 0x00002740000e7802 */ /* 0x000fe20000000f00 */
[----:B------:R-:W-:-:S02]  /*2700*/  IMAD.MOV.U32 R25, RZ, RZ, 0x2 ;  /* 0x00000002ff197424 */ /* 0x000fc400078e00ff */
[----:B------:R-:W-:Y:S02]  /*2710*/  IMAD.MOV.U32 R24, RZ, RZ, 0x1f ;  /* 0x0000001fff187424 */ /* 0x000fe400078e00ff */
[----:B------:R-:W-:Y:S02]  /*2720*/  IMAD.MOV.U32 R23, RZ, RZ, -0x1 ;  /* 0xffffffffff177424 */ /* 0x000fe400078e00ff */
[----:B--23--:R-:W-:Y:S05]  /*2730*/  CALL.REL.NOINC `($__internal_83_$__cuda_sm70_shflsync_bfly_p) ;  /* 0x0000028000007944 */ /* 0x00cfea0003c00000 */
        /* <DEDUP_REMOVED lines=18> */
.L_x_4361:
        /* <DEDUP_REMOVED lines=8> */
.L_x_4362:
[----:B------:R-:W-:Y:S01]  /*28e0*/  IMAD.MOV.U32 R26, RZ, RZ, R18 ;  /* 0x000000ffff1a7224 */ /* 0x000fe200078e0012 */
[----:B------:R-:W-:Y:S01]  /*28f0*/  MOV R14, 0x2940 ;  /* 0x00002940000e7802 */ /* 0x000fe20000000f00 */
[----:B------:R-:W-:-:S02]  /*2900*/  IMAD.MOV.U32 R25, RZ, RZ, 0x1 ;  /* 0x00000001ff197424 */ /* 0x000fc400078e00ff */
[----:B------:R-:W-:Y:S02]  /*2910*/  IMAD.MOV.U32 R24, RZ, RZ, 0x1f ;  /* 0x0000001fff187424 */ /* 0x000fe400078e00ff */
[----:B------:R-:W-:Y:S02]  /*2920*/  IMAD.MOV.U32 R23, RZ, RZ, -0x1 ;  /* 0xffffffffff177424 */ /* 0x000fe400078e00ff */
[----:B01----:R-:W-:Y:S05]  /*2930*/  CALL.REL.NOINC `($__internal_83_$__cuda_sm70_shflsync_bfly_p) ;  /* 0x0000008000007944 */ /* 0x003fea0003c00000 */
[----:B-1----:R-:W-:Y:S01]  /*2940*/  IMAD.MOV.U32 R13, RZ, RZ, R24 ;  /* 0x000000ffff0d7224 */ /* 0x002fe200078e0018 */
[----:B0-----:R-:W-:Y:S01]  /*2950*/  SEL R26, R16, R19, P0 ;  /* 0x00000013101a7207 */ /* 0x001fe20000000000 */
[----:B------:R-:W-:Y:S01]  /*2960*/  IMAD.MOV.U32 R25, RZ, RZ, 0x1 ;  /* 0x00000001ff197424 */ /* 0x000fe200078e00ff */
[----:B------:R-:W-:Y:S01]  /*2970*/  MOV R14, 0x29b0 ;  /* 0x000029b0000e7802 */ /* 0x000fe20000000f00 */
[----:B------:R-:W-:Y:S02]  /*2980*/  IMAD.MOV.U32 R24, RZ, RZ, 0x1f ;  /* 0x0000001fff187424 */ /* 0x000fe400078e00ff */
[----:B------:R-:W-:Y:S02]  /*2990*/  IMAD.MOV.U32 R23, RZ, RZ, -0x1 ;  /* 0xffffffffff177424 */ /* 0x000fe400078e00ff */
[----:B------:R-:W-:Y:S05]  /*29a0*/  CALL.REL.NOINC `($__internal_83_$__cuda_sm70_shflsync_bfly_p) ;  /* 0x0000001000007944 */ /* 0x000fea0003c00000 */
[----:B01----:R-:W-:Y:S05]  /*29b0*/  BRA `(.L_x_4386) ;  /* 0xffffea7000007947 */ /* 0x003fea000383ffff */
        .weak           $__internal_83_$__cuda_sm70_shflsync_bfly_p
        .type           $__internal_83_$__cuda_sm70_shflsync_bfly_p,@function
        .size           $__internal_83_$__cuda_sm70_shflsync_bfly_p,(.L_x_11027 - $__internal_83_$__cuda_sm70_shflsync_bfly_p)
$__internal_83_$__cuda_sm70_shflsync_bfly_p:
[----:B------:R-:W-:Y:S01]  /*29c0*/  IMAD.MOV.U32 R15, RZ, RZ, 0x0 ;  /* 0x00000000ff0f7424 */ /* 0x000fe200078e00ff */
[----:B------:R-:W-:Y:S04]  /*29d0*/  WARPSYNC R23 ;  /* 0x0000001700007348 */ /* 0x000fe80003800000 */
[----:B------:R0:W1:Y:S01]  /*29e0*/  SHFL.BFLY PT, R24, R26, R25, R24 ;  /* 0x0c0000191a187389 */ /* 0x00006200000e0018 */
[----:B------:R-:W-:Y:S05]  /*29f0*/  RET.REL.NODEC R14 `(_ZN4vllm3moe10topkGatingILi8ELi256ELi4ELi16ELi32EjfLNS0_11ScoringFuncE1EEEvPKT5_PKbPfiPT4_PiiiibPKf) ;  /* 0xffffd6000e007950 */ /* 0x000fea0003c3ffff */
.L_x_4387:
        /* <DEDUP_REMOVED lines=16> */
.L_x_11027:


//--------------------- .text._ZN4vllm3moe10topkGatingILi4ELi128ELi4ELi16ELi32EjfLNS0_11ScoringFuncE1EEEvPKT5_PKbPfiPT4_PiiiibPKf --------------------------
	.section	.text._ZN4vllm3moe10topkGatingILi4ELi128ELi4ELi16ELi32EjfLNS0_11ScoringFuncE1EEEvPKT5_PKbPfiPT4_PiiiibPKf,"ax",@progbits
	.sectioninfo	@"SHI_REGISTERS=29"
	.align	128
        .global         _ZN4vllm3moe10topkGatingILi4ELi128ELi4ELi16ELi32EjfLNS0_11ScoringFuncE1EEEvPKT5_PKbPfiPT4_PiiiibPKf
        .type           _ZN4vllm3moe10topkGatingILi4ELi128ELi4ELi16ELi32EjfLNS0_11ScoringFuncE1EEEvPKT5_PKbPfiPT4_PiiiibPKf,@function
        .size           _ZN4vllm3moe10topkGatingILi4ELi128ELi4ELi16ELi32EjfLNS0_11ScoringFuncE1EEEvPKT5_PKbPfiPT4_PiiiibPKf,(.L_x_11028 - _ZN4vllm3moe10topkGatingILi4ELi128ELi4ELi16ELi32EjfLNS0_11ScoringFuncE1EEEvPKT5_PKbPfiPT4_PiiiibPKf)
        .other          _ZN4vllm3moe10topkGatingILi4ELi128ELi4ELi16ELi32EjfLNS0_11ScoringFuncE1EEEvPKT5_PKbPfiPT4_PiiiibPKf,@"STO_CUDA_ENTRY STV_DEFAULT"
_ZN4vllm3moe10topkGatingILi4ELi128ELi4ELi16ELi32EjfLNS0_11ScoringFuncE1EEEvPKT5_PKbPfiPT4_PiiiibPKf:
.text._ZN4vllm3moe10topkGatingILi4ELi128ELi4ELi16ELi32EjfLNS0_11ScoringFuncE1EEEvPKT5_PKbPfiPT4_PiiiibPKf:
        /* <DEDUP_REMOVED lines=73> */
.L_x_4403:
        /* <DEDUP_REMOVED lines=16> */
.L_x_4420:
[----:B------:R-:W-:Y:S05]  /*0590*/  BRA.DIV ~URZ, `(.L_x_4391) ;  /* 0x000011827f007947 */ /* 0x000fea000b800000 */
[----:B------:R2:W3:Y:S04]  /*05a0*/  SHFL.BFLY PT, R19, R24, 0x10, 0x1f ;  /* 0x0e001f0018137f89 */ /* 0x0004e800000e0000 */
[----:B------:R2:W4:Y:S02]  /*05b0*/  SHFL.BFLY PT, R17, R22, 0x10, 0x1f ;  /* 0x0e001f0016117f89 */ /* 0x00052400000e0000 */
.L_x_4421:
        /* <DEDUP_REMOVED lines=12> */
.L_x_4422:
[----:B-1----:R-:W-:-:S13]  /*0680*/  FSETP.GEU.FTZ.AND P1, PT, R21, R26, PT ;  /* 0x0000001a1500720b */ /* 0x002fda0003f3e000 */
[----:B------:R-:W-:-:S04]  /*0690*/  @P1 FSETP.NEU.FTZ.AND P3, PT, R21, R26, PT ;  /* 0x0000001a1500120b */ /* 0x000fc80003f7d000 */
[----:B---3--:R-:W-:-:S13]  /*06a0*/  @P1 ISETP.LT.AND P0, PT, R17, R22, !P3 ;  /* 0x000000161100120c */ /* 0x008fda0005f01270 */
[----:B0-----:R-:W-:Y:S01]  /*06b0*/  FSEL R21, R26, R21, P0 ;  /* 0x000000151a157208 */ /* 0x001fe20000000000 */
[----:B------:R-:W-:Y:S05]  /*06c0*/  BRA.DIV ~URZ, `(.L_x_4393) ;  /* 0x000012c27f007947 */ /* 0x000fea000b800000 */
[----:B------:R0:W1:Y:S02]  /*06d0*/  SHFL.BFLY PT, R26, R21, 0x4, 0x1f ;  /* 0x0c801f00151a7f89 */ /* 0x00006400000e0000 */
.L_x_4423:
[----:B--2---:R-:W-:Y:S01]  /*06e0*/  FSEL R24, R19, R24, P0 ;  /* 0x0000001813187208 */ /* 0x004fe20000000000 */
[----:B------:R-:W-:Y:S05]  /*06f0*/  BRA.DIV ~URZ, `(.L_x_4394) ;  /* 0x000013127f007947 */ /* 0x000fea000b800000 */
[----:B------:R-:W-:Y:S01]  /*0700*/  SEL R22, R17, R22, P0 ;  /* 0x0000001611167207 */ /* 0x000fe20000000000 */
[----:B------:R2:W3:Y:S04]  /*0710*/  SHFL.BFLY PT, R19, R24, 0x4, 0x1f ;  /* 0x0c801f0018137f89 */ /* 0x0004e800000e0000 */
[----:B------:R2:W4:Y:S02]  /*0720*/  SHFL.BFLY PT, R17, R22, 0x4, 0x1f ;  /* 0x0c801f0016117f89 */ /* 0x00052400000e0000 */
.L_x_4424:
        /* <DEDUP_REMOVED lines=12> */
.L_x_4425:
[----:B-1----:R-:W-:-:S13]  /*07f0*/  FSETP.GEU.FTZ.AND P1, PT, R21, R24, PT ;  /* 0x000000181500720b */ /* 0x002fda0003f3e000 */
[----:B------:R-:W-:-:S04]  /*0800*/  @P1 FSETP.NEU.FTZ.AND P3, PT, R21, R24, PT ;  /* 0x000000181500120b */ /* 0x000fc80003f7d000 */
[----:B---3--:R-:W-:-:S13]  /*0810*/  @P1 ISETP.LT.AND P0, PT, R17, R26, !P3 ;  /* 0x0000001a1100120c */ /* 0x008fda0005f01270 */
[----:B------:R-:W-:Y:S01]  /*0820*/  FSEL R24, R24, R21, P0 ;  /* 0x0000001518187208 */ /* 0x000fe20000000000 */
[----:B------:R-:W-:Y:S05]  /*0830*/  BRA.DIV ~URZ, `(.L_x_4396) ;  /* 0x000014527f007947 */ /* 0x000fea000b800000 */
[----:B0-----:R0:W1:Y:S02]  /*0840*/  SHFL.BFLY PT, R21, R24, 0x1, 0x1f ;  /* 0x0c201f0018157f89 */ /* 0x00106400000e0000 */
.L_x_4426:
[----:B--2---:R-:W-:Y:S01]  /*0850*/  FSEL R22, R22, R19, P0 ;  /* 0x0000001316167208 */ /* 0x004fe20000000000 */
[----:B------:R-:W-:Y:S05]  /*0860*/  BRA.DIV ~URZ, `(.L_x_4397) ;  /* 0x000014a27f007947 */ /* 0x000fea000b800000 */
[----:B------:R-:W-:Y:S02]  /*0870*/  SEL R20, R17, R26, P0 ;  /* 0x0000001a11147207 */ /* 0x000fe40000000000 */
[----:B------:R2:W3:Y:S04]  /*0880*/  SHFL.BFLY PT, R17, R22, 0x1, 0x1f ;  /* 0x0c201f0016117f89 */ /* 0x0004e800000e0000 */
[----:B------:R2:W4:Y:S02]  /*0890*/  SHFL.BFLY PT, R9, R20, 0x1, 0x1f ;  /* 0x0c201f0014097f89 */ /* 0x00052400000e0000 */
.L_x_4427:
        /* <DEDUP_REMOVED lines=20> */
[----:B------:R-:W-:Y:S01]  /*09e0*/  IMAD.WIDE R8, R19, R24, c[0x0][0x170] ;  /* 0x00005c0013087625 */ /* 0x000fe200078e0218 */
[----:B------:R-:W-:-:S03]  /*09f0*/  SEL R23, R22, 0x80, P0 ;  /* 0x0000008016177807 */ /* 0x000fc60000000000 */
[----:B------:R-:W-:Y:S01]  /*0a00*/  IMAD.WIDE R18, R19, R24, c[0x0][0x188] ;  /* 0x0000620013127625 */ /* 0x000fe200078e0218 */
[----:B------:R0:W-:Y:S03]  /*0a10*/  STG.E [R8.64], R17 ;  /* 0x0000001108007986 */ /* 0x0001e6000c101906 */
[----:B------:R-:W-:Y:S01]  /*0a20*/  FADD.FTZ R2, R2, R17 ;  /* 0x0000001102027221 */ /* 0x000fe20000010000 */
[----:B------:R0:W-:Y:S04]  /*0a30*/  STG.E [R10.64], R23 ;  /* 0x000000170a007986 */ /* 0x0001e8000c101906 */
[----:B------:R0:W-:Y:S02]  /*0a40*/  STG.E [R18.64], R25 ;  /* 0x0000001912007986 */ /* 0x0001e4000c101906 */
.L_x_4399:
[----:B------:R-:W-:Y:S05]  /*0a50*/  BSYNC B1 ;  /* 0x0000000000017941 */ /* 0x000fea0003800000 */
.L_x_4398:
        /* <DEDUP_REMOVED lines=20> */
.L_x_4402:
[----:B------:R-:W-:Y:S05]  /*0ba0*/  BSYNC B1 ;  /* 0x0000000000017941 */ /* 0x000fea0003800000 */
.L_x_4401:
[----:B0-----:R-:W-:Y:S05]  /*0bb0*/  BRA `(.L_x_4403) ;  /* 0xfffff8d000007947 */ /* 0x001fea000383ffff */
.L_x_4389:
[----:B------:R-:W-:Y:S02]  /*0bc0*/  IMAD.MOV.U32 R18, RZ, RZ, RZ ;  /* 0x000000ffff127224 */ /* 0x000fe400078e00ff */
.L_x_4416:
        /* <DEDUP_REMOVED lines=16> */
.L_x_4428:
[----:B------:R-:W-:Y:S05]  /*0cd0*/  BRA.DIV ~URZ, `(.L_x_4405) ;  /* 0x000011a27f007947 */ /* 0x000fea000b800000 */
[----:B------:R2:W3:Y:S04]  /*0ce0*/  SHFL.BFLY PT, R19, R24, 0x10, 0x1f ;  /* 0x0e001f0018137f89 */ /* 0x0004e800000e0000 */
[----:B------:R2:W4:Y:S02]  /*0cf0*/  SHFL.BFLY PT, R17, R22, 0x10, 0x1f ;  /* 0x0e001f0016117f89 */ /* 0x00052400000e0000 */
.L_x_4429:
        /* <DEDUP_REMOVED lines=12> */
.L_x_4430:
[----:B-1----:R-:W-:-:S13]  /*0dc0*/  FSETP.GEU.FTZ.AND P1, PT, R21, R26, PT ;  /* 0x0000001a1500720b */ /* 0x002fda0003f3e000 */
[----:B------:R-:W-:-:S04]  /*0dd0*/  @P1 FSETP.NEU.FTZ.AND P3, PT, R21, R26, PT ;  /* 0x0000001a1500120b */ /* 0x000fc80003f7d000 */
[----:B---3--:R-:W-:-:S13]  /*0de0*/  @P1 ISETP.LT.AND P0, PT, R17, R22, !P3 ;  /* 0x000000161100120c */ /* 0x008fda0005f01270 */
[----:B0-----:R-:W-:Y:S01]  /*0df0*/  FSEL R21, R26, R21, P0 ;  /* 0x000000151a157208 */ /* 0x001fe20000000000 */
[----:B------:R-:W-:Y:S05]  /*0e00*/  BRA.DIV ~URZ, `(.L_x_4407) ;  /* 0x000012e27f007947 */ /* 0x000fea000b800000 */
[----:B------:R0:W1:Y:S02]  /*0e10*/  SHFL.BFLY PT, R26, R21, 0x4, 0x1f ;  /* 0x0c801f00151a7f89 */ /* 0x00006400000e0000 */
.L_x_4431:
[----:B--2---:R-:W-:Y:S01]  /*0e20*/  FSEL R24, R19, R24, P0 ;  /* 0x0000001813187208 */ /* 0x004fe20000000000 */
[----:B------:R-:W-:Y:S05]  /*0e30*/  BRA.DIV ~URZ, `(.L_x_4408) ;  /* 0x000013327f007947 */ /* 0x000fea000b800000 */
[----:B------:R-:W-:Y:S01]  /*0e40*/  SEL R22, R17, R22, P0 ;  /* 0x0000001611167207 */ /* 0x000fe20000000000 */
[----:B------:R2:W3:Y:S04]  /*0e50*/  SHFL.BFLY PT, R19, R24, 0x4, 0x1f ;  /* 0x0c801f0018137f89 */ /* 0x0004e800000e0000 */
[----:B------:R2:W4:Y:S02]  /*0e60*/  SHFL.BFLY PT, R17, R22, 0x4, 0x1f ;  /* 0x0c801f0016117f89 */ /* 0x00052400000e0000 */
.L_x_4432:
        /* <DEDUP_REMOVED lines=12> */
.L_x_4433:
[----:B-1----:R-:W-:-:S13]  /*0f30*/  FSETP.GEU.FTZ.AND P1, PT, R21, R24, PT ;  /* 0x000000181500720b */ /* 0x002fda0003f3e000 */
[----:B------:R-:W-:-:S04]  /*0f40*/  @P1 FSETP.NEU.FTZ.AND P3, PT, R21, R24, PT ;  /* 0x000000181500120b */ /* 0x000fc80003f7d000 */
[----:B---3--:R-:W-:-:S13]  /*0f50*/  @P1 ISETP.LT.AND P0, PT, R17, R26, !P3 ;  /* 0x0000001a1100120c */ /* 0x008fda0005f01270 */
[----:B------:R-:W-:Y:S01]  /*0f60*/  FSEL R24, R24, R21, P0 ;  /* 0x0000001518187208 */ /* 0x000fe20000000000 */
[----:B------:R-:W-:Y:S05]  /*0f70*/  BRA.DIV ~URZ, `(.L_x_4410) ;  /* 0x000014727f007947 */ /* 0x000fea000b800000 */
[----:B0-----:R0:W1:Y:S02]  /*0f80*/  SHFL.BFLY PT, R21, R24, 0x1, 0x1f ;  /* 0x0c201f0018157f89 */ /* 0x00106400000e0000 */
.L_x_4434:
[----:B--2---:R-:W-:Y:S01]  /*0f90*/  FSEL R22, R22, R19, P0 ;  /* 0x0000001316167208 */ /* 0x004fe20000000000 */
[----:B------:R-:W-:Y:S05]  /*0fa0*/  BRA.DIV ~URZ, `(.L_x_4411) ;  /* 0x000014c27f007947 */ /* 0x000fea000b800000 */
[----:B------:R-:W-:Y:S02]  /*0fb0*/  SEL R20, R17, R26, P0 ;  /* 0x0000001a11147207 */ /* 0x000fe40000000000 */
[----:B------:R2:W3:Y:S04]  /*0fc0*/  SHFL.BFLY PT, R17, R22, 0x1, 0x1f ;  /* 0x0c201f0016117f89 */ /* 0x0004e800000e0000 */
[----:B------:R2:W4:Y:S02]  /*0fd0*/  SHFL.BFLY PT, R9, R20, 0x1, 0x1f ;  /* 0x0c201f0014097f89 */ /* 0x00052400000e0000 */
.L_x_4435:
        /* <DEDUP_REMOVED lines=23> */
[----:B------:R0:W-:Y:S04]  /*1150*/  STG.E [R8.64], R17 ;  /* 0x0000001108007986 */ /* 0x0001e8000c101906 */
[----:B------:R0:W-:Y:S04]  /*1160*/  STG.E [R10.64], R23 ;  /* 0x000000170a007986 */ /* 0x0001e8000c101906 */
[----:B------:R0:W-:Y:S02]  /*1170*/  STG.E [R18.64], R25 ;  /* 0x0000001912007986 */ /* 0x0001e4000c101906 */
.L_x_4413:
[----:B------:R-:W-:Y:S05]  /*1180*/  BSYNC B1 ;  /* 0x0000000000017941 */ /* 0x000fea0003800000 */
.L_x_4412:
        /* <DEDUP_REMOVED lines=20> */
.L_x_4415:
[----:B------:R-:W-:Y:S05]  /*12d0*/  BSYNC B1 ;  /* 0x0000000000017941 */ /* 0x000fea0003800000 */
.L_x_4414:
[----:B0-----:R-:W-:Y:S05]  /*12e0*/  BRA `(.L_x_4416) ;  /* 0xfffff8e000007947 */ /* 0x001fea000383ffff */
.L_x_4400:
[----:B------:R-:W-:Y:S05]  /*12f0*/  BSYNC B0 ;  /* 0x0000000000007941 */ /* 0x000fea0003800000 */
.L_x_4388:
        /* <DEDUP_REMOVED lines=18> */
.L_x_4418:
        /* <DEDUP_REMOVED lines=20> */
.L_x_4417:
        /* <DEDUP_REMOVED lines=9> */
.L_x_4419:
        /* <DEDUP_REMOVED lines=11> */
.L_x_4390:
[----:B------:R-:W-:Y:S01]  /*16a0*/  IMAD.MOV.U32 R20, RZ, RZ, R21 ;  /* 0x000000ffff147224 */ /* 0x000fe200078e0015 */
[----:B------:R-:W-:Y:S01]  /*16b0*/  MOV R8, 0x1700 ;  /* 0x0000170000087802 */ /* 0x000fe20000000f00 */
[----:B------:R-:W-:Y:S02]  /*16c0*/  IMAD.MOV.U32 R11, RZ, RZ, 0x10 ;  /* 0x00000010ff0b7424 */ /* 0x000fe400078e00ff */
[----:B------:R-:W-:Y:S02]  /*16d0*/  IMAD.MOV.U32 R10, RZ, RZ, 0x1f ;  /* 0x0000001fff0a7424 */ /* 0x000fe400078e00ff */
[----:B------:R-:W-:Y:S02]  /*16e0*/  IMAD.MOV.U32 R3, RZ, RZ, -0x1 ;  /* 0xffffffffff037424 */ /* 0x000fe400078e00ff */
[----:B------:R-:W-:Y:S05]  /*16f0*/  CALL.REL.NOINC `($__internal_84_$__cuda_sm70_shflsync_bfly_p) ;  /* 0x00000e6000007944 */ /* 0x000fea0003c00000 */
[----:B-1----:R-:W-:Y:S01]  /*1700*/  IMAD.MOV.U32 R26, RZ, RZ, R3 ;  /* 0x000000ffff1a7224 */ /* 0x002fe200078e0003 */
[----:B0-----:R-:W-:Y:S05]  /*1710*/  BRA `(.L_x_4420) ;  /* 0xffffee7000007947 */ /* 0x001fea000383ffff */
.L_x_4391:
[----:B------:R-:W-:Y:S01]  /*1720*/  IMAD.MOV.U32 R20, RZ, RZ, R24 ;  /* 0x000000ffff147224 */ /* 0x000fe200078e0018 */
[----:B------:R-:W-:Y:S01]  /*1730*/  MOV R8, 0x1780 ;  /* 0x0000178000087802 */ /* 0x000fe20000000f00 */
[----:B------:R-:W-:Y:S02]  /*1740*/  IMAD.MOV.U32 R11, RZ, RZ, 0x10 ;  /* 0x00000010ff0b7424 */ /* 0x000fe400078e00ff */
[----:B------:R-:W-:-:S02]  /*1750*/  IMAD.MOV.U32 R10, RZ, RZ, 0x1f ;  /* 0x0000001fff0a7424 */ /* 0x000fc400078e00ff */
[----:B------:R-:W-:Y:S02]  /*1760*/  IMAD.MOV.U32 R3, RZ, RZ, -0x1 ;  /* 0xffffffffff037424 */ /* 0x000fe400078e00ff */
[----:B01----:R-:W-:Y:S05]  /*1770*/  CALL.REL.NOINC `($__internal_84_$__cuda_sm70_shflsync_bfly_p) ;  /* 0x00000de000007944 */ /* 0x003fea0003c00000 */
[----:B-1----:R-:W-:Y:S01]  /*1780*/  IMAD.MOV.U32 R19, RZ, RZ, R3 ;  /* 0x000000ffff137224 */ /* 0x002fe200078e0003 */
[----:B0-----:R-:W-:Y:S01]  /*1790*/  MOV R20, R22 ;  /* 0x0000001600147202 */ /* 0x001fe20000000f00 */
[----:B------:R-:W-:Y:S01]  /*17a0*/  IMAD.MOV.U32 R11, RZ, RZ, 0x10 ;  /* 0x00000010ff0b7424 */ /* 0x000fe200078e00ff */
[----:B------:R-:W-:Y:S01]  /*17b0*/  MOV R8, 0x17f0 ;  /* 0x000017f000087802 */ /* 0x000fe20000000f00 */
[----:B------:R-:W-:Y:S02]  /*17c0*/  IMAD.MOV.U32 R10, RZ, RZ, 0x1f ;  /* 0x0000001fff0a7424 */ /* 0x000fe400078e00ff */
[----:B------:R-:W-:Y:S02]  /*17d0*/  IMAD.MOV.U32 R3, RZ, RZ, -0x1 ;  /* 0xffffffffff037424 */ /* 0x000fe400078e00ff */
[----:B------:R-:W-:Y:S05]  /*17e0*/  CALL.REL.NOINC `($__internal_84_$__cuda_sm70_shflsync_bfly_p) ;  /* 0x00000d7000007944 */ /* 0x000fea0003c00000 */
[----:B-1----:R-:W-:Y:S01]  /*17f0*/  IMAD.MOV.U32 R17, RZ, RZ, R3 ;  /* 0x000000ffff117224 */ /* 0x002fe200078e0003 */
[----:B0-----:R-:W-:Y:S05]  /*1800*/  BRA `(.L_x_4421) ;  /* 0xffffedb000007947 */ /* 0x001fea000383ffff */
.L_x_4392:
[----:B------:R-:W-:Y:S01]  /*1810*/  IMAD.MOV.U32 R20, RZ, RZ, R21 ;  /* 0x000000ffff147224 */ /* 0x000fe200078e0015 */
[----:B------:R-:W-:Y:S01]  /*1820*/  MOV R8, 0x1870 ;  /* 0x0000187000087802 */ /* 0x000fe20000000f00 */
[----:B------:R-:W-:Y:S02]  /*1830*/  IMAD.MOV.U32 R11, RZ, RZ, 0x8 ;  /* 0x00000008ff0b7424 */ /* 0x000fe400078e00ff */
[----:B------:R-:W-:-:S02]  /*1840*/  IMAD.MOV.U32 R10, RZ, RZ, 0x1f ;  /* 0x0000001fff0a7424 */ /* 0x000fc400078e00ff */
[----:B------:R-:W-:Y:S02]  /*1850*/  IMAD.MOV.U32 R3, RZ, RZ, -0x1 ;  /* 0xffffffffff037424 */ /* 0x000fe400078e00ff */
[----:B--23--:R-:W-:Y:S05]  /*1860*/  CALL.REL.NOINC `($__internal_84_$__cuda_sm70_shflsync_bfly_p) ;  /* 0x00000cf000007944 */ /* 0x00cfea0003c00000 */
[----:B------:R-:W-:Y:S01]  /*1870*/  FSEL R24, R19, R24, P1 ;  /* 0x0000001813187208 */ /* 0x000fe20000800000 */
[----:B-1----:R-:W-:Y:S01]  /*1880*/  IMAD.MOV.U32 R26, RZ, RZ, R3 ;  /* 0x000000ffff1a7224 */ /* 0x002fe200078e0003 */
[----:B------:R-:W-:Y:S01]  /*1890*/  MOV R8, 0x18f0 ;  /* 0x000018f000087802 */ /* 0x000fe20000000f00 */
[----:B0-----:R-:W-:Y:S02]  /*18a0*/  IMAD.MOV.U32 R11, RZ, RZ, 0x8 ;  /* 0x00000008ff0b7424 */ /* 0x001fe400078e00ff */
[----:B------:R-:W-:Y:S02]  /*18b0*/  IMAD.MOV.U32 R10, RZ, RZ, 0x1f ;  /* 0x0000001fff0a7424 */ /* 0x000fe400078e00ff */
[----:B------:R-:W-:Y:S02]  /*18c0*/  IMAD.MOV.U32 R3, RZ, RZ, -0x1 ;  /* 0xffffffffff037424 */ /* 0x000fe400078e00ff */
[----:B------:R-:W-:Y:S02]  /*18d0*/  IMAD.MOV.U32 R20, RZ, RZ, R24 ;  /* 0x000000ffff147224 */ /* 0x000fe400078e0018 */
[----:B------:R-:W-:Y:S05]  /*18e0*/  CALL.REL.NOINC `($__internal_84_$__cuda_sm70_shflsync_bfly_p) ;  /* 0x00000c7000007944 */ /* 0x000fea0003c00000 */
[----:B------:R-:W-:Y:S01]  /*18f0*/  SEL R22, R17, R22, P1 ;  /* 0x0000001611167207 */ /* 0x000fe20000800000 */
[----:B-1----:R-:W-:Y:S01]  /*1900*/  IMAD.MOV.U32 R19, RZ, RZ, R3 ;  /* 0x000000ffff137224 */ /* 0x002fe200078e0003 */
[----:B------:R-:W-:Y:S01]  /*1910*/  MOV R8, 0x1970 ;  /* 0x0000197000087802 */ /* 0x000fe20000000f00 */
[----:B0-----:R-:W-:-:S02]  /*1920*/  IMAD.MOV.U32 R11, RZ, RZ, 0x8 ;  /* 0x00000008ff0b7424 */ /* 0x001fc400078e00ff */
[----:B------:R-:W-:Y:S02]  /*1930*/  IMAD.MOV.U32 R10, RZ, RZ, 0x1f ;  /* 0x0000001fff0a7424 */ /* 0x000fe400078e00ff */
[----:B------:R-:W-:Y:S02]  /*1940*/  IMAD.MOV.U32 R3, RZ, RZ, -0x1 ;  /* 0xffffffffff037424 */ /* 0x000fe400078e00ff */
[----:B------:R-:W-:Y:S02]  /*1950*/  IMAD.MOV.U32 R20, RZ, RZ, R22 ;  /* 0x000000ffff147224 */ /* 0x000fe400078e0016 */
[----:B------:R-:W-:Y:S05]  /*1960*/  CALL.REL.NOINC `($__internal_84_$__cuda_sm70_shflsync_bfly_p) ;  /* 0x00000bf000007944 */ /* 0x000fea0003c00000 */
[----:B-1----:R-:W-:Y:S01]  /*1970*/  IMAD.MOV.U32 R17, RZ, RZ, R3 ;  /* 0x000000ffff117224 */ /* 0x002fe200078e0003 */
[----:B0-----:R-:W-:Y:S05]  /*1980*/  BRA `(.L_x_4422) ;  /* 0xffffecf000007947 */ /* 0x001fea000383ffff */
.L_x_4393:
[----:B------:R-:W-:Y:S01]  /*1990*/  IMAD.MOV.U32 R20, RZ, RZ, R21 ;  /* 0x000000ffff147224 */ /* 0x000fe200078e0015 */
[----:B------:R-:W-:Y:S01]  /*19a0*/  MOV R8, 0x19f0 ;  /* 0x000019f000087802 */ /* 0x000fe20000000f00 */
[----:B------:R-:W-:Y:S02]  /*19b0*/  IMAD.MOV.U32 R11, RZ, RZ, 0x4 ;  /* 0x00000004ff0b7424 */ /* 0x000fe400078e00ff */
[----:B------:R-:W-:Y:S02]  /*19c0*/  IMAD.MOV.U32 R10, RZ, RZ, 0x1f ;  /* 0x0000001fff0a7424 */ /* 0x000fe400078e00ff */
[----:B------:R-:W-:-:S02]  /*19d0*/  IMAD.MOV.U32 R3, RZ, RZ, -0x1 ;  /* 0xffffffffff037424 */ /* 0x000fc400078e00ff */
[----:B--2---:R-:W-:Y:S05]  /*19e0*/  CALL.REL.NOINC `($__internal_84_$__cuda_sm70_shflsync_bfly_p) ;  /* 0x00000b7000007944 */ /* 0x004fea0003c00000 */
[----:B-1----:R-:W-:Y:S01]  /*19f0*/  IMAD.MOV.U32 R26, RZ, RZ, R3 ;  /* 0x000000ffff1a7224 */ /* 0x002fe200078e0003 */
[----:B0-----:R-:W-:Y:S05]  /*1a00*/  BRA `(.L_x_4423) ;  /* 0xffffecd000007947 */ /* 0x001fea000383ffff */
.L_x_4394:
[----:B------:R-:W-:Y:S01]  /*1a10*/  IMAD.MOV.U32 R20, RZ, RZ, R24 ;  /* 0x000000ffff147224 */ /* 0x000fe200078e0018 */
[----:B------:R-:W-:Y:S01]  /*1a20*/  MOV R8, 0x1a70 ;  /* 0x00001a7000087802 */ /* 0x000fe20000000f00 */
[----:B------:R-:W-:-:S02]  /*1a30*/  IMAD.MOV.U32 R11, RZ, RZ, 0x4 ;  /* 0x00000004ff0b7424 */ /* 0x000fc400078e00ff */
[----:B------:R-:W-:Y:S02]  /*1a40*/  IMAD.MOV.U32 R10, RZ, RZ, 0x1f ;  /* 0x0000001fff0a7424 */ /* 0x000fe400078e00ff */
[----:B------:R-:W-:Y:S02]  /*1a50*/  IMAD.MOV.U32 R3, RZ, RZ, -0x1 ;  /* 0xffffffffff037424 */ /* 0x000fe400078e00ff */
[----:B01----:R-:W-:Y:S05]  /*1a60*/  CALL.REL.NOINC `($__internal_84_$__cuda_sm70_shflsync_bfly_p) ;  /* 0x00000af000007944 */ /* 0x003fea0003c00000 */
[----:B------:R-:W-:Y:S01]  /*1a70*/  SEL R22, R17, R22, P0 ;  /* 0x0000001611167207 */ /* 0x000fe20000000000 */
[----:B-1----:R-:W-:Y:S01]  /*1a80*/  IMAD.MOV.U32 R19, RZ, RZ, R3 ;  /* 0x000000ffff137224 */ /* 0x002fe200078e0003 */
[----:B------:R-:W-:Y:S01]  /*1a90*/  MOV R8, 0x1af0 ;  /* 0x00001af000087802 */ /* 0x000fe20000000f00 */
[----:B0-----:R-:W-:Y:S02]  /*1aa0*/  IMAD.MOV.U32 R11, RZ, RZ, 0x4 ;  /* 0x00000004ff0b7424 */ /* 0x001fe400078e00ff */
[----:B------:R-:W-:Y:S02]  /*1ab0*/  IMAD.MOV.U32 R10, RZ, RZ, 0x1f ;  /* 0x0000001fff0a7424 */ /* 0x000fe400078e00ff */
[----:B------:R-:W-:Y:S02]  /*1ac0*/  IMAD.MOV.U32 R3, RZ, RZ, -0x1 ;  /* 0xffffffffff037424 */ /* 0x000fe400078e00ff */
[----:B------:R-:W-:-:S02]  /*1ad0*/  IMAD.MOV.U32 R20, RZ, RZ, R22 ;  /* 0x000000ffff147224 */ /* 0x000fc400078e0016 */
[----:B------:R-:W-:Y:S05]  /*1ae0*/  CALL.REL.NOINC `($__internal_84_$__cuda_sm70_shflsync_bfly_p) ;  /* 0x00000a7000007944 */ /* 0x000fea0003c00000 */
[----:B-1----:R-:W-:Y:S01]  /*1af0*/  IMAD.MOV.U32 R17, RZ, RZ, R3 ;  /* 0x000000ffff117224 */ /* 0x002fe200078e0003 */
[----:B0-----:R-:W-:Y:S05]  /*1b00*/  BRA `(.L_x_4424) ;  /* 0xffffec2000007947 */ /* 0x001fea000383ffff */
.L_x_4395:
[----:B------:R-:W-:Y:S01]  /*1b10*/  MOV R20, R21 ;  /* 0x0000001500147202 */ /* 0x000fe20000000f00 */
[----:B------:R-:W-:Y:S01]  /*1b20*/  IMAD.MOV.U32 R11, RZ, RZ, 0x2 ;  /* 0x00000002ff0b7424 */ /* 0x000fe200078e00ff */
[----:B------:R-:W-:Y:S01]  /*1b30*/  MOV R8, 0x1b70 ;  /* 0x00001b7000087802 */ /* 0x000fe20000000f00 */
        /* <DEDUP_REMOVED lines=21> */
.L_x_4396:
[----:B------:R-:W-:Y:S01]  /*1c90*/  IMAD.MOV.U32 R20, RZ, RZ, R24 ;  /* 0x000000ffff147224 */ /* 0x000fe200078e0018 */
[----:B------:R-:W-:Y:S01]  /*1ca0*/  MOV R8, 0x1cf0 ;  /* 0x00001cf000087802 */ /* 0x000fe20000000f00 */
[----:B------:R-:W-:Y:S02]  /*1cb0*/  IMAD.MOV.U32 R11, RZ, RZ, 0x1 ;  /* 0x00000001ff0b7424 */ /* 0x000fe400078e00ff */
[----:B------:R-:W-:Y:S02]  /*1cc0*/  IMAD.MOV.U32 R10, RZ, RZ, 0x1f ;  /* 0x0000001fff0a7424 */ /* 0x000fe400078e00ff */
[----:B------:R-:W-:-:S02]  /*1cd0*/  IMAD.MOV.U32 R3, RZ, RZ, -0x1 ;  /* 0xffffffffff037424 */ /* 0x000fc400078e00ff */
[----:B0-2---:R-:W-:Y:S05]  /*1ce0*/  CALL.REL.NOINC `($__internal_84_$__cuda_sm70_shflsync_bfly_p) ;  /* 0x0000087000007944 */ /* 0x005fea0003c00000 */
[----:B-1----:R-:W-:Y:S01]  /*1cf0*/  IMAD.MOV.U32 R21, RZ, RZ, R3 ;  /* 0x000000ffff157224 */ /* 0x002fe200078e0003 */
[----:B0-----:R-:W-:Y:S05]  /*1d00*/  BRA `(.L_x_4426) ;  /* 0xffffeb4000007947 */ /* 0x001fea000383ffff */
.L_x_4397:
[----:B------:R-:W-:Y:S01]  /*1d10*/  IMAD.MOV.U32 R20, RZ, RZ, R22 ;  /* 0x000000ffff147224 */ /* 0x000fe200078e0016 */
[----:B------:R-:W-:Y:S01]  /*1d20*/  MOV R8, 0x1d70 ;  /* 0x00001d7000087802 */ /* 0x000fe20000000f00 */
[----:B------:R-:W-:-:S02]  /*1d30*/  IMAD.MOV.U32 R11, RZ, RZ, 0x1 ;  /* 0x00000001ff0b7424 */ /* 0x000fc400078e00ff */
[----:B------:R-:W-:Y:S02]  /*1d40*/  IMAD.MOV.U32 R10, RZ, RZ, 0x1f ;  /* 0x0000001fff0a7424 */ /* 0x000fe400078e00ff */
[----:B------:R-:W-:Y:S02]  /*1d50*/  IMAD.MOV.U32 R3, RZ, RZ, -0x1 ;  /* 0xffffffffff037424 */ /* 0x000fe400078e00ff */
[----:B01----:R-:W-:Y:S05]  /*1d60*/  CALL.REL.NOINC `($__internal_84_$__cuda_sm70_shflsync_bfly_p) ;  /* 0x000007f000007944 */ /* 0x003fea0003c00000 */
[----:B0-----:R-:W-:Y:S01]  /*1d70*/  SEL R20, R17, R26, P0 ;  /* 0x0000001a11147207 */ /* 0x001fe20000000000 */
[----:B-1----:R-:W-:Y:S01]  /*1d80*/  IMAD.MOV.U32 R17, RZ, RZ, R3 ;  /* 0x000000ffff117224 */ /* 0x002fe200078e0003 */
[----:B------:R-:W-:Y:S01]  /*1d90*/  MOV R8, 0x1de0 ;  /* 0x00001de000087802 */ /* 0x000fe20000000f00 */
[----:B------:R-:W-:Y:S02]  /*1da0*/  IMAD.MOV.U32 R11, RZ, RZ, 0x1 ;  /* 0x00000001ff0b7424 */ /* 0x000fe400078e00ff */
[----:B------:R-:W-:Y:S02]  /*1db0*/  IMAD.MOV.U32 R10, RZ, RZ, 0x1f ;  /* 0x0000001fff0a7424 */ /* 0x000fe400078e00ff */
[----:B------:R-:W-:Y:S02]  /*1dc0*/  IMAD.MOV.U32 R3, RZ, RZ, -0x1 ;  /* 0xffffffffff037424 */ /* 0x000fe400078e00ff */
[----:B------:R-:W-:Y:S05]  /*1dd0*/  CALL.REL.NOINC `($__internal_84_$__cuda_sm70_shflsync_bfly_p) ;  /* 0x0000078000007944 */ /* 0x000fea0003c00000 */
[----:B-1----:R-:W-:Y:S01]  /*1de0*/  IMAD.MOV.U32 R9, RZ, RZ, R3 ;  /* 0x000000ffff097224 */ /* 0x002fe200078e0003 */
[----:B0-----:R-:W-:Y:S05]  /*1df0*/  BRA `(.L_x_4427) ;  /* 0xffffeaa000007947 */ /* 0x001fea000383ffff */
.L_x_4404:
[----:B------:R-:W-:Y:S01]  /*1e00*/  IMAD.MOV.U32 R20, RZ, RZ, R21 ;  /* 0x000000ffff147224 */ /* 0x000fe200078e0015 */
[----:B------:R-:W-:Y:S01]  /*1e10*/  MOV R8, 0x1e60 ;  /* 0x00001e6000087802 */ /* 0x000fe20000000f00 */
[----:B------:R-:W-:-:S02]  /*1e20*/  IMAD.MOV.U32 R11, RZ, RZ, 0x10 ;  /* 0x00000010ff0b7424 */ /* 0x000fc400078e00ff */
[----:B------:R-:W-:Y:S02]  /*1e30*/  IMAD.MOV.U32 R10, RZ, RZ, 0x1f ;  /* 0x0000001fff0a7424 */ /* 0x000fe400078e00ff */
[----:B------:R-:W-:Y:S02]  /*1e40*/  IMAD.MOV.U32 R3, RZ, RZ, -0x1 ;  /* 0xffffffffff037424 */ /* 0x000fe400078e00ff */
[----:B------:R-:W-:Y:S05]  /*1e50*/  CALL.REL.NOINC `($__internal_84_$__cuda_sm70_shflsync_bfly_p) ;  /* 0x0000070000007944 */ /* 0x000fea0003c00000 */
[----:B-1----:R-:W-:Y:S01]  /*1e60*/  IMAD.MOV.U32 R26, RZ, RZ, R3 ;  /* 0x000000ffff1a7224 */ /* 0x002fe200078e0003 */
[----:B0-----:R-:W-:Y:S05]  /*1e70*/  BRA `(.L_x_4428) ;  /* 0xffffee5000007947 */ /* 0x001fea000383ffff */
.L_x_4405:
[----:B------:R-:W-:Y:S01]  /*1e80*/  HFMA2.MMA R11, -RZ, RZ, 0, 9.5367431640625e-07 ;  /* 0x00000010ff0b7435 */ /* 0x000fe200000001ff */
[----:B------:R-:W-:Y:S01]  /*1e90*/  IMAD.MOV.U32 R20, RZ, RZ, R24 ;  /* 0x000000ffff147224 */ /* 0x000fe200078e0018 */
[----:B------:R-:W-:Y:S01]  /*1ea0*/  MOV R8, 0x1ee0 ;  /* 0x00001ee000087802 */ /* 0x000fe20000000f00 */
[----:B------:R-:W-:Y:S02]  /*1eb0*/  IMAD.MOV.U32 R10, RZ, RZ, 0x1f ;  /* 0x0000001fff0a7424 */ /* 0x000fe400078e00ff */
[----:B------:R-:W-:Y:S02]  /*1ec0*/  IMAD.MOV.U32 R3, RZ, RZ, -0x1 ;  /* 0xffffffffff037424 */ /* 0x000fe400078e00ff */
[----:B01----:R-:W-:Y:S05]  /*1ed0*/  CALL.REL.NOINC `($__internal_84_$__cuda_sm70_shflsync_bfly_p) ;  /* 0x0000068000007944 */ /* 0x003fea0003c00000 */
[----:B-1----:R-:W-:Y:S01]  /*1ee0*/  IMAD.MOV.U32 R19, RZ, RZ, R3 ;  /* 0x000000ffff137224 */ /* 0x002fe200078e0003 */
[----:B------:R-:W-:Y:S01]  /*1ef0*/  MOV R8, 0x1f50 ;  /* 0x00001f5000087802 */ /* 0x000fe20000000f00 */
[----:B0-----:R-:W-:-:S02]  /*1f00*/  IMAD.MOV.U32 R20, RZ, RZ, R22 ;  /* 0x000000ffff147224 */ /* 0x001fc400078e0016 */
[----:B------:R-:W-:Y:S02]  /*1f10*/  IMAD.MOV.U32 R11, RZ, RZ, 0x10 ;  /* 0x00000010ff0b7424 */ /* 0x000fe400078e00ff */
[----:B------:R-:W-:Y:S02]  /*1f20*/  IMAD.MOV.U32 R10, RZ, RZ, 0x1f ;  /* 0x0000001fff0a7424 */ /* 0x000fe400078e00ff */
[----:B------:R-:W-:Y:S02]  /*1f30*/  IMAD.MOV.U32 R3, RZ, RZ, -0x1 ;  /* 0xffffffffff037424 */ /* 0x000fe400078e00ff */
[----:B------:R-:W-:Y:S05]  /*1f40*/  CALL.REL.NOINC `($__internal_84_$__cuda_sm70_shflsync_bfly_p) ;  /* 0x0000061000007944 */ /* 0x000fea0003c00000 */
[----:B-1----:R-:W-:Y:S01]  /*1f50*/  IMAD.MOV.U32 R17, RZ, RZ, R3 ;  /* 0x000000ffff117224 */ /* 0x002fe200078e0003 */
[----:B0-----:R-:W-:Y:S05]  /*1f60*/  BRA `(.L_x_4429) ;  /* 0xffffed9000007947 */ /* 0x001fea000383ffff */
.L_x_4406:
[----:B------:R-:W-:Y:S01]  /*1f70*/  IMAD.MOV.U32 R20, RZ, RZ, R21 ;  /* 0x000000ffff147224 */ /* 0x000fe200078e0015 */
[----:B------:R-:W-:Y:S01]  /*1f80*/  MOV R8, 0x1fd0 ;  /* 0x00001fd000087802 */ /* 0x000fe20000000f00 */
[----:B------:R-:W-:Y:S02]  /*1f90*/  IMAD.MOV.U32 R11, RZ, RZ, 0x8 ;  /* 0x00000008ff0b7424 */ /* 0x000fe400078e00ff */
[----:B------:R-:W-:Y:S02]  /*1fa0*/  IMAD.MOV.U32 R10, RZ, RZ, 0x1f ;  /* 0x0000001fff0a7424 */ /* 0x000fe400078e00ff */
[----:B------:R-:W-:-:S02]  /*1fb0*/  IMAD.MOV.U32 R3, RZ, RZ, -0x1 ;  /* 0xffffffffff037424 */ /* 0x000fc400078e00ff */
[----:B--23--:R-:W-:Y:S05]  /*1fc0*/  CALL.REL.NOINC `($__internal_84_$__cuda_sm70_shflsync_bfly_p) ;  /* 0x0000059000007944 */ /* 0x00cfea0003c00000 */
[----:B------:R-:W-:Y:S01]  /*1fd0*/  FSEL R24, R19, R24, P1 ;  /* 0x0000001813187208 */ /* 0x000fe20000800000 */
[----:B-1----:R-:W-:Y:S01]  /*1fe0*/  IMAD.MOV.U32 R26, RZ, RZ, R3 ;  /* 0x000000ffff1a7224 */ /* 0x002fe200078e0003 */
[----:B------:R-:W-:Y:S01]  /*1ff0*/  MOV R8, 0x2050 ;  /* 0x0000205000087802 */ /* 0x000fe20000000f00 */
[----:B0-----:R-:W-:-:S02]  /*2000*/  IMAD.MOV.U32 R11, RZ, RZ, 0x8 ;  /* 0x00000008ff0b7424 */ /* 0x001fc400078e00ff */
[----:B------:R-:W-:Y:S02]  /*2010*/  IMAD.MOV.U32 R10, RZ, RZ, 0x1f ;  /* 0x0000001fff0a7424 */ /* 0x000fe400078e00ff */
[----:B------:R-:W-:Y:S02]  /*2020*/  IMAD.MOV.U32 R3, RZ, RZ, -0x1 ;  /* 0xffffffffff037424 */ /* 0x000fe400078e00ff */
[----:B------:R-:W-:Y:S02]  /*2030*/  IMAD.MOV.U32 R20, RZ, RZ, R24 ;  /* 0x000000ffff147224 */ /* 0x000fe400078e0018 */
[----:B------:R-:W-:Y:S05]  /*2040*/  CALL.REL.NOINC `($__internal_84_$__cuda_sm70_shflsync_bfly_p) ;  /* 0x0000051000007944 */ /* 0x000fea0003c00000 */
[----:B------:R-:W-:Y:S01]  /*2050*/  SEL R22, R17, R22, P1 ;  /* 0x0000001611167207 */ /* 0x000fe20000800000 */
[----:B-1----:R-:W-:Y:S01]  /*2060*/  IMAD.MOV.U32 R19, RZ, RZ, R3 ;  /* 0x000000ffff137224 */ /* 0x002fe200078e0003 */
[----:B------:R-:W-:Y:S01]  /*2070*/  MOV R8, 0x20d0 ;  /* 0x000020d000087802 */ /* 0x000fe20000000f00 */
[----:B0-----:R-:W-:Y:S02]  /*2080*/  IMAD.MOV.U32 R11, RZ, RZ, 0x8 ;  /* 0x00000008ff0b7424 */ /* 0x001fe400078e00ff */
[----:B------:R-:W-:Y:S02]  /*2090*/  IMAD.MOV.U32 R10, RZ, RZ, 0x1f ;  /* 0x0000001fff0a7424 */ /* 0x000fe400078e00ff */
[----:B------:R-:W-:-:S02]  /*20a0*/  IMAD.MOV.U32 R3, RZ, RZ, -0x1 ;  /* 0xffffffffff037424 */ /* 0x000fc400078e00ff */
[----:B------:R-:W-:Y:S02]  /*20b0*/  IMAD.MOV.U32 R20, RZ, RZ, R22 ;  /* 0x000000ffff147224 */ /* 0x000fe400078e0016 */
[----:B------:R-:W-:Y:S05]  /*20c0*/  CALL.REL.NOINC `($__internal_84_$__cuda_sm70_shflsync_bfly_p) ;  /* 0x0000049000007944 */ /* 0x000fea0003c00000 */
[----:B-1----:R-:W-:Y:S01]  /*20d0*/  IMAD.MOV.U32 R17, RZ, RZ, R3 ;  /* 0x000000ffff117224 */ /* 0x002fe200078e0003 */
[----:B0-----:R-:W-:Y:S05]  /*20e0*/  BRA `(.L_x_4430) ;  /* 0xffffecd000007947 */ /* 0x001fea000383ffff */
.L_x_4407:
[----:B------:R-:W-:Y:S01]  /*20f0*/  IMAD.MOV.U32 R20, RZ, RZ, R21 ;  /* 0x000000ffff147224 */ /* 0x000fe200078e0015 */
[----:B------:R-:W-:Y:S01]  /*2100*/  MOV R8, 0x2150 ;  /* 0x0000215000087802 */ /* 0x000fe20000000f00 */
[----:B------:R-:W-:Y:S02]  /*2110*/  IMAD.MOV.U32 R11, RZ, RZ, 0x4 ;  /* 0x00000004ff0b7424 */ /* 0x000fe400078e00ff */
[----:B------:R-:W-:Y:S02]  /*2120*/  IMAD.MOV.U32 R10, RZ, RZ, 0x1f ;  /* 0x0000001fff0a7424 */ /* 0x000fe400078e00ff */
[----:B------:R-:W-:Y:S02]  /*2130*/  IMAD.MOV.U32 R3, RZ, RZ, -0x1 ;  /* 0xffffffffff037424 */ /* 0x000fe400078e00ff */
[----:B--2---:R-:W-:Y:S05]  /*2140*/  CALL.REL.NOINC `($__internal_84_$__cuda_sm70_shflsync_bfly_p) ;  /* 0x0000041000007944 */ /* 0x004fea0003c00000 */
[----:B-1----:R-:W-:Y:S01]  /*2150*/  IMAD.MOV.U32 R26, RZ, RZ, R3 ;  /* 0x000000ffff1a7224 */ /* 0x002fe200078e0003 */
[----:B0-----:R-:W-:Y:S05]  /*2160*/  BRA `(.L_x_4431) ;  /* 0xffffecb000007947 */ /* 0x001fea000383ffff */
.L_x_4408:
        /* <DEDUP_REMOVED lines=8> */
[----:B0-----:R-:W-:Y:S01]  /*21f0*/  MOV R10, 0x1f ;  /* 0x0000001f000a7802 */ /* 0x001fe20000000f00 */
[----:B------:R-:W-:Y:S01]  /*2200*/  IMAD.MOV.U32 R11, RZ, RZ, 0x4 ;  /* 0x00000004ff0b7424 */ /* 0x000fe200078e00ff */
[----:B------:R-:W-:Y:S01]  /*2210*/  MOV R8, 0x2250 ;  /* 0x0000225000087802 */ /* 0x000fe20000000f00 */
[----:B------:R-:W-:Y:S02]  /*2220*/  IMAD.MOV.U32 R3, RZ, RZ, -0x1 ;  /* 0xffffffffff037424 */ /* 0x000fe400078e00ff */
[----:B------:R-:W-:Y:S02]  /*2230*/  IMAD.MOV.U32 R20, RZ, RZ, R22 ;  /* 0x000000ffff147224 */ /* 0x000fe400078e0016 */
[----:B------:R-:W-:Y:S05]  /*2240*/  CALL.REL.NOINC `($__internal_84_$__cuda_sm70_shflsync_bfly_p) ;  /* 0x0000031000007944 */ /* 0x000fea0003c00000 */
[----:B-1----:R-:W-:Y:S01]  /*2250*/  IMAD.MOV.U32 R17, RZ, RZ, R3 ;  /* 0x000000ffff117224 */ /* 0x002fe200078e0003 */
[----:B0-----:R-:W-:Y:S05]  /*2260*/  BRA `(.L_x_4432) ;  /* 0xffffec0000007947 */ /* 0x001fea000383ffff */
.L_x_4409:
[----:B------:R-:W-:Y:S01]  /*2270*/  IMAD.MOV.U32 R20, RZ, RZ, R21 ;  /* 0x000000ffff147224 */ /* 0x000fe200078e0015 */
[----:B------:R-:W-:Y:S01]  /*2280*/  MOV R8, 0x22d0 ;  /* 0x000022d000087802 */ /* 0x000fe20000000f00 */
[----:B------:R-:W-:-:S02]  /*2290*/  IMAD.MOV.U32 R11, RZ, RZ, 0x2 ;  /* 0x00000002ff0b7424 */ /* 0x000fc400078e00ff */
[----:B------:R-:W-:Y:S02]  /*22a0*/  IMAD.MOV.U32 R10, RZ, RZ, 0x1f ;  /* 0x0000001fff0a7424 */ /* 0x000fe400078e00ff */
        /* <DEDUP_REMOVED lines=8> */
[----:B------:R-:W-:-:S02]  /*2330*/  IMAD.MOV.U32 R20, RZ, RZ, R19 ;  /* 0x000000ffff147224 */ /* 0x000fc400078e0013 */
        /* <DEDUP_REMOVED lines=11> */
.L_x_4410:
        /* <DEDUP_REMOVED lines=8> */
.L_x_4411:
        /* <DEDUP_REMOVED lines=15> */
        .weak           $__internal_84_$__cuda_sm70_shflsync_bfly_p
        .type           $__internal_84_$__cuda_sm70_shflsync_bfly_p,@function
        .size           $__internal_84_$__cuda_sm70_shflsync_bfly_p,(.L_x_11028 - $__internal_84_$__cuda_sm70_shflsync_bfly_p)
$__internal_84_$__cuda_sm70_shflsync_bfly_p:
[----:B------:R-:W-:Y:S01]  /*2560*/  IMAD.MOV.U32 R9, RZ, RZ, 0x0 ;  /* 0x00000000ff097424 */ /* 0x000fe200078e00ff */
[----:B------:R-:W-:Y:S04]  /*2570*/  WARPSYNC R3 ;  /* 0x0000000300007348 */ /* 0x000fe80003800000 */
[----:B------:R0:W1:Y:S01]  /*2580*/  SHFL.BFLY PT, R3, R20, R11, R10 ;  /* 0x0c00000b14037389 */ /* 0x00006200000e000a */
[----:B------:R-:W-:Y:S05]  /*2590*/  RET.REL.NODEC R8 `(_ZN4vllm3moe10topkGatingILi4ELi128ELi4ELi16ELi32EjfLNS0_11ScoringFuncE1EEEvPKT5_PKbPfiPT4_PiiiibPKf) ;  /* 0xffffda6008007950 */ /* 0x000fea0003c3ffff */
.L_x_4436:
        /* <DEDUP_REMOVED lines=14> */
.L_x_11028:


//--------------------- .text._ZN4vllm3moe10topkGatingILi4ELi64ELi4ELi16ELi32EjfLNS0_11ScoringFuncE1EEEvPKT5_PKbPfiPT4_PiiiibPKf --------------------------
	.section	.text._ZN4vllm3moe10topkGatingILi4ELi64ELi4ELi16ELi32EjfLNS0_11ScoringFuncE1EEEvPKT5_PKbPfiPT4_PiiiibPKf,"ax",@progbits
	.sectioninfo	@"SHI_REGISTERS=30"
	.align	128
        .global         _ZN4vllm3moe10topkGatingILi4ELi64ELi4ELi16ELi32EjfLNS0_11ScoringFuncE1EEEvPKT5_PKbPfiPT4_PiiiibPKf
        .type           _ZN4vllm3moe10topkGatingILi4ELi64ELi4ELi16ELi32EjfLNS0_11ScoringFuncE1EEEvPKT5_PKbPfiPT4_PiiiibPKf,@function
        .size           _ZN4vllm3moe10topkGatingILi4ELi64ELi4ELi16ELi32EjfLNS0_11ScoringFuncE1EEEvPKT5_PKbPfiPT4_PiiiibPKf,(.L_x_11029 - _ZN4vllm3moe10topkGatingILi4ELi64ELi4ELi16ELi32EjfLNS0_11ScoringFuncE1EEEvPKT5_PKbPfiPT4_PiiiibPKf)
        .other          _ZN4vllm3moe10topkGatingILi4ELi64ELi4ELi16ELi32EjfLNS0_11ScoringFuncE1EEEvPKT5_PKbPfiPT4_PiiiibPKf,@"STO_CUDA_ENTRY STV_DEFAULT"
_ZN4vllm3moe10topkGatingILi4ELi64ELi4ELi16ELi32EjfLNS0_11ScoringFuncE1EEEvPKT5_PKbPfiPT4_PiiiibPKf:
.text._ZN4vllm3moe10topkGatingILi4ELi64ELi4ELi16ELi32EjfLNS0_11ScoringFuncE1EEEvPKT5_PKbPfiPT4_PiiiibPKf:
        /* <DEDUP_REMOVED lines=75> */
.L_x_4450:
        /* <DEDUP_REMOVED lines=16> */
.L_x_4465:
[----:B------:R-:W-:Y:S05]  /*05b0*/  BRA.DIV ~URZ, `(.L_x_4440) ;  /* 0x000010027f007947 */ /* 0x000fea000b800000 */
[----:B------:R2:W3:Y:S04]  /*05c0*/  SHFL.BFLY PT, R23, R22, 0x8, 0x101f ;  /* 0x0d101f0016177f89 */ /* 0x0004e800000e0000 */
[----:B------:R2:W4:Y:S02]  /*05d0*/  SHFL.BFLY PT, R21, R18, 0x8, 0x101f ;  /* 0x0d101f0012157f89 */ /* 0x00052400000e0000 */
.L_x_4466:
        /* <DEDUP_REMOVED lines=12> */
.L_x_4467:
[----:B-1----:R-:W-:-:S13]  /*06a0*/  FSETP.GEU.FTZ.AND P1, PT, R20, R23, PT ;  /* 0x000000171400720b */ /* 0x002fda0003f3e000 */
[----:B------:R-:W-:-:S04]  /*06b0*/  @P1 FSETP.NEU.FTZ.AND P3, PT, R20, R23, PT ;  /* 0x000000171400120b */ /* 0x000fc80003f7d000 */
[----:B---3--:R-:W-:-:S13]  /*06c0*/  @P1 ISETP.LT.AND P0, PT, R21, R18, !P3 ;  /* 0x000000121500120c */ /* 0x008fda0005f01270 */
[----:B0-----:R-:W-:Y:S01]  /*06d0*/  FSEL R20, R23, R20, P0 ;  /* 0x0000001417147208 */ /* 0x001fe20000000000 */
[----:B------:R-:W-:Y:S05]  /*06e0*/  BRA.DIV ~URZ, `(.L_x_4442) ;  /* 0x000011427f007947 */ /* 0x000fea000b800000 */
[----:B------:R0:W1:Y:S02]  /*06f0*/  SHFL.BFLY PT, R23, R20, 0x2, 0x101f ;  /* 0x0c501f0014177f89 */ /* 0x00006400000e0000 */
.L_x_4468:
[----:B--2---:R-:W-:Y:S01]  /*0700*/  FSEL R22, R25, R22, P0 ;  /* 0x0000001619167208 */ /* 0x004fe20000000000 */
[----:B------:R-:W-:Y:S05]  /*0710*/  BRA.DIV ~URZ, `(.L_x_4443) ;  /* 0x000011927f007947 */ /* 0x000fea000b800000 */
[----:B------:R-:W-:Y:S02]  /*0720*/  SEL R25, R21, R18, P0 ;  /* 0x0000001215197207 */ /* 0x000fe40000000000 */
[----:B------:R2:W3:Y:S04]  /*0730*/  SHFL.BFLY PT, R21, R22, 0x2, 0x101f ;  /* 0x0c501f0016157f89 */ /* 0x0004e800000e0000 */
[----:B------:R2:W4:Y:S02]  /*0740*/  SHFL.BFLY PT, R18, R25, 0x2, 0x101f ;  /* 0x0c501f0019127f89 */ /* 0x00052400000e0000 */
.L_x_4469:
        /* <DEDUP_REMOVED lines=12> */
.L_x_4470:
[----:B-1----:R-:W-:Y:S01]  /*0810*/  FSETP.GEU.FTZ.AND P1, PT, R20, R21, PT ;  /* 0x000000151400720b */ /* 0x002fe20003f3e000 */
[----:B------:R-:W-:Y:S01]  /*0820*/  BSSY B1, `(.L_x_4445) ;  /* 0x0000019000017945 */ /* 0x000fe20003800000 */
[----:B------:R-:W-:-:S11]  /*0830*/  IADD3 R18, R17, 0x1, RZ ;  /* 0x0000000111127810 */ /* 0x000fd60007ffe0ff */
[----:B------:R-:W-:-:S04]  /*0840*/  @P1 FSETP.NEU.FTZ.AND P3, PT, R20, R21, PT ;  /* 0x000000151400120b */ /* 0x000fc80003f7d000 */
[----:B---3--:R-:W-:Y:S02]  /*0850*/  @P1 ISETP.LT.AND P0, PT, R10, R19, !P3 ;  /* 0x000000130a00120c */ /* 0x008fe40005f01270 */
[----:B0-----:R-:W-:Y:S02]  /*0860*/  LOP3.LUT P1, R20, R13, 0xf, RZ, 0xc0, !PT ;  /* 0x0000000f0d147812 */ /* 0x001fe4000782c0ff */
        /* <DEDUP_REMOVED lines=20> */
.L_x_4446:
[----:B------:R-:W-:Y:S05]  /*09b0*/  BSYNC B1 ;  /* 0x0000000000017941 */ /* 0x000fea0003800000 */
.L_x_4445:
        /* <DEDUP_REMOVED lines=20> */
.L_x_4449:
[----:B------:R-:W-:Y:S05]  /*0b00*/  BSYNC B1 ;  /* 0x0000000000017941 */ /* 0x000fea0003800000 */
.L_x_4448:
[----:B0-----:R-:W-:Y:S05]  /*0b10*/  BRA `(.L_x_4450) ;  /* 0xfffff99000007947 */ /* 0x001fea000383ffff */
.L_x_4438:
[----:B------:R-:W-:Y:S02]  /*0b20*/  IMAD.MOV.U32 R17, RZ, RZ, RZ ;  /* 0x000000ffff117224 */ /* 0x000fe400078e00ff */
.L_x_4461:
        /* <DEDUP_REMOVED lines=16> */
.L_x_4471:
[----:B------:R-:W-:Y:S05]  /*0c30*/  BRA.DIV ~URZ, `(.L_x_4452) ;  /* 0x00000f527f007947 */ /* 0x000fea000b800000 */
[----:B------:R2:W3:Y:S04]  /*0c40*/  SHFL.BFLY PT, R23, R22, 0x8, 0x101f ;  /* 0x0d101f0016177f89 */ /* 0x0004e800000e0000 */
[----:B------:R2:W4:Y:S02]  /*0c50*/  SHFL.BFLY PT, R21, R18, 0x8, 0x101f ;  /* 0x0d101f0012157f89 */ /* 0x00052400000e0000 */
.L_x_4472:
        /* <DEDUP_REMOVED lines=12> */
.L_x_4473:
[----:B-1----:R-:W-:-:S13]  /*0d20*/  FSETP.GEU.FTZ.AND P1, PT, R20, R23, PT ;  /* 0x000000171400720b */ /* 0x002fda0003f3e000 */
[----:B------:R-:W-:-:S04]  /*0d30*/  @P1 FSETP.NEU.FTZ.AND P3, PT, R20, R23, PT ;  /* 0x000000171400120b */ /* 0x000fc80003f7d000 */
[----:B---3--:R-:W-:-:S13]  /*0d40*/  @P1 ISETP.LT.AND P0, PT, R21, R18, !P3 ;  /* 0x000000121500120c */ /* 0x008fda0005f01270 */
[----:B0-----:R-:W-:Y:S01]  /*0d50*/  FSEL R20, R23, R20, P0 ;  /* 0x0000001417147208 */ /* 0x001fe20000000000 */
[----:B------:R-:W-:Y:S05]  /*0d60*/  BRA.DIV ~URZ, `(.L_x_4454) ;  /* 0x000010927f007947 */ /* 0x000fea000b800000 */
[----:B------:R0:W1:Y:S02]  /*0d70*/  SHFL.BFLY PT, R23, R20, 0x2, 0x101f ;  /* 0x0c501f0014177f89 */ /* 0x00006400000e0000 */
.L_x_4474:
[----:B--2---:R-:W-:Y:S01]  /*0d80*/  FSEL R22, R25, R22, P0 ;  /* 0x0000001619167208 */ /* 0x004fe20000000000 */
[----:B------:R-:W-:Y:S05]  /*0d90*/  BRA.DIV ~URZ, `(.L_x_4455) ;  /* 0x000010e27f007947 */ /* 0x000fea000b800000 */
[----:B------:R-:W-:Y:S02]  /*0da0*/  SEL R25, R21, R18, P0 ;  /* 0x0000001215197207 */ /* 0x000fe40000000000 */
[----:B------:R2:W3:Y:S04]  /*0db0*/  SHFL.BFLY PT, R21, R22, 0x2, 0x101f ;  /* 0x0c501f0016157f89 */ /* 0x0004e800000e0000 */
[----:B------:R2:W4:Y:S02]  /*0dc0*/  SHFL.BFLY PT, R18, R25, 0x2, 0x101f ;  /* 0x0c501f0019127f89 */ /* 0x00052400000e0000 */
.L_x_4475:
        /* <DEDUP_REMOVED lines=12> */
.L_x_4476:
        /* <DEDUP_REMOVED lines=25> */
.L_x_4458:
[----:B------:R-:W-:Y:S05]  /*1020*/  BSYNC B1 ;  /* 0x0000000000017941 */ /* 0x000fea0003800000 */
.L_x_4457:
        /* <DEDUP_REMOVED lines=20> */
.L_x_4460:
[----:B------:R-:W-:Y:S05]  /*1170*/  BSYNC B1 ;  /* 0x0000000000017941 */ /* 0x000fea0003800000 */
.L_x_4459:
[----:B0-----:R-:W-:Y:S05]  /*1180*/  BRA `(.L_x_4461) ;  /* 0xfffff9a000007947 */ /* 0x001fea000383ffff */
.L_x_4447:
[----:B------:R-:W-:Y:S05]  /*1190*/  BSYNC B0 ;  /* 0x0000000000007941 */ /* 0x000fea0003800000 */
.L_x_4437:
        /* <DEDUP_REMOVED lines=18> */
.L_x_4463:
        /* <DEDUP_REMOVED lines=20> */
.L_x_4462:
        /* <DEDUP_REMOVED lines=9> */
.L_x_4464:
        /* <DEDUP_REMOVED lines=11> */
.L_x_4439:
[----:B------:R-:W-:Y:S01]  /*1540*/  IMAD.MOV.U32 R19, RZ, RZ, R20 ;  /* 0x000000ffff137224 */ /* 0x000fe200078e0014 */
[----:B------:R-:W-:Y:S01]  /*1550*/  MOV R8, 0x15a0 ;  /* 0x000015a000087802 */ /* 0x000fe20000000f00 */
[----:B------:R-:W-:Y:S02]  /*1560*/  IMAD.MOV.U32 R16, RZ, RZ, 0x8 ;  /* 0x00000008ff107424 */ /* 0x000fe400078e00ff */
[----:B------:R-:W-:Y:S02]  /*1570*/  IMAD.MOV.U32 R11, RZ, RZ, 0x101f ;  /* 0x0000101fff0b7424 */ /* 0x000fe400078e00ff */
[----:B------:R-:W-:Y:S02]  /*1580*/  IMAD.MOV.U32 R10, RZ, RZ, -0x1 ;  /* 0xffffffffff0a7424 */ /* 0x000fe400078e00ff */
[----:B------:R-:W-:Y:S05]  /*1590*/  CALL.REL.NOINC `($__internal_85_$__cuda_sm70_shflsync_bfly_p) ;  /* 0x00000b4000007944 */ /* 0x000fea0003c00000 */
[----:B-1----:R-:W-:Y:S01]  /*15a0*/  IMAD.MOV.U32 R25, RZ, RZ, R10 ;  /* 0x000000ffff197224 */ /* 0x002fe200078e000a */
[----:B0-----:R-:W-:Y:S05]  /*15b0*/  BRA `(.L_x_4465) ;  /* 0xffffeff000007947 */ /* 0x001fea000383ffff */
.L_x_4440:
[----:B------:R-:W-:Y:S01]  /*15c0*/  IMAD.MOV.U32 R19, RZ, RZ, R22 ;  /* 0x000000ffff137224 */ /* 0x000fe200078e0016 */
[----:B------:R-:W-:Y:S01]  /*15d0*/  MOV R8, 0x1620 ;  /* 0x0000162000087802 */ /* 0x000fe20000000f00 */
[----:B------:R-:W-:Y:S02]  /*15e0*/  IMAD.MOV.U32 R16, RZ, RZ, 0x8 ;  /* 0x00000008ff107424 */ /* 0x000fe400078e00ff */
[----:B------:R-:W-:-:S02]  /*15f0*/  IMAD.MOV.U32 R11, RZ, RZ, 0x101f ;  /* 0x0000101fff0b7424 */ /* 0x000fc400078e00ff */
[----:B------:R-:W-:Y:S02]  /*1600*/  IMAD.MOV.U32 R10, RZ, RZ, -0x1 ;  /* 0xffffffffff0a7424 */ /* 0x000fe400078e00ff */
[----:B01----:R-:W-:Y:S05]  /*1610*/  CALL.REL.NOINC `($__internal_85_$__cuda_sm70_shflsync_bfly_p) ;  /* 0x00000ac000007944 */ /* 0x003fea0003c00000 */
[----:B-1----:R-:W-:Y:S01]  /*1620*/  IMAD.MOV.U32 R23, RZ, RZ, R10 ;  /* 0x000000ffff177224 */ /* 0x002fe200078e000a */
[----:B------:R-:W-:Y:S01]  /*1630*/  MOV R8, 0x1690 ;  /* 0x0000169000087802 */ /* 0x000fe20000000f00 */
[----:B0-----:R-:W-:Y:S02]  /*1640*/  IMAD.MOV.U32 R19, RZ, RZ, R18 ;  /* 0x000000ffff137224 */ /* 0x001fe400078e0012 */
[----:B------:R-:W-:Y:S02]  /*1650*/  IMAD.MOV.U32 R16, RZ, RZ, 0x8 ;  /* 0x00000008ff107424 */ /* 0x000fe400078e00ff */
[----:B------:R-:W-:Y:S02]  /*1660*/  IMAD.MOV.U32 R11, RZ, RZ, 0x101f ;  /* 0x0000101fff0b7424 */ /* 0x000fe400078e00ff */
[----:B------:R-:W-:Y:S02]  /*1670*/  IMAD.MOV.U32 R10, RZ, RZ, -0x1 ;  /* 0xffffffffff0a7424 */ /* 0x000fe400078e00ff */
[----:B------:R-:W-:Y:S05]  /*1680*/  CALL.REL.NOINC `($__internal_85_$__cuda_sm70_shflsync_bfly_p) ;  /* 0x00000a5000007944 */ /* 0x000fea0003c00000 */
[----:B-1----:R-:W-:Y:S01]  /*1690*/  IMAD.MOV.U32 R21, RZ, RZ, R10 ;  /* 0x000000ffff157224 */ /* 0x002fe200078e000a */
[----:B0-----:R-:W-:Y:S05]  /*16a0*/  BRA `(.L_x_4466) ;  /* 0xffffef3000007947 */ /* 0x001fea000383ffff */
.L_x_4441:
[----:B------:R-:W-:Y:S01]  /*16b0*/  IMAD.MOV.U32 R19, RZ, RZ, R20 ;  /* 0x000000ffff137224 */ /* 0x000fe200078e0014 */
[----:B------:R-:W-:Y:S01]  /*16c0*/  MOV R8, 0x1710 ;  /* 0x0000171000087802 */ /* 0x000fe20000000f00 */
[----:B------:R-:W-:-:S02]  /*16d0*/  IMAD.MOV.U32 R16, RZ, RZ, 0x4 ;  /* 0x00000004ff107424 */ /* 0x000fc400078e00ff */
[----:B------:R-:W-:Y:S02]  /*16e0*/  IMAD.MOV.U32 R11, RZ, RZ, 0x101f ;  /* 0x0000101fff0b7424 */ /* 0x000fe400078e00ff */
[----:B------:R-:W-:Y:S02]  /*16f0*/  IMAD.MOV.U32 R10, RZ, RZ, -0x1 ;  /* 0xffffffffff0a7424 */ /* 0x000fe400078e00ff */
[----:B--23--:R-:W-:Y:S05]  /*1700*/  CALL.REL.NOINC `($__internal_85_$__cuda_sm70_shflsync_bfly_p) ;  /* 0x000009d000007944 */ /* 0x00cfea0003c00000 */
[----:B------:R-:W-:Y:S01]  /*1710*/  FSEL R22, R23, R22, P1 ;  /* 0x0000001617167208 */ /* 0x000fe20000800000 */
[----:B-1----:R-:W-:Y:S01]  /*1720*/  IMAD.MOV.U32 R23, RZ, RZ, R10 ;  /* 0x000000ffff177224 */ /* 0x002fe200078e000a */
[----:B------:R-:W-:Y:S01]  /*1730*/  MOV R8, 0x1790 ;  /* 0x0000179000087802 */ /* 0x000fe20000000f00 */
[----:B0-----:R-:W-:Y:S02]  /*1740*/  IMAD.MOV.U32 R16, RZ, RZ, 0x4 ;  /* 0x00000004ff107424 */ /* 0x001fe400078e00ff */
[----:B------:R-:W-:Y:S02]  /*1750*/  IMAD.MOV.U32 R11, RZ, RZ, 0x101f ;  /* 0x0000101fff0b7424 */ /* 0x000fe400078e00ff */
[----:B------:R-:W-:Y:S02]  /*1760*/  IMAD.MOV.U32 R10, RZ, RZ, -0x1 ;  /* 0xffffffffff0a7424 */ /* 0x000fe400078e00ff */
[----:B------:R-:W-:-:S02]  /*1770*/  IMAD.MOV.U32 R19, RZ, RZ, R22 ;  /* 0x000000ffff137224 */ /* 0x000fc400078e0016 */
[----:B------:R-:W-:Y:S05]  /*1780*/  CALL.REL.NOINC `($__internal_85_$__cuda_sm70_shflsync_bfly_p) ;  /* 0x0000095000007944 */ /* 0x000fea0003c00000 */
[----:B------:R-:W-:Y:S01]  /*1790*/  SEL R18, R21, R18, P1 ;  /* 0x0000001215127207 */ /* 0x000fe20000800000 */
[----:B-1----:R-:W-:Y:S01]  /*17a0*/  IMAD.MOV.U32 R25, RZ, RZ, R10 ;  /* 0x000000ffff197224 */ /* 0x002fe200078e000a */
[----:B------:R-:W-:Y:S01]  /*17b0*/  MOV R8, 0x1810 ;  /* 0x0000181000087802 */ /* 0x000fe20000000f00 */
[----:B0-----:R-:W-:-:S02]  /*17c0*/  IMAD.MOV.U32 R16, RZ, RZ, 0x4 ;  /* 0x00000004ff107424 */ /* 0x001fc400078e00ff */
[----:B------:R-:W-:Y:S02]  /*17d0*/  IMAD.MOV.U32 R11, RZ, RZ, 0x101f ;  /* 0x0000101fff0b7424 */ /* 0x000fe400078e00ff */
[----:B------:R-:W-:Y:S02]  /*17e0*/  IMAD.MOV.U32 R10, RZ, RZ, -0x1 ;  /* 0xffffffffff0a7424 */ /* 0x000fe400078e00ff */
[----:B------:R-:W-:Y:S02]  /*17f0*/  IMAD.MOV.U32 R19, RZ, RZ, R18 ;  /* 0x000000ffff137224 */ /* 0x000fe400078e0012 */
[----:B------:R-:W-:Y:S05]  /*1800*/  CALL.REL.NOINC `($__internal_85_$__cuda_sm70_shflsync_bfly_p) ;  /* 0x000008d000007944 */ /* 0x000fea0003c00000 */
[----:B-1----:R-:W-:Y:S01]  /*1810*/  IMAD.MOV.U32 R21, RZ, RZ, R10 ;  /* 0x000000ffff157224 */ /* 0x002fe200078e000a */
[----:B0-----:R-:W-:Y:S05]  /*1820*/  BRA `(.L_x_4467) ;  /* 0xffffee7000007947 */ /* 0x001fea000383ffff */
.L_x_4442:
[----:B------:R-:W-:Y:S01]  /*1830*/  IMAD.MOV.U32 R19, RZ, RZ, R20 ;  /* 0x000000ffff137224 */ /* 0x000fe200078e0014 */
[----:B------:R-:W-:Y:S01]  /*1840*/  MOV R8, 0x1890 ;  /* 0x0000189000087802 */ /* 0x000fe20000000f00 */
[----:B------:R-:W-:Y:S02]  /*1850*/  IMAD.MOV.U32 R16, RZ, RZ, 0x2 ;  /* 0x00000002ff107424 */ /* 0x000fe400078e00ff */
[----:B------:R-:W-:Y:S02]  /*1860*/  IMAD.MOV.U32 R11, RZ, RZ, 0x101f ;  /* 0x0000101fff0b7424 */ /* 0x000fe400078e00ff */
[----:B------:R-:W-:-:S02]  /*1870*/  IMAD.MOV.U32 R10, RZ, RZ, -0x1 ;  /* 0xffffffffff0a7424 */ /* 0x000fc400078e00ff */
[----:B--2---:R-:W-:Y:S05]  /*1880*/  CALL.REL.NOINC `($__internal_85_$__cuda_sm70_shflsync_bfly_p) ;  /* 0x0000085000007944 */ /* 0x004fea0003c00000 */
[----:B-1----:R-:W-:Y:S01]  /*1890*/  IMAD.MOV.U32 R23, RZ, RZ, R10 ;  /* 0x000000ffff177224 */ /* 0x002fe200078e000a */
[----:B0-----:R-:W-:Y:S05]  /*18a0*/  BRA `(.L_x_4468) ;  /* 0xffffee5000007947 */ /* 0x001fea000383ffff */
.L_x_4443:
[----:B------:R-:W-:Y:S01]  /*18b0*/  IMAD.MOV.U32 R19, RZ, RZ, R22 ;  /* 0x000000ffff137224 */ /* 0x000fe200078e0016 */
[----:B------:R-:W-:Y:S01]  /*18c0*/  MOV R8, 0x1910 ;  /* 0x0000191000087802 */ /* 0x000fe20000000f00 */
[----:B------:R-:W-:-:S02]  /*18d0*/  IMAD.MOV.U32 R16, RZ, RZ, 0x2 ;  /* 0x00000002ff107424 */ /* 0x000fc400078e00ff */
[----:B------:R-:W-:Y:S02]  /*18e0*/  IMAD.MOV.U32 R11, RZ, RZ, 0x101f ;  /* 0x0000101fff0b7424 */ /* 0x000fe400078e00ff */
[----:B------:R-:W-:Y:S02]  /*18f0*/  IMAD.MOV.U32 R10, RZ, RZ, -0x1 ;  /* 0xffffffffff0a7424 */ /* 0x000fe400078e00ff */
[----:B01----:R-:W-:Y:S05]  /*1900*/  CALL.REL.NOINC `($__internal_85_$__cuda_sm70_shflsync_bfly_p) ;  /* 0x000007d000007944 */ /* 0x003fea0003c00000 */
[----:B------:R-:W-:Y:S01]  /*1910*/  SEL R25, R21, R18, P0 ;  /* 0x0000001215197207 */ /* 0x000fe20000000000 */
[----:B-1----:R-:W-:Y:S01]  /*1920*/  IMAD.MOV.U32 R21, RZ, RZ, R10 ;  /* 0x000000ffff157224 */ /* 0x002fe200078e000a */
[----:B------:R-:W-:Y:S01]  /*1930*/  MOV R8, 0x1990 ;  /* 0x0000199000087802 */ /* 0x000fe20000000f00 */
[----:B0-----:R-:W-:Y:S02]  /*1940*/  IMAD.MOV.U32 R16, RZ, RZ, 0x2 ;  /* 0x00000002ff107424 */ /* 0x001fe400078e00ff */
[----:B------:R-:W-:Y:S02]  /*1950*/  IMAD.MOV.U32 R11, RZ, RZ, 0x101f ;  /* 0x0000101fff0b7424 */ /* 0x000fe400078e00ff */
[----:B------:R-:W-:Y:S02]  /*1960*/  IMAD.MOV.U32 R10, RZ, RZ, -0x1 ;  /* 0xffffffffff0a7424 */ /* 0x000fe400078e00ff */
[----:B------:R-:W-:-:S02]  /*1970*/  IMAD.MOV.U32 R19, RZ, RZ, R25 ;  /* 0x000000ffff137224 */ /* 0x000fc400078e0019 */
[----:B------:R-:W-:Y:S05]  /*1980*/  CALL.REL.NOINC `($__internal_85_$__cuda_sm70_shflsync_bfly_p) ;  /* 0x0000075000007944 */ /* 0x000fea0003c00000 */
[----:B-1----:R-:W-:Y:S01]  /*1990*/  IMAD.MOV.U32 R18, RZ, RZ, R10 ;  /* 0x000000ffff127224 */ /* 0x002fe200078e000a */
[----:B0-----:R-:W-:Y:S05]  /*19a0*/  BRA `(.L_x_4469) ;  /* 0xffffeda000007947 */ /* 0x001fea000383ffff */
.L_x_4444:
        /* <DEDUP_REMOVED lines=15> */
[----:B0-----:R-:W-:Y:S01]  /*1aa0*/  SEL R19, R18, R25, P1 ;  /* 0x0000001912137207 */ /* 0x001fe20000800000 */
[----:B------:R-:W-:Y:S01]  /*1ab0*/  IMAD.MOV.U32 R16, RZ, RZ, 0x1 ;  /* 0x00000001ff107424 */ /* 0x000fe200078e00ff */
[----:B------:R-:W-:Y:S01]  /*1ac0*/  MOV R8, 0x1b00 ;  /* 0x00001b0000087802 */ /* 0x000fe20000000f00 */
[----:B------:R-:W-:-:S02]  /*1ad0*/  IMAD.MOV.U32 R11, RZ, RZ, 0x101f ;  /* 0x0000101fff0b7424 */ /* 0x000fc400078e00ff */
[----:B------:R-:W-:Y:S02]  /*1ae0*/  IMAD.MOV.U32 R10, RZ, RZ, -0x1 ;  /* 0xffffffffff0a7424 */ /* 0x000fe400078e00ff */
[----:B------:R-:W-:Y:S05]  /*1af0*/  CALL.REL.NOINC `($__internal_85_$__cuda_sm70_shflsync_bfly_p) ;  /* 0x000005e000007944 */ /* 0x000fea0003c00000 */
[----:B01----:R-:W-:Y:S05]  /*1b00*/  BRA `(.L_x_4470) ;  /* 0xffffed0000007947 */ /* 0x003fea000383ffff */
.L_x_4451:
        /* <DEDUP_REMOVED lines=8> */
.L_x_4452:
        /* <DEDUP_REMOVED lines=15> */
.L_x_4453:
        /* <DEDUP_REMOVED lines=24> */
.L_x_4454:
        /* <DEDUP_REMOVED lines=8> */
.L_x_4455:
        /* <DEDUP_REMOVED lines=16> */
.L_x_4456:
        /* <DEDUP_REMOVED lines=22> */
        .weak           $__internal_85_$__cuda_sm70_shflsync_bfly_p
        .type           $__internal_85_$__cuda_sm70_shflsync_bfly_p,@function
        .size           $__internal_85_$__cuda_sm70_shflsync_bfly_p,(.L_x_11029 - $__internal_85_$__cuda_sm70_shflsync_bfly_p)
$__internal_85_$__cuda_sm70_shflsync_bfly_p:
[----:B------:R-:W-:Y:S01]  /*20e0*/  IMAD.MOV.U32 R9, RZ, RZ, 0x0 ;  /* 0x00000000ff097424 */ /* 0x000fe200078e00ff */
[----:B------:R-:W-:Y:S04]  /*20f0*/  WARPSYNC R10 ;  /* 0x0000000a00007348 */ /* 0x000fe80003800000 */
[----:B------:R0:W1:Y:S01]  /*2100*/  SHFL.BFLY PT, R10, R19, R16, R11 ;  /* 0x0c000010130a7389 */ /* 0x00006200000e000b */
[----:B------:R-:W-:Y:S05]  /*2110*/  RET.REL.NODEC R8 `(_ZN4vllm3moe10topkGatingILi4ELi64ELi4ELi16ELi32EjfLNS0_11ScoringFuncE1EEEvPKT5_PKbPfiPT4_PiiiibPKf) ;  /* 0xffffdee008007950 */ /* 0x000fea0003c3ffff */
.L_x_4477:
        /* <DEDUP_REMOVED lines=14> */
.L_x_11029:


//--------------------- .text._ZN4vllm3moe10topkGatingILi4ELi32ELi4ELi16ELi32EjfLNS0_11ScoringFuncE1EEEvPKT5_PKbPfiPT4_PiiiibPKf --------------------------
	.section	.text._ZN4vllm3moe10topkGatingILi4ELi32ELi4ELi16ELi32EjfLNS0_11ScoringFuncE1EEEvPKT5_PKbPfiPT4_PiiiibPKf,"ax",@progbits
	.sectioninfo	@"SHI_REGISTERS=30"
	.align	128
        .global         _ZN4vllm3moe10topkGatingILi4ELi32ELi4ELi16ELi32EjfLNS0_11ScoringFuncE1EEEvPKT5_PKbPfiPT4_PiiiibPKf
        .type           _ZN4vllm3moe10topkGatingILi4ELi32ELi4ELi16ELi32EjfLNS0_11ScoringFuncE1EEEvPKT5_PKbPfiPT4_PiiiibPKf,@function
        .size           _ZN4vllm3moe10topkGatingILi4ELi32ELi4ELi16ELi32EjfLNS0_11ScoringFuncE1EEEvPKT5_PKbPfiPT4_PiiiibPKf,(.L_x_11030 - _ZN4vllm3moe10topkGatingILi4ELi32ELi4ELi16ELi32EjfLNS0_11ScoringFuncE1EEEvPKT5_PKbPfiPT4_PiiiibPKf)
        .other          _ZN4vllm3moe10topkGatingILi4ELi32ELi4ELi16ELi32EjfLNS0_11ScoringFuncE1EEEvPKT5_PKbPfiPT4_PiiiibPKf,@"STO_CUDA_ENTRY STV_DEFAULT"
_ZN4vllm3moe10topkGatingILi4ELi32ELi4ELi16ELi32EjfLNS0_11ScoringFuncE1EEEvPKT5_PKbPfiPT4_PiiiibPKf:
.text._ZN4vllm3moe10topkGatingILi4ELi32ELi4ELi16ELi32EjfLNS0_11ScoringFuncE1EEEvPKT5_PKbPfiPT4_PiiiibPKf:
        /* <DEDUP_REMOVED lines=75> */
.L_x_4490:
        /* <DEDUP_REMOVED lines=16> */
.L_x_4504:
[----:B------:R-:W-:Y:S05]  /*05b0*/  BRA.DIV ~URZ, `(.L_x_4481) ;  /* 0x00000ea27f007947 */ /* 0x000fea000b800000 */
[----:B------:R2:W3:Y:S04]  /*05c0*/  SHFL.BFLY PT, R20, R23, 0x4, 0x181f ;  /* 0x0c981f0017147f89 */ /* 0x0004e800000e0000 */
[----:B------:R2:W4:Y:S02]  /*05d0*/  SHFL.BFLY PT, R18, R21, 0x4, 0x181f ;  /* 0x0c981f0015127f89 */ /* 0x00052400000e0000 */
.L_x_4505:
        /* <DEDUP_REMOVED lines=12> */
.L_x_4506:
[----:B-1----:R-:W-:-:S13]  /*06a0*/  FSETP.GEU.FTZ.AND P1, PT, R22, R25, PT ;  /* 0x000000191600720b */ /* 0x002fda0003f3e000 */
[----:B------:R-:W-:-:S04]  /*06b0*/  @P1 FSETP.NEU.FTZ.AND P3, PT, R22, R25, PT ;  /* 0x000000191600120b */ /* 0x000fc80003f7d000 */
[----:B---3--:R-:W-:-:S13]  /*06c0*/  @P1 ISETP.LT.AND P0, PT, R18, R21, !P3 ;  /* 0x000000151200120c */ /* 0x008fda0005f01270 */
[----:B------:R-:W-:Y:S01]  /*06d0*/  FSEL R25, R25, R22, P0 ;  /* 0x0000001619197208 */ /* 0x000fe20000000000 */
[----:B------:R-:W-:Y:S05]  /*06e0*/  BRA.DIV ~URZ, `(.L_x_4483) ;  /* 0x00000fe27f007947 */ /* 0x000fea000b800000 */
[----:B0-----:R0:W1:Y:S02]  /*06f0*/  SHFL.BFLY PT, R22, R25, 0x1, 0x181f ;  /* 0x0c381f0019167f89 */ /* 0x00106400000e0000 */
.L_x_4507:
[----:B--2---:R-:W-:Y:S01]  /*0700*/  FSEL R20, R20, R23, P0 ;  /* 0x0000001714147208 */ /* 0x004fe20000000000 */
[----:B------:R-:W-:Y:S05]  /*0710*/  BRA.DIV ~URZ, `(.L_x_4484) ;  /* 0x000010327f007947 */ /* 0x000fea000b800000 */
[----:B------:R-:W-:Y:S02]  /*0720*/  SEL R19, R18, R21, P0 ;  /* 0x0000001512137207 */ /* 0x000fe40000000000 */
[----:B------:R2:W3:Y:S04]  /*0730*/  SHFL.BFLY PT, R21, R20, 0x1, 0x181f ;  /* 0x0c381f0014157f89 */ /* 0x0004e800000e0000 */
[----:B------:R2:W4:Y:S02]  /*0740*/  SHFL.BFLY PT, R10, R19, 0x1, 0x181f ;  /* 0x0c381f00130a7f89 */ /* 0x00052400000e0000 */
.L_x_4508:
        /* <DEDUP_REMOVED lines=16> */
[----:B0-----:R-:W-:Y:S01]  /*0850*/  IMAD R25, R17, c[0x0][0x178], R14 ;  /* 0x00005e0011197a24 */ /* 0x001fe200078e020e */
        /* <DEDUP_REMOVED lines=10> */
.L_x_4486:
[----:B------:R-:W-:Y:S05]  /*0900*/  BSYNC B1 ;  /* 0x0000000000017941 */ /* 0x000fea0003800000 */
.L_x_4485:
        /* <DEDUP_REMOVED lines=20> */
.L_x_4489:
[----:B------:R-:W-:Y:S05]  /*0a50*/  BSYNC B1 ;  /* 0x0000000000017941 */ /* 0x000fea0003800000 */
.L_x_4488:
[----:B0-----:R-:W-:Y:S05]  /*0a60*/  BRA `(.L_x_4490) ;  /* 0xfffffa4000007947 */ /* 0x001fea000383ffff */
.L_x_4479:
[----:B------:R-:W-:Y:S02]  /*0a70*/  IMAD.MOV.U32 R17, RZ, RZ, RZ ;  /* 0x000000ffff117224 */ /* 0x000fe400078e00ff */
.L_x_4500:
        /* <DEDUP_REMOVED lines=16> */
.L_x_4509:
[----:B------:R-:W-:Y:S05]  /*0b80*/  BRA.DIV ~URZ, `(.L_x_4492) ;  /* 0x00000d227f007947 */ /* 0x000fea000b800000 */
[----:B------:R2:W3:Y:S04]  /*0b90*/  SHFL.BFLY PT, R20, R23, 0x4, 0x181f ;  /* 0x0c981f0017147f89 */ /* 0x0004e800000e0000 */
[----:B------:R2:W4:Y:S02]  /*0ba0*/  SHFL.BFLY PT, R18, R21, 0x4, 0x181f ;  /* 0x0c981f0015127f89 */ /* 0x00052400000e0000 */
.L_x_4510:
        /* <DEDUP_REMOVED lines=12> */
.L_x_4511:
[----:B-1----:R-:W-:-:S13]  /*0c70*/  FSETP.GEU.FTZ.AND P1, PT, R22, R25, PT ;  /* 0x000000191600720b */ /* 0x002fda0003f3e000 */
[----:B------:R-:W-:-:S04]  /*0c80*/  @P1 FSETP.NEU.FTZ.AND P3, PT, R22, R25, PT ;  /* 0x000000191600120b */ /* 0x000fc80003f7d000 */
[----:B---3--:R-:W-:-:S13]  /*0c90*/  @P1 ISETP.LT.AND P0, PT, R18, R21, !P3 ;  /* 0x000000151200120c */ /* 0x008fda0005f01270 */
[----:B------:R-:W-:Y:S01]  /*0ca0*/  FSEL R25, R25, R22, P0 ;  /* 0x0000001619197208 */ /* 0x000fe20000000000 */
[----:B------:R-:W-:Y:S05]  /*0cb0*/  BRA.DIV ~URZ, `(.L_x_4494) ;  /* 0x00000e627f007947 */ /* 0x000fea000b800000 */
[----:B0-----:R0:W1:Y:S02]  /*0cc0*/  SHFL.BFLY PT, R22, R25, 0x1, 0x181f ;  /* 0x0c381f0019167f89 */ /* 0x00106400000e0000 */
.L_x_4512:
[----:B--2---:R-:W-:Y:S01]  /*0cd0*/  FSEL R20, R20, R23, P0 ;  /* 0x0000001714147208 */ /* 0x004fe20000000000 */
[----:B------:R-:W-:Y:S05]  /*0ce0*/  BRA.DIV ~URZ, `(.L_x_4495) ;  /* 0x00000eb27f007947 */ /* 0x000fea000b800000 */
[----:B------:R-:W-:Y:S02]  /*0cf0*/  SEL R19, R18, R21, P0 ;  /* 0x0000001512137207 */ /* 0x000fe40000000000 */
[----:B------:R2:W3:Y:S04]  /*0d00*/  SHFL.BFLY PT, R21, R20, 0x1, 0x181f ;  /* 0x0c381f0014157f89 */ /* 0x0004e800000e0000 */
[----:B------:R2:W4:Y:S02]  /*0d10*/  SHFL.BFLY PT, R10, R19, 0x1, 0x181f ;  /* 0x0c381f00130a7f89 */ /* 0x00052400000e0000 */
.L_x_4513:
        /* <DEDUP_REMOVED lines=26> */
.L_x_4497:
[----:B------:R-:W-:Y:S05]  /*0ec0*/  BSYNC B1 ;  /* 0x0000000000017941 */ /* 0x000fea0003800000 */
.L_x_4496:
        /* <DEDUP_REMOVED lines=20> */
.L_x_4499:
[----:B------:R-:W-:Y:S05]  /*1010*/  BSYNC B1 ;  /* 0x0000000000017941 */ /* 0x000fea0003800000 */
.L_x_4498:
[----:B0-----:R-:W-:Y:S05]  /*1020*/  BRA `(.L_x_4500) ;  /* 0xfffffa5000007947 */ /* 0x001fea000383ffff */
.L_x_4487:
[----:B------:R-:W-:Y:S05]  /*1030*/  BSYNC B0 ;  /* 0x0000000000007941 */ /* 0x000fea0003800000 */
.L_x_4478:
        /* <DEDUP_REMOVED lines=18> */
.L_x_4502:
        /* <DEDUP_REMOVED lines=20> */
.L_x_4501:
        /* <DEDUP_REMOVED lines=9> */
.L_x_4503:
        /* <DEDUP_REMOVED lines=11> */
.L_x_4480:
[----:B------:R-:W-:Y:S01]  /*13e0*/  IMAD.MOV.U32 R19, RZ, RZ, R22 ;  /* 0x000000ffff137224 */ /* 0x000fe200078e0016 */
[----:B------:R-:W-:Y:S01]  /*13f0*/  MOV R8, 0x1440 ;  /* 0x0000144000087802 */ /* 0x000fe20000000f00 */
[----:B------:R-:W-:Y:S02]  /*1400*/  IMAD.MOV.U32 R16, RZ, RZ, 0x4 ;  /* 0x00000004ff107424 */ /* 0x000fe400078e00ff */
[----:B------:R-:W-:Y:S02]  /*1410*/  IMAD.MOV.U32 R11, RZ, RZ, 0x181f ;  /* 0x0000181fff0b7424 */ /* 0x000fe400078e00ff */
[----:B------:R-:W-:Y:S02]  /*1420*/  IMAD.MOV.U32 R10, RZ, RZ, -0x1 ;  /* 0xffffffffff0a7424 */ /* 0x000fe400078e00ff */
[----:B------:R-:W-:Y:S05]  /*1430*/  CALL.REL.NOINC `($__internal_86_$__cuda_sm70_shflsync_bfly_p) ;  /* 0x0000084000007944 */ /* 0x000fea0003c00000 */
[----:B-1----:R-:W-:Y:S01]  /*1440*/  IMAD.MOV.U32 R25, RZ, RZ, R10 ;  /* 0x000000ffff197224 */ /* 0x002fe200078e000a */
[----:B0-----:R-:W-:Y:S05]  /*1450*/  BRA `(.L_x_4504) ;  /* 0xfffff15000007947 */ /* 0x001fea000383ffff */
.L_x_4481:
[----:B------:R-:W-:Y:S01]  /*1460*/  IMAD.MOV.U32 R19, RZ, RZ, R23 ;  /* 0x000000ffff137224 */ /* 0x000fe200078e0017 */
[----:B------:R-:W-:Y:S01]  /*1470*/  MOV R8, 0x14c0 ;  /* 0x000014c000087802 */ /* 0x000fe20000000f00 */
[----:B------:R-:W-:Y:S02]  /*1480*/  IMAD.MOV.U32 R16, RZ, RZ, 0x4 ;  /* 0x00000004ff107424 */ /* 0x000fe400078e00ff */
[----:B------:R-:W-:-:S02]  /*1490*/  IMAD.MOV.U32 R11, RZ, RZ, 0x181f ;  /* 0x0000181fff0b7424 */ /* 0x000fc400078e00ff */
[----:B------:R-:W-:Y:S02]  /*14a0*/  IMAD.MOV.U32 R10, RZ, RZ, -0x1 ;  /* 0xffffffffff0a7424 */ /* 0x000fe400078e00ff */
[----:B01----:R-:W-:Y:S05]  /*14b0*/  CALL.REL.NOINC `($__internal_86_$__cuda_sm70_shflsync_bfly_p) ;  /* 0x000007c000007944 */ /* 0x003fea0003c00000 */
[----:B-1----:R-:W-:Y:S01]  /*14c0*/  IMAD.MOV.U32 R20, RZ, RZ, R10 ;  /* 0x000000ffff147224 */ /* 0x002fe200078e000a */
[----:B------:R-:W-:Y:S01]  /*14d0*/  MOV R8, 0x1530 ;  /* 0x0000153000087802 */ /* 0x000fe20000000f00 */
[----:B0-----:R-:W-:Y:S02]  /*14e0*/  IMAD.MOV.U32 R19, RZ, RZ, R21 ;  /* 0x000000ffff137224 */ /* 0x001fe400078e0015 */
[----:B------:R-:W-:Y:S02]  /*14f0*/  IMAD.MOV.U32 R16, RZ, RZ, 0x4 ;  /* 0x00000004ff107424 */ /* 0x000fe400078e00ff */
[----:B------:R-:W-:Y:S02]  /*1500*/  IMAD.MOV.U32 R11, RZ, RZ, 0x181f ;  /* 0x0000181fff0b7424 */ /* 0x000fe400078e00ff */
[----:B------:R-:W-:Y:S02]  /*1510*/  IMAD.MOV.U32 R10, RZ, RZ, -0x1 ;  /* 0xffffffffff0a7424 */ /* 0x000fe400078e00ff */
[----:B------:R-:W-:Y:S05]  /*1520*/  CALL.REL.NOINC `($__internal_86_$__cuda_sm70_shflsync_bfly_p) ;  /* 0x0000075000007944 */ /* 0x000fea0003c00000 */
[----:B-1----:R-:W-:Y:S01]  /*1530*/  IMAD.MOV.U32 R18, RZ, RZ, R10 ;  /* 0x000000ffff127224 */ /* 0x002fe200078e000a */
[----:B0-----:R-:W-:Y:S05]  /*1540*/  BRA `(.L_x_4505) ;  /* 0xfffff09000007947 */ /* 0x001fea000383ffff */
.L_x_4482:
[----:B------:R-:W-:Y:S01]  /*1550*/  IMAD.MOV.U32 R19, RZ, RZ, R22 ;  /* 0x000000ffff137224 */ /* 0x000fe200078e0016 */
[----:B------:R-:W-:Y:S01]  /*1560*/  MOV R8, 0x15b0 ;  /* 0x000015b000087802 */ /* 0x000fe20000000f00 */
[----:B------:R-:W-:-:S02]  /*1570*/  IMAD.MOV.U32 R16, RZ, RZ, 0x2 ;  /* 0x00000002ff107424 */ /* 0x000fc400078e00ff */
[----:B------:R-:W-:Y:S02]  /*1580*/  IMAD.MOV.U32 R11, RZ, RZ, 0x181f ;  /* 0x0000181fff0b7424 */ /* 0x000fe400078e00ff */
[----:B------:R-:W-:Y:S02]  /*1590*/  IMAD.MOV.U32 R10, RZ, RZ, -0x1 ;  /* 0xffffffffff0a7424 */ /* 0x000fe400078e00ff */
[----:B--23--:R-:W-:Y:S05]  /*15a0*/  CALL.REL.NOINC `($__internal_86_$__cuda_sm70_shflsync_bfly_p) ;  /* 0x000006d000007944 */ /* 0x00cfea0003c00000 */
[----:B------:R-:W-:Y:S01]  /*15b0*/  FSEL R23, R20, R23, P1 ;  /* 0x0000001714177208 */ /* 0x000fe20000800000 */
[----:B-1----:R-:W-:Y:S01]  /*15c0*/  IMAD.MOV.U32 R25, RZ, RZ, R10 ;  /* 0x000000ffff197224 */ /* 0x002fe200078e000a */
[----:B------:R-:W-:Y:S01]  /*15d0*/  MOV R8, 0x1630 ;  /* 0x0000163000087802 */ /* 0x000fe20000000f00 */
[----:B0-----:R-:W-:Y:S02]  /*15e0*/  IMAD.MOV.U32 R16, RZ, RZ, 0x2 ;  /* 0x00000002ff107424 */ /* 0x001fe400078e00ff */
[----:B------:R-:W-:Y:S02]  /*15f0*/  IMAD.MOV.U32 R11, RZ, RZ, 0x181f ;  /* 0x0000181fff0b7424 */ /* 0x000fe400078e00ff */
[----:B------:R-:W-:Y:S02]  /*1600*/  IMAD.MOV.U32 R10, RZ, RZ, -0x1 ;  /* 0xffffffffff0a7424 */ /* 0x000fe400078e00ff */
[----:B------:R-:W-:-:S02]  /*1610*/  IMAD.MOV.U32 R19, RZ, RZ, R23 ;  /* 0x000000ffff137224 */ /* 0x000fc400078e0017 */
[----:B------:R-:W-:Y:S05]  /*1620*/  CALL.REL.NOINC `($__internal_86_$__cuda_sm70_shflsync_bfly_p) ;  /* 0x0000065000007944 */ /* 0x000fea0003c00000 */
[----:B------:R-:W-:Y:S01]  /*1630*/  SEL R21, R18, R21, P1 ;  /* 0x0000001512157207 */ /* 0x000fe20000800000 */
[----:B-1----:R-:W-:Y:S01]  /*1640*/  IMAD.MOV.U32 R20, RZ, RZ, R10 ;  /* 0x000000ffff147224 */ /* 0x002fe200078e000a */
[----:B------:R-:W-:Y:S01]  /*1650*/  MOV R8, 0x16b0 ;  /* 0x000016b000087802 */ /* 0x000fe20000000f00 */
[----:B0-----:R-:W-:-:S02]  /*1660*/  IMAD.MOV.U32 R16, RZ, RZ, 0x2 ;  /* 0x00000002ff107424 */ /* 0x001fc400078e00ff */
[----:B------:R-:W-:Y:S02]  /*1670*/  IMAD.MOV.U32 R11, RZ, RZ, 0x181f ;  /* 0x0000181fff0b7424 */ /* 0x000fe400078e00ff */
[----:B------:R-:W-:Y:S02]  /*1680*/  IMAD.MOV.U32 R10, RZ, RZ, -0x1 ;  /* 0xffffffffff0a7424 */ /* 0x000fe400078e00ff */
[----:B------:R-:W-:Y:S02]  /*1690*/  IMAD.MOV.U32 R19, RZ, RZ, R21 ;  /* 0x000000ffff137224 */ /* 0x000fe400078e0015 */
[----:B------:R-:W-:Y:S05]  /*16a0*/  CALL.REL.NOINC `($__internal_86_$__cuda_sm70_shflsync_bfly_p) ;  /* 0x000005d000007944 */ /* 0x000fea0003c00000 */
[----:B-1----:R-:W-:Y:S01]  /*16b0*/  IMAD.MOV.U32 R18, RZ, RZ, R10 ;  /* 0x000000ffff127224 */ /* 0x002fe200078e000a */
[----:B0-----:R-:W-:Y:S05]  /*16c0*/  BRA `(.L_x_4506) ;  /* 0xffffefd000007947 */ /* 0x001fea000383ffff */
.L_x_4483:
[----:B------:R-:W-:Y:S01]  /*16d0*/  IMAD.MOV.U32 R19, RZ, RZ, R25 ;  /* 0x000000ffff137224 */ /* 0x000fe200078e0019 */
[----:B------:R-:W-:Y:S01]  /*16e0*/  MOV R8, 0x1730 ;  /* 0x0000173000087802 */ /* 0x000fe20000000f00 */
[----:B------:R-:W-:Y:S02]  /*16f0*/  IMAD.MOV.U32 R16, RZ, RZ, 0x1 ;  /* 0x00000001ff107424 */ /* 0x000fe400078e00ff */
[----:B------:R-:W-:Y:S02]  /*1700*/  IMAD.MOV.U32 R11, RZ, RZ, 0x181f ;  /* 0x0000181fff0b7424 */ /* 0x000fe400078e00ff */
[----:B------:R-:W-:-:S02]  /*1710*/  IMAD.MOV.U32 R10, RZ, RZ, -0x1 ;  /* 0xffffffffff0a7424 */ /* 0x000fc400078e00ff */
[----:B0-2---:R-:W-:Y:S05]  /*1720*/  CALL.REL.NOINC `($__internal_86_$__cuda_sm70_shflsync_bfly_p) ;  /* 0x0000055000007944 */ /* 0x005fea0003c00000 */
[----:B-1----:R-:W-:Y:S01]  /*1730*/  IMAD.MOV.U32 R22, RZ, RZ, R10 ;  /* 0x000000ffff167224 */ /* 0x002fe200078e000a */
[----:B0-----:R-:W-:Y:S05]  /*1740*/  BRA `(.L_x_4507) ;  /* 0xffffefb000007947 */ /* 0x001fea000383ffff */
.L_x_4484:
[----:B------:R-:W-:Y:S01]  /*1750*/  IMAD.MOV.U32 R19, RZ, RZ, R20 ;  /* 0x000000ffff137224 */ /* 0x000fe200078e0014 */
[----:B------:R-:W-:Y:S01]  /*1760*/  MOV R8, 0x17b0 ;  /* 0x000017b000087802 */ /* 0x000fe20000000f00 */
[----:B------:R-:W-:-:S02]  /*1770*/  IMAD.MOV.U32 R16, RZ, RZ, 0x1 ;  /* 0x00000001ff107424 */ /* 0x000fc400078e00ff */
[----:B------:R-:W-:Y:S02]  /*1780*/  IMAD.MOV.U32 R11, RZ, RZ, 0x181f ;  /* 0x0000181fff0b7424 */ /* 0x000fe400078e00ff */
[----:B------:R-:W-:Y:S02]  /*1790*/  IMAD.MOV.U32 R10, RZ, RZ, -0x1 ;  /* 0xffffffffff0a7424 */ /* 0x000fe400078e00ff */
[----:B01----:R-:W-:Y:S05]  /*17a0*/  CALL.REL.NOINC `($__internal_86_$__cuda_sm70_shflsync_bfly_p) ;  /* 0x000004d000007944 */ /* 0x003fea0003c00000 */
[----:B0-----:R-:W-:Y:S01]  /*17b0*/  SEL R19, R18, R21, P0 ;  /* 0x0000001512137207 */ /* 0x001fe20000000000 */
[----:B-1----:R-:W-:Y:S01]  /*17c0*/  IMAD.MOV.U32 R21, RZ, RZ, R10 ;  /* 0x000000ffff157224 */ /* 0x002fe200078e000a */
[----:B------:R-:W-:Y:S01]  /*17d0*/  MOV R8, 0x1820 ;  /* 0x0000182000087802 */ /* 0x000fe20000000f00 */
[----:B------:R-:W-:Y:S02]  /*17e0*/  IMAD.MOV.U32 R16, RZ, RZ, 0x1 ;  /* 0x00000001ff107424 */ /* 0x000fe400078e00ff */
[----:B------:R-:W-:Y:S02]  /*17f0*/  IMAD.MOV.U32 R11, RZ, RZ, 0x181f ;  /* 0x0000181fff0b7424 */ /* 0x000fe400078e00ff */
[----:B------:R-:W-:Y:S02]  /*1800*/  IMAD.MOV.U32 R10, RZ, RZ, -0x1 ;  /* 0xffffffffff0a7424 */ /* 0x000fe400078e00ff */
[----:B------:R-:W-:Y:S05]  /*1810*/  CALL.REL.NOINC `($__internal_86_$__cuda_sm70_shflsync_bfly_p) ;  /* 0x0000046000007944 */ /* 0x000fea0003c00000 */
[----:B01----:R-:W-:Y:S05]  /*1820*/  BRA `(.L_x_4508) ;  /* 0xffffef2000007947 */ /* 0x003fea000383ffff */
.L_x_4491:
[----:B------:R-:W-:Y:S01]  /*1830*/  IMAD.MOV.U32 R19, RZ, RZ, R22 ;  /* 0x000000ffff137224 */ /* 0x000fe200078e0016 */
[----:B------:R-:W-:Y:S01]  /*1840*/  MOV R8, 0x1890 ;  /* 0x0000189000087802 */ /* 0x000fe20000000f00 */
[----:B------:R-:W-:-:S02]  /*1850*/  IMAD.MOV.U32 R16, RZ, RZ, 0x4 ;  /* 0x00000004ff107424 */ /* 0x000fc400078e00ff */
[----:B------:R-:W-:Y:S02]  /*1860*/  IMAD.MOV.U32 R11, RZ, RZ, 0x181f ;  /* 0x0000181fff0b7424 */ /* 0x000fe400078e00ff */
[----:B------:R-:W-:Y:S02]  /*1870*/  IMAD.MOV.U32 R10, RZ, RZ, -0x1 ;  /* 0xffffffffff0a7424 */ /* 0x000fe400078e00ff */
[----:B------:R-:W-:Y:S05]  /*1880*/  CALL.REL.NOINC `($__internal_86_$__cuda_sm70_shflsync_bfly_p) ;  /* 0x000003f000007944 */ /* 0x000fea0003c00000 */
[----:B-1----:R-:W-:Y:S01]  /*1890*/  IMAD.MOV.U32 R25, RZ, RZ, R10 ;  /* 0x000000ffff197224 */ /* 0x002fe200078e000a */
[----:B0-----:R-:W-:Y:S05]  /*18a0*/  BRA `(.L_x_4509) ;  /* 0xfffff2d000007947 */ /* 0x001fea000383ffff */
.L_x_4492:
[----:B------:R-:W-:Y:S01]  /*18b0*/  IMAD.MOV.U32 R19, RZ, RZ, R23 ;  /* 0x000000ffff137224 */ /* 0x000fe200078e0017 */
[----:B------:R-:W-:Y:S01]  /*18c0*/  MOV R8, 0x1910 ;  /* 0x0000191000087802 */ /* 0x000fe20000000f00 */
[----:B------:R-:W-:Y:S02]  /*18d0*/  IMAD.MOV.U32 R16, RZ, RZ, 0x4 ;  /* 0x00000004ff107424 */ /* 0x000fe400078e00ff */
[----:B------:R-:W-:Y:S02]  /*18e0*/  IMAD.MOV.U32 R11, RZ, RZ, 0x181f ;  /* 0x0000181fff0b7424 */ /* 0x000fe400078e00ff */
[----:B------:R-:W-:Y:S02]  /*18f0*/  IMAD.MOV.U32 R10, RZ, RZ, -0x1 ;  /* 0xffffffffff0a7424 */ /* 0x000fe400078e00ff */
[----:B01----:R-:W-:Y:S05]  /*1900*/  CALL.REL.NOINC `($__internal_86_$__cuda_sm70_shflsync_bfly_p) ;  /* 0x0000037000007944 */ /* 0x003fea0003c00000 */
[----:B-1----:R-:W-:Y:S01]  /*1910*/  IMAD.MOV.U32 R20, RZ, RZ, R10 ;  /* 0x000000ffff147224 */ /* 0x002fe200078e000a */
[----:B------:R-:W-:Y:S01]  /*1920*/  MOV R8, 0x1980 ;  /* 0x0000198000087802 */ /* 0x000fe20000000f00 */
[----:B0-----:R-:W-:-:S02]  /*1930*/  IMAD.MOV.U32 R19, RZ, RZ, R21 ;  /* 0x000000ffff137224 */ /* 0x001fc400078e0015 */
[----:B------:R-:W-:Y:S02]  /*1940*/  IMAD.MOV.U32 R16, RZ, RZ, 0x4 ;  /* 0x00000004ff107424 */ /* 0x000fe400078e00ff */
[----:B------:R-:W-:Y:S02]  /*1950*/  IMAD.MOV.U32 R11, RZ, RZ, 0x181f ;  /* 0x0000181fff0b7424 */ /* 0x000fe400078e00ff */
[----:B------:R-:W-:Y:S02]  /*1960*/  IMAD.MOV.U32 R10, RZ, RZ, -0x1 ;  /* 0xffffffffff0a7424 */ /* 0x000fe400078e00ff */
[----:B------:R-:W-:Y:S05]  /*1970*/  CALL.REL.NOINC `($__internal_86_$__cuda_sm70_shflsync_bfly_p) ;  /* 0x0000030000007944 */ /* 0x000fea0003c00000 */
[----:B-1----:R-:W-:Y:S01]  /*1980*/  IMAD.MOV.U32 R18, RZ, RZ, R10 ;  /* 0x000000ffff127224 */ /* 0x002fe200078e000a */
[----:B0-----:R-:W-:Y:S05]  /*1990*/  BRA `(.L_x_4510) ;  /* 0xfffff21000007947 */ /* 0x001fea000383ffff */
.L_x_4493:
[----:B------:R-:W-:Y:S01]  /*19a0*/  IMAD.MOV.U32 R19, RZ, RZ, R22 ;  /* 0x000000ffff137224 */ /* 0x000fe200078e0016 */
[----:B------:R-:W-:Y:S01]  /*19b0*/  MOV R8, 0x1a00 ;  /* 0x00001a0000087802 */ /* 0x000fe20000000f00 */
[----:B------:R-:W-:Y:S02]  /*19c0*/  IMAD.MOV.U32 R16, RZ, RZ, 0x2 ;  /* 0x00000002ff107424 */ /* 0x000fe400078e00ff */
[----:B------:R-:W-:Y:S02]  /*19d0*/  IMAD.MOV.U32 R11, RZ, RZ, 0x181f ;  /* 0x0000181fff0b7424 */ /* 0x000fe400078e00ff */
[----:B------:R-:W-:-:S02]  /*19e0*/  IMAD.MOV.U32 R10, RZ, RZ, -0x1 ;  /* 0xffffffffff0a7424 */ /* 0x000fc400078e00ff */
[----:B--23--:R-:W-:Y:S05]  /*19f0*/  CALL.REL.NOINC `($__internal_86_$__cuda_sm70_shflsync_bfly_p) ;  /* 0x0000028000007944 */ /* 0x00cfea0003c00000 */
[----:B------:R-:W-:Y:S01]  /*1a00*/  FSEL R23, R20, R23, P1 ;  /* 0x0000001714177208 */ /* 0x000fe20000800000 */
[----:B-1----:R-:W-:Y:S01]  /*1a10*/  IMAD.MOV.U32 R25, RZ, RZ, R10 ;  /* 0x000000ffff197224 */ /* 0x002fe200078e000a */
[----:B------:R-:W-:Y:S01]  /*1a20*/  MOV R8, 0x1a80 ;  /* 0x00001a8000087802 */ /* 0x000fe20000000f00 */
[----:B0-----:R-:W-:-:S02]  /*1a30*/  IMAD.MOV.U32 R16, RZ, RZ, 0x2 ;  /* 0x00000002ff107424 */ /* 0x001fc400078e00ff */
[----:B------:R-:W-:Y:S02]  /*1a40*/  IMAD.MOV.U32 R11, RZ, RZ, 0x181f ;  /* 0x0000181fff0b7424 */ /* 0x000fe400078e00ff */
[----:B------:R-:W-:Y:S02]  /*1a50*/  IMAD.MOV.U32 R10, RZ, RZ, -0x1 ;  /* 0xffffffffff0a7424 */ /* 0x000fe400078e00ff */
[----:B------:R-:W-:Y:S02]  /*1a60*/  IMAD.MOV.U32 R19, RZ, RZ, R23 ;  /* 0x000000ffff137224 */ /* 0x000fe400078e0017 */
[----:B------:R-:W-:Y:S05]  /*1a70*/  CALL.REL.NOINC `($__internal_86_$__cuda_sm70_shflsync_bfly_p) ;  /* 0x0000020000007944 */ /* 0x000fea0003c00000 */
[----:B------:R-:W-:Y:S01]  /*1a80*/  SEL R21, R18, R21, P1 ;  /* 0x0000001512157207 */ /* 0x000fe20000800000 */
[----:B-1----:R-:W-:Y:S01]  /*1a90*/  IMAD.MOV.U32 R20, RZ, RZ, R10 ;  /* 0x000000ffff147224 */ /* 0x002fe200078e000a */
[----:B------:R-:W-:Y:S01]  /*1aa0*/  MOV R8, 0x1b00 ;  /* 0x00001b0000087802 */ /* 0x000fe20000000f00 */
[----:B0-----:R-:W-:Y:S02]  /*1ab0*/  IMAD.MOV.U32 R16, RZ, RZ, 0x2 ;  /* 0x00000002ff107424 */ /* 0x001fe400078e00ff */
[----:B------:R-:W-:Y:S02]  /*1ac0*/  IMAD.MOV.U32 R11, RZ, RZ, 0x181f ;  /* 0x0000181fff0b7424 */ /* 0x000fe400078e00ff */
[----:B------:R-:W-:-:S02]  /*1ad0*/  IMAD.MOV.U32 R10, RZ, RZ, -0x1 ;  /* 0xffffffffff0a7424 */ /* 0x000fc400078e00ff */
[----:B------:R-:W-:Y:S02]  /*1ae0*/  IMAD.MOV.U32 R19, RZ, RZ, R21 ;  /* 0x000000ffff137224 */ /* 0x000fe400078e0015 */
[----:B------:R-:W-:Y:S05]  /*1af0*/  CALL.REL.NOINC `($__internal_86_$__cuda_sm70_shflsync_bfly_p) ;  /* 0x0000018000007944 */ /* 0x000fea0003c00000 */
[----:B-1----:R-:W-:Y:S01]  /*1b00*/  IMAD.MOV.U32 R18, RZ, RZ, R10 ;  /* 0x000000ffff127224 */ /* 0x002fe200078e000a */
[----:B0-----:R-:W-:Y:S05]  /*1b10*/  BRA `(.L_x_4511) ;  /* 0xfffff15000007947 */ /* 0x001fea000383ffff */
.L_x_4494:
[----:B------:R-:W-:Y:S01]  /*1b20*/  IMAD.MOV.U32 R19, RZ, RZ, R25 ;  /* 0x000000ffff137224 */ /* 0x000fe200078e0019 */
[----:B------:R-:W-:Y:S01]  /*1b30*/  MOV R8, 0x1b80 ;  /* 0x00001b8000087802 */ /* 0x000fe20000000f00 */
[----:B------:R-:W-:Y:S02]  /*1b40*/  IMAD.MOV.U32 R16, RZ, RZ, 0x1 ;  /* 0x00000001ff107424 */ /* 0x000fe400078e00ff */
[----:B------:R-:W-:Y:S02]  /*1b50*/  IMAD.MOV.U32 R11, RZ, RZ, 0x181f ;  /* 0x0000181fff0b7424 */ /* 0x000fe400078e00ff */
[----:B------:R-:W-:Y:S02]  /*1b60*/  IMAD.MOV.U32 R10, RZ, RZ, -0x1 ;  /* 0xffffffffff0a7424 */ /* 0x000fe400078e00ff */
[----:B0-2---:R-:W-:Y:S05]  /*1b70*/  CALL.REL.NOINC `($__internal_86_$__cuda_sm70_shflsync_bfly_p) ;  /* 0x0000010000007944 */ /* 0x005fea0003c00000 */
[----:B-1----:R-:W-:Y:S01]  /*1b80*/  IMAD.MOV.U32 R22, RZ, RZ, R10 ;  /* 0x000000ffff167224 */ /* 0x002fe200078e000a */
[----:B0-----:R-:W-:Y:S05]  /*1b90*/  BRA `(.L_x_4512) ;  /* 0xfffff13000007947 */ /* 0x001fea000383ffff */
.L_x_4495:
        /* <DEDUP_REMOVED lines=14> */
        .weak           $__internal_86_$__cuda_sm70_shflsync_bfly_p
        .type           $__internal_86_$__cuda_sm70_shflsync_bfly_p,@function
        .size           $__internal_86_$__cuda_sm70_shflsync_bfly_p,(.L_x_11030 - $__internal_86_$__cuda_sm70_shflsync_bfly_p)
$__internal_86_$__cuda_sm70_shflsync_bfly_p:
[----:B------:R-:W-:Y:S01]  /*1c80*/  IMAD.MOV.U32 R9, RZ, RZ, 0x0 ;  /* 0x00000000ff097424 */ /* 0x000fe200078e00ff */
[----:B------:R-:W-:Y:S04]  /*1c90*/  WARPSYNC R10 ;  /* 0x0000000a00007348 */ /* 0x000fe80003800000 */
[----:B------:R0:W1:Y:S01]  /*1ca0*/  SHFL.BFLY PT, R10, R19, R16, R11 ;  /* 0x0c000010130a7389 */ /* 0x00006200000e000b */
[----:B------:R-:W-:Y:S05]  /*1cb0*/  RET.REL.NODEC R8 `(_ZN4vllm3moe10topkGatingILi4ELi32ELi4ELi16ELi32EjfLNS0_11ScoringFuncE1EEEvPKT5_PKbPfiPT4_PiiiibPKf) ;  /* 0xffffe34008007950 */ /* 0x000fea0003c3ffff */
.L_x_4514:
        /* <DEDUP_REMOVED lines=12> */
.L_x_11030:


//--------------------- .text._ZN4vllm3moe10topkGatingILi4ELi16ELi4ELi16ELi32EjfLNS0_11ScoringFuncE1EEEvPKT5_PKbPfiPT4_PiiiibPKf --------------------------
	.section	.text._ZN4vllm3moe10topkGatingILi4ELi16ELi4ELi16ELi32EjfLNS0_11ScoringFuncE1EEEvPKT5_PKbPfiPT4_PiiiibPKf,"ax",@progbits
	.sectioninfo	@"SHI_REGISTERS=30"
	.align	128
        .global         _ZN4vllm3moe10topkGatingILi4ELi16ELi4ELi16ELi32EjfLNS0_11ScoringFuncE1EEEvPKT5_PKbPfiPT4_PiiiibPKf
        .type           _ZN4vllm3moe10topkGatingILi4ELi16ELi4ELi16ELi32EjfLNS0_11ScoringFuncE1EEEvPKT5_PKbPfiPT4_PiiiibPKf,@function
        .size           _ZN4vllm3moe10topkGatingILi4ELi16ELi4ELi16ELi32EjfLNS0_11ScoringFuncE1EEEvPKT5_PKbPfiPT4_PiiiibPKf,(.L_x_11031 - _ZN4vllm3moe10topkGatingILi4ELi16ELi4ELi16ELi32EjfLNS0_11ScoringFuncE1EEEvPKT5_PKbPfiPT4_PiiiibPKf)
        .other          _ZN4vllm3moe10topkGatingILi4ELi16ELi4ELi16ELi32EjfLNS0_11ScoringFuncE1EEEvPKT5_PKbPfiPT4_PiiiibPKf,@"STO_CUDA_ENTRY STV_DEFAULT"
_ZN4vllm3moe10topkGatingILi4ELi16ELi4ELi16ELi32EjfLNS0_11ScoringFuncE1EEEvPKT5_PKbPfiPT4_PiiiibPKf:
.text._ZN4vllm3moe10topkGatingILi4ELi16ELi4ELi16ELi32EjfLNS0_11ScoringFuncE1EEEvPKT5_PKbPfiPT4_PiiiibPKf:
        /* <DEDUP_REMOVED lines=75> */
.L_x_4525:
        /* <DEDUP_REMOVED lines=16> */
.L_x_4537:
[----:B------:R-:W-:Y:S05]  /*05b0*/  BRA.DIV ~URZ, `(.L_x_4518) ;  /* 0x00000d227f007947 */ /* 0x000fea000b800000 */
[----:B------:R2:W3:Y:S04]  /*05c0*/  SHFL.BFLY PT, R23, R22, 0x2, 0x1c1f ;  /* 0x0c5c1f0016177f89 */ /* 0x0004e800000e0000 */
[----:B------:R2:W4:Y:S02]  /*05d0*/  SHFL.BFLY PT, R21, R18, 0x2, 0x1c1f ;  /* 0x0c5c1f0012157f89 */ /* 0x00052400000e0000 */
.L_x_4538:
        /* <DEDUP_REMOVED lines=12> */
.L_x_4539:
        /* <DEDUP_REMOVED lines=26> */
.L_x_4521:
[----:B------:R-:W-:Y:S05]  /*0840*/  BSYNC B1 ;  /* 0x0000000000017941 */ /* 0x000fea0003800000 */
.L_x_4520:
        /* <DEDUP_REMOVED lines=20> */
.L_x_4524:
[----:B------:R-:W-:Y:S05]  /*0990*/  BSYNC B1 ;  /* 0x0000000000017941 */ /* 0x000fea0003800000 */
.L_x_4523:
[----:B0-----:R-:W-:Y:S05]  /*09a0*/  BRA `(.L_x_4525) ;  /* 0xfffffb0000007947 */ /* 0x001fea000383ffff */
.L_x_4516:
[----:B------:R-:W-:Y:S02]  /*09b0*/  IMAD.MOV.U32 R17, RZ, RZ, RZ ;  /* 0x000000ffff117224 */ /* 0x000fe400078e00ff */
.L_x_4533:
        /* <DEDUP_REMOVED lines=16> */
.L_x_4540:
[----:B------:R-:W-:Y:S05]  /*0ac0*/  BRA.DIV ~URZ, `(.L_x_4527) ;  /* 0x00000af27f007947 */ /* 0x000fea000b800000 */
[----:B------:R2:W3:Y:S04]  /*0ad0*/  SHFL.BFLY PT, R23, R22, 0x2, 0x1c1f ;  /* 0x0c5c1f0016177f89 */ /* 0x0004e800000e0000 */
[----:B------:R2:W4:Y:S02]  /*0ae0*/  SHFL.BFLY PT, R21, R18, 0x2, 0x1c1f ;  /* 0x0c5c1f0012157f89 */ /* 0x00052400000e0000 */
.L_x_4541:
        /* <DEDUP_REMOVED lines=12> */
.L_x_4542:
        /* <DEDUP_REMOVED lines=25> */
.L_x_4530:
[----:B------:R-:W-:Y:S05]  /*0d40*/  BSYNC B1 ;  /* 0x0000000000017941 */ /* 0x000fea0003800000 */
.L_x_4529:
        /* <DEDUP_REMOVED lines=20> */
.L_x_4532:
[----:B------:R-:W-:Y:S05]  /*0e90*/  BSYNC B1 ;  /* 0x0000000000017941 */ /* 0x000fea0003800000 */
.L_x_4531:
[----:B0-----:R-:W-:Y:S05]  /*0ea0*/  BRA `(.L_x_4533) ;  /* 0xfffffb1000007947 */ /* 0x001fea000383ffff */
.L_x_4522:
[----:B------:R-:W-:Y:S05]  /*0eb0*/  BSYNC B0 ;  /* 0x0000000000007941 */ /* 0x000fea0003800000 */
.L_x_4515:
        /* <DEDUP_REMOVED lines=18> */
.L_x_4535:
        /* <DEDUP_REMOVED lines=20> */
.L_x_4534:
        /* <DEDUP_REMOVED lines=9> */
.L_x_4536:
        /* <DEDUP_REMOVED lines=11> */
.L_x_4517:
[----:B------:R-:W-:Y:S01]  /*1260*/  IMAD.MOV.U32 R10, RZ, RZ, R20 ;  /* 0x000000ffff0a7224 */ /* 0x000fe200078e0014 */
[----:B------:R-:W-:Y:S01]  /*1270*/  MOV R8, 0x12c0 ;  /* 0x000012c000087802 */ /* 0x000fe20000000f00 */
[----:B------:R-:W-:Y:S02]  /*1280*/  IMAD.MOV.U32 R11, RZ, RZ, 0x2 ;  /* 0x00000002ff0b7424 */ /* 0x000fe400078e00ff */
[----:B------:R-:W-:Y:S02]  /*1290*/  IMAD.MOV.U32 R16, RZ, RZ, 0x1c1f ;  /* 0x00001c1fff107424 */ /* 0x000fe400078e00ff */
[----:B------:R-:W-:Y:S02]  /*12a0*/  IMAD.MOV.U32 R19, RZ, RZ, -0x1 ;  /* 0xffffffffff137424 */ /* 0x000fe400078e00ff */
[----:B------:R-:W-:Y:S05]  /*12b0*/  CALL.REL.NOINC `($__internal_87_$__cuda_sm70_shflsync_bfly_p) ;  /* 0x0000056000007944 */ /* 0x000fea0003c00000 */
[----:B-1----:R-:W-:Y:S01]  /*12c0*/  IMAD.MOV.U32 R25, RZ, RZ, R10 ;  /* 0x000000ffff197224 */ /* 0x002fe200078e000a */
[----:B0-----:R-:W-:Y:S05]  /*12d0*/  BRA `(.L_x_4537) ;  /* 0xfffff2d000007947 */ /* 0x001fea000383ffff */
.L_x_4518:
[----:B------:R-:W-:Y:S01]  /*12e0*/  IMAD.MOV.U32 R10, RZ, RZ, R22 ;  /* 0x000000ffff0a7224 */ /* 0x000fe200078e0016 */
[----:B------:R-:W-:Y:S01]  /*12f0*/  MOV R8, 0x1340 ;  /* 0x0000134000087802 */ /* 0x000fe20000000f00 */
[----:B------:R-:W-:Y:S02]  /*1300*/  IMAD.MOV.U32 R11, RZ, RZ, 0x2 ;  /* 0x00000002ff0b7424 */ /* 0x000fe400078e00ff */
[----:B------:R-:W-:-:S02]  /*1310*/  IMAD.MOV.U32 R16, RZ, RZ, 0x1c1f ;  /* 0x00001c1fff107424 */ /* 0x000fc400078e00ff */
[----:B------:R-:W-:Y:S02]  /*1320*/  IMAD.MOV.U32 R19, RZ, RZ, -0x1 ;  /* 0xffffffffff137424 */ /* 0x000fe400078e00ff */
[----:B01----:R-:W-:Y:S05]  /*1330*/  CALL.REL.NOINC `($__internal_87_$__cuda_sm70_shflsync_bfly_p) ;  /* 0x000004e000007944 */ /* 0x003fea0003c00000 */
[----:B-1----:R-:W-:Y:S01]  /*1340*/  IMAD.MOV.U32 R23, RZ, RZ, R10 ;  /* 0x000000ffff177224 */ /* 0x002fe200078e000a */
[----:B------:R-:W-:Y:S01]  /*1350*/  MOV R8, 0x13b0 ;  /* 0x000013b000087802 */ /* 0x000fe20000000f00 */
[----:B------:R-:W-:Y:S02]  /*1360*/  IMAD.MOV.U32 R10, RZ, RZ, R18 ;  /* 0x000000ffff0a7224 */ /* 0x000fe400078e0012 */
[----:B0-----:R-:W-:Y:S02]  /*1370*/  IMAD.MOV.U32 R11, RZ, RZ, 0x2 ;  /* 0x00000002ff0b7424 */ /* 0x001fe400078e00ff */
[----:B------:R-:W-:Y:S02]  /*1380*/  IMAD.MOV.U32 R16, RZ, RZ, 0x1c1f ;  /* 0x00001c1fff107424 */ /* 0x000fe400078e00ff */
[----:B------:R-:W-:Y:S02]  /*1390*/  IMAD.MOV.U32 R19, RZ, RZ, -0x1 ;  /* 0xffffffffff137424 */ /* 0x000fe400078e00ff */
[----:B------:R-:W-:Y:S05]  /*13a0*/  CALL.REL.NOINC `($__internal_87_$__cuda_sm70_shflsync_bfly_p) ;  /* 0x0000047000007944 */ /* 0x000fea0003c00000 */
[----:B-1----:R-:W-:Y:S01]  /*13b0*/  IMAD.MOV.U32 R21, RZ, RZ, R10 ;  /* 0x000000ffff157224 */ /* 0x002fe200078e000a */
[----:B0-----:R-:W-:Y:S05]  /*13c0*/  BRA `(.L_x_4538) ;  /* 0xfffff21000007947 */ /* 0x001fea000383ffff */
.L_x_4519:
[----:B------:R-:W-:Y:S01]  /*13d0*/  IMAD.MOV.U32 R10, RZ, RZ, R20 ;  /* 0x000000ffff0a7224 */ /* 0x000fe200078e0014 */
[----:B------:R-:W-:Y:S01]  /*13e0*/  MOV R8, 0x1430 ;  /* 0x0000143000087802 */ /* 0x000fe20000000f00 */
[----:B------:R-:W-:-:S02]  /*13f0*/  IMAD.MOV.U32 R11, RZ, RZ, 0x1 ;  /* 0x00000001ff0b7424 */ /* 0x000fc400078e00ff */
[----:B------:R-:W-:Y:S02]  /*1400*/  IMAD.MOV.U32 R16, RZ, RZ, 0x1c1f ;  /* 0x00001c1fff107424 */ /* 0x000fe400078e00ff */
[----:B------:R-:W-:Y:S02]  /*1410*/  IMAD.MOV.U32 R19, RZ, RZ, -0x1 ;  /* 0xffffffffff137424 */ /* 0x000fe400078e00ff */
[----:B--23--:R-:W-:Y:S05]  /*1420*/  CALL.REL.NOINC `($__internal_87_$__cuda_sm70_shflsync_bfly_p) ;  /* 0x000003f000007944 */ /* 0x00cfea0003c00000 */
[----:B------:R-:W-:Y:S01]  /*1430*/  FSEL R22, R23, R22, P1 ;  /* 0x0000001617167208 */ /* 0x000fe20000800000 */
[----:B-1----:R-:W-:Y:S01]  /*1440*/  IMAD.MOV.U32 R23, RZ, RZ, R10 ;  /* 0x000000ffff177224 */ /* 0x002fe200078e000a */
[----:B------:R-:W-:Y:S01]  /*1450*/  MOV R8, 0x14b0 ;  /* 0x000014b000087802 */ /* 0x000fe20000000f00 */
[----:B0-----:R-:W-:Y:S02]  /*1460*/  IMAD.MOV.U32 R11, RZ, RZ, 0x1 ;  /* 0x00000001ff0b7424 */ /* 0x001fe400078e00ff */
[----:B------:R-:W-:Y:S02]  /*1470*/  IMAD.MOV.U32 R16, RZ, RZ, 0x1c1f ;  /* 0x00001c1fff107424 */ /* 0x000fe400078e00ff */
[----:B------:R-:W-:Y:S02]  /*1480*/  IMAD.MOV.U32 R19, RZ, RZ, -0x1 ;  /* 0xffffffffff137424 */ /* 0x000fe400078e00ff */
[----:B------:R-:W-:-:S02]  /*1490*/  IMAD.MOV.U32 R10, RZ, RZ, R22 ;  /* 0x000000ffff0a7224 */ /* 0x000fc400078e0016 */
[----:B------:R-:W-:Y:S05]  /*14a0*/  CALL.REL.NOINC `($__internal_87_$__cuda_sm70_shflsync_bfly_p) ;  /* 0x0000037000007944 */ /* 0x000fea0003c00000 */
[----:B------:R-:W-:Y:S01]  /*14b0*/  SEL R18, R21, R18, P1 ;  /* 0x0000001215127207 */ /* 0x000fe20000800000 */
[----:B-1----:R-:W-:Y:S01]  /*14c0*/  IMAD.MOV.U32 R21, RZ, RZ, R10 ;  /* 0x000000ffff157224 */ /* 0x002fe200078e000a */
[----:B------:R-:W-:Y:S01]  /*14d0*/  MOV R8, 0x1530 ;  /* 0x0000153000087802 */ /* 0x000fe20000000f00 */
[----:B0-----:R-:W-:-:S02]  /*14e0*/  IMAD.MOV.U32 R11, RZ, RZ, 0x1 ;  /* 0x00000001ff0b7424 */ /* 0x001fc400078e00ff */
[----:B------:R-:W-:Y:S02]  /*14f0*/  IMAD.MOV.U32 R16, RZ, RZ, 0x1c1f ;  /* 0x00001c1fff107424 */ /* 0x000fe400078e00ff */
[----:B------:R-:W-:Y:S02]  /*1500*/  IMAD.MOV.U32 R19, RZ, RZ, -0x1 ;  /* 0xffffffffff137424 */ /* 0x000fe400078e00ff */
[----:B------:R-:W-:Y:S02]  /*1510*/  IMAD.MOV.U32 R10, RZ, RZ, R18 ;  /* 0x000000ffff0a7224 */ /* 0x000fe400078e0012 */
[----:B------:R-:W-:Y:S05]  /*1520*/  CALL.REL.NOINC `($__internal_87_$__cuda_sm70_shflsync_bfly_p) ;  /* 0x000002f000007944 */ /* 0x000fea0003c00000 */
[----:B01----:R-:W-:Y:S05]  /*1530*/  BRA `(.L_x_4539) ;  /* 0xfffff16000007947 */ /* 0x003fea000383ffff */
.L_x_4526:
[----:B------:R-:W-:Y:S01]  /*1540*/  IMAD.MOV.U32 R10, RZ, RZ, R20 ;  /* 0x000000ffff0a7224 */ /* 0x000fe200078e0014 */
[----:B------:R-:W-:Y:S01]  /*1550*/  MOV R8, 0x15a0 ;  /* 0x000015a000087802 */ /* 0x000fe20000000f00 */
[----:B------:R-:W-:Y:S02]  /*1560*/  IMAD.MOV.U32 R11, RZ, RZ, 0x2 ;  /* 0x00000002ff0b7424 */ /* 0x000fe400078e00ff */
[----:B------:R-:W-:Y:S02]  /*1570*/  IMAD.MOV.U32 R16, RZ, RZ, 0x1c1f ;  /* 0x00001c1fff107424 */ /* 0x000fe400078e00ff */
[----:B------:R-:W-:-:S02]  /*1580*/  IMAD.MOV.U32 R19, RZ, RZ, -0x1 ;  /* 0xffffffffff137424 */ /* 0x000fc400078e00ff */
[----:B------:R-:W-:Y:S05]  /*1590*/  CALL.REL.NOINC `($__internal_87_$__cuda_sm70_shflsync_bfly_p) ;  /* 0x0000028000007944 */ /* 0x000fea0003c00000 */
[----:B-1----:R-:W-:Y:S01]  /*15a0*/  IMAD.MOV.U32 R25, RZ, RZ, R10 ;  /* 0x000000ffff197224 */ /* 0x002fe200078e000a */
[----:B0-----:R-:W-:Y:S05]  /*15b0*/  BRA `(.L_x_4540) ;  /* 0xfffff50000007947 */ /* 0x001fea000383ffff */
.L_x_4527:
[----:B------:R-:W-:Y:S01]  /*15c0*/  IMAD.MOV.U32 R10, RZ, RZ, R22 ;  /* 0x000000ffff0a7224 */ /* 0x000fe200078e0016 */
[----:B------:R-:W-:Y:S01]  /*15d0*/  MOV R8, 0x1620 ;  /* 0x0000162000087802 */ /* 0x000fe20000000f00 */
[----:B------:R-:W-:-:S02]  /*15e0*/  IMAD.MOV.U32 R11, RZ, RZ, 0x2 ;  /* 0x00000002ff0b7424 */ /* 0x000fc400078e00ff */
[----:B------:R-:W-:Y:S02]  /*15f0*/  IMAD.MOV.U32 R16, RZ, RZ, 0x1c1f ;  /* 0x00001c1fff107424 */ /* 0x000fe400078e00ff */
[----:B------:R-:W-:Y:S02]  /*1600*/  IMAD.MOV.U32 R19, RZ, RZ, -0x1 ;  /* 0xffffffffff137424 */ /* 0x000fe400078e00ff */
[----:B01----:R-:W-:Y:S05]  /*1610*/  CALL.REL.NOINC `($__internal_87_$__cuda_sm70_shflsync_bfly_p) ;  /* 0x0000020000007944 */ /* 0x003fea0003c00000 */
[----:B-1----:R-:W-:Y:S01]  /*1620*/  IMAD.MOV.U32 R23, RZ, RZ, R10 ;  /* 0x000000ffff177224 */ /* 0x002fe200078e000a */
[----:B------:R-:W-:Y:S01]  /*1630*/  MOV R8, 0x1690 ;  /* 0x0000169000087802 */ /* 0x000fe20000000f00 */
[----:B------:R-:W-:Y:S02]  /*1640*/  IMAD.MOV.U32 R10, RZ, RZ, R18 ;  /* 0x000000ffff0a7224 */ /* 0x000fe400078e0012 */
[----:B0-----:R-:W-:Y:S02]  /*1650*/  IMAD.MOV.U32 R11, RZ, RZ, 0x2 ;  /* 0x00000002ff0b7424 */ /* 0x001fe400078e00ff */
[----:B------:R-:W-:Y:S02]  /*1660*/  IMAD.MOV.U32 R16, RZ, RZ, 0x1c1f ;  /* 0x00001c1fff107424 */ /* 0x000fe400078e00ff */
[----:B------:R-:W-:-:S02]  /*1670*/  IMAD.MOV.U32 R19, RZ, RZ, -0x1 ;  /* 0xffffffffff137424 */ /* 0x000fc400078e00ff */
[----:B------:R-:W-:Y:S05]  /*1680*/  CALL.REL.NOINC `($__internal_87_$__cuda_sm70_shflsync_bfly_p) ;  /* 0x0000019000007944 */ /* 0x000fea0003c00000 */
[----:B-1----:R-:W-:Y:S01]  /*1690*/  IMAD.MOV.U32 R21, RZ, RZ, R10 ;  /* 0x000000ffff157224 */ /* 0x002fe200078e000a */
[----:B0-----:R-:W-:Y:S05]  /*16a0*/  BRA `(.L_x_4541) ;  /* 0xfffff44000007947 */ /* 0x001fea000383ffff */
.L_x_4528:
        /* <DEDUP_REMOVED lines=23> */
        .weak           $__internal_87_$__cuda_sm70_shflsync_bfly_p
        .type           $__internal_87_$__cuda_sm70_shflsync_bfly_p,@function
        .size           $__internal_87_$__cuda_sm70_shflsync_bfly_p,(.L_x_11031 - $__internal_87_$__cuda_sm70_shflsync_bfly_p)
$__internal_87_$__cuda_sm70_shflsync_bfly_p:
[----:B------:R-:W-:Y:S01]  /*1820*/  IMAD.MOV.U32 R9, RZ, RZ, 0x0 ;  /* 0x00000000ff097424 */ /* 0x000fe200078e00ff */
[----:B------:R-:W-:Y:S04]  /*1830*/  WARPSYNC R19 ;  /* 0x0000001300007348 */ /* 0x000fe80003800000 */
[----:B------:R0:W1:Y:S01]  /*1840*/  SHFL.BFLY PT, R10, R10, R11, R16 ;  /* 0x0c00000b0a0a7389 */ /* 0x00006200000e0010 */
[----:B------:R-:W-:Y:S05]  /*1850*/  RET.REL.NODEC R8 `(_ZN4vllm3moe10topkGatingILi4ELi16ELi4ELi16ELi32EjfLNS0_11ScoringFuncE1EEEvPKT5_PKbPfiPT4_PiiiibPKf) ;  /* 0xffffe7a008007950 */ /* 0x000fea0003c3ffff */
.L_x_4543:
        /* <DEDUP_REMOVED lines=10> */
.L_x_11031:


//--------------------- .text._ZN4vllm3moe10topkGatingILi4ELi8ELi4ELi16ELi32EjfLNS0_11ScoringFuncE1EEEvPKT5_PKbPfiPT4_PiiiibPKf --------------------------
	.section	.text._ZN4vllm3moe10topkGatingILi4ELi8ELi4ELi16ELi32EjfLNS0_11ScoringFuncE1EEEvPKT5_PKbPfiPT4_PiiiibPKf,"ax",@progbits
	.sectioninfo	@"SHI_REGISTERS=32"
	.align	128
        .global         _ZN4vllm3moe10topkGatingILi4ELi8ELi4ELi16ELi32EjfLNS0_11ScoringFuncE1EEEvPKT5_PKbPfiPT4_PiiiibPKf
        .type           _ZN4vllm3moe10topkGatingILi4ELi8ELi4ELi16ELi32EjfLNS0_11ScoringFuncE1EEEvPKT5_PKbPfiPT4_PiiiibPKf,@function
        .size           _ZN4vllm3moe10topkGatingILi4ELi8ELi4ELi16ELi32EjfLNS0_11ScoringFuncE1EEEvPKT5_PKbPfiPT4_PiiiibPKf,(.L_x_11260 - _ZN4vllm3moe10topkGatingILi4ELi8ELi4ELi16ELi32EjfLNS0_11ScoringFuncE1EEEvPKT5_PKbPfiPT4_PiiiibPKf)
        .other          _ZN4vllm3moe10topkGatingILi4ELi8ELi4ELi16ELi32EjfLNS0_11ScoringFuncE1EEEvPKT5_PKbPfiPT4_PiiiibPKf,@"STO_CUDA_ENTRY STV_DEFAULT"
_ZN4vllm3moe10topkGatingILi4ELi8ELi4ELi16ELi32EjfLNS0_11ScoringFuncE1EEEvPKT5_PKbPfiPT4_PiiiibPKf:
.text._ZN4vllm3moe10topkGatingILi4ELi8ELi4ELi16ELi32EjfLNS0_11ScoringFuncE1EEEvPKT5_PKbPfiPT4_PiiiibPKf:
        /* <DEDUP_REMOVED lines=77> */
[----:B------:R-:W-:Y:S02]  /*04d0*/  IMAD.MOV.U32 R14, RZ, RZ, RZ ;  /* 0x000000ffff0e7224 */ /* 0x000fe400078e00ff */
.L_x_4554:
[----:B0-----:R-:W2:Y:S01]  /*04e0*/  LDL.128 R8, [R1] ;  /* 0x0000000001087983 */ /* 0x001ea20000100c00 */
[----:B------:R-:W-:Y:S01]  /*04f0*/  LOP3.LUT R23, R13, 0x1, RZ, 0xc0, !PT ;  /* 0x000000010d177812 */ /* 0x000fe200078ec0ff */
[----:B------:R-:W-:Y:S01]  /*0500*/  IMAD.MOV.U32 R20, RZ, RZ, 0x4 ;  /* 0x00000004ff147424 */ /* 0x000fe200078e00ff */
        /* <DEDUP_REMOVED lines=9> */
[----:B------:R-:W-:Y:S02]  /*05a0*/  PLOP3.LUT P0, PT, PT, PT, PT, 0x80, 0x0 ;  /* 0x000000000000781c */ /* 0x000fe40003f0f070 */
[----:B------:R-:W-:Y:S02]  /*05b0*/  FSEL R16, R11, R16, P3 ;  /* 0x000000100b107208 */ /* 0x000fe40001800000 */
[----:B------:R-:W-:-:S03]  /*05c0*/  SEL R18, R18, 0x3, !P3 ;  /* 0x0000000312127807 */ /* 0x000fc60005800000 */
[----:B------:R-:W0:Y:S01]  /*05d0*/  SHFL.BFLY PT, R17, R16, 0x1, 0x1e1f ;  /* 0x0c3e1f0010117f89 */ /* 0x000e2200000e0000 */
[----:B------:R-:W-:Y:S02]  /*05e0*/  LOP3.LUT R19, R3, R18, RZ, 0xfc, !PT ;  /* 0x0000001203137212 */ /* 0x000fe400078efcff */
[----:B------:R-:W-:Y:S01]  /*05f0*/  FSEL R18, R6, R21, P2 ;  /* 0x0000001506127208 */ /* 0x000fe20001000000 */
[----:B------:R-:W-:Y:S02]  /*0600*/  IMAD R21, R12, c[0x0][0x190], R14 ;  /* 0x000064000c157a24 */ /* 0x000fe400078e020e */
[----:B------:R-:W1:Y:S01]  /*0610*/  SHFL.BFLY PT, R24, R19, 0x1, 0x1e1f ;  /* 0x0c3e1f0013187f89 */ /* 0x000e6200000e0000 */
[----:B------:R-:W-:-:S05]  /*0620*/  FSEL R18, R7, R18, P3 ;  /* 0x0000001207127208 */ /* 0x000fca0001800000 */
[----:B------:R-:W2:Y:S01]  /*0630*/  SHFL.BFLY PT, R27, R18, 0x1, 0x1e1f ;  /* 0x0c3e1f00121b7f89 */ /* 0x000ea200000e0000 */
[----:B0-----:R-:W-:-:S13]  /*0640*/  FSETP.GEU.FTZ.AND P2, PT, R16, R17, PT ;  /* 0x000000111000720b */ /* 0x001fda0003f5e000 */
[----:B------:R-:W-:Y:S02]  /*0650*/  @P2 FSETP.NEU.FTZ.AND P3, PT, R16, R17, PT ;  /* 0x000000111000220b */ /* 0x000fe40003f7d000 */
[----:B------:R-:W-:Y:S02]  /*0660*/  IADD3 R16, R14, 0x1, RZ ;  /* 0x000000010e107810 */ /* 0x000fe40007ffe0ff */
[----:B-1----:R-:W-:Y:S02]  /*0670*/  @P2 ISETP.LT.AND P0, PT, R24, R19, !P3 ;  /* 0x000000131800220c */ /* 0x002fe40005f01270 */
[----:B------:R-:W-:Y:S02]  /*0680*/  ISETP.NE.U32.AND P2, PT, R23, 0x1, PT ;  /* 0x000000011700780c */ /* 0x000fe40003f45070 */
[----:B------:R-:W-:Y:S01]  /*0690*/  ISETP.GE.AND P3, PT, R16, c[0x0][0x190], PT ;  /* 0x0000640010007a0c */ /* 0x000fe20003f66270 */
[----:B------:R-:W-:-:S08]  /*06a0*/  IMAD.WIDE R16, R21, R20, c[0x0][0x170] ;  /* 0x00005c0015107625 */ /* 0x000fd000078e0214 */
[----:B--2---:R-:W-:Y:S02]  /*06b0*/  FSEL R27, R27, R18, P0 ;  /* 0x000000121b1b7208 */ /* 0x004fe40000000000 */
[----:B------:R-:W-:Y:S01]  /*06c0*/  SEL R24, R24, R19, P0 ;  /* 0x0000001318187207 */ /* 0x000fe20000000000 */
[----:B------:R-:W-:-:S04]  /*06d0*/  IMAD.WIDE R18, R21, R20, c[0x0][0x180] ;  /* 0x0000600015127625 */ /* 0x000fc800078e0214 */
[----:B------:R-:W-:Y:S01]  /*06e0*/  IMAD.WIDE R20, R21, R20, c[0x0][0x188] ;  /* 0x0000620015147625 */ /* 0x000fe200078e0214 */
[----:B------:R-:W-:Y:S05]  /*06f0*/  @!P2 BRA `(.L_x_4548) ;  /* 0x000000b00000a947 */ /* 0x000fea0003800000 */
[----:B------:R-:W-:Y:S01]  /*0700*/  ISETP.GE.AND P0, PT, R24, c[0x0][0x194], PT ;  /* 0x0000650018007a0c */ /* 0x000fe20003f06270 */
[----:B------:R0:W-:Y:S01]  /*0710*/  STG.E [R16.64], R27 ;  /* 0x0000001b10007986 */ /* 0x0001e2000c101906 */
[----:B------:R-:W-:Y:S01]  /*0720*/  PRMT R25, R0, 0x9910, RZ ;  /* 0x0000991000197816 */ /* 0x000fe200000000ff */
[----:B------:R-:W-:Y:S01]  /*0730*/  FADD.FTZ R2, R2, R27 ;  /* 0x0000001b02027221 */ /* 0x000fe20000010000 */
[C---:B------:R-:W-:Y:S02]  /*0740*/  ISETP.LT.AND P0, PT, R24.reuse, c[0x0][0x198], P0 ;  /* 0x0000660018007a0c */ /* 0x040fe40000701270 */
[----:B------:R-:W-:Y:S02]  /*0750*/  IADD3 R26, R24, -c[0x0][0x194], RZ ;  /* 0x80006500181a7a10 */ /* 0x000fe40007ffe0ff */
[----:B------:R-:W-:Y:S01]  /*0760*/  ISETP.NE.AND P0, PT, R25, RZ, P0 ;  /* 0x000000ff1900720c */ /* 0x000fe20000705270 */
[----:B------:R-:W-:-:S03]  /*0770*/  IMAD R25, R14, c[0x0][0x178], R12 ;  /* 0x00005e000e197a24 */ /* 0x000fc600078e020c */
[----:B------:R-:W-:-:S05]  /*0780*/  SEL R26, R26, 0x8, P0 ;  /* 0x000000081a1a7807 */ /* 0x000fca0000000000 */
[----:B------:R0:W-:Y:S04]  /*0790*/  STG.E [R18.64], R26 ;  /* 0x0000001a12007986 */ /* 0x0001e8000c101906 */
[----:B------:R0:W-:Y:S02]  /*07a0*/  STG.E [R20.64], R25 ;  /* 0x0000001914007986 */ /* 0x0001e4000c101906 */
.L_x_4548:
[----:B------:R-:W-:Y:S05]  /*07b0*/  BSYNC B0 ;  /* 0x0000000000007941 */ /* 0x000fea0003800000 */
.L_x_4547:
        /* <DEDUP_REMOVED lines=19> */
.L_x_4550:
[----:B------:R-:W-:Y:S05]  /*08f0*/  BSYNC B0 ;  /* 0x0000000000007941 */ /* 0x000fea0003800000 */
.L_x_4549:
        /* <DEDUP_REMOVED lines=31> */
[----:B------:R-:W-:-:S02]  /*0af0*/  IADD3 R25, R14, 0x1, RZ ;  /* 0x000000010e197810 */ /* 0x000fc40007ffe0ff */
[----:B------:R-:W-:-:S03]  /*0b00*/  ISETP.NE.AND P0, PT, R11, RZ, P0 ;  /* 0x000000ff0b00720c */ /* 0x000fc60000705270 */
[----:B------:R-:W-:Y:S01]  /*0b10*/  IMAD R25, R25, c[0x0][0x178], R12 ;  /* 0x00005e0019197a24 */ /* 0x000fe200078e020c */
[----:B------:R-:W-:-:S05]  /*0b20*/  SEL R11, R10, 0x8, P0 ;  /* 0x000000080a0b7807 */ /* 0x000fca0000000000 */
[----:B------:R0:W-:Y:S04]  /*0b30*/  STG.E [R18.64+0x4], R11 ;  /* 0x0000040b12007986 */ /* 0x0001e8000c101906 */
[----:B------:R0:W-:Y:S02]  /*0b40*/  STG.E [R20.64+0x4], R25 ;  /* 0x0000041914007986 */ /* 0x0001e4000c101906 */
.L_x_4552:
[----:B------:R-:W-:Y:S05]  /*0b50*/  BSYNC B0 ;  /* 0x0000000000007941 */ /* 0x000fea0003800000 */
.L_x_4551:
        /* <DEDUP_REMOVED lines=19> */
.L_x_4553:
[----:B------:R-:W-:Y:S05]  /*0c90*/  @P2 BRA `(.L_x_4554) ;  /* 0xfffff84000002947 */ /* 0x000fea000383ffff */
.L_x_4546:
        /* <DEDUP_REMOVED lines=40> */
[-C--:B------:R-:W-:Y:S01]  /*0f20*/  IMAD.WIDE R6, R10, R11.reuse, c[0x0][0x180] ;  /* 0x000060000a067625 */ /* 0x080fe200078e020b */
[----:B------:R0:W-:Y:S02]  /*0f30*/  STG.E [R4.64], R17 ;  /* 0x0000001104007986 */ /* 0x0001e4000c101906 */
[----:B------:R-:W-:Y:S01]  /*0f40*/  SEL R9, R0, 0x8, P0 ;  /* 0x0000000800097807 */ /* 0x000fe20000000000 */
[----:B------:R-:W-:-:S04]  /*0f50*/  IMAD.WIDE R10, R10, R11, c[0x0][0x188] ;  /* 0x000062000a0a7625 */ /* 0x000fc800078e020b */
[----:B------:R0:W-:Y:S01]  /*0f60*/  STG.E [R6.64], R9 ;  /* 0x0000000906007986 */ /* 0x0001e2000c101906 */
[----:B------:R-:W-:-:S03]  /*0f70*/  FADD.FTZ R2, R17, R2 ;  /* 0x0000000211027221 */ /* 0x000fc60000010000 */
[----:B------:R0:W-:Y:S04]  /*0f80*/  STG.E [R10.64], R15 ;  /* 0x0000000f0a007986 */ /* 0x0001e8000c101906 */
.L_x_4556:
[----:B------:R-:W-:Y:S05]  /*0f90*/  BSYNC B0 ;  /* 0x0000000000007941 */ /* 0x000fea0003800000 */
.L_x_4555:
        /* <DEDUP_REMOVED lines=18> */
.L_x_4558:
[----:B------:R-:W-:Y:S05]  /*10c0*/  BSYNC B0 ;  /* 0x0000000000007941 */ /* 0x000fea0003800000 */
.L_x_4557:
[----:B------:R-:W-:Y:S05]  /*10d0*/  BRA `(.L_x_4544) ;  /* 0x00000bf000007947 */ /* 0x000fea0003800000 */
.L_x_4545:
[----:B0-----:R-:W-:Y:S02]  /*10e0*/  IMAD.MOV.U32 R8, RZ, RZ, c[0x0][0x190] ;  /* 0x00006400ff087624 */ /* 0x001fe400078e00ff */
[----:B------:R-:W-:-:S03]  /*10f0*/  IMAD.MOV.U32 R14, RZ, RZ, RZ ;  /* 0x000000ffff0e7224 */ /* 0x000fc600078e00ff */
[----:B------:R-:W-:-:S13]  /*1100*/  ISETP.NE.AND P0, PT, R8, 0x1, PT ;  /* 0x000000010800780c */ /* 0x000fda0003f05270 */
[----:B------:R-:W-:Y:S05]  /*1110*/  @!P0 BRA `(.L_x_4559) ;  /* 0x000007c000008947 */ /* 0x000fea0003800000 */
[----:B------:R-:W-:Y:S01]  /*1120*/  IADD3 R22, -R15, c[0x0][0x190], RZ ;  /* 0x000064000f167a10 */ /* 0x000fe20007ffe1ff */
[----:B------:R-:W-:Y:S02]  /*1130*/  IMAD.MOV.U32 R14, RZ, RZ, RZ ;  /* 0x000000ffff0e7224 */ /* 0x000fe400078e00ff */
.L_x_4567:
        /* <DEDUP_REMOVED lines=36> */
[----:B------:R-:W-:Y:S02]  /*1380*/  PRMT R25, R0, 0x9910, RZ ;  /* 0x0000991000197816 */ /* 0x000fe400000000ff */
[C---:B------:R-:W-:Y:S02]  /*1390*/  ISETP.LT.AND P0, PT, R24.reuse, c[0x0][0x198], P0 ;  /* 0x0000660018007a0c */ /* 0x040fe40000701270 */
[----:B------:R-:W-:Y:S02]  /*13a0*/  IADD3 R26, R24, -c[0x0][0x194], RZ ;  /* 0x80006500181a7a10 */ /* 0x000fe40007ffe0ff */
[----:B------:R-:W-:Y:S01]  /*13b0*/  ISETP.NE.AND P0, PT, R25, RZ, P0 ;  /* 0x000000ff1900720c */ /* 0x000fe20000705270 */
[----:B------:R-:W-:-:S03]  /*13c0*/  IMAD R25, R14, c[0x0][0x178], R12 ;  /* 0x00005e000e197a24 */ /* 0x000fc600078e020c */
[----:B------:R-:W-:-:S05]  /*13d0*/  SEL R26, R26, 0x8, P0 ;  /* 0x000000081a1a7807 */ /* 0x000fca0000000000 */
[----:B------:R0:W-:Y:S04]  /*13e0*/  STG.E [R18.64], R26 ;  /* 0x0000001a12007986 */ /* 0x0001e8000c101906 */
[----:B------:R0:W-:Y:S02]  /*13f0*/  STG.E [R20.64], R25 ;  /* 0x0000001914007986 */ /* 0x0001e4000c101906 */
.L_x_4561:
[----:B------:R-:W-:Y:S05]  /*1400*/  BSYNC B0 ;  /* 0x0000000000007941 */ /* 0x000fea0003800000 */
.L_x_4560:
        /* <DEDUP_REMOVED lines=19> */
.L_x_4563:
[----:B------:R-:W-:Y:S05]  /*1540*/  BSYNC B0 ;  /* 0x0000000000007941 */ /* 0x000fea0003800000 */
.L_x_4562:
        /* <DEDUP_REMOVED lines=36> */
.L_x_4565:
[----:B------:R-:W-:Y:S05]  /*1790*/  BSYNC B0 ;  /* 0x0000000000007941 */ /* 0x000fea0003800000 */
.L_x_4564:
        /* <DEDUP_REMOVED lines=19> */
.L_x_4566:
[----:B------:R-:W-:Y:S05]  /*18d0*/  @P2 BRA `(.L_x_4567) ;  /* 0xfffff86000002947 */ /* 0x000fea000383ffff */
.L_x_4559:
        /* <DEDUP_REMOVED lines=44> */
[----:B------:R0:W-:Y:S04]  /*1ba0*/  STG.E [R6.64], R9 ;  /* 0x0000000906007986 */ /* 0x0001e8000c101906 */
[----:B------:R0:W-:Y:S02]  /*1bb0*/  STG.E [R10.64], R15 ;  /* 0x0000000f0a007986 */ /* 0x0001e4000c101906 */
.L_x_4569:
[----:B------:R-:W-:Y:S05]  /*1bc0*/  BSYNC B0 ;  /* 0x0000000000007941 */ /* 0x000fea0003800000 */
.L_x_4568:
        /* <DEDUP_REMOVED lines=16> */
.L_x_4544:
        /* <DEDUP_REMOVED lines=18> */
.L_x_4571:
        /* <DEDUP_REMOVED lines=19> */
.L_x_4570:
        /* <DEDUP_REMOVED lines=12> */
.L_x_4572:
        /* <DEDUP_REMOVED lines=11> */
.L_x_4573:
        /* <DEDUP_REMOVED lines=15> */
.L_x_11260:


//--------------------- .text._ZN4vllm3moe10topkGatingILi4ELi4ELi4ELi16ELi32EjfLNS0_11ScoringFuncE1EEEvPKT5_PKbPfiPT4_PiiiibPKf --------------------------
	.section	.text._ZN4vllm3moe10topkGatingILi4ELi4ELi4ELi16ELi32EjfLNS0_11ScoringFuncE1EEEvPKT5_PKbPfiPT4_PiiiibPKf,"ax",@progbits
	.sectioninfo	@"SHI_REGISTERS=32"
	.align	128
        .global         _ZN4vllm3moe10topkGatingILi4ELi4ELi4ELi16ELi32EjfLNS0_11ScoringFuncE1EEEvPKT5_PKbPfiPT4_PiiiibPKf
        .type           _ZN4vllm3moe10topkGatingILi4ELi4ELi4ELi16ELi32EjfLNS0_11ScoringFuncE1EEEvPKT5_PKbPfiPT4_PiiiibPKf,@function
        .size           _ZN4vllm3moe10topkGatingILi4ELi4ELi4ELi16ELi32EjfLNS0_11ScoringFuncE1EEEvPKT5_PKbPfiPT4_PiiiibPKf,(.L_x_11261 - _ZN4vllm3moe10topkGatingILi4ELi4ELi4ELi16ELi32EjfLNS0_11ScoringFuncE1EEEvPKT5_PKbPfiPT4_PiiiibPKf)
        .other          _ZN4vllm3moe10topkGatingILi4ELi4ELi4ELi16ELi32EjfLNS0_11ScoringFuncE1EEEvPKT5_PKbPfiPT4_PiiiibPKf,@"STO_CUDA_ENTRY STV_DEFAULT"
_ZN4vllm3moe10topkGatingILi4ELi4ELi4ELi16ELi32EjfLNS0_11ScoringFuncE1EEEvPKT5_PKbPfiPT4_PiiiibPKf:
.text._ZN4vllm3moe10topkGatingILi4ELi4ELi4ELi16ELi32EjfLNS0_11ScoringFuncE1EEEvPKT5_PKbPfiPT4_PiiiibPKf:
        /* <DEDUP_REMOVED lines=26> */
[----:B0-----:R-:W-:-:S02]  /*01a0*/  IMAD.MOV.U32 R15, RZ, RZ, 0x1 ;  /* 0x00000001ff0f7424 */ /* 0x001fc400078e00ff */
[----:B------:R-:W-:Y:S02]  /*01b0*/  IMAD.MOV.U32 R20, RZ, RZ, RZ ;  /* 0x000000ffff147224 */ /* 0x000fe400078e00ff */
[----:B-1----:R-:W-:-:S05]  /*01c0*/  IMAD.MOV.U32 R9, RZ, RZ, 0x1 ;  /* 0x00000001ff097424 */ /* 0x002fca00078e00ff */
[----:B------:R-:W-:Y:S02]  /*01d0*/  ISETP.LE.AND P2, PT, R9, c[0x0][0x190], PT ;  /* 0x0000640009007a0c */ /* 0x000fe40003f43270 */
[----:B------:R-:W-:Y:S01]  /*01e0*/  PRMT R9, R15, 0x7610, R9 ;  /* 0x000076100f097816 */ /* 0x000fe20000000009 */
[----:B--2---:R-:W-:Y:S02]  /*01f0*/  FMUL.FTZ R4, R4, -1.4426950216293334961 ;  /* 0xbfb8aa3b04047820 */ /* 0x004fe40000410000 */
[----:B------:R-:W-:Y:S02]  /*0200*/  FMUL.FTZ R16, R5, -1.4426950216293334961 ;  /* 0xbfb8aa3b05107820 */ /* 0x000fe40000410000 */
[----:B------:R-:W-:Y:S02]  /*0210*/  FMUL.FTZ R17, R6, -1.4426950216293334961 ;  /* 0xbfb8aa3b06117820 */ /* 0x000fe40000410000 */
[----:B------:R-:W-:Y:S01]  /*0220*/  FMUL.FTZ R7, R7, -1.4426950216293334961 ;  /* 0xbfb8aa3b07077820 */ /* 0x000fe20000410000 */
[----:B------:R-:W0:Y:S08]  /*0230*/  MUFU.EX2 R4, R4 ;  /* 0x0000000400047308 */ /* 0x000e300000000800 */
[----:B------:R-:W1:Y:S08]  /*0240*/  MUFU.EX2 R16, R16 ;  /* 0x0000001000107308 */ /* 0x000e700000000800 */
[----:B------:R-:W2:Y:S01]  /*0250*/  MUFU.EX2 R17, R17 ;  /* 0x0000001100117308 */ /* 0x000ea20000000800 */
[----:B0-----:R-:W-:Y:S01]  /*0260*/  FADD.FTZ R5, R4, 1 ;  /* 0x3f80000004057421 */ /* 0x001fe20000010000 */
[----:B---3--:R-:W-:-:S06]  /*0270*/  @P0 ISETP.NE.AND P3, PT, R2, RZ, PT ;  /* 0x000000ff0200020c */ /* 0x008fcc0003f65270 */
[----:B------:R-:W0:Y:S01]  /*0280*/  MUFU.EX2 R7, R7 ;  /* 0x0000000700077308 */ /* 0x000e220000000800 */
[----:B-1----:R-:W-:Y:S01]  /*0290*/  FADD.FTZ R6, R16, 1 ;  /* 0x3f80000010067421 */ /* 0x002fe20000010000 */
[----:B------:R-:W-:-:S04]  /*02a0*/  @P0 SEL R2, RZ, 0x1, P3 ;  /* 0x00000001ff020807 */ /* 0x000fc80001800000 */
[----:B------:R-:W-:Y:S01]  /*02b0*/  @P0 PRMT R9, R2, 0x7610, R9 ;  /* 0x0000761002090816 */ /* 0x000fe20000000009 */
[----:B--2---:R-:W-:Y:S01]  /*02c0*/  FADD.FTZ R4, R17, 1 ;  /* 0x3f80000011047421 */ /* 0x004fe20000010000 */
[----:B------:R-:W1:Y:S01]  /*02d0*/  MUFU.RCP R5, R5 ;  /* 0x0000000500057308 */ /* 0x000e620000001000 */
[----:B0-----:R-:W-:-:S07]  /*02e0*/  FADD.FTZ R8, R7, 1 ;  /* 0x3f80000007087421 */ /* 0x001fce0000010000 */
[----:B------:R-:W0:Y:S08]  /*02f0*/  MUFU.RCP R6, R6 ;  /* 0x0000000600067308 */ /* 0x000e300000001000 */
[----:B------:R-:W2:Y:S01]  /*0300*/  MUFU.RCP R4, R4 ;  /* 0x0000000400047308 */ /* 0x000ea20000001000 */
[----:B-1----:R-:W-:-:S07]  /*0310*/  FSETP.GEU.FTZ.AND P3, PT, |R5|, +INF , PT ;  /* 0x7f8000000500780b */ /* 0x002fce0003f7e200 */
[----:B------:R1:W3:Y:S01]  /*0320*/  MUFU.RCP R14, R8 ;  /* 0x00000008000e7308 */ /* 0x0002e20000001000 */
[----:B0-----:R-:W-:-:S04]  /*0330*/  FSETP.GEU.FTZ.AND P4, PT, |R6|, +INF , PT ;  /* 0x7f8000000600780b */ /* 0x001fc80003f9e200 */
[----:B------:R-:W-:Y:S02]  /*0340*/  FSEL R7, R6, RZ, !P4 ;  /* 0x000000ff06077208 */ /* 0x000fe40006000000 */
[C---:B--2---:R-:W-:Y:S02]  /*0350*/  FSETP.GEU.FTZ.AND P5, PT, |R4|.reuse, +INF , PT ;  /* 0x7f8000000400780b */ /* 0x044fe40003fbe200 */
[----:B-1----:R-:W-:Y:S02]  /*0360*/  FSEL R8, R5, RZ, !P3 ;  /* 0x000000ff05087208 */ /* 0x002fe40005800000 */
[----:B------:R-:W-:-:S03]  /*0370*/  FSEL R6, R4, RZ, !P5 ;  /* 0x000000ff04067208 */ /* 0x000fc60006800000 */
[----:B----4-:R-:W-:Y:S01]  /*0380*/  @P1 FADD.FTZ R4, R8, R3 ;  /* 0x0000000308041221 */ /* 0x010fe20000010000 */
[----:B---3--:R-:W-:Y:S01]  /*0390*/  FSETP.GEU.FTZ.AND P6, PT, |R14|, +INF , PT ;  /* 0x7f8000000e00780b */ /* 0x008fe20003fde200 */
[----:B-----5:R-:W-:Y:S02]  /*03a0*/  @P1 FADD.FTZ R3, R7, R0 ;  /* 0x0000000007031221 */ /* 0x020fe40000010000 */
[----:B------:R-:W-:Y:S01]  /*03b0*/  @P1 FADD.FTZ R2, R6, R13 ;  /* 0x0000000d06021221 */ /* 0x000fe20000010000 */
[----:B------:R-:W-:Y:S01]  /*03c0*/  FSEL R5, R14, RZ, !P6 ;  /* 0x000000ff0e057208 */ /* 0x000fe20007000000 */
[----:B------:R-:W-:Y:S02]  /*03d0*/  @!P1 IMAD.MOV.U32 R4, RZ, RZ, R8 ;  /* 0x000000ffff049224 */ /* 0x000fe400078e0008 */
[----:B------:R-:W-:Y:S02]  /*03e0*/  @!P1 IMAD.MOV.U32 R3, RZ, RZ, R7 ;  /* 0x000000ffff039224 */ /* 0x000fe400078e0007 */
[----:B------:R-:W-:-:S02]  /*03f0*/  @P1 FADD.FTZ R0, R5, R12 ;  /* 0x0000000c05001221 */ /* 0x000fc40000010000 */
[----:B------:R-:W-:Y:S02]  /*0400*/  @!P1 IMAD.MOV.U32 R2, RZ, RZ, R6 ;  /* 0x000000ffff029224 */ /* 0x000fe400078e0006 */
        /* <DEDUP_REMOVED lines=18> */
.L_x_4581:
[----:B------:R-:W-:Y:S01]  /*0530*/  FSETP.GT.FTZ.AND P1, PT, R3, R4, PT ;  /* 0x000000040300720b */ /* 0x000fe20003f34000 */
[----:B0-----:R-:W-:-:S03]  /*0540*/  IMAD R17, R11, c[0x0][0x190], R22 ;  /* 0x000064000b117a24 */ /* 0x001fc600078e0216 */
[----:B------:R-:W-:Y:S02]  /*0550*/  FSEL R13, R3, R4, P1 ;  /* 0x00000004030d7208 */ /* 0x000fe40000800000 */
[----:B------:R-:W-:Y:S02]  /*0560*/  SEL R10, RZ, 0x1, !P1 ;  /* 0x00000001ff0a7807 */ /* 0x000fe40004800000 */
[----:B------:R-:W-:-:S04]  /*0570*/  FSETP.GT.FTZ.AND P3, PT, R2, R13, PT ;  /* 0x0000000d0200720b */ /* 0x000fc80003f74000 */
[----:B------:R-:W-:Y:S02]  /*0580*/  FSEL R13, R2, R13, P3 ;  /* 0x0000000d020d7208 */ /* 0x000fe40001800000 */
[----:B------:R-:W-:Y:S02]  /*0590*/  SEL R10, R10, 0x2, !P3 ;  /* 0x000000020a0a7807 */ /* 0x000fe40005800000 */
[----:B------:R-:W-:Y:S02]  /*05a0*/  FSETP.GT.FTZ.AND P4, PT, R0, R13, PT ;  /* 0x0000000d0000720b */ /* 0x000fe40003f94000 */
[----:B------:R-:W-:Y:S02]  /*05b0*/  FSEL R13, R7, R8, P1 ;  /* 0x00000008070d7208 */ /* 0x000fe40000800000 */
[----:B------:R-:W-:Y:S01]  /*05c0*/  SEL R16, R10, 0x3, !P4 ;  /* 0x000000030a107807 */ /* 0x000fe20006000000 */
[----:B------:R-:W-:Y:S01]  /*05d0*/  IMAD.MOV.U32 R10, RZ, RZ, 0x4 ;  /* 0x00000004ff0a7424 */ /* 0x000fe200078e00ff */
[----:B------:R-:W-:-:S02]  /*05e0*/  FSEL R24, R6, R13, P3 ;  /* 0x0000000d06187208 */ /* 0x000fc40001800000 */
[C---:B------:R-:W-:Y:S01]  /*05f0*/  ISETP.GE.AND P0, PT, R16.reuse, c[0x0][0x194], PT ;  /* 0x0000650010007a0c */ /* 0x040fe20003f06270 */
[CC--:B------:R-:W-:Y:S01]  /*0600*/  IMAD.WIDE R12, R17.reuse, R10.reuse, c[0x0][0x170] ;  /* 0x00005c00110c7625 */ /* 0x0c0fe200078e020a */
[C---:B------:R-:W-:Y:S02]  /*0610*/  IADD3 R25, R16.reuse, -c[0x0][0x194], RZ ;  /* 0x8000650010197a10 */ /* 0x040fe40007ffe0ff */
[----:B------:R-:W-:Y:S01]  /*0620*/  ISETP.LT.AND P0, PT, R16, c[0x0][0x198], P0 ;  /* 0x0000660010007a0c */ /* 0x000fe20000701270 */
[----:B------:R-:W-:Y:S01]  /*0630*/  IMAD.WIDE R14, R17, R10, c[0x0][0x180] ;  /* 0x00006000110e7625 */ /* 0x000fe200078e020a */
        /* <DEDUP_REMOVED lines=18> */
.L_x_4577:
        /* <DEDUP_REMOVED lines=12> */
[----:B------:R-:W-:Y:S01]  /*0820*/  FSEL R25, R5, R16, P3 ;  /* 0x0000001005197208 */ /* 0x000fe20001800000 */
[----:B------:R-:W-:Y:S01]  /*0830*/  IMAD.WIDE R16, R17, R10, c[0x0][0x188] ;  /* 0x0000620011107625 */ /* 0x000fe200078e020a */
[C---:B------:R-:W-:Y:S02]  /*0840*/  ISETP.LT.AND P0, PT, R24.reuse, c[0x0][0x198], P0 ;  /* 0x0000660018007a0c */ /* 0x040fe40000701270 */
[----:B------:R-:W-:Y:S01]  /*0850*/  IADD3 R26, R24, -c[0x0][0x194], RZ ;  /* 0x80006500181a7a10 */ /* 0x000fe20007ffe0ff */
[----:B------:R-:W-:Y:S01]  /*0860*/  FADD.FTZ R20, R20, R25 ;  /* 0x0000001914147221 */ /* 0x000fe20000010000 */
[----:B------:R-:W-:Y:S01]  /*0870*/  STG.E [R16.64], R23 ;  /* 0x0000001710007986 */ /* 0x000fe2000c101906 */
[----:B------:R-:W-:-:S03]  /*0880*/  ISETP.NE.AND P0, PT, R21, RZ, P0 ;  /* 0x000000ff1500720c */ /* 0x000fc60000705270 */
[----:B------:R0:W-:Y:S01]  /*0890*/  STG.E [R12.64+0x4], R25 ;  /* 0x000004190c007986 */ /* 0x0001e2000c101906 */
[----:B------:R-:W-:-:S05]  /*08a0*/  SEL R27, R26, 0x4, P0 ;  /* 0x000000041a1b7807 */ /* 0x000fca0000000000 */
[----:B------:R1:W-:Y:S01]  /*08b0*/  STG.E [R14.64+0x4], R27 ;  /* 0x0000041b0e007986 */ /* 0x0003e2000c101906 */
[----:B0-----:R-:W-:-:S04]  /*08c0*/  IADD3 R25, R22, 0x2, RZ ;  /* 0x0000000216197810 */ /* 0x001fc80007ffe0ff */
[----:B------:R-:W-:-:S13]  /*08d0*/  ISETP.GE.AND P0, PT, R25, c[0x0][0x190], PT ;  /* 0x0000640019007a0c */ /* 0x000fda0003f06270 */
[----:B------:R-:W-:Y:S05]  /*08e0*/  @P0 BRA `(.L_x_4578) ;  /* 0x0000009000000947 */ /* 0x000fea0003800000 */
[----:B-1----:R-:W-:-:S05]  /*08f0*/  IMAD.SHL.U32 R24, R24, 0x4, RZ ;  /* 0x0000000418187824 */ /* 0x002fca00078e00ff */
        /* <DEDUP_REMOVED lines=8> */
.L_x_4578:
[CC--:B-1----:R-:W-:Y:S02]  /*0980*/  FSETP.GT.FTZ.AND P0, PT, R3.reuse, R4.reuse, PT ;  /* 0x000000040300720b */ /* 0x0c2fe40003f14000 */
[----:B------:R-:W-:Y:S02]  /*0990*/  IADD3 R26, R22, 0x3, RZ ;  /* 0x00000003161a7810 */ /* 0x000fe40007ffe0ff */
[----:B------:R-:W-:-:S02]  /*09a0*/  FSEL R25, R3, R4, P0 ;  /* 0x0000000403197208 */ /* 0x000fc40000000000 */
[----:B------:R-:W-:Y:S02]  /*09b0*/  IADD3 R23, R23, c[0x0][0x178], RZ ;  /* 0x00005e0017177a10 */ /* 0x000fe40007ffe0ff */
[----:B------:R-:W-:-:S03]  /*09c0*/  FSETP.GT.FTZ.AND P1, PT, R2, R25, PT ;  /* 0x000000190200720b */ /* 0x000fc60003f34000 */
[----:B------:R0:W-:Y:S01]  /*09d0*/  STG.E [R16.64+0x4], R23 ;  /* 0x0000041710007986 */ /* 0x0001e2000c101906 */
        /* <DEDUP_REMOVED lines=15> */
[----:B------:R-:W-:-:S03]  /*0ad0*/  ISETP.GE.AND P0, PT, R26, c[0x0][0x190], PT ;  /* 0x000064001a007a0c */ /* 0x000fc60003f06270 */
[----:B------:R0:W-:Y:S10]  /*0ae0*/  STG.E [R14.64+0x8], R25 ;  /* 0x000008190e007986 */ /* 0x0001f4000c101906 */
        /* <DEDUP_REMOVED lines=10> */
.L_x_4579:
[CC--:B------:R-:W-:Y:S01]  /*0b90*/  FSETP.GT.FTZ.AND P0, PT, R3.reuse, R4.reuse, PT ;  /* 0x000000040300720b */ /* 0x0c0fe20003f14000 */
[----:B------:R-:W-:Y:S01]  /*0ba0*/  UIADD3 UR4, UR4, -0x4, URZ ;  /* 0xfffffffc04047890 */ /* 0x000fe2000fffe03f */
[----:B------:R-:W-:Y:S02]  /*0bb0*/  IADD3 R22, R22, 0x4, RZ ;  /* 0x0000000416167810 */ /* 0x000fe40007ffe0ff */
[----:B0-----:R-:W-:-:S02]  /*0bc0*/  FSEL R25, R3, R4, P0 ;  /* 0x0000000403197208 */ /* 0x001fc40000000000 */
        /* <DEDUP_REMOVED lines=33> */
.L_x_4580:
[----:B------:R-:W-:Y:S05]  /*0de0*/  @P5 BRA `(.L_x_4581) ;  /* 0xfffff74000005947 */ /* 0x000fea000383ffff */
.L_x_4576:
[----:B0-----:R-:W-:-:S05]  /*0df0*/  IMAD.MOV.U32 R23, RZ, RZ, c[0x0][0x190] ;  /* 0x00006400ff177624 */ /* 0x001fca00078e00ff */
[----:B------:R-:W-:-:S13]  /*0e00*/  LOP3.LUT P0, R23, R23, 0x3, RZ, 0xc0, !PT ;  /* 0x0000000317177812 */ /* 0x000fda000780c0ff */
[----:B------:R-:W-:Y:S05]  /*0e10*/  @!P0 BRA `(.L_x_4574) ;  /* 0x0000109000008947 */ /* 0x000fea0003800000 */
[----:B------:R-:W0:Y:S01]  /*0e20*/  S2R R17, SR_TID.X ;  /* 0x0000000000117919 */ /* 0x000e220000002100 */
[----:B------:R-:W-:Y:S01]  /*0e30*/  IMAD R21, R11, c[0x0][0x190], R22 ;  /* 0x000064000b157a24 */ /* 0x000fe200078e0216 */
[----:B------:R-:W-:-:S03]  /*0e40*/  PRMT R9, R9, 0x9910, RZ ;  /* 0x0000991009097816 */ /* 0x000fc600000000ff */
        /* <DEDUP_REMOVED lines=9> */
.L_x_4583:
[CC--:B------:R-:W-:Y:S02]  /*0ee0*/  FSETP.GT.FTZ.AND P1, PT, R3.reuse, R4.reuse, PT ;  /* 0x000000040300720b */ /* 0x0c0fe40003f34000 */
[----:B------:R-:W-:Y:S02]  /*0ef0*/  ISETP.GE.AND P5, PT, R22, c[0x0][0x190], PT ;  /* 0x0000640016007a0c */ /* 0x000fe40003fa6270 */
[----:B------:R-:W-:Y:S02]  /*0f00*/  FSEL R13, R3, R4, P1 ;  /* 0x00000004030d7208 */ /* 0x000fe40000800000 */
[----:B------:R-:W-:-:S02]  /*0f10*/  SEL R12, RZ, 0x1, !P1 ;  /* 0x00000001ff0c7807 */ /* 0x000fc40004800000 */
[CC--:B------:R-:W-:Y:S02]  /*0f20*/  FSETP.GT.FTZ.AND P3, PT, R2.reuse, R13.reuse, PT ;  /* 0x0000000d0200720b */ /* 0x0c0fe40003f74000 */
[----:B------:R-:W-:Y:S02]  /*0f30*/  IADD3 R23, R23, -0x1, RZ ;  /* 0xffffffff17177810 */ /* 0x000fe40007ffe0ff */
[----:B------:R-:W-:Y:S02]  /*0f40*/  FSEL R13, R2, R13, P3 ;  /* 0x0000000d020d7208 */ /* 0x000fe40001800000 */
[----:B------:R-:W-:Y:S02]  /*0f50*/  SEL R12, R12, 0x2, !P3 ;  /* 0x000000020c0c7807 */ /* 0x000fe40005800000 */
[----:B------:R-:W-:Y:S02]  /*0f60*/  FSETP.GT.FTZ.AND P4, PT, R0, R13, PT ;  /* 0x0000000d0000720b */ /* 0x000fe40003f94000 */
[----:B------:R-:W-:-:S02]  /*0f70*/  FSEL R13, R7, R8, P1 ;  /* 0x00000008070d7208 */ /* 0x000fc40000800000 */
[----:B------:R-:W-:Y:S02]  /*0f80*/  SEL R18, R12, 0x3, !P4 ;  /* 0x000000030c127807 */ /* 0x000fe40006000000 */
[----:B------:R-:W-:Y:S01]  /*0f90*/  FSEL R24, R6, R13, P3 ;  /* 0x0000000d06187208 */ /* 0x000fe20001800000 */
[----:B------:R-:W-:Y:S01]  /*0fa0*/  IMAD.MOV.U32 R13, RZ, RZ, R17 ;  /* 0x000000ffff0d7224 */ /* 0x000fe200078e0011 */
[C---:B------:R-:W-:Y:S02]  /*0fb0*/  ISETP.GE.AND P0, PT, R18.reuse, c[0x0][0x194], PT ;  /* 0x0000650012007a0c */ /* 0x040fe40003f06270 */
[C---:B------:R-:W-:Y:S02]  /*0fc0*/  IADD3 R12, R18.reuse, -c[0x0][0x194], RZ ;  /* 0x80006500120c7a10 */ /* 0x040fe40007ffe0ff */
[----:B------:R-:W-:Y:S02]  /*0fd0*/  ISETP.LT.AND P0, PT, R18, c[0x0][0x198], P0 ;  /* 0x0000660012007a0c */ /* 0x000fe40000701270 */
[----:B------:R-:W-:-:S02]  /*0fe0*/  FSEL R25, R5, R24, P4 ;  /* 0x0000001805197208 */ /* 0x000fc40002000000 */
        /* <DEDUP_REMOVED lines=25> */
.L_x_4582:
[----:B------:R-:W-:Y:S02]  /*1180*/  IMAD.X R15, RZ, RZ, R15, P4 ;  /* 0x000000ffff0f7224 */ /* 0x000fe400020e060f */
[----:B------:R-:W-:Y:S02]  /*1190*/  IMAD.X R21, RZ, RZ, R21, P3 ;  /* 0x000000ffff157224 */ /* 0x000fe400018e0615 */
[----:B------:R-:W-:Y:S01]  /*11a0*/  IMAD.X R17, RZ, RZ, R17, P1 ;  /* 0x000000ffff117224 */ /* 0x000fe200008e0611 */
[----:B------:R-:W-:Y:S05]  /*11b0*/  @!P0 BRA `(.L_x_4574) ;  /* 0x00000cf000008947 */ /* 0x000fea0003800000 */
[----:B------:R-:W-:Y:S02]  /*11c0*/  IADD3 R22, R22, 0x1, RZ ;  /* 0x0000000116167810 */ /* 0x000fe40007ffe0ff */
[----:B0-----:R-:W-:Y:S01]  /*11d0*/  IADD3 R19, R19, c[0x0][0x178], RZ ;  /* 0x00005e0013137a10 */ /* 0x001fe20007ffe0ff */
[----:B------:R-:W-:Y:S05]  /*11e0*/  BRA `(.L_x_4583) ;  /* 0xfffffcf000007947 */ /* 0x000fea000383ffff */
.L_x_4575:
[----:B------:R-:W-:Y:S01]  /*11f0*/  ISETP.GE.U32.AND P0, PT, R12, 0x3, PT ;  /* 0x000000030c00780c */ /* 0x000fe20003f06070 */
[----:B------:R-:W-:-:S12]  /*1200*/  IMAD.MOV.U32 R22, RZ, RZ, RZ ;  /* 0x000000ffff167224 */ /* 0x000fd800078e00ff */
[----:B------:R-:W-:Y:S05]  /*1210*/  @!P0 BRA `(.L_x_4584) ;  /* 0x000008c000008947 */ /* 0x000fea0003800000 */
[----:B------:R-:W-:Y:S01]  /*1220*/  PRMT R21, R9, 0x9910, RZ ;  /* 0x0000991009157816 */ /* 0x000fe200000000ff */
[----:B------:R-:W-:Y:S01]  /*1230*/  IMAD.MOV.U32 R22, RZ, RZ, RZ ;  /* 0x000000ffff167224 */ /* 0x000fe200078e00ff */
[----:B------:R-:W-:Y:S02]  /*1240*/  ULDC UR5, c[0x0][0x190] ;  /* 0x0000640000057ab9 */ /* 0x000fe40000000800 */
[----:B------:R-:W-:Y:S02]  /*1250*/  UIADD3 UR5, -UR4, UR5, URZ ;  /* 0x0000000504057290 */ /* 0x000fe4000fffe13f */
.L_x_4589:
        /* <DEDUP_REMOVED lines=34> */
.L_x_4585:
        /* <DEDUP_REMOVED lines=12> */
[C---:B------:R-:W-:Y:S02]  /*1540*/  IADD3 R26, R24.reuse, -c[0x0][0x194], RZ ;  /* 0x80006500181a7a10 */ /* 0x040fe40007ffe0ff */
[----:B------:R-:W-:Y:S02]  /*1550*/  ISETP.LT.AND P0, PT, R24, c[0x0][0x198], P0 ;  /* 0x0000660018007a0c */ /* 0x000fe40000701270 */
[----:B------:R-:W-:Y:S01]  /*1560*/  FSEL R25, R5, R16, P3 ;  /* 0x0000001005197208 */ /* 0x000fe20001800000 */
[----:B------:R-:W-:Y:S01]  /*1570*/  IMAD.WIDE R16, R17, R10, c[0x0][0x188] ;  /* 0x0000620011107625 */ /* 0x000fe200078e020a */
[----:B------:R-:W-:-:S04]  /*1580*/  ISETP.NE.AND P0, PT, R21, RZ, P0 ;  /* 0x000000ff1500720c */ /* 0x000fc80000705270 */
[----:B------:R-:W-:Y:S01]  /*1590*/  SEL R27, R26, 0x4, P0 ;  /* 0x000000041a1b7807 */ /* 0x000fe20000000000 */
[----:B------:R0:W-:Y:S01]  /*15a0*/  STG.E [R16.64], R23 ;  /* 0x0000001710007986 */ /* 0x0001e2000c101906 */
[----:B------:R-:W-:-:S03]  /*15b0*/  IADD3 R26, R22, 0x2, RZ ;  /* 0x00000002161a7810 */ /* 0x000fc60007ffe0ff */
[----:B------:R0:W-:Y:S01]  /*15c0*/  STG.E [R12.64+0x4], R25 ;  /* 0x000004190c007986 */ /* 0x0001e2000c101906 */
        /* <DEDUP_REMOVED lines=12> */
.L_x_4586:
[CC--:B------:R-:W-:Y:S02]  /*1690*/  FSETP.GT.FTZ.AND P0, PT, R3.reuse, R4.reuse, PT ;  /* 0x000000040300720b */ /* 0x0c0fe40003f14000 */
[----:B------:R-:W-:Y:S02]  /*16a0*/  IADD3 R26, R22, 0x3, RZ ;  /* 0x00000003161a7810 */ /* 0x000fe40007ffe0ff */
[----:B0-----:R-:W-:-:S02]  /*16b0*/  FSEL R25, R3, R4, P0 ;  /* 0x0000000403197208 */ /* 0x001fc40000000000 */
        /* <DEDUP_REMOVED lines=29> */
.L_x_4587:
        /* <DEDUP_REMOVED lines=36> */
.L_x_4588:
[----:B------:R-:W-:Y:S05]  /*1ad0*/  @P5 BRA `(.L_x_4589) ;  /* 0xfffff78000005947 */ /* 0x000fea000383ffff */
.L_x_4584:
[----:B------:R-:W-:-:S13]  /*1ae0*/  ISETP.NE.AND P0, PT, RZ, UR4, PT ;  /* 0x00000004ff007c0c */ /* 0x000fda000bf05270 */
[----:B------:R-:W-:Y:S05]  /*1af0*/  @!P0 BRA `(.L_x_4574) ;  /* 0x000003b000008947 */ /* 0x000fea0003800000 */
[----:B0-----:R-:W0:Y:S01]  /*1b00*/  S2R R17, SR_TID.X ;  /* 0x0000000000117919 */ /* 0x001e220000002100 */
        /* <DEDUP_REMOVED lines=11> */
.L_x_4591:
[CC--:B------:R-:W-:Y:S01]  /*1bc0*/  FSETP.GT.FTZ.AND P1, PT, R3.reuse, R4.reuse, PT ;  /* 0x000000040300720b */ /* 0x0c0fe20003f34000 */
        /* <DEDUP_REMOVED lines=40> */
.L_x_4590:
[----:B------:R-:W-:Y:S01]  /*1e50*/  IADD3 R22, R22, 0x1, RZ ;  /* 0x0000000116167810 */ /* 0x000fe20007ffe0ff */
[----:B------:R-:W-:Y:S01]  /*1e60*/  IMAD.X R21, RZ, RZ, R21, P4 ;  /* 0x000000ffff157224 */ /* 0x000fe200020e0615 */
[----:B0-----:R-:W-:Y:S01]  /*1e70*/  IADD3 R19, R19, c[0x0][0x178], RZ ;  /* 0x00005e0013137a10 */ /* 0x001fe20007ffe0ff */
[----:B------:R-:W-:Y:S02]  /*1e80*/  IMAD.X R15, RZ, RZ, R15, P3 ;  /* 0x000000ffff0f7224 */ /* 0x000fe400018e060f */
[----:B------:R-:W-:Y:S01]  /*1e90*/  IMAD.X R17, RZ, RZ, R17, P1 ;  /* 0x000000ffff117224 */ /* 0x000fe200008e0611 */
[----:B------:R-:W-:Y:S05]  /*1ea0*/  @P0 BRA `(.L_x_4591) ;  /* 0xfffffd1000000947 */ /* 0x000fea000383ffff */
.L_x_4574:
[----:B------:R-:W-:Y:S02]  /*1eb0*/  ULDC.S8 UR4, c[0x0][0x19c] ;  /* 0x0000670000047ab9 */ /* 0x000fe40000000200 */
[----:B------:R-:W-:-:S13]  /*1ec0*/  ISETP.NE.AND P0, PT, RZ, UR4, PT ;  /* 0x00000004ff007c0c */ /* 0x000fda000bf05270 */
[----:B------:R-:W-:Y:S05]  /*1ed0*/  @!P0 EXIT ;  /* 0x000000000000894d */ /* 0x000fea0003800000 */
[----:B------:R-:W-:Y:S05]  /*1ee0*/  @!P2 EXIT ;  /* 0x000000000000a94d */ /* 0x000fea0003800000 */
[----:B------:R-:W-:Y:S01]  /*1ef0*/  IMAD.MOV.U32 R0, RZ, RZ, c[0x0][0x190] ;  /* 0x00006400ff007624 */ /* 0x000fe200078e00ff */
[----:B------:R-:W-:-:S04]  /*1f00*/  FSETP.GT.FTZ.AND P0, PT, R20, RZ, PT ;  /* 0x000000ff1400720b */ /* 0x000fc80003f14000 */
[----:B------:R-:W-:Y:S02]  /*1f10*/  IADD3 R2, R0, -0x1, RZ ;  /* 0xffffffff00027810 */ /* 0x000fe40007ffe0ff */
        /* <DEDUP_REMOVED lines=14> */
.L_x_4595:
        /* <DEDUP_REMOVED lines=64> */
.L_x_4594:
        /* <DEDUP_REMOVED lines=36> */
.L_x_4596:
[----:B------:R-:W-:-:S13]  /*2640*/  ISETP.NE.OR P0, PT, R3, RZ, P0 ;  /* 0x000000ff0300720c */ /* 0x000fda0000705670 */
[----:B------:R-:W-:Y:S05]  /*2650*/  @!P0 BRA `(.L_x_4592) ;  /* 0x0000014000008947 */ /* 0x000fea0003800000 */
.L_x_4593:
[----:B0-2---:R0:W2:Y:S02]  /*2660*/  MUFU.RCP R17, R20 ;  /* 0x0000001400117308 */ /* 0x0050a40000001000 */
.L_x_4597:
        /* <DEDUP_REMOVED lines=19> */
.L_x_4592:
        /* <DEDUP_REMOVED lines=8> */
.L_x_4598:
        /* <DEDUP_REMOVED lines=11> */
.L_x_4599:
        /* <DEDUP_REMOVED lines=11> */
.L_x_11261:


//--------------------- .text._ZN4vllm3moe10topkGatingILi2ELi2ELi4ELi8ELi32EjfLNS0_11ScoringFuncE1EEEvPKT5_PKbPfiPT4_PiiiibPKf --------------------------
	.section	.text._ZN4vllm3moe10topkGatingILi2ELi2ELi4ELi8ELi32EjfLNS0_11ScoringFuncE1EEEvPKT5_PKbPfiPT4_PiiiibPKf,"ax",@progbits
	.sectioninfo	@"SHI_REGISTERS=32"
	.align	128
        .global         _ZN4vllm3moe10topkGatingILi2ELi2ELi4ELi8ELi32EjfLNS0_11ScoringFuncE1EEEvPKT5_PKbPfiPT4_PiiiibPKf
        .type           _ZN4vllm3moe10topkGatingILi2ELi2ELi4ELi8ELi32EjfLNS0_11ScoringFuncE1EEEvPKT5_PKbPfiPT4_PiiiibPKf,@function
        .size           _ZN4vllm3moe10topkGatingILi2ELi2ELi4ELi8ELi32EjfLNS0_11ScoringFuncE1EEEvPKT5_PKbPfiPT4_PiiiibPKf,(.L_x_11262 - _ZN4vllm3moe10topkGatingILi2ELi2ELi4ELi8ELi32EjfLNS0_11ScoringFuncE1EEEvPKT5_PKbPfiPT4_PiiiibPKf)
        .other          _ZN4vllm3moe10topkGatingILi2ELi2ELi4ELi8ELi32EjfLNS0_11ScoringFuncE1EEEvPKT5_PKbPfiPT4_PiiiibPKf,@"STO_CUDA_ENTRY STV_DEFAULT"
_ZN4vllm3moe10topkGatingILi2ELi2ELi4ELi8ELi32EjfLNS0_11ScoringFuncE1EEEvPKT5_PKbPfiPT4_PiiiibPKf:
.text._ZN4vllm3moe10topkGatingILi2ELi2ELi4ELi8ELi32EjfLNS0_11ScoringFuncE1EEEvPKT5_PKbPfiPT4_PiiiibPKf:
        /* <DEDUP_REMOVED lines=24> */
[----:B0-----:R-:W-:-:S02]  /*0180*/  IMAD.MOV.U32 R8, RZ, RZ, 0x1 ;  /* 0x00000001ff087424 */ /* 0x001fc400078e00ff */
        /* <DEDUP_REMOVED lines=8> */
[----:B-1----:R-:W-:Y:S02]  /*0210*/  FADD.FTZ R13, R12, 1 ;  /* 0x3f8000000c0d7421 */ /* 0x002fe40000010000 */
[----:B------:R-:W-:-:S05]  /*0220*/  IMAD.MOV.U32 R12, RZ, RZ, RZ ;  /* 0x000000ffff0c7224 */ /* 0x000fca00078e00ff */
[----:B------:R-:W1:Y:S01]  /*0230*/  MUFU.RCP R13, R13 ;  /* 0x0000000d000d7308 */ /* 0x000e620000001000 */
[----:B0-----:R-:W-:-:S04]  /*0240*/  FSETP.GEU.FTZ.AND P1, PT, |R3|, +INF , PT ;  /* 0x7f8000000300780b */ /* 0x001fc80003f3e200 */
[----:B------:R-:W-:Y:S02]  /*0250*/  FSEL R6, R3, RZ, !P1 ;  /* 0x000000ff03067208 */ /* 0x000fe40004800000 */
[----:B------:R-:W-:Y:S02]  /*0260*/  ISETP.LE.AND P1, PT, R8, c[0x0][0x190], PT ;  /* 0x0000640008007a0c */ /* 0x000fe40003f23270 */
[C---:B-1----:R-:W-:Y:S01]  /*0270*/  FSETP.GEU.FTZ.AND P4, PT, |R13|.reuse, +INF , PT ;  /* 0x7f8000000d00780b */ /* 0x042fe20003f9e200 */
        /* <DEDUP_REMOVED lines=23> */
[----:B------:R-:W-:Y:S01]  /*03f0*/  PRMT R20, R8, 0x9910, RZ ;  /* 0x0000991008147816 */ /* 0x000fe200000000ff */
[----:B------:R-:W-:Y:S01]  /*0400*/  IMAD R27, R23, c[0x0][0x190], RZ ;  /* 0x00006400171b7a24 */ /* 0x000fe200078e02ff */
[----:B------:R-:W-:Y:S01]  /*0410*/  ULDC.64 UR12, c[0x0][0x170] ;  /* 0x00005c00000c7ab9 */ /* 0x000fe20000000a00 */
[C-C-:B------:R-:W-:Y:S01]  /*0420*/  IMAD R15, R2.reuse, 0x2, R3.reuse ;  /* 0x00000002020f7824 */ /* 0x140fe200078e0203 */
[----:B------:R-:W-:Y:S01]  /*0430*/  UIADD3 UR4, UR4, -UR5, URZ ;  /* 0x8000000504047290 */ /* 0x000fe2000fffe03f */
[----:B------:R-:W-:Y:S01]  /*0440*/  IMAD R21, R2, 0x3, R3 ;  /* 0x0000000302157824 */ /* 0x000fe200078e0203 */
[----:B------:R-:W-:Y:S01]  /*0450*/  IADD3 R3, R5, c[0x0][0x178], RZ ;  /* 0x00005e0005037a10 */ /* 0x000fe20007ffe0ff */
[----:B------:R-:W-:Y:S01]  /*0460*/  IMAD.MOV.U32 R12, RZ, RZ, RZ ;  /* 0x000000ffff0c7224 */ /* 0x000fe200078e00ff */
[----:B------:R-:W-:Y:S01]  /*0470*/  ULDC.64 UR10, c[0x0][0x188] ;  /* 0x00006200000a7ab9 */ /* 0x000fe20000000a00 */
[----:B------:R-:W-:Y:S01]  /*0480*/  IMAD.MOV.U32 R14, RZ, RZ, RZ ;  /* 0x000000ffff0e7224 */ /* 0x000fe200078e00ff */
[----:B------:R-:W-:Y:S01]  /*0490*/  ULDC.64 UR8, c[0x0][0x180] ;  /* 0x0000600000087ab9 */ /* 0x000fe20000000a00 */
[----:B------:R-:W-:-:S05]  /*04a0*/  IMAD R3, R4, 0x80, R3 ;  /* 0x0000008004037824 */ /* 0x000fca00078e0203 */
[----:B------:R-:W-:Y:S02]  /*04b0*/  LEA R25, R0, R3, 0x5 ;  /* 0x0000000300197211 */ /* 0x000fe400078e28ff */
.L_x_4603:
        /* <DEDUP_REMOVED lines=16> */
[----:B------:R-:W-:Y:S01]  /*05c0*/  @!P2 IMAD.SHL.U32 R16, R13, 0x4, RZ ;  /* 0x000000040d10a824 */ /* 0x000fe200078e00ff */
[----:B------:R-:W-:Y:S01]  /*05d0*/  ISETP.NE.AND P0, PT, R20, RZ, P0 ;  /* 0x000000ff1400720c */ /* 0x000fe20000705270 */
[----:B------:R-:W-:Y:S01]  /*05e0*/  IMAD.U32 R13, RZ, RZ, UR11 ;  /* 0x0000000bff0d7e24 */ /* 0x000fe2000f8e00ff */
[----:B------:R0:W-:Y:S01]  /*05f0*/  STG.E [R2.64], R19 ;  /* 0x0000001302007986 */ /* 0x0001e2000c101906 */
        /* <DEDUP_REMOVED lines=15> */
[----:B------:R-:W-:-:S03]  /*06f0*/  @P4 IMAD.MOV.U32 R11, RZ, RZ, -0x39e3c000 ;  /* 0xc61c4000ff0b4424 */ /* 0x000fc600078e00ff */
[----:B------:R-:W-:Y:S01]  /*0700*/  @!P2 MOV R29, R10 ;  /* 0x0000000a001da202 */ /* 0x000fe20000000f00 */
[----:B------:R-:W-:Y:S01]  /*0710*/  @!P2 IMAD.MOV.U32 R24, RZ, RZ, R11 ;  /* 0x000000ffff18a224 */ /* 0x000fe200078e000b */
[----:B0-----:R-:W-:-:S04]  /*0720*/  IADD3 R26, R14, 0x2, RZ ;  /* 0x000000020e1a7810 */ /* 0x001fc80007ffe0ff */
        /* <DEDUP_REMOVED lines=40> */
[----:B------:R-:W-:-:S03]  /*09b0*/  @P3 IMAD.MOV.U32 R11, RZ, RZ, -0x39e3c000 ;  /* 0xc61c4000ff0b3424 */ /* 0x000fc600078e00ff */
[----:B------:R-:W-:Y:S01]  /*09c0*/  @!P0 MOV R29, R10 ;  /* 0x0000000a001d8202 */ /* 0x000fe20000000f00 */
[----:B------:R-:W-:-:S05]  /*09d0*/  @!P0 IMAD.MOV.U32 R24, RZ, RZ, R11 ;  /* 0x000000ffff188224 */ /* 0x000fca00078e000b */
        /* <DEDUP_REMOVED lines=25> */
.L_x_4602:
[----:B------:R-:W-:-:S05]  /*0b70*/  IMAD.MOV.U32 R20, RZ, RZ, c[0x0][0x190] ;  /* 0x00006400ff147624 */ /* 0x000fca00078e00ff */
[----:B------:R-:W-:-:S13]  /*0b80*/  LOP3.LUT P0, R20, R20, 0x3, RZ, 0xc0, !PT ;  /* 0x0000000314147812 */ /* 0x000fda000780c0ff */
[----:B------:R-:W-:Y:S05]  /*0b90*/  @!P0 BRA `(.L_x_4600) ;  /* 0x00000e1000008947 */ /* 0x000fea0003800000 */
[----:B------:R-:W-:Y:S01]  /*0ba0*/  LEA R3, R4, R7, 0x7 ;  /* 0x0000000704037211 */ /* 0x000fe200078e38ff */
[----:B------:R-:W-:Y:S01]  /*0bb0*/  IMAD R5, R14, c[0x0][0x178], R5 ;  /* 0x00005e000e057a24 */ /* 0x000fe200078e0205 */
[----:B------:R-:W-:Y:S01]  /*0bc0*/  PRMT R8, R8, 0x9910, RZ ;  /* 0x0000991008087816 */ /* 0x000fe200000000ff */
[----:B------:R-:W-:Y:S01]  /*0bd0*/  IMAD.MOV.U32 R19, RZ, RZ, 0x4 ;  /* 0x00000004ff137424 */ /* 0x000fe200078e00ff */
[----:B------:R-:W-:Y:S01]  /*0be0*/  IADD3 R13, R14, 0x1, RZ ;  /* 0x000000010e0d7810 */ /* 0x000fe20007ffe0ff */
[----:B------:R-:W-:Y:S02]  /*0bf0*/  IMAD R18, R3, c[0x0][0x190], R14 ;  /* 0x0000640003127a24 */ /* 0x000fe400078e020e */
[----:B------:R-:W-:Y:S02]  /*0c00*/  IMAD R5, R4, 0x80, R5 ;  /* 0x0000008004057824 */ /* 0x000fe400078e0205 */
[----:B------:R-:W-:-:S04]  /*0c10*/  IMAD.WIDE R2, R18, R19, c[0x0][0x188] ;  /* 0x0000620012027625 */ /* 0x000fc800078e0213 */
[----:B------:R-:W-:-:S04]  /*0c20*/  IMAD.WIDE R16, R18, R19, c[0x0][0x180] ;  /* 0x0000600012107625 */ /* 0x000fc800078e0213 */
[----:B------:R-:W-:Y:S02]  /*0c30*/  IMAD R5, R0, 0x20, R5 ;  /* 0x0000002000057824 */ /* 0x000fe400078e0205 */
[----:B------:R-:W-:-:S04]  /*0c40*/  IMAD.WIDE R18, R18, R19, c[0x0][0x170] ;  /* 0x00005c0012127625 */ /* 0x000fc800078e0213 */
[----:B------:R-:W-:Y:S02]  /*0c50*/  IMAD.MOV.U32 R0, RZ, RZ, R2 ;  /* 0x000000ffff007224 */ /* 0x000fe400078e0002 */
[----:B------:R-:W-:Y:S02]  /*0c60*/  IMAD.MOV.U32 R15, RZ, RZ, R3 ;  /* 0x000000ffff0f7224 */ /* 0x000fe400078e0003 */
.L_x_4604:
        /* <DEDUP_REMOVED lines=36> */
.L_x_4601:
        /* <DEDUP_REMOVED lines=21> */
.L_x_4606:
        /* <DEDUP_REMOVED lines=103> */
.L_x_4605:
        /* <DEDUP_REMOVED lines=18> */
.L_x_4607:
        /* <DEDUP_REMOVED lines=34> */
.L_x_4600:
        /* <DEDUP_REMOVED lines=25> */
.L_x_4611:
        /* <DEDUP_REMOVED lines=56> */
.L_x_4610:
        /* <DEDUP_REMOVED lines=34> */
.L_x_4612:
[----:B------:R-:W-:-:S13]  /*20e0*/  ISETP.NE.OR P0, PT, R6, RZ, P0 ;  /* 0x000000ff0600720c */ /* 0x000fda0000705670 */
[----:B------:R-:W-:Y:S05]  /*20f0*/  @!P0 BRA `(.L_x_4608) ;  /* 0x0000015000008947 */ /* 0x000fea0003800000 */
.L_x_4609:
[----:B------:R1:W2:Y:S02]  /*2100*/  MUFU.RCP R19, R12 ;  /* 0x0000000c00137308 */ /* 0x0002a40000001000 */
.L_x_4613:
        /* <DEDUP_REMOVED lines=20> */
.L_x_4608:
        /* <DEDUP_REMOVED lines=9> */
.L_x_4614:
        /* <DEDUP_REMOVED lines=11> */
.L_x_4615:
        /* <DEDUP_REMOVED lines=15> */
.L_x_11262:


//--------------------- .text._ZN4vllm3moe10topkGatingILi1ELi1ELi4ELi4ELi32EjfLNS0_11ScoringFuncE1EEEvPKT5_PKbPfiPT4_PiiiibPKf --------------------------
	.section	.text._ZN4vllm3moe10topkGatingILi1ELi1ELi4ELi4ELi32EjfLNS0_11ScoringFuncE1EEEvPKT5_PKbPfiPT4_PiiiibPKf,"ax",@progbits
	.sectioninfo	@"SHI_REGISTERS=32"
	.align	128
        .global         _ZN4vllm3moe10topkGatingILi1ELi1ELi4ELi4ELi32EjfLNS0_11ScoringFuncE1EEEvPKT5_PKbPfiPT4_PiiiibPKf
        .type           _ZN4vllm3moe10topkGatingILi1ELi1ELi4ELi4ELi32EjfLNS0_11ScoringFuncE1EEEvPKT5_PKbPfiPT4_PiiiibPKf,@function
        .size           _ZN4vllm3moe10topkGatingILi1ELi1ELi4ELi4ELi32EjfLNS0_11ScoringFuncE1EEEvPKT5_PKbPfiPT4_PiiiibPKf,(.L_x_11263 - _ZN4vllm3moe10topkGatingILi1ELi1ELi4ELi4ELi32EjfLNS0_11ScoringFuncE1EEEvPKT5_PKbPfiPT4_PiiiibPKf)
        .other          _ZN4vllm3moe10topkGatingILi1ELi1ELi4ELi4ELi32EjfLNS0_11ScoringFuncE1EEEvPKT5_PKbPfiPT4_PiiiibPKf,@"STO_CUDA_ENTRY STV_DEFAULT"
_ZN4vllm3moe10topkGatingILi1ELi1ELi4ELi4ELi32EjfLNS0_11ScoringFuncE1EEEvPKT5_PKbPfiPT4_PiiiibPKf:
.text._ZN4vllm3moe10topkGatingILi1ELi1ELi4ELi4ELi32EjfLNS0_11ScoringFuncE1EEEvPKT5_PKbPfiPT4_PiiiibPKf:
        /* <DEDUP_REMOVED lines=54> */
[----:B------:R-:W-:Y:S01]  /*0360*/  LEA R23, R2, R9, 0x7 ;  /* 0x0000000902177211 */ /* 0x000fe200078e38ff */
[----:B------:R-:W-:Y:S01]  /*0370*/  IMAD.MOV.U32 R10, RZ, RZ, RZ ;  /* 0x000000ffff0a7224 */ /* 0x000fe200078e00ff */
[----:B------:R-:W-:Y:S01]  /*0380*/  SEL R19, R11, 0x1, P0 ;  /* 0x000000010b137807 */ /* 0x000fe20000000000 */
[----:B------:R-:W-:Y:S01]  /*0390*/  IMAD R13, R0, 0x20, R13 ;  /* 0x00000020000d7824 */ /* 0x000fe200078e020d */
[----:B------:R-:W-:Y:S01]  /*03a0*/  IADD3 R20, R8, -c[0x0][0x190], RZ ;  /* 0x8000640008147a10 */ /* 0x000fe20007ffe0ff */
[----:B------:R-:W-:Y:S01]  /*03b0*/  IMAD.MOV.U32 R6, RZ, RZ, RZ ;  /* 0x000000ffff067224 */ /* 0x000fe200078e00ff */
[----:B------:R-:W-:Y:S01]  /*03c0*/  MOV R9, R4 ;  /* 0x0000000400097202 */ /* 0x000fe20000000f00 */
[----:B------:R-:W-:Y:S01]  /*03d0*/  IMAD R23, R0, 0x20, R23 ;  /* 0x0000002000177824 */ /* 0x000fe200078e0217 */
[----:B------:R-:W-:Y:S01]  /*03e0*/  ULDC.64 UR4, c[0x0][0x170] ;  /* 0x00005c0000047ab9 */ /* 0x000fe20000000a00 */
[----:B------:R-:W-:-:S02]  /*03f0*/  IMAD R25, R18, 0x2, R13 ;  /* 0x0000000212197824 */ /* 0x000fc400078e020d */
[----:B------:R-:W-:Y:S02]  /*0400*/  IMAD R27, R18, 0x3, R13 ;  /* 0x00000003121b7824 */ /* 0x000fe400078e020d */
.L_x_4619:
        /* <DEDUP_REMOVED lines=36> */
[C---:B0-----:R-:W-:Y:S01]  /*0650*/  IMAD R25, R18.reuse, 0x4, R25 ;  /* 0x0000000412197824 */ /* 0x041fe200078e0219 */
[----:B-1----:R-:W-:Y:S01]  /*0660*/  LEA R27, R18, R27, 0x2 ;  /* 0x0000001b121b7211 */ /* 0x002fe200078e10ff */
[----:B------:R-:W-:Y:S05]  /*0670*/  @P2 BRA `(.L_x_4619) ;  /* 0xfffffd9000002947 */ /* 0x000fea000383ffff */
.L_x_4618:
[----:B------:R-:W-:Y:S05]  /*0680*/  @!P3 BRA `(.L_x_4616) ;  /* 0x000008500000b947 */ /* 0x000fea0003800000 */
[----:B------:R-:W-:Y:S01]  /*0690*/  IADD3 R8, R8, -0x1, RZ ;  /* 0xffffffff08087810 */ /* 0x000fe20007ffe0ff */
[----:B------:R-:W-:Y:S01]  /*06a0*/  IMAD R3, R10, c[0x0][0x178], R3 ;  /* 0x00005e000a037a24 */ /* 0x000fe200078e0203 */
[----:B------:R-:W-:Y:S01]  /*06b0*/  SEL R11, R11, 0x1, P0 ;  /* 0x000000010b0b7807 */ /* 0x000fe20000000000 */
[----:B------:R-:W-:Y:S01]  /*06c0*/  IMAD R10, R4, c[0x0][0x190], R10 ;  /* 0x00006400040a7a24 */ /* 0x000fe200078e020a */
[----:B------:R-:W-:Y:S01]  /*06d0*/  ISETP.NE.AND P0, PT, R8, RZ, PT ;  /* 0x000000ff0800720c */ /* 0x000fe20003f05270 */
[----:B------:R-:W-:-:S02]  /*06e0*/  IMAD R9, R2, 0x80, R3 ;  /* 0x0000008002097824 */ /* 0x000fc400078e0203 */
        /* <DEDUP_REMOVED lines=9> */
[----:B------:R-:W-:Y:S01]  /*0780*/  IADD3 R18, P2, R14, 0x4, RZ ;  /* 0x000000040e127810 */ /* 0x000fe20007f5e0ff */
[----:B------:R-:W-:Y:S01]  /*0790*/  FADD.FTZ R6, R7, R6 ;  /* 0x0000000607067221 */ /* 0x000fe20000010000 */
[----:B------:R0:W-:Y:S01]  /*07a0*/  STG.E [R14.64], R9 ;  /* 0x000000090e007986 */ /* 0x0001e2000c101906 */
[----:B------:R-:W-:Y:S01]  /*07b0*/  IMAD.X R10, RZ, RZ, R3, P4 ;  /* 0x000000ffff0a7224 */ /* 0x000fe200020e0603 */
[----:B------:R-:W-:Y:S01]  /*07c0*/  IADD3.X R19, RZ, R15, RZ, P2, !PT ;  /* 0x0000000fff137210 */ /* 0x000fe200017fe4ff */
[----:B------:R-:W-:Y:S05]  /*07d0*/  @!P0 BRA `(.L_x_4616) ;  /* 0x0000070000008947 */ /* 0x000fea0003800000 */
[----:B0-----:R-:W-:Y:S01]  /*07e0*/  MOV R14, R0 ;  /* 0x00000000000e7202 */ /* 0x001fe20000000f00 */
[----:B------:R-:W-:Y:S01]  /*07f0*/  IMAD.MOV.U32 R0, RZ, RZ, R8 ;  /* 0x000000ffff007224 */ /* 0x000fe200078e0008 */
[----:B------:R-:W-:-:S04]  /*0800*/  IADD3 R15, R9, c[0x0][0x178], RZ ;  /* 0x00005e00090f7a10 */ /* 0x000fc80007ffe0ff */
.L_x_4620:
        /* <DEDUP_REMOVED lines=21> */
.L_x_4617:
[----:B------:R-:W-:Y:S01]  /*0960*/  ISETP.GE.U32.AND P2, PT, R9, 0x3, PT ;  /* 0x000000030900780c */ /* 0x000fe20003f46070 */
[----:B------:R-:W-:Y:S01]  /*0970*/  IMAD.MOV.U32 R20, RZ, RZ, RZ ;  /* 0x000000ffff147224 */ /* 0x000fe200078e00ff */
[----:B------:R-:W-:Y:S02]  /*0980*/  ISETP.NE.AND P3, PT, R8, RZ, PT ;  /* 0x000000ff0800720c */ /* 0x000fe40003f65270 */
[----:B------:R-:W-:-:S09]  /*0990*/  IADD3 R10, RZ, -c[0x0][0x194], RZ ;  /* 0x80006500ff0a7a10 */ /* 0x000fd20007ffe0ff */
[----:B------:R-:W-:Y:S05]  /*09a0*/  @!P2 BRA `(.L_x_4621) ;  /* 0x000003100000a947 */ /* 0x000fea0003800000 */
[----:B------:R-:W-:Y:S01]  /*09b0*/  IADD3 R9, R3, c[0x0][0x178], RZ ;  /* 0x00005e0003097a10 */ /* 0x000fe20007ffe0ff */
[----:B------:R-:W-:Y:S01]  /*09c0*/  IMAD R15, R2, 0x80, R3 ;  /* 0x00000080020f7824 */ /* 0x000fe200078e0203 */
[----:B------:R-:W-:Y:S01]  /*09d0*/  SEL R11, R10, 0x1, P0 ;  /* 0x000000010a0b7807 */ /* 0x000fe20000000000 */
[----:B------:R-:W-:Y:S01]  /*09e0*/  IMAD.MOV.U32 R12, RZ, RZ, c[0x0][0x178] ;  /* 0x00005e00ff0c7624 */ /* 0x000fe200078e00ff */
[----:B------:R-:W-:Y:S01]  /*09f0*/  LEA R21, R2, R9, 0x7 ;  /* 0x0000000902157211 */ /* 0x000fe200078e38ff */
[----:B------:R-:W-:Y:S01]  /*0a00*/  IMAD R15, R0, 0x20, R15 ;  /* 0x00000020000f7824 */ /* 0x000fe200078e020f */
[----:B------:R-:W-:Y:S01]  /*0a10*/  IADD3 R22, R8, -c[0x0][0x190], RZ ;  /* 0x8000640008167a10 */ /* 0x000fe20007ffe0ff */
[----:B------:R-:W-:Y:S01]  /*0a20*/  IMAD R13, R4, c[0x0][0x190], RZ ;  /* 0x00006400040d7a24 */ /* 0x000fe200078e02ff */
[----:B------:R-:W-:Y:S01]  /*0a30*/  MOV R9, R4 ;  /* 0x0000000400097202 */ /* 0x000fe20000000f00 */
[----:B------:R-:W-:Y:S01]  /*0a40*/  IMAD.MOV.U32 R20, RZ, RZ, RZ ;  /* 0x000000ffff147224 */ /* 0x000fe200078e00ff */
[----:B------:R-:W-:Y:S01]  /*0a50*/  ULDC.64 UR4, c[0x0][0x170] ;  /* 0x00005c0000047ab9 */ /* 0x000fe20000000a00 */
[----:B------:R-:W-:-:S02]  /*0a60*/  IMAD R21, R0, 0x20, R21 ;  /* 0x0000002000157824 */ /* 0x000fc400078e0215 */
[C-C-:B------:R-:W-:Y:S02]  /*0a70*/  IMAD R23, R12.reuse, 0x2, R15.reuse ;  /* 0x000000020c177824 */ /* 0x140fe400078e020f */
[----:B------:R-:W-:Y:S02]  /*0a80*/  IMAD R25, R12, 0x3, R15 ;  /* 0x000000030c197824 */ /* 0x000fe400078e020f */
.L_x_4622:
[----:B------:R-:W-:Y:S01]  /*0a90*/  MOV R16, UR4 ;  /* 0x0000000400107c02 */ /* 0x000fe20008000f00 */
[----:B------:R-:W-:Y:S01]  /*0aa0*/  IMAD.U32 R17, RZ, RZ, UR5 ;  /* 0x00000005ff117e24 */ /* 0x000fe2000f8e00ff */
[----:B------:R-:W-:Y:S01]  /*0ab0*/  MOV R19, UR9 ;  /* 0x0000000900137c02 */ /* 0x000fe20008000f00 */
[----:B------:R-:W-:Y:S01]  /*0ac0*/  IMAD.U32 R18, RZ, RZ, UR8 ;  /* 0x00000008ff127e24 */ /* 0x000fe2000f8e00ff */
[----:B------:R-:W-:Y:S01]  /*0ad0*/  MOV R15, UR11 ;  /* 0x0000000b000f7c02 */ /* 0x000fe20008000f00 */
[----:B------:R-:W-:Y:S01]  /*0ae0*/  IMAD.U32 R14, RZ, RZ, UR10 ;  /* 0x0000000aff0e7e24 */ /* 0x000fe2000f8e00ff */
[----:B------:R-:W-:Y:S01]  /*0af0*/  IADD3 R22, R22, 0x4, RZ ;  /* 0x0000000416167810 */ /* 0x000fe20007ffe0ff */
[C---:B------:R-:W-:Y:S01]  /*0b00*/  IMAD.WIDE R16, R13.reuse, 0x4, R16 ;  /* 0x000000040d107825 */ /* 0x040fe200078e0210 */
        /* <DEDUP_REMOVED lines=24> */
[C---:B0-----:R-:W-:Y:S01]  /*0c90*/  IMAD R23, R12.reuse, 0x4, R23 ;  /* 0x000000040c177824 */ /* 0x041fe200078e0217 */
[----:B-1----:R-:W-:Y:S01]  /*0ca0*/  LEA R25, R12, R25, 0x2 ;  /* 0x000000190c197211 */ /* 0x002fe200078e10ff */
[----:B------:R-:W-:Y:S05]  /*0cb0*/  @P2 BRA `(.L_x_4622) ;  /* 0xfffffdd000002947 */ /* 0x000fea000383ffff */
.L_x_4621:
[----:B------:R-:W-:Y:S05]  /*0cc0*/  @!P3 BRA `(.L_x_4616) ;  /* 0x000002100000b947 */ /* 0x000fea0003800000 */
        /* <DEDUP_REMOVED lines=14> */
.L_x_4623:
        /* <DEDUP_REMOVED lines=19> */
.L_x_4616:
        /* <DEDUP_REMOVED lines=23> */
.L_x_4627:
        /* <DEDUP_REMOVED lines=56> */
.L_x_4626:
        /* <DEDUP_REMOVED lines=34> */
.L_x_4628:
[----:B------:R-:W-:-:S13]  /*15f0*/  ISETP.NE.OR P0, PT, R8, RZ, P0 ;  /* 0x000000ff0800720c */ /* 0x000fda0000705670 */
[----:B------:R-:W-:Y:S05]  /*1600*/  @!P0 BRA `(.L_x_4624) ;  /* 0x0000015000008947 */ /* 0x000fea0003800000 */
.L_x_4625:
[----:B------:R1:W2:Y:S02]  /*1610*/  MUFU.RCP R19, R6 ;  /* 0x0000000600137308 */ /* 0x0002a40000001000 */
.L_x_4629:
        /* <DEDUP_REMOVED lines=20> */
.L_x_4624:
[----:B------:R-:W-:-:S13]  /*1760*/  ISETP.NE.AND P0, PT, R0, RZ, PT ;  /* 0x000000ff0000720c */ /* 0x000fda0003f05270 */
[----:B------:R-:W-:Y:S05]  /*1770*/  @!P0 EXIT ;  /* 0x000000000000894d */ /* 0x000fea0003800000 */
[----:B------:R2:W3:Y:S01]  /*1780*/  MUFU.RCP R9, R6 ;  /* 0x0000000600097308 */ /* 0x0004e20000001000 */
[----:B------:R-:W-:-:S04]  /*1790*/  IMAD R2, R4, c[0x0][0x190], R7 ;  /* 0x0000640004027a24 */ /* 0x000fc800078e0207 */
[----:B------:R-:W-:-:S04]  /*17a0*/  IMAD.WIDE R2, R2, R5, c[0x0][0x170] ;  /* 0x00005c0002027625 */ /* 0x000fc800078e0205 */
[----:B------:R-:W-:Y:S01]  /*17b0*/  IMAD.MOV.U32 R7, RZ, RZ, R3 ;  /* 0x000000ffff077224 */ /* 0x000fe200078e0003 */
[----:B--2---:R-:W-:-:S04]  /*17c0*/  MOV R4, R2 ;  /* 0x0000000200047202 */ /* 0x004fc80000000f00 */
.L_x_4630:
        /* <DEDUP_REMOVED lines=11> */
.L_x_4631:
        /* <DEDUP_REMOVED lines=16> */
.L_x_11263:


//--------------------- .text._ZN4vllm3moe10moeSigmoidILi256EfEEvPKT0_PKbPfi --------------------------
	.section	.text._ZN4vllm3moe10moeSigmoidILi256EfEEvPKT0_PKbPfi,"ax",@progbits
	.sectioninfo	@"SHI_REGISTERS=20"
	.align	128
        .global         _ZN4vllm3moe10moeSigmoidILi256EfEEvPKT0_PKbPfi
        .type           _ZN4vllm3moe10moeSigmoidILi256EfEEvPKT0_PKbPfi,@function
        .size           _ZN4vllm3moe10moeSigmoidILi256EfEEvPKT0_PKbPfi,(.L_x_11264 - _ZN4vllm3moe10moeSigmoidILi256EfEEvPKT0_PKbPfi)
        .other          _ZN4vllm3moe10moeSigmoidILi256EfEEvPKT0_PKbPfi,@"STO_CUDA_ENTRY STV_DEFAULT"
_ZN4vllm3moe10moeSigmoidILi256EfEEvPKT0_PKbPfi:
.text._ZN4vllm3moe10moeSigmoidILi256EfEEvPKT0_PKbPfi:
[----:B------:R-:W-:Y:S02]  /*0000*/  IMAD.MOV.U32 R1, RZ, RZ, c[0x0][0x28] ;  /* 0x00000a00ff017624 */ /* 0x000fe400078e00ff */
[----:B------:R-:W0:Y:S01]  /*0010*/  S2R R5, SR_CTAID.X ;  /* 0x0000000000057919 */ /* 0x000e220000002500 */
[----:B------:R-:W-:Y:S01]  /*0020*/  ISETP.NE.U32.AND P0, PT, RZ, c[0x0][0x168], PT ;  /* 0x00005a00ff007a0c */ /* 0x000fe20003f05070 */
[----:B------:R-:W-:-:S03]  /*0030*/  ULDC.64 UR4, c[0x0][0x118] ;  /* 0x0000460000047ab9 */ /* 0x000fc60000000a00 */
[----:B------:R-:W-:-:S13]  /*0040*/  ISETP.NE.AND.EX P0, PT, RZ, c[0x0][0x16c], PT, P0 ;  /* 0x00005b00ff007a0c */ /* 0x000fda0003f05300 */
[----:B------:R-:W-:Y:S05]  /*0050*/  @!P0 BRA `(.L_x_4632) ;  /* 0x0000005000008947 */ /* 0x000fea0003800000 */
[----:B0-----:R-:W-:-:S05]  /*0060*/  IADD3 R2, P0, R5, c[0x0][0x168], RZ ;  /* 0x00005a0005027a10 */ /* 0x001fca0007f1e0ff */
[----:B------:R-:W-:-:S05]  /*0070*/  IMAD.X R3, RZ, RZ, c[0x0][0x16c], P0 ;  /* 0x00005b00ff037624 */ /* 0x000fca00000e06ff */
[----:B------:R-:W2:Y:S02]  /*0080*/  LDG.E.U8 R2, [R2.64] ;  /* 0x0000000402027981 */ /* 0x000ea4000c1e1100 */
[----:B--2---:R-:W-:-:S13]  /*0090*/  ISETP.NE.AND P0, PT, R2, RZ, PT ;  /* 0x000000ff0200720c */ /* 0x004fda0003f05270 */
[----:B------:R-:W-:Y:S05]  /*00a0*/  @P0 EXIT ;  /* 0x000000000000094d */ /* 0x000fea0003800000 */
.L_x_4632:
[----:B------:R-:W1:Y:S02]  /*00b0*/  S2R R8, SR_TID.X ;  /* 0x0000000000087919 */ /* 0x000e640000002100 */
[----:B-1----:R-:W-:-:S13]  /*00c0*/  ISETP.GE.AND P0, PT, R8, c[0x0][0x178], PT ;  /* 0x00005e0008007a0c */ /* 0x002fda0003f06270 */
[----:B------:R-:W-:Y:S05]  /*00d0*/  @P0 EXIT ;  /* 0x000000000000094d */ /* 0x000fea0003800000 */
[----:B------:R-:W-:Y:S01]  /*00e0*/  IMAD.MOV.U32 R2, RZ, RZ, R8 ;  /* 0x000000ffff027224 */ /* 0x000fe200078e0008 */
[----:B------:R-:W-:Y:S04]  /*00f0*/  BSSY B0, `(.L_x_4633) ;  /* 0x0000025000007945 */ /* 0x000fe80003800000 */
[----:B------:R-:W-:-:S04]  /*0100*/  LOP3.LUT R0, RZ, R2, RZ, 0x33, !PT ;  /* 0x00000002ff007212 */ /* 0x000fc800078e33ff */
[----:B------:R-:W-:-:S04]  /*0110*/  IADD3 R3, R0, c[0x0][0x178], RZ ;  /* 0x00005e0000037a10 */ /* 0x000fc80007ffe0ff */
[C---:B------:R-:W-:Y:S02]  /*0120*/  LEA.HI R0, R3.reuse, 0x1, RZ, 0x18 ;  /* 0x0000000103007811 */ /* 0x040fe400078fc0ff */
[----:B------:R-:W-:Y:S02]  /*0130*/  ISETP.GE.U32.AND P0, PT, R3, 0x300, PT ;  /* 0x000003000300780c */ /* 0x000fe40003f06070 */
[----:B------:R-:W-:Y:S02]  /*0140*/  LOP3.LUT P1, R4, R0, 0x3, RZ, 0xc0, !PT ;  /* 0x0000000300047812 */ /* 0x000fe4000782c0ff */
[----:B------:R-:W-:-:S11]  /*0150*/  MOV R0, c[0x0][0x170] ;  /* 0x00005c0000007a02 */ /* 0x000fd60000000f00 */
[----:B------:R-:W-:Y:S05]  /*0160*/  @!P1 BRA `(.L_x_4634) ;  /* 0x000001d000009947 */ /* 0x000fea0003800000 */
[----:B------:R-:W-:Y:S02]  /*0170*/  IMAD.MOV.U32 R7, RZ, RZ, 0x4 ;  /* 0x00000004ff077424 */ /* 0x000fe400078e00ff */
[----:B0-----:R-:W-:-:S04]  /*0180*/  IMAD R6, R5, c[0x0][0x178], R8 ;  /* 0x00005e0005067a24 */ /* 0x001fc800078e0208 */
[----:B------:R-:W-:-:S04]  /*0190*/  IMAD.WIDE R2, R6, R7, c[0x0][0x170] ;  /* 0x00005c0006027625 */ /* 0x000fc800078e0207 */
[----:B------:R-:W-:-:S04]  /*01a0*/  IMAD.WIDE R6, R6, R7, c[0x0][0x160] ;  /* 0x0000580006067625 */ /* 0x000fc800078e0207 */
[----:B------:R-:W-:Y:S01]  /*01b0*/  IMAD.MOV.U32 R12, RZ, RZ, R2 ;  /* 0x000000ffff0c7224 */ /* 0x000fe200078e0002 */
[----:B------:R-:W-:Y:S01]  /*01c0*/  MOV R10, R6 ;  /* 0x00000006000a7202 */ /* 0x000fe20000000f00 */
[----:B------:R-:W-:Y:S02]  /*01d0*/  IMAD.MOV.U32 R13, RZ, RZ, R3 ;  /* 0x000000ffff0d7224 */ /* 0x000fe400078e0003 */
[----:B------:R-:W-:Y:S02]  /*01e0*/  IMAD.MOV.U32 R11, RZ, RZ, R7 ;  /* 0x000000ffff0b7224 */ /* 0x000fe400078e0007 */
[----:B------:R-:W-:Y:S02]  /*01f0*/  IMAD.MOV.U32 R2, RZ, RZ, R8 ;  /* 0x000000ffff027224 */ /* 0x000fe400078e0008 */
.L_x_4635:
[----:B0-----:R-:W-:Y:S01]  /*0200*/  IMAD.MOV.U32 R6, RZ, RZ, R10 ;  /* 0x000000ffff067224 */ /* 0x001fe200078e000a */
[----:B------:R-:W-:-:S05]  /*0210*/  MOV R7, R11 ;  /* 0x0000000b00077202 */ /* 0x000fca0000000f00 */
[----:B------:R0:W2:Y:S01]  /*0220*/  LDG.E R3, [R6.64] ;  /* 0x0000000406037981 */ /* 0x0000a2000c1e1900 */
[----:B------:R-:W-:Y:S02]  /*0230*/  IADD3 R4, R4, -0x1, RZ ;  /* 0xffffffff04047810 */ /* 0x000fe40007ffe0ff */
[----:B------:R-:W-:Y:S02]  /*0240*/  IADD3 R10, P3, R10, 0x400, RZ ;  /* 0x000004000a0a7810 */ /* 0x000fe40007f7e0ff */
[----:B------:R-:W-:Y:S02]  /*0250*/  IADD3 R2, R2, 0x100, RZ ;  /* 0x0000010002027810 */ /* 0x000fe40007ffe0ff */
[----:B------:R-:W-:Y:S01]  /*0260*/  IADD3.X R11, RZ, R11, RZ, P3, !PT ;  /* 0x0000000bff0b7210 */ /* 0x000fe20001ffe4ff */
[----:B0-----:R-:W-:Y:S01]  /*0270*/  IMAD.MOV.U32 R6, RZ, RZ, R12 ;  /* 0x000000ffff067224 */ /* 0x001fe200078e000c */
[----:B------:R-:W-:Y:S01]  /*0280*/  IADD3 R12, P2, R12, 0x400, RZ ;  /* 0x000004000c0c7810 */ /* 0x000fe20007f5e0ff */
[----:B------:R-:W-:-:S04]  /*0290*/  IMAD.MOV.U32 R7, RZ, RZ, R13 ;  /* 0x000000ffff077224 */ /* 0x000fc800078e000d */
[----:B------:R-:W-:Y:S02]  /*02a0*/  IMAD.X R13, RZ, RZ, R13, P2 ;  /* 0x000000ffff0d7224 */ /* 0x000fe400010e060d */
[----:B--2---:R-:W-:-:S06]  /*02b0*/  FMUL.FTZ R3, R3, -1.4426950216293334961 ;  /* 0xbfb8aa3b03037820 */ /* 0x004fcc0000410000 */
        /* <DEDUP_REMOVED lines=8> */
.L_x_4634:
[----:B------:R-:W-:Y:S05]  /*0340*/  BSYNC B0 ;  /* 0x0000000000007941 */ /* 0x000fea0003800000 */
.L_x_4633:
[----:B------:R-:W-:Y:S01]  /*0350*/  IMAD.MOV.U32 R3, RZ, RZ, c[0x0][0x174] ;  /* 0x00005d00ff037624 */ /* 0x000fe200078e00ff */
[----:B------:R-:W-:Y:S06]  /*0360*/  @!P0 EXIT ;  /* 0x000000000000894d */ /* 0x000fec0003800000 */
[----:B0-----:R-:W-:Y:S01]  /*0370*/  IMAD R10, R5, c[0x0][0x178], R2 ;  /* 0x00005e00050a7a24 */ /* 0x001fe200078e0202 */
[----:B------:R-:W-:Y:S01]  /*0380*/  MOV R9, c[0x0][0x164] ;  /* 0x0000590000097a02 */ /* 0x000fe20000000f00 */
[----:B------:R-:W-:-:S04]  /*0390*/  IMAD.MOV.U32 R8, RZ, RZ, c[0x0][0x160] ;  /* 0x00005800ff087624 */ /* 0x000fc800078e00ff */
.L_x_4636:
[----:B------:R-:W-:-:S05]  /*03a0*/  IMAD.WIDE R4, R10, 0x4, R8 ;  /* 0x000000040a047825 */ /* 0x000fca00078e0208 */
[----:B0-----:R-:W2:Y:S01]  /*03b0*/  LDG.E R6, [R4.64] ;  /* 0x0000000404067981 */ /* 0x001ea2000c1e1900 */
[----:B------:R-:W-:Y:S02]  /*03c0*/  IMAD.MOV.U32 R7, RZ, RZ, R3 ;  /* 0x000000ffff077224 */ /* 0x000fe400078e0003 */
[----:B--2---:R-:W-:Y:S02]  /*03d0*/  FMUL.FTZ R11, R6, -1.4426950216293334961 ;  /* 0xbfb8aa3b060b7820 */ /* 0x004fe40000410000 */
[----:B------:R-:W-:-:S04]  /*03e0*/  IMAD.MOV.U32 R6, RZ, RZ, R0 ;  /* 0x000000ffff067224 */ /* 0x000fc800078e0000 */
[----:B------:R-:W0:Y:S01]  /*03f0*/  MUFU.EX2 R11, R11 ;  /* 0x0000000b000b7308 */ /* 0x000e220000000800 */
[----:B------:R-:W-:-:S04]  /*0400*/  IMAD.WIDE R6, R10, 0x4, R6 ;  /* 0x000000040a067825 */ /* 0x000fc800078e0206 */
[----:B0-----:R-:W-:-:S06]  /*0410*/  FADD.FTZ R12, R11, 1 ;  /* 0x3f8000000b0c7421 */ /* 0x001fcc0000010000 */
[----:B------:R-:W0:Y:S02]  /*0420*/  MUFU.RCP R12, R12 ;  /* 0x0000000c000c7308 */ /* 0x000e240000001000 */
[----:B0-----:R-:W-:-:S04]  /*0430*/  FSETP.GEU.FTZ.AND P0, PT, |R12|, +INF , PT ;  /* 0x7f8000000c00780b */ /* 0x001fc80003f1e200 */
[----:B------:R-:W-:-:S05]  /*0440*/  FSEL R13, R12, RZ, !P0 ;  /* 0x000000ff0c0d7208 */ /* 0x000fca0004000000 */
[----:B------:R0:W-:Y:S04]  /*0450*/  STG.E [R6.64], R13 ;  /* 0x0000000d06007986 */ /* 0x0001e8000c101904 */
[----:B------:R-:W2:Y:S02]  /*0460*/  LDG.E R14, [R4.64+0x400] ;  /* 0x00040004040e7981 */ /* 0x000ea4000c1e1900 */
[----:B--2---:R-:W-:-:S06]  /*0470*/  FMUL.FTZ R14, R14, -1.4426950216293334961 ;  /* 0xbfb8aa3b0e0e7820 */ /* 0x004fcc0000410000 */
[----:B------:R-:W1:Y:S02]  /*0480*/  MUFU.EX2 R14, R14 ;  /* 0x0000000e000e7308 */ /* 0x000e640000000800 */
[----:B-1----:R-:W-:-:S06]  /*0490*/  FADD.FTZ R11, R14, 1 ;  /* 0x3f8000000e0b7421 */ /* 0x002fcc0000010000 */
[----:B------:R-:W1:Y:S02]  /*04a0*/  MUFU.RCP R11, R11 ;  /* 0x0000000b000b7308 */ /* 0x000e640000001000 */
[----:B-1----:R-:W-:-:S04]  /*04b0*/  FSETP.GEU.FTZ.AND P0, PT, |R11|, +INF , PT ;  /* 0x7f8000000b00780b */ /* 0x002fc80003f1e200 */
[----:B------:R-:W-:-:S05]  /*04c0*/  FSEL R15, R11, RZ, !P0 ;  /* 0x000000ff0b0f7208 */ /* 0x000fca0004000000 */
[----:B------:R1:W-:Y:S04]  /*04d0*/  STG.E [R6.64+0x400], R15 ;  /* 0x0004000f06007986 */ /* 0x0003e8000c101904 */
[----:B------:R-:W2:Y:S02]  /*04e0*/  LDG.E R12, [R4.64+0x800] ;  /* 0x00080004040c7981 */ /* 0x000ea4000c1e1900 */
[----:B--2---:R-:W-:-:S06]  /*04f0*/  FMUL.FTZ R12, R12, -1.4426950216293334961 ;  /* 0xbfb8aa3b0c0c7820 */ /* 0x004fcc0000410000 */
[----:B------:R-:W0:Y:S02]  /*0500*/  MUFU.EX2 R12, R12 ;  /* 0x0000000c000c7308 */ /* 0x000e240000000800 */
[----:B0-----:R-:W-:-:S06]  /*0510*/  FADD.FTZ R13, R12, 1 ;  /* 0x3f8000000c0d7421 */ /* 0x001fcc0000010000 */
[----:B------:R-:W0:Y:S02]  /*0520*/  MUFU.RCP R13, R13 ;  /* 0x0000000d000d7308 */ /* 0x000e240000001000 */
[----:B0-----:R-:W-:-:S04]  /*0530*/  FSETP.GEU.FTZ.AND P0, PT, |R13|, +INF , PT ;  /* 0x7f8000000d00780b */ /* 0x001fc80003f1e200 */
[----:B------:R-:W-:-:S05]  /*0540*/  FSEL R17, R13, RZ, !P0 ;  /* 0x000000ff0d117208 */ /* 0x000fca0004000000 */
[----:B------:R0:W-:Y:S04]  /*0550*/  STG.E [R6.64+0x800], R17 ;  /* 0x0008001106007986 */ /* 0x0001e8000c101904 */
[----:B------:R-:W2:Y:S01]  /*0560*/  LDG.E R11, [R4.64+0xc00] ;  /* 0x000c0004040b7981 */ /* 0x000ea2000c1e1900 */
[----:B------:R-:W-:Y:S02]  /*0570*/  IADD3 R2, R2, 0x400, RZ ;  /* 0x0000040002027810 */ /* 0x000fe40007ffe0ff */
[----:B------:R-:W-:Y:S02]  /*0580*/  IADD3 R0, P1, R0, 0x1000, RZ ;  /* 0x0000100000007810 */ /* 0x000fe40007f3e0ff */
[----:B------:R-:W-:-:S03]  /*0590*/  IADD3 R8, P2, R8, 0x1000, RZ ;  /* 0x0000100008087810 */ /* 0x000fc60007f5e0ff */
[----:B------:R-:W-:Y:S01]  /*05a0*/  IMAD.X R3, RZ, RZ, R3, P1 ;  /* 0x000000ffff037224 */ /* 0x000fe200008e0603 */
[----:B------:R-:W-:Y:S01]  /*05b0*/  IADD3.X R9, RZ, R9, RZ, P2, !PT ;  /* 0x00000009ff097210 */ /* 0x000fe200017fe4ff */
[----:B--2---:R-:W-:-:S06]  /*05c0*/  FMUL.FTZ R11, R11, -1.4426950216293334961 ;  /* 0xbfb8aa3b0b0b7820 */ /* 0x004fcc0000410000 */
[----:B------:R-:W2:Y:S02]  /*05d0*/  MUFU.EX2 R11, R11 ;  /* 0x0000000b000b7308 */ /* 0x000ea40000000800 */
[----:B--2---:R-:W-:-:S06]  /*05e0*/  FADD.FTZ R14, R11, 1 ;  /* 0x3f8000000b0e7421 */ /* 0x004fcc0000010000 */
[----:B------:R-:W2:Y:S02]  /*05f0*/  MUFU.RCP R14, R14 ;  /* 0x0000000e000e7308 */ /* 0x000ea40000001000 */
[----:B--2---:R-:W-:-:S04]  /*0600*/  FSETP.GEU.FTZ.AND P0, PT, |R14|, +INF , PT ;  /* 0x7f8000000e00780b */ /* 0x004fc80003f1e200 */
[----:B-1----:R-:W-:Y:S02]  /*0610*/  FSEL R15, R14, RZ, !P0 ;  /* 0x000000ff0e0f7208 */ /* 0x002fe40004000000 */
[----:B------:R-:W-:-:S03]  /*0620*/  ISETP.GE.AND P0, PT, R2, c[0x0][0x178], PT ;  /* 0x00005e0002007a0c */ /* 0x000fc60003f06270 */
[----:B------:R0:W-:Y:S10]  /*0630*/  STG.E [R6.64+0xc00], R15 ;  /* 0x000c000f06007986 */ /* 0x0001f4000c101904 */
[----:B------:R-:W-:Y:S05]  /*0640*/  @!P0 BRA `(.L_x_4636) ;  /* 0xfffffd5000008947 */ /* 0x000fea000383ffff */
[----:B------:R-:W-:Y:S05]  /*0650*/  EXIT ;  /* 0x000000000000794d */ /* 0x000fea0003800000 */
.L_x_4637:
        /* <DEDUP_REMOVED lines=10> */
.L_x_11264:


//--------------------- .text._ZN4vllm3moe10topkGatingILi18ELi576ELi4ELi8ELi32EifLNS0_11ScoringFuncE1EEEvPKT5_PKbPfiPT4_PiiiibPKf --------------------------
	.section	.text._ZN4vllm3moe10topkGatingILi18ELi576ELi4ELi8ELi32EifLNS0_11ScoringFuncE1EEEvPKT5_PKbPfiPT4_PiiiibPKf,"ax",@progbits
	.sectioninfo	@"SHI_REGISTERS=40"
	.align	128
        .global         _ZN4vllm3moe10topkGatingILi18ELi576ELi4ELi8ELi32EifLNS0_11ScoringFuncE1EEEvPKT5_PKbPfiPT4_PiiiibPKf
        .type           _ZN4vllm3moe10topkGatingILi18ELi576ELi4ELi8ELi32EifLNS0_11ScoringFuncE1EEEvPKT5_PKbPfiPT4_PiiiibPKf,@function
        .size           _ZN4vllm3moe10topkGatingILi18ELi576ELi4ELi8ELi32EifLNS0_11ScoringFuncE1EEEvPKT5_PKbPfiPT4_PiiiibPKf,(.L_x_11032 - _ZN4vllm3moe10topkGatingILi18ELi576ELi4ELi8ELi32EifLNS0_11ScoringFuncE1EEEvPKT5_PKbPfiPT4_PiiiibPKf)
        .other          _ZN4vllm3moe10topkGatingILi18ELi576ELi4ELi8ELi32EifLNS0_11ScoringFuncE1EEEvPKT5_PKbPfiPT4_PiiiibPKf,@"STO_CUDA_ENTRY STV_DEFAULT"
_ZN4vllm3moe10topkGatingILi18ELi576ELi4ELi8ELi32EifLNS0_11ScoringFuncE1EEEvPKT5_PKbPfiPT4_PiiiibPKf:
.text._ZN4vllm3moe10topkGatingILi18ELi576ELi4ELi8ELi32EifLNS0_11ScoringFuncE1EEEvPKT5_PKbPfiPT4_PiiiibPKf:
        /* <DEDUP_REMOVED lines=192> */
.L_x_4638:
        /* <DEDUP_REMOVED lines=9> */
.L_x_4639:
        /* <DEDUP_REMOVED lines=9> */
.L_x_4655:
        /* <DEDUP_REMOVED lines=80> */
.L_x_4672:
[----:B------:R-:W-:Y:S05]  /*1220*/  BRA.DIV ~URZ, `(.L_x_4643) ;  /* 0x000015b27f007947 */ /* 0x000fea000b800000 */
[----:B------:R2:W3:Y:S04]  /*1230*/  SHFL.BFLY PT, R32, R35, 0x10, 0x1f ;  /* 0x0e001f0023207f89 */ /* 0x0004e800000e0000 */
[----:B------:R2:W4:Y:S02]  /*1240*/  SHFL.BFLY PT, R26, R27, 0x10, 0x1f ;  /* 0x0e001f001b1a7f89 */ /* 0x00052400000e0000 */
.L_x_4673:
        /* <DEDUP_REMOVED lines=12> */
.L_x_4674:
[----:B-1----:R-:W-:-:S13]  /*1310*/  FSETP.GEU.FTZ.AND P1, PT, R25, R34, PT ;  /* 0x000000221900720b */ /* 0x002fda0003f3e000 */
[----:B------:R-:W-:-:S04]  /*1320*/  @P1 FSETP.NEU.FTZ.AND P2, PT, R25, R34, PT ;  /* 0x000000221900120b */ /* 0x000fc80003f5d000 */
[----:B---3--:R-:W-:-:S13]  /*1330*/  @P1 ISETP.LT.AND P0, PT, R27, R26, !P2 ;  /* 0x0000001a1b00120c */ /* 0x008fda0005701270 */
[----:B0-----:R-:W-:Y:S01]  /*1340*/  FSEL R25, R34, R25, P0 ;  /* 0x0000001922197208 */ /* 0x001fe20000000000 */
[----:B------:R-:W-:Y:S05]  /*1350*/  BRA.DIV ~URZ, `(.L_x_4645) ;  /* 0x000016f27f007947 */ /* 0x000fea000b800000 */
[----:B------:R0:W1:Y:S02]  /*1360*/  SHFL.BFLY PT, R34, R25, 0x4, 0x1f ;  /* 0x0c801f0019227f89 */ /* 0x00006400000e0000 */
.L_x_4675:
[----:B--2---:R-:W-:Y:S01]  /*1370*/  FSEL R35, R35, R32, P0 ;  /* 0x0000002023237208 */ /* 0x004fe20000000000 */
[----:B------:R-:W-:Y:S05]  /*1380*/  BRA.DIV ~URZ, `(.L_x_4646) ;  /* 0x000017427f007947 */ /* 0x000fea000b800000 */
[----:B------:R-:W-:Y:S02]  /*1390*/  SEL R27, R27, R26, P0 ;  /* 0x0000001a1b1b7207 */ /* 0x000fe40000000000 */
[----:B------:R2:W3:Y:S04]  /*13a0*/  SHFL.BFLY PT, R26, R35, 0x4, 0x1f ;  /* 0x0c801f00231a7f89 */ /* 0x0004e800000e0000 */
[----:B------:R2:W4:Y:S02]  /*13b0*/  SHFL.BFLY PT, R32, R27, 0x4, 0x1f ;  /* 0x0c801f001b207f89 */ /* 0x00052400000e0000 */
.L_x_4676:
        /* <DEDUP_REMOVED lines=12> */
.L_x_4677:
[----:B-1----:R-:W-:-:S13]  /*1480*/  FSETP.GEU.FTZ.AND P1, PT, R25, R26, PT ;  /* 0x0000001a1900720b */ /* 0x002fda0003f3e000 */
[----:B------:R-:W-:-:S04]  /*1490*/  @P1 FSETP.NEU.FTZ.AND P2, PT, R25, R26, PT ;  /* 0x0000001a1900120b */ /* 0x000fc80003f5d000 */
[----:B---3--:R-:W-:-:S13]  /*14a0*/  @P1 ISETP.LT.AND P0, PT, R27, R32, !P2 ;  /* 0x000000201b00120c */ /* 0x008fda0005701270 */
[----:B0-----:R-:W-:Y:S01]  /*14b0*/  FSEL R25, R26, R25, P0 ;  /* 0x000000191a197208 */ /* 0x001fe20000000000 */
[----:B------:R-:W-:Y:S05]  /*14c0*/  BRA.DIV ~URZ, `(.L_x_4648) ;  /* 0x000018827f007947 */ /* 0x000fea000b800000 */
[----:B------:R0:W1:Y:S02]  /*14d0*/  SHFL.BFLY PT, R26, R25, 0x1, 0x1f ;  /* 0x0c201f00191a7f89 */ /* 0x00006400000e0000 */
.L_x_4678:
[----:B--2---:R-:W-:Y:S01]  /*14e0*/  FSEL R34, R34, R35, P0 ;  /* 0x0000002322227208 */ /* 0x004fe20000000000 */
[----:B------:R-:W-:Y:S05]  /*14f0*/  BRA.DIV ~URZ, `(.L_x_4649) ;  /* 0x000018d27f007947 */ /* 0x000fea000b800000 */
[----:B------:R-:W-:Y:S02]  /*1500*/  SEL R32, R27, R32, P0 ;  /* 0x000000201b207207 */ /* 0x000fe40000000000 */
[----:B------:R2:W3:Y:S04]  /*1510*/  SHFL.BFLY PT, R27, R34, 0x1, 0x1f ;  /* 0x0c201f00221b7f89 */ /* 0x0004e800000e0000 */
[----:B------:R2:W4:Y:S02]  /*1520*/  SHFL.BFLY PT, R21, R32, 0x1, 0x1f ;  /* 0x0c201f0020157f89 */ /* 0x00052400000e0000 */
.L_x_4679:
        /* <DEDUP_REMOVED lines=27> */
.L_x_4651:
[----:B------:R-:W-:Y:S05]  /*16e0*/  BSYNC B1 ;  /* 0x0000000000017941 */ /* 0x000fea0003800000 */
.L_x_4650:
        /* <DEDUP_REMOVED lines=20> */
.L_x_4654:
[----:B------:R-:W-:Y:S05]  /*1830*/  BSYNC B1 ;  /* 0x0000000000017941 */ /* 0x000fea0003800000 */
.L_x_4653:
[----:B0-----:R-:W-:Y:S05]  /*1840*/  BRA `(.L_x_4655) ;  /* 0xfffff4d000007947 */ /* 0x001fea000383ffff */
.L_x_4641:
[----:B------:R-:W-:Y:S02]  /*1850*/  IMAD.MOV.U32 R33, RZ, RZ, RZ ;  /* 0x000000ffff217224 */ /* 0x000fe400078e00ff */
.L_x_4668:
        /* <DEDUP_REMOVED lines=80> */
.L_x_4680:
[----:B------:R-:W-:Y:S05]  /*1d60*/  BRA.DIV ~URZ, `(.L_x_4657) ;  /* 0x000011d27f007947 */ /* 0x000fea000b800000 */
[----:B------:R2:W3:Y:S04]  /*1d70*/  SHFL.BFLY PT, R25, R32, 0x10, 0x1f ;  /* 0x0e001f0020197f89 */ /* 0x0004e800000e0000 */
[----:B------:R2:W4:Y:S02]  /*1d80*/  SHFL.BFLY PT, R26, R27, 0x10, 0x1f ;  /* 0x0e001f001b1a7f89 */ /* 0x00052400000e0000 */
.L_x_4681:
        /* <DEDUP_REMOVED lines=12> */
.L_x_4682:
[----:B-1----:R-:W-:-:S13]  /*1e50*/  FSETP.GEU.FTZ.AND P1, PT, R34, R35, PT ;  /* 0x000000232200720b */ /* 0x002fda0003f3e000 */
[----:B------:R-:W-:-:S04]  /*1e60*/  @P1 FSETP.NEU.FTZ.AND P2, PT, R34, R35, PT ;  /* 0x000000232200120b */ /* 0x000fc80003f5d000 */
[----:B---3--:R-:W-:-:S13]  /*1e70*/  @P1 ISETP.LT.AND P0, PT, R27, R26, !P2 ;  /* 0x0000001a1b00120c */ /* 0x008fda0005701270 */
[----:B0-----:R-:W-:Y:S01]  /*1e80*/  FSEL R34, R35, R34, P0 ;  /* 0x0000002223227208 */ /* 0x001fe20000000000 */
[----:B------:R-:W-:Y:S05]  /*1e90*/  BRA.DIV ~URZ, `(.L_x_4659) ;  /* 0x000013127f007947 */ /* 0x000fea000b800000 */
[----:B------:R0:W1:Y:S02]  /*1ea0*/  SHFL.BFLY PT, R35, R34, 0x4, 0x1f ;  /* 0x0c801f0022237f89 */ /* 0x00006400000e0000 */
.L_x_4683:
[----:B--2---:R-:W-:Y:S01]  /*1eb0*/  FSEL R25, R32, R25, P0 ;  /* 0x0000001920197208 */ /* 0x004fe20000000000 */
[----:B------:R-:W-:Y:S05]  /*1ec0*/  BRA.DIV ~URZ, `(.L_x_4660) ;  /* 0x000013627f007947 */ /* 0x000fea000b800000 */
[----:B------:R-:W-:Y:S01]  /*1ed0*/  SEL R26, R27, R26, P0 ;  /* 0x0000001a1b1a7207 */ /* 0x000fe20000000000 */
[----:B------:R2:W3:Y:S04]  /*1ee0*/  SHFL.BFLY PT, R32, R25, 0x4, 0x1f ;  /* 0x0c801f0019207f89 */ /* 0x0004e800000e0000 */
[----:B------:R2:W4:Y:S02]  /*1ef0*/  SHFL.BFLY PT, R27, R26, 0x4, 0x1f ;  /* 0x0c801f001a1b7f89 */ /* 0x00052400000e0000 */
.L_x_4684:
        /* <DEDUP_REMOVED lines=12> */
.L_x_4685:
[----:B-1----:R-:W-:-:S13]  /*1fc0*/  FSETP.GEU.FTZ.AND P1, PT, R34, R25, PT ;  /* 0x000000192200720b */ /* 0x002fda0003f3e000 */
[----:B------:R-:W-:-:S04]  /*1fd0*/  @P1 FSETP.NEU.FTZ.AND P2, PT, R34, R25, PT ;  /* 0x000000192200120b */ /* 0x000fc80003f5d000 */
[----:B---3--:R-:W-:-:S13]  /*1fe0*/  @P1 ISETP.LT.AND P0, PT, R26, R35, !P2 ;  /* 0x000000231a00120c */ /* 0x008fda0005701270 */
[----:B------:R-:W-:Y:S01]  /*1ff0*/  FSEL R25, R25, R34, P0 ;  /* 0x0000002219197208 */ /* 0x000fe20000000000 */
[----:B------:R-:W-:Y:S05]  /*2000*/  BRA.DIV ~URZ, `(.L_x_4662) ;  /* 0x000014a27f007947 */ /* 0x000fea000b800000 */
[----:B0-----:R0:W1:Y:S02]  /*2010*/  SHFL.BFLY PT, R34, R25, 0x1, 0x1f ;  /* 0x0c201f0019227f89 */ /* 0x00106400000e0000 */
.L_x_4686:
[----:B--2---:R-:W-:Y:S01]  /*2020*/  FSEL R27, R27, R32, P0 ;  /* 0x000000201b1b7208 */ /* 0x004fe20000000000 */
[----:B------:R-:W-:Y:S05]  /*2030*/  BRA.DIV ~URZ, `(.L_x_4663) ;  /* 0x000014f27f007947 */ /* 0x000fea000b800000 */
[----:B------:R-:W-:Y:S02]  /*2040*/  SEL R35, R26, R35, P0 ;  /* 0x000000231a237207 */ /* 0x000fe40000000000 */
[----:B------:R2:W3:Y:S04]  /*2050*/  SHFL.BFLY PT, R26, R27, 0x1, 0x1f ;  /* 0x0c201f001b1a7f89 */ /* 0x0004e800000e0000 */
[----:B------:R2:W4:Y:S02]  /*2060*/  SHFL.BFLY PT, R21, R35, 0x1, 0x1f ;  /* 0x0c201f0023157f89 */ /* 0x00052400000e0000 */
.L_x_4687:
        /* <DEDUP_REMOVED lines=26> */
.L_x_4665:
[----:B------:R-:W-:Y:S05]  /*2210*/  BSYNC B1 ;  /* 0x0000000000017941 */ /* 0x000fea0003800000 */
.L_x_4664:
        /* <DEDUP_REMOVED lines=20> */
.L_x_4667:
[----:B------:R-:W-:Y:S05]  /*2360*/  BSYNC B1 ;  /* 0x0000000000017941 */ /* 0x000fea0003800000 */
.L_x_4666:
[----:B0-----:R-:W-:Y:S05]  /*2370*/  BRA `(.L_x_4668) ;  /* 0xfffff4e000007947 */ /* 0x001fea000383ffff */
.L_x_4652:
[----:B------:R-:W-:Y:S05]  /*2380*/  BSYNC B0 ;  /* 0x0000000000007941 */ /* 0x000fea0003800000 */
.L_x_4640:
        /* <DEDUP_REMOVED lines=19> */
.L_x_4670:
        /* <DEDUP_REMOVED lines=20> */
.L_x_4669:
        /* <DEDUP_REMOVED lines=11> */
.L_x_4671:
        /* <DEDUP_REMOVED lines=11> */
.L_x_4642:
[----:B------:R-:W-:Y:S01]  /*2760*/  IMAD.MOV.U32 R23, RZ, RZ, R34 ;  /* 0x000000ffff177224 */ /* 0x000fe200078e0022 */
[----:B------:R-:W-:Y:S01]  /*2770*/  MOV R24, 0x27c0 ;  /* 0x000027c000187802 */ /* 0x000fe20000000f00 */
[----:B------:R-:W-:Y:S02]  /*2780*/  IMAD.MOV.U32 R22, RZ, RZ, 0x10 ;  /* 0x00000010ff167424 */ /* 0x000fe400078e00ff */
[----:B------:R-:W-:Y:S02]  /*2790*/  IMAD.MOV.U32 R21, RZ, RZ, 0x1f ;  /* 0x0000001fff157424 */ /* 0x000fe400078e00ff */
[----:B------:R-:W-:Y:S02]  /*27a0*/  IMAD.MOV.U32 R20, RZ, RZ, -0x1 ;  /* 0xffffffffff147424 */ /* 0x000fe400078e00ff */
[----:B------:R-:W-:Y:S05]  /*27b0*/  CALL.REL.NOINC `($__internal_88_$__cuda_sm70_shflsync_bfly_p) ;  /* 0x00000e6000007944 */ /* 0x000fea0003c00000 */
[----:B-1----:R-:W-:Y:S01]  /*27c0*/  IMAD.MOV.U32 R25, RZ, RZ, R21 ;  /* 0x000000ffff197224 */ /* 0x002fe200078e0015 */
[----:B0-----:R-:W-:Y:S05]  /*27d0*/  BRA `(.L_x_4672) ;  /* 0xffffea4000007947 */ /* 0x001fea000383ffff */
.L_x_4643:
[----:B------:R-:W-:Y:S01]  /*27e0*/  IMAD.MOV.U32 R23, RZ, RZ, R35 ;  /* 0x000000ffff177224 */ /* 0x000fe200078e0023 */
[----:B------:R-:W-:Y:S01]  /*27f0*/  MOV R24, 0x2840 ;  /* 0x0000284000187802 */ /* 0x000fe20000000f00 */
[----:B------:R-:W-:Y:S02]  /*2800*/  IMAD.MOV.U32 R22, RZ, RZ, 0x10 ;  /* 0x00000010ff167424 */ /* 0x000fe400078e00ff */
[----:B------:R-:W-:-:S02]  /*2810*/  IMAD.MOV.U32 R21, RZ, RZ, 0x1f ;  /* 0x0000001fff157424 */ /* 0x000fc400078e00ff */
[----:B------:R-:W-:Y:S02]  /*2820*/  IMAD.MOV.U32 R20, RZ, RZ, -0x1 ;  /* 0xffffffffff147424 */ /* 0x000fe400078e00ff */
[----:B01----:R-:W-:Y:S05]  /*2830*/  CALL.REL.NOINC `($__internal_88_$__cuda_sm70_shflsync_bfly_p) ;  /* 0x00000de000007944 */ /* 0x003fea0003c00000 */
[----:B-1----:R-:W-:Y:S01]  /*2840*/  IMAD.MOV.U32 R32, RZ, RZ, R21 ;  /* 0x000000ffff207224 */ /* 0x002fe200078e0015 */
[----:B------:R-:W-:Y:S01]  /*2850*/  MOV R24, 0x28b0 ;  /* 0x000028b000187802 */ /* 0x000fe20000000f00 */
[----:B0-----:R-:W-:Y:S02]  /*2860*/  IMAD.MOV.U32 R23, RZ, RZ, R27 ;  /* 0x000000ffff177224 */ /* 0x001fe400078e001b */
[----:B------:R-:W-:Y:S02]  /*2870*/  IMAD.MOV.U32 R22, RZ, RZ, 0x10 ;  /* 0x00000010ff167424 */ /* 0x000fe400078e00ff */
[----:B------:R-:W-:Y:S02]  /*2880*/  IMAD.MOV.U32 R21, RZ, RZ, 0x1f ;  /* 0x0000001fff157424 */ /* 0x000fe400078e00ff */
[----:B------:R-:W-:Y:S02]  /*2890*/  IMAD.MOV.U32 R20, RZ, RZ, -0x1 ;  /* 0xffffffffff147424 */ /* 0x000fe400078e00ff */
[----:B------:R-:W-:Y:S05]  /*28a0*/  CALL.REL.NOINC `($__internal_88_$__cuda_sm70_shflsync_bfly_p) ;  /* 0x00000d7000007944 */ /* 0x000fea0003c00000 */
[----:B-1----:R-:W-:Y:S01]  /*28b0*/  IMAD.MOV.U32 R26, RZ, RZ, R21 ;  /* 0x000000ffff1a7224 */ /* 0x002fe200078e0015 */
[----:B0-----:R-:W-:Y:S05]  /*28c0*/  BRA `(.L_x_4673) ;  /* 0xffffe98000007947 */ /* 0x001fea000383ffff */
.L_x_4644:
[----:B------:R-:W-:Y:S01]  /*28d0*/  IMAD.MOV.U32 R23, RZ, RZ, R25 ;  /* 0x000000ffff177224 */ /* 0x000fe200078e0019 */
[----:B------:R-:W-:Y:S01]  /*28e0*/  MOV R24, 0x2930 ;  /* 0x0000293000187802 */ /* 0x000fe20000000f00 */
[----:B------:R-:W-:-:S02]  /*28f0*/  IMAD.MOV.U32 R22, RZ, RZ, 0x8 ;  /* 0x00000008ff167424 */ /* 0x000fc400078e00ff */
[----:B------:R-:W-:Y:S02]  /*2900*/  IMAD.MOV.U32 R21, RZ, RZ, 0x1f ;  /* 0x0000001fff157424 */ /* 0x000fe400078e00ff */
[----:B------:R-:W-:Y:S02]  /*2910*/  IMAD.MOV.U32 R20, RZ, RZ, -0x1 ;  /* 0xffffffffff147424 */ /* 0x000fe400078e00ff */
[----:B0-23--:R-:W-:Y:S05]  /*2920*/  CALL.REL.NOINC `($__internal_88_$__cuda_sm70_shflsync_bfly_p) ;  /* 0x00000cf000007944 */ /* 0x00dfea0003c00000 */
[----:B------:R-:W-:Y:S01]  /*2930*/  FSEL R32, R32, R35, P1 ;  /* 0x0000002320207208 */ /* 0x000fe20000800000 */
[----:B-1----:R-:W-:Y:S01]  /*2940*/  IMAD.MOV.U32 R34, RZ, RZ, R21 ;  /* 0x000000ffff227224 */ /* 0x002fe200078e0015 */
[----:B------:R-:W-:Y:S01]  /*2950*/  MOV R24, 0x29b0 ;  /* 0x000029b000187802 */ /* 0x000fe20000000f00 */
[----:B0-----:R-:W-:Y:S02]  /*2960*/  IMAD.MOV.U32 R22, RZ, RZ, 0x8 ;  /* 0x00000008ff167424 */ /* 0x001fe400078e00ff */
[----:B------:R-:W-:Y:S02]  /*2970*/  IMAD.MOV.U32 R21, RZ, RZ, 0x1f ;  /* 0x0000001fff157424 */ /* 0x000fe400078e00ff */
[----:B------:R-:W-:Y:S02]  /*2980*/  IMAD.MOV.U32 R20, RZ, RZ, -0x1 ;  /* 0xffffffffff147424 */ /* 0x000fe400078e00ff */
[----:B------:R-:W-:-:S02]  /*2990*/  IMAD.MOV.U32 R23, RZ, RZ, R32 ;  /* 0x000000ffff177224 */ /* 0x000fc400078e0020 */
[----:B------:R-:W-:Y:S05]  /*29a0*/  CALL.REL.NOINC `($__internal_88_$__cuda_sm70_shflsync_bfly_p) ;  /* 0x00000c7000007944 */ /* 0x000fea0003c00000 */
[----:B------:R-:W-:Y:S01]  /*29b0*/  SEL R26, R26, R27, P1 ;  /* 0x0000001b1a1a7207 */ /* 0x000fe20000800000 */
[----:B-1----:R-:W-:Y:S01]  /*29c0*/  IMAD.MOV.U32 R35, RZ, RZ, R21 ;  /* 0x000000ffff237224 */ /* 0x002fe200078e0015 */
[----:B------:R-:W-:Y:S01]  /*29d0*/  MOV R24, 0x2a30 ;  /* 0x00002a3000187802 */ /* 0x000fe20000000f00 */
[----:B0-----:R-:W-:-:S02]  /*29e0*/  IMAD.MOV.U32 R22, RZ, RZ, 0x8 ;  /* 0x00000008ff167424 */ /* 0x001fc400078e00ff */
[----:B------:R-:W-:Y:S02]  /*29f0*/  IMAD.MOV.U32 R21, RZ, RZ, 0x1f ;  /* 0x0000001fff157424 */ /* 0x000fe400078e00ff */
[----:B------:R-:W-:Y:S02]  /*2a00*/  IMAD.MOV.U32 R20, RZ, RZ, -0x1 ;  /* 0xffffffffff147424 */ /* 0x000fe400078e00ff */
[----:B------:R-:W-:Y:S02]  /*2a10*/  IMAD.MOV.U32 R23, RZ, RZ, R26 ;  /* 0x000000ffff177224 */ /* 0x000fe400078e001a */
[----:B------:R-:W-:Y:S05]  /*2a20*/  CALL.REL.NOINC `($__internal_88_$__cuda_sm70_shflsync_bfly_p) ;  /* 0x00000bf000007944 */ /* 0x000fea0003c00000 */
[----:B-1----:R-:W-:Y:S01]  /*2a30*/  IMAD.MOV.U32 R27, RZ, RZ, R21 ;  /* 0x000000ffff1b7224 */ /* 0x002fe200078e0015 */
[----:B0-----:R-:W-:Y:S05]  /*2a40*/  BRA `(.L_x_4674) ;  /* 0xffffe8c000007947 */ /* 0x001fea000383ffff */
.L_x_4645:
[----:B------:R-:W-:Y:S01]  /*2a50*/  IMAD.MOV.U32 R23, RZ, RZ, R25 ;  /* 0x000000ffff177224 */ /* 0x000fe200078e0019 */
[----:B------:R-:W-:Y:S01]  /*2a60*/  MOV R24, 0x2ab0 ;  /* 0x00002ab000187802 */ /* 0x000fe20000000f00 */
[----:B------:R-:W-:Y:S02]  /*2a70*/  IMAD.MOV.U32 R22, RZ, RZ, 0x4 ;  /* 0x00000004ff167424 */ /* 0x000fe400078e00ff */
[----:B------:R-:W-:Y:S02]  /*2a80*/  IMAD.MOV.U32 R21, RZ, RZ, 0x1f ;  /* 0x0000001fff157424 */ /* 0x000fe400078e00ff */
[----:B------:R-:W-:-:S02]  /*2a90*/  IMAD.MOV.U32 R20, RZ, RZ, -0x1 ;  /* 0xffffffffff147424 */ /* 0x000fc400078e00ff */
[----:B--2---:R-:W-:Y:S05]  /*2aa0*/  CALL.REL.NOINC `($__internal_88_$__cuda_sm70_shflsync_bfly_p) ;  /* 0x00000b7000007944 */ /* 0x004fea0003c00000 */
[----:B-1----:R-:W-:Y:S01]  /*2ab0*/  IMAD.MOV.U32 R34, RZ, RZ, R21 ;  /* 0x000000ffff227224 */ /* 0x002fe200078e0015 */
[----:B0-----:R-:W-:Y:S05]  /*2ac0*/  BRA `(.L_x_4675) ;  /* 0xffffe8a000007947 */ /* 0x001fea000383ffff */
.L_x_4646:
[----:B------:R-:W-:Y:S01]  /*2ad0*/  IMAD.MOV.U32 R23, RZ, RZ, R35 ;  /* 0x000000ffff177224 */ /* 0x000fe200078e0023 */
[----:B------:R-:W-:Y:S01]  /*2ae0*/  MOV R24, 0x2b30 ;  /* 0x00002b3000187802 */ /* 0x000fe20000000f00 */
[----:B------:R-:W-:-:S02]  /*2af0*/  IMAD.MOV.U32 R22, RZ, RZ, 0x4 ;  /* 0x00000004ff167424 */ /* 0x000fc400078e00ff */
[----:B------:R-:W-:Y:S02]  /*2b00*/  IMAD.MOV.U32 R21, RZ, RZ, 0x1f ;  /* 0x0000001fff157424 */ /* 0x000fe400078e00ff */
[----:B------:R-:W-:Y:S02]  /*2b10*/  IMAD.MOV.U32 R20, RZ, RZ, -0x1 ;  /* 0xffffffffff147424 */ /* 0x000fe400078e00ff */
[----:B01----:R-:W-:Y:S05]  /*2b20*/  CALL.REL.NOINC `($__internal_88_$__cuda_sm70_shflsync_bfly_p) ;  /* 0x00000af000007944 */ /* 0x003fea0003c00000 */
[----:B------:R-:W-:Y:S01]  /*2b30*/  SEL R27, R27, R26, P0 ;  /* 0x0000001a1b1b7207 */ /* 0x000fe20000000000 */
[----:B-1----:R-:W-:Y:S01]  /*2b40*/  IMAD.MOV.U32 R26, RZ, RZ, R21 ;  /* 0x000000ffff1a7224 */ /* 0x002fe200078e0015 */
[----:B------:R-:W-:Y:S01]  /*2b50*/  MOV R24, 0x2bb0 ;  /* 0x00002bb000187802 */ /* 0x000fe20000000f00 */
[----:B0-----:R-:W-:Y:S02]  /*2b60*/  IMAD.MOV.U32 R22, RZ, RZ, 0x4 ;  /* 0x00000004ff167424 */ /* 0x001fe400078e00ff */
[----:B------:R-:W-:Y:S02]  /*2b70*/  IMAD.MOV.U32 R21, RZ, RZ, 0x1f ;  /* 0x0000001fff157424 */ /* 0x000fe400078e00ff */
[----:B------:R-:W-:Y:S02]  /*2b80*/  IMAD.MOV.U32 R20, RZ, RZ, -0x1 ;  /* 0xffffffffff147424 */ /* 0x000fe400078e00ff */
[----:B------:R-:W-:-:S02]  /*2b90*/  IMAD.MOV.U32 R23, RZ, RZ, R27 ;  /* 0x000000ffff177224 */ /* 0x000fc400078e001b */
[----:B------:R-:W-:Y:S05]  /*2ba0*/  CALL.REL.NOINC `($__internal_88_$__cuda_sm70_shflsync_bfly_p) ;  /* 0x00000a7000007944 */ /* 0x000fea0003c00000 */
[----:B-1----:R-:W-:Y:S01]  /*2bb0*/  IMAD.MOV.U32 R32, RZ, RZ, R21 ;  /* 0x000000ffff207224 */ /* 0x002fe200078e0015 */
[----:B0-----:R-:W-:Y:S05]  /*2bc0*/  BRA `(.L_x_4676) ;  /* 0xffffe7f000007947 */ /* 0x001fea000383ffff */
.L_x_4647:
[----:B------:R-:W-:Y:S01]  /*2bd0*/  IMAD.MOV.U32 R23, RZ, RZ, R25 ;  /* 0x000000ffff177224 */ /* 0x000fe200078e0019 */
[----:B------:R-:W-:Y:S01]  /*2be0*/  MOV R24, 0x2c30 ;  /* 0x00002c3000187802 */ /* 0x000fe20000000f00 */
[----:B------:R-:W-:-:S02]  /*2bf0*/  IMAD.MOV.U32 R22, RZ, RZ, 0x2 ;  /* 0x00000002ff167424 */ /* 0x000fc400078e00ff */
[----:B------:R-:W-:Y:S02]  /*2c00*/  IMAD.MOV.U32 R21, RZ, RZ, 0x1f ;  /* 0x0000001fff157424 */ /* 0x000fe400078e00ff */
[----:B------:R-:W-:Y:S02]  /*2c10*/  IMAD.MOV.U32 R20, RZ, RZ, -0x1 ;  /* 0xffffffffff147424 */ /* 0x000fe400078e00ff */
[----:B--23--:R-:W-:Y:S05]  /*2c20*/  CALL.REL.NOINC `($__internal_88_$__cuda_sm70_shflsync_bfly_p) ;  /* 0x000009f000007944 */ /* 0x00cfea0003c00000 */
        /* <DEDUP_REMOVED lines=18> */
.L_x_4648:
        /* <DEDUP_REMOVED lines=8> */
.L_x_4649:
        /* <DEDUP_REMOVED lines=14> */
[----:B01----:R-:W-:Y:S05]  /*2eb0*/  BRA `(.L_x_4679) ;  /* 0xffffe67000007947 */ /* 0x003fea000383ffff */
.L_x_4656:
[----:B------:R-:W-:Y:S01]  /*2ec0*/  IMAD.MOV.U32 R23, RZ, RZ, R35 ;  /* 0x000000ffff177224 */ /* 0x000fe200078e0023 */
[----:B------:R-:W-:Y:S01]  /*2ed0*/  MOV R24, 0x2f20 ;  /* 0x00002f2000187802 */ /* 0x000fe20000000f00 */
[----:B------:R-:W-:-:S02]  /*2ee0*/  IMAD.MOV.U32 R22, RZ, RZ, 0x10 ;  /* 0x00000010ff167424 */ /* 0x000fc400078e00ff */
[----:B------:R-:W-:Y:S02]  /*2ef0*/  IMAD.MOV.U32 R21, RZ, RZ, 0x1f ;  /* 0x0000001fff157424 */ /* 0x000fe400078e00ff */
[----:B------:R-:W-:Y:S02]  /*2f00*/  IMAD.MOV.U32 R20, RZ, RZ, -0x1 ;  /* 0xffffffffff147424 */ /* 0x000fe400078e00ff */
[----:B------:R-:W-:Y:S05]  /*2f10*/  CALL.REL.NOINC `($__internal_88_$__cuda_sm70_shflsync_bfly_p) ;  /* 0x0000070000007944 */ /* 0x000fea0003c00000 */
[----:B-1----:R-:W-:Y:S01]  /*2f20*/  IMAD.MOV.U32 R34, RZ, RZ, R21 ;  /* 0x000000ffff227224 */ /* 0x002fe200078e0015 */
[----:B0-----:R-:W-:Y:S05]  /*2f30*/  BRA `(.L_x_4680) ;  /* 0xffffee2000007947 */ /* 0x001fea000383ffff */
.L_x_4657:
[----:B------:R-:W-:Y:S01]  /*2f40*/  IMAD.MOV.U32 R23, RZ, RZ, R32 ;  /* 0x000000ffff177224 */ /* 0x000fe200078e0020 */
[----:B------:R-:W-:Y:S01]  /*2f50*/  MOV R24, 0x2fa0 ;  /* 0x00002fa000187802 */ /* 0x000fe20000000f00 */
[----:B------:R-:W-:Y:S02]  /*2f60*/  IMAD.MOV.U32 R22, RZ, RZ, 0x10 ;  /* 0x00000010ff167424 */ /* 0x000fe400078e00ff */
[----:B------:R-:W-:Y:S02]  /*2f70*/  IMAD.MOV.U32 R21, RZ, RZ, 0x1f ;  /* 0x0000001fff157424 */ /* 0x000fe400078e00ff */
[----:B------:R-:W-:Y:S02]  /*2f80*/  IMAD.MOV.U32 R20, RZ, RZ, -0x1 ;  /* 0xffffffffff147424 */ /* 0x000fe400078e00ff */
[----:B01----:R-:W-:Y:S05]  /*2f90*/  CALL.REL.NOINC `($__internal_88_$__cuda_sm70_shflsync_bfly_p) ;  /* 0x0000068000007944 */ /* 0x003fea0003c00000 */
[----:B-1----:R-:W-:Y:S01]  /*2fa0*/  IMAD.MOV.U32 R25, RZ, RZ, R21 ;  /* 0x000000ffff197224 */ /* 0x002fe200078e0015 */
[----:B------:R-:W-:Y:S01]  /*2fb0*/  MOV R24, 0x3010 ;  /* 0x0000301000187802 */ /* 0x000fe20000000f00 */
[----:B0-----:R-:W-:-:S02]  /*2fc0*/  IMAD.MOV.U32 R23, RZ, RZ, R27 ;  /* 0x000000ffff177224 */ /* 0x001fc400078e001b */
[----:B------:R-:W-:Y:S02]  /*2fd0*/  IMAD.MOV.U32 R22, RZ, RZ, 0x10 ;  /* 0x00000010ff167424 */ /* 0x000fe400078e00ff */
[----:B------:R-:W-:Y:S02]  /*2fe0*/  IMAD.MOV.U32 R21, RZ, RZ, 0x1f ;  /* 0x0000001fff157424 */ /* 0x000fe400078e00ff */
[----:B------:R-:W-:Y:S02]  /*2ff0*/  IMAD.MOV.U32 R20, RZ, RZ, -0x1 ;  /* 0xffffffffff147424 */ /* 0x000fe400078e00ff */
[----:B------:R-:W-:Y:S05]  /*3000*/  CALL.REL.NOINC `($__internal_88_$__cuda_sm70_shflsync_bfly_p) ;  /* 0x0000061000007944 */ /* 0x000fea0003c00000 */
[----:B-1----:R-:W-:Y:S01]  /*3010*/  IMAD.MOV.U32 R26, RZ, RZ, R21 ;  /* 0x000000ffff1a7224 */ /* 0x002fe200078e0015 */
[----:B0-----:R-:W-:Y:S05]  /*3020*/  BRA `(.L_x_4681) ;  /* 0xffffed6000007947 */ /* 0x001fea000383ffff */
.L_x_4658:
[----:B------:R-:W-:Y:S01]  /*3030*/  IMAD.MOV.U32 R23, RZ, RZ, R34 ;  /* 0x000000ffff177224 */ /* 0x000fe200078e0022 */
[----:B------:R-:W-:Y:S01]  /*3040*/  MOV R24, 0x3090 ;  /* 0x0000309000187802 */ /* 0x000fe20000000f00 */
[----:B------:R-:W-:Y:S02]  /*3050*/  IMAD.MOV.U32 R22, RZ, RZ, 0x8 ;  /* 0x00000008ff167424 */ /* 0x000fe400078e00ff */
[----:B------:R-:W-:Y:S02]  /*3060*/  IMAD.MOV.U32 R21, RZ, RZ, 0x1f ;  /* 0x0000001fff157424 */ /* 0x000fe400078e00ff */
[----:B------:R-:W-:-:S02]  /*3070*/  IMAD.MOV.U32 R20, RZ, RZ, -0x1 ;  /* 0xffffffffff147424 */ /* 0x000fc400078e00ff */
[----:B0-23--:R-:W-:Y:S05]  /*3080*/  CALL.REL.NOINC `($__internal_88_$__cuda_sm70_shflsync_bfly_p) ;  /* 0x0000059000007944 */ /* 0x00dfea0003c00000 */
[----:B------:R-:W-:Y:S01]  /*3090*/  FSEL R25, R25, R32, P1 ;  /* 0x0000002019197208 */ /* 0x000fe20000800000 */
[----:B-1----:R-:W-:Y:S01]  /*30a0*/  IMAD.MOV.U32 R35, RZ, RZ, R21 ;  /* 0x000000ffff237224 */ /* 0x002fe200078e0015 */
[----:B------:R-:W-:Y:S01]  /*30b0*/  MOV R24, 0x3110 ;  /* 0x0000311000187802 */ /* 0x000fe20000000f00 */
[----:B0-----:R-:W-:-:S02]  /*30c0*/  IMAD.MOV.U32 R22, RZ, RZ, 0x8 ;  /* 0x00000008ff167424 */ /* 0x001fc400078e00ff */
[----:B------:R-:W-:Y:S02]  /*30d0*/  IMAD.MOV.U32 R21, RZ, RZ, 0x1f ;  /* 0x0000001fff157424 */ /* 0x000fe400078e00ff */
[----:B------:R-:W-:Y:S02]  /*30e0*/  IMAD.MOV.U32 R20, RZ, RZ, -0x1 ;  /* 0xffffffffff147424 */ /* 0x000fe400078e00ff */
[----:B------:R-:W-:Y:S02]  /*30f0*/  IMAD.MOV.U32 R23, RZ, RZ, R25 ;  /* 0x000000ffff177224 */ /* 0x000fe400078e0019 */
[----:B------:R-:W-:Y:S05]  /*3100*/  CALL.REL.NOINC `($__internal_88_$__cuda_sm70_shflsync_bfly_p) ;  /* 0x0000051000007944 */ /* 0x000fea0003c00000 */
[----:B------:R-:W-:Y:S01]  /*3110*/  SEL R26, R26, R27, P1 ;  /* 0x0000001b1a1a7207 */ /* 0x000fe20000800000 */
[----:B-1----:R-:W-:Y:S01]  /*3120*/  IMAD.MOV.U32 R32, RZ, RZ, R21 ;  /* 0x000000ffff207224 */ /* 0x002fe200078e0015 */
[----:B------:R-:W-:Y:S01]  /*3130*/  MOV R24, 0x3190 ;  /* 0x0000319000187802 */ /* 0x000fe20000000f00 */
[----:B0-----:R-:W-:Y:S02]  /*3140*/  IMAD.MOV.U32 R22, RZ, RZ, 0x8 ;  /* 0x00000008ff167424 */ /* 0x001fe400078e00ff */
[----:B------:R-:W-:Y:S02]  /*3150*/  IMAD.MOV.U32 R21, RZ, RZ, 0x1f ;  /* 0x0000001fff157424 */ /* 0x000fe400078e00ff */
[----:B------:R-:W-:-:S02]  /*3160*/  IMAD.MOV.U32 R20, RZ, RZ, -0x1 ;  /* 0xffffffffff147424 */ /* 0x000fc400078e00ff */
[----:B------:R-:W-:Y:S02]  /*3170*/  IMAD.MOV.U32 R23, RZ, RZ, R26 ;  /* 0x000000ffff177224 */ /* 0x000fe400078e001a */
[----:B------:R-:W-:Y:S05]  /*3180*/  CALL.REL.NOINC `($__internal_88_$__cuda_sm70_shflsync_bfly_p) ;  /* 0x0000049000007944 */ /* 0x000fea0003c00000 */
[----:B-1----:R-:W-:Y:S01]  /*3190*/  IMAD.MOV.U32 R27, RZ, RZ, R21 ;  /* 0x000000ffff1b7224 */ /* 0x002fe200078e0015 */
[----:B0-----:R-:W-:Y:S05]  /*31a0*/  BRA `(.L_x_4682) ;  /* 0xffffeca000007947 */ /* 0x001fea000383ffff */
.L_x_4659:
[----:B------:R-:W-:Y:S01]  /*31b0*/  IMAD.MOV.U32 R23, RZ, RZ, R34 ;  /* 0x000000ffff177224 */ /* 0x000fe200078e0022 */
[----:B------:R-:W-:Y:S01]  /*31c0*/  MOV R24, 0x3210 ;  /* 0x0000321000187802 */ /* 0x000fe20000000f00 */
[----:B------:R-:W-:Y:S02]  /*31d0*/  IMAD.MOV.U32 R22, RZ, RZ, 0x4 ;  /* 0x00000004ff167424 */ /* 0x000fe400078e00ff */
[----:B------:R-:W-:Y:S02]  /*31e0*/  IMAD.MOV.U32 R21, RZ, RZ, 0x1f ;  /* 0x0000001fff157424 */ /* 0x000fe400078e00ff */
[----:B------:R-:W-:Y:S02]  /*31f0*/  IMAD.MOV.U32 R20, RZ, RZ, -0x1 ;  /* 0xffffffffff147424 */ /* 0x000fe400078e00ff */
[----:B--2---:R-:W-:Y:S05]  /*3200*/  CALL.REL.NOINC `($__internal_88_$__cuda_sm70_shflsync_bfly_p) ;  /* 0x0000041000007944 */ /* 0x004fea0003c00000 */
[----:B-1----:R-:W-:Y:S01]  /*3210*/  IMAD.MOV.U32 R35, RZ, RZ, R21 ;  /* 0x000000ffff237224 */ /* 0x002fe200078e0015 */
[----:B0-----:R-:W-:Y:S05]  /*3220*/  BRA `(.L_x_4683) ;  /* 0xffffec8000007947 */ /* 0x001fea000383ffff */
.L_x_4660:
        /* <DEDUP_REMOVED lines=16> */
.L_x_4661:
        /* <DEDUP_REMOVED lines=24> */
.L_x_4662:
[----:B------:R-:W-:Y:S01]  /*34b0*/  IMAD.MOV.U32 R23, RZ, RZ, R25 ;  /* 0x000000ffff177224 */ /* 0x000fe200078e0019 */
[----:B------:R-:W-:Y:S01]  /*34c0*/  MOV R24, 0x3510 ;  /* 0x0000351000187802 */ /* 0x000fe20000000f00 */
[----:B------:R-:W-:Y:S02]  /*34d0*/  IMAD.MOV.U32 R22, RZ, RZ, 0x1 ;  /* 0x00000001ff167424 */ /* 0x000fe400078e00ff */
[----:B------:R-:W-:Y:S02]  /*34e0*/  IMAD.MOV.U32 R21, RZ, RZ, 0x1f ;  /* 0x0000001fff157424 */ /* 0x000fe400078e00ff */
[----:B------:R-:W-:-:S02]  /*34f0*/  IMAD.MOV.U32 R20, RZ, RZ, -0x1 ;  /* 0xffffffffff147424 */ /* 0x000fc400078e00ff */
[----:B0-2---:R-:W-:Y:S05]  /*3500*/  CALL.REL.NOINC `($__internal_88_$__cuda_sm70_shflsync_bfly_p) ;  /* 0x0000011000007944 */ /* 0x005fea0003c00000 */
[----:B-1----:R-:W-:Y:S01]  /*3510*/  IMAD.MOV.U32 R34, RZ, RZ, R21 ;  /* 0x000000ffff227224 */ /* 0x002fe200078e0015 */
[----:B0-----:R-:W-:Y:S05]  /*3520*/  BRA `(.L_x_4686) ;  /* 0xffffeaf000007947 */ /* 0x001fea000383ffff */
.L_x_4663:
        /* <DEDUP_REMOVED lines=15> */
        .weak           $__internal_88_$__cuda_sm70_shflsync_bfly_p
        .type           $__internal_88_$__cuda_sm70_shflsync_bfly_p,@function
        .size           $__internal_88_$__cuda_sm70_shflsync_bfly_p,(.L_x_11032 - $__internal_88_$__cuda_sm70_shflsync_bfly_p)
$__internal_88_$__cuda_sm70_shflsync_bfly_p:
[----:B------:R-:W-:Y:S01]  /*3620*/  IMAD.MOV.U32 R36, RZ, RZ, R24 ;  /* 0x000000ffff247224 */ /* 0x000fe200078e0018 */
[----:B------:R-:W-:Y:S04]  /*3630*/  WARPSYNC R20 ;  /* 0x0000001400007348 */ /* 0x000fe80003800000 */
[----:B------:R-:W-:Y:S01]  /*3640*/  IMAD.MOV.U32 R37, RZ, RZ, 0x0 ;  /* 0x00000000ff257424 */ /* 0x000fe200078e00ff */
[----:B------:R0:W1:Y:S03]  /*3650*/  SHFL.BFLY PT, R21, R23, R22, R21 ;  /* 0x0c00001617157389 */ /* 0x00006600000e0015 */
[----:B------:R-:W-:Y:S05]  /*3660*/  RET.REL.NODEC R36 `(_ZN4vllm3moe10topkGatingILi18ELi576ELi4ELi8ELi32EifLNS0_11ScoringFuncE1EEEvPKT5_PKbPfiPT4_PiiiibPKf) ;  /* 0xffffc99024007950 */ /* 0x000fea0003c3ffff */
.L_x_4688:
        /* <DEDUP_REMOVED lines=9> */
.L_x_11032:


//--------------------- .text._ZN4vllm3moe10topkGatingILi14ELi448ELi4ELi8ELi32EifLNS0_11ScoringFuncE1EEEvPKT5_PKbPfiPT4_PiiiibPKf --------------------------
	.section	.text._ZN4vllm3moe10topkGatingILi14ELi448ELi4ELi8ELi32EifLNS0_11ScoringFuncE1EEEvPKT5_PKbPfiPT4_PiiiibPKf,"ax",@progbits
	.sectioninfo	@"SHI_REGISTERS=40"
	.align	128
        .global         _ZN4vllm3moe10topkGatingILi14ELi448ELi4ELi8ELi32EifLNS0_11ScoringFuncE1EEEvPKT5_PKbPfiPT4_PiiiibPKf
        .type           _ZN4vllm3moe10topkGatingILi14ELi448ELi4ELi8ELi32EifLNS0_11ScoringFuncE1EEEvPKT5_PKbPfiPT4_PiiiibPKf,@function
        .size           _ZN4vllm3moe10topkGatingILi14ELi448ELi4ELi8ELi32EifLNS0_11ScoringFuncE1EEEvPKT5_PKbPfiPT4_PiiiibPKf,(.L_x_11033 - _ZN4vllm3moe10topkGatingILi14ELi448ELi4ELi8ELi32EifLNS0_11ScoringFuncE1EEEvPKT5_PKbPfiPT4_PiiiibPKf)
        .other          _ZN4vllm3moe10topkGatingILi14ELi448ELi4ELi8ELi32EifLNS0_11ScoringFuncE1EEEvPKT5_PKbPfiPT4_PiiiibPKf,@"STO_CUDA_ENTRY STV_DEFAULT"
_ZN4vllm3moe10topkGatingILi14ELi448ELi4ELi8ELi32EifLNS0_11ScoringFuncE1EEEvPKT5_PKbPfiPT4_PiiiibPKf:
.text._ZN4vllm3moe10topkGatingILi14ELi448ELi4ELi8ELi32EifLNS0_11ScoringFuncE1EEEvPKT5_PKbPfiPT4_PiiiibPKf:
        /* <DEDUP_REMOVED lines=156> */
.L_x_4689:
[----:B------:R0:W-:Y:S04]  /*09c0*/  STL.64 [R1], R2 ;  /* 0x0000000201007387 */ /* 0x0001e80000100a00 */
[----:B------:R0:W-:Y:S04]  /*09d0*/  STL.64 [R1+0x8], R4 ;  /* 0x0000080401007387 */ /* 0x0001e80000100a00 */
[----:B------:R0:W-:Y:S04]  /*09e0*/  STL.64 [R1+0x10], R6 ;  /* 0x0000100601007387 */ /* 0x0001e80000100a00 */
[----:B------:R0:W-:Y:S04]  /*09f0*/  STL.64 [R1+0x18], R8 ;  /* 0x0000180801007387 */ /* 0x0001e80000100a00 */
[----:B------:R0:W-:Y:S04]  /*0a00*/  STL.64 [R1+0x20], R10 ;  /* 0x0000200a01007387 */ /* 0x0001e80000100a00 */
[----:B------:R0:W-:Y:S04]  /*0a10*/  STL.64 [R1+0x28], R12 ;  /* 0x0000280c01007387 */ /* 0x0001e80000100a00 */
[----:B------:R0:W-:Y:S02]  /*0a20*/  STL.64 [R1+0x30], R14 ;  /* 0x0000300e01007387 */ /* 0x0001e40000100a00 */
.L_x_4690:
        /* <DEDUP_REMOVED lines=9> */
.L_x_4706:
        /* <DEDUP_REMOVED lines=62> */
.L_x_4723:
[----:B------:R-:W-:Y:S05]  /*0ea0*/  BRA.DIV ~URZ, `(.L_x_4694) ;  /* 0x000014927f007947 */ /* 0x000fea000b800000 */
[----:B------:R2:W3:Y:S04]  /*0eb0*/  SHFL.BFLY PT, R25, R22, 0x10, 0x1f ;  /* 0x0e001f0016197f89 */ /* 0x0004e800000e0000 */
[----:B------:R2:W4:Y:S02]  /*0ec0*/  SHFL.BFLY PT, R24, R23, 0x10, 0x1f ;  /* 0x0e001f0017187f89 */ /* 0x00052400000e0000 */
.L_x_4724:
        /* <DEDUP_REMOVED lines=12> */
.L_x_4725:
[----:B-1----:R-:W-:-:S13]  /*0f90*/  FSETP.GEU.FTZ.AND P1, PT, R30, R31, PT ;  /* 0x0000001f1e00720b */ /* 0x002fda0003f3e000 */
[----:B------:R-:W-:-:S04]  /*0fa0*/  @P1 FSETP.NEU.FTZ.AND P2, PT, R30, R31, PT ;  /* 0x0000001f1e00120b */ /* 0x000fc80003f5d000 */
[----:B---3--:R-:W-:-:S13]  /*0fb0*/  @P1 ISETP.LT.AND P0, PT, R24, R23, !P2 ;  /* 0x000000171800120c */ /* 0x008fda0005701270 */
[----:B0-----:R-:W-:Y:S01]  /*0fc0*/  FSEL R30, R31, R30, P0 ;  /* 0x0000001e1f1e7208 */ /* 0x001fe20000000000 */
[----:B------:R-:W-:Y:S05]  /*0fd0*/  BRA.DIV ~URZ, `(.L_x_4696) ;  /* 0x000015d27f007947 */ /* 0x000fea000b800000 */
[----:B------:R0:W1:Y:S02]  /*0fe0*/  SHFL.BFLY PT, R31, R30, 0x4, 0x1f ;  /* 0x0c801f001e1f7f89 */ /* 0x00006400000e0000 */
.L_x_4726:
[----:B--2---:R-:W-:Y:S01]  /*0ff0*/  FSEL R22, R25, R22, P0 ;  /* 0x0000001619167208 */ /* 0x004fe20000000000 */
[----:B------:R-:W-:Y:S05]  /*1000*/  BRA.DIV ~URZ, `(.L_x_4697) ;  /* 0x000016227f007947 */ /* 0x000fea000b800000 */
[----:B------:R-:W-:Y:S01]  /*1010*/  SEL R23, R24, R23, P0 ;  /* 0x0000001718177207 */ /* 0x000fe20000000000 */
[----:B------:R2:W3:Y:S04]  /*1020*/  SHFL.BFLY PT, R25, R22, 0x4, 0x1f ;  /* 0x0c801f0016197f89 */ /* 0x0004e800000e0000 */
[----:B------:R2:W4:Y:S02]  /*1030*/  SHFL.BFLY PT, R24, R23, 0x4, 0x1f ;  /* 0x0c801f0017187f89 */ /* 0x00052400000e0000 */
.L_x_4727:
        /* <DEDUP_REMOVED lines=12> */
.L_x_4728:
[----:B-1----:R-:W-:-:S13]  /*1100*/  FSETP.GEU.FTZ.AND P1, PT, R30, R25, PT ;  /* 0x000000191e00720b */ /* 0x002fda0003f3e000 */
[----:B------:R-:W-:-:S04]  /*1110*/  @P1 FSETP.NEU.FTZ.AND P2, PT, R30, R25, PT ;  /* 0x000000191e00120b */ /* 0x000fc80003f5d000 */
[----:B---3--:R-:W-:-:S13]  /*1120*/  @P1 ISETP.LT.AND P0, PT, R23, R24, !P2 ;  /* 0x000000181700120c */ /* 0x008fda0005701270 */
[----:B0-----:R-:W-:Y:S01]  /*1130*/  FSEL R30, R25, R30, P0 ;  /* 0x0000001e191e7208 */ /* 0x001fe20000000000 */
[----:B------:R-:W-:Y:S05]  /*1140*/  BRA.DIV ~URZ, `(.L_x_4699) ;  /* 0x000017627f007947 */ /* 0x000fea000b800000 */
[----:B------:R0:W1:Y:S02]  /*1150*/  SHFL.BFLY PT, R25, R30, 0x1, 0x1f ;  /* 0x0c201f001e197f89 */ /* 0x00006400000e0000 */
.L_x_4729:
[----:B--2---:R-:W-:Y:S01]  /*1160*/  FSEL R31, R31, R22, P0 ;  /* 0x000000161f1f7208 */ /* 0x004fe20000000000 */
[----:B------:R-:W-:Y:S05]  /*1170*/  BRA.DIV ~URZ, `(.L_x_4700) ;  /* 0x000017b27f007947 */ /* 0x000fea000b800000 */
[----:B------:R-:W-:Y:S01]  /*1180*/  SEL R21, R23, R24, P0 ;  /* 0x0000001817157207 */ /* 0x000fe20000000000 */
[----:B------:R2:W3:Y:S04]  /*1190*/  SHFL.BFLY PT, R22, R31, 0x1, 0x1f ;  /* 0x0c201f001f167f89 */ /* 0x0004e800000e0000 */
[----:B------:R2:W4:Y:S02]  /*11a0*/  SHFL.BFLY PT, R18, R21, 0x1, 0x1f ;  /* 0x0c201f0015127f89 */ /* 0x00052400000e0000 */
.L_x_4730:
        /* <DEDUP_REMOVED lines=27> */
.L_x_4702:
[----:B------:R-:W-:Y:S05]  /*1360*/  BSYNC B1 ;  /* 0x0000000000017941 */ /* 0x000fea0003800000 */
.L_x_4701:
        /* <DEDUP_REMOVED lines=20> */
.L_x_4705:
[----:B------:R-:W-:Y:S05]  /*14b0*/  BSYNC B1 ;  /* 0x0000000000017941 */ /* 0x000fea0003800000 */
.L_x_4704:
[----:B01----:R-:W-:Y:S05]  /*14c0*/  BRA `(.L_x_4706) ;  /* 0xfffff5f000007947 */ /* 0x003fea000383ffff */
.L_x_4692:
[----:B------:R-:W-:Y:S02]  /*14d0*/  IMAD.MOV.U32 R35, RZ, RZ, RZ ;  /* 0x000000ffff237224 */ /* 0x000fe400078e00ff */
.L_x_4719:
        /* <DEDUP_REMOVED lines=62> */
.L_x_4731:
[----:B------:R-:W-:Y:S05]  /*18c0*/  BRA.DIV ~URZ, `(.L_x_4708) ;  /* 0x000011c27f007947 */ /* 0x000fea000b800000 */
[----:B------:R2:W3:Y:S04]  /*18d0*/  SHFL.BFLY PT, R25, R22, 0x10, 0x1f ;  /* 0x0e001f0016197f89 */ /* 0x0004e800000e0000 */
[----:B------:R2:W4:Y:S02]  /*18e0*/  SHFL.BFLY PT, R24, R23, 0x10, 0x1f ;  /* 0x0e001f0017187f89 */ /* 0x00052400000e0000 */
.L_x_4732:
        /* <DEDUP_REMOVED lines=12> */
.L_x_4733:
[----:B-1----:R-:W-:-:S13]  /*19b0*/  FSETP.GEU.FTZ.AND P1, PT, R30, R31, PT ;  /* 0x0000001f1e00720b */ /* 0x002fda0003f3e000 */
[----:B------:R-:W-:-:S04]  /*19c0*/  @P1 FSETP.NEU.FTZ.AND P2, PT, R30, R31, PT ;  /* 0x0000001f1e00120b */ /* 0x000fc80003f5d000 */
[----:B---3--:R-:W-:-:S13]  /*19d0*/  @P1 ISETP.LT.AND P0, PT, R24, R23, !P2 ;  /* 0x000000171800120c */ /* 0x008fda0005701270 */
[----:B0-----:R-:W-:Y:S01]  /*19e0*/  FSEL R30, R31, R30, P0 ;  /* 0x0000001e1f1e7208 */ /* 0x001fe20000000000 */
[----:B------:R-:W-:Y:S05]  /*19f0*/  BRA.DIV ~URZ, `(.L_x_4710) ;  /* 0x000013027f007947 */ /* 0x000fea000b800000 */
[----:B------:R0:W1:Y:S02]  /*1a00*/  SHFL.BFLY PT, R31, R30, 0x4, 0x1f ;  /* 0x0c801f001e1f7f89 */ /* 0x00006400000e0000 */
.L_x_4734:
[----:B--2---:R-:W-:Y:S01]  /*1a10*/  FSEL R22, R25, R22, P0 ;  /* 0x0000001619167208 */ /* 0x004fe20000000000 */
[----:B------:R-:W-:Y:S05]  /*1a20*/  BRA.DIV ~URZ, `(.L_x_4711) ;  /* 0x000013527f007947 */ /* 0x000fea000b800000 */
[----:B------:R-:W-:Y:S01]  /*1a30*/  SEL R23, R24, R23, P0 ;  /* 0x0000001718177207 */ /* 0x000fe20000000000 */
[----:B------:R2:W3:Y:S04]  /*1a40*/  SHFL.BFLY PT, R25, R22, 0x4, 0x1f ;  /* 0x0c801f0016197f89 */ /* 0x0004e800000e0000 */
[----:B------:R2:W4:Y:S02]  /*1a50*/  SHFL.BFLY PT, R24, R23, 0x4, 0x1f ;  /* 0x0c801f0017187f89 */ /* 0x00052400000e0000 */
.L_x_4735:
        /* <DEDUP_REMOVED lines=12> */
.L_x_4736:
[----:B-1----:R-:W-:-:S13]  /*1b20*/  FSETP.GEU.FTZ.AND P1, PT, R30, R25, PT ;  /* 0x000000191e00720b */ /* 0x002fda0003f3e000 */
[----:B------:R-:W-:-:S04]  /*1b30*/  @P1 FSETP.NEU.FTZ.AND P2, PT, R30, R25, PT ;  /* 0x000000191e00120b */ /* 0x000fc80003f5d000 */
[----:B---3--:R-:W-:-:S13]  /*1b40*/  @P1 ISETP.LT.AND P0, PT, R23, R24, !P2 ;  /* 0x000000181700120c */ /* 0x008fda0005701270 */
[----:B0-----:R-:W-:Y:S01]  /*1b50*/  FSEL R30, R25, R30, P0 ;  /* 0x0000001e191e7208 */ /* 0x001fe20000000000 */
[----:B------:R-:W-:Y:S05]  /*1b60*/  BRA.DIV ~URZ, `(.L_x_4713) ;  /* 0x000014927f007947 */ /* 0x000fea000b800000 */
[----:B------:R0:W1:Y:S02]  /*1b70*/  SHFL.BFLY PT, R25, R30, 0x1, 0x1f ;  /* 0x0c201f001e197f89 */ /* 0x00006400000e0000 */
.L_x_4737:
[----:B--2---:R-:W-:Y:S01]  /*1b80*/  FSEL R31, R31, R22, P0 ;  /* 0x000000161f1f7208 */ /* 0x004fe20000000000 */
[----:B------:R-:W-:Y:S05]  /*1b90*/  BRA.DIV ~URZ, `(.L_x_4714) ;  /* 0x000014e27f007947 */ /* 0x000fea000b800000 */
[----:B------:R-:W-:Y:S01]  /*1ba0*/  SEL R21, R23, R24, P0 ;  /* 0x0000001817157207 */ /* 0x000fe20000000000 */
[----:B------:R2:W3:Y:S04]  /*1bb0*/  SHFL.BFLY PT, R22, R31, 0x1, 0x1f ;  /* 0x0c201f001f167f89 */ /* 0x0004e800000e0000 */
[----:B------:R2:W4:Y:S02]  /*1bc0*/  SHFL.BFLY PT, R18, R21, 0x1, 0x1f ;  /* 0x0c201f0015127f89 */ /* 0x00052400000e0000 */
.L_x_4738:
        /* <DEDUP_REMOVED lines=26> */
.L_x_4716:
[----:B------:R-:W-:Y:S05]  /*1d70*/  BSYNC B1 ;  /* 0x0000000000017941 */ /* 0x000fea0003800000 */
.L_x_4715:
        /* <DEDUP_REMOVED lines=20> */
.L_x_4718:
[----:B------:R-:W-:Y:S05]  /*1ec0*/  BSYNC B1 ;  /* 0x0000000000017941 */ /* 0x000fea0003800000 */
.L_x_4717:
[----:B01----:R-:W-:Y:S05]  /*1ed0*/  BRA `(.L_x_4719) ;  /* 0xfffff60000007947 */ /* 0x003fea000383ffff */
.L_x_4703:
[----:B------:R-:W-:Y:S05]  /*1ee0*/  BSYNC B0 ;  /* 0x0000000000007941 */ /* 0x000fea0003800000 */
.L_x_4691:
        /* <DEDUP_REMOVED lines=19> */
.L_x_4721:
        /* <DEDUP_REMOVED lines=20> */
.L_x_4720:
        /* <DEDUP_REMOVED lines=11> */
.L_x_4722:
        /* <DEDUP_REMOVED lines=11> */
.L_x_4693:
[----:B------:R-:W-:Y:S01]  /*22c0*/  IMAD.MOV.U32 R21, RZ, RZ, R30 ;  /* 0x000000ffff157224 */ /* 0x000fe200078e001e */
[----:B------:R-:W-:Y:S01]  /*22d0*/  MOV R16, 0x2320 ;  /* 0x0000232000107802 */ /* 0x000fe20000000f00 */
[----:B------:R-:W-:Y:S02]  /*22e0*/  IMAD.MOV.U32 R20, RZ, RZ, 0x10 ;  /* 0x00000010ff147424 */ /* 0x000fe400078e00ff */
[----:B------:R-:W-:Y:S02]  /*22f0*/  IMAD.MOV.U32 R19, RZ, RZ, 0x1f ;  /* 0x0000001fff137424 */ /* 0x000fe400078e00ff */
[----:B------:R-:W-:Y:S02]  /*2300*/  IMAD.MOV.U32 R18, RZ, RZ, -0x1 ;  /* 0xffffffffff127424 */ /* 0x000fe400078e00ff */
[----:B------:R-:W-:Y:S05]  /*2310*/  CALL.REL.NOINC `($__internal_89_$__cuda_sm70_shflsync_bfly_p) ;  /* 0x00000e4000007944 */ /* 0x000fea0003c00000 */
[----:B-1----:R-:W-:Y:S01]  /*2320*/  IMAD.MOV.U32 R31, RZ, RZ, R18 ;  /* 0x000000ffff1f7224 */ /* 0x002fe200078e0012 */
[----:B0-----:R-:W-:Y:S05]  /*2330*/  BRA `(.L_x_4723) ;  /* 0xffffeb6000007947 */ /* 0x001fea000383ffff */
.L_x_4694:
[----:B------:R-:W-:Y:S01]  /*2340*/  IMAD.MOV.U32 R21, RZ, RZ, R22 ;  /* 0x000000ffff157224 */ /* 0x000fe200078e0016 */
[----:B------:R-:W-:Y:S01]  /*2350*/  MOV R16, 0x23a0 ;  /* 0x000023a000107802 */ /* 0x000fe20000000f00 */
[----:B------:R-:W-:Y:S02]  /*2360*/  IMAD.MOV.U32 R20, RZ, RZ, 0x10 ;  /* 0x00000010ff147424 */ /* 0x000fe400078e00ff */
[----:B------:R-:W-:-:S02]  /*2370*/  IMAD.MOV.U32 R19, RZ, RZ, 0x1f ;  /* 0x0000001fff137424 */ /* 0x000fc400078e00ff */
[----:B------:R-:W-:Y:S02]  /*2380*/  IMAD.MOV.U32 R18, RZ, RZ, -0x1 ;  /* 0xffffffffff127424 */ /* 0x000fe400078e00ff */
[----:B01----:R-:W-:Y:S05]  /*2390*/  CALL.REL.NOINC `($__internal_89_$__cuda_sm70_shflsync_bfly_p) ;  /* 0x00000dc000007944 */ /* 0x003fea0003c00000 */
[----:B-1----:R-:W-:Y:S01]  /*23a0*/  IMAD.MOV.U32 R25, RZ, RZ, R18 ;  /* 0x000000ffff197224 */ /* 0x002fe200078e0012 */
[----:B------:R-:W-:Y:S01]  /*23b0*/  MOV R16, 0x2410 ;  /* 0x0000241000107802 */ /* 0x000fe20000000f00 */
[----:B0-----:R-:W-:Y:S02]  /*23c0*/  IMAD.MOV.U32 R21, RZ, RZ, R23 ;  /* 0x000000ffff157224 */ /* 0x001fe400078e0017 */
[----:B------:R-:W-:Y:S02]  /*23d0*/  IMAD.MOV.U32 R20, RZ, RZ, 0x10 ;  /* 0x00000010ff147424 */ /* 0x000fe400078e00ff */
[----:B------:R-:W-:Y:S02]  /*23e0*/  IMAD.MOV.U32 R19, RZ, RZ, 0x1f ;  /* 0x0000001fff137424 */ /* 0x000fe400078e00ff */
[----:B------:R-:W-:Y:S02]  /*23f0*/  IMAD.MOV.U32 R18, RZ, RZ, -0x1 ;  /* 0xffffffffff127424 */ /* 0x000fe400078e00ff */
[----:B------:R-:W-:Y:S05]  /*2400*/  CALL.REL.NOINC `($__internal_89_$__cuda_sm70_shflsync_bfly_p) ;  /* 0x00000d5000007944 */ /* 0x000fea0003c00000 */
[----:B-1----:R-:W-:Y:S01]  /*2410*/  IMAD.MOV.U32 R24, RZ, RZ, R18 ;  /* 0x000000ffff187224 */ /* 0x002fe200078e0012 */
[----:B0-----:R-:W-:Y:S05]  /*2420*/  BRA `(.L_x_4724) ;  /* 0xffffeaa000007947 */ /* 0x001fea000383ffff */
.L_x_4695:
[----:B------:R-:W-:Y:S01]  /*2430*/  IMAD.MOV.U32 R21, RZ, RZ, R30 ;  /* 0x000000ffff157224 */ /* 0x000fe200078e001e */
[----:B------:R-:W-:Y:S01]  /*2440*/  MOV R16, 0x2490 ;  /* 0x0000249000107802 */ /* 0x000fe20000000f00 */
[----:B------:R-:W-:-:S02]  /*2450*/  IMAD.MOV.U32 R20, RZ, RZ, 0x8 ;  /* 0x00000008ff147424 */ /* 0x000fc400078e00ff */
[----:B------:R-:W-:Y:S02]  /*2460*/  IMAD.MOV.U32 R19, RZ, RZ, 0x1f ;  /* 0x0000001fff137424 */ /* 0x000fe400078e00ff */
[----:B------:R-:W-:Y:S02]  /*2470*/  IMAD.MOV.U32 R18, RZ, RZ, -0x1 ;  /* 0xffffffffff127424 */ /* 0x000fe400078e00ff */
[----:B--23--:R-:W-:Y:S05]  /*2480*/  CALL.REL.NOINC `($__internal_89_$__cuda_sm70_shflsync_bfly_p) ;  /* 0x00000cd000007944 */ /* 0x00cfea0003c00000 */
[----:B------:R-:W-:Y:S01]  /*2490*/  FSEL R22, R25, R22, P1 ;  /* 0x0000001619167208 */ /* 0x000fe20000800000 */
[----:B-1----:R-:W-:Y:S01]  /*24a0*/  IMAD.MOV.U32 R31, RZ, RZ, R18 ;  /* 0x000000ffff1f7224 */ /* 0x002fe200078e0012 */
[----:B------:R-:W-:Y:S01]  /*24b0*/  MOV R16, 0x2510 ;  /* 0x0000251000107802 */ /* 0x000fe20000000f00 */
[----:B0-----:R-:W-:Y:S02]  /*24c0*/  IMAD.MOV.U32 R20, RZ, RZ, 0x8 ;  /* 0x00000008ff147424 */ /* 0x001fe400078e00ff */
[----:B------:R-:W-:Y:S02]  /*24d0*/  IMAD.MOV.U32 R19, RZ, RZ, 0x1f ;  /* 0x0000001fff137424 */ /* 0x000fe400078e00ff */
[----:B------:R-:W-:Y:S02]  /*24e0*/  IMAD.MOV.U32 R18, RZ, RZ, -0x1 ;  /* 0xffffffffff127424 */ /* 0x000fe400078e00ff */
[----:B------:R-:W-:-:S02]  /*24f0*/  IMAD.MOV.U32 R21, RZ, RZ, R22 ;  /* 0x000000ffff157224 */ /* 0x000fc400078e0016 */
[----:B------:R-:W-:Y:S05]  /*2500*/  CALL.REL.NOINC `($__internal_89_$__cuda_sm70_shflsync_bfly_p) ;  /* 0x00000c5000007944 */ /* 0x000fea0003c00000 */
[----:B------:R-:W-:Y:S01]  /*2510*/  SEL R23, R24, R23, P1 ;  /* 0x0000001718177207 */ /* 0x000fe20000800000 */
[----:B-1----:R-:W-:Y:S01]  /*2520*/  IMAD.MOV.U32 R25, RZ, RZ, R18 ;  /* 0x000000ffff197224 */ /* 0x002fe200078e0012 */
[----:B------:R-:W-:Y:S01]  /*2530*/  MOV R16, 0x2590 ;  /* 0x0000259000107802 */ /* 0x000fe20000000f00 */
[----:B0-----:R-:W-:-:S02]  /*2540*/  IMAD.MOV.U32 R20, RZ, RZ, 0x8 ;  /* 0x00000008ff147424 */ /* 0x001fc400078e00ff */
[----:B------:R-:W-:Y:S02]  /*2550*/  IMAD.MOV.U32 R19, RZ, RZ, 0x1f ;  /* 0x0000001fff137424 */ /* 0x000fe400078e00ff */
[----:B------:R-:W-:Y:S02]  /*2560*/  IMAD.MOV.U32 R18, RZ, RZ, -0x1 ;  /* 0xffffffffff127424 */ /* 0x000fe400078e00ff */
[----:B------:R-:W-:Y:S02]  /*2570*/  IMAD.MOV.U32 R21, RZ, RZ, R23 ;  /* 0x000000ffff157224 */ /* 0x000fe400078e0017 */
[----:B------:R-:W-:Y:S05]  /*2580*/  CALL.REL.NOINC `($__internal_89_$__cuda_sm70_shflsync_bfly_p) ;  /* 0x00000bd000007944 */ /* 0x000fea0003c00000 */
[----:B-1----:R-:W-:Y:S01]  /*2590*/  IMAD.MOV.U32 R24, RZ, RZ, R18 ;  /* 0x000000ffff187224 */ /* 0x002fe200078e0012 */
[----:B0-----:R-:W-:Y:S05]  /*25a0*/  BRA `(.L_x_4725) ;  /* 0xffffe9e000007947 */ /* 0x001fea000383ffff */
.L_x_4696:
[----:B------:R-:W-:Y:S01]  /*25b0*/  IMAD.MOV.U32 R21, RZ, RZ, R30 ;  /* 0x000000ffff157224 */ /* 0x000fe200078e001e */
[----:B------:R-:W-:Y:S01]  /*25c0*/  MOV R16, 0x2610 ;  /* 0x0000261000107802 */ /* 0x000fe20000000f00 */
[----:B------:R-:W-:Y:S02]  /*25d0*/  IMAD.MOV.U32 R20, RZ, RZ, 0x4 ;  /* 0x00000004ff147424 */ /* 0x000fe400078e00ff */
[----:B------:R-:W-:Y:S02]  /*25e0*/  IMAD.MOV.U32 R19, RZ, RZ, 0x1f ;  /* 0x0000001fff137424 */ /* 0x000fe400078e00ff */
[----:B------:R-:W-:-:S02]  /*25f0*/  IMAD.MOV.U32 R18, RZ, RZ, -0x1 ;  /* 0xffffffffff127424 */ /* 0x000fc400078e00ff */
[----:B--2---:R-:W-:Y:S05]  /*2600*/  CALL.REL.NOINC `($__internal_89_$__cuda_sm70_shflsync_bfly_p) ;  /* 0x00000b5000007944 */ /* 0x004fea0003c00000 */
[----:B-1----:R-:W-:Y:S01]  /*2610*/  IMAD.MOV.U32 R31, RZ, RZ, R18 ;  /* 0x000000ffff1f7224 */ /* 0x002fe200078e0012 */
[----:B0-----:R-:W-:Y:S05]  /*2620*/  BRA `(.L_x_4726) ;  /* 0xffffe9c000007947 */ /* 0x001fea000383ffff */
.L_x_4697:
[----:B------:R-:W-:Y:S01]  /*2630*/  IMAD.MOV.U32 R21, RZ, RZ, R22 ;  /* 0x000000ffff157224 */ /* 0x000fe200078e0016 */
[----:B------:R-:W-:Y:S01]  /*2640*/  MOV R16, 0x2690 ;  /* 0x0000269000107802 */ /* 0x000fe20000000f00 */
[----:B------:R-:W-:-:S02]  /*2650*/  IMAD.MOV.U32 R20, RZ, RZ, 0x4 ;  /* 0x00000004ff147424 */ /* 0x000fc400078e00ff */
[----:B------:R-:W-:Y:S02]  /*2660*/  IMAD.MOV.U32 R19, RZ, RZ, 0x1f ;  /* 0x0000001fff137424 */ /* 0x000fe400078e00ff */
[----:B------:R-:W-:Y:S02]  /*2670*/  IMAD.MOV.U32 R18, RZ, RZ, -0x1 ;  /* 0xffffffffff127424 */ /* 0x000fe400078e00ff */
[----:B01----:R-:W-:Y:S05]  /*2680*/  CALL.REL.NOINC `($__internal_89_$__cuda_sm70_shflsync_bfly_p) ;  /* 0x00000ad000007944 */ /* 0x003fea0003c00000 */
[----:B------:R-:W-:Y:S01]  /*2690*/  SEL R23, R24, R23, P0 ;  /* 0x0000001718177207 */ /* 0x000fe20000000000 */
[----:B-1----:R-:W-:Y:S01]  /*26a0*/  IMAD.MOV.U32 R25, RZ, RZ, R18 ;  /* 0x000000ffff197224 */ /* 0x002fe200078e0012 */
[----:B------:R-:W-:Y:S01]  /*26b0*/  MOV R16, 0x2710 ;  /* 0x0000271000107802 */ /* 0x000fe20000000f00 */
[----:B0-----:R-:W-:Y:S02]  /*26c0*/  IMAD.MOV.U32 R20, RZ, RZ, 0x4 ;  /* 0x00000004ff147424 */ /* 0x001fe400078e00ff */
[----:B------:R-:W-:Y:S02]  /*26d0*/  IMAD.MOV.U32 R19, RZ, RZ, 0x1f ;  /* 0x0000001fff137424 */ /* 0x000fe400078e00ff */
[----:B------:R-:W-:Y:S02]  /*26e0*/  IMAD.MOV.U32 R18, RZ, RZ, -0x1 ;  /* 0xffffffffff127424 */ /* 0x000fe400078e00ff */
[----:B------:R-:W-:-:S02]  /*26f0*/  IMAD.MOV.U32 R21, RZ, RZ, R23 ;  /* 0x000000ffff157224 */ /* 0x000fc400078e0017 */
[----:B------:R-:W-:Y:S05]  /*2700*/  CALL.REL.NOINC `($__internal_89_$__cuda_sm70_shflsync_bfly_p) ;  /* 0x00000a5000007944 */ /* 0x000fea0003c00000 */
[----:B-1----:R-:W-:Y:S01]  /*2710*/  IMAD.MOV.U32 R24, RZ, RZ, R18 ;  /* 0x000000ffff187224 */ /* 0x002fe200078e0012 */
[----:B0-----:R-:W-:Y:S05]  /*2720*/  BRA `(.L_x_4727) ;  /* 0xffffe91000007947 */ /* 0x001fea000383ffff */
.L_x_4698:
        /* <DEDUP_REMOVED lines=24> */
.L_x_4699:
        /* <DEDUP_REMOVED lines=8> */
.L_x_4700:
[----:B------:R-:W-:Y:S01]  /*2930*/  IMAD.MOV.U32 R21, RZ, RZ, R31 ;  /* 0x000000ffff157224 */ /* 0x000fe200078e001f */
[----:B------:R-:W-:Y:S01]  /*2940*/  MOV R16, 0x2990 ;  /* 0x0000299000107802 */ /* 0x000fe20000000f00 */
[----:B------:R-:W-:-:S02]  /*2950*/  IMAD.MOV.U32 R20, RZ, RZ, 0x1 ;  /* 0x00000001ff147424 */ /* 0x000fc400078e00ff */
[----:B------:R-:W-:Y:S02]  /*2960*/  IMAD.MOV.U32 R19, RZ, RZ, 0x1f ;  /* 0x0000001fff137424 */ /* 0x000fe400078e00ff */
[----:B------:R-:W-:Y:S02]  /*2970*/  IMAD.MOV.U32 R18, RZ, RZ, -0x1 ;  /* 0xffffffffff127424 */ /* 0x000fe400078e00ff */
[----:B01----:R-:W-:Y:S05]  /*2980*/  CALL.REL.NOINC `($__internal_89_$__cuda_sm70_shflsync_bfly_p) ;  /* 0x000007d000007944 */ /* 0x003fea0003c00000 */
[----:B-1----:R-:W-:Y:S01]  /*2990*/  IMAD.MOV.U32 R22, RZ, RZ, R18 ;  /* 0x000000ffff167224 */ /* 0x002fe200078e0012 */
[----:B0-----:R-:W-:Y:S01]  /*29a0*/  SEL R21, R23, R24, P0 ;  /* 0x0000001817157207 */ /* 0x001fe20000000000 */
[----:B------:R-:W-:Y:S01]  /*29b0*/  IMAD.MOV.U32 R20, RZ, RZ, 0x1 ;  /* 0x00000001ff147424 */ /* 0x000fe200078e00ff */
[----:B------:R-:W-:Y:S01]  /*29c0*/  MOV R16, 0x2a00 ;  /* 0x00002a0000107802 */ /* 0x000fe20000000f00 */
[----:B------:R-:W-:Y:S02]  /*29d0*/  IMAD.MOV.U32 R19, RZ, RZ, 0x1f ;  /* 0x0000001fff137424 */ /* 0x000fe400078e00ff */
[----:B------:R-:W-:Y:S02]  /*29e0*/  IMAD.MOV.U32 R18, RZ, RZ, -0x1 ;  /* 0xffffffffff127424 */ /* 0x000fe400078e00ff */
[----:B------:R-:W-:Y:S05]  /*29f0*/  CALL.REL.NOINC `($__internal_89_$__cuda_sm70_shflsync_bfly_p) ;  /* 0x0000076000007944 */ /* 0x000fea0003c00000 */
[----:B01----:R-:W-:Y:S05]  /*2a00*/  BRA `(.L_x_4730) ;  /* 0xffffe7a000007947 */ /* 0x003fea000383ffff */
.L_x_4707:
[----:B------:R-:W-:Y:S01]  /*2a10*/  IMAD.MOV.U32 R21, RZ, RZ, R30 ;  /* 0x000000ffff157224 */ /* 0x000fe200078e001e */
[----:B------:R-:W-:Y:S01]  /*2a20*/  MOV R16, 0x2a70 ;  /* 0x00002a7000107802 */ /* 0x000fe20000000f00 */
[----:B------:R-:W-:-:S02]  /*2a30*/  IMAD.MOV.U32 R20, RZ, RZ, 0x10 ;  /* 0x00000010ff147424 */ /* 0x000fc400078e00ff */
[----:B------:R-:W-:Y:S02]  /*2a40*/  IMAD.MOV.U32 R19, RZ, RZ, 0x1f ;  /* 0x0000001fff137424 */ /* 0x000fe400078e00ff */
[----:B------:R-:W-:Y:S02]  /*2a50*/  IMAD.MOV.U32 R18, RZ, RZ, -0x1 ;  /* 0xffffffffff127424 */ /* 0x000fe400078e00ff */
[----:B------:R-:W-:Y:S05]  /*2a60*/  CALL.REL.NOINC `($__internal_89_$__cuda_sm70_shflsync_bfly_p) ;  /* 0x000006f000007944 */ /* 0x000fea0003c00000 */
[----:B-1----:R-:W-:Y:S01]  /*2a70*/  IMAD.MOV.U32 R31, RZ, RZ, R18 ;  /* 0x000000ffff1f7224 */ /* 0x002fe200078e0012 */
[----:B0-----:R-:W-:Y:S05]  /*2a80*/  BRA `(.L_x_4731) ;  /* 0xffffee3000007947 */ /* 0x001fea000383ffff */
.L_x_4708:
[----:B------:R-:W-:Y:S01]  /*2a90*/  IMAD.MOV.U32 R21, RZ, RZ, R22 ;  /* 0x000000ffff157224 */ /* 0x000fe200078e0016 */
[----:B------:R-:W-:Y:S01]  /*2aa0*/  MOV R16, 0x2af0 ;  /* 0x00002af000107802 */ /* 0x000fe20000000f00 */
[----:B------:R-:W-:Y:S02]  /*2ab0*/  IMAD.MOV.U32 R20, RZ, RZ, 0x10 ;  /* 0x00000010ff147424 */ /* 0x000fe400078e00ff */
[----:B------:R-:W-:Y:S02]  /*2ac0*/  IMAD.MOV.U32 R19, RZ, RZ, 0x1f ;  /* 0x0000001fff137424 */ /* 0x000fe400078e00ff */
[----:B------:R-:W-:Y:S02]  /*2ad0*/  IMAD.MOV.U32 R18, RZ, RZ, -0x1 ;  /* 0xffffffffff127424 */ /* 0x000fe400078e00ff */
[----:B01----:R-:W-:Y:S05]  /*2ae0*/  CALL.REL.NOINC `($__internal_89_$__cuda_sm70_shflsync_bfly_p) ;  /* 0x0000067000007944 */ /* 0x003fea0003c00000 */
[----:B-1----:R-:W-:Y:S01]  /*2af0*/  IMAD.MOV.U32 R25, RZ, RZ, R18 ;  /* 0x000000ffff197224 */ /* 0x002fe200078e0012 */
[----:B------:R-:W-:Y:S01]  /*2b00*/  MOV R16, 0x2b60 ;  /* 0x00002b6000107802 */ /* 0x000fe20000000f00 */
[----:B0-----:R-:W-:-:S02]  /*2b10*/  IMAD.MOV.U32 R21, RZ, RZ, R23 ;  /* 0x000000ffff157224 */ /* 0x001fc400078e0017 */
[----:B------:R-:W-:Y:S02]  /*2b20*/  IMAD.MOV.U32 R20, RZ, RZ, 0x10 ;  /* 0x00000010ff147424 */ /* 0x000fe400078e00ff */
[----:B------:R-:W-:Y:S02]  /*2b30*/  IMAD.MOV.U32 R19, RZ, RZ, 0x1f ;  /* 0x0000001fff137424 */ /* 0x000fe400078e00ff */
[----:B------:R-:W-:Y:S02]  /*2b40*/  IMAD.MOV.U32 R18, RZ, RZ, -0x1 ;  /* 0xffffffffff127424 */ /* 0x000fe400078e00ff */
[----:B------:R-:W-:Y:S05]  /*2b50*/  CALL.REL.NOINC `($__internal_89_$__cuda_sm70_shflsync_bfly_p) ;  /* 0x0000060000007944 */ /* 0x000fea0003c00000 */
[----:B-1----:R-:W-:Y:S01]  /*2b60*/  IMAD.MOV.U32 R24, RZ, RZ, R18 ;  /* 0x000000ffff187224 */ /* 0x002fe200078e0012 */
[----:B0-----:R-:W-:Y:S05]  /*2b70*/  BRA `(.L_x_4732) ;  /* 0xffffed7000007947 */ /* 0x001fea000383ffff */
.L_x_4709:
[----:B------:R-:W-:Y:S01]  /*2b80*/  IMAD.MOV.U32 R21, RZ, RZ, R30 ;  /* 0x000000ffff157224 */ /* 0x000fe200078e001e */
[----:B------:R-:W-:Y:S01]  /*2b90*/  MOV R16, 0x2be0 ;  /* 0x00002be000107802 */ /* 0x000fe20000000f00 */
[----:B------:R-:W-:Y:S02]  /*2ba0*/  IMAD.MOV.U32 R20, RZ, RZ, 0x8 ;  /* 0x00000008ff147424 */ /* 0x000fe400078e00ff */
[----:B------:R-:W-:Y:S02]  /*2bb0*/  IMAD.MOV.U32 R19, RZ, RZ, 0x1f ;  /* 0x0000001fff137424 */ /* 0x000fe400078e00ff */
[----:B------:R-:W-:-:S02]  /*2bc0*/  IMAD.MOV.U32 R18, RZ, RZ, -0x1 ;  /* 0xffffffffff127424 */ /* 0x000fc400078e00ff */
[----:B--23--:R-:W-:Y:S05]  /*2bd0*/  CALL.REL.NOINC `($__internal_89_$__cuda_sm70_shflsync_bfly_p) ;  /* 0x0000058000007944 */ /* 0x00cfea0003c00000 */
[----:B------:R-:W-:Y:S01]  /*2be0*/  FSEL R22, R25, R22, P1 ;  /* 0x0000001619167208 */ /* 0x000fe20000800000 */
[----:B-1----:R-:W-:Y:S01]  /*2bf0*/  IMAD.MOV.U32 R31, RZ, RZ, R18 ;  /* 0x000000ffff1f7224 */ /* 0x002fe200078e0012 */
[----:B------:R-:W-:Y:S01]  /*2c00*/  MOV R16, 0x2c60 ;  /* 0x00002c6000107802 */ /* 0x000fe20000000f00 */
[----:B0-----:R-:W-:-:S02]  /*2c10*/  IMAD.MOV.U32 R20, RZ, RZ, 0x8 ;  /* 0x00000008ff147424 */ /* 0x001fc400078e00ff */
[----:B------:R-:W-:Y:S02]  /*2c20*/  IMAD.MOV.U32 R19, RZ, RZ, 0x1f ;  /* 0x0000001fff137424 */ /* 0x000fe400078e00ff */
[----:B------:R-:W-:Y:S02]  /*2c30*/  IMAD.MOV.U32 R18, RZ, RZ, -0x1 ;  /* 0xffffffffff127424 */ /* 0x000fe400078e00ff */
[----:B------:R-:W-:Y:S02]  /*2c40*/  IMAD.MOV.U32 R21, RZ, RZ, R22 ;  /* 0x000000ffff157224 */ /* 0x000fe400078e0016 */
[----:B------:R-:W-:Y:S05]  /*2c50*/  CALL.REL.NOINC `($__internal_89_$__cuda_sm70_shflsync_bfly_p) ;  /* 0x0000050000007944 */ /* 0x000fea0003c00000 */
[----:B------:R-:W-:Y:S01]  /*2c60*/  SEL R23, R24, R23, P1 ;  /* 0x0000001718177207 */ /* 0x000fe20000800000 */
[----:B-1----:R-:W-:Y:S01]  /*2c70*/  IMAD.MOV.U32 R25, RZ, RZ, R18 ;  /* 0x000000ffff197224 */ /* 0x002fe200078e0012 */
[----:B------:R-:W-:Y:S01]  /*2c80*/  MOV R16, 0x2ce0 ;  /* 0x00002ce000107802 */ /* 0x000fe20000000f00 */
[----:B0-----:R-:W-:Y:S02]  /*2c90*/  IMAD.MOV.U32 R20, RZ, RZ, 0x8 ;  /* 0x00000008ff147424 */ /* 0x001fe400078e00ff */
[----:B------:R-:W-:Y:S02]  /*2ca0*/  IMAD.MOV.U32 R19, RZ, RZ, 0x1f ;  /* 0x0000001fff137424 */ /* 0x000fe400078e00ff */
[----:B------:R-:W-:-:S02]  /*2cb0*/  IMAD.MOV.U32 R18, RZ, RZ, -0x1 ;  /* 0xffffffffff127424 */ /* 0x000fc400078e00ff */
[----:B------:R-:W-:Y:S02]  /*2cc0*/  IMAD.MOV.U32 R21, RZ, RZ, R23 ;  /* 0x000000ffff157224 */ /* 0x000fe400078e0017 */
[----:B------:R-:W-:Y:S05]  /*2cd0*/  CALL.REL.NOINC `($__internal_89_$__cuda_sm70_shflsync_bfly_p) ;  /* 0x0000048000007944 */ /* 0x000fea0003c00000 */
[----:B-1----:R-:W-:Y:S01]  /*2ce0*/  IMAD.MOV.U32 R24, RZ, RZ, R18 ;  /* 0x000000ffff187224 */ /* 0x002fe200078e0012 */
[----:B0-----:R-:W-:Y:S05]  /*2cf0*/  BRA `(.L_x_4733) ;  /* 0xffffecb000007947 */ /* 0x001fea000383ffff */
.L_x_4710:
[----:B------:R-:W-:Y:S01]  /*2d00*/  IMAD.MOV.U32 R21, RZ, RZ, R30 ;  /* 0x000000ffff157224 */ /* 0x000fe200078e001e */
[----:B------:R-:W-:Y:S01]  /*2d10*/  MOV R16, 0x2d60 ;  /* 0x00002d6000107802 */ /* 0x000fe20000000f00 */
[----:B------:R-:W-:Y:S02]  /*2d20*/  IMAD.MOV.U32 R20, RZ, RZ, 0x4 ;  /* 0x00000004ff147424 */ /* 0x000fe400078e00ff */
[----:B------:R-:W-:Y:S02]  /*2d30*/  IMAD.MOV.U32 R19, RZ, RZ, 0x1f ;  /* 0x0000001fff137424 */ /* 0x000fe400078e00ff */
[----:B------:R-:W-:Y:S02]  /*2d40*/  IMAD.MOV.U32 R18, RZ, RZ, -0x1 ;  /* 0xffffffffff127424 */ /* 0x000fe400078e00ff */
[----:B--2---:R-:W-:Y:S05]  /*2d50*/  CALL.REL.NOINC `($__internal_89_$__cuda_sm70_shflsync_bfly_p) ;  /* 0x0000040000007944 */ /* 0x004fea0003c00000 */
[----:B-1----:R-:W-:Y:S01]  /*2d60*/  IMAD.MOV.U32 R31, RZ, RZ, R18 ;  /* 0x000000ffff1f7224 */ /* 0x002fe200078e0012 */
[----:B0-----:R-:W-:Y:S05]  /*2d70*/  BRA `(.L_x_4734) ;  /* 0xffffec9000007947 */ /* 0x001fea000383ffff */
.L_x_4711:
        /* <DEDUP_REMOVED lines=16> */
.L_x_4712:
        /* <DEDUP_REMOVED lines=24> */
.L_x_4713:
        /* <DEDUP_REMOVED lines=8> */
.L_x_4714:
        /* <DEDUP_REMOVED lines=14> */
        .weak           $__internal_89_$__cuda_sm70_shflsync_bfly_p
        .type           $__internal_89_$__cuda_sm70_shflsync_bfly_p,@function
        .size           $__internal_89_$__cuda_sm70_shflsync_bfly_p,(.L_x_11033 - $__internal_89_$__cuda_sm70_shflsync_bfly_p)
$__internal_89_$__cuda_sm70_shflsync_bfly_p:
[----:B------:R-:W-:Y:S01]  /*3160*/  IMAD.MOV.U32 R17, RZ, RZ, 0x0 ;  /* 0x00000000ff117424 */ /* 0x000fe200078e00ff */
[----:B------:R-:W-:Y:S04]  /*3170*/  WARPSYNC R18 ;  /* 0x0000001200007348 */ /* 0x000fe80003800000 */
[----:B------:R0:W1:Y:S01]  /*3180*/  SHFL.BFLY PT, R18, R21, R20, R19 ;  /* 0x0c00001415127389 */ /* 0x00006200000e0013 */
[----:B------:R-:W-:Y:S05]  /*3190*/  RET.REL.NODEC R16 `(_ZN4vllm3moe10topkGatingILi14ELi448ELi4ELi8ELi32EifLNS0_11ScoringFuncE1EEEvPKT5_PKbPfiPT4_PiiiibPKf) ;  /* 0xffffce6010007950 */ /* 0x000fea0003c3ffff */
.L_x_4739:
        /* <DEDUP_REMOVED lines=14> */
.L_x_11033:


//--------------------- .text._ZN4vllm3moe10topkGatingILi12ELi384ELi4ELi8ELi32EifLNS0_11ScoringFuncE1EEEvPKT5_PKbPfiPT4_PiiiibPKf --------------------------
	.section	.text._ZN4vllm3moe10topkGatingILi12ELi384ELi4ELi8ELi32EifLNS0_11ScoringFuncE1EEEvPKT5_PKbPfiPT4_PiiiibPKf,"ax",@progbits
	.sectioninfo	@"SHI_REGISTERS=32"
	.align	128
        .global         _ZN4vllm3moe10topkGatingILi12ELi384ELi4ELi8ELi32EifLNS0_11ScoringFuncE1EEEvPKT5_PKbPfiPT4_PiiiibPKf
        .type           _ZN4vllm3moe10topkGatingILi12ELi384ELi4ELi8ELi32EifLNS0_11ScoringFuncE1EEEvPKT5_PKbPfiPT4_PiiiibPKf,@function
        .size           _ZN4vllm3moe10topkGatingILi12ELi384ELi4ELi8ELi32EifLNS0_11ScoringFuncE1EEEvPKT5_PKbPfiPT4_PiiiibPKf,(.L_x_11034 - _ZN4vllm3moe10topkGatingILi12ELi384ELi4ELi8ELi32EifLNS0_11ScoringFuncE1EEEvPKT5_PKbPfiPT4_PiiiibPKf)
        .other          _ZN4vllm3moe10topkGatingILi12ELi384ELi4ELi8ELi32EifLNS0_11ScoringFuncE1EEEvPKT5_PKbPfiPT4_PiiiibPKf,@"STO_CUDA_ENTRY STV_DEFAULT"
_ZN4vllm3moe10topkGatingILi12ELi384ELi4ELi8ELi32EifLNS0_11ScoringFuncE1EEEvPKT5_PKbPfiPT4_PiiiibPKf:
.text._ZN4vllm3moe10topkGatingILi12ELi384ELi4ELi8ELi32EifLNS0_11ScoringFuncE1EEEvPKT5_PKbPfiPT4_PiiiibPKf:
        /* <DEDUP_REMOVED lines=136> */
.L_x_4740:
[----:B------:R0:W-:Y:S04]  /*0880*/  STL.128 [R1], R4 ;  /* 0x0000000401007387 */ /* 0x0001e80000100c00 */
[----:B------:R0:W-:Y:S04]  /*0890*/  STL.128 [R1+0x10], R8 ;  /* 0x0000100801007387 */ /* 0x0001e80000100c00 */
[----:B------:R0:W-:Y:S02]  /*08a0*/  STL.128 [R1+0x20], R12 ;  /* 0x0000200c01007387 */ /* 0x0001e40000100c00 */
.L_x_4741:
        /* <DEDUP_REMOVED lines=9> */
.L_x_4757:
        /* <DEDUP_REMOVED lines=50> */
.L_x_4774:
[----:B------:R-:W-:Y:S05]  /*0c60*/  BRA.DIV ~URZ, `(.L_x_4745) ;  /* 0x000013d27f007947 */ /* 0x000fea000b800000 */
[----:B------:R2:W3:Y:S04]  /*0c70*/  SHFL.BFLY PT, R28, R27, 0x10, 0x1f ;  /* 0x0e001f001b1c7f89 */ /* 0x0004e800000e0000 */
[----:B------:R2:W4:Y:S02]  /*0c80*/  SHFL.BFLY PT, R22, R23, 0x10, 0x1f ;  /* 0x0e001f0017167f89 */ /* 0x00052400000e0000 */
.L_x_4775:
        /* <DEDUP_REMOVED lines=12> */
.L_x_4776:
[----:B--2---:R-:W-:-:S13]  /*0d50*/  FSETP.GEU.FTZ.AND P1, PT, R21, R27, PT ;  /* 0x0000001b1500720b */ /* 0x004fda0003f3e000 */
[----:B------:R-:W-:-:S04]  /*0d60*/  @P1 FSETP.NEU.FTZ.AND P2, PT, R21, R27, PT ;  /* 0x0000001b1500120b */ /* 0x000fc80003f5d000 */
[----:B---3--:R-:W-:-:S13]  /*0d70*/  @P1 ISETP.LT.AND P0, PT, R23, R22, !P2 ;  /* 0x000000161700120c */ /* 0x008fda0005701270 */
[----:B-1----:R-:W-:Y:S01]  /*0d80*/  FSEL R21, R27, R21, P0 ;  /* 0x000000151b157208 */ /* 0x002fe20000000000 */
[----:B------:R-:W-:Y:S05]  /*0d90*/  BRA.DIV ~URZ, `(.L_x_4747) ;  /* 0x000015127f007947 */ /* 0x000fea000b800000 */
[----:B------:R1:W2:Y:S02]  /*0da0*/  SHFL.BFLY PT, R27, R21, 0x4, 0x1f ;  /* 0x0c801f00151b7f89 */ /* 0x0002a400000e0000 */
.L_x_4777:
[----:B0-----:R-:W-:Y:S01]  /*0db0*/  FSEL R29, R29, R28, P0 ;  /* 0x0000001c1d1d7208 */ /* 0x001fe20000000000 */
[----:B------:R-:W-:Y:S05]  /*0dc0*/  BRA.DIV ~URZ, `(.L_x_4748) ;  /* 0x000015627f007947 */ /* 0x000fea000b800000 */
[----:B------:R-:W-:Y:S02]  /*0dd0*/  SEL R23, R23, R22, P0 ;  /* 0x0000001617177207 */ /* 0x000fe40000000000 */
[----:B------:R0:W3:Y:S04]  /*0de0*/  SHFL.BFLY PT, R22, R29, 0x4, 0x1f ;  /* 0x0c801f001d167f89 */ /* 0x0000e800000e0000 */
[----:B------:R0:W4:Y:S02]  /*0df0*/  SHFL.BFLY PT, R28, R23, 0x4, 0x1f ;  /* 0x0c801f00171c7f89 */ /* 0x00012400000e0000 */
.L_x_4778:
        /* <DEDUP_REMOVED lines=12> */
.L_x_4779:
[----:B-1----:R-:W-:-:S13]  /*0ec0*/  FSETP.GEU.FTZ.AND P1, PT, R21, R22, PT ;  /* 0x000000161500720b */ /* 0x002fda0003f3e000 */
[----:B------:R-:W-:-:S04]  /*0ed0*/  @P1 FSETP.NEU.FTZ.AND P2, PT, R21, R22, PT ;  /* 0x000000161500120b */ /* 0x000fc80003f5d000 */
[----:B---3--:R-:W-:-:S13]  /*0ee0*/  @P1 ISETP.LT.AND P0, PT, R23, R28, !P2 ;  /* 0x0000001c1700120c */ /* 0x008fda0005701270 */
[----:B0-----:R-:W-:Y:S01]  /*0ef0*/  FSEL R21, R22, R21, P0 ;  /* 0x0000001516157208 */ /* 0x001fe20000000000 */
[----:B------:R-:W-:Y:S05]  /*0f00*/  BRA.DIV ~URZ, `(.L_x_4750) ;  /* 0x000016a27f007947 */ /* 0x000fea000b800000 */
[----:B------:R0:W1:Y:S02]  /*0f10*/  SHFL.BFLY PT, R22, R21, 0x1, 0x1f ;  /* 0x0c201f0015167f89 */ /* 0x00006400000e0000 */
.L_x_4780:
[----:B--2---:R-:W-:Y:S01]  /*0f20*/  FSEL R27, R27, R29, P0 ;  /* 0x0000001d1b1b7208 */ /* 0x004fe20000000000 */
[----:B------:R-:W-:Y:S05]  /*0f30*/  BRA.DIV ~URZ, `(.L_x_4751) ;  /* 0x000016f27f007947 */ /* 0x000fea000b800000 */
[----:B------:R-:W-:Y:S02]  /*0f40*/  SEL R23, R23, R28, P0 ;  /* 0x0000001c17177207 */ /* 0x000fe40000000000 */
[----:B------:R2:W3:Y:S04]  /*0f50*/  SHFL.BFLY PT, R28, R27, 0x1, 0x1f ;  /* 0x0c201f001b1c7f89 */ /* 0x0004e800000e0000 */
[----:B------:R2:W4:Y:S02]  /*0f60*/  SHFL.BFLY PT, R17, R23, 0x1, 0x1f ;  /* 0x0c201f0017117f89 */ /* 0x00052400000e0000 */
.L_x_4781:
        /* <DEDUP_REMOVED lines=27> */
.L_x_4753:
[----:B------:R-:W-:Y:S05]  /*1120*/  BSYNC B1 ;  /* 0x0000000000017941 */ /* 0x000fea0003800000 */
.L_x_4752:
        /* <DEDUP_REMOVED lines=20> */
.L_x_4756:
[----:B------:R-:W-:Y:S05]  /*1270*/  BSYNC B1 ;  /* 0x0000000000017941 */ /* 0x000fea0003800000 */
.L_x_4755:
[----:B0-----:R-:W-:Y:S05]  /*1280*/  BRA `(.L_x_4757) ;  /* 0xfffff6b000007947 */ /* 0x001fea000383ffff */
.L_x_4743:
[----:B------:R-:W-:Y:S02]  /*1290*/  IMAD.MOV.U32 R26, RZ, RZ, RZ ;  /* 0x000000ffff1a7224 */ /* 0x000fe400078e00ff */
.L_x_4770:
        /* <DEDUP_REMOVED lines=50> */
.L_x_4782:
[----:B------:R-:W-:Y:S05]  /*15c0*/  BRA.DIV ~URZ, `(.L_x_4759) ;  /* 0x000011d27f007947 */ /* 0x000fea000b800000 */
[----:B------:R2:W3:Y:S04]  /*15d0*/  SHFL.BFLY PT, R28, R27, 0x10, 0x1f ;  /* 0x0e001f001b1c7f89 */ /* 0x0004e800000e0000 */
[----:B------:R2:W4:Y:S02]  /*15e0*/  SHFL.BFLY PT, R21, R22, 0x10, 0x1f ;  /* 0x0e001f0016157f89 */ /* 0x00052400000e0000 */
.L_x_4783:
        /* <DEDUP_REMOVED lines=12> */
.L_x_4784:
[----:B--2---:R-:W-:-:S13]  /*16b0*/  FSETP.GEU.FTZ.AND P1, PT, R23, R27, PT ;  /* 0x0000001b1700720b */ /* 0x004fda0003f3e000 */
[----:B------:R-:W-:-:S04]  /*16c0*/  @P1 FSETP.NEU.FTZ.AND P2, PT, R23, R27, PT ;  /* 0x0000001b1700120b */ /* 0x000fc80003f5d000 */
[----:B---3--:R-:W-:-:S13]  /*16d0*/  @P1 ISETP.LT.AND P0, PT, R22, R21, !P2 ;  /* 0x000000151600120c */ /* 0x008fda0005701270 */
[----:B-1----:R-:W-:Y:S01]  /*16e0*/  FSEL R23, R27, R23, P0 ;  /* 0x000000171b177208 */ /* 0x002fe20000000000 */
[----:B------:R-:W-:Y:S05]  /*16f0*/  BRA.DIV ~URZ, `(.L_x_4761) ;  /* 0x000013127f007947 */ /* 0x000fea000b800000 */
[----:B------:R1:W2:Y:S02]  /*1700*/  SHFL.BFLY PT, R27, R23, 0x4, 0x1f ;  /* 0x0c801f00171b7f89 */ /* 0x0002a400000e0000 */
.L_x_4785:
[----:B0-----:R-:W-:Y:S01]  /*1710*/  FSEL R29, R29, R28, P0 ;  /* 0x0000001c1d1d7208 */ /* 0x001fe20000000000 */
[----:B------:R-:W-:Y:S05]  /*1720*/  BRA.DIV ~URZ, `(.L_x_4762) ;  /* 0x000013627f007947 */ /* 0x000fea000b800000 */
[----:B------:R-:W-:Y:S01]  /*1730*/  SEL R22, R22, R21, P0 ;  /* 0x0000001516167207 */ /* 0x000fe20000000000 */
[----:B------:R0:W3:Y:S04]  /*1740*/  SHFL.BFLY PT, R28, R29, 0x4, 0x1f ;  /* 0x0c801f001d1c7f89 */ /* 0x0000e800000e0000 */
[----:B------:R0:W4:Y:S02]  /*1750*/  SHFL.BFLY PT, R21, R22, 0x4, 0x1f ;  /* 0x0c801f0016157f89 */ /* 0x00012400000e0000 */
.L_x_4786:
        /* <DEDUP_REMOVED lines=12> */
.L_x_4787:
[----:B-1----:R-:W-:-:S13]  /*1820*/  FSETP.GEU.FTZ.AND P1, PT, R23, R27, PT ;  /* 0x0000001b1700720b */ /* 0x002fda0003f3e000 */
[----:B------:R-:W-:-:S04]  /*1830*/  @P1 FSETP.NEU.FTZ.AND P2, PT, R23, R27, PT ;  /* 0x0000001b1700120b */ /* 0x000fc80003f5d000 */
[----:B---3--:R-:W-:-:S13]  /*1840*/  @P1 ISETP.LT.AND P0, PT, R28, R21, !P2 ;  /* 0x000000151c00120c */ /* 0x008fda0005701270 */
[----:B0-----:R-:W-:Y:S01]  /*1850*/  FSEL R23, R27, R23, P0 ;  /* 0x000000171b177208 */ /* 0x001fe20000000000 */
[----:B------:R-:W-:Y:S05]  /*1860*/  BRA.DIV ~URZ, `(.L_x_4764) ;  /* 0x000014a27f007947 */ /* 0x000fea000b800000 */
[----:B------:R0:W1:Y:S02]  /*1870*/  SHFL.BFLY PT, R27, R23, 0x1, 0x1f ;  /* 0x0c201f00171b7f89 */ /* 0x00006400000e0000 */
.L_x_4788:
[----:B--2---:R-:W-:Y:S01]  /*1880*/  FSEL R22, R22, R29, P0 ;  /* 0x0000001d16167208 */ /* 0x004fe20000000000 */
[----:B------:R-:W-:Y:S05]  /*1890*/  BRA.DIV ~URZ, `(.L_x_4765) ;  /* 0x000014f27f007947 */ /* 0x000fea000b800000 */
[----:B------:R-:W-:Y:S02]  /*18a0*/  SEL R28, R28, R21, P0 ;  /* 0x000000151c1c7207 */ /* 0x000fe40000000000 */
[----:B------:R2:W3:Y:S04]  /*18b0*/  SHFL.BFLY PT, R21, R22, 0x1, 0x1f ;  /* 0x0c201f0016157f89 */ /* 0x0004e800000e0000 */
[----:B------:R2:W4:Y:S02]  /*18c0*/  SHFL.BFLY PT, R17, R28, 0x1, 0x1f ;  /* 0x0c201f001c117f89 */ /* 0x00052400000e0000 */
.L_x_4789:
        /* <DEDUP_REMOVED lines=26> */
.L_x_4767:
[----:B------:R-:W-:Y:S05]  /*1a70*/  BSYNC B1 ;  /* 0x0000000000017941 */ /* 0x000fea0003800000 */
.L_x_4766:
        /* <DEDUP_REMOVED lines=20> */
.L_x_4769:
[----:B------:R-:W-:Y:S05]  /*1bc0*/  BSYNC B1 ;  /* 0x0000000000017941 */ /* 0x000fea0003800000 */
.L_x_4768:
[----:B0-----:R-:W-:Y:S05]  /*1bd0*/  BRA `(.L_x_4770) ;  /* 0xfffff6c000007947 */ /* 0x001fea000383ffff */
.L_x_4754:
[----:B------:R-:W-:Y:S05]  /*1be0*/  BSYNC B0 ;  /* 0x0000000000007941 */ /* 0x000fea0003800000 */
.L_x_4742:
        /* <DEDUP_REMOVED lines=19> */
.L_x_4772:
        /* <DEDUP_REMOVED lines=20> */
.L_x_4771:
        /* <DEDUP_REMOVED lines=11> */
.L_x_4773:
        /* <DEDUP_REMOVED lines=11> */
.L_x_4744:
[----:B------:R-:W-:Y:S01]  /*1fc0*/  IMAD.MOV.U32 R19, RZ, RZ, R29 ;  /* 0x000000ffff137224 */ /* 0x000fe200078e001d */
[----:B------:R-:W-:Y:S01]  /*1fd0*/  MOV R20, 0x2020 ;  /* 0x0000202000147802 */ /* 0x000fe20000000f00 */
[----:B------:R-:W-:Y:S02]  /*1fe0*/  IMAD.MOV.U32 R18, RZ, RZ, 0x10 ;  /* 0x00000010ff127424 */ /* 0x000fe400078e00ff */
[----:B------:R-:W-:Y:S02]  /*1ff0*/  IMAD.MOV.U32 R17, RZ, RZ, 0x1f ;  /* 0x0000001fff117424 */ /* 0x000fe400078e00ff */
[----:B------:R-:W-:Y:S02]  /*2000*/  IMAD.MOV.U32 R16, RZ, RZ, -0x1 ;  /* 0xffffffffff107424 */ /* 0x000fe400078e00ff */
[----:B------:R-:W-:Y:S05]  /*2010*/  CALL.REL.NOINC `($__internal_90_$__cuda_sm70_shflsync_bfly_p) ;  /* 0x00000e6000007944 */ /* 0x000fea0003c00000 */
[----:B-1----:R-:W-:Y:S01]  /*2020*/  IMAD.MOV.U32 R21, RZ, RZ, R17 ;  /* 0x000000ffff157224 */ /* 0x002fe200078e0011 */
[----:B------:R-:W-:Y:S05]  /*2030*/  BRA `(.L_x_4774) ;  /* 0xffffec2000007947 */ /* 0x000fea000383ffff */
.L_x_4745:
[----:B------:R-:W-:Y:S01]  /*2040*/  IMAD.MOV.U32 R19, RZ, RZ, R27 ;  /* 0x000000ffff137224 */ /* 0x000fe200078e001b */
[----:B------:R-:W-:Y:S01]  /*2050*/  MOV R20, 0x20a0 ;  /* 0x000020a000147802 */ /* 0x000fe20000000f00 */
[----:B------:R-:W-:Y:S02]  /*2060*/  IMAD.MOV.U32 R18, RZ, RZ, 0x10 ;  /* 0x00000010ff127424 */ /* 0x000fe400078e00ff */
[----:B------:R-:W-:-:S02]  /*2070*/  IMAD.MOV.U32 R17, RZ, RZ, 0x1f ;  /* 0x0000001fff117424 */ /* 0x000fc400078e00ff */
[----:B------:R-:W-:Y:S02]  /*2080*/  IMAD.MOV.U32 R16, RZ, RZ, -0x1 ;  /* 0xffffffffff107424 */ /* 0x000fe400078e00ff */
[----:B01----:R-:W-:Y:S05]  /*2090*/  CALL.REL.NOINC `($__internal_90_$__cuda_sm70_shflsync_bfly_p) ;  /* 0x00000de000007944 */ /* 0x003fea0003c00000 */
[----:B-1----:R-:W-:Y:S01]  /*20a0*/  IMAD.MOV.U32 R28, RZ, RZ, R17 ;  /* 0x000000ffff1c7224 */ /* 0x002fe200078e0011 */
[----:B------:R-:W-:Y:S01]  /*20b0*/  MOV R20, 0x2110 ;  /* 0x0000211000147802 */ /* 0x000fe20000000f00 */
[----:B------:R-:W-:Y:S02]  /*20c0*/  IMAD.MOV.U32 R19, RZ, RZ, R23 ;  /* 0x000000ffff137224 */ /* 0x000fe400078e0017 */
[----:B------:R-:W-:Y:S02]  /*20d0*/  IMAD.MOV.U32 R18, RZ, RZ, 0x10 ;  /* 0x00000010ff127424 */ /* 0x000fe400078e00ff */
[----:B------:R-:W-:Y:S02]  /*20e0*/  IMAD.MOV.U32 R17, RZ, RZ, 0x1f ;  /* 0x0000001fff117424 */ /* 0x000fe400078e00ff */
[----:B------:R-:W-:Y:S02]  /*20f0*/  IMAD.MOV.U32 R16, RZ, RZ, -0x1 ;  /* 0xffffffffff107424 */ /* 0x000fe400078e00ff */
[----:B------:R-:W-:Y:S05]  /*2100*/  CALL.REL.NOINC `($__internal_90_$__cuda_sm70_shflsync_bfly_p) ;  /* 0x00000d7000007944 */ /* 0x000fea0003c00000 */
[----:B-1----:R-:W-:Y:S01]  /*2110*/  IMAD.MOV.U32 R22, RZ, RZ, R17 ;  /* 0x000000ffff167224 */ /* 0x002fe200078e0011 */
[----:B------:R-:W-:Y:S05]  /*2120*/  BRA `(.L_x_4775) ;  /* 0xffffeb6000007947 */ /* 0x000fea000383ffff */
.L_x_4746:
[----:B------:R-:W-:Y:S01]  /*2130*/  IMAD.MOV.U32 R19, RZ, RZ, R21 ;  /* 0x000000ffff137224 */ /* 0x000fe200078e0015 */
[----:B------:R-:W-:Y:S01]  /*2140*/  MOV R20, 0x2190 ;  /* 0x0000219000147802 */ /* 0x000fe20000000f00 */
[----:B------:R-:W-:-:S02]  /*2150*/  IMAD.MOV.U32 R18, RZ, RZ, 0x8 ;  /* 0x00000008ff127424 */ /* 0x000fc400078e00ff */
[----:B------:R-:W-:Y:S02]  /*2160*/  IMAD.MOV.U32 R17, RZ, RZ, 0x1f ;  /* 0x0000001fff117424 */ /* 0x000fe400078e00ff */
[----:B------:R-:W-:Y:S02]  /*2170*/  IMAD.MOV.U32 R16, RZ, RZ, -0x1 ;  /* 0xffffffffff107424 */ /* 0x000fe400078e00ff */
[----:B0-23--:R-:W-:Y:S05]  /*2180*/  CALL.REL.NOINC `($__internal_90_$__cuda_sm70_shflsync_bfly_p) ;  /* 0x00000cf000007944 */ /* 0x00dfea0003c00000 */
[----:B------:R-:W-:Y:S01]  /*2190*/  FSEL R28, R28, R27, P1 ;  /* 0x0000001b1c1c7208 */ /* 0x000fe20000800000 */
[----:B-1----:R-:W-:Y:S01]  /*21a0*/  IMAD.MOV.U32 R27, RZ, RZ, R17 ;  /* 0x000000ffff1b7224 */ /* 0x002fe200078e0011 */
[----:B------:R-:W-:Y:S01]  /*21b0*/  MOV R20, 0x2210 ;  /* 0x0000221000147802 */ /* 0x000fe20000000f00 */
[----:B------:R-:W-:Y:S02]  /*21c0*/  IMAD.MOV.U32 R18, RZ, RZ, 0x8 ;  /* 0x00000008ff127424 */ /* 0x000fe400078e00ff */
[----:B------:R-:W-:Y:S02]  /*21d0*/  IMAD.MOV.U32 R17, RZ, RZ, 0x1f ;  /* 0x0000001fff117424 */ /* 0x000fe400078e00ff */
[----:B------:R-:W-:Y:S02]  /*21e0*/  IMAD.MOV.U32 R16, RZ, RZ, -0x1 ;  /* 0xffffffffff107424 */ /* 0x000fe400078e00ff */
[----:B------:R-:W-:-:S02]  /*21f0*/  IMAD.MOV.U32 R19, RZ, RZ, R28 ;  /* 0x000000ffff137224 */ /* 0x000fc400078e001c */
[----:B------:R-:W-:Y:S05]  /*2200*/  CALL.REL.NOINC `($__internal_90_$__cuda_sm70_shflsync_bfly_p) ;  /* 0x00000c7000007944 */ /* 0x000fea0003c00000 */
[----:B------:R-:W-:Y:S01]  /*2210*/  SEL R22, R22, R23, P1 ;  /* 0x0000001716167207 */ /* 0x000fe20000800000 */
[----:B-1----:R-:W-:Y:S01]  /*2220*/  IMAD.MOV.U32 R29, RZ, RZ, R17 ;  /* 0x000000ffff1d7224 */ /* 0x002fe200078e0011 */
[----:B------:R-:W-:Y:S01]  /*2230*/  MOV R20, 0x2290 ;  /* 0x0000229000147802 */ /* 0x000fe20000000f00 */
[----:B------:R-:W-:-:S02]  /*2240*/  IMAD.MOV.U32 R18, RZ, RZ, 0x8 ;  /* 0x00000008ff127424 */ /* 0x000fc400078e00ff */
[----:B------:R-:W-:Y:S02]  /*2250*/  IMAD.MOV.U32 R17, RZ, RZ, 0x1f ;  /* 0x0000001fff117424 */ /* 0x000fe400078e00ff */
[----:B------:R-:W-:Y:S02]  /*2260*/  IMAD.MOV.U32 R16, RZ, RZ, -0x1 ;  /* 0xffffffffff107424 */ /* 0x000fe400078e00ff */
[----:B------:R-:W-:Y:S02]  /*2270*/  IMAD.MOV.U32 R19, RZ, RZ, R22 ;  /* 0x000000ffff137224 */ /* 0x000fe400078e0016 */
[----:B------:R-:W-:Y:S05]  /*2280*/  CALL.REL.NOINC `($__internal_90_$__cuda_sm70_shflsync_bfly_p) ;  /* 0x00000bf000007944 */ /* 0x000fea0003c00000 */
[----:B-1----:R-:W-:Y:S01]  /*2290*/  IMAD.MOV.U32 R23, RZ, RZ, R17 ;  /* 0x000000ffff177224 */ /* 0x002fe200078e0011 */
[----:B------:R-:W-:Y:S05]  /*22a0*/  BRA `(.L_x_4776) ;  /* 0xffffeaa000007947 */ /* 0x000fea000383ffff */
.L_x_4747:
[----:B------:R-:W-:Y:S01]  /*22b0*/  IMAD.MOV.U32 R19, RZ, RZ, R21 ;  /* 0x000000ffff137224 */ /* 0x000fe200078e0015 */
[----:B------:R-:W-:Y:S01]  /*22c0*/  MOV R20, 0x2310 ;  /* 0x0000231000147802 */ /* 0x000fe20000000f00 */
[----:B------:R-:W-:Y:S02]  /*22d0*/  IMAD.MOV.U32 R18, RZ, RZ, 0x4 ;  /* 0x00000004ff127424 */ /* 0x000fe400078e00ff */
[----:B------:R-:W-:Y:S02]  /*22e0*/  IMAD.MOV.U32 R17, RZ, RZ, 0x1f ;  /* 0x0000001fff117424 */ /* 0x000fe400078e00ff */
[----:B------:R-:W-:-:S02]  /*22f0*/  IMAD.MOV.U32 R16, RZ, RZ, -0x1 ;  /* 0xffffffffff107424 */ /* 0x000fc400078e00ff */
[----:B0-----:R-:W-:Y:S05]  /*2300*/  CALL.REL.NOINC `($__internal_90_$__cuda_sm70_shflsync_bfly_p) ;  /* 0x00000b7000007944 */ /* 0x001fea0003c00000 */
[----:B-1----:R-:W-:Y:S01]  /*2310*/  IMAD.MOV.U32 R27, RZ, RZ, R17 ;  /* 0x000000ffff1b7224 */ /* 0x002fe200078e0011 */
[----:B------:R-:W-:Y:S05]  /*2320*/  BRA `(.L_x_4777) ;  /* 0xffffea8000007947 */ /* 0x000fea000383ffff */
.L_x_4748:
[----:B------:R-:W-:Y:S01]  /*2330*/  IMAD.MOV.U32 R19, RZ, RZ, R29 ;  /* 0x000000ffff137224 */ /* 0x000fe200078e001d */
[----:B------:R-:W-:Y:S01]  /*2340*/  MOV R20, 0x2390 ;  /* 0x0000239000147802 */ /* 0x000fe20000000f00 */
[----:B------:R-:W-:-:S02]  /*2350*/  IMAD.MOV.U32 R18, RZ, RZ, 0x4 ;  /* 0x00000004ff127424 */ /* 0x000fc400078e00ff */
[----:B------:R-:W-:Y:S02]  /*2360*/  IMAD.MOV.U32 R17, RZ, RZ, 0x1f ;  /* 0x0000001fff117424 */ /* 0x000fe400078e00ff */
[----:B------:R-:W-:Y:S02]  /*2370*/  IMAD.MOV.U32 R16, RZ, RZ, -0x1 ;  /* 0xffffffffff107424 */ /* 0x000fe400078e00ff */
[----:B-12---:R-:W-:Y:S05]  /*2380*/  CALL.REL.NOINC `($__internal_90_$__cuda_sm70_shflsync_bfly_p) ;  /* 0x00000af000007944 */ /* 0x006fea0003c00000 */
[----:B------:R-:W-:Y:S01]  /*2390*/  SEL R23, R23, R22, P0 ;  /* 0x0000001617177207 */ /* 0x000fe20000000000 */
[----:B-1----:R-:W-:Y:S01]  /*23a0*/  IMAD.MOV.U32 R22, RZ, RZ, R17 ;  /* 0x000000ffff167224 */ /* 0x002fe200078e0011 */
[----:B------:R-:W-:Y:S01]  /*23b0*/  MOV R20, 0x2410 ;  /* 0x0000241000147802 */ /* 0x000fe20000000f00 */
[----:B------:R-:W-:Y:S02]  /*23c0*/  IMAD.MOV.U32 R18, RZ, RZ, 0x4 ;  /* 0x00000004ff127424 */ /* 0x000fe400078e00ff */
[----:B------:R-:W-:Y:S02]  /*23d0*/  IMAD.MOV.U32 R17, RZ, RZ, 0x1f ;  /* 0x0000001fff117424 */ /* 0x000fe400078e00ff */
[----:B------:R-:W-:Y:S02]  /*23e0*/  IMAD.MOV.U32 R16, RZ, RZ, -0x1 ;  /* 0xffffffffff107424 */ /* 0x000fe400078e00ff */
[----:B------:R-:W-:-:S02]  /*23f0*/  IMAD.MOV.U32 R19, RZ, RZ, R23 ;  /* 0x000000ffff137224 */ /* 0x000fc400078e0017 */
[----:B------:R-:W-:Y:S05]  /*2400*/  CALL.REL.NOINC `($__internal_90_$__cuda_sm70_shflsync_bfly_p) ;  /* 0x00000a7000007944 */ /* 0x000fea0003c00000 */
[----:B-1----:R-:W-:Y:S01]  /*2410*/  IMAD.MOV.U32 R28, RZ, RZ, R17 ;  /* 0x000000ffff1c7224 */ /* 0x002fe200078e0011 */
[----:B------:R-:W-:Y:S05]  /*2420*/  BRA `(.L_x_4778) ;  /* 0xffffe9d000007947 */ /* 0x000fea000383ffff */
.L_x_4749:
[----:B------:R-:W-:Y:S01]  /*2430*/  IMAD.MOV.U32 R19, RZ, RZ, R21 ;  /* 0x000000ffff137224 */ /* 0x000fe200078e0015 */
[----:B------:R-:W-:Y:S01]  /*2440*/  MOV R20, 0x2490 ;  /* 0x0000249000147802 */ /* 0x000fe20000000f00 */
[----:B------:R-:W-:-:S02]  /*2450*/  IMAD.MOV.U32 R18, RZ, RZ, 0x2 ;  /* 0x00000002ff127424 */ /* 0x000fc400078e00ff */
[----:B------:R-:W-:Y:S02]  /*2460*/  IMAD.MOV.U32 R17, RZ, RZ, 0x1f ;  /* 0x0000001fff117424 */ /* 0x000fe400078e00ff */
[----:B------:R-:W-:Y:S02]  /*2470*/  IMAD.MOV.U32 R16, RZ, RZ, -0x1 ;  /* 0xffffffffff107424 */ /* 0x000fe400078e00ff */
[----:B0--3--:R-:W-:Y:S05]  /*2480*/  CALL.REL.NOINC `($__internal_90_$__cuda_sm70_shflsync_bfly_p) ;  /* 0x000009f000007944 */ /* 0x009fea0003c00000 */
        /* <DEDUP_REMOVED lines=18> */
.L_x_4750:
[----:B------:R-:W-:Y:S01]  /*25b0*/  IMAD.MOV.U32 R19, RZ, RZ, R21 ;  /* 0x000000ffff137224 */ /* 0x000fe200078e0015 */
[----:B------:R-:W-:Y:S01]  /*25c0*/  MOV R20, 0x2610 ;  /* 0x0000261000147802 */ /* 0x000fe20000000f00 */
[----:B------:R-:W-:Y:S02]  /*25d0*/  IMAD.MOV.U32 R18, RZ, RZ, 0x1 ;  /* 0x00000001ff127424 */ /* 0x000fe400078e00ff */
[----:B------:R-:W-:Y:S02]  /*25e0*/  IMAD.MOV.U32 R17, RZ, RZ, 0x1f ;  /* 0x0000001fff117424 */ /* 0x000fe400078e00ff */
[----:B------:R-:W-:-:S02]  /*25f0*/  IMAD.MOV.U32 R16, RZ, RZ, -0x1 ;  /* 0xffffffffff107424 */ /* 0x000fc400078e00ff */
[----:B--2---:R-:W-:Y:S05]  /*2600*/  CALL.REL.NOINC `($__internal_90_$__cuda_sm70_shflsync_bfly_p) ;  /* 0x0000087000007944 */ /* 0x004fea0003c00000 */
[----:B-1----:R-:W-:Y:S01]  /*2610*/  IMAD.MOV.U32 R22, RZ, RZ, R17 ;  /* 0x000000ffff167224 */ /* 0x002fe200078e0011 */
[----:B------:R-:W-:Y:S05]  /*2620*/  BRA `(.L_x_4780) ;  /* 0xffffe8f000007947 */ /* 0x000fea000383ffff */
.L_x_4751:
[----:B------:R-:W-:Y:S01]  /*2630*/  IMAD.MOV.U32 R19, RZ, RZ, R27 ;  /* 0x000000ffff137224 */ /* 0x000fe200078e001b */
[----:B------:R-:W-:Y:S01]  /*2640*/  MOV R20, 0x2690 ;  /* 0x0000269000147802 */ /* 0x000fe20000000f00 */
[----:B------:R-:W-:-:S02]  /*2650*/  IMAD.MOV.U32 R18, RZ, RZ, 0x1 ;  /* 0x00000001ff127424 */ /* 0x000fc400078e00ff */
[----:B------:R-:W-:Y:S02]  /*2660*/  IMAD.MOV.U32 R17, RZ, RZ, 0x1f ;  /* 0x0000001fff117424 */ /* 0x000fe400078e00ff */
[----:B------:R-:W-:Y:S02]  /*2670*/  IMAD.MOV.U32 R16, RZ, RZ, -0x1 ;  /* 0xffffffffff107424 */ /* 0x000fe400078e00ff */
[----:B01----:R-:W-:Y:S05]  /*2680*/  CALL.REL.NOINC `($__internal_90_$__cuda_sm70_shflsync_bfly_p) ;  /* 0x000007f000007944 */ /* 0x003fea0003c00000 */
        /* <DEDUP_REMOVED lines=8> */
[----:B-1----:R-:W-:Y:S05]  /*2710*/  BRA `(.L_x_4781) ;  /* 0xffffe85000007947 */ /* 0x002fea000383ffff */
.L_x_4758:
[----:B------:R-:W-:Y:S01]  /*2720*/  IMAD.MOV.U32 R19, RZ, RZ, R29 ;  /* 0x000000ffff137224 */ /* 0x000fe200078e001d */
[----:B------:R-:W-:Y:S01]  /*2730*/  MOV R20, 0x2780 ;  /* 0x0000278000147802 */ /* 0x000fe20000000f00 */
[----:B------:R-:W-:-:S02]  /*2740*/  IMAD.MOV.U32 R18, RZ, RZ, 0x10 ;  /* 0x00000010ff127424 */ /* 0x000fc400078e00ff */
[----:B------:R-:W-:Y:S02]  /*2750*/  IMAD.MOV.U32 R17, RZ, RZ, 0x1f ;  /* 0x0000001fff117424 */ /* 0x000fe400078e00ff */
[----:B------:R-:W-:Y:S02]  /*2760*/  IMAD.MOV.U32 R16, RZ, RZ, -0x1 ;  /* 0xffffffffff107424 */ /* 0x000fe400078e00ff */
[----:B------:R-:W-:Y:S05]  /*2770*/  CALL.REL.NOINC `($__internal_90_$__cuda_sm70_shflsync_bfly_p) ;  /* 0x0000070000007944 */ /* 0x000fea0003c00000 */
[----:B-1----:R-:W-:Y:S01]  /*2780*/  IMAD.MOV.U32 R23, RZ, RZ, R17 ;  /* 0x000000ffff177224 */ /* 0x002fe200078e0011 */
[----:B------:R-:W-:Y:S05]  /*2790*/  BRA `(.L_x_4782) ;  /* 0xffffee2000007947 */ /* 0x000fea000383ffff */
.L_x_4759:
[----:B------:R-:W-:Y:S01]  /*27a0*/  IMAD.MOV.U32 R19, RZ, RZ, R27 ;  /* 0x000000ffff137224 */ /* 0x000fe200078e001b */
[----:B------:R-:W-:Y:S01]  /*27b0*/  MOV R20, 0x2800 ;  /* 0x0000280000147802 */ /* 0x000fe20000000f00 */
[----:B------:R-:W-:Y:S02]  /*27c0*/  IMAD.MOV.U32 R18, RZ, RZ, 0x10 ;  /* 0x00000010ff127424 */ /* 0x000fe400078e00ff */
[----:B------:R-:W-:Y:S02]  /*27d0*/  IMAD.MOV.U32 R17, RZ, RZ, 0x1f ;  /* 0x0000001fff117424 */ /* 0x000fe400078e00ff */
[----:B------:R-:W-:Y:S02]  /*27e0*/  IMAD.MOV.U32 R16, RZ, RZ, -0x1 ;  /* 0xffffffffff107424 */ /* 0x000fe400078e00ff */
[----:B01----:R-:W-:Y:S05]  /*27f0*/  CALL.REL.NOINC `($__internal_90_$__cuda_sm70_shflsync_bfly_p) ;  /* 0x0000068000007944 */ /* 0x003fea0003c00000 */
[----:B-1----:R-:W-:Y:S01]  /*2800*/  IMAD.MOV.U32 R28, RZ, RZ, R17 ;  /* 0x000000ffff1c7224 */ /* 0x002fe200078e0011 */
[----:B------:R-:W-:Y:S01]  /*2810*/  MOV R20, 0x2870 ;  /* 0x0000287000147802 */ /* 0x000fe20000000f00 */
[----:B------:R-:W-:-:S02]  /*2820*/  IMAD.MOV.U32 R19, RZ, RZ, R22 ;  /* 0x000000ffff137224 */ /* 0x000fc400078e0016 */
[----:B------:R-:W-:Y:S02]  /*2830*/  IMAD.MOV.U32 R18, RZ, RZ, 0x10 ;  /* 0x00000010ff127424 */ /* 0x000fe400078e00ff */
[----:B------:R-:W-:Y:S02]  /*2840*/  IMAD.MOV.U32 R17, RZ, RZ, 0x1f ;  /* 0x0000001fff117424 */ /* 0x000fe400078e00ff */
[----:B------:R-:W-:Y:S02]  /*2850*/  IMAD.MOV.U32 R16, RZ, RZ, -0x1 ;  /* 0xffffffffff107424 */ /* 0x000fe400078e00ff */
[----:B------:R-:W-:Y:S05]  /*2860*/  CALL.REL.NOINC `($__internal_90_$__cuda_sm70_shflsync_bfly_p) ;  /* 0x0000061000007944 */ /* 0x000fea0003c00000 */
[----:B-1----:R-:W-:Y:S01]  /*2870*/  IMAD.MOV.U32 R21, RZ, RZ, R17 ;  /* 0x000000ffff157224 */ /* 0x002fe200078e0011 */
[----:B------:R-:W-:Y:S05]  /*2880*/  BRA `(.L_x_4783) ;  /* 0xffffed6000007947 */ /* 0x000fea000383ffff */
.L_x_4760:
[----:B------:R-:W-:Y:S01]  /*2890*/  IMAD.MOV.U32 R19, RZ, RZ, R23 ;  /* 0x000000ffff137224 */ /* 0x000fe200078e0017 */
[----:B------:R-:W-:Y:S01]  /*28a0*/  MOV R20, 0x28f0 ;  /* 0x000028f000147802 */ /* 0x000fe20000000f00 */
[----:B------:R-:W-:Y:S02]  /*28b0*/  IMAD.MOV.U32 R18, RZ, RZ, 0x8 ;  /* 0x00000008ff127424 */ /* 0x000fe400078e00ff */
[----:B------:R-:W-:Y:S02]  /*28c0*/  IMAD.MOV.U32 R17, RZ, RZ, 0x1f ;  /* 0x0000001fff117424 */ /* 0x000fe400078e00ff */
[----:B------:R-:W-:-:S02]  /*28d0*/  IMAD.MOV.U32 R16, RZ, RZ, -0x1 ;  /* 0xffffffffff107424 */ /* 0x000fc400078e00ff */
[----:B0-23--:R-:W-:Y:S05]  /*28e0*/  CALL.REL.NOINC `($__internal_90_$__cuda_sm70_shflsync_bfly_p) ;  /* 0x0000059000007944 */ /* 0x00dfea0003c00000 */
[----:B------:R-:W-:Y:S01]  /*28f0*/  FSEL R28, R28, R27, P1 ;  /* 0x0000001b1c1c7208 */ /* 0x000fe20000800000 */
[----:B-1----:R-:W-:Y:S01]  /*2900*/  IMAD.MOV.U32 R27, RZ, RZ, R17 ;  /* 0x000000ffff1b7224 */ /* 0x002fe200078e0011 */
[----:B------:R-:W-:Y:S01]  /*2910*/  MOV R20, 0x2970 ;  /* 0x0000297000147802 */ /* 0x000fe20000000f00 */
[----:B------:R-:W-:-:S02]  /*2920*/  IMAD.MOV.U32 R18, RZ, RZ, 0x8 ;  /* 0x00000008ff127424 */ /* 0x000fc400078e00ff */
[----:B------:R-:W-:Y:S02]  /*2930*/  IMAD.MOV.U32 R17, RZ, RZ, 0x1f ;  /* 0x0000001fff117424 */ /* 0x000fe400078e00ff */
[----:B------:R-:W-:Y:S02]  /*2940*/  IMAD.MOV.U32 R16, RZ, RZ, -0x1 ;  /* 0xffffffffff107424 */ /* 0x000fe400078e00ff */
[----:B------:R-:W-:Y:S02]  /*2950*/  IMAD.MOV.U32 R19, RZ, RZ, R28 ;  /* 0x000000ffff137224 */ /* 0x000fe400078e001c */
[----:B------:R-:W-:Y:S05]  /*2960*/  CALL.REL.NOINC `($__internal_90_$__cuda_sm70_shflsync_bfly_p) ;  /* 0x0000051000007944 */ /* 0x000fea0003c00000 */
[----:B------:R-:W-:Y:S01]  /*2970*/  SEL R21, R21, R22, P1 ;  /* 0x0000001615157207 */ /* 0x000fe20000800000 */
[----:B-1----:R-:W-:Y:S01]  /*2980*/  IMAD.MOV.U32 R29, RZ, RZ, R17 ;  /* 0x000000ffff1d7224 */ /* 0x002fe200078e0011 */
[----:B------:R-:W-:Y:S01]  /*2990*/  MOV R20, 0x29f0 ;  /* 0x000029f000147802 */ /* 0x000fe20000000f00 */
[----:B------:R-:W-:Y:S02]  /*29a0*/  IMAD.MOV.U32 R18, RZ, RZ, 0x8 ;  /* 0x00000008ff127424 */ /* 0x000fe400078e00ff */
[----:B------:R-:W-:Y:S02]  /*29b0*/  IMAD.MOV.U32 R17, RZ, RZ, 0x1f ;  /* 0x0000001fff117424 */ /* 0x000fe400078e00ff */
[----:B------:R-:W-:-:S02]  /*29c0*/  IMAD.MOV.U32 R16, RZ, RZ, -0x1 ;  /* 0xffffffffff107424 */ /* 0x000fc400078e00ff */
[----:B------:R-:W-:Y:S02]  /*29d0*/  IMAD.MOV.U32 R19, RZ, RZ, R21 ;  /* 0x000000ffff137224 */ /* 0x000fe400078e0015 */
[----:B------:R-:W-:Y:S05]  /*29e0*/  CALL.REL.NOINC `($__internal_90_$__cuda_sm70_shflsync_bfly_p) ;  /* 0x0000049000007944 */ /* 0x000fea0003c00000 */
[----:B-1----:R-:W-:Y:S01]  /*29f0*/  IMAD.MOV.U32 R22, RZ, RZ, R17 ;  /* 0x000000ffff167224 */ /* 0x002fe200078e0011 */
[----:B------:R-:W-:Y:S05]  /*2a00*/  BRA `(.L_x_4784) ;  /* 0xffffeca000007947 */ /* 0x000fea000383ffff */
.L_x_4761:
[----:B------:R-:W-:Y:S01]  /*2a10*/  IMAD.MOV.U32 R19, RZ, RZ, R23 ;  /* 0x000000ffff137224 */ /* 0x000fe200078e0017 */
[----:B------:R-:W-:Y:S01]  /*2a20*/  MOV R20, 0x2a70 ;  /* 0x00002a7000147802 */ /* 0x000fe20000000f00 */
[----:B------:R-:W-:Y:S02]  /*2a30*/  IMAD.MOV.U32 R18, RZ, RZ, 0x4 ;  /* 0x00000004ff127424 */ /* 0x000fe400078e00ff */
[----:B------:R-:W-:Y:S02]  /*2a40*/  IMAD.MOV.U32 R17, RZ, RZ, 0x1f ;  /* 0x0000001fff117424 */ /* 0x000fe400078e00ff */
[----:B------:R-:W-:Y:S02]  /*2a50*/  IMAD.MOV.U32 R16, RZ, RZ, -0x1 ;  /* 0xffffffffff107424 */ /* 0x000fe400078e00ff */
[----:B0-----:R-:W-:Y:S05]  /*2a60*/  CALL.REL.NOINC `($__internal_90_$__cuda_sm70_shflsync_bfly_p) ;  /* 0x0000041000007944 */ /* 0x001fea0003c00000 */
[----:B-1----:R-:W-:Y:S01]  /*2a70*/  IMAD.MOV.U32 R27, RZ, RZ, R17 ;  /* 0x000000ffff1b7224 */ /* 0x002fe200078e0011 */
[----:B------:R-:W-:Y:S05]  /*2a80*/  BRA `(.L_x_4785) ;  /* 0xffffec8000007947 */ /* 0x000fea000383ffff */
.L_x_4762:
        /* <DEDUP_REMOVED lines=16> */
.L_x_4763:
        /* <DEDUP_REMOVED lines=24> */
.L_x_4764:
        /* <DEDUP_REMOVED lines=8> */
.L_x_4765:
        /* <DEDUP_REMOVED lines=15> */
        .weak           $__internal_90_$__cuda_sm70_shflsync_bfly_p
        .type           $__internal_90_$__cuda_sm70_shflsync_bfly_p,@function
        .size           $__internal_90_$__cuda_sm70_shflsync_bfly_p,(.L_x_11034 - $__internal_90_$__cuda_sm70_shflsync_bfly_p)
$__internal_90_$__cuda_sm70_shflsync_bfly_p:
[----:B------:R-:W-:Y:S04]  /*2e80*/  WARPSYNC R16 ;  /* 0x0000001000007348 */ /* 0x000fe80003800000 */
[----:B------:R0:W1:Y:S02]  /*2e90*/  SHFL.BFLY PT, R17, R19, R18, R17 ;  /* 0x0c00001213117389 */ /* 0x00006400000e0011 */
[----:B0-----:R-:W-:-:S02]  /*2ea0*/  IMAD.MOV.U32 R18, RZ, RZ, R20 ;  /* 0x000000ffff127224 */ /* 0x001fc400078e0014 */
[----:B------:R-:W-:-:S04]  /*2eb0*/  IMAD.MOV.U32 R19, RZ, RZ, 0x0 ;  /* 0x00000000ff137424 */ /* 0x000fc800078e00ff */
[----:B------:R-:W-:Y:S05]  /*2ec0*/  RET.REL.NODEC R18 `(_ZN4vllm3moe10topkGatingILi12ELi384ELi4ELi8ELi32EifLNS0_11ScoringFuncE1EEEvPKT5_PKbPfiPT4_PiiiibPKf) ;  /* 0xffffd13012007950 */ /* 0x000fea0003c3ffff */
.L_x_4790:
        /* <DEDUP_REMOVED lines=11> */
.L_x_11034:


//--------------------- .text._ZN4vllm3moe10topkGatingILi10ELi320ELi4ELi8ELi32EifLNS0_11ScoringFuncE1EEEvPKT5_PKbPfiPT4_PiiiibPKf --------------------------
	.section	.text._ZN4vllm3moe10topkGatingILi10ELi320ELi4ELi8ELi32EifLNS0_11ScoringFuncE1EEEvPKT5_PKbPfiPT4_PiiiibPKf,"ax",@progbits
	.sectioninfo	@"SHI_REGISTERS=32"
	.align	128
        .global         _ZN4vllm3moe10topkGatingILi10ELi320ELi4ELi8ELi32EifLNS0_11ScoringFuncE1EEEvPKT5_PKbPfiPT4_PiiiibPKf
        .type           _ZN4vllm3moe10topkGatingILi10ELi320ELi4ELi8ELi32EifLNS0_11ScoringFuncE1EEEvPKT5_PKbPfiPT4_PiiiibPKf,@function
        .size           _ZN4vllm3moe10topkGatingILi10ELi320ELi4ELi8ELi32EifLNS0_11ScoringFuncE1EEEvPKT5_PKbPfiPT4_PiiiibPKf,(.L_x_11035 - _ZN4vllm3moe10topkGatingILi10ELi320ELi4ELi8ELi32EifLNS0_11ScoringFuncE1EEEvPKT5_PKbPfiPT4_PiiiibPKf)
        .other          _ZN4vllm3moe10topkGatingILi10ELi320ELi4ELi8ELi32EifLNS0_11ScoringFuncE1EEEvPKT5_PKbPfiPT4_PiiiibPKf,@"STO_CUDA_ENTRY STV_DEFAULT"
_ZN4vllm3moe10topkGatingILi10ELi320ELi4ELi8ELi32EifLNS0_11ScoringFuncE1EEEvPKT5_PKbPfiPT4_PiiiibPKf:
.text._ZN4vllm3moe10topkGatingILi10ELi320ELi4ELi8ELi32EifLNS0_11ScoringFuncE1EEEvPKT5_PKbPfiPT4_PiiiibPKf:
        /* <DEDUP_REMOVED lines=120> */
.L_x_4791:
[----:B------:R0:W-:Y:S04]  /*0780*/  STL.64 [R1], R2 ;  /* 0x0000000201007387 */ /* 0x0001e80000100a00 */
[----:B------:R0:W-:Y:S04]  /*0790*/  STL.64 [R1+0x8], R4 ;  /* 0x0000080401007387 */ /* 0x0001e80000100a00 */
[----:B------:R0:W-:Y:S04]  /*07a0*/  STL.64 [R1+0x10], R6 ;  /* 0x0000100601007387 */ /* 0x0001e80000100a00 */
[----:B------:R0:W-:Y:S04]  /*07b0*/  STL.64 [R1+0x18], R8 ;  /* 0x0000180801007387 */ /* 0x0001e80000100a00 */
[----:B------:R0:W-:Y:S02]  /*07c0*/  STL.64 [R1+0x20], R10 ;  /* 0x0000200a01007387 */ /* 0x0001e40000100a00 */
.L_x_4792:
        /* <DEDUP_REMOVED lines=9> */
.L_x_4808:
        /* <DEDUP_REMOVED lines=44> */
.L_x_4825:
[----:B------:R-:W-:Y:S05]  /*0b20*/  BRA.DIV ~URZ, `(.L_x_4796) ;  /* 0x000013727f007947 */ /* 0x000fea000b800000 */
[----:B------:R2:W3:Y:S04]  /*0b30*/  SHFL.BFLY PT, R24, R27, 0x10, 0x1f ;  /* 0x0e001f001b187f89 */ /* 0x0004e800000e0000 */
[----:B------:R2:W4:Y:S02]  /*0b40*/  SHFL.BFLY PT, R18, R19, 0x10, 0x1f ;  /* 0x0e001f0013127f89 */ /* 0x00052400000e0000 */
.L_x_4826:
        /* <DEDUP_REMOVED lines=12> */
.L_x_4827:
[----:B-1----:R-:W-:-:S13]  /*0c10*/  FSETP.GEU.FTZ.AND P1, PT, R17, R26, PT ;  /* 0x0000001a1100720b */ /* 0x002fda0003f3e000 */
[----:B------:R-:W-:-:S04]  /*0c20*/  @P1 FSETP.NEU.FTZ.AND P2, PT, R17, R26, PT ;  /* 0x0000001a1100120b */ /* 0x000fc80003f5d000 */
[----:B---3--:R-:W-:-:S13]  /*0c30*/  @P1 ISETP.LT.AND P0, PT, R19, R18, !P2 ;  /* 0x000000121300120c */ /* 0x008fda0005701270 */
[----:B0-----:R-:W-:Y:S01]  /*0c40*/  FSEL R17, R26, R17, P0 ;  /* 0x000000111a117208 */ /* 0x001fe20000000000 */
[----:B------:R-:W-:Y:S05]  /*0c50*/  BRA.DIV ~URZ, `(.L_x_4798) ;  /* 0x000014b27f007947 */ /* 0x000fea000b800000 */
[----:B------:R0:W1:Y:S02]  /*0c60*/  SHFL.BFLY PT, R26, R17, 0x4, 0x1f ;  /* 0x0c801f00111a7f89 */ /* 0x00006400000e0000 */
.L_x_4828:
[----:B--2---:R-:W-:Y:S01]  /*0c70*/  FSEL R27, R27, R24, P0 ;  /* 0x000000181b1b7208 */ /* 0x004fe20000000000 */
[----:B------:R-:W-:Y:S05]  /*0c80*/  BRA.DIV ~URZ, `(.L_x_4799) ;  /* 0x000015027f007947 */ /* 0x000fea000b800000 */
[----:B------:R-:W-:Y:S02]  /*0c90*/  SEL R19, R19, R18, P0 ;  /* 0x0000001213137207 */ /* 0x000fe40000000000 */
[----:B------:R2:W3:Y:S04]  /*0ca0*/  SHFL.BFLY PT, R18, R27, 0x4, 0x1f ;  /* 0x0c801f001b127f89 */ /* 0x0004e800000e0000 */
[----:B------:R2:W4:Y:S02]  /*0cb0*/  SHFL.BFLY PT, R24, R19, 0x4, 0x1f ;  /* 0x0c801f0013187f89 */ /* 0x00052400000e0000 */
.L_x_4829:
        /* <DEDUP_REMOVED lines=12> */
.L_x_4830:
[----:B-1----:R-:W-:-:S13]  /*0d80*/  FSETP.GEU.FTZ.AND P1, PT, R17, R18, PT ;  /* 0x000000121100720b */ /* 0x002fda0003f3e000 */
[----:B------:R-:W-:-:S04]  /*0d90*/  @P1 FSETP.NEU.FTZ.AND P2, PT, R17, R18, PT ;  /* 0x000000121100120b */ /* 0x000fc80003f5d000 */
[----:B---3--:R-:W-:-:S13]  /*0da0*/  @P1 ISETP.LT.AND P0, PT, R19, R24, !P2 ;  /* 0x000000181300120c */ /* 0x008fda0005701270 */
[----:B0-----:R-:W-:Y:S01]  /*0db0*/  FSEL R17, R18, R17, P0 ;  /* 0x0000001112117208 */ /* 0x001fe20000000000 */
[----:B------:R-:W-:Y:S05]  /*0dc0*/  BRA.DIV ~URZ, `(.L_x_4801) ;  /* 0x000016427f007947 */ /* 0x000fea000b800000 */
[----:B------:R0:W1:Y:S02]  /*0dd0*/  SHFL.BFLY PT, R18, R17, 0x1, 0x1f ;  /* 0x0c201f0011127f89 */ /* 0x00006400000e0000 */
.L_x_4831:
[----:B--2---:R-:W-:Y:S01]  /*0de0*/  FSEL R26, R26, R27, P0 ;  /* 0x0000001b1a1a7208 */ /* 0x004fe20000000000 */
[----:B------:R-:W-:Y:S05]  /*0df0*/  BRA.DIV ~URZ, `(.L_x_4802) ;  /* 0x000016927f007947 */ /* 0x000fea000b800000 */
[----:B------:R-:W-:Y:S02]  /*0e00*/  SEL R24, R19, R24, P0 ;  /* 0x0000001813187207 */ /* 0x000fe40000000000 */
[----:B------:R2:W3:Y:S04]  /*0e10*/  SHFL.BFLY PT, R19, R26, 0x1, 0x1f ;  /* 0x0c201f001a137f89 */ /* 0x0004e800000e0000 */
[----:B------:R2:W4:Y:S02]  /*0e20*/  SHFL.BFLY PT, R13, R24, 0x1, 0x1f ;  /* 0x0c201f00180d7f89 */ /* 0x00052400000e0000 */
.L_x_4832:
        /* <DEDUP_REMOVED lines=27> */
.L_x_4804:
[----:B------:R-:W-:Y:S05]  /*0fe0*/  BSYNC B1 ;  /* 0x0000000000017941 */ /* 0x000fea0003800000 */
.L_x_4803:
        /* <DEDUP_REMOVED lines=20> */
.L_x_4807:
[----:B------:R-:W-:Y:S05]  /*1130*/  BSYNC B1 ;  /* 0x0000000000017941 */ /* 0x000fea0003800000 */
.L_x_4806:
[----:B0-----:R-:W-:Y:S05]  /*1140*/  BRA `(.L_x_4808) ;  /* 0xfffff71000007947 */ /* 0x001fea000383ffff */
.L_x_4794:
[----:B------:R-:W-:Y:S02]  /*1150*/  IMAD.MOV.U32 R25, RZ, RZ, RZ ;  /* 0x000000ffff197224 */ /* 0x000fe400078e00ff */
.L_x_4821:
        /* <DEDUP_REMOVED lines=44> */
.L_x_4833:
[----:B------:R-:W-:Y:S05]  /*1420*/  BRA.DIV ~URZ, `(.L_x_4810) ;  /* 0x000011d27f007947 */ /* 0x000fea000b800000 */
[----:B------:R2:W3:Y:S04]  /*1430*/  SHFL.BFLY PT, R27, R24, 0x10, 0x1f ;  /* 0x0e001f00181b7f89 */ /* 0x0004e800000e0000 */
[----:B------:R2:W4:Y:S02]  /*1440*/  SHFL.BFLY PT, R19, R18, 0x10, 0x1f ;  /* 0x0e001f0012137f89 */ /* 0x00052400000e0000 */
.L_x_4834:
        /* <DEDUP_REMOVED lines=12> */
.L_x_4835:
[----:B--2---:R-:W-:-:S13]  /*1510*/  FSETP.GEU.FTZ.AND P1, PT, R17, R24, PT ;  /* 0x000000181100720b */ /* 0x004fda0003f3e000 */
[----:B------:R-:W-:-:S04]  /*1520*/  @P1 FSETP.NEU.FTZ.AND P2, PT, R17, R24, PT ;  /* 0x000000181100120b */ /* 0x000fc80003f5d000 */
[----:B0-----:R-:W-:-:S13]  /*1530*/  @P1 ISETP.LT.AND P0, PT, R26, R19, !P2 ;  /* 0x000000131a00120c */ /* 0x001fda0005701270 */
[----:B-1----:R-:W-:Y:S01]  /*1540*/  FSEL R17, R24, R17, P0 ;  /* 0x0000001118117208 */ /* 0x002fe20000000000 */
[----:B------:R-:W-:Y:S05]  /*1550*/  BRA.DIV ~URZ, `(.L_x_4812) ;  /* 0x000013127f007947 */ /* 0x000fea000b800000 */
[----:B------:R0:W1:Y:S02]  /*1560*/  SHFL.BFLY PT, R24, R17, 0x4, 0x1f ;  /* 0x0c801f0011187f89 */ /* 0x00006400000e0000 */
.L_x_4836:
[----:B---3--:R-:W-:Y:S01]  /*1570*/  FSEL R18, R18, R27, P0 ;  /* 0x0000001b12127208 */ /* 0x008fe20000000000 */
[----:B------:R-:W-:Y:S05]  /*1580*/  BRA.DIV ~URZ, `(.L_x_4813) ;  /* 0x000013627f007947 */ /* 0x000fea000b800000 */
[----:B------:R-:W-:Y:S01]  /*1590*/  SEL R26, R26, R19, P0 ;  /* 0x000000131a1a7207 */ /* 0x000fe20000000000 */
[----:B------:R2:W3:Y:S04]  /*15a0*/  SHFL.BFLY PT, R27, R18, 0x4, 0x1f ;  /* 0x0c801f00121b7f89 */ /* 0x0004e800000e0000 */
[----:B------:R2:W4:Y:S02]  /*15b0*/  SHFL.BFLY PT, R19, R26, 0x4, 0x1f ;  /* 0x0c801f001a137f89 */ /* 0x00052400000e0000 */
.L_x_4837:
        /* <DEDUP_REMOVED lines=12> */
.L_x_4838:
[----:B-1----:R-:W-:-:S13]  /*1680*/  FSETP.GEU.FTZ.AND P1, PT, R17, R24, PT ;  /* 0x000000181100720b */ /* 0x002fda0003f3e000 */
[----:B------:R-:W-:-:S04]  /*1690*/  @P1 FSETP.NEU.FTZ.AND P2, PT, R17, R24, PT ;  /* 0x000000181100120b */ /* 0x000fc80003f5d000 */
[----:B---3--:R-:W-:-:S13]  /*16a0*/  @P1 ISETP.LT.AND P0, PT, R19, R26, !P2 ;  /* 0x0000001a1300120c */ /* 0x008fda0005701270 */
[----:B0-----:R-:W-:Y:S01]  /*16b0*/  FSEL R17, R24, R17, P0 ;  /* 0x0000001118117208 */ /* 0x001fe20000000000 */
[----:B------:R-:W-:Y:S05]  /*16c0*/  BRA.DIV ~URZ, `(.L_x_4815) ;  /* 0x000014a27f007947 */ /* 0x000fea000b800000 */
[----:B------:R0:W1:Y:S02]  /*16d0*/  SHFL.BFLY PT, R24, R17, 0x1, 0x1f ;  /* 0x0c201f0011187f89 */ /* 0x00006400000e0000 */
.L_x_4839:
[----:B--2---:R-:W-:Y:S01]  /*16e0*/  FSEL R27, R27, R18, P0 ;  /* 0x000000121b1b7208 */ /* 0x004fe20000000000 */
[----:B------:R-:W-:Y:S05]  /*16f0*/  BRA.DIV ~URZ, `(.L_x_4816) ;  /* 0x000014f27f007947 */ /* 0x000fea000b800000 */
[----:B------:R-:W-:Y:S01]  /*1700*/  SEL R26, R19, R26, P0 ;  /* 0x0000001a131a7207 */ /* 0x000fe20000000000 */
[----:B------:R2:W3:Y:S04]  /*1710*/  SHFL.BFLY PT, R18, R27, 0x1, 0x1f ;  /* 0x0c201f001b127f89 */ /* 0x0004e800000e0000 */
[----:B------:R2:W4:Y:S02]  /*1720*/  SHFL.BFLY PT, R13, R26, 0x1, 0x1f ;  /* 0x0c201f001a0d7f89 */ /* 0x00052400000e0000 */
.L_x_4840:
        /* <DEDUP_REMOVED lines=26> */
.L_x_4818:
[----:B------:R-:W-:Y:S05]  /*18d0*/  BSYNC B1 ;  /* 0x0000000000017941 */ /* 0x000fea0003800000 */
.L_x_4817:
        /* <DEDUP_REMOVED lines=20> */
.L_x_4820:
[----:B------:R-:W-:Y:S05]  /*1a20*/  BSYNC B1 ;  /* 0x0000000000017941 */ /* 0x000fea0003800000 */
.L_x_4819:
[----:B0-----:R-:W-:Y:S05]  /*1a30*/  BRA `(.L_x_4821) ;  /* 0xfffff72000007947 */ /* 0x001fea000383ffff */
.L_x_4805:
[----:B------:R-:W-:Y:S05]  /*1a40*/  BSYNC B0 ;  /* 0x0000000000007941 */ /* 0x000fea0003800000 */
.L_x_4793:
        /* <DEDUP_REMOVED lines=19> */
.L_x_4823:
        /* <DEDUP_REMOVED lines=20> */
.L_x_4822:
        /* <DEDUP_REMOVED lines=11> */
.L_x_4824:
        /* <DEDUP_REMOVED lines=11> */
.L_x_4795:
[----:B------:R-:W-:Y:S01]  /*1e20*/  IMAD.MOV.U32 R15, RZ, RZ, R26 ;  /* 0x000000ffff0f7224 */ /* 0x000fe200078e001a */
[----:B------:R-:W-:Y:S01]  /*1e30*/  MOV R16, 0x1e80 ;  /* 0x00001e8000107802 */ /* 0x000fe20000000f00 */
[----:B------:R-:W-:Y:S02]  /*1e40*/  IMAD.MOV.U32 R14, RZ, RZ, 0x10 ;  /* 0x00000010ff0e7424 */ /* 0x000fe400078e00ff */
[----:B------:R-:W-:Y:S02]  /*1e50*/  IMAD.MOV.U32 R13, RZ, RZ, 0x1f ;  /* 0x0000001fff0d7424 */ /* 0x000fe400078e00ff */
[----:B------:R-:W-:Y:S02]  /*1e60*/  IMAD.MOV.U32 R12, RZ, RZ, -0x1 ;  /* 0xffffffffff0c7424 */ /* 0x000fe400078e00ff */
[----:B------:R-:W-:Y:S05]  /*1e70*/  CALL.REL.NOINC `($__internal_91_$__cuda_sm70_shflsync_bfly_p) ;  /* 0x00000e6000007944 */ /* 0x000fea0003c00000 */
[----:B-1----:R-:W-:Y:S01]  /*1e80*/  IMAD.MOV.U32 R17, RZ, RZ, R13 ;  /* 0x000000ffff117224 */ /* 0x002fe200078e000d */
[----:B0-----:R-:W-:Y:S05]  /*1e90*/  BRA `(.L_x_4825) ;  /* 0xffffec8000007947 */ /* 0x001fea000383ffff */
.L_x_4796:
[----:B------:R-:W-:Y:S01]  /*1ea0*/  IMAD.MOV.U32 R15, RZ, RZ, R27 ;  /* 0x000000ffff0f7224 */ /* 0x000fe200078e001b */
[----:B------:R-:W-:Y:S01]  /*1eb0*/  MOV R16, 0x1f00 ;  /* 0x00001f0000107802 */ /* 0x000fe20000000f00 */
[----:B------:R-:W-:Y:S02]  /*1ec0*/  IMAD.MOV.U32 R14, RZ, RZ, 0x10 ;  /* 0x00000010ff0e7424 */ /* 0x000fe400078e00ff */
[----:B------:R-:W-:-:S02]  /*1ed0*/  IMAD.MOV.U32 R13, RZ, RZ, 0x1f ;  /* 0x0000001fff0d7424 */ /* 0x000fc400078e00ff */
[----:B------:R-:W-:Y:S02]  /*1ee0*/  IMAD.MOV.U32 R12, RZ, RZ, -0x1 ;  /* 0xffffffffff0c7424 */ /* 0x000fe400078e00ff */
[----:B01----:R-:W-:Y:S05]  /*1ef0*/  CALL.REL.NOINC `($__internal_91_$__cuda_sm70_shflsync_bfly_p) ;  /* 0x00000de000007944 */ /* 0x003fea0003c00000 */
[----:B-1----:R-:W-:Y:S01]  /*1f00*/  IMAD.MOV.U32 R24, RZ, RZ, R13 ;  /* 0x000000ffff187224 */ /* 0x002fe200078e000d */
[----:B------:R-:W-:Y:S01]  /*1f10*/  MOV R16, 0x1f70 ;  /* 0x00001f7000107802 */ /* 0x000fe20000000f00 */
[----:B0-----:R-:W-:Y:S02]  /*1f20*/  IMAD.MOV.U32 R15, RZ, RZ, R19 ;  /* 0x000000ffff0f7224 */ /* 0x001fe400078e0013 */
[----:B------:R-:W-:Y:S02]  /*1f30*/  IMAD.MOV.U32 R14, RZ, RZ, 0x10 ;  /* 0x00000010ff0e7424 */ /* 0x000fe400078e00ff */
[----:B------:R-:W-:Y:S02]  /*1f40*/  IMAD.MOV.U32 R13, RZ, RZ, 0x1f ;  /* 0x0000001fff0d7424 */ /* 0x000fe400078e00ff */
[----:B------:R-:W-:Y:S02]  /*1f50*/  IMAD.MOV.U32 R12, RZ, RZ, -0x1 ;  /* 0xffffffffff0c7424 */ /* 0x000fe400078e00ff */
[----:B------:R-:W-:Y:S05]  /*1f60*/  CALL.REL.NOINC `($__internal_91_$__cuda_sm70_shflsync_bfly_p) ;  /* 0x00000d7000007944 */ /* 0x000fea0003c00000 */
[----:B-1----:R-:W-:Y:S01]  /*1f70*/  IMAD.MOV.U32 R18, RZ, RZ, R13 ;  /* 0x000000ffff127224 */ /* 0x002fe200078e000d */
[----:B0-----:R-:W-:Y:S05]  /*1f80*/  BRA `(.L_x_4826) ;  /* 0xffffebc000007947 */ /* 0x001fea000383ffff */
.L_x_4797:
[----:B------:R-:W-:Y:S01]  /*1f90*/  IMAD.MOV.U32 R15, RZ, RZ, R17 ;  /* 0x000000ffff0f7224 */ /* 0x000fe200078e0011 */
[----:B------:R-:W-:Y:S01]  /*1fa0*/  MOV R16, 0x1ff0 ;  /* 0x00001ff000107802 */ /* 0x000fe20000000f00 */
[----:B------:R-:W-:-:S02]  /*1fb0*/  IMAD.MOV.U32 R14, RZ, RZ, 0x8 ;  /* 0x00000008ff0e7424 */ /* 0x000fc400078e00ff */
[----:B------:R-:W-:Y:S02]  /*1fc0*/  IMAD.MOV.U32 R13, RZ, RZ, 0x1f ;  /* 0x0000001fff0d7424 */ /* 0x000fe400078e00ff */
[----:B------:R-:W-:Y:S02]  /*1fd0*/  IMAD.MOV.U32 R12, RZ, RZ, -0x1 ;  /* 0xffffffffff0c7424 */ /* 0x000fe400078e00ff */
[----:B0-23--:R-:W-:Y:S05]  /*1fe0*/  CALL.REL.NOINC `($__internal_91_$__cuda_sm70_shflsync_bfly_p) ;  /* 0x00000cf000007944 */ /* 0x00dfea0003c00000 */
[----:B------:R-:W-:Y:S01]  /*1ff0*/  FSEL R24, R24, R27, P1 ;  /* 0x0000001b18187208 */ /* 0x000fe20000800000 */
[----:B-1----:R-:W-:Y:S01]  /*2000*/  IMAD.MOV.U32 R26, RZ, RZ, R13 ;  /* 0x000000ffff1a7224 */ /* 0x002fe200078e000d */
[----:B------:R-:W-:Y:S01]  /*2010*/  MOV R16, 0x2070 ;  /* 0x0000207000107802 */ /* 0x000fe20000000f00 */
[----:B0-----:R-:W-:Y:S02]  /*2020*/  IMAD.MOV.U32 R14, RZ, RZ, 0x8 ;  /* 0x00000008ff0e7424 */ /* 0x001fe400078e00ff */
[----:B------:R-:W-:Y:S02]  /*2030*/  IMAD.MOV.U32 R13, RZ, RZ, 0x1f ;  /* 0x0000001fff0d7424 */ /* 0x000fe400078e00ff */
[----:B------:R-:W-:Y:S02]  /*2040*/  IMAD.MOV.U32 R12, RZ, RZ, -0x1 ;  /* 0xffffffffff0c7424 */ /* 0x000fe400078e00ff */
[----:B------:R-:W-:-:S02]  /*2050*/  IMAD.MOV.U32 R15, RZ, RZ, R24 ;  /* 0x000000ffff0f7224 */ /* 0x000fc400078e0018 */
[----:B------:R-:W-:Y:S05]  /*2060*/  CALL.REL.NOINC `($__internal_91_$__cuda_sm70_shflsync_bfly_p) ;  /* 0x00000c7000007944 */ /* 0x000fea0003c00000 */
[----:B------:R-:W-:Y:S01]  /*2070*/  SEL R18, R18, R19, P1 ;  /* 0x0000001312127207 */ /* 0x000fe20000800000 */
[----:B-1----:R-:W-:Y:S01]  /*2080*/  IMAD.MOV.U32 R27, RZ, RZ, R13 ;  /* 0x000000ffff1b7224 */ /* 0x002fe200078e000d */
[----:B------:R-:W-:Y:S01]  /*2090*/  MOV R16, 0x20f0 ;  /* 0x000020f000107802 */ /* 0x000fe20000000f00 */
[----:B0-----:R-:W-:-:S02]  /*20a0*/  IMAD.MOV.U32 R14, RZ, RZ, 0x8 ;  /* 0x00000008ff0e7424 */ /* 0x001fc400078e00ff */
[----:B------:R-:W-:Y:S02]  /*20b0*/  IMAD.MOV.U32 R13, RZ, RZ, 0x1f ;  /* 0x0000001fff0d7424 */ /* 0x000fe400078e00ff */
[----:B------:R-:W-:Y:S02]  /*20c0*/  IMAD.MOV.U32 R12, RZ, RZ, -0x1 ;  /* 0xffffffffff0c7424 */ /* 0x000fe400078e00ff */
[----:B------:R-:W-:Y:S02]  /*20d0*/  IMAD.MOV.U32 R15, RZ, RZ, R18 ;  /* 0x000000ffff0f7224 */ /* 0x000fe400078e0012 */
[----:B------:R-:W-:Y:S05]  /*20e0*/  CALL.REL.NOINC `($__internal_91_$__cuda_sm70_shflsync_bfly_p) ;  /* 0x00000bf000007944 */ /* 0x000fea0003c00000 */
[----:B-1----:R-:W-:Y:S01]  /*20f0*/  IMAD.MOV.U32 R19, RZ, RZ, R13 ;  /* 0x000000ffff137224 */ /* 0x002fe200078e000d */
[----:B0-----:R-:W-:Y:S05]  /*2100*/  BRA `(.L_x_4827) ;  /* 0xffffeb0000007947 */ /* 0x001fea000383ffff */
.L_x_4798:
[----:B------:R-:W-:Y:S01]  /*2110*/  IMAD.MOV.U32 R15, RZ, RZ, R17 ;  /* 0x000000ffff0f7224 */ /* 0x000fe200078e0011 */
[----:B------:R-:W-:Y:S01]  /*2120*/  MOV R16, 0x2170 ;  /* 0x0000217000107802 */ /* 0x000fe20000000f00 */
[----:B------:R-:W-:Y:S02]  /*2130*/  IMAD.MOV.U32 R14, RZ, RZ, 0x4 ;  /* 0x00000004ff0e7424 */ /* 0x000fe400078e00ff */
[----:B------:R-:W-:Y:S02]  /*2140*/  IMAD.MOV.U32 R13, RZ, RZ, 0x1f ;  /* 0x0000001fff0d7424 */ /* 0x000fe400078e00ff */
[----:B------:R-:W-:-:S02]  /*2150*/  IMAD.MOV.U32 R12, RZ, RZ, -0x1 ;  /* 0xffffffffff0c7424 */ /* 0x000fc400078e00ff */
[----:B--2---:R-:W-:Y:S05]  /*2160*/  CALL.REL.NOINC `($__internal_91_$__cuda_sm70_shflsync_bfly_p) ;  /* 0x00000b7000007944 */ /* 0x004fea0003c00000 */
[----:B-1----:R-:W-:Y:S01]  /*2170*/  IMAD.MOV.U32 R26, RZ, RZ, R13 ;  /* 0x000000ffff1a7224 */ /* 0x002fe200078e000d */
[----:B0-----:R-:W-:Y:S05]  /*2180*/  BRA `(.L_x_4828) ;  /* 0xffffeae000007947 */ /* 0x001fea000383ffff */
.L_x_4799:
[----:B------:R-:W-:Y:S01]  /*2190*/  IMAD.MOV.U32 R15, RZ, RZ, R27 ;  /* 0x000000ffff0f7224 */ /* 0x000fe200078e001b */
[----:B------:R-:W-:Y:S01]  /*21a0*/  MOV R16, 0x21f0 ;  /* 0x000021f000107802 */ /* 0x000fe20000000f00 */
[----:B------:R-:W-:-:S02]  /*21b0*/  IMAD.MOV.U32 R14, RZ, RZ, 0x4 ;  /* 0x00000004ff0e7424 */ /* 0x000fc400078e00ff */
[----:B------:R-:W-:Y:S02]  /*21c0*/  IMAD.MOV.U32 R13, RZ, RZ, 0x1f ;  /* 0x0000001fff0d7424 */ /* 0x000fe400078e00ff */
[----:B------:R-:W-:Y:S02]  /*21d0*/  IMAD.MOV.U32 R12, RZ, RZ, -0x1 ;  /* 0xffffffffff0c7424 */ /* 0x000fe400078e00ff */
[----:B01----:R-:W-:Y:S05]  /*21e0*/  CALL.REL.NOINC `($__internal_91_$__cuda_sm70_shflsync_bfly_p) ;  /* 0x00000af000007944 */ /* 0x003fea0003c00000 */
[----:B------:R-:W-:Y:S01]  /*21f0*/  SEL R19, R19, R18, P0 ;  /* 0x0000001213137207 */ /* 0x000fe20000000000 */
[----:B-1----:R-:W-:Y:S01]  /*2200*/  IMAD.MOV.U32 R18, RZ, RZ, R13 ;  /* 0x000000ffff127224 */ /* 0x002fe200078e000d */
[----:B------:R-:W-:Y:S01]  /*2210*/  MOV R16, 0x2270 ;  /* 0x0000227000107802 */ /* 0x000fe20000000f00 */
[----:B0-----:R-:W-:Y:S02]  /*2220*/  IMAD.MOV.U32 R14, RZ, RZ, 0x4 ;  /* 0x00000004ff0e7424 */ /* 0x001fe400078e00ff */
[----:B------:R-:W-:Y:S02]  /*2230*/  IMAD.MOV.U32 R13, RZ, RZ, 0x1f ;  /* 0x0000001fff0d7424 */ /* 0x000fe400078e00ff */
[----:B------:R-:W-:Y:S02]  /*2240*/  IMAD.MOV.U32 R12, RZ, RZ, -0x1 ;  /* 0xffffffffff0c7424 */ /* 0x000fe400078e00ff */
[----:B------:R-:W-:-:S02]  /*2250*/  IMAD.MOV.U32 R15, RZ, RZ, R19 ;  /* 0x000000ffff0f7224 */ /* 0x000fc400078e0013 */
[----:B------:R-:W-:Y:S05]  /*2260*/  CALL.REL.NOINC `($__internal_91_$__cuda_sm70_shflsync_bfly_p) ;  /* 0x00000a7000007944 */ /* 0x000fea0003c00000 */
[----:B-1----:R-:W-:Y:S01]  /*2270*/  IMAD.MOV.U32 R24, RZ, RZ, R13 ;  /* 0x000000ffff187224 */ /* 0x002fe200078e000d */
[----:B0-----:R-:W-:Y:S05]  /*2280*/  BRA `(.L_x_4829) ;  /* 0xffffea3000007947 */ /* 0x001fea000383ffff */
.L_x_4800:
[----:B------:R-:W-:Y:S01]  /*2290*/  IMAD.MOV.U32 R15, RZ, RZ, R17 ;  /* 0x000000ffff0f7224 */ /* 0x000fe200078e0011 */
[----:B------:R-:W-:Y:S01]  /*22a0*/  MOV R16, 0x22f0 ;  /* 0x000022f000107802 */ /* 0x000fe20000000f00 */
[----:B------:R-:W-:-:S02]  /*22b0*/  IMAD.MOV.U32 R14, RZ, RZ, 0x2 ;  /* 0x00000002ff0e7424 */ /* 0x000fc400078e00ff */
[----:B------:R-:W-:Y:S02]  /*22c0*/  IMAD.MOV.U32 R13, RZ, RZ, 0x1f ;  /* 0x0000001fff0d7424 */ /* 0x000fe400078e00ff */
[----:B------:R-:W-:Y:S02]  /*22d0*/  IMAD.MOV.U32 R12, RZ, RZ, -0x1 ;  /* 0xffffffffff0c7424 */ /* 0x000fe400078e00ff */
[----:B--23--:R-:W-:Y:S05]  /*22e0*/  CALL.REL.NOINC `($__internal_91_$__cuda_sm70_shflsync_bfly_p) ;  /* 0x000009f000007944 */ /* 0x00cfea0003c00000 */
        /* <DEDUP_REMOVED lines=18> */
.L_x_4801:
        /* <DEDUP_REMOVED lines=8> */
.L_x_4802:
        /* <DEDUP_REMOVED lines=14> */
[----:B01----:R-:W-:Y:S05]  /*2570*/  BRA `(.L_x_4832) ;  /* 0xffffe8b000007947 */ /* 0x003fea000383ffff */
.L_x_4809:
[----:B------:R-:W-:Y:S01]  /*2580*/  IMAD.MOV.U32 R15, RZ, RZ, R26 ;  /* 0x000000ffff0f7224 */ /* 0x000fe200078e001a */
[----:B------:R-:W-:Y:S01]  /*2590*/  MOV R16, 0x25e0 ;  /* 0x000025e000107802 */ /* 0x000fe20000000f00 */
[----:B------:R-:W-:-:S02]  /*25a0*/  IMAD.MOV.U32 R14, RZ, RZ, 0x10 ;  /* 0x00000010ff0e7424 */ /* 0x000fc400078e00ff */
[----:B------:R-:W-:Y:S02]  /*25b0*/  IMAD.MOV.U32 R13, RZ, RZ, 0x1f ;  /* 0x0000001fff0d7424 */ /* 0x000fe400078e00ff */
[----:B------:R-:W-:Y:S02]  /*25c0*/  IMAD.MOV.U32 R12, RZ, RZ, -0x1 ;  /* 0xffffffffff0c7424 */ /* 0x000fe400078e00ff */
[----:B------:R-:W-:Y:S05]  /*25d0*/  CALL.REL.NOINC `($__internal_91_$__cuda_sm70_shflsync_bfly_p) ;  /* 0x0000070000007944 */ /* 0x000fea0003c00000 */
[----:B-1----:R-:W-:Y:S01]  /*25e0*/  IMAD.MOV.U32 R17, RZ, RZ, R13 ;  /* 0x000000ffff117224 */ /* 0x002fe200078e000d */
[----:B0-----:R-:W-:Y:S05]  /*25f0*/  BRA `(.L_x_4833) ;  /* 0xffffee2000007947 */ /* 0x001fea000383ffff */
.L_x_4810:
[----:B------:R-:W-:Y:S01]  /*2600*/  IMAD.MOV.U32 R15, RZ, RZ, R24 ;  /* 0x000000ffff0f7224 */ /* 0x000fe200078e0018 */
[----:B------:R-:W-:Y:S01]  /*2610*/  MOV R16, 0x2660 ;  /* 0x0000266000107802 */ /* 0x000fe20000000f00 */
[----:B------:R-:W-:Y:S02]  /*2620*/  IMAD.MOV.U32 R14, RZ, RZ, 0x10 ;  /* 0x00000010ff0e7424 */ /* 0x000fe400078e00ff */
[----:B------:R-:W-:Y:S02]  /*2630*/  IMAD.MOV.U32 R13, RZ, RZ, 0x1f ;  /* 0x0000001fff0d7424 */ /* 0x000fe400078e00ff */
[----:B------:R-:W-:Y:S02]  /*2640*/  IMAD.MOV.U32 R12, RZ, RZ, -0x1 ;  /* 0xffffffffff0c7424 */ /* 0x000fe400078e00ff */
[----:B01----:R-:W-:Y:S05]  /*2650*/  CALL.REL.NOINC `($__internal_91_$__cuda_sm70_shflsync_bfly_p) ;  /* 0x0000068000007944 */ /* 0x003fea0003c00000 */
[----:B-1----:R-:W-:Y:S01]  /*2660*/  IMAD.MOV.U32 R27, RZ, RZ, R13 ;  /* 0x000000ffff1b7224 */ /* 0x002fe200078e000d */
[----:B------:R-:W-:Y:S01]  /*2670*/  MOV R16, 0x26d0 ;  /* 0x000026d000107802 */ /* 0x000fe20000000f00 */
[----:B0-----:R-:W-:-:S02]  /*2680*/  IMAD.MOV.U32 R15, RZ, RZ, R18 ;  /* 0x000000ffff0f7224 */ /* 0x001fc400078e0012 */
[----:B------:R-:W-:Y:S02]  /*2690*/  IMAD.MOV.U32 R14, RZ, RZ, 0x10 ;  /* 0x00000010ff0e7424 */ /* 0x000fe400078e00ff */
[----:B------:R-:W-:Y:S02]  /*26a0*/  IMAD.MOV.U32 R13, RZ, RZ, 0x1f ;  /* 0x0000001fff0d7424 */ /* 0x000fe400078e00ff */
[----:B------:R-:W-:Y:S02]  /*26b0*/  IMAD.MOV.U32 R12, RZ, RZ, -0x1 ;  /* 0xffffffffff0c7424 */ /* 0x000fe400078e00ff */
[----:B------:R-:W-:Y:S05]  /*26c0*/  CALL.REL.NOINC `($__internal_91_$__cuda_sm70_shflsync_bfly_p) ;  /* 0x0000061000007944 */ /* 0x000fea0003c00000 */
[----:B-1----:R-:W-:Y:S01]  /*26d0*/  IMAD.MOV.U32 R19, RZ, RZ, R13 ;  /* 0x000000ffff137224 */ /* 0x002fe200078e000d */
[----:B0-----:R-:W-:Y:S05]  /*26e0*/  BRA `(.L_x_4834) ;  /* 0xffffed6000007947 */ /* 0x001fea000383ffff */
.L_x_4811:
[----:B------:R-:W-:Y:S01]  /*26f0*/  IMAD.MOV.U32 R15, RZ, RZ, R17 ;  /* 0x000000ffff0f7224 */ /* 0x000fe200078e0011 */
[----:B------:R-:W-:Y:S01]  /*2700*/  MOV R16, 0x2750 ;  /* 0x0000275000107802 */ /* 0x000fe20000000f00 */
[----:B------:R-:W-:Y:S02]  /*2710*/  IMAD.MOV.U32 R14, RZ, RZ, 0x8 ;  /* 0x00000008ff0e7424 */ /* 0x000fe400078e00ff */
[----:B------:R-:W-:Y:S02]  /*2720*/  IMAD.MOV.U32 R13, RZ, RZ, 0x1f ;  /* 0x0000001fff0d7424 */ /* 0x000fe400078e00ff */
[----:B------:R-:W-:-:S02]  /*2730*/  IMAD.MOV.U32 R12, RZ, RZ, -0x1 ;  /* 0xffffffffff0c7424 */ /* 0x000fc400078e00ff */
[----:B0-23--:R-:W-:Y:S05]  /*2740*/  CALL.REL.NOINC `($__internal_91_$__cuda_sm70_shflsync_bfly_p) ;  /* 0x0000059000007944 */ /* 0x00dfea0003c00000 */
[----:B------:R-:W-:Y:S01]  /*2750*/  FSEL R27, R27, R24, P1 ;  /* 0x000000181b1b7208 */ /* 0x000fe20000800000 */
[----:B-1----:R-:W-:Y:S01]  /*2760*/  IMAD.MOV.U32 R24, RZ, RZ, R13 ;  /* 0x000000ffff187224 */ /* 0x002fe200078e000d */
[----:B------:R-:W-:Y:S01]  /*2770*/  MOV R16, 0x27d0 ;  /* 0x000027d000107802 */ /* 0x000fe20000000f00 */
[----:B0-----:R-:W-:-:S02]  /*2780*/  IMAD.MOV.U32 R14, RZ, RZ, 0x8 ;  /* 0x00000008ff0e7424 */ /* 0x001fc400078e00ff */
[----:B------:R-:W-:Y:S02]  /*2790*/  IMAD.MOV.U32 R13, RZ, RZ, 0x1f ;  /* 0x0000001fff0d7424 */ /* 0x000fe400078e00ff */
[----:B------:R-:W-:Y:S02]  /*27a0*/  IMAD.MOV.U32 R12, RZ, RZ, -0x1 ;  /* 0xffffffffff0c7424 */ /* 0x000fe400078e00ff */
[----:B------:R-:W-:Y:S02]  /*27b0*/  IMAD.MOV.U32 R15, RZ, RZ, R27 ;  /* 0x000000ffff0f7224 */ /* 0x000fe400078e001b */
[----:B------:R-:W-:Y:S05]  /*27c0*/  CALL.REL.NOINC `($__internal_91_$__cuda_sm70_shflsync_bfly_p) ;  /* 0x0000051000007944 */ /* 0x000fea0003c00000 */
[----:B------:R-:W-:Y:S01]  /*27d0*/  SEL R19, R19, R18, P1 ;  /* 0x0000001213137207 */ /* 0x000fe20000800000 */
[----:B-1----:R-:W-:Y:S01]  /*27e0*/  IMAD.MOV.U32 R18, RZ, RZ, R13 ;  /* 0x000000ffff127224 */ /* 0x002fe200078e000d */
[----:B------:R-:W-:Y:S01]  /*27f0*/  MOV R16, 0x2850 ;  /* 0x0000285000107802 */ /* 0x000fe20000000f00 */
[----:B0-----:R-:W-:Y:S02]  /*2800*/  IMAD.MOV.U32 R14, RZ, RZ, 0x8 ;  /* 0x00000008ff0e7424 */ /* 0x001fe400078e00ff */
[----:B------:R-:W-:Y:S02]  /*2810*/  IMAD.MOV.U32 R13, RZ, RZ, 0x1f ;  /* 0x0000001fff0d7424 */ /* 0x000fe400078e00ff */
[----:B------:R-:W-:-:S02]  /*2820*/  IMAD.MOV.U32 R12, RZ, RZ, -0x1 ;  /* 0xffffffffff0c7424 */ /* 0x000fc400078e00ff */
[----:B------:R-:W-:Y:S02]  /*2830*/  IMAD.MOV.U32 R15, RZ, RZ, R19 ;  /* 0x000000ffff0f7224 */ /* 0x000fe400078e0013 */
[----:B------:R-:W-:Y:S05]  /*2840*/  CALL.REL.NOINC `($__internal_91_$__cuda_sm70_shflsync_bfly_p) ;  /* 0x0000049000007944 */ /* 0x000fea0003c00000 */
[----:B-1----:R-:W-:Y:S01]  /*2850*/  IMAD.MOV.U32 R26, RZ, RZ, R13 ;  /* 0x000000ffff1a7224 */ /* 0x002fe200078e000d */
[----:B0-----:R-:W-:Y:S05]  /*2860*/  BRA `(.L_x_4835) ;  /* 0xffffeca000007947 */ /* 0x001fea000383ffff */
.L_x_4812:
[----:B------:R-:W-:Y:S01]  /*2870*/  IMAD.MOV.U32 R15, RZ, RZ, R17 ;  /* 0x000000ffff0f7224 */ /* 0x000fe200078e0011 */
[----:B------:R-:W-:Y:S01]  /*2880*/  MOV R16, 0x28d0 ;  /* 0x000028d000107802 */ /* 0x000fe20000000f00 */
[----:B------:R-:W-:Y:S02]  /*2890*/  IMAD.MOV.U32 R14, RZ, RZ, 0x4 ;  /* 0x00000004ff0e7424 */ /* 0x000fe400078e00ff */
[----:B------:R-:W-:Y:S02]  /*28a0*/  IMAD.MOV.U32 R13, RZ, RZ, 0x1f ;  /* 0x0000001fff0d7424 */ /* 0x000fe400078e00ff */
[----:B------:R-:W-:Y:S02]  /*28b0*/  IMAD.MOV.U32 R12, RZ, RZ, -0x1 ;  /* 0xffffffffff0c7424 */ /* 0x000fe400078e00ff */
[----:B---3--:R-:W-:Y:S05]  /*28c0*/  CALL.REL.NOINC `($__internal_91_$__cuda_sm70_shflsync_bfly_p) ;  /* 0x0000041000007944 */ /* 0x008fea0003c00000 */
[----:B-1----:R-:W-:Y:S01]  /*28d0*/  IMAD.MOV.U32 R24, RZ, RZ, R13 ;  /* 0x000000ffff187224 */ /* 0x002fe200078e000d */
[----:B0-----:R-:W-:Y:S05]  /*28e0*/  BRA `(.L_x_4836) ;  /* 0xffffec8000007947 */ /* 0x001fea000383ffff */
.L_x_4813:
        /* <DEDUP_REMOVED lines=16> */
.L_x_4814:
        /* <DEDUP_REMOVED lines=24> */
.L_x_4815:
        /* <DEDUP_REMOVED lines=8> */
.L_x_4816:
        /* <DEDUP_REMOVED lines=15> */
        .weak           $__internal_91_$__cuda_sm70_shflsync_bfly_p
        .type           $__internal_91_$__cuda_sm70_shflsync_bfly_p,@function
        .size           $__internal_91_$__cuda_sm70_shflsync_bfly_p,(.L_x_11035 - $__internal_91_$__cuda_sm70_shflsync_bfly_p)
$__internal_91_$__cuda_sm70_shflsync_bfly_p:
[----:B------:R-:W-:Y:S01]  /*2ce0*/  IMAD.MOV.U32 R28, RZ, RZ, R16 ;  /* 0x000000ffff1c7224 */ /* 0x000fe200078e0010 */
[----:B------:R-:W-:Y:S04]  /*2cf0*/  WARPSYNC R12 ;  /* 0x0000000c00007348 */ /* 0x000fe80003800000 */
[----:B------:R-:W-:Y:S01]  /*2d00*/  IMAD.MOV.U32 R29, RZ, RZ, 0x0 ;  /* 0x00000000ff1d7424 */ /* 0x000fe200078e00ff */
[----:B------:R0:W1:Y:S03]  /*2d10*/  SHFL.BFLY PT, R13, R15, R14, R13 ;  /* 0x0c00000e0f0d7389 */ /* 0x00006600000e000d */
[----:B------:R-:W-:Y:S05]  /*2d20*/  RET.REL.NODEC R28 `(_ZN4vllm3moe10topkGatingILi10ELi320ELi4ELi8ELi32EifLNS0_11ScoringFuncE1EEEvPKT5_PKbPfiPT4_PiiiibPKf) ;  /* 0xffffd2d01c007950 */ /* 0x000fea0003c3ffff */
.L_x_4841:
        /* <DEDUP_REMOVED lines=13> */
.L_x_11035:


//--------------------- .text._ZN4vllm3moe10topkGatingILi6ELi192ELi4ELi8ELi32EifLNS0_11ScoringFuncE1EEEvPKT5_PKbPfiPT4_PiiiibPKf --------------------------
	.section	.text._ZN4vllm3moe10topkGatingILi6ELi192ELi4ELi8ELi32EifLNS0_11ScoringFuncE1EEEvPKT5_PKbPfiPT4_PiiiibPKf,"ax",@progbits
	.sectioninfo	@"SHI_REGISTERS=30"
	.align	128
        .global         _ZN4vllm3moe10topkGatingILi6ELi192ELi4ELi8ELi32EifLNS0_11ScoringFuncE1EEEvPKT5_PKbPfiPT4_PiiiibPKf
        .type           _ZN4vllm3moe10topkGatingILi6ELi192ELi4ELi8ELi32EifLNS0_11ScoringFuncE1EEEvPKT5_PKbPfiPT4_PiiiibPKf,@function
        .size           _ZN4vllm3moe10topkGatingILi6ELi192ELi4ELi8ELi32EifLNS0_11ScoringFuncE1EEEvPKT5_PKbPfiPT4_PiiiibPKf,(.L_x_11036 - _ZN4vllm3moe10topkGatingILi6ELi192ELi4ELi8ELi32EifLNS0_11ScoringFuncE1EEEvPKT5_PKbPfiPT4_PiiiibPKf)
        .other          _ZN4vllm3moe10topkGatingILi6ELi192ELi4ELi8ELi32EifLNS0_11ScoringFuncE1EEEvPKT5_PKbPfiPT4_PiiiibPKf,@"STO_CUDA_ENTRY STV_DEFAULT"
_ZN4vllm3moe10topkGatingILi6ELi192ELi4ELi8ELi32EifLNS0_11ScoringFuncE1EEEvPKT5_PKbPfiPT4_PiiiibPKf:
.text._ZN4vllm3moe10topkGatingILi6ELi192ELi4ELi8ELi32EifLNS0_11ScoringFuncE1EEEvPKT5_PKbPfiPT4_PiiiibPKf:
        /* <DEDUP_REMOVED lines=94> */
.L_x_4857:
        /* <DEDUP_REMOVED lines=26> */
.L_x_4874:
[----:B------:R-:W-:Y:S05]  /*0780*/  BRA.DIV ~URZ, `(.L_x_4845) ;  /* 0x000012427f007947 */ /* 0x000fea000b800000 */
[----:B------:R2:W3:Y:S04]  /*0790*/  SHFL.BFLY PT, R15, R18, 0x10, 0x1f ;  /* 0x0e001f00120f7f89 */ /* 0x0004e800000e0000 */
[----:B------:R2:W4:Y:S02]  /*07a0*/  SHFL.BFLY PT, R13, R14, 0x10, 0x1f ;  /* 0x0e001f000e0d7f89 */ /* 0x00052400000e0000 */
.L_x_4875:
        /* <DEDUP_REMOVED lines=12> */
.L_x_4876:
[----:B-1----:R-:W-:-:S13]  /*0870*/  FSETP.GEU.FTZ.AND P1, PT, R19, R20, PT ;  /* 0x000000141300720b */ /* 0x002fda0003f3e000 */
[----:B------:R-:W-:-:S04]  /*0880*/  @P1 FSETP.NEU.FTZ.AND P2, PT, R19, R20, PT ;  /* 0x000000141300120b */ /* 0x000fc80003f5d000 */
[----:B---3--:R-:W-:-:S13]  /*0890*/  @P1 ISETP.LT.AND P0, PT, R15, R14, !P2 ;  /* 0x0000000e0f00120c */ /* 0x008fda0005701270 */
[----:B0-----:R-:W-:Y:S01]  /*08a0*/  FSEL R19, R20, R19, P0 ;  /* 0x0000001314137208 */ /* 0x001fe20000000000 */
[----:B------:R-:W-:Y:S05]  /*08b0*/  BRA.DIV ~URZ, `(.L_x_4847) ;  /* 0x000013827f007947 */ /* 0x000fea000b800000 */
[----:B------:R0:W1:Y:S02]  /*08c0*/  SHFL.BFLY PT, R20, R19, 0x4, 0x1f ;  /* 0x0c801f0013147f89 */ /* 0x00006400000e0000 */
.L_x_4877:
[----:B--2---:R-:W-:Y:S01]  /*08d0*/  FSEL R13, R13, R18, P0 ;  /* 0x000000120d0d7208 */ /* 0x004fe20000000000 */
[----:B------:R-:W-:Y:S05]  /*08e0*/  BRA.DIV ~URZ, `(.L_x_4848) ;  /* 0x000013d27f007947 */ /* 0x000fea000b800000 */
[----:B------:R-:W-:Y:S01]  /*08f0*/  SEL R14, R15, R14, P0 ;  /* 0x0000000e0f0e7207 */ /* 0x000fe20000000000 */
[----:B------:R2:W3:Y:S04]  /*0900*/  SHFL.BFLY PT, R18, R13, 0x4, 0x1f ;  /* 0x0c801f000d127f89 */ /* 0x0004e800000e0000 */
[----:B------:R2:W4:Y:S02]  /*0910*/  SHFL.BFLY PT, R15, R14, 0x4, 0x1f ;  /* 0x0c801f000e0f7f89 */ /* 0x00052400000e0000 */
.L_x_4878:
        /* <DEDUP_REMOVED lines=12> */
.L_x_4879:
[----:B-1----:R-:W-:-:S13]  /*09e0*/  FSETP.GEU.FTZ.AND P1, PT, R19, R20, PT ;  /* 0x000000141300720b */ /* 0x002fda0003f3e000 */
[----:B------:R-:W-:-:S04]  /*09f0*/  @P1 FSETP.NEU.FTZ.AND P2, PT, R19, R20, PT ;  /* 0x000000141300120b */ /* 0x000fc80003f5d000 */
[----:B---3--:R-:W-:-:S13]  /*0a00*/  @P1 ISETP.LT.AND P0, PT, R15, R14, !P2 ;  /* 0x0000000e0f00120c */ /* 0x008fda0005701270 */
[----:B0-----:R-:W-:Y:S01]  /*0a10*/  FSEL R19, R20, R19, P0 ;  /* 0x0000001314137208 */ /* 0x001fe20000000000 */
[----:B------:R-:W-:Y:S05]  /*0a20*/  BRA.DIV ~URZ, `(.L_x_4850) ;  /* 0x000015127f007947 */ /* 0x000fea000b800000 */
[----:B------:R0:W1:Y:S02]  /*0a30*/  SHFL.BFLY PT, R20, R19, 0x1, 0x1f ;  /* 0x0c201f0013147f89 */ /* 0x00006400000e0000 */
.L_x_4880:
[----:B--2---:R-:W-:Y:S01]  /*0a40*/  FSEL R18, R18, R13, P0 ;  /* 0x0000000d12127208 */ /* 0x004fe20000000000 */
[----:B------:R-:W-:Y:S05]  /*0a50*/  BRA.DIV ~URZ, `(.L_x_4851) ;  /* 0x000015627f007947 */ /* 0x000fea000b800000 */
[----:B------:R-:W-:Y:S01]  /*0a60*/  SEL R25, R15, R14, P0 ;  /* 0x0000000e0f197207 */ /* 0x000fe20000000000 */
[----:B------:R2:W3:Y:S04]  /*0a70*/  SHFL.BFLY PT, R13, R18, 0x1, 0x1f ;  /* 0x0c201f00120d7f89 */ /* 0x0004e800000e0000 */
[----:B------:R2:W4:Y:S02]  /*0a80*/  SHFL.BFLY PT, R23, R25, 0x1, 0x1f ;  /* 0x0c201f0019177f89 */ /* 0x00052400000e0000 */
.L_x_4881:
        /* <DEDUP_REMOVED lines=27> */
.L_x_4853:
[----:B------:R-:W-:Y:S05]  /*0c40*/  BSYNC B1 ;  /* 0x0000000000017941 */ /* 0x000fea0003800000 */
.L_x_4852:
        /* <DEDUP_REMOVED lines=20> */
.L_x_4856:
[----:B------:R-:W-:Y:S05]  /*0d90*/  BSYNC B1 ;  /* 0x0000000000017941 */ /* 0x000fea0003800000 */
.L_x_4855:
[----:B0-----:R-:W-:Y:S05]  /*0da0*/  BRA `(.L_x_4857) ;  /* 0xfffff83000007947 */ /* 0x001fea000383ffff */
.L_x_4843:
[----:B------:R-:W-:Y:S02]  /*0db0*/  IMAD.MOV.U32 R13, RZ, RZ, RZ ;  /* 0x000000ffff0d7224 */ /* 0x000fe400078e00ff */
.L_x_4870:
        /* <DEDUP_REMOVED lines=26> */
.L_x_4882:
[----:B------:R-:W-:Y:S05]  /*0f60*/  BRA.DIV ~URZ, `(.L_x_4859) ;  /* 0x000011b27f007947 */ /* 0x000fea000b800000 */
[----:B------:R2:W3:Y:S04]  /*0f70*/  SHFL.BFLY PT, R15, R20, 0x10, 0x1f ;  /* 0x0e001f00140f7f89 */ /* 0x0004e800000e0000 */
[----:B------:R2:W4:Y:S02]  /*0f80*/  SHFL.BFLY PT, R18, R21, 0x10, 0x1f ;  /* 0x0e001f0015127f89 */ /* 0x00052400000e0000 */
.L_x_4883:
        /* <DEDUP_REMOVED lines=12> */
.L_x_4884:
[----:B-1----:R-:W-:-:S13]  /*1050*/  FSETP.GEU.FTZ.AND P1, PT, R14, R19, PT ;  /* 0x000000130e00720b */ /* 0x002fda0003f3e000 */
[----:B------:R-:W-:-:S04]  /*1060*/  @P1 FSETP.NEU.FTZ.AND P2, PT, R14, R19, PT ;  /* 0x000000130e00120b */ /* 0x000fc80003f5d000 */
[----:B---3--:R-:W-:-:S13]  /*1070*/  @P1 ISETP.LT.AND P0, PT, R18, R21, !P2 ;  /* 0x000000151200120c */ /* 0x008fda0005701270 */
[----:B0-----:R-:W-:Y:S01]  /*1080*/  FSEL R14, R19, R14, P0 ;  /* 0x0000000e130e7208 */ /* 0x001fe20000000000 */
[----:B------:R-:W-:Y:S05]  /*1090*/  BRA.DIV ~URZ, `(.L_x_4861) ;  /* 0x000012f27f007947 */ /* 0x000fea000b800000 */
[----:B------:R0:W1:Y:S02]  /*10a0*/  SHFL.BFLY PT, R19, R14, 0x4, 0x1f ;  /* 0x0c801f000e137f89 */ /* 0x00006400000e0000 */
.L_x_4885:
[----:B--2---:R-:W-:Y:S01]  /*10b0*/  FSEL R15, R15, R20, P0 ;  /* 0x000000140f0f7208 */ /* 0x004fe20000000000 */
[----:B------:R-:W-:Y:S05]  /*10c0*/  BRA.DIV ~URZ, `(.L_x_4862) ;  /* 0x000013427f007947 */ /* 0x000fea000b800000 */
[----:B------:R-:W-:Y:S01]  /*10d0*/  SEL R21, R18, R21, P0 ;  /* 0x0000001512157207 */ /* 0x000fe20000000000 */
[----:B------:R2:W3:Y:S04]  /*10e0*/  SHFL.BFLY PT, R20, R15, 0x4, 0x1f ;  /* 0x0c801f000f147f89 */ /* 0x0004e800000e0000 */
[----:B------:R2:W4:Y:S02]  /*10f0*/  SHFL.BFLY PT, R18, R21, 0x4, 0x1f ;  /* 0x0c801f0015127f89 */ /* 0x00052400000e0000 */
.L_x_4886:
        /* <DEDUP_REMOVED lines=12> */
.L_x_4887:
[----:B-1----:R-:W-:-:S13]  /*11c0*/  FSETP.GEU.FTZ.AND P1, PT, R14, R19, PT ;  /* 0x000000130e00720b */ /* 0x002fda0003f3e000 */
[----:B------:R-:W-:-:S04]  /*11d0*/  @P1 FSETP.NEU.FTZ.AND P2, PT, R14, R19, PT ;  /* 0x000000130e00120b */ /* 0x000fc80003f5d000 */
[----:B---3--:R-:W-:-:S13]  /*11e0*/  @P1 ISETP.LT.AND P0, PT, R18, R21, !P2 ;  /* 0x000000151200120c */ /* 0x008fda0005701270 */
[----:B0-----:R-:W-:Y:S01]  /*11f0*/  FSEL R14, R19, R14, P0 ;  /* 0x0000000e130e7208 */ /* 0x001fe20000000000 */
[----:B------:R-:W-:Y:S05]  /*1200*/  BRA.DIV ~URZ, `(.L_x_4864) ;  /* 0x000014827f007947 */ /* 0x000fea000b800000 */
[----:B------:R0:W1:Y:S02]  /*1210*/  SHFL.BFLY PT, R19, R14, 0x1, 0x1f ;  /* 0x0c201f000e137f89 */ /* 0x00006400000e0000 */
.L_x_4888:
[----:B--2---:R-:W-:Y:S01]  /*1220*/  FSEL R20, R20, R15, P0 ;  /* 0x0000000f14147208 */ /* 0x004fe20000000000 */
[----:B------:R-:W-:Y:S05]  /*1230*/  BRA.DIV ~URZ, `(.L_x_4865) ;  /* 0x000014d27f007947 */ /* 0x000fea000b800000 */
[----:B------:R-:W-:Y:S01]  /*1240*/  SEL R25, R18, R21, P0 ;  /* 0x0000001512197207 */ /* 0x000fe20000000000 */
[----:B------:R2:W3:Y:S04]  /*1250*/  SHFL.BFLY PT, R15, R20, 0x1, 0x1f ;  /* 0x0c201f00140f7f89 */ /* 0x0004e800000e0000 */
[----:B------:R2:W4:Y:S02]  /*1260*/  SHFL.BFLY PT, R16, R25, 0x1, 0x1f ;  /* 0x0c201f0019107f89 */ /* 0x00052400000e0000 */
.L_x_4889:
        /* <DEDUP_REMOVED lines=26> */
.L_x_4867:
[----:B------:R-:W-:Y:S05]  /*1410*/  BSYNC B1 ;  /* 0x0000000000017941 */ /* 0x000fea0003800000 */
.L_x_4866:
        /* <DEDUP_REMOVED lines=20> */
.L_x_4869:
[----:B------:R-:W-:Y:S05]  /*1560*/  BSYNC B1 ;  /* 0x0000000000017941 */ /* 0x000fea0003800000 */
.L_x_4868:
[----:B0-----:R-:W-:Y:S05]  /*1570*/  BRA `(.L_x_4870) ;  /* 0xfffff84000007947 */ /* 0x001fea000383ffff */
.L_x_4854:
[----:B------:R-:W-:Y:S05]  /*1580*/  BSYNC B0 ;  /* 0x0000000000007941 */ /* 0x000fea0003800000 */
.L_x_4842:
        /* <DEDUP_REMOVED lines=19> */
.L_x_4872:
        /* <DEDUP_REMOVED lines=20> */
.L_x_4871:
        /* <DEDUP_REMOVED lines=10> */
.L_x_4873:
        /* <DEDUP_REMOVED lines=11> */
.L_x_4844:
[----:B------:R-:W-:Y:S01]  /*1950*/  IMAD.MOV.U32 R25, RZ, RZ, R20 ;  /* 0x000000ffff197224 */ /* 0x000fe200078e0014 */
[----:B------:R-:W-:Y:S01]  /*1960*/  MOV R16, 0x19b0 ;  /* 0x000019b000107802 */ /* 0x000fe20000000f00 */
[----:B------:R-:W-:Y:S02]  /*1970*/  IMAD.MOV.U32 R24, RZ, RZ, 0x10 ;  /* 0x00000010ff187424 */ /* 0x000fe400078e00ff */
[----:B------:R-:W-:Y:S02]  /*1980*/  IMAD.MOV.U32 R23, RZ, RZ, 0x1f ;  /* 0x0000001fff177424 */ /* 0x000fe400078e00ff */
[----:B------:R-:W-:Y:S02]  /*1990*/  IMAD.MOV.U32 R22, RZ, RZ, -0x1 ;  /* 0xffffffffff167424 */ /* 0x000fe400078e00ff */
[----:B------:R-:W-:Y:S05]  /*19a0*/  CALL.REL.NOINC `($__internal_92_$__cuda_sm70_shflsync_bfly_p) ;  /* 0x00000e5000007944 */ /* 0x000fea0003c00000 */
[----:B-1----:R-:W-:Y:S01]  /*19b0*/  IMAD.MOV.U32 R19, RZ, RZ, R23 ;  /* 0x000000ffff137224 */ /* 0x002fe200078e0017 */
[----:B0-----:R-:W-:Y:S05]  /*19c0*/  BRA `(.L_x_4874) ;  /* 0xffffedb000007947 */ /* 0x001fea000383ffff */
.L_x_4845:
[----:B------:R-:W-:Y:S01]  /*19d0*/  IMAD.MOV.U32 R25, RZ, RZ, R18 ;  /* 0x000000ffff197224 */ /* 0x000fe200078e0012 */
[----:B------:R-:W-:Y:S01]  /*19e0*/  MOV R16, 0x1a30 ;  /* 0x00001a3000107802 */ /* 0x000fe20000000f00 */
[----:B------:R-:W-:Y:S02]  /*19f0*/  IMAD.MOV.U32 R24, RZ, RZ, 0x10 ;  /* 0x00000010ff187424 */ /* 0x000fe400078e00ff */
[----:B------:R-:W-:-:S02]  /*1a00*/  IMAD.MOV.U32 R23, RZ, RZ, 0x1f ;  /* 0x0000001fff177424 */ /* 0x000fc400078e00ff */
[----:B------:R-:W-:Y:S02]  /*1a10*/  IMAD.MOV.U32 R22, RZ, RZ, -0x1 ;  /* 0xffffffffff167424 */ /* 0x000fe400078e00ff */
[----:B01----:R-:W-:Y:S05]  /*1a20*/  CALL.REL.NOINC `($__internal_92_$__cuda_sm70_shflsync_bfly_p) ;  /* 0x00000dd000007944 */ /* 0x003fea0003c00000 */
[----:B-1----:R-:W-:Y:S01]  /*1a30*/  IMAD.MOV.U32 R15, RZ, RZ, R23 ;  /* 0x000000ffff0f7224 */ /* 0x002fe200078e0017 */
[----:B------:R-:W-:Y:S01]  /*1a40*/  MOV R16, 0x1aa0 ;  /* 0x00001aa000107802 */ /* 0x000fe20000000f00 */
[----:B0-----:R-:W-:Y:S02]  /*1a50*/  IMAD.MOV.U32 R25, RZ, RZ, R14 ;  /* 0x000000ffff197224 */ /* 0x001fe400078e000e */
[----:B------:R-:W-:Y:S02]  /*1a60*/  IMAD.MOV.U32 R24, RZ, RZ, 0x10 ;  /* 0x00000010ff187424 */ /* 0x000fe400078e00ff */
[----:B------:R-:W-:Y:S02]  /*1a70*/  IMAD.MOV.U32 R23, RZ, RZ, 0x1f ;  /* 0x0000001fff177424 */ /* 0x000fe400078e00ff */
[----:B------:R-:W-:Y:S02]  /*1a80*/  IMAD.MOV.U32 R22, RZ, RZ, -0x1 ;  /* 0xffffffffff167424 */ /* 0x000fe400078e00ff */
[----:B------:R-:W-:Y:S05]  /*1a90*/  CALL.REL.NOINC `($__internal_92_$__cuda_sm70_shflsync_bfly_p) ;  /* 0x00000d6000007944 */ /* 0x000fea0003c00000 */
[----:B-1----:R-:W-:Y:S01]  /*1aa0*/  IMAD.MOV.U32 R13, RZ, RZ, R23 ;  /* 0x000000ffff0d7224 */ /* 0x002fe200078e0017 */
[----:B0-----:R-:W-:Y:S05]  /*1ab0*/  BRA `(.L_x_4875) ;  /* 0xffffecf000007947 */ /* 0x001fea000383ffff */
.L_x_4846:
[----:B------:R-:W-:Y:S01]  /*1ac0*/  IMAD.MOV.U32 R25, RZ, RZ, R19 ;  /* 0x000000ffff197224 */ /* 0x000fe200078e0013 */
[----:B------:R-:W-:Y:S01]  /*1ad0*/  MOV R16, 0x1b20 ;  /* 0x00001b2000107802 */ /* 0x000fe20000000f00 */
[----:B------:R-:W-:-:S02]  /*1ae0*/  IMAD.MOV.U32 R24, RZ, RZ, 0x8 ;  /* 0x00000008ff187424 */ /* 0x000fc400078e00ff */
[----:B------:R-:W-:Y:S02]  /*1af0*/  IMAD.MOV.U32 R23, RZ, RZ, 0x1f ;  /* 0x0000001fff177424 */ /* 0x000fe400078e00ff */
[----:B------:R-:W-:Y:S02]  /*1b00*/  IMAD.MOV.U32 R22, RZ, RZ, -0x1 ;  /* 0xffffffffff167424 */ /* 0x000fe400078e00ff */
[----:B0-23--:R-:W-:Y:S05]  /*1b10*/  CALL.REL.NOINC `($__internal_92_$__cuda_sm70_shflsync_bfly_p) ;  /* 0x00000ce000007944 */ /* 0x00dfea0003c00000 */
[----:B------:R-:W-:Y:S01]  /*1b20*/  FSEL R18, R15, R18, P1 ;  /* 0x000000120f127208 */ /* 0x000fe20000800000 */
[----:B-1----:R-:W-:Y:S01]  /*1b30*/  IMAD.MOV.U32 R20, RZ, RZ, R23 ;  /* 0x000000ffff147224 */ /* 0x002fe200078e0017 */
[----:B------:R-:W-:Y:S01]  /*1b40*/  MOV R16, 0x1ba0 ;  /* 0x00001ba000107802 */ /* 0x000fe20000000f00 */
[----:B0-----:R-:W-:Y:S02]  /*1b50*/  IMAD.MOV.U32 R24, RZ, RZ, 0x8 ;  /* 0x00000008ff187424 */ /* 0x001fe400078e00ff */
[----:B------:R-:W-:Y:S02]  /*1b60*/  IMAD.MOV.U32 R23, RZ, RZ, 0x1f ;  /* 0x0000001fff177424 */ /* 0x000fe400078e00ff */
[----:B------:R-:W-:Y:S02]  /*1b70*/  IMAD.MOV.U32 R22, RZ, RZ, -0x1 ;  /* 0xffffffffff167424 */ /* 0x000fe400078e00ff */
[----:B------:R-:W-:-:S02]  /*1b80*/  IMAD.MOV.U32 R25, RZ, RZ, R18 ;  /* 0x000000ffff197224 */ /* 0x000fc400078e0012 */
[----:B------:R-:W-:Y:S05]  /*1b90*/  CALL.REL.NOINC `($__internal_92_$__cuda_sm70_shflsync_bfly_p) ;  /* 0x00000c6000007944 */ /* 0x000fea0003c00000 */
[----:B------:R-:W-:Y:S01]  /*1ba0*/  SEL R14, R13, R14, P1 ;  /* 0x0000000e0d0e7207 */ /* 0x000fe20000800000 */
[----:B-1----:R-:W-:Y:S01]  /*1bb0*/  IMAD.MOV.U32 R13, RZ, RZ, R23 ;  /* 0x000000ffff0d7224 */ /* 0x002fe200078e0017 */
[----:B------:R-:W-:Y:S01]  /*1bc0*/  MOV R16, 0x1c20 ;  /* 0x00001c2000107802 */ /* 0x000fe20000000f00 */
[----:B0-----:R-:W-:-:S02]  /*1bd0*/  IMAD.MOV.U32 R24, RZ, RZ, 0x8 ;  /* 0x00000008ff187424 */ /* 0x001fc400078e00ff */
[----:B------:R-:W-:Y:S02]  /*1be0*/  IMAD.MOV.U32 R23, RZ, RZ, 0x1f ;  /* 0x0000001fff177424 */ /* 0x000fe400078e00ff */
[----:B------:R-:W-:Y:S02]  /*1bf0*/  IMAD.MOV.U32 R22, RZ, RZ, -0x1 ;  /* 0xffffffffff167424 */ /* 0x000fe400078e00ff */
[----:B------:R-:W-:Y:S02]  /*1c00*/  IMAD.MOV.U32 R25, RZ, RZ, R14 ;  /* 0x000000ffff197224 */ /* 0x000fe400078e000e */
[----:B------:R-:W-:Y:S05]  /*1c10*/  CALL.REL.NOINC `($__internal_92_$__cuda_sm70_shflsync_bfly_p) ;  /* 0x00000be000007944 */ /* 0x000fea0003c00000 */
[----:B-1----:R-:W-:Y:S01]  /*1c20*/  IMAD.MOV.U32 R15, RZ, RZ, R23 ;  /* 0x000000ffff0f7224 */ /* 0x002fe200078e0017 */
[----:B0-----:R-:W-:Y:S05]  /*1c30*/  BRA `(.L_x_4876) ;  /* 0xffffec3000007947 */ /* 0x001fea000383ffff */
.L_x_4847:
[----:B------:R-:W-:Y:S01]  /*1c40*/  IMAD.MOV.U32 R25, RZ, RZ, R19 ;  /* 0x000000ffff197224 */ /* 0x000fe200078e0013 */
[----:B------:R-:W-:Y:S01]  /*1c50*/  MOV R16, 0x1ca0 ;  /* 0x00001ca000107802 */ /* 0x000fe20000000f00 */
[----:B------:R-:W-:Y:S02]  /*1c60*/  IMAD.MOV.U32 R24, RZ, RZ, 0x4 ;  /* 0x00000004ff187424 */ /* 0x000fe400078e00ff */
[----:B------:R-:W-:Y:S02]  /*1c70*/  IMAD.MOV.U32 R23, RZ, RZ, 0x1f ;  /* 0x0000001fff177424 */ /* 0x000fe400078e00ff */
[----:B------:R-:W-:-:S02]  /*1c80*/  IMAD.MOV.U32 R22, RZ, RZ, -0x1 ;  /* 0xffffffffff167424 */ /* 0x000fc400078e00ff */
[----:B--2---:R-:W-:Y:S05]  /*1c90*/  CALL.REL.NOINC `($__internal_92_$__cuda_sm70_shflsync_bfly_p) ;  /* 0x00000b6000007944 */ /* 0x004fea0003c00000 */
[----:B-1----:R-:W-:Y:S01]  /*1ca0*/  IMAD.MOV.U32 R20, RZ, RZ, R23 ;  /* 0x000000ffff147224 */ /* 0x002fe200078e0017 */
[----:B0-----:R-:W-:Y:S05]  /*1cb0*/  BRA `(.L_x_4877) ;  /* 0xffffec1000007947 */ /* 0x001fea000383ffff */
.L_x_4848:
[----:B------:R-:W-:Y:S01]  /*1cc0*/  IMAD.MOV.U32 R25, RZ, RZ, R13 ;  /* 0x000000ffff197224 */ /* 0x000fe200078e000d */
[----:B------:R-:W-:Y:S01]  /*1cd0*/  MOV R16, 0x1d20 ;  /* 0x00001d2000107802 */ /* 0x000fe20000000f00 */
[----:B------:R-:W-:-:S02]  /*1ce0*/  IMAD.MOV.U32 R24, RZ, RZ, 0x4 ;  /* 0x00000004ff187424 */ /* 0x000fc400078e00ff */
[----:B------:R-:W-:Y:S02]  /*1cf0*/  IMAD.MOV.U32 R23, RZ, RZ, 0x1f ;  /* 0x0000001fff177424 */ /* 0x000fe400078e00ff */
[----:B------:R-:W-:Y:S02]  /*1d00*/  IMAD.MOV.U32 R22, RZ, RZ, -0x1 ;  /* 0xffffffffff167424 */ /* 0x000fe400078e00ff */
[----:B01----:R-:W-:Y:S05]  /*1d10*/  CALL.REL.NOINC `($__internal_92_$__cuda_sm70_shflsync_bfly_p) ;  /* 0x00000ae000007944 */ /* 0x003fea0003c00000 */
[----:B------:R-:W-:Y:S01]  /*1d20*/  SEL R14, R15, R14, P0 ;  /* 0x0000000e0f0e7207 */ /* 0x000fe20000000000 */
[----:B-1----:R-:W-:Y:S01]  /*1d30*/  IMAD.MOV.U32 R18, RZ, RZ, R23 ;  /* 0x000000ffff127224 */ /* 0x002fe200078e0017 */
[----:B------:R-:W-:Y:S01]  /*1d40*/  MOV R16, 0x1da0 ;  /* 0x00001da000107802 */ /* 0x000fe20000000f00 */
[----:B0-----:R-:W-:Y:S02]  /*1d50*/  IMAD.MOV.U32 R24, RZ, RZ, 0x4 ;  /* 0x00000004ff187424 */ /* 0x001fe400078e00ff */
[----:B------:R-:W-:Y:S02]  /*1d60*/  IMAD.MOV.U32 R23, RZ, RZ, 0x1f ;  /* 0x0000001fff177424 */ /* 0x000fe400078e00ff */
[----:B------:R-:W-:Y:S02]  /*1d70*/  IMAD.MOV.U32 R22, RZ, RZ, -0x1 ;  /* 0xffffffffff167424 */ /* 0x000fe400078e00ff */
[----:B------:R-:W-:-:S02]  /*1d80*/  IMAD.MOV.U32 R25, RZ, RZ, R14 ;  /* 0x000000ffff197224 */ /* 0x000fc400078e000e */
[----:B------:R-:W-:Y:S05]  /*1d90*/  CALL.REL.NOINC `($__internal_92_$__cuda_sm70_shflsync_bfly_p) ;  /* 0x00000a6000007944 */ /* 0x000fea0003c00000 */
[----:B-1----:R-:W-:Y:S01]  /*1da0*/  IMAD.MOV.U32 R15, RZ, RZ, R23 ;  /* 0x000000ffff0f7224 */ /* 0x002fe200078e0017 */
[----:B0-----:R-:W-:Y:S05]  /*1db0*/  BRA `(.L_x_4878) ;  /* 0xffffeb6000007947 */ /* 0x001fea000383ffff */
.L_x_4849:
[----:B------:R-:W-:Y:S01]  /*1dc0*/  IMAD.MOV.U32 R25, RZ, RZ, R19 ;  /* 0x000000ffff197224 */ /* 0x000fe200078e0013 */
[----:B------:R-:W-:Y:S01]  /*1dd0*/  MOV R16, 0x1e20 ;  /* 0x00001e2000107802 */ /* 0x000fe20000000f00 */
[----:B------:R-:W-:-:S02]  /*1de0*/  IMAD.MOV.U32 R24, RZ, RZ, 0x2 ;  /* 0x00000002ff187424 */ /* 0x000fc400078e00ff */
[----:B------:R-:W-:Y:S02]  /*1df0*/  IMAD.MOV.U32 R23, RZ, RZ, 0x1f ;  /* 0x0000001fff177424 */ /* 0x000fe400078e00ff */
[----:B------:R-:W-:Y:S02]  /*1e00*/  IMAD.MOV.U32 R22, RZ, RZ, -0x1 ;  /* 0xffffffffff167424 */ /* 0x000fe400078e00ff */
[----:B--23--:R-:W-:Y:S05]  /*1e10*/  CALL.REL.NOINC `($__internal_92_$__cuda_sm70_shflsync_bfly_p) ;  /* 0x000009e000007944 */ /* 0x00cfea0003c00000 */
        /* <DEDUP_REMOVED lines=18> */
.L_x_4850:
        /* <DEDUP_REMOVED lines=8> */
.L_x_4851:
[----:B------:R-:W-:Y:S01]  /*1fc0*/  IMAD.MOV.U32 R25, RZ, RZ, R18 ;  /* 0x000000ffff197224 */ /* 0x000fe200078e0012 */
[----:B------:R-:W-:Y:S01]  /*1fd0*/  MOV R16, 0x2020 ;  /* 0x0000202000107802 */ /* 0x000fe20000000f00 */
[----:B------:R-:W-:-:S02]  /*1fe0*/  IMAD.MOV.U32 R24, RZ, RZ, 0x1 ;  /* 0x00000001ff187424 */ /* 0x000fc400078e00ff */
[----:B------:R-:W-:Y:S02]  /*1ff0*/  IMAD.MOV.U32 R23, RZ, RZ, 0x1f ;  /* 0x0000001fff177424 */ /* 0x000fe400078e00ff */
[----:B------:R-:W-:Y:S02]  /*2000*/  IMAD.MOV.U32 R22, RZ, RZ, -0x1 ;  /* 0xffffffffff167424 */ /* 0x000fe400078e00ff */
[----:B01----:R-:W-:Y:S05]  /*2010*/  CALL.REL.NOINC `($__internal_92_$__cuda_sm70_shflsync_bfly_p) ;  /* 0x000007e000007944 */ /* 0x003fea0003c00000 */
[----:B-1----:R-:W-:Y:S01]  /*2020*/  IMAD.MOV.U32 R13, RZ, RZ, R23 ;  /* 0x000000ffff0d7224 */ /* 0x002fe200078e0017 */
[----:B0-----:R-:W-:Y:S01]  /*2030*/  SEL R25, R15, R14, P0 ;  /* 0x0000000e0f197207 */ /* 0x001fe20000000000 */
[----:B------:R-:W-:Y:S01]  /*2040*/  IMAD.MOV.U32 R24, RZ, RZ, 0x1 ;  /* 0x00000001ff187424 */ /* 0x000fe200078e00ff */
[----:B------:R-:W-:Y:S01]  /*2050*/  MOV R16, 0x2090 ;  /* 0x0000209000107802 */ /* 0x000fe20000000f00 */
[----:B------:R-:W-:Y:S02]  /*2060*/  IMAD.MOV.U32 R23, RZ, RZ, 0x1f ;  /* 0x0000001fff177424 */ /* 0x000fe400078e00ff */
[----:B------:R-:W-:Y:S02]  /*2070*/  IMAD.MOV.U32 R22, RZ, RZ, -0x1 ;  /* 0xffffffffff167424 */ /* 0x000fe400078e00ff */
[----:B------:R-:W-:Y:S05]  /*2080*/  CALL.REL.NOINC `($__internal_92_$__cuda_sm70_shflsync_bfly_p) ;  /* 0x0000077000007944 */ /* 0x000fea0003c00000 */
[----:B01----:R-:W-:Y:S05]  /*2090*/  BRA `(.L_x_4881) ;  /* 0xffffe9f000007947 */ /* 0x003fea000383ffff */
.L_x_4858:
[----:B------:R-:W-:Y:S01]  /*20a0*/  IMAD.MOV.U32 R25, RZ, RZ, R19 ;  /* 0x000000ffff197224 */ /* 0x000fe200078e0013 */
[----:B------:R-:W-:Y:S01]  /*20b0*/  MOV R16, 0x2100 ;  /* 0x0000210000107802 */ /* 0x000fe20000000f00 */
[----:B------:R-:W-:-:S02]  /*20c0*/  IMAD.MOV.U32 R24, RZ, RZ, 0x10 ;  /* 0x00000010ff187424 */ /* 0x000fc400078e00ff */
[----:B------:R-:W-:Y:S02]  /*20d0*/  IMAD.MOV.U32 R23, RZ, RZ, 0x1f ;  /* 0x0000001fff177424 */ /* 0x000fe400078e00ff */
[----:B------:R-:W-:Y:S02]  /*20e0*/  IMAD.MOV.U32 R22, RZ, RZ, -0x1 ;  /* 0xffffffffff167424 */ /* 0x000fe400078e00ff */
[----:B------:R-:W-:Y:S05]  /*20f0*/  CALL.REL.NOINC `($__internal_92_$__cuda_sm70_shflsync_bfly_p) ;  /* 0x0000070000007944 */ /* 0x000fea0003c00000 */
[----:B-1----:R-:W-:Y:S01]  /*2100*/  IMAD.MOV.U32 R14, RZ, RZ, R23 ;  /* 0x000000ffff0e7224 */ /* 0x002fe200078e0017 */
[----:B0-----:R-:W-:Y:S05]  /*2110*/  BRA `(.L_x_4882) ;  /* 0xffffee4000007947 */ /* 0x001fea000383ffff */
.L_x_4859:
[----:B------:R-:W-:Y:S01]  /*2120*/  IMAD.MOV.U32 R25, RZ, RZ, R20 ;  /* 0x000000ffff197224 */ /* 0x000fe200078e0014 */
[----:B------:R-:W-:Y:S01]  /*2130*/  MOV R16, 0x2180 ;  /* 0x0000218000107802 */ /* 0x000fe20000000f00 */
[----:B------:R-:W-:Y:S02]  /*2140*/  IMAD.MOV.U32 R24, RZ, RZ, 0x10 ;  /* 0x00000010ff187424 */ /* 0x000fe400078e00ff */
[----:B------:R-:W-:Y:S02]  /*2150*/  IMAD.MOV.U32 R23, RZ, RZ, 0x1f ;  /* 0x0000001fff177424 */ /* 0x000fe400078e00ff */
[----:B------:R-:W-:Y:S02]  /*2160*/  IMAD.MOV.U32 R22, RZ, RZ, -0x1 ;  /* 0xffffffffff167424 */ /* 0x000fe400078e00ff */
[----:B01----:R-:W-:Y:S05]  /*2170*/  CALL.REL.NOINC `($__internal_92_$__cuda_sm70_shflsync_bfly_p) ;  /* 0x0000068000007944 */ /* 0x003fea0003c00000 */
[----:B-1----:R-:W-:Y:S01]  /*2180*/  IMAD.MOV.U32 R15, RZ, RZ, R23 ;  /* 0x000000ffff0f7224 */ /* 0x002fe200078e0017 */
[----:B------:R-:W-:Y:S01]  /*2190*/  MOV R16, 0x21f0 ;  /* 0x000021f000107802 */ /* 0x000fe20000000f00 */
[----:B0-----:R-:W-:-:S02]  /*21a0*/  IMAD.MOV.U32 R25, RZ, RZ, R21 ;  /* 0x000000ffff197224 */ /* 0x001fc400078e0015 */
[----:B------:R-:W-:Y:S02]  /*21b0*/  IMAD.MOV.U32 R24, RZ, RZ, 0x10 ;  /* 0x00000010ff187424 */ /* 0x000fe400078e00ff */
[----:B------:R-:W-:Y:S02]  /*21c0*/  IMAD.MOV.U32 R23, RZ, RZ, 0x1f ;  /* 0x0000001fff177424 */ /* 0x000fe400078e00ff */
[----:B------:R-:W-:Y:S02]  /*21d0*/  IMAD.MOV.U32 R22, RZ, RZ, -0x1 ;  /* 0xffffffffff167424 */ /* 0x000fe400078e00ff */
[----:B------:R-:W-:Y:S05]  /*21e0*/  CALL.REL.NOINC `($__internal_92_$__cuda_sm70_shflsync_bfly_p) ;  /* 0x0000061000007944 */ /* 0x000fea0003c00000 */
[----:B-1----:R-:W-:Y:S01]  /*21f0*/  IMAD.MOV.U32 R18, RZ, RZ, R23 ;  /* 0x000000ffff127224 */ /* 0x002fe200078e0017 */
[----:B0-----:R-:W-:Y:S05]  /*2200*/  BRA `(.L_x_4883) ;  /* 0xffffed8000007947 */ /* 0x001fea000383ffff */
.L_x_4860:
[----:B------:R-:W-:Y:S01]  /*2210*/  IMAD.MOV.U32 R25, RZ, RZ, R14 ;  /* 0x000000ffff197224 */ /* 0x000fe200078e000e */
[----:B------:R-:W-:Y:S01]  /*2220*/  MOV R16, 0x2270 ;  /* 0x0000227000107802 */ /* 0x000fe20000000f00 */
[----:B------:R-:W-:Y:S02]  /*2230*/  IMAD.MOV.U32 R24, RZ, RZ, 0x8 ;  /* 0x00000008ff187424 */ /* 0x000fe400078e00ff */
[----:B------:R-:W-:Y:S02]  /*2240*/  IMAD.MOV.U32 R23, RZ, RZ, 0x1f ;  /* 0x0000001fff177424 */ /* 0x000fe400078e00ff */
[----:B------:R-:W-:-:S02]  /*2250*/  IMAD.MOV.U32 R22, RZ, RZ, -0x1 ;  /* 0xffffffffff167424 */ /* 0x000fc400078e00ff */
[----:B0-23--:R-:W-:Y:S05]  /*2260*/  CALL.REL.NOINC `($__internal_92_$__cuda_sm70_shflsync_bfly_p) ;  /* 0x0000059000007944 */ /* 0x00dfea0003c00000 */
[----:B------:R-:W-:Y:S01]  /*2270*/  FSEL R20, R15, R20, P1 ;  /* 0x000000140f147208 */ /* 0x000fe20000800000 */
[----:B-1----:R-:W-:Y:S01]  /*2280*/  IMAD.MOV.U32 R19, RZ, RZ, R23 ;  /* 0x000000ffff137224 */ /* 0x002fe200078e0017 */
[----:B------:R-:W-:Y:S01]  /*2290*/  MOV R16, 0x22f0 ;  /* 0x000022f000107802 */ /* 0x000fe20000000f00 */
[----:B0-----:R-:W-:-:S02]  /*22a0*/  IMAD.MOV.U32 R24, RZ, RZ, 0x8 ;  /* 0x00000008ff187424 */ /* 0x001fc400078e00ff */
[----:B------:R-:W-:Y:S02]  /*22b0*/  IMAD.MOV.U32 R23, RZ, RZ, 0x1f ;  /* 0x0000001fff177424 */ /* 0x000fe400078e00ff */
[----:B------:R-:W-:Y:S02]  /*22c0*/  IMAD.MOV.U32 R22, RZ, RZ, -0x1 ;  /* 0xffffffffff167424 */ /* 0x000fe400078e00ff */
[----:B------:R-:W-:Y:S02]  /*22d0*/  IMAD.MOV.U32 R25, RZ, RZ, R20 ;  /* 0x000000ffff197224 */ /* 0x000fe400078e0014 */
[----:B------:R-:W-:Y:S05]  /*22e0*/  CALL.REL.NOINC `($__internal_92_$__cuda_sm70_shflsync_bfly_p) ;  /* 0x0000051000007944 */ /* 0x000fea0003c00000 */
[----:B------:R-:W-:Y:S01]  /*22f0*/  SEL R21, R18, R21, P1 ;  /* 0x0000001512157207 */ /* 0x000fe20000800000 */
[----:B-1----:R-:W-:Y:S01]  /*2300*/  IMAD.MOV.U32 R15, RZ, RZ, R23 ;  /* 0x000000ffff0f7224 */ /* 0x002fe200078e0017 */
[----:B------:R-:W-:Y:S01]  /*2310*/  MOV R16, 0x2370 ;  /* 0x0000237000107802 */ /* 0x000fe20000000f00 */
[----:B0-----:R-:W-:Y:S02]  /*2320*/  IMAD.MOV.U32 R24, RZ, RZ, 0x8 ;  /* 0x00000008ff187424 */ /* 0x001fe400078e00ff */
[----:B------:R-:W-:Y:S02]  /*2330*/  IMAD.MOV.U32 R23, RZ, RZ, 0x1f ;  /* 0x0000001fff177424 */ /* 0x000fe400078e00ff */
[----:B------:R-:W-:-:S02]  /*2340*/  IMAD.MOV.U32 R22, RZ, RZ, -0x1 ;  /* 0xffffffffff167424 */ /* 0x000fc400078e00ff */
[----:B------:R-:W-:Y:S02]  /*2350*/  IMAD.MOV.U32 R25, RZ, RZ, R21 ;  /* 0x000000ffff197224 */ /* 0x000fe400078e0015 */
[----:B------:R-:W-:Y:S05]  /*2360*/  CALL.REL.NOINC `($__internal_92_$__cuda_sm70_shflsync_bfly_p) ;  /* 0x0000049000007944 */ /* 0x000fea0003c00000 */
[----:B-1----:R-:W-:Y:S01]  /*2370*/  IMAD.MOV.U32 R18, RZ, RZ, R23 ;  /* 0x000000ffff127224 */ /* 0x002fe200078e0017 */
[----:B0-----:R-:W-:Y:S05]  /*2380*/  BRA `(.L_x_4884) ;  /* 0xffffecc000007947 */ /* 0x001fea000383ffff */
.L_x_4861:
[----:B------:R-:W-:Y:S01]  /*2390*/  IMAD.MOV.U32 R25, RZ, RZ, R14 ;  /* 0x000000ffff197224 */ /* 0x000fe200078e000e */
[----:B------:R-:W-:Y:S01]  /*23a0*/  MOV R16, 0x23f0 ;  /* 0x000023f000107802 */ /* 0x000fe20000000f00 */
[----:B------:R-:W-:Y:S02]  /*23b0*/  IMAD.MOV.U32 R24, RZ, RZ, 0x4 ;  /* 0x00000004ff187424 */ /* 0x000fe400078e00ff */
[----:B------:R-:W-:Y:S02]  /*23c0*/  IMAD.MOV.U32 R23, RZ, RZ, 0x1f ;  /* 0x0000001fff177424 */ /* 0x000fe400078e00ff */
[----:B------:R-:W-:Y:S02]  /*23d0*/  IMAD.MOV.U32 R22, RZ, RZ, -0x1 ;  /* 0xffffffffff167424 */ /* 0x000fe400078e00ff */
[----:B--2---:R-:W-:Y:S05]  /*23e0*/  CALL.REL.NOINC `($__internal_92_$__cuda_sm70_shflsync_bfly_p) ;  /* 0x0000041000007944 */ /* 0x004fea0003c00000 */
[----:B-1----:R-:W-:Y:S01]  /*23f0*/  IMAD.MOV.U32 R19, RZ, RZ, R23 ;  /* 0x000000ffff137224 */ /* 0x002fe200078e0017 */
[----:B0-----:R-:W-:Y:S05]  /*2400*/  BRA `(.L_x_4885) ;  /* 0xffffeca000007947 */ /* 0x001fea000383ffff */
.L_x_4862:
        /* <DEDUP_REMOVED lines=16> */
.L_x_4863:
        /* <DEDUP_REMOVED lines=24> */
.L_x_4864:
        /* <DEDUP_REMOVED lines=8> */
.L_x_4865:
        /* <DEDUP_REMOVED lines=13> */
[----:B-1----:R-:W-:Y:S01]  /*27e0*/  IMAD.MOV.U32 R16, RZ, RZ, R23 ;  /* 0x000000ffff107224 */ /* 0x002fe200078e0017 */
[----:B0-----:R-:W-:Y:S05]  /*27f0*/  BRA `(.L_x_4889) ;  /* 0xffffea7000007947 */ /* 0x001fea000383ffff */
        .weak           $__internal_92_$__cuda_sm70_shflsync_bfly_p
        .type           $__internal_92_$__cuda_sm70_shflsync_bfly_p,@function
        .size           $__internal_92_$__cuda_sm70_shflsync_bfly_p,(.L_x_11036 - $__internal_92_$__cuda_sm70_shflsync_bfly_p)
$__internal_92_$__cuda_sm70_shflsync_bfly_p:
[----:B------:R-:W-:Y:S01]  /*2800*/  IMAD.MOV.U32 R17, RZ, RZ, 0x0 ;  /* 0x00000000ff117424 */ /* 0x000fe200078e00ff */
[----:B------:R-:W-:Y:S04]  /*2810*/  WARPSYNC R22 ;  /* 0x0000001600007348 */ /* 0x000fe80003800000 */
[----:B------:R0:W1:Y:S01]  /*2820*/  SHFL.BFLY PT, R23, R25, R24, R23 ;  /* 0x0c00001819177389 */ /* 0x00006200000e0017 */
[----:B------:R-:W-:Y:S05]  /*2830*/  RET.REL.NODEC R16 `(_ZN4vllm3moe10topkGatingILi6ELi192ELi4ELi8ELi32EifLNS0_11ScoringFuncE1EEEvPKT5_PKbPfiPT4_PiiiibPKf) ;  /* 0xffffd7c010007950 */ /* 0x000fea0003c3ffff */
.L_x_4890:
        /* <DEDUP_REMOVED lines=12> */
.L_x_11036:


//--------------------- .text._ZN4vllm3moe10topkGatingILi16ELi512ELi4ELi16ELi32EifLNS0_11ScoringFuncE1EEEvPKT5_PKbPfiPT4_PiiiibPKf --------------------------
	.section	.text._ZN4vllm3moe10topkGatingILi16ELi512ELi4ELi16ELi32EifLNS0_11ScoringFuncE1EEEvPKT5_PKbPfiPT4_PiiiibPKf,"ax",@progbits
	.sectioninfo	@"SHI_REGISTERS=40"
	.align	128
        .global         _ZN4vllm3moe10topkGatingILi16ELi512ELi4ELi16ELi32EifLNS0_11ScoringFuncE1EEEvPKT5_PKbPfiPT4_PiiiibPKf
        .type           _ZN4vllm3moe10topkGatingILi16ELi512ELi4ELi16ELi32EifLNS0_11ScoringFuncE1EEEvPKT5_PKbPfiPT4_PiiiibPKf,@function
        .size           _ZN4vllm3moe10topkGatingILi16ELi512ELi4ELi16ELi32EifLNS0_11ScoringFuncE1EEEvPKT5_PKbPfiPT4_PiiiibPKf,(.L_x_11037 - _ZN4vllm3moe10topkGatingILi16ELi512ELi4ELi16ELi32EifLNS0_11ScoringFuncE1EEEvPKT5_PKbPfiPT4_PiiiibPKf)
        .other          _ZN4vllm3moe10topkGatingILi16ELi512ELi4ELi16ELi32EifLNS0_11ScoringFuncE1EEEvPKT5_PKbPfiPT4_PiiiibPKf,@"STO_CUDA_ENTRY STV_DEFAULT"
_ZN4vllm3moe10topkGatingILi16ELi512ELi4ELi16ELi32EifLNS0_11ScoringFuncE1EEEvPKT5_PKbPfiPT4_PiiiibPKf:
.text._ZN4vllm3moe10topkGatingILi16ELi512ELi4ELi16ELi32EifLNS0_11ScoringFuncE1EEEvPKT5_PKbPfiPT4_PiiiibPKf:
        /* <DEDUP_REMOVED lines=167> */
.L_x_4891:
[----:B------:R0:W-:Y:S04]  /*0a70*/  STL.128 [R1], R4 ;  /* 0x0000000401007387 */ /* 0x0001e80000100c00 */
[----:B------:R0:W-:Y:S04]  /*0a80*/  STL.128 [R1+0x10], R8 ;  /* 0x0000100801007387 */ /* 0x0001e80000100c00 */
[----:B------:R0:W-:Y:S04]  /*0a90*/  STL.128 [R1+0x20], R12 ;  /* 0x0000200c01007387 */ /* 0x0001e80000100c00 */
[----:B------:R0:W-:Y:S02]  /*0aa0*/  STL.128 [R1+0x30], R16 ;  /* 0x0000301001007387 */ /* 0x0001e40000100c00 */
.L_x_4892:
        /* <DEDUP_REMOVED lines=9> */
.L_x_4908:
        /* <DEDUP_REMOVED lines=67> */
.L_x_4925:
[----:B------:R-:W-:Y:S05]  /*0f70*/  BRA.DIV ~URZ, `(.L_x_4896) ;  /* 0x000014e27f007947 */ /* 0x000fea000b800000 */
[----:B------:R2:W3:Y:S04]  /*0f80*/  SHFL.BFLY PT, R26, R25, 0x10, 0x1f ;  /* 0x0e001f00191a7f89 */ /* 0x0004e800000e0000 */
[----:B------:R2:W4:Y:S02]  /*0f90*/  SHFL.BFLY PT, R20, R21, 0x10, 0x1f ;  /* 0x0e001f0015147f89 */ /* 0x00052400000e0000 */
.L_x_4926:
        /* <DEDUP_REMOVED lines=12> */
.L_x_4927:
[----:B--2---:R-:W-:-:S13]  /*1060*/  FSETP.GEU.FTZ.AND P1, PT, R24, R25, PT ;  /* 0x000000191800720b */ /* 0x004fda0003f3e000 */
[----:B------:R-:W-:-:S04]  /*1070*/  @P1 FSETP.NEU.FTZ.AND P2, PT, R24, R25, PT ;  /* 0x000000191800120b */ /* 0x000fc80003f5d000 */
[----:B---3--:R-:W-:-:S13]  /*1080*/  @P1 ISETP.LT.AND P0, PT, R21, R20, !P2 ;  /* 0x000000141500120c */ /* 0x008fda0005701270 */
[----:B-1----:R-:W-:Y:S01]  /*1090*/  FSEL R24, R25, R24, P0 ;  /* 0x0000001819187208 */ /* 0x002fe20000000000 */
[----:B------:R-:W-:Y:S05]  /*10a0*/  BRA.DIV ~URZ, `(.L_x_4898) ;  /* 0x000016227f007947 */ /* 0x000fea000b800000 */
[----:B------:R1:W2:Y:S02]  /*10b0*/  SHFL.BFLY PT, R25, R24, 0x4, 0x1f ;  /* 0x0c801f0018197f89 */ /* 0x0002a400000e0000 */
.L_x_4928:
[----:B0-----:R-:W-:Y:S01]  /*10c0*/  FSEL R27, R27, R26, P0 ;  /* 0x0000001a1b1b7208 */ /* 0x001fe20000000000 */
[----:B------:R-:W-:Y:S05]  /*10d0*/  BRA.DIV ~URZ, `(.L_x_4899) ;  /* 0x000016727f007947 */ /* 0x000fea000b800000 */
[----:B------:R-:W-:Y:S01]  /*10e0*/  SEL R21, R21, R20, P0 ;  /* 0x0000001415157207 */ /* 0x000fe20000000000 */
[----:B------:R0:W3:Y:S04]  /*10f0*/  SHFL.BFLY PT, R26, R27, 0x4, 0x1f ;  /* 0x0c801f001b1a7f89 */ /* 0x0000e800000e0000 */
[----:B------:R0:W4:Y:S02]  /*1100*/  SHFL.BFLY PT, R20, R21, 0x4, 0x1f ;  /* 0x0c801f0015147f89 */ /* 0x00012400000e0000 */
.L_x_4929:
        /* <DEDUP_REMOVED lines=12> */
.L_x_4930:
[----:B-1----:R-:W-:-:S13]  /*11d0*/  FSETP.GEU.FTZ.AND P1, PT, R24, R25, PT ;  /* 0x000000191800720b */ /* 0x002fda0003f3e000 */
[----:B------:R-:W-:-:S04]  /*11e0*/  @P1 FSETP.NEU.FTZ.AND P2, PT, R24, R25, PT ;  /* 0x000000191800120b */ /* 0x000fc80003f5d000 */
[----:B---3--:R-:W-:-:S13]  /*11f0*/  @P1 ISETP.LT.AND P0, PT, R21, R20, !P2 ;  /* 0x000000141500120c */ /* 0x008fda0005701270 */
[----:B0-----:R-:W-:Y:S01]  /*1200*/  FSEL R24, R25, R24, P0 ;  /* 0x0000001819187208 */ /* 0x001fe20000000000 */
[----:B------:R-:W-:Y:S05]  /*1210*/  BRA.DIV ~URZ, `(.L_x_4901) ;  /* 0x000017b27f007947 */ /* 0x000fea000b800000 */
[----:B------:R0:W1:Y:S02]  /*1220*/  SHFL.BFLY PT, R25, R24, 0x1, 0x1f ;  /* 0x0c201f0018197f89 */ /* 0x00006400000e0000 */
.L_x_4931:
[----:B--2---:R-:W-:Y:S01]  /*1230*/  FSEL R26, R26, R27, P0 ;  /* 0x0000001b1a1a7208 */ /* 0x004fe20000000000 */
[----:B------:R-:W-:Y:S05]  /*1240*/  BRA.DIV ~URZ, `(.L_x_4902) ;  /* 0x000018027f007947 */ /* 0x000fea000b800000 */
[----:B------:R-:W-:Y:S02]  /*1250*/  SEL R31, R21, R20, P0 ;  /* 0x00000014151f7207 */ /* 0x000fe40000000000 */
[----:B------:R2:W3:Y:S04]  /*1260*/  SHFL.BFLY PT, R21, R26, 0x1, 0x1f ;  /* 0x0c201f001a157f89 */ /* 0x0004e800000e0000 */
[----:B------:R2:W4:Y:S02]  /*1270*/  SHFL.BFLY PT, R20, R31, 0x1, 0x1f ;  /* 0x0c201f001f147f89 */ /* 0x00052400000e0000 */
.L_x_4932:
        /* <DEDUP_REMOVED lines=27> */
.L_x_4904:
[----:B------:R-:W-:Y:S05]  /*1430*/  BSYNC B1 ;  /* 0x0000000000017941 */ /* 0x000fea0003800000 */
.L_x_4903:
        /* <DEDUP_REMOVED lines=20> */
.L_x_4907:
[----:B------:R-:W-:Y:S05]  /*1580*/  BSYNC B1 ;  /* 0x0000000000017941 */ /* 0x000fea0003800000 */
.L_x_4906:
[----:B0-----:R-:W-:Y:S05]  /*1590*/  BRA `(.L_x_4908) ;  /* 0xfffff5a000007947 */ /* 0x001fea000383ffff */
.L_x_4894:
[----:B------:R-:W-:Y:S02]  /*15a0*/  IMAD.MOV.U32 R34, RZ, RZ, RZ ;  /* 0x000000ffff227224 */ /* 0x000fe400078e00ff */
.L_x_4921:
        /* <DEDUP_REMOVED lines=67> */
.L_x_4933:
[----:B------:R-:W-:Y:S05]  /*19e0*/  BRA.DIV ~URZ, `(.L_x_4910) ;  /* 0x000011d27f007947 */ /* 0x000fea000b800000 */
[----:B------:R2:W3:Y:S04]  /*19f0*/  SHFL.BFLY PT, R24, R21, 0x10, 0x1f ;  /* 0x0e001f0015187f89 */ /* 0x0004e800000e0000 */
[----:B------:R2:W4:Y:S02]  /*1a00*/  SHFL.BFLY PT, R26, R25, 0x10, 0x1f ;  /* 0x0e001f00191a7f89 */ /* 0x00052400000e0000 */
.L_x_4934:
        /* <DEDUP_REMOVED lines=12> */
.L_x_4935:
[----:B--2---:R-:W-:-:S13]  /*1ad0*/  FSETP.GEU.FTZ.AND P1, PT, R20, R21, PT ;  /* 0x000000151400720b */ /* 0x004fda0003f3e000 */
[----:B------:R-:W-:-:S04]  /*1ae0*/  @P1 FSETP.NEU.FTZ.AND P2, PT, R20, R21, PT ;  /* 0x000000151400120b */ /* 0x000fc80003f5d000 */
[----:B---3--:R-:W-:-:S13]  /*1af0*/  @P1 ISETP.LT.AND P0, PT, R25, R26, !P2 ;  /* 0x0000001a1900120c */ /* 0x008fda0005701270 */
[----:B-1----:R-:W-:Y:S01]  /*1b00*/  FSEL R20, R21, R20, P0 ;  /* 0x0000001415147208 */ /* 0x002fe20000000000 */
[----:B------:R-:W-:Y:S05]  /*1b10*/  BRA.DIV ~URZ, `(.L_x_4912) ;  /* 0x000013127f007947 */ /* 0x000fea000b800000 */
[----:B------:R1:W2:Y:S02]  /*1b20*/  SHFL.BFLY PT, R21, R20, 0x4, 0x1f ;  /* 0x0c801f0014157f89 */ /* 0x0002a400000e0000 */
.L_x_4936:
[----:B0-----:R-:W-:Y:S01]  /*1b30*/  FSEL R24, R27, R24, P0 ;  /* 0x000000181b187208 */ /* 0x001fe20000000000 */
[----:B------:R-:W-:Y:S05]  /*1b40*/  BRA.DIV ~URZ, `(.L_x_4913) ;  /* 0x000013627f007947 */ /* 0x000fea000b800000 */
[----:B------:R-:W-:Y:S01]  /*1b50*/  SEL R26, R25, R26, P0 ;  /* 0x0000001a191a7207 */ /* 0x000fe20000000000 */
[----:B------:R0:W3:Y:S04]  /*1b60*/  SHFL.BFLY PT, R27, R24, 0x4, 0x1f ;  /* 0x0c801f00181b7f89 */ /* 0x0000e800000e0000 */
[----:B------:R0:W4:Y:S02]  /*1b70*/  SHFL.BFLY PT, R25, R26, 0x4, 0x1f ;  /* 0x0c801f001a197f89 */ /* 0x00012400000e0000 */
.L_x_4937:
        /* <DEDUP_REMOVED lines=12> */
.L_x_4938:
[----:B-1----:R-:W-:-:S13]  /*1c40*/  FSETP.GEU.FTZ.AND P1, PT, R20, R21, PT ;  /* 0x000000151400720b */ /* 0x002fda0003f3e000 */
[----:B------:R-:W-:-:S04]  /*1c50*/  @P1 FSETP.NEU.FTZ.AND P2, PT, R20, R21, PT ;  /* 0x000000151400120b */ /* 0x000fc80003f5d000 */
[----:B---3--:R-:W-:-:S13]  /*1c60*/  @P1 ISETP.LT.AND P0, PT, R25, R26, !P2 ;  /* 0x0000001a1900120c */ /* 0x008fda0005701270 */
[----:B0-----:R-:W-:Y:S01]  /*1c70*/  FSEL R20, R21, R20, P0 ;  /* 0x0000001415147208 */ /* 0x001fe20000000000 */
[----:B------:R-:W-:Y:S05]  /*1c80*/  BRA.DIV ~URZ, `(.L_x_4915) ;  /* 0x000014a27f007947 */ /* 0x000fea000b800000 */
[----:B------:R0:W1:Y:S02]  /*1c90*/  SHFL.BFLY PT, R21, R20, 0x1, 0x1f ;  /* 0x0c201f0014157f89 */ /* 0x00006400000e0000 */
.L_x_4939:
[----:B--2---:R-:W-:Y:S01]  /*1ca0*/  FSEL R27, R27, R24, P0 ;  /* 0x000000181b1b7208 */ /* 0x004fe20000000000 */
[----:B------:R-:W-:Y:S05]  /*1cb0*/  BRA.DIV ~URZ, `(.L_x_4916) ;  /* 0x000014f27f007947 */ /* 0x000fea000b800000 */
[----:B------:R-:W-:Y:S01]  /*1cc0*/  SEL R31, R25, R26, P0 ;  /* 0x0000001a191f7207 */ /* 0x000fe20000000000 */
[----:B------:R2:W3:Y:S04]  /*1cd0*/  SHFL.BFLY PT, R24, R27, 0x1, 0x1f ;  /* 0x0c201f001b187f89 */ /* 0x0004e800000e0000 */
[----:B------:R2:W4:Y:S02]  /*1ce0*/  SHFL.BFLY PT, R29, R31, 0x1, 0x1f ;  /* 0x0c201f001f1d7f89 */ /* 0x00052400000e0000 */
.L_x_4940:
        /* <DEDUP_REMOVED lines=26> */
.L_x_4918:
[----:B------:R-:W-:Y:S05]  /*1e90*/  BSYNC B1 ;  /* 0x0000000000017941 */ /* 0x000fea0003800000 */
.L_x_4917:
        /* <DEDUP_REMOVED lines=20> */
.L_x_4920:
[----:B------:R-:W-:Y:S05]  /*1fe0*/  BSYNC B1 ;  /* 0x0000000000017941 */ /* 0x000fea0003800000 */
.L_x_4919:
[----:B0-----:R-:W-:Y:S05]  /*1ff0*/  BRA `(.L_x_4921) ;  /* 0xfffff5b000007947 */ /* 0x001fea000383ffff */
.L_x_4905:
[----:B------:R-:W-:Y:S05]  /*2000*/  BSYNC B0 ;  /* 0x0000000000007941 */ /* 0x000fea0003800000 */
.L_x_4893:
        /* <DEDUP_REMOVED lines=19> */
.L_x_4923:
        /* <DEDUP_REMOVED lines=20> */
.L_x_4922:
        /* <DEDUP_REMOVED lines=11> */
.L_x_4924:
        /* <DEDUP_REMOVED lines=11> */
.L_x_4895:
[----:B------:R-:W-:Y:S01]  /*23e0*/  IMAD.MOV.U32 R31, RZ, RZ, R27 ;  /* 0x000000ffff1f7224 */ /* 0x000fe200078e001b */
[----:B------:R-:W-:Y:S01]  /*23f0*/  MOV R22, 0x2440 ;  /* 0x0000244000167802 */ /* 0x000fe20000000f00 */
[----:B------:R-:W-:Y:S02]  /*2400*/  IMAD.MOV.U32 R30, RZ, RZ, 0x10 ;  /* 0x00000010ff1e7424 */ /* 0x000fe400078e00ff */
[----:B------:R-:W-:Y:S02]  /*2410*/  IMAD.MOV.U32 R29, RZ, RZ, 0x1f ;  /* 0x0000001fff1d7424 */ /* 0x000fe400078e00ff */
[----:B------:R-:W-:Y:S02]  /*2420*/  IMAD.MOV.U32 R28, RZ, RZ, -0x1 ;  /* 0xffffffffff1c7424 */ /* 0x000fe400078e00ff */
[----:B------:R-:W-:Y:S05]  /*2430*/  CALL.REL.NOINC `($__internal_93_$__cuda_sm70_shflsync_bfly_p) ;  /* 0x00000e5000007944 */ /* 0x000fea0003c00000 */
[----:B-1----:R-:W-:Y:S01]  /*2440*/  IMAD.MOV.U32 R24, RZ, RZ, R29 ;  /* 0x000000ffff187224 */ /* 0x002fe200078e001d */
[----:B0-----:R-:W-:Y:S05]  /*2450*/  BRA `(.L_x_4925) ;  /* 0xffffeb1000007947 */ /* 0x001fea000383ffff */
.L_x_4896:
[----:B------:R-:W-:Y:S01]  /*2460*/  IMAD.MOV.U32 R31, RZ, RZ, R25 ;  /* 0x000000ffff1f7224 */ /* 0x000fe200078e0019 */
[----:B------:R-:W-:Y:S01]  /*2470*/  MOV R22, 0x24c0 ;  /* 0x000024c000167802 */ /* 0x000fe20000000f00 */
[----:B------:R-:W-:Y:S02]  /*2480*/  IMAD.MOV.U32 R30, RZ, RZ, 0x10 ;  /* 0x00000010ff1e7424 */ /* 0x000fe400078e00ff */
[----:B------:R-:W-:-:S02]  /*2490*/  IMAD.MOV.U32 R29, RZ, RZ, 0x1f ;  /* 0x0000001fff1d7424 */ /* 0x000fc400078e00ff */
[----:B------:R-:W-:Y:S02]  /*24a0*/  IMAD.MOV.U32 R28, RZ, RZ, -0x1 ;  /* 0xffffffffff1c7424 */ /* 0x000fe400078e00ff */
[----:B01----:R-:W-:Y:S05]  /*24b0*/  CALL.REL.NOINC `($__internal_93_$__cuda_sm70_shflsync_bfly_p) ;  /* 0x00000dd000007944 */ /* 0x003fea0003c00000 */
[----:B-1----:R-:W-:Y:S01]  /*24c0*/  IMAD.MOV.U32 R26, RZ, RZ, R29 ;  /* 0x000000ffff1a7224 */ /* 0x002fe200078e001d */
[----:B------:R-:W-:Y:S01]  /*24d0*/  MOV R22, 0x2530 ;  /* 0x0000253000167802 */ /* 0x000fe20000000f00 */
[----:B0-----:R-:W-:Y:S02]  /*24e0*/  IMAD.MOV.U32 R31, RZ, RZ, R21 ;  /* 0x000000ffff1f7224 */ /* 0x001fe400078e0015 */
[----:B------:R-:W-:Y:S02]  /*24f0*/  IMAD.MOV.U32 R30, RZ, RZ, 0x10 ;  /* 0x00000010ff1e7424 */ /* 0x000fe400078e00ff */
[----:B------:R-:W-:Y:S02]  /*2500*/  IMAD.MOV.U32 R29, RZ, RZ, 0x1f ;  /* 0x0000001fff1d7424 */ /* 0x000fe400078e00ff */
[----:B------:R-:W-:Y:S02]  /*2510*/  IMAD.MOV.U32 R28, RZ, RZ, -0x1 ;  /* 0xffffffffff1c7424 */ /* 0x000fe400078e00ff */
[----:B------:R-:W-:Y:S05]  /*2520*/  CALL.REL.NOINC `($__internal_93_$__cuda_sm70_shflsync_bfly_p) ;  /* 0x00000d6000007944 */ /* 0x000fea0003c00000 */
[----:B-1----:R-:W-:Y:S01]  /*2530*/  IMAD.MOV.U32 R20, RZ, RZ, R29 ;  /* 0x000000ffff147224 */ /* 0x002fe200078e001d */
[----:B0-----:R-:W-:Y:S05]  /*2540*/  BRA `(.L_x_4926) ;  /* 0xffffea5000007947 */ /* 0x001fea000383ffff */
.L_x_4897:
[----:B------:R-:W-:Y:S01]  /*2550*/  IMAD.MOV.U32 R31, RZ, RZ, R24 ;  /* 0x000000ffff1f7224 */ /* 0x000fe200078e0018 */
[----:B------:R-:W-:Y:S01]  /*2560*/  MOV R22, 0x25b0 ;  /* 0x000025b000167802 */ /* 0x000fe20000000f00 */
[----:B------:R-:W-:-:S02]  /*2570*/  IMAD.MOV.U32 R30, RZ, RZ, 0x8 ;  /* 0x00000008ff1e7424 */ /* 0x000fc400078e00ff */
[----:B------:R-:W-:Y:S02]  /*2580*/  IMAD.MOV.U32 R29, RZ, RZ, 0x1f ;  /* 0x0000001fff1d7424 */ /* 0x000fe400078e00ff */
[----:B------:R-:W-:Y:S02]  /*2590*/  IMAD.MOV.U32 R28, RZ, RZ, -0x1 ;  /* 0xffffffffff1c7424 */ /* 0x000fe400078e00ff */
[----:B0-23--:R-:W-:Y:S05]  /*25a0*/  CALL.REL.NOINC `($__internal_93_$__cuda_sm70_shflsync_bfly_p) ;  /* 0x00000ce000007944 */ /* 0x00dfea0003c00000 */
[----:B------:R-:W-:Y:S01]  /*25b0*/  FSEL R26, R26, R25, P1 ;  /* 0x000000191a1a7208 */ /* 0x000fe20000800000 */
[----:B-1----:R-:W-:Y:S01]  /*25c0*/  IMAD.MOV.U32 R25, RZ, RZ, R29 ;  /* 0x000000ffff197224 */ /* 0x002fe200078e001d */
[----:B------:R-:W-:Y:S01]  /*25d0*/  MOV R22, 0x2630 ;  /* 0x0000263000167802 */ /* 0x000fe20000000f00 */
[----:B0-----:R-:W-:Y:S02]  /*25e0*/  IMAD.MOV.U32 R30, RZ, RZ, 0x8 ;  /* 0x00000008ff1e7424 */ /* 0x001fe400078e00ff */
[----:B------:R-:W-:Y:S02]  /*25f0*/  IMAD.MOV.U32 R29, RZ, RZ, 0x1f ;  /* 0x0000001fff1d7424 */ /* 0x000fe400078e00ff */
[----:B------:R-:W-:Y:S02]  /*2600*/  IMAD.MOV.U32 R28, RZ, RZ, -0x1 ;  /* 0xffffffffff1c7424 */ /* 0x000fe400078e00ff */
[----:B------:R-:W-:-:S02]  /*2610*/  IMAD.MOV.U32 R31, RZ, RZ, R26 ;  /* 0x000000ffff1f7224 */ /* 0x000fc400078e001a */
[----:B------:R-:W-:Y:S05]  /*2620*/  CALL.REL.NOINC `($__internal_93_$__cuda_sm70_shflsync_bfly_p) ;  /* 0x00000c6000007944 */ /* 0x000fea0003c00000 */
[----:B------:R-:W-:Y:S01]  /*2630*/  SEL R20, R20, R21, P1 ;  /* 0x0000001514147207 */ /* 0x000fe20000800000 */
[----:B-1----:R-:W-:Y:S01]  /*2640*/  IMAD.MOV.U32 R27, RZ, RZ, R29 ;  /* 0x000000ffff1b7224 */ /* 0x002fe200078e001d */
[----:B------:R-:W-:Y:S01]  /*2650*/  MOV R22, 0x26b0 ;  /* 0x000026b000167802 */ /* 0x000fe20000000f00 */
[----:B0-----:R-:W-:-:S02]  /*2660*/  IMAD.MOV.U32 R30, RZ, RZ, 0x8 ;  /* 0x00000008ff1e7424 */ /* 0x001fc400078e00ff */
[----:B------:R-:W-:Y:S02]  /*2670*/  IMAD.MOV.U32 R29, RZ, RZ, 0x1f ;  /* 0x0000001fff1d7424 */ /* 0x000fe400078e00ff */
[----:B------:R-:W-:Y:S02]  /*2680*/  IMAD.MOV.U32 R28, RZ, RZ, -0x1 ;  /* 0xffffffffff1c7424 */ /* 0x000fe400078e00ff */
[----:B------:R-:W-:Y:S02]  /*2690*/  IMAD.MOV.U32 R31, RZ, RZ, R20 ;  /* 0x000000ffff1f7224 */ /* 0x000fe400078e0014 */
[----:B------:R-:W-:Y:S05]  /*26a0*/  CALL.REL.NOINC `($__internal_93_$__cuda_sm70_shflsync_bfly_p) ;  /* 0x00000be000007944 */ /* 0x000fea0003c00000 */
[----:B-1----:R-:W-:Y:S01]  /*26b0*/  IMAD.MOV.U32 R21, RZ, RZ, R29 ;  /* 0x000000ffff157224 */ /* 0x002fe200078e001d */
[----:B0-----:R-:W-:Y:S05]  /*26c0*/  BRA `(.L_x_4927) ;  /* 0xffffe99000007947 */ /* 0x001fea000383ffff */
.L_x_4898:
[----:B------:R-:W-:Y:S01]  /*26d0*/  IMAD.MOV.U32 R31, RZ, RZ, R24 ;  /* 0x000000ffff1f7224 */ /* 0x000fe200078e0018 */
[----:B------:R-:W-:Y:S01]  /*26e0*/  MOV R22, 0x2730 ;  /* 0x0000273000167802 */ /* 0x000fe20000000f00 */
[----:B------:R-:W-:Y:S02]  /*26f0*/  IMAD.MOV.U32 R30, RZ, RZ, 0x4 ;  /* 0x00000004ff1e7424 */ /* 0x000fe400078e00ff */
[----:B------:R-:W-:Y:S02]  /*2700*/  IMAD.MOV.U32 R29, RZ, RZ, 0x1f ;  /* 0x0000001fff1d7424 */ /* 0x000fe400078e00ff */
[----:B------:R-:W-:-:S02]  /*2710*/  IMAD.MOV.U32 R28, RZ, RZ, -0x1 ;  /* 0xffffffffff1c7424 */ /* 0x000fc400078e00ff */
[----:B0-----:R-:W-:Y:S05]  /*2720*/  CALL.REL.NOINC `($__internal_93_$__cuda_sm70_shflsync_bfly_p) ;  /* 0x00000b6000007944 */ /* 0x001fea0003c00000 */
[----:B-1----:R-:W-:Y:S01]  /*2730*/  IMAD.MOV.U32 R25, RZ, RZ, R29 ;  /* 0x000000ffff197224 */ /* 0x002fe200078e001d */
[----:B0-----:R-:W-:Y:S05]  /*2740*/  BRA `(.L_x_4928) ;  /* 0xffffe97000007947 */ /* 0x001fea000383ffff */
.L_x_4899:
[----:B------:R-:W-:Y:S01]  /*2750*/  IMAD.MOV.U32 R31, RZ, RZ, R27 ;  /* 0x000000ffff1f7224 */ /* 0x000fe200078e001b */
[----:B------:R-:W-:Y:S01]  /*2760*/  MOV R22, 0x27b0 ;  /* 0x000027b000167802 */ /* 0x000fe20000000f00 */
[----:B------:R-:W-:-:S02]  /*2770*/  IMAD.MOV.U32 R30, RZ, RZ, 0x4 ;  /* 0x00000004ff1e7424 */ /* 0x000fc400078e00ff */
[----:B------:R-:W-:Y:S02]  /*2780*/  IMAD.MOV.U32 R29, RZ, RZ, 0x1f ;  /* 0x0000001fff1d7424 */ /* 0x000fe400078e00ff */
[----:B------:R-:W-:Y:S02]  /*2790*/  IMAD.MOV.U32 R28, RZ, RZ, -0x1 ;  /* 0xffffffffff1c7424 */ /* 0x000fe400078e00ff */
[----:B-12---:R-:W-:Y:S05]  /*27a0*/  CALL.REL.NOINC `($__internal_93_$__cuda_sm70_shflsync_bfly_p) ;  /* 0x00000ae000007944 */ /* 0x006fea0003c00000 */
[----:B------:R-:W-:Y:S01]  /*27b0*/  SEL R21, R21, R20, P0 ;  /* 0x0000001415157207 */ /* 0x000fe20000000000 */
[----:B-1----:R-:W-:Y:S01]  /*27c0*/  IMAD.MOV.U32 R26, RZ, RZ, R29 ;  /* 0x000000ffff1a7224 */ /* 0x002fe200078e001d */
[----:B------:R-:W-:Y:S01]  /*27d0*/  MOV R22, 0x2830 ;  /* 0x0000283000167802 */ /* 0x000fe20000000f00 */
[----:B0-----:R-:W-:Y:S02]  /*27e0*/  IMAD.MOV.U32 R30, RZ, RZ, 0x4 ;  /* 0x00000004ff1e7424 */ /* 0x001fe400078e00ff */
[----:B------:R-:W-:Y:S02]  /*27f0*/  IMAD.MOV.U32 R29, RZ, RZ, 0x1f ;  /* 0x0000001fff1d7424 */ /* 0x000fe400078e00ff */
[----:B------:R-:W-:Y:S02]  /*2800*/  IMAD.MOV.U32 R28, RZ, RZ, -0x1 ;  /* 0xffffffffff1c7424 */ /* 0x000fe400078e00ff */
[----:B------:R-:W-:-:S02]  /*2810*/  IMAD.MOV.U32 R31, RZ, RZ, R21 ;  /* 0x000000ffff1f7224 */ /* 0x000fc400078e0015 */
[----:B------:R-:W-:Y:S05]  /*2820*/  CALL.REL.NOINC `($__internal_93_$__cuda_sm70_shflsync_bfly_p) ;  /* 0x00000a6000007944 */ /* 0x000fea0003c00000 */
[----:B-1----:R-:W-:Y:S01]  /*2830*/  IMAD.MOV.U32 R20, RZ, RZ, R29 ;  /* 0x000000ffff147224 */ /* 0x002fe200078e001d */
[----:B0-----:R-:W-:Y:S05]  /*2840*/  BRA `(.L_x_4929) ;  /* 0xffffe8c000007947 */ /* 0x001fea000383ffff */
.L_x_4900:
[----:B------:R-:W-:Y:S01]  /*2850*/  IMAD.MOV.U32 R31, RZ, RZ, R24 ;  /* 0x000000ffff1f7224 */ /* 0x000fe200078e0018 */
[----:B------:R-:W-:Y:S01]  /*2860*/  MOV R22, 0x28b0 ;  /* 0x000028b000167802 */ /* 0x000fe20000000f00 */
[----:B------:R-:W-:-:S02]  /*2870*/  IMAD.MOV.U32 R30, RZ, RZ, 0x2 ;  /* 0x00000002ff1e7424 */ /* 0x000fc400078e00ff */
[----:B------:R-:W-:Y:S02]  /*2880*/  IMAD.MOV.U32 R29, RZ, RZ, 0x1f ;  /* 0x0000001fff1d7424 */ /* 0x000fe400078e00ff */
[----:B------:R-:W-:Y:S02]  /*2890*/  IMAD.MOV.U32 R28, RZ, RZ, -0x1 ;  /* 0xffffffffff1c7424 */ /* 0x000fe400078e00ff */
[----:B0--3--:R-:W-:Y:S05]  /*28a0*/  CALL.REL.NOINC `($__internal_93_$__cuda_sm70_shflsync_bfly_p) ;  /* 0x000009e000007944 */ /* 0x009fea0003c00000 */
        /* <DEDUP_REMOVED lines=18> */
.L_x_4901:
[----:B------:R-:W-:Y:S01]  /*29d0*/  IMAD.MOV.U32 R31, RZ, RZ, R24 ;  /* 0x000000ffff1f7224 */ /* 0x000fe200078e0018 */
[----:B------:R-:W-:Y:S01]  /*29e0*/  MOV R22, 0x2a30 ;  /* 0x00002a3000167802 */ /* 0x000fe20000000f00 */
[----:B------:R-:W-:Y:S02]  /*29f0*/  IMAD.MOV.U32 R30, RZ, RZ, 0x1 ;  /* 0x00000001ff1e7424 */ /* 0x000fe400078e00ff */
[----:B------:R-:W-:Y:S02]  /*2a00*/  IMAD.MOV.U32 R29, RZ, RZ, 0x1f ;  /* 0x0000001fff1d7424 */ /* 0x000fe400078e00ff */
[----:B------:R-:W-:-:S02]  /*2a10*/  IMAD.MOV.U32 R28, RZ, RZ, -0x1 ;  /* 0xffffffffff1c7424 */ /* 0x000fc400078e00ff */
[----:B--2---:R-:W-:Y:S05]  /*2a20*/  CALL.REL.NOINC `($__internal_93_$__cuda_sm70_shflsync_bfly_p) ;  /* 0x0000086000007944 */ /* 0x004fea0003c00000 */
[----:B-1----:R-:W-:Y:S01]  /*2a30*/  IMAD.MOV.U32 R25, RZ, RZ, R29 ;  /* 0x000000ffff197224 */ /* 0x002fe200078e001d */
[----:B0-----:R-:W-:Y:S05]  /*2a40*/  BRA `(.L_x_4931) ;  /* 0xffffe7e000007947 */ /* 0x001fea000383ffff */
.L_x_4902:
[----:B------:R-:W-:Y:S01]  /*2a50*/  IMAD.MOV.U32 R31, RZ, RZ, R26 ;  /* 0x000000ffff1f7224 */ /* 0x000fe200078e001a */
[----:B------:R-:W-:Y:S01]  /*2a60*/  MOV R22, 0x2ab0 ;  /* 0x00002ab000167802 */ /* 0x000fe20000000f00 */
[----:B------:R-:W-:-:S02]  /*2a70*/  IMAD.MOV.U32 R30, RZ, RZ, 0x1 ;  /* 0x00000001ff1e7424 */ /* 0x000fc400078e00ff */
[----:B------:R-:W-:Y:S02]  /*2a80*/  IMAD.MOV.U32 R29, RZ, RZ, 0x1f ;  /* 0x0000001fff1d7424 */ /* 0x000fe400078e00ff */
[----:B------:R-:W-:Y:S02]  /*2a90*/  IMAD.MOV.U32 R28, RZ, RZ, -0x1 ;  /* 0xffffffffff1c7424 */ /* 0x000fe400078e00ff */
[----:B01----:R-:W-:Y:S05]  /*2aa0*/  CALL.REL.NOINC `($__internal_93_$__cuda_sm70_shflsync_bfly_p) ;  /* 0x000007e000007944 */ /* 0x003fea0003c00000 */
[----:B0-----:R-:W-:Y:S01]  /*2ab0*/  SEL R31, R21, R20, P0 ;  /* 0x00000014151f7207 */ /* 0x001fe20000000000 */
[----:B-1----:R-:W-:Y:S01]  /*2ac0*/  IMAD.MOV.U32 R21, RZ, RZ, R29 ;  /* 0x000000ffff157224 */ /* 0x002fe200078e001d */
[----:B------:R-:W-:Y:S01]  /*2ad0*/  MOV R22, 0x2b20 ;  /* 0x00002b2000167802 */ /* 0x000fe20000000f00 */
[----:B------:R-:W-:Y:S02]  /*2ae0*/  IMAD.MOV.U32 R30, RZ, RZ, 0x1 ;  /* 0x00000001ff1e7424 */ /* 0x000fe400078e00ff */
[----:B------:R-:W-:Y:S02]  /*2af0*/  IMAD.MOV.U32 R29, RZ, RZ, 0x1f ;  /* 0x0000001fff1d7424 */ /* 0x000fe400078e00ff */
[----:B------:R-:W-:Y:S02]  /*2b00*/  IMAD.MOV.U32 R28, RZ, RZ, -0x1 ;  /* 0xffffffffff1c7424 */ /* 0x000fe400078e00ff */
[----:B------:R-:W-:Y:S05]  /*2b10*/  CALL.REL.NOINC `($__internal_93_$__cuda_sm70_shflsync_bfly_p) ;  /* 0x0000077000007944 */ /* 0x000fea0003c00000 */
[----:B-1----:R-:W-:Y:S01]  /*2b20*/  IMAD.MOV.U32 R20, RZ, RZ, R29 ;  /* 0x000000ffff147224 */ /* 0x002fe200078e001d */
[----:B0-----:R-:W-:Y:S05]  /*2b30*/  BRA `(.L_x_4932) ;  /* 0xffffe74000007947 */ /* 0x001fea000383ffff */
.L_x_4909:
[----:B------:R-:W-:Y:S01]  /*2b40*/  IMAD.MOV.U32 R31, RZ, RZ, R27 ;  /* 0x000000ffff1f7224 */ /* 0x000fe200078e001b */
[----:B------:R-:W-:Y:S01]  /*2b50*/  MOV R22, 0x2ba0 ;  /* 0x00002ba000167802 */ /* 0x000fe20000000f00 */
[----:B------:R-:W-:-:S02]  /*2b60*/  IMAD.MOV.U32 R30, RZ, RZ, 0x10 ;  /* 0x00000010ff1e7424 */ /* 0x000fc400078e00ff */
[----:B------:R-:W-:Y:S02]  /*2b70*/  IMAD.MOV.U32 R29, RZ, RZ, 0x1f ;  /* 0x0000001fff1d7424 */ /* 0x000fe400078e00ff */
[----:B------:R-:W-:Y:S02]  /*2b80*/  IMAD.MOV.U32 R28, RZ, RZ, -0x1 ;  /* 0xffffffffff1c7424 */ /* 0x000fe400078e00ff */
[----:B------:R-:W-:Y:S05]  /*2b90*/  CALL.REL.NOINC `($__internal_93_$__cuda_sm70_shflsync_bfly_p) ;  /* 0x000006f000007944 */ /* 0x000fea0003c00000 */
[----:B-1----:R-:W-:Y:S01]  /*2ba0*/  IMAD.MOV.U32 R20, RZ, RZ, R29 ;  /* 0x000000ffff147224 */ /* 0x002fe200078e001d */
[----:B0-----:R-:W-:Y:S05]  /*2bb0*/  BRA `(.L_x_4933) ;  /* 0xffffee2000007947 */ /* 0x001fea000383ffff */
.L_x_4910:
[----:B------:R-:W-:Y:S01]  /*2bc0*/  IMAD.MOV.U32 R31, RZ, RZ, R21 ;  /* 0x000000ffff1f7224 */ /* 0x000fe200078e0015 */
[----:B------:R-:W-:Y:S01]  /*2bd0*/  MOV R22, 0x2c20 ;  /* 0x00002c2000167802 */ /* 0x000fe20000000f00 */
[----:B------:R-:W-:Y:S02]  /*2be0*/  IMAD.MOV.U32 R30, RZ, RZ, 0x10 ;  /* 0x00000010ff1e7424 */ /* 0x000fe400078e00ff */
[----:B------:R-:W-:Y:S02]  /*2bf0*/  IMAD.MOV.U32 R29, RZ, RZ, 0x1f ;  /* 0x0000001fff1d7424 */ /* 0x000fe400078e00ff */
[----:B------:R-:W-:Y:S02]  /*2c00*/  IMAD.MOV.U32 R28, RZ, RZ, -0x1 ;  /* 0xffffffffff1c7424 */ /* 0x000fe400078e00ff */
[----:B01----:R-:W-:Y:S05]  /*2c10*/  CALL.REL.NOINC `($__internal_93_$__cuda_sm70_shflsync_bfly_p) ;  /* 0x0000067000007944 */ /* 0x003fea0003c00000 */
[----:B-1----:R-:W-:Y:S01]  /*2c20*/  IMAD.MOV.U32 R24, RZ, RZ, R29 ;  /* 0x000000ffff187224 */ /* 0x002fe200078e001d */
[----:B------:R-:W-:Y:S01]  /*2c30*/  MOV R22, 0x2c90 ;  /* 0x00002c9000167802 */ /* 0x000fe20000000f00 */
[----:B0-----:R-:W-:-:S02]  /*2c40*/  IMAD.MOV.U32 R31, RZ, RZ, R25 ;  /* 0x000000ffff1f7224 */ /* 0x001fc400078e0019 */
[----:B------:R-:W-:Y:S02]  /*2c50*/  IMAD.MOV.U32 R30, RZ, RZ, 0x10 ;  /* 0x00000010ff1e7424 */ /* 0x000fe400078e00ff */
[----:B------:R-:W-:Y:S02]  /*2c60*/  IMAD.MOV.U32 R29, RZ, RZ, 0x1f ;  /* 0x0000001fff1d7424 */ /* 0x000fe400078e00ff */
[----:B------:R-:W-:Y:S02]  /*2c70*/  IMAD.MOV.U32 R28, RZ, RZ, -0x1 ;  /* 0xffffffffff1c7424 */ /* 0x000fe400078e00ff */
[----:B------:R-:W-:Y:S05]  /*2c80*/  CALL.REL.NOINC `($__internal_93_$__cuda_sm70_shflsync_bfly_p) ;  /* 0x0000060000007944 */ /* 0x000fea0003c00000 */
[----:B-1----:R-:W-:Y:S01]  /*2c90*/  IMAD.MOV.U32 R26, RZ, RZ, R29 ;  /* 0x000000ffff1a7224 */ /* 0x002fe200078e001d */
[----:B0-----:R-:W-:Y:S05]  /*2ca0*/  BRA `(.L_x_4934) ;  /* 0xffffed6000007947 */ /* 0x001fea000383ffff */
.L_x_4911:
[----:B------:R-:W-:Y:S01]  /*2cb0*/  IMAD.MOV.U32 R31, RZ, RZ, R20 ;  /* 0x000000ffff1f7224 */ /* 0x000fe200078e0014 */
[----:B------:R-:W-:Y:S01]  /*2cc0*/  MOV R22, 0x2d10 ;  /* 0x00002d1000167802 */ /* 0x000fe20000000f00 */
[----:B------:R-:W-:Y:S02]  /*2cd0*/  IMAD.MOV.U32 R30, RZ, RZ, 0x8 ;  /* 0x00000008ff1e7424 */ /* 0x000fe400078e00ff */
[----:B------:R-:W-:Y:S02]  /*2ce0*/  IMAD.MOV.U32 R29, RZ, RZ, 0x1f ;  /* 0x0000001fff1d7424 */ /* 0x000fe400078e00ff */
[----:B------:R-:W-:-:S02]  /*2cf0*/  IMAD.MOV.U32 R28, RZ, RZ, -0x1 ;  /* 0xffffffffff1c7424 */ /* 0x000fc400078e00ff */
[----:B0-23--:R-:W-:Y:S05]  /*2d00*/  CALL.REL.NOINC `($__internal_93_$__cuda_sm70_shflsync_bfly_p) ;  /* 0x0000058000007944 */ /* 0x00dfea0003c00000 */
[----:B------:R-:W-:Y:S01]  /*2d10*/  FSEL R24, R24, R21, P1 ;  /* 0x0000001518187208 */ /* 0x000fe20000800000 */
[----:B-1----:R-:W-:Y:S01]  /*2d20*/  IMAD.MOV.U32 R21, RZ, RZ, R29 ;  /* 0x000000ffff157224 */ /* 0x002fe200078e001d */
[----:B------:R-:W-:Y:S01]  /*2d30*/  MOV R22, 0x2d90 ;  /* 0x00002d9000167802 */ /* 0x000fe20000000f00 */
[----:B0-----:R-:W-:-:S02]  /*2d40*/  IMAD.MOV.U32 R30, RZ, RZ, 0x8 ;  /* 0x00000008ff1e7424 */ /* 0x001fc400078e00ff */
[----:B------:R-:W-:Y:S02]  /*2d50*/  IMAD.MOV.U32 R29, RZ, RZ, 0x1f ;  /* 0x0000001fff1d7424 */ /* 0x000fe400078e00ff */
[----:B------:R-:W-:Y:S02]  /*2d60*/  IMAD.MOV.U32 R28, RZ, RZ, -0x1 ;  /* 0xffffffffff1c7424 */ /* 0x000fe400078e00ff */
[----:B------:R-:W-:Y:S02]  /*2d70*/  IMAD.MOV.U32 R31, RZ, RZ, R24 ;  /* 0x000000ffff1f7224 */ /* 0x000fe400078e0018 */
[----:B------:R-:W-:Y:S05]  /*2d80*/  CALL.REL.NOINC `($__internal_93_$__cuda_sm70_shflsync_bfly_p) ;  /* 0x0000050000007944 */ /* 0x000fea0003c00000 */
[----:B------:R-:W-:Y:S01]  /*2d90*/  SEL R26, R26, R25, P1 ;  /* 0x000000191a1a7207 */ /* 0x000fe20000800000 */
[----:B-1----:R-:W-:Y:S01]  /*2da0*/  IMAD.MOV.U32 R27, RZ, RZ, R29 ;  /* 0x000000ffff1b7224 */ /* 0x002fe200078e001d */
[----:B------:R-:W-:Y:S01]  /*2db0*/  MOV R22, 0x2e10 ;  /* 0x00002e1000167802 */ /* 0x000fe20000000f00 */
[----:B0-----:R-:W-:Y:S02]  /*2dc0*/  IMAD.MOV.U32 R30, RZ, RZ, 0x8 ;  /* 0x00000008ff1e7424 */ /* 0x001fe400078e00ff */
[----:B------:R-:W-:Y:S02]  /*2dd0*/  IMAD.MOV.U32 R29, RZ, RZ, 0x1f ;  /* 0x0000001fff1d7424 */ /* 0x000fe400078e00ff */
[----:B------:R-:W-:-:S02]  /*2de0*/  IMAD.MOV.U32 R28, RZ, RZ, -0x1 ;  /* 0xffffffffff1c7424 */ /* 0x000fc400078e00ff */
[----:B------:R-:W-:Y:S02]  /*2df0*/  IMAD.MOV.U32 R31, RZ, RZ, R26 ;  /* 0x000000ffff1f7224 */ /* 0x000fe400078e001a */
[----:B------:R-:W-:Y:S05]  /*2e00*/  CALL.REL.NOINC `($__internal_93_$__cuda_sm70_shflsync_bfly_p) ;  /* 0x0000048000007944 */ /* 0x000fea0003c00000 */
[----:B-1----:R-:W-:Y:S01]  /*2e10*/  IMAD.MOV.U32 R25, RZ, RZ, R29 ;  /* 0x000000ffff197224 */ /* 0x002fe200078e001d */
[----:B0-----:R-:W-:Y:S05]  /*2e20*/  BRA `(.L_x_4935) ;  /* 0xffffeca000007947 */ /* 0x001fea000383ffff */
.L_x_4912:
[----:B------:R-:W-:Y:S01]  /*2e30*/  IMAD.MOV.U32 R31, RZ, RZ, R20 ;  /* 0x000000ffff1f7224 */ /* 0x000fe200078e0014 */
[----:B------:R-:W-:Y:S01]  /*2e40*/  MOV R22, 0x2e90 ;  /* 0x00002e9000167802 */ /* 0x000fe20000000f00 */
[----:B------:R-:W-:Y:S02]  /*2e50*/  IMAD.MOV.U32 R30, RZ, RZ, 0x4 ;  /* 0x00000004ff1e7424 */ /* 0x000fe400078e00ff */
[----:B------:R-:W-:Y:S02]  /*2e60*/  IMAD.MOV.U32 R29, RZ, RZ, 0x1f ;  /* 0x0000001fff1d7424 */ /* 0x000fe400078e00ff */
[----:B------:R-:W-:Y:S02]  /*2e70*/  IMAD.MOV.U32 R28, RZ, RZ, -0x1 ;  /* 0xffffffffff1c7424 */ /* 0x000fe400078e00ff */
[----:B0-----:R-:W-:Y:S05]  /*2e80*/  CALL.REL.NOINC `($__internal_93_$__cuda_sm70_shflsync_bfly_p) ;  /* 0x0000040000007944 */ /* 0x001fea0003c00000 */
[----:B-1----:R-:W-:Y:S01]  /*2e90*/  IMAD.MOV.U32 R21, RZ, RZ, R29 ;  /* 0x000000ffff157224 */ /* 0x002fe200078e001d */
[----:B0-----:R-:W-:Y:S05]  /*2ea0*/  BRA `(.L_x_4936) ;  /* 0xffffec8000007947 */ /* 0x001fea000383ffff */
.L_x_4913:
        /* <DEDUP_REMOVED lines=16> */
.L_x_4914:
        /* <DEDUP_REMOVED lines=24> */
.L_x_4915:
        /* <DEDUP_REMOVED lines=8> */
.L_x_4916:
[----:B------:R-:W-:Y:S01]  /*31b0*/  IMAD.MOV.U32 R31, RZ, RZ, R27 ;  /* 0x000000ffff1f7224 */ /* 0x000fe200078e001b */
[----:B------:R-:W-:Y:S01]  /*31c0*/  MOV R22, 0x3210 ;  /* 0x0000321000167802 */ /* 0x000fe20000000f00 */
[----:B------:R-:W-:-:S02]  /*31d0*/  IMAD.MOV.U32 R30, RZ, RZ, 0x1 ;  /* 0x00000001ff1e7424 */ /* 0x000fc400078e00ff */
[----:B------:R-:W-:Y:S02]  /*31e0*/  IMAD.MOV.U32 R29, RZ, RZ, 0x1f ;  /* 0x0000001fff1d7424 */ /* 0x000fe400078e00ff */
[----:B------:R-:W-:Y:S02]  /*31f0*/  IMAD.MOV.U32 R28, RZ, RZ, -0x1 ;  /* 0xffffffffff1c7424 */ /* 0x000fe400078e00ff */
[----:B01----:R-:W-:Y:S05]  /*3200*/  CALL.REL.NOINC `($__internal_93_$__cuda_sm70_shflsync_bfly_p) ;  /* 0x0000008000007944 */ /* 0x003fea0003c00000 */
[----:B-1----:R-:W-:Y:S01]  /*3210*/  IMAD.MOV.U32 R24, RZ, RZ, R29 ;  /* 0x000000ffff187224 */ /* 0x002fe200078e001d */
[----:B0-----:R-:W-:Y:S01]  /*3220*/  SEL R31, R25, R26, P0 ;  /* 0x0000001a191f7207 */ /* 0x001fe20000000000 */
[----:B------:R-:W-:Y:S01]  /*3230*/  IMAD.MOV.U32 R30, RZ, RZ, 0x1 ;  /* 0x00000001ff1e7424 */ /* 0x000fe200078e00ff */
[----:B------:R-:W-:Y:S01]  /*3240*/  MOV R22, 0x3280 ;  /* 0x0000328000167802 */ /* 0x000fe20000000f00 */
[----:B------:R-:W-:Y:S02]  /*3250*/  IMAD.MOV.U32 R29, RZ, RZ, 0x1f ;  /* 0x0000001fff1d7424 */ /* 0x000fe400078e00ff */
[----:B------:R-:W-:Y:S02]  /*3260*/  IMAD.MOV.U32 R28, RZ, RZ, -0x1 ;  /* 0xffffffffff1c7424 */ /* 0x000fe400078e00ff */
[----:B------:R-:W-:Y:S05]  /*3270*/  CALL.REL.NOINC `($__internal_93_$__cuda_sm70_shflsync_bfly_p) ;  /* 0x0000001000007944 */ /* 0x000fea0003c00000 */
[----:B01----:R-:W-:Y:S05]  /*3280*/  BRA `(.L_x_4940) ;  /* 0xffffea6000007947 */ /* 0x003fea000383ffff */
        .weak           $__internal_93_$__cuda_sm70_shflsync_bfly_p
        .type           $__internal_93_$__cuda_sm70_shflsync_bfly_p,@function
        .size           $__internal_93_$__cuda_sm70_shflsync_bfly_p,(.L_x_11037 - $__internal_93_$__cuda_sm70_shflsync_bfly_p)
$__internal_93_$__cuda_sm70_shflsync_bfly_p:
[----:B------:R-:W-:Y:S01]  /*3290*/  IMAD.MOV.U32 R23, RZ, RZ, 0x0 ;  /* 0x00000000ff177424 */ /* 0x000fe200078e00ff */
[----:B------:R-:W-:Y:S04]  /*32a0*/  WARPSYNC R28 ;  /* 0x0000001c00007348 */ /* 0x000fe80003800000 */
[----:B------:R0:W1:Y:S01]  /*32b0*/  SHFL.BFLY PT, R29, R31, R30, R29 ;  /* 0x0c00001e1f1d7389 */ /* 0x00006200000e001d */
[----:B------:R-:W-:Y:S05]  /*32c0*/  RET.REL.NODEC R22 `(_ZN4vllm3moe10topkGatingILi16ELi512ELi4ELi16ELi32EifLNS0_11ScoringFuncE1EEEvPKT5_PKbPfiPT4_PiiiibPKf) ;  /* 0xffffcd3016007950 */ /* 0x000fea0003c3ffff */
.L_x_4941:
        /* <DEDUP_REMOVED lines=11> */
.L_x_11037:


//--------------------- .text._ZN4vllm3moe10topkGatingILi8ELi256ELi4ELi16ELi32EifLNS0_11ScoringFuncE1EEEvPKT5_PKbPfiPT4_PiiiibPKf --------------------------
	.section	.text._ZN4vllm3moe10topkGatingILi8ELi256ELi4ELi16ELi32EifLNS0_11ScoringFuncE1EEEvPKT5_PKbPfiPT4_PiiiibPKf,"ax",@progbits
	.sectioninfo	@"SHI_REGISTERS=32"
	.align	128
        .global         _ZN4vllm3moe10topkGatingILi8ELi256ELi4ELi16ELi32EifLNS0_11ScoringFuncE1EEEvPKT5_PKbPfiPT4_PiiiibPKf
        .type           _ZN4vllm3moe10topkGatingILi8ELi256ELi4ELi16ELi32EifLNS0_11ScoringFuncE1EEEvPKT5_PKbPfiPT4_PiiiibPKf,@function
        .size           _ZN4vllm3moe10topkGatingILi8ELi256ELi4ELi16ELi32EifLNS0_11ScoringFuncE1EEEvPKT5_PKbPfiPT4_PiiiibPKf,(.L_x_11038 - _ZN4vllm3moe10topkGatingILi8ELi256ELi4ELi16ELi32EifLNS0_11ScoringFuncE1EEEvPKT5_PKbPfiPT4_PiiiibPKf)
        .other          _ZN4vllm3moe10topkGatingILi8ELi256ELi4ELi16ELi32EifLNS0_11ScoringFuncE1EEEvPKT5_PKbPfiPT4_PiiiibPKf,@"STO_CUDA_ENTRY STV_DEFAULT"
_ZN4vllm3moe10topkGatingILi8ELi256ELi4ELi16ELi32EifLNS0_11ScoringFuncE1EEEvPKT5_PKbPfiPT4_PiiiibPKf:
.text._ZN4vllm3moe10topkGatingILi8ELi256ELi4ELi16ELi32EifLNS0_11ScoringFuncE1EEEvPKT5_PKbPfiPT4_PiiiibPKf:
        /* <DEDUP_REMOVED lines=108> */
.L_x_4957:
        /* <DEDUP_REMOVED lines=33> */
.L_x_4974:
[----:B------:R-:W-:Y:S05]  /*08d0*/  BRA.DIV ~URZ, `(.L_x_4945) ;  /* 0x000012c27f007947 */ /* 0x000fea000b800000 */
[----:B------:R2:W3:Y:S04]  /*08e0*/  SHFL.BFLY PT, R18, R17, 0x10, 0x1f ;  /* 0x0e001f0011127f89 */ /* 0x0004e800000e0000 */
[----:B------:R2:W4:Y:S02]  /*08f0*/  SHFL.BFLY PT, R12, R13, 0x10, 0x1f ;  /* 0x0e001f000d0c7f89 */ /* 0x00052400000e0000 */
.L_x_4975:
        /* <DEDUP_REMOVED lines=12> */
.L_x_4976:
[----:B--2---:R-:W-:-:S13]  /*09c0*/  FSETP.GEU.FTZ.AND P1, PT, R16, R17, PT ;  /* 0x000000111000720b */ /* 0x004fda0003f3e000 */
[----:B------:R-:W-:-:S04]  /*09d0*/  @P1 FSETP.NEU.FTZ.AND P2, PT, R16, R17, PT ;  /* 0x000000111000120b */ /* 0x000fc80003f5d000 */
[----:B---3--:R-:W-:-:S13]  /*09e0*/  @P1 ISETP.LT.AND P0, PT, R13, R12, !P2 ;  /* 0x0000000c0d00120c */ /* 0x008fda0005701270 */
[----:B-1----:R-:W-:Y:S01]  /*09f0*/  FSEL R16, R17, R16, P0 ;  /* 0x0000001011107208 */ /* 0x002fe20000000000 */
[----:B------:R-:W-:Y:S05]  /*0a00*/  BRA.DIV ~URZ, `(.L_x_4947) ;  /* 0x000014027f007947 */ /* 0x000fea000b800000 */
[----:B------:R1:W2:Y:S02]  /*0a10*/  SHFL.BFLY PT, R17, R16, 0x4, 0x1f ;  /* 0x0c801f0010117f89 */ /* 0x0002a400000e0000 */
.L_x_4977:
[----:B0-----:R-:W-:Y:S01]  /*0a20*/  FSEL R19, R19, R18, P0 ;  /* 0x0000001213137208 */ /* 0x001fe20000000000 */
[----:B------:R-:W-:Y:S05]  /*0a30*/  BRA.DIV ~URZ, `(.L_x_4948) ;  /* 0x000014527f007947 */ /* 0x000fea000b800000 */
[----:B------:R-:W-:Y:S01]  /*0a40*/  SEL R13, R13, R12, P0 ;  /* 0x0000000c0d0d7207 */ /* 0x000fe20000000000 */
[----:B------:R0:W3:Y:S04]  /*0a50*/  SHFL.BFLY PT, R18, R19, 0x4, 0x1f ;  /* 0x0c801f0013127f89 */ /* 0x0000e800000e0000 */
[----:B------:R0:W4:Y:S02]  /*0a60*/  SHFL.BFLY PT, R12, R13, 0x4, 0x1f ;  /* 0x0c801f000d0c7f89 */ /* 0x00012400000e0000 */
.L_x_4978:
        /* <DEDUP_REMOVED lines=12> */
.L_x_4979:
[----:B-1----:R-:W-:-:S13]  /*0b30*/  FSETP.GEU.FTZ.AND P1, PT, R16, R17, PT ;  /* 0x000000111000720b */ /* 0x002fda0003f3e000 */
[----:B------:R-:W-:-:S04]  /*0b40*/  @P1 FSETP.NEU.FTZ.AND P2, PT, R16, R17, PT ;  /* 0x000000111000120b */ /* 0x000fc80003f5d000 */
[----:B---3--:R-:W-:-:S13]  /*0b50*/  @P1 ISETP.LT.AND P0, PT, R13, R12, !P2 ;  /* 0x0000000c0d00120c */ /* 0x008fda0005701270 */
[----:B0-----:R-:W-:Y:S01]  /*0b60*/  FSEL R16, R17, R16, P0 ;  /* 0x0000001011107208 */ /* 0x001fe20000000000 */
[----:B------:R-:W-:Y:S05]  /*0b70*/  BRA.DIV ~URZ, `(.L_x_4950) ;  /* 0x000015927f007947 */ /* 0x000fea000b800000 */
[----:B------:R0:W1:Y:S02]  /*0b80*/  SHFL.BFLY PT, R17, R16, 0x1, 0x1f ;  /* 0x0c201f0010117f89 */ /* 0x00006400000e0000 */
.L_x_4980:
[----:B--2---:R-:W-:Y:S01]  /*0b90*/  FSEL R18, R18, R19, P0 ;  /* 0x0000001312127208 */ /* 0x004fe20000000000 */
[----:B------:R-:W-:Y:S05]  /*0ba0*/  BRA.DIV ~URZ, `(.L_x_4951) ;  /* 0x000015e27f007947 */ /* 0x000fea000b800000 */
[----:B------:R-:W-:Y:S02]  /*0bb0*/  SEL R26, R13, R12, P0 ;  /* 0x0000000c0d1a7207 */ /* 0x000fe40000000000 */
[----:B------:R2:W3:Y:S04]  /*0bc0*/  SHFL.BFLY PT, R13, R18, 0x1, 0x1f ;  /* 0x0c201f00120d7f89 */ /* 0x0004e800000e0000 */
[----:B------:R2:W4:Y:S02]  /*0bd0*/  SHFL.BFLY PT, R24, R26, 0x1, 0x1f ;  /* 0x0c201f001a187f89 */ /* 0x00052400000e0000 */
.L_x_4981:
        /* <DEDUP_REMOVED lines=27> */
.L_x_4953:
[----:B------:R-:W-:Y:S05]  /*0d90*/  BSYNC B1 ;  /* 0x0000000000017941 */ /* 0x000fea0003800000 */
.L_x_4952:
        /* <DEDUP_REMOVED lines=20> */
.L_x_4956:
[----:B------:R-:W-:Y:S05]  /*0ee0*/  BSYNC B1 ;  /* 0x0000000000017941 */ /* 0x000fea0003800000 */
.L_x_4955:
[----:B0-----:R-:W-:Y:S05]  /*0ef0*/  BRA `(.L_x_4957) ;  /* 0xfffff7c000007947 */ /* 0x001fea000383ffff */
.L_x_4943:
[----:B------:R-:W-:Y:S02]  /*0f00*/  IMAD.MOV.U32 R22, RZ, RZ, RZ ;  /* 0x000000ffff167224 */ /* 0x000fe400078e00ff */
.L_x_4970:
        /* <DEDUP_REMOVED lines=33> */
.L_x_4982:
[----:B------:R-:W-:Y:S05]  /*1120*/  BRA.DIV ~URZ, `(.L_x_4959) ;  /* 0x000011c27f007947 */ /* 0x000fea000b800000 */
[----:B------:R2:W3:Y:S04]  /*1130*/  SHFL.BFLY PT, R18, R13, 0x10, 0x1f ;  /* 0x0e001f000d127f89 */ /* 0x0004e800000e0000 */
[----:B------:R2:W4:Y:S02]  /*1140*/  SHFL.BFLY PT, R19, R16, 0x10, 0x1f ;  /* 0x0e001f0010137f89 */ /* 0x00052400000e0000 */
.L_x_4983:
        /* <DEDUP_REMOVED lines=12> */
.L_x_4984:
[----:B-1----:R-:W-:-:S13]  /*1210*/  FSETP.GEU.FTZ.AND P1, PT, R12, R17, PT ;  /* 0x000000110c00720b */ /* 0x002fda0003f3e000 */
[----:B------:R-:W-:-:S04]  /*1220*/  @P1 FSETP.NEU.FTZ.AND P2, PT, R12, R17, PT ;  /* 0x000000110c00120b */ /* 0x000fc80003f5d000 */
[----:B---3--:R-:W-:-:S13]  /*1230*/  @P1 ISETP.LT.AND P0, PT, R16, R19, !P2 ;  /* 0x000000131000120c */ /* 0x008fda0005701270 */
[----:B0-----:R-:W-:Y:S01]  /*1240*/  FSEL R12, R17, R12, P0 ;  /* 0x0000000c110c7208 */ /* 0x001fe20000000000 */
[----:B------:R-:W-:Y:S05]  /*1250*/  BRA.DIV ~URZ, `(.L_x_4961) ;  /* 0x000013027f007947 */ /* 0x000fea000b800000 */
[----:B------:R0:W1:Y:S02]  /*1260*/  SHFL.BFLY PT, R17, R12, 0x4, 0x1f ;  /* 0x0c801f000c117f89 */ /* 0x00006400000e0000 */
.L_x_4985:
[----:B--2---:R-:W-:Y:S01]  /*1270*/  FSEL R13, R13, R18, P0 ;  /* 0x000000120d0d7208 */ /* 0x004fe20000000000 */
[----:B------:R-:W-:Y:S05]  /*1280*/  BRA.DIV ~URZ, `(.L_x_4962) ;  /* 0x000013527f007947 */ /* 0x000fea000b800000 */
[----:B------:R-:W-:Y:S01]  /*1290*/  SEL R19, R16, R19, P0 ;  /* 0x0000001310137207 */ /* 0x000fe20000000000 */
[----:B------:R2:W3:Y:S04]  /*12a0*/  SHFL.BFLY PT, R18, R13, 0x4, 0x1f ;  /* 0x0c801f000d127f89 */ /* 0x0004e800000e0000 */
[----:B------:R2:W4:Y:S02]  /*12b0*/  SHFL.BFLY PT, R16, R19, 0x4, 0x1f ;  /* 0x0c801f0013107f89 */ /* 0x00052400000e0000 */
.L_x_4986:
        /* <DEDUP_REMOVED lines=12> */
.L_x_4987:
[----:B-1----:R-:W-:-:S13]  /*1380*/  FSETP.GEU.FTZ.AND P1, PT, R12, R17, PT ;  /* 0x000000110c00720b */ /* 0x002fda0003f3e000 */
[----:B------:R-:W-:-:S04]  /*1390*/  @P1 FSETP.NEU.FTZ.AND P2, PT, R12, R17, PT ;  /* 0x000000110c00120b */ /* 0x000fc80003f5d000 */
[----:B---3--:R-:W-:-:S13]  /*13a0*/  @P1 ISETP.LT.AND P0, PT, R16, R19, !P2 ;  /* 0x000000131000120c */ /* 0x008fda0005701270 */
[----:B0-----:R-:W-:Y:S01]  /*13b0*/  FSEL R12, R17, R12, P0 ;  /* 0x0000000c110c7208 */ /* 0x001fe20000000000 */
[----:B------:R-:W-:Y:S05]  /*13c0*/  BRA.DIV ~URZ, `(.L_x_4964) ;  /* 0x000014927f007947 */ /* 0x000fea000b800000 */
[----:B------:R0:W1:Y:S02]  /*13d0*/  SHFL.BFLY PT, R17, R12, 0x1, 0x1f ;  /* 0x0c201f000c117f89 */ /* 0x00006400000e0000 */
.L_x_4988:
[----:B--2---:R-:W-:Y:S01]  /*13e0*/  FSEL R18, R18, R13, P0 ;  /* 0x0000000d12127208 */ /* 0x004fe20000000000 */
[----:B------:R-:W-:Y:S05]  /*13f0*/  BRA.DIV ~URZ, `(.L_x_4965) ;  /* 0x000014e27f007947 */ /* 0x000fea000b800000 */
[----:B------:R-:W-:Y:S01]  /*1400*/  SEL R26, R16, R19, P0 ;  /* 0x00000013101a7207 */ /* 0x000fe20000000000 */
[----:B------:R2:W3:Y:S04]  /*1410*/  SHFL.BFLY PT, R13, R18, 0x1, 0x1f ;  /* 0x0c201f00120d7f89 */ /* 0x0004e800000e0000 */
[----:B------:R2:W4:Y:S02]  /*1420*/  SHFL.BFLY PT, R24, R26, 0x1, 0x1f ;  /* 0x0c201f001a187f89 */ /* 0x00052400000e0000 */
.L_x_4989:
        /* <DEDUP_REMOVED lines=26> */
.L_x_4967:
[----:B------:R-:W-:Y:S05]  /*15d0*/  BSYNC B1 ;  /* 0x0000000000017941 */ /* 0x000fea0003800000 */
.L_x_4966:
        /* <DEDUP_REMOVED lines=20> */
.L_x_4969:
[----:B------:R-:W-:Y:S05]  /*1720*/  BSYNC B1 ;  /* 0x0000000000017941 */ /* 0x000fea0003800000 */
.L_x_4968:
[----:B0-----:R-:W-:Y:S05]  /*1730*/  BRA `(.L_x_4970) ;  /* 0xfffff7d000007947 */ /* 0x001fea000383ffff */
.L_x_4954:
[----:B------:R-:W-:Y:S05]  /*1740*/  BSYNC B0 ;  /* 0x0000000000007941 */ /* 0x000fea0003800000 */
.L_x_4942:
        /* <DEDUP_REMOVED lines=19> */
.L_x_4972:
        /* <DEDUP_REMOVED lines=20> */
.L_x_4971:
        /* <DEDUP_REMOVED lines=11> */
.L_x_4973:
        /* <DEDUP_REMOVED lines=11> */
.L_x_4944:
[----:B------:R-:W-:Y:S01]  /*1b20*/  IMAD.MOV.U32 R26, RZ, RZ, R19 ;  /* 0x000000ffff1a7224 */ /* 0x000fe200078e0013 */
[----:B------:R-:W-:Y:S01]  /*1b30*/  MOV R14, 0x1b80 ;  /* 0x00001b80000e7802 */ /* 0x000fe20000000f00 */
[----:B------:R-:W-:Y:S02]  /*1b40*/  IMAD.MOV.U32 R25, RZ, RZ, 0x10 ;  /* 0x00000010ff197424 */ /* 0x000fe400078e00ff */
[----:B------:R-:W-:Y:S02]  /*1b50*/  IMAD.MOV.U32 R24, RZ, RZ, 0x1f ;  /* 0x0000001fff187424 */ /* 0x000fe400078e00ff */
[----:B------:R-:W-:Y:S02]  /*1b60*/  IMAD.MOV.U32 R23, RZ, RZ, -0x1 ;  /* 0xffffffffff177424 */ /* 0x000fe400078e00ff */
[----:B------:R-:W-:Y:S05]  /*1b70*/  CALL.REL.NOINC `($__internal_94_$__cuda_sm70_shflsync_bfly_p) ;  /* 0x00000e4000007944 */ /* 0x000fea0003c00000 */
[----:B-1----:R-:W-:Y:S01]  /*1b80*/  IMAD.MOV.U32 R16, RZ, RZ, R24 ;  /* 0x000000ffff107224 */ /* 0x002fe200078e0018 */
[----:B0-----:R-:W-:Y:S05]  /*1b90*/  BRA `(.L_x_4974) ;  /* 0xffffed3000007947 */ /* 0x001fea000383ffff */
.L_x_4945:
[----:B------:R-:W-:Y:S01]  /*1ba0*/  IMAD.MOV.U32 R26, RZ, RZ, R17 ;  /* 0x000000ffff1a7224 */ /* 0x000fe200078e0011 */
[----:B------:R-:W-:Y:S01]  /*1bb0*/  MOV R14, 0x1c00 ;  /* 0x00001c00000e7802 */ /* 0x000fe20000000f00 */
[----:B------:R-:W-:Y:S02]  /*1bc0*/  IMAD.MOV.U32 R25, RZ, RZ, 0x10 ;  /* 0x00000010ff197424 */ /* 0x000fe400078e00ff */
[----:B------:R-:W-:-:S02]  /*1bd0*/  IMAD.MOV.U32 R24, RZ, RZ, 0x1f ;  /* 0x0000001fff187424 */ /* 0x000fc400078e00ff */
[----:B------:R-:W-:Y:S02]  /*1be0*/  IMAD.MOV.U32 R23, RZ, RZ, -0x1 ;  /* 0xffffffffff177424 */ /* 0x000fe400078e00ff */
[----:B01----:R-:W-:Y:S05]  /*1bf0*/  CALL.REL.NOINC `($__internal_94_$__cuda_sm70_shflsync_bfly_p) ;  /* 0x00000dc000007944 */ /* 0x003fea0003c00000 */
[----:B-1----:R-:W-:Y:S01]  /*1c00*/  IMAD.MOV.U32 R18, RZ, RZ, R24 ;  /* 0x000000ffff127224 */ /* 0x002fe200078e0018 */
[----:B------:R-:W-:Y:S01]  /*1c10*/  MOV R14, 0x1c70 ;  /* 0x00001c70000e7802 */ /* 0x000fe20000000f00 */
[----:B0-----:R-:W-:Y:S02]  /*1c20*/  IMAD.MOV.U32 R26, RZ, RZ, R13 ;  /* 0x000000ffff1a7224 */ /* 0x001fe400078e000d */
[----:B------:R-:W-:Y:S02]  /*1c30*/  IMAD.MOV.U32 R25, RZ, RZ, 0x10 ;  /* 0x00000010ff197424 */ /* 0x000fe400078e00ff */
[----:B------:R-:W-:Y:S02]  /*1c40*/  IMAD.MOV.U32 R24, RZ, RZ, 0x1f ;  /* 0x0000001fff187424 */ /* 0x000fe400078e00ff */
[----:B------:R-:W-:Y:S02]  /*1c50*/  IMAD.MOV.U32 R23, RZ, RZ, -0x1 ;  /* 0xffffffffff177424 */ /* 0x000fe400078e00ff */
[----:B------:R-:W-:Y:S05]  /*1c60*/  CALL.REL.NOINC `($__internal_94_$__cuda_sm70_shflsync_bfly_p) ;  /* 0x00000d5000007944 */ /* 0x000fea0003c00000 */
[----:B-1----:R-:W-:Y:S01]  /*1c70*/  IMAD.MOV.U32 R12, RZ, RZ, R24 ;  /* 0x000000ffff0c7224 */ /* 0x002fe200078e0018 */
[----:B0-----:R-:W-:Y:S05]  /*1c80*/  BRA `(.L_x_4975) ;  /* 0xffffec7000007947 */ /* 0x001fea000383ffff */
.L_x_4946:
[----:B------:R-:W-:Y:S01]  /*1c90*/  IMAD.MOV.U32 R26, RZ, RZ, R16 ;  /* 0x000000ffff1a7224 */ /* 0x000fe200078e0010 */
[----:B------:R-:W-:Y:S01]  /*1ca0*/  MOV R14, 0x1cf0 ;  /* 0x00001cf0000e7802 */ /* 0x000fe20000000f00 */
[----:B------:R-:W-:-:S02]  /*1cb0*/  IMAD.MOV.U32 R25, RZ, RZ, 0x8 ;  /* 0x00000008ff197424 */ /* 0x000fc400078e00ff */
[----:B------:R-:W-:Y:S02]  /*1cc0*/  IMAD.MOV.U32 R24, RZ, RZ, 0x1f ;  /* 0x0000001fff187424 */ /* 0x000fe400078e00ff */
[----:B------:R-:W-:Y:S02]  /*1cd0*/  IMAD.MOV.U32 R23, RZ, RZ, -0x1 ;  /* 0xffffffffff177424 */ /* 0x000fe400078e00ff */
[----:B0-23--:R-:W-:Y:S05]  /*1ce0*/  CALL.REL.NOINC `($__internal_94_$__cuda_sm70_shflsync_bfly_p) ;  /* 0x00000cd000007944 */ /* 0x00dfea0003c00000 */
[----:B------:R-:W-:Y:S01]  /*1cf0*/  FSEL R18, R18, R17, P1 ;  /* 0x0000001112127208 */ /* 0x000fe20000800000 */
[----:B-1----:R-:W-:Y:S01]  /*1d00*/  IMAD.MOV.U32 R17, RZ, RZ, R24 ;  /* 0x000000ffff117224 */ /* 0x002fe200078e0018 */
[----:B------:R-:W-:Y:S01]  /*1d10*/  MOV R14, 0x1d70 ;  /* 0x00001d70000e7802 */ /* 0x000fe20000000f00 */
[----:B0-----:R-:W-:Y:S02]  /*1d20*/  IMAD.MOV.U32 R25, RZ, RZ, 0x8 ;  /* 0x00000008ff197424 */ /* 0x001fe400078e00ff */
[----:B------:R-:W-:Y:S02]  /*1d30*/  IMAD.MOV.U32 R24, RZ, RZ, 0x1f ;  /* 0x0000001fff187424 */ /* 0x000fe400078e00ff */
[----:B------:R-:W-:Y:S02]  /*1d40*/  IMAD.MOV.U32 R23, RZ, RZ, -0x1 ;  /* 0xffffffffff177424 */ /* 0x000fe400078e00ff */
[----:B------:R-:W-:-:S02]  /*1d50*/  IMAD.MOV.U32 R26, RZ, RZ, R18 ;  /* 0x000000ffff1a7224 */ /* 0x000fc400078e0012 */
[----:B------:R-:W-:Y:S05]  /*1d60*/  CALL.REL.NOINC `($__internal_94_$__cuda_sm70_shflsync_bfly_p) ;  /* 0x00000c5000007944 */ /* 0x000fea0003c00000 */
[----:B------:R-:W-:Y:S01]  /*1d70*/  SEL R12, R12, R13, P1 ;  /* 0x0000000d0c0c7207 */ /* 0x000fe20000800000 */
[----:B-1----:R-:W-:Y:S01]  /*1d80*/  IMAD.MOV.U32 R19, RZ, RZ, R24 ;  /* 0x000000ffff137224 */ /* 0x002fe200078e0018 */
[----:B------:R-:W-:Y:S01]  /*1d90*/  MOV R14, 0x1df0 ;  /* 0x00001df0000e7802 */ /* 0x000fe20000000f00 */
[----:B0-----:R-:W-:-:S02]  /*1da0*/  IMAD.MOV.U32 R25, RZ, RZ, 0x8 ;  /* 0x00000008ff197424 */ /* 0x001fc400078e00ff */
[----:B------:R-:W-:Y:S02]  /*1db0*/  IMAD.MOV.U32 R24, RZ, RZ, 0x1f ;  /* 0x0000001fff187424 */ /* 0x000fe400078e00ff */
[----:B------:R-:W-:Y:S02]  /*1dc0*/  IMAD.MOV.U32 R23, RZ, RZ, -0x1 ;  /* 0xffffffffff177424 */ /* 0x000fe400078e00ff */
[----:B------:R-:W-:Y:S02]  /*1dd0*/  IMAD.MOV.U32 R26, RZ, RZ, R12 ;  /* 0x000000ffff1a7224 */ /* 0x000fe400078e000c */
[----:B------:R-:W-:Y:S05]  /*1de0*/  CALL.REL.NOINC `($__internal_94_$__cuda_sm70_shflsync_bfly_p) ;  /* 0x00000bd000007944 */ /* 0x000fea0003c00000 */
[----:B-1----:R-:W-:Y:S01]  /*1df0*/  IMAD.MOV.U32 R13, RZ, RZ, R24 ;  /* 0x000000ffff0d7224 */ /* 0x002fe200078e0018 */
[----:B0-----:R-:W-:Y:S05]  /*1e00*/  BRA `(.L_x_4976) ;  /* 0xffffebb000007947 */ /* 0x001fea000383ffff */
.L_x_4947:
[----:B------:R-:W-:Y:S01]  /*1e10*/  IMAD.MOV.U32 R26, RZ, RZ, R16 ;  /* 0x000000ffff1a7224 */ /* 0x000fe200078e0010 */
[----:B------:R-:W-:Y:S01]  /*1e20*/  MOV R14, 0x1e70 ;  /* 0x00001e70000e7802 */ /* 0x000fe20000000f00 */
[----:B------:R-:W-:Y:S02]  /*1e30*/  IMAD.MOV.U32 R25, RZ, RZ, 0x4 ;  /* 0x00000004ff197424 */ /* 0x000fe400078e00ff */
[----:B------:R-:W-:Y:S02]  /*1e40*/  IMAD.MOV.U32 R24, RZ, RZ, 0x1f ;  /* 0x0000001fff187424 */ /* 0x000fe400078e00ff */
[----:B------:R-:W-:-:S02]  /*1e50*/  IMAD.MOV.U32 R23, RZ, RZ, -0x1 ;  /* 0xffffffffff177424 */ /* 0x000fc400078e00ff */
[----:B0-----:R-:W-:Y:S05]  /*1e60*/  CALL.REL.NOINC `($__internal_94_$__cuda_sm70_shflsync_bfly_p) ;  /* 0x00000b5000007944 */ /* 0x001fea0003c00000 */
[----:B-1----:R-:W-:Y:S01]  /*1e70*/  IMAD.MOV.U32 R17, RZ, RZ, R24 ;  /* 0x000000ffff117224 */ /* 0x002fe200078e0018 */
[----:B0-----:R-:W-:Y:S05]  /*1e80*/  BRA `(.L_x_4977) ;  /* 0xffffeb9000007947 */ /* 0x001fea000383ffff */
.L_x_4948:
[----:B------:R-:W-:Y:S01]  /*1e90*/  IMAD.MOV.U32 R26, RZ, RZ, R19 ;  /* 0x000000ffff1a7224 */ /* 0x000fe200078e0013 */
[----:B------:R-:W-:Y:S01]  /*1ea0*/  MOV R14, 0x1ef0 ;  /* 0x00001ef0000e7802 */ /* 0x000fe20000000f00 */
[----:B------:R-:W-:-:S02]  /*1eb0*/  IMAD.MOV.U32 R25, RZ, RZ, 0x4 ;  /* 0x00000004ff197424 */ /* 0x000fc400078e00ff */
[----:B------:R-:W-:Y:S02]  /*1ec0*/  IMAD.MOV.U32 R24, RZ, RZ, 0x1f ;  /* 0x0000001fff187424 */ /* 0x000fe400078e00ff */
[----:B------:R-:W-:Y:S02]  /*1ed0*/  IMAD.MOV.U32 R23, RZ, RZ, -0x1 ;  /* 0xffffffffff177424 */ /* 0x000fe400078e00ff */
[----:B-12---:R-:W-:Y:S05]  /*1ee0*/  CALL.REL.NOINC `($__internal_94_$__cuda_sm70_shflsync_bfly_p) ;  /* 0x00000ad000007944 */ /* 0x006fea0003c00000 */
[----:B------:R-:W-:Y:S01]  /*1ef0*/  SEL R13, R13, R12, P0 ;  /* 0x0000000c0d0d7207 */ /* 0x000fe20000000000 */
[----:B-1----:R-:W-:Y:S01]  /*1f00*/  IMAD.MOV.U32 R18, RZ, RZ, R24 ;  /* 0x000000ffff127224 */ /* 0x002fe200078e0018 */
[----:B------:R-:W-:Y:S01]  /*1f10*/  MOV R14, 0x1f70 ;  /* 0x00001f70000e7802 */ /* 0x000fe20000000f00 */
[----:B0-----:R-:W-:Y:S02]  /*1f20*/  IMAD.MOV.U32 R25, RZ, RZ, 0x4 ;  /* 0x00000004ff197424 */ /* 0x001fe400078e00ff */
[----:B------:R-:W-:Y:S02]  /*1f30*/  IMAD.MOV.U32 R24, RZ, RZ, 0x1f ;  /* 0x0000001fff187424 */ /* 0x000fe400078e00ff */
[----:B------:R-:W-:Y:S02]  /*1f40*/  IMAD.MOV.U32 R23, RZ, RZ, -0x1 ;  /* 0xffffffffff177424 */ /* 0x000fe400078e00ff */
[----:B------:R-:W-:-:S02]  /*1f50*/  IMAD.MOV.U32 R26, RZ, RZ, R13 ;  /* 0x000000ffff1a7224 */ /* 0x000fc400078e000d */
[----:B------:R-:W-:Y:S05]  /*1f60*/  CALL.REL.NOINC `($__internal_94_$__cuda_sm70_shflsync_bfly_p) ;  /* 0x00000a5000007944 */ /* 0x000fea0003c00000 */
[----:B-1----:R-:W-:Y:S01]  /*1f70*/  IMAD.MOV.U32 R12, RZ, RZ, R24 ;  /* 0x000000ffff0c7224 */ /* 0x002fe200078e0018 */
[----:B0-----:R-:W-:Y:S05]  /*1f80*/  BRA `(.L_x_4978) ;  /* 0xffffeae000007947 */ /* 0x001fea000383ffff */
.L_x_4949:
[----:B------:R-:W-:Y:S01]  /*1f90*/  IMAD.MOV.U32 R26, RZ, RZ, R16 ;  /* 0x000000ffff1a7224 */ /* 0x000fe200078e0010 */
[----:B------:R-:W-:Y:S01]  /*1fa0*/  MOV R14, 0x1ff0 ;  /* 0x00001ff0000e7802 */ /* 0x000fe20000000f00 */
[----:B------:R-:W-:-:S02]  /*1fb0*/  IMAD.MOV.U32 R25, RZ, RZ, 0x2 ;  /* 0x00000002ff197424 */ /* 0x000fc400078e00ff */
[----:B------:R-:W-:Y:S02]  /*1fc0*/  IMAD.MOV.U32 R24, RZ, RZ, 0x1f ;  /* 0x0000001fff187424 */ /* 0x000fe400078e00ff */
[----:B------:R-:W-:Y:S02]  /*1fd0*/  IMAD.MOV.U32 R23, RZ, RZ, -0x1 ;  /* 0xffffffffff177424 */ /* 0x000fe400078e00ff */
[----:B0--3--:R-:W-:Y:S05]  /*1fe0*/  CALL.REL.NOINC `($__internal_94_$__cuda_sm70_shflsync_bfly_p) ;  /* 0x000009d000007944 */ /* 0x009fea0003c00000 */
        /* <DEDUP_REMOVED lines=18> */
.L_x_4950:
[----:B------:R-:W-:Y:S01]  /*2110*/  IMAD.MOV.U32 R26, RZ, RZ, R16 ;  /* 0x000000ffff1a7224 */ /* 0x000fe200078e0010 */
[----:B------:R-:W-:Y:S01]  /*2120*/  MOV R14, 0x2170 ;  /* 0x00002170000e7802 */ /* 0x000fe20000000f00 */
[----:B------:R-:W-:Y:S02]  /*2130*/  IMAD.MOV.U32 R25, RZ, RZ, 0x1 ;  /* 0x00000001ff197424 */ /* 0x000fe400078e00ff */
[----:B------:R-:W-:Y:S02]  /*2140*/  IMAD.MOV.U32 R24, RZ, RZ, 0x1f ;  /* 0x0000001fff187424 */ /* 0x000fe400078e00ff */
[----:B------:R-:W-:-:S02]  /*2150*/  IMAD.MOV.U32 R23, RZ, RZ, -0x1 ;  /* 0xffffffffff177424 */ /* 0x000fc400078e00ff */
[----:B--2---:R-:W-:Y:S05]  /*2160*/  CALL.REL.NOINC `($__internal_94_$__cuda_sm70_shflsync_bfly_p) ;  /* 0x0000085000007944 */ /* 0x004fea0003c00000 */
[----:B-1----:R-:W-:Y:S01]  /*2170*/  IMAD.MOV.U32 R17, RZ, RZ, R24 ;  /* 0x000000ffff117224 */ /* 0x002fe200078e0018 */
[----:B0-----:R-:W-:Y:S05]  /*2180*/  BRA `(.L_x_4980) ;  /* 0xffffea0000007947 */ /* 0x001fea000383ffff */
.L_x_4951:
[----:B------:R-:W-:Y:S01]  /*2190*/  IMAD.MOV.U32 R26, RZ, RZ, R18 ;  /* 0x000000ffff1a7224 */ /* 0x000fe200078e0012 */
[----:B------:R-:W-:Y:S01]  /*21a0*/  MOV R14, 0x21f0 ;  /* 0x000021f0000e7802 */ /* 0x000fe20000000f00 */
[----:B------:R-:W-:-:S02]  /*21b0*/  IMAD.MOV.U32 R25, RZ, RZ, 0x1 ;  /* 0x00000001ff197424 */ /* 0x000fc400078e00ff */
[----:B------:R-:W-:Y:S02]  /*21c0*/  IMAD.MOV.U32 R24, RZ, RZ, 0x1f ;  /* 0x0000001fff187424 */ /* 0x000fe400078e00ff */
[----:B------:R-:W-:Y:S02]  /*21d0*/  IMAD.MOV.U32 R23, RZ, RZ, -0x1 ;  /* 0xffffffffff177424 */ /* 0x000fe400078e00ff */
[----:B01----:R-:W-:Y:S05]  /*21e0*/  CALL.REL.NOINC `($__internal_94_$__cuda_sm70_shflsync_bfly_p) ;  /* 0x000007d000007944 */ /* 0x003fea0003c00000 */
[----:B0-----:R-:W-:Y:S01]  /*21f0*/  SEL R26, R13, R12, P0 ;  /* 0x0000000c0d1a7207 */ /* 0x001fe20000000000 */
[----:B-1----:R-:W-:Y:S01]  /*2200*/  IMAD.MOV.U32 R13, RZ, RZ, R24 ;  /* 0x000000ffff0d7224 */ /* 0x002fe200078e0018 */
[----:B------:R-:W-:Y:S01]  /*2210*/  MOV R14, 0x2260 ;  /* 0x00002260000e7802 */ /* 0x000fe20000000f00 */
[----:B------:R-:W-:Y:S02]  /*2220*/  IMAD.MOV.U32 R25, RZ, RZ, 0x1 ;  /* 0x00000001ff197424 */ /* 0x000fe400078e00ff */
[----:B------:R-:W-:Y:S02]  /*2230*/  IMAD.MOV.U32 R24, RZ, RZ, 0x1f ;  /* 0x0000001fff187424 */ /* 0x000fe400078e00ff */
[----:B------:R-:W-:Y:S02]  /*2240*/  IMAD.MOV.U32 R23, RZ, RZ, -0x1 ;  /* 0xffffffffff177424 */ /* 0x000fe400078e00ff */
[----:B------:R-:W-:Y:S05]  /*2250*/  CALL.REL.NOINC `($__internal_94_$__cuda_sm70_shflsync_bfly_p) ;  /* 0x0000076000007944 */ /* 0x000fea0003c00000 */
[----:B01----:R-:W-:Y:S05]  /*2260*/  BRA `(.L_x_4981) ;  /* 0xffffe97000007947 */ /* 0x003fea000383ffff */
.L_x_4958:
[----:B------:R-:W-:Y:S01]  /*2270*/  IMAD.MOV.U32 R26, RZ, RZ, R17 ;  /* 0x000000ffff1a7224 */ /* 0x000fe200078e0011 */
[----:B------:R-:W-:Y:S01]  /*2280*/  MOV R14, 0x22d0 ;  /* 0x000022d0000e7802 */ /* 0x000fe20000000f00 */
[----:B------:R-:W-:-:S02]  /*2290*/  IMAD.MOV.U32 R25, RZ, RZ, 0x10 ;  /* 0x00000010ff197424 */ /* 0x000fc400078e00ff */
[----:B------:R-:W-:Y:S02]  /*22a0*/  IMAD.MOV.U32 R24, RZ, RZ, 0x1f ;  /* 0x0000001fff187424 */ /* 0x000fe400078e00ff */
[----:B------:R-:W-:Y:S02]  /*22b0*/  IMAD.MOV.U32 R23, RZ, RZ, -0x1 ;  /* 0xffffffffff177424 */ /* 0x000fe400078e00ff */
[----:B------:R-:W-:Y:S05]  /*22c0*/  CALL.REL.NOINC `($__internal_94_$__cuda_sm70_shflsync_bfly_p) ;  /* 0x000006f000007944 */ /* 0x000fea0003c00000 */
[----:B-1----:R-:W-:Y:S01]  /*22d0*/  IMAD.MOV.U32 R12, RZ, RZ, R24 ;  /* 0x000000ffff0c7224 */ /* 0x002fe200078e0018 */
[----:B0-----:R-:W-:Y:S05]  /*22e0*/  BRA `(.L_x_4982) ;  /* 0xffffee3000007947 */ /* 0x001fea000383ffff */
.L_x_4959:
[----:B------:R-:W-:Y:S01]  /*22f0*/  IMAD.MOV.U32 R26, RZ, RZ, R13 ;  /* 0x000000ffff1a7224 */ /* 0x000fe200078e000d */
[----:B------:R-:W-:Y:S01]  /*2300*/  MOV R14, 0x2350 ;  /* 0x00002350000e7802 */ /* 0x000fe20000000f00 */
[----:B------:R-:W-:Y:S02]  /*2310*/  IMAD.MOV.U32 R25, RZ, RZ, 0x10 ;  /* 0x00000010ff197424 */ /* 0x000fe400078e00ff */
[----:B------:R-:W-:Y:S02]  /*2320*/  IMAD.MOV.U32 R24, RZ, RZ, 0x1f ;  /* 0x0000001fff187424 */ /* 0x000fe400078e00ff */
[----:B------:R-:W-:Y:S02]  /*2330*/  IMAD.MOV.U32 R23, RZ, RZ, -0x1 ;  /* 0xffffffffff177424 */ /* 0x000fe400078e00ff */
[----:B01----:R-:W-:Y:S05]  /*2340*/  CALL.REL.NOINC `($__internal_94_$__cuda_sm70_shflsync_bfly_p) ;  /* 0x0000067000007944 */ /* 0x003fea0003c00000 */
[----:B-1----:R-:W-:Y:S01]  /*2350*/  IMAD.MOV.U32 R18, RZ, RZ, R24 ;  /* 0x000000ffff127224 */ /* 0x002fe200078e0018 */
[----:B------:R-:W-:Y:S01]  /*2360*/  MOV R14, 0x23c0 ;  /* 0x000023c0000e7802 */ /* 0x000fe20000000f00 */
[----:B0-----:R-:W-:-:S02]  /*2370*/  IMAD.MOV.U32 R26, RZ, RZ, R16 ;  /* 0x000000ffff1a7224 */ /* 0x001fc400078e0010 */
[----:B------:R-:W-:Y:S02]  /*2380*/  IMAD.MOV.U32 R25, RZ, RZ, 0x10 ;  /* 0x00000010ff197424 */ /* 0x000fe400078e00ff */
[----:B------:R-:W-:Y:S02]  /*2390*/  IMAD.MOV.U32 R24, RZ, RZ, 0x1f ;  /* 0x0000001fff187424 */ /* 0x000fe400078e00ff */
[----:B------:R-:W-:Y:S02]  /*23a0*/  IMAD.MOV.U32 R23, RZ, RZ, -0x1 ;  /* 0xffffffffff177424 */ /* 0x000fe400078e00ff */
[----:B------:R-:W-:Y:S05]  /*23b0*/  CALL.REL.NOINC `($__internal_94_$__cuda_sm70_shflsync_bfly_p) ;  /* 0x0000060000007944 */ /* 0x000fea0003c00000 */
[----:B-1----:R-:W-:Y:S01]  /*23c0*/  IMAD.MOV.U32 R19, RZ, RZ, R24 ;  /* 0x000000ffff137224 */ /* 0x002fe200078e0018 */
[----:B0-----:R-:W-:Y:S05]  /*23d0*/  BRA `(.L_x_4983) ;  /* 0xffffed7000007947 */ /* 0x001fea000383ffff */
.L_x_4960:
[----:B------:R-:W-:Y:S01]  /*23e0*/  IMAD.MOV.U32 R26, RZ, RZ, R12 ;  /* 0x000000ffff1a7224 */ /* 0x000fe200078e000c */
[----:B------:R-:W-:Y:S01]  /*23f0*/  MOV R14, 0x2440 ;  /* 0x00002440000e7802 */ /* 0x000fe20000000f00 */
[----:B------:R-:W-:Y:S02]  /*2400*/  IMAD.MOV.U32 R25, RZ, RZ, 0x8 ;  /* 0x00000008ff197424 */ /* 0x000fe400078e00ff */
[----:B------:R-:W-:Y:S02]  /*2410*/  IMAD.MOV.U32 R24, RZ, RZ, 0x1f ;  /* 0x0000001fff187424 */ /* 0x000fe400078e00ff */
[----:B------:R-:W-:-:S02]  /*2420*/  IMAD.MOV.U32 R23, RZ, RZ, -0x1 ;  /* 0xffffffffff177424 */ /* 0x000fc400078e00ff */
[----:B0-23--:R-:W-:Y:S05]  /*2430*/  CALL.REL.NOINC `($__internal_94_$__cuda_sm70_shflsync_bfly_p) ;  /* 0x0000058000007944 */ /* 0x00dfea0003c00000 */
[----:B------:R-:W-:Y:S01]  /*2440*/  FSEL R18, R18, R13, P1 ;  /* 0x0000000d12127208 */ /* 0x000fe20000800000 */
[----:B-1----:R-:W-:Y:S01]  /*2450*/  IMAD.MOV.U32 R17, RZ, RZ, R24 ;  /* 0x000000ffff117224 */ /* 0x002fe200078e0018 */
[----:B------:R-:W-:Y:S01]  /*2460*/  MOV R14, 0x24c0 ;  /* 0x000024c0000e7802 */ /* 0x000fe20000000f00 */
[----:B0-----:R-:W-:-:S02]  /*2470*/  IMAD.MOV.U32 R25, RZ, RZ, 0x8 ;  /* 0x00000008ff197424 */ /* 0x001fc400078e00ff */
[----:B------:R-:W-:Y:S02]  /*2480*/  IMAD.MOV.U32 R24, RZ, RZ, 0x1f ;  /* 0x0000001fff187424 */ /* 0x000fe400078e00ff */
[----:B------:R-:W-:Y:S02]  /*2490*/  IMAD.MOV.U32 R23, RZ, RZ, -0x1 ;  /* 0xffffffffff177424 */ /* 0x000fe400078e00ff */
[----:B------:R-:W-:Y:S02]  /*24a0*/  IMAD.MOV.U32 R26, RZ, RZ, R18 ;  /* 0x000000ffff1a7224 */ /* 0x000fe400078e0012 */
[----:B------:R-:W-:Y:S05]  /*24b0*/  CALL.REL.NOINC `($__internal_94_$__cuda_sm70_shflsync_bfly_p) ;  /* 0x0000050000007944 */ /* 0x000fea0003c00000 */
[----:B------:R-:W-:Y:S01]  /*24c0*/  SEL R19, R19, R16, P1 ;  /* 0x0000001013137207 */ /* 0x000fe20000800000 */
[----:B-1----:R-:W-:Y:S01]  /*24d0*/  IMAD.MOV.U32 R13, RZ, RZ, R24 ;  /* 0x000000ffff0d7224 */ /* 0x002fe200078e0018 */
[----:B------:R-:W-:Y:S01]  /*24e0*/  MOV R14, 0x2540 ;  /* 0x00002540000e7802 */ /* 0x000fe20000000f00 */
[----:B0-----:R-:W-:Y:S02]  /*24f0*/  IMAD.MOV.U32 R25, RZ, RZ, 0x8 ;  /* 0x00000008ff197424 */ /* 0x001fe400078e00ff */
[----:B------:R-:W-:Y:S02]  /*2500*/  IMAD.MOV.U32 R24, RZ, RZ, 0x1f ;  /* 0x0000001fff187424 */ /* 0x000fe400078e00ff */
[----:B------:R-:W-:-:S02]  /*2510*/  IMAD.MOV.U32 R23, RZ, RZ, -0x1 ;  /* 0xffffffffff177424 */ /* 0x000fc400078e00ff */
[----:B------:R-:W-:Y:S02]  /*2520*/  IMAD.MOV.U32 R26, RZ, RZ, R19 ;  /* 0x000000ffff1a7224 */ /* 0x000fe400078e0013 */
[----:B------:R-:W-:Y:S05]  /*2530*/  CALL.REL.NOINC `($__internal_94_$__cuda_sm70_shflsync_bfly_p) ;  /* 0x0000048000007944 */ /* 0x000fea0003c00000 */
[----:B-1----:R-:W-:Y:S01]  /*2540*/  IMAD.MOV.U32 R16, RZ, RZ, R24 ;  /* 0x000000ffff107224 */ /* 0x002fe200078e0018 */
[----:B0-----:R-:W-:Y:S05]  /*2550*/  BRA `(.L_x_4984) ;  /* 0xffffecb000007947 */ /* 0x001fea000383ffff */
.L_x_4961:
[----:B------:R-:W-:Y:S01]  /*2560*/  IMAD.MOV.U32 R26, RZ, RZ, R12 ;  /* 0x000000ffff1a7224 */ /* 0x000fe200078e000c */
[----:B------:R-:W-:Y:S01]  /*2570*/  MOV R14, 0x25c0 ;  /* 0x000025c0000e7802 */ /* 0x000fe20000000f00 */
[----:B------:R-:W-:Y:S02]  /*2580*/  IMAD.MOV.U32 R25, RZ, RZ, 0x4 ;  /* 0x00000004ff197424 */ /* 0x000fe400078e00ff */
[----:B------:R-:W-:Y:S02]  /*2590*/  IMAD.MOV.U32 R24, RZ, RZ, 0x1f ;  /* 0x0000001fff187424 */ /* 0x000fe400078e00ff */
[----:B------:R-:W-:Y:S02]  /*25a0*/  IMAD.MOV.U32 R23, RZ, RZ, -0x1 ;  /* 0xffffffffff177424 */ /* 0x000fe400078e00ff */
[----:B--2---:R-:W-:Y:S05]  /*25b0*/  CALL.REL.NOINC `($__internal_94_$__cuda_sm70_shflsync_bfly_p) ;  /* 0x0000040000007944 */ /* 0x004fea0003c00000 */
[----:B-1----:R-:W-:Y:S01]  /*25c0*/  IMAD.MOV.U32 R17, RZ, RZ, R24 ;  /* 0x000000ffff117224 */ /* 0x002fe200078e0018 */
[----:B0-----:R-:W-:Y:S05]  /*25d0*/  BRA `(.L_x_4985) ;  /* 0xffffec9000007947 */ /* 0x001fea000383ffff */
.L_x_4962:
[----:B------:R-:W-:Y:S01]  /*25e0*/  IMAD.MOV.U32 R26, RZ, RZ, R13 ;  /* 0x000000ffff1a7224 */ /* 0x000fe200078e000d */
[----:B------:R-:W-:Y:S01]  /*25f0*/  MOV R14, 0x2640 ;  /* 0x00002640000e7802 */ /* 0x000fe20000000f00 */
[----:B------:R-:W-:-:S02]  /*2600*/  IMAD.MOV.U32 R25, RZ, RZ, 0x4 ;  /* 0x00000004ff197424 */ /* 0x000fc400078e00ff */
[----:B------:R-:W-:Y:S02]  /*2610*/  IMAD.MOV.U32 R24, RZ, RZ, 0x1f ;  /* 0x0000001fff187424 */ /* 0x000fe400078e00ff */
[----:B------:R-:W-:Y:S02]  /*2620*/  IMAD.MOV.U32 R23, RZ, RZ, -0x1 ;  /* 0xffffffffff177424 */ /* 0x000fe400078e00ff */
[----:B01----:R-:W-:Y:S05]  /*2630*/  CALL.REL.NOINC `($__internal_94_$__cuda_sm70_shflsync_bfly_p) ;  /* 0x0000038000007944 */ /* 0x003fea0003c00000 */
        /* <DEDUP_REMOVED lines=10> */
.L_x_4963:
[----:B------:R-:W-:Y:S01]  /*26e0*/  IMAD.MOV.U32 R26, RZ, RZ, R12 ;  /* 0x000000ffff1a7224 */ /* 0x000fe200078e000c */
[----:B------:R-:W-:Y:S01]  /*26f0*/  MOV R14, 0x2740 ;  /* 0x00002740000e7802 */ /* 0x000fe20000000f00 */
[----:B------:R-:W-:-:S02]  /*2700*/  IMAD.MOV.U32 R25, RZ, RZ, 0x2 ;  /* 0x00000002ff197424 */ /* 0x000fc400078e00ff */
[----:B------:R-:W-:Y:S02]  /*2710*/  IMAD.MOV.U32 R24, RZ, RZ, 0x1f ;  /* 0x0000001fff187424 */ /* 0x000fe400078e00ff */
[----:B------:R-:W-:Y:S02]  /*2720*/  IMAD.MOV.U32 R23, RZ, RZ, -0x1 ;  /* 0xffffffffff177424 */ /* 0x000fe400078e00ff */
[----:B--23--:R-:W-:Y:S05]  /*2730*/  CALL.REL.NOINC `($__internal_94_$__cuda_sm70_shflsync_bfly_p) ;  /* 0x0000028000007944 */ /* 0x00cfea0003c00000 */
        /* <DEDUP_REMOVED lines=18> */
.L_x_4964:
        /* <DEDUP_REMOVED lines=8> */
.L_x_4965:
[----:B------:R-:W-:Y:S01]  /*28e0*/  IMAD.MOV.U32 R26, RZ, RZ, R18 ;  /* 0x000000ffff1a7224 */ /* 0x000fe200078e0012 */
[----:B------:R-:W-:Y:S01]  /*28f0*/  MOV R14, 0x2940 ;  /* 0x00002940000e7802 */ /* 0x000fe20000000f00 */
[----:B------:R-:W-:-:S02]  /*2900*/  IMAD.MOV.U32 R25, RZ, RZ, 0x1 ;  /* 0x00000001ff197424 */ /* 0x000fc400078e00ff */
[----:B------:R-:W-:Y:S02]  /*2910*/  IMAD.MOV.U32 R24, RZ, RZ, 0x1f ;  /* 0x0000001fff187424 */ /* 0x000fe400078e00ff */
[----:B------:R-:W-:Y:S02]  /*2920*/  IMAD.MOV.U32 R23, RZ, RZ, -0x1 ;  /* 0xffffffffff177424 */ /* 0x000fe400078e00ff */
[----:B01----:R-:W-:Y:S05]  /*2930*/  CALL.REL.NOINC `($__internal_94_$__cuda_sm70_shflsync_bfly_p) ;  /* 0x0000008000007944 */ /* 0x003fea0003c00000 */
[----:B-1----:R-:W-:Y:S01]  /*2940*/  IMAD.MOV.U32 R13, RZ, RZ, R24 ;  /* 0x000000ffff0d7224 */ /* 0x002fe200078e0018 */
[----:B0-----:R-:W-:Y:S01]  /*2950*/  SEL R26, R16, R19, P0 ;  /* 0x00000013101a7207 */ /* 0x001fe20000000000 */
[----:B------:R-:W-:Y:S01]  /*2960*/  IMAD.MOV.U32 R25, RZ, RZ, 0x1 ;  /* 0x00000001ff197424 */ /* 0x000fe200078e00ff */
[----:B------:R-:W-:Y:S01]  /*2970*/  MOV R14, 0x29b0 ;  /* 0x000029b0000e7802 */ /* 0x000fe20000000f00 */
[----:B------:R-:W-:Y:S02]  /*2980*/  IMAD.MOV.U32 R24, RZ, RZ, 0x1f ;  /* 0x0000001fff187424 */ /* 0x000fe400078e00ff */
[----:B------:R-:W-:Y:S02]  /*2990*/  IMAD.MOV.U32 R23, RZ, RZ, -0x1 ;  /* 0xffffffffff177424 */ /* 0x000fe400078e00ff */
[----:B------:R-:W-:Y:S05]  /*29a0*/  CALL.REL.NOINC `($__internal_94_$__cuda_sm70_shflsync_bfly_p) ;  /* 0x0000001000007944 */ /* 0x000fea0003c00000 */
[----:B01----:R-:W-:Y:S05]  /*29b0*/  BRA `(.L_x_4989) ;  /* 0xffffea7000007947 */ /* 0x003fea000383ffff */
        .weak           $__internal_94_$__cuda_sm70_shflsync_bfly_p
        .type           $__internal_94_$__cuda_sm70_shflsync_bfly_p,@function
        .size           $__internal_94_$__cuda_sm70_shflsync_bfly_p,(.L_x_11038 - $__internal_94_$__cuda_sm70_shflsync_bfly_p)
$__internal_94_$__cuda_sm70_shflsync_bfly_p:
[----:B------:R-:W-:Y:S01]  /*29c0*/  IMAD.MOV.U32 R15, RZ, RZ, 0x0 ;  /* 0x00000000ff0f7424 */ /* 0x000fe200078e00ff */
[----:B------:R-:W-:Y:S04]  /*29d0*/  WARPSYNC R23 ;  /* 0x0000001700007348 */ /* 0x000fe80003800000 */
[----:B------:R0:W1:Y:S01]  /*29e0*/  SHFL.BFLY PT, R24, R26, R25, R24 ;  /* 0x0c0000191a187389 */ /* 0x00006200000e0018 */
[----:B------:R-:W-:Y:S05]  /*29f0*/  RET.REL.NODEC R14 `(_ZN4vllm3moe10topkGatingILi8ELi256ELi4ELi16ELi32EifLNS0_11ScoringFuncE1EEEvPKT5_PKbPfiPT4_PiiiibPKf) ;  /* 0xffffd6000e007950 */ /* 0x000fea0003c3ffff */
.L_x_4990:
        /* <DEDUP_REMOVED lines=16> */
.L_x_11038:


//--------------------- .text._ZN4vllm3moe10topkGatingILi4ELi128ELi4ELi16ELi32EifLNS0_11ScoringFuncE1EEEvPKT5_PKbPfiPT4_PiiiibPKf --------------------------
	.section	.text._ZN4vllm3moe10topkGatingILi4ELi128ELi4ELi16ELi32EifLNS0_11ScoringFuncE1EEEvPKT5_PKbPfiPT4_PiiiibPKf,"ax",@progbits
	.sectioninfo	@"SHI_REGISTERS=29"
	.align	128
        .global         _ZN4vllm3moe10topkGatingILi4ELi128ELi4ELi16ELi32EifLNS0_11ScoringFuncE1EEEvPKT5_PKbPfiPT4_PiiiibPKf
        .type           _ZN4vllm3moe10topkGatingILi4ELi128ELi4ELi16ELi32EifLNS0_11ScoringFuncE1EEEvPKT5_PKbPfiPT4_PiiiibPKf,@function
        .size           _ZN4vllm3moe10topkGatingILi4ELi128ELi4ELi16ELi32EifLNS0_11ScoringFuncE1EEEvPKT5_PKbPfiPT4_PiiiibPKf,(.L_x_11039 - _ZN4vllm3moe10topkGatingILi4ELi128ELi4ELi16ELi32EifLNS0_11ScoringFuncE1EEEvPKT5_PKbPfiPT4_PiiiibPKf)
        .other          _ZN4vllm3moe10topkGatingILi4ELi128ELi4ELi16ELi32EifLNS0_11ScoringFuncE1EEEvPKT5_PKbPfiPT4_PiiiibPKf,@"STO_CUDA_ENTRY STV_DEFAULT"
_ZN4vllm3moe10topkGatingILi4ELi128ELi4ELi16ELi32EifLNS0_11ScoringFuncE1EEEvPKT5_PKbPfiPT4_PiiiibPKf:
.text._ZN4vllm3moe10topkGatingILi4ELi128ELi4ELi16ELi32EifLNS0_11ScoringFuncE1EEEvPKT5_PKbPfiPT4_PiiiibPKf:
        /* <DEDUP_REMOVED lines=73> */
.L_x_5006:
        /* <DEDUP_REMOVED lines=16> */
.L_x_5023:
[----:B------:R-:W-:Y:S05]  /*0590*/  BRA.DIV ~URZ, `(.L_x_4994) ;  /* 0x000011827f007947 */ /* 0x000fea000b800000 */
[----:B------:R2:W3:Y:S04]  /*05a0*/  SHFL.BFLY PT, R19, R24, 0x10, 0x1f ;  /* 0x0e001f0018137f89 */ /* 0x0004e800000e0000 */
[----:B------:R2:W4:Y:S02]  /*05b0*/  SHFL.BFLY PT, R17, R22, 0x10, 0x1f ;  /* 0x0e001f0016117f89 */ /* 0x00052400000e0000 */
.L_x_5024:
        /* <DEDUP_REMOVED lines=12> */
.L_x_5025:
[----:B-1----:R-:W-:-:S13]  /*0680*/  FSETP.GEU.FTZ.AND P1, PT, R21, R26, PT ;  /* 0x0000001a1500720b */ /* 0x002fda0003f3e000 */
[----:B------:R-:W-:-:S04]  /*0690*/  @P1 FSETP.NEU.FTZ.AND P3, PT, R21, R26, PT ;  /* 0x0000001a1500120b */ /* 0x000fc80003f7d000 */
[----:B---3--:R-:W-:-:S13]  /*06a0*/  @P1 ISETP.LT.AND P0, PT, R17, R22, !P3 ;  /* 0x000000161100120c */ /* 0x008fda0005f01270 */
[----:B0-----:R-:W-:Y:S01]  /*06b0*/  FSEL R21, R26, R21, P0 ;  /* 0x000000151a157208 */ /* 0x001fe20000000000 */
[----:B------:R-:W-:Y:S05]  /*06c0*/  BRA.DIV ~URZ, `(.L_x_4996) ;  /* 0x000012c27f007947 */ /* 0x000fea000b800000 */
[----:B------:R0:W1:Y:S02]  /*06d0*/  SHFL.BFLY PT, R26, R21, 0x4, 0x1f ;  /* 0x0c801f00151a7f89 */ /* 0x00006400000e0000 */
.L_x_5026:
[----:B--2---:R-:W-:Y:S01]  /*06e0*/  FSEL R24, R19, R24, P0 ;  /* 0x0000001813187208 */ /* 0x004fe20000000000 */
[----:B------:R-:W-:Y:S05]  /*06f0*/  BRA.DIV ~URZ, `(.L_x_4997) ;  /* 0x000013127f007947 */ /* 0x000fea000b800000 */
[----:B------:R-:W-:Y:S01]  /*0700*/  SEL R22, R17, R22, P0 ;  /* 0x0000001611167207 */ /* 0x000fe20000000000 */
[----:B------:R2:W3:Y:S04]  /*0710*/  SHFL.BFLY PT, R19, R24, 0x4, 0x1f ;  /* 0x0c801f0018137f89 */ /* 0x0004e800000e0000 */
[----:B------:R2:W4:Y:S02]  /*0720*/  SHFL.BFLY PT, R17, R22, 0x4, 0x1f ;  /* 0x0c801f0016117f89 */ /* 0x00052400000e0000 */
.L_x_5027:
        /* <DEDUP_REMOVED lines=12> */
.L_x_5028:
[----:B-1----:R-:W-:-:S13]  /*07f0*/  FSETP.GEU.FTZ.AND P1, PT, R21, R24, PT ;  /* 0x000000181500720b */ /* 0x002fda0003f3e000 */
[----:B------:R-:W-:-:S04]  /*0800*/  @P1 FSETP.NEU.FTZ.AND P3, PT, R21, R24, PT ;  /* 0x000000181500120b */ /* 0x000fc80003f7d000 */
[----:B---3--:R-:W-:-:S13]  /*0810*/  @P1 ISETP.LT.AND P0, PT, R17, R26, !P3 ;  /* 0x0000001a1100120c */ /* 0x008fda0005f01270 */
[----:B------:R-:W-:Y:S01]  /*0820*/  FSEL R24, R24, R21, P0 ;  /* 0x0000001518187208 */ /* 0x000fe20000000000 */
[----:B------:R-:W-:Y:S05]  /*0830*/  BRA.DIV ~URZ, `(.L_x_4999) ;  /* 0x000014527f007947 */ /* 0x000fea000b800000 */
[----:B0-----:R0:W1:Y:S02]  /*0840*/  SHFL.BFLY PT, R21, R24, 0x1, 0x1f ;  /* 0x0c201f0018157f89 */ /* 0x00106400000e0000 */
.L_x_5029:
[----:B--2---:R-:W-:Y:S01]  /*0850*/  FSEL R22, R22, R19, P0 ;  /* 0x0000001316167208 */ /* 0x004fe20000000000 */
[----:B------:R-:W-:Y:S05]  /*0860*/  BRA.DIV ~URZ, `(.L_x_5000) ;  /* 0x000014a27f007947 */ /* 0x000fea000b800000 */
[----:B------:R-:W-:Y:S02]  /*0870*/  SEL R20, R17, R26, P0 ;  /* 0x0000001a11147207 */ /* 0x000fe40000000000 */
[----:B------:R2:W3:Y:S04]  /*0880*/  SHFL.BFLY PT, R17, R22, 0x1, 0x1f ;  /* 0x0c201f0016117f89 */ /* 0x0004e800000e0000 */
[----:B------:R2:W4:Y:S02]  /*0890*/  SHFL.BFLY PT, R9, R20, 0x1, 0x1f ;  /* 0x0c201f0014097f89 */ /* 0x00052400000e0000 */
.L_x_5030:
        /* <DEDUP_REMOVED lines=27> */
.L_x_5002:
[----:B------:R-:W-:Y:S05]  /*0a50*/  BSYNC B1 ;  /* 0x0000000000017941 */ /* 0x000fea0003800000 */
.L_x_5001:
        /* <DEDUP_REMOVED lines=20> */
.L_x_5005:
[----:B------:R-:W-:Y:S05]  /*0ba0*/  BSYNC B1 ;  /* 0x0000000000017941 */ /* 0x000fea0003800000 */
.L_x_5004:
[----:B0-----:R-:W-:Y:S05]  /*0bb0*/  BRA `(.L_x_5006) ;  /* 0xfffff8d000007947 */ /* 0x001fea000383ffff */
.L_x_4992:
[----:B------:R-:W-:Y:S02]  /*0bc0*/  IMAD.MOV.U32 R18, RZ, RZ, RZ ;  /* 0x000000ffff127224 */ /* 0x000fe400078e00ff */
.L_x_5019:
        /* <DEDUP_REMOVED lines=16> */
.L_x_5031:
[----:B------:R-:W-:Y:S05]  /*0cd0*/  BRA.DIV ~URZ, `(.L_x_5008) ;  /* 0x000011a27f007947 */ /* 0x000fea000b800000 */
[----:B------:R2:W3:Y:S04]  /*0ce0*/  SHFL.BFLY PT, R19, R24, 0x10, 0x1f ;  /* 0x0e001f0018137f89 */ /* 0x0004e800000e0000 */
[----:B------:R2:W4:Y:S02]  /*0cf0*/  SHFL.BFLY PT, R17, R22, 0x10, 0x1f ;  /* 0x0e001f0016117f89 */ /* 0x00052400000e0000 */
.L_x_5032:
        /* <DEDUP_REMOVED lines=12> */
.L_x_5033:
[----:B-1----:R-:W-:-:S13]  /*0dc0*/  FSETP.GEU.FTZ.AND P1, PT, R21, R26, PT ;  /* 0x0000001a1500720b */ /* 0x002fda0003f3e000 */
[----:B------:R-:W-:-:S04]  /*0dd0*/  @P1 FSETP.NEU.FTZ.AND P3, PT, R21, R26, PT ;  /* 0x0000001a1500120b */ /* 0x000fc80003f7d000 */
[----:B---3--:R-:W-:-:S13]  /*0de0*/  @P1 ISETP.LT.AND P0, PT, R17, R22, !P3 ;  /* 0x000000161100120c */ /* 0x008fda0005f01270 */
[----:B0-----:R-:W-:Y:S01]  /*0df0*/  FSEL R21, R26, R21, P0 ;  /* 0x000000151a157208 */ /* 0x001fe20000000000 */
[----:B------:R-:W-:Y:S05]  /*0e00*/  BRA.DIV ~URZ, `(.L_x_5010) ;  /* 0x000012e27f007947 */ /* 0x000fea000b800000 */
[----:B------:R0:W1:Y:S02]  /*0e10*/  SHFL.BFLY PT, R26, R21, 0x4, 0x1f ;  /* 0x0c801f00151a7f89 */ /* 0x00006400000e0000 */
.L_x_5034:
[----:B--2---:R-:W-:Y:S01]  /*0e20*/  FSEL R24, R19, R24, P0 ;  /* 0x0000001813187208 */ /* 0x004fe20000000000 */
[----:B------:R-:W-:Y:S05]  /*0e30*/  BRA.DIV ~URZ, `(.L_x_5011) ;  /* 0x000013327f007947 */ /* 0x000fea000b800000 */
[----:B------:R-:W-:Y:S01]  /*0e40*/  SEL R22, R17, R22, P0 ;  /* 0x0000001611167207 */ /* 0x000fe20000000000 */
[----:B------:R2:W3:Y:S04]  /*0e50*/  SHFL.BFLY PT, R19, R24, 0x4, 0x1f ;  /* 0x0c801f0018137f89 */ /* 0x0004e800000e0000 */
[----:B------:R2:W4:Y:S02]  /*0e60*/  SHFL.BFLY PT, R17, R22, 0x4, 0x1f ;  /* 0x0c801f0016117f89 */ /* 0x00052400000e0000 */
.L_x_5035:
        /* <DEDUP_REMOVED lines=12> */
.L_x_5036:
[----:B-1----:R-:W-:-:S13]  /*0f30*/  FSETP.GEU.FTZ.AND P1, PT, R21, R24, PT ;  /* 0x000000181500720b */ /* 0x002fda0003f3e000 */
[----:B------:R-:W-:-:S04]  /*0f40*/  @P1 FSETP.NEU.FTZ.AND P3, PT, R21, R24, PT ;  /* 0x000000181500120b */ /* 0x000fc80003f7d000 */
[----:B---3--:R-:W-:-:S13]  /*0f50*/  @P1 ISETP.LT.AND P0, PT, R17, R26, !P3 ;  /* 0x0000001a1100120c */ /* 0x008fda0005f01270 */
[----:B------:R-:W-:Y:S01]  /*0f60*/  FSEL R24, R24, R21, P0 ;  /* 0x0000001518187208 */ /* 0x000fe20000000000 */
[----:B------:R-:W-:Y:S05]  /*0f70*/  BRA.DIV ~URZ, `(.L_x_5013) ;  /* 0x000014727f007947 */ /* 0x000fea000b800000 */
[----:B0-----:R0:W1:Y:S02]  /*0f80*/  SHFL.BFLY PT, R21, R24, 0x1, 0x1f ;  /* 0x0c201f0018157f89 */ /* 0x00106400000e0000 */
.L_x_5037:
[----:B--2---:R-:W-:Y:S01]  /*0f90*/  FSEL R22, R22, R19, P0 ;  /* 0x0000001316167208 */ /* 0x004fe20000000000 */
[----:B------:R-:W-:Y:S05]  /*0fa0*/  BRA.DIV ~URZ, `(.L_x_5014) ;  /* 0x000014c27f007947 */ /* 0x000fea000b800000 */
[----:B------:R-:W-:Y:S02]  /*0fb0*/  SEL R20, R17, R26, P0 ;  /* 0x0000001a11147207 */ /* 0x000fe40000000000 */
[----:B------:R2:W3:Y:S04]  /*0fc0*/  SHFL.BFLY PT, R17, R22, 0x1, 0x1f ;  /* 0x0c201f0016117f89 */ /* 0x0004e800000e0000 */
[----:B------:R2:W4:Y:S02]  /*0fd0*/  SHFL.BFLY PT, R9, R20, 0x1, 0x1f ;  /* 0x0c201f0014097f89 */ /* 0x00052400000e0000 */
.L_x_5038:
        /* <DEDUP_REMOVED lines=26> */
.L_x_5016:
[----:B------:R-:W-:Y:S05]  /*1180*/  BSYNC B1 ;  /* 0x0000000000017941 */ /* 0x000fea0003800000 */
.L_x_5015:
        /* <DEDUP_REMOVED lines=20> */
.L_x_5018:
[----:B------:R-:W-:Y:S05]  /*12d0*/  BSYNC B1 ;  /* 0x0000000000017941 */ /* 0x000fea0003800000 */
.L_x_5017:
[----:B0-----:R-:W-:Y:S05]  /*12e0*/  BRA `(.L_x_5019) ;  /* 0xfffff8e000007947 */ /* 0x001fea000383ffff */
.L_x_5003:
[----:B------:R-:W-:Y:S05]  /*12f0*/  BSYNC B0 ;  /* 0x0000000000007941 */ /* 0x000fea0003800000 */
.L_x_4991:
        /* <DEDUP_REMOVED lines=18> */
.L_x_5021:
        /* <DEDUP_REMOVED lines=20> */
.L_x_5020:
        /* <DEDUP_REMOVED lines=9> */
.L_x_5022:
        /* <DEDUP_REMOVED lines=11> */
.L_x_4993:
[----:B------:R-:W-:Y:S01]  /*16a0*/  IMAD.MOV.U32 R20, RZ, RZ, R21 ;  /* 0x000000ffff147224 */ /* 0x000fe200078e0015 */
[----:B------:R-:W-:Y:S01]  /*16b0*/  MOV R8, 0x1700 ;  /* 0x0000170000087802 */ /* 0x000fe20000000f00 */
[----:B------:R-:W-:Y:S02]  /*16c0*/  IMAD.MOV.U32 R11, RZ, RZ, 0x10 ;  /* 0x00000010ff0b7424 */ /* 0x000fe400078e00ff */
[----:B------:R-:W-:Y:S02]  /*16d0*/  IMAD.MOV.U32 R10, RZ, RZ, 0x1f ;  /* 0x0000001fff0a7424 */ /* 0x000fe400078e00ff */
[----:B------:R-:W-:Y:S02]  /*16e0*/  IMAD.MOV.U32 R3, RZ, RZ, -0x1 ;  /* 0xffffffffff037424 */ /* 0x000fe400078e00ff */
[----:B------:R-:W-:Y:S05]  /*16f0*/  CALL.REL.NOINC `($__internal_95_$__cuda_sm70_shflsync_bfly_p) ;  /* 0x00000e6000007944 */ /* 0x000fea0003c00000 */
[----:B-1----:R-:W-:Y:S01]  /*1700*/  IMAD.MOV.U32 R26, RZ, RZ, R3 ;  /* 0x000000ffff1a7224 */ /* 0x002fe200078e0003 */
[----:B0-----:R-:W-:Y:S05]  /*1710*/  BRA `(.L_x_5023) ;  /* 0xffffee7000007947 */ /* 0x001fea000383ffff */
.L_x_4994:
[----:B------:R-:W-:Y:S01]  /*1720*/  IMAD.MOV.U32 R20, RZ, RZ, R24 ;  /* 0x000000ffff147224 */ /* 0x000fe200078e0018 */
[----:B------:R-:W-:Y:S01]  /*1730*/  MOV R8, 0x1780 ;  /* 0x0000178000087802 */ /* 0x000fe20000000f00 */
[----:B------:R-:W-:Y:S02]  /*1740*/  IMAD.MOV.U32 R11, RZ, RZ, 0x10 ;  /* 0x00000010ff0b7424 */ /* 0x000fe400078e00ff */
[----:B------:R-:W-:-:S02]  /*1750*/  IMAD.MOV.U32 R10, RZ, RZ, 0x1f ;  /* 0x0000001fff0a7424 */ /* 0x000fc400078e00ff */
[----:B------:R-:W-:Y:S02]  /*1760*/  IMAD.MOV.U32 R3, RZ, RZ, -0x1 ;  /* 0xffffffffff037424 */ /* 0x000fe400078e00ff */
[----:B01----:R-:W-:Y:S05]  /*1770*/  CALL.REL.NOINC `($__internal_95_$__cuda_sm70_shflsync_bfly_p) ;  /* 0x00000de000007944 */ /* 0x003fea0003c00000 */
[----:B-1----:R-:W-:Y:S01]  /*1780*/  IMAD.MOV.U32 R19, RZ, RZ, R3 ;  /* 0x000000ffff137224 */ /* 0x002fe200078e0003 */
[----:B0-----:R-:W-:Y:S01]  /*1790*/  MOV R20, R22 ;  /* 0x0000001600147202 */ /* 0x001fe20000000f00 */
[----:B------:R-:W-:Y:S01]  /*17a0*/  IMAD.MOV.U32 R11, RZ, RZ, 0x10 ;  /* 0x00000010ff0b7424 */ /* 0x000fe200078e00ff */
[----:B------:R-:W-:Y:S01]  /*17b0*/  MOV R8, 0x17f0 ;  /* 0x000017f000087802 */ /* 0x000fe20000000f00 */
[----:B------:R-:W-:Y:S02]  /*17c0*/  IMAD.MOV.U32 R10, RZ, RZ, 0x1f ;  /* 0x0000001fff0a7424 */ /* 0x000fe400078e00ff */
[----:B------:R-:W-:Y:S02]  /*17d0*/  IMAD.MOV.U32 R3, RZ, RZ, -0x1 ;  /* 0xffffffffff037424 */ /* 0x000fe400078e00ff */
[----:B------:R-:W-:Y:S05]  /*17e0*/  CALL.REL.NOINC `($__internal_95_$__cuda_sm70_shflsync_bfly_p) ;  /* 0x00000d7000007944 */ /* 0x000fea0003c00000 */
[----:B-1----:R-:W-:Y:S01]  /*17f0*/  IMAD.MOV.U32 R17, RZ, RZ, R3 ;  /* 0x000000ffff117224 */ /* 0x002fe200078e0003 */
[----:B0-----:R-:W-:Y:S05]  /*1800*/  BRA `(.L_x_5024) ;  /* 0xffffedb000007947 */ /* 0x001fea000383ffff */
.L_x_4995:
[----:B------:R-:W-:Y:S01]  /*1810*/  IMAD.MOV.U32 R20, RZ, RZ, R21 ;  /* 0x000000ffff147224 */ /* 0x000fe200078e0015 */
[----:B------:R-:W-:Y:S01]  /*1820*/  MOV R8, 0x1870 ;  /* 0x0000187000087802 */ /* 0x000fe20000000f00 */
[----:B------:R-:W-:Y:S02]  /*1830*/  IMAD.MOV.U32 R11, RZ, RZ, 0x8 ;  /* 0x00000008ff0b7424 */ /* 0x000fe400078e00ff */
[----:B------:R-:W-:-:S02]  /*1840*/  IMAD.MOV.U32 R10, RZ, RZ, 0x1f ;  /* 0x0000001fff0a7424 */ /* 0x000fc400078e00ff */
[----:B------:R-:W-:Y:S02]  /*1850*/  IMAD.MOV.U32 R3, RZ, RZ, -0x1 ;  /* 0xffffffffff037424 */ /* 0x000fe400078e00ff */
[----:B--23--:R-:W-:Y:S05]  /*1860*/  CALL.REL.NOINC `($__internal_95_$__cuda_sm70_shflsync_bfly_p) ;  /* 0x00000cf000007944 */ /* 0x00cfea0003c00000 */
[----:B------:R-:W-:Y:S01]  /*1870*/  FSEL R24, R19, R24, P1 ;  /* 0x0000001813187208 */ /* 0x000fe20000800000 */
[----:B-1----:R-:W-:Y:S01]  /*1880*/  IMAD.MOV.U32 R26, RZ, RZ, R3 ;  /* 0x000000ffff1a7224 */ /* 0x002fe200078e0003 */
[----:B------:R-:W-:Y:S01]  /*1890*/  MOV R8, 0x18f0 ;  /* 0x000018f000087802 */ /* 0x000fe20000000f00 */
[----:B0-----:R-:W-:Y:S02]  /*18a0*/  IMAD.MOV.U32 R11, RZ, RZ, 0x8 ;  /* 0x00000008ff0b7424 */ /* 0x001fe400078e00ff */
[----:B------:R-:W-:Y:S02]  /*18b0*/  IMAD.MOV.U32 R10, RZ, RZ, 0x1f ;  /* 0x0000001fff0a7424 */ /* 0x000fe400078e00ff */
[----:B------:R-:W-:Y:S02]  /*18c0*/  IMAD.MOV.U32 R3, RZ, RZ, -0x1 ;  /* 0xffffffffff037424 */ /* 0x000fe400078e00ff */
[----:B------:R-:W-:Y:S02]  /*18d0*/  IMAD.MOV.U32 R20, RZ, RZ, R24 ;  /* 0x000000ffff147224 */ /* 0x000fe400078e0018 */
[----:B------:R-:W-:Y:S05]  /*18e0*/  CALL.REL.NOINC `($__internal_95_$__cuda_sm70_shflsync_bfly_p) ;  /* 0x00000c7000007944 */ /* 0x000fea0003c00000 */
[----:B------:R-:W-:Y:S01]  /*18f0*/  SEL R22, R17, R22, P1 ;  /* 0x0000001611167207 */ /* 0x000fe20000800000 */
[----:B-1----:R-:W-:Y:S01]  /*1900*/  IMAD.MOV.U32 R19, RZ, RZ, R3 ;  /* 0x000000ffff137224 */ /* 0x002fe200078e0003 */
[----:B------:R-:W-:Y:S01]  /*1910*/  MOV R8, 0x1970 ;  /* 0x0000197000087802 */ /* 0x000fe20000000f00 */
[----:B0-----:R-:W-:-:S02]  /*1920*/  IMAD.MOV.U32 R11, RZ, RZ, 0x8 ;  /* 0x00000008ff0b7424 */ /* 0x001fc400078e00ff */
[----:B------:R-:W-:Y:S02]  /*1930*/  IMAD.MOV.U32 R10, RZ, RZ, 0x1f ;  /* 0x0000001fff0a7424 */ /* 0x000fe400078e00ff */
[----:B------:R-:W-:Y:S02]  /*1940*/  IMAD.MOV.U32 R3, RZ, RZ, -0x1 ;  /* 0xffffffffff037424 */ /* 0x000fe400078e00ff */
[----:B------:R-:W-:Y:S02]  /*1950*/  IMAD.MOV.U32 R20, RZ, RZ, R22 ;  /* 0x000000ffff147224 */ /* 0x000fe400078e0016 */
[----:B------:R-:W-:Y:S05]  /*1960*/  CALL.REL.NOINC `($__internal_95_$__cuda_sm70_shflsync_bfly_p) ;  /* 0x00000bf000007944 */ /* 0x000fea0003c00000 */
[----:B-1----:R-:W-:Y:S01]  /*1970*/  IMAD.MOV.U32 R17, RZ, RZ, R3 ;  /* 0x000000ffff117224 */ /* 0x002fe200078e0003 */
[----:B0-----:R-:W-:Y:S05]  /*1980*/  BRA `(.L_x_5025) ;  /* 0xffffecf000007947 */ /* 0x001fea000383ffff */
.L_x_4996:
[----:B------:R-:W-:Y:S01]  /*1990*/  IMAD.MOV.U32 R20, RZ, RZ, R21 ;  /* 0x000000ffff147224 */ /* 0x000fe200078e0015 */
[----:B------:R-:W-:Y:S01]  /*19a0*/  MOV R8, 0x19f0 ;  /* 0x000019f000087802 */ /* 0x000fe20000000f00 */
[----:B------:R-:W-:Y:S02]  /*19b0*/  IMAD.MOV.U32 R11, RZ, RZ, 0x4 ;  /* 0x00000004ff0b7424 */ /* 0x000fe400078e00ff */
[----:B------:R-:W-:Y:S02]  /*19c0*/  IMAD.MOV.U32 R10, RZ, RZ, 0x1f ;  /* 0x0000001fff0a7424 */ /* 0x000fe400078e00ff */
[----:B------:R-:W-:-:S02]  /*19d0*/  IMAD.MOV.U32 R3, RZ, RZ, -0x1 ;  /* 0xffffffffff037424 */ /* 0x000fc400078e00ff */
[----:B--2---:R-:W-:Y:S05]  /*19e0*/  CALL.REL.NOINC `($__internal_95_$__cuda_sm70_shflsync_bfly_p) ;  /* 0x00000b7000007944 */ /* 0x004fea0003c00000 */
[----:B-1----:R-:W-:Y:S01]  /*19f0*/  IMAD.MOV.U32 R26, RZ, RZ, R3 ;  /* 0x000000ffff1a7224 */ /* 0x002fe200078e0003 */
[----:B0-----:R-:W-:Y:S05]  /*1a00*/  BRA `(.L_x_5026) ;  /* 0xffffecd000007947 */ /* 0x001fea000383ffff */
.L_x_4997:
[----:B------:R-:W-:Y:S01]  /*1a10*/  IMAD.MOV.U32 R20, RZ, RZ, R24 ;  /* 0x000000ffff147224 */ /* 0x000fe200078e0018 */
[----:B------:R-:W-:Y:S01]  /*1a20*/  MOV R8, 0x1a70 ;  /* 0x00001a7000087802 */ /* 0x000fe20000000f00 */
[----:B------:R-:W-:-:S02]  /*1a30*/  IMAD.MOV.U32 R11, RZ, RZ, 0x4 ;  /* 0x00000004ff0b7424 */ /* 0x000fc400078e00ff */
[----:B------:R-:W-:Y:S02]  /*1a40*/  IMAD.MOV.U32 R10, RZ, RZ, 0x1f ;  /* 0x0000001fff0a7424 */ /* 0x000fe400078e00ff */
[----:B------:R-:W-:Y:S02]  /*1a50*/  IMAD.MOV.U32 R3, RZ, RZ, -0x1 ;  /* 0xffffffffff037424 */ /* 0x000fe400078e00ff */
[----:B01----:R-:W-:Y:S05]  /*1a60*/  CALL.REL.NOINC `($__internal_95_$__cuda_sm70_shflsync_bfly_p) ;  /* 0x00000af000007944 */ /* 0x003fea0003c00000 */
[----:B------:R-:W-:Y:S01]  /*1a70*/  SEL R22, R17, R22, P0 ;  /* 0x0000001611167207 */ /* 0x000fe20000000000 */
[----:B-1----:R-:W-:Y:S01]  /*1a80*/  IMAD.MOV.U32 R19, RZ, RZ, R3 ;  /* 0x000000ffff137224 */ /* 0x002fe200078e0003 */
[----:B------:R-:W-:Y:S01]  /*1a90*/  MOV R8, 0x1af0 ;  /* 0x00001af000087802 */ /* 0x000fe20000000f00 */
[----:B0-----:R-:W-:Y:S02]  /*1aa0*/  IMAD.MOV.U32 R11, RZ, RZ, 0x4 ;  /* 0x00000004ff0b7424 */ /* 0x001fe400078e00ff */
[----:B------:R-:W-:Y:S02]  /*1ab0*/  IMAD.MOV.U32 R10, RZ, RZ, 0x1f ;  /* 0x0000001fff0a7424 */ /* 0x000fe400078e00ff */
[----:B------:R-:W-:Y:S02]  /*1ac0*/  IMAD.MOV.U32 R3, RZ, RZ, -0x1 ;  /* 0xffffffffff037424 */ /* 0x000fe400078e00ff */
[----:B------:R-:W-:-:S02]  /*1ad0*/  IMAD.MOV.U32 R20, RZ, RZ, R22 ;  /* 0x000000ffff147224 */ /* 0x000fc400078e0016 */
[----:B------:R-:W-:Y:S05]  /*1ae0*/  CALL.REL.NOINC `($__internal_95_$__cuda_sm70_shflsync_bfly_p) ;  /* 0x00000a7000007944 */ /* 0x000fea0003c00000 */
[----:B-1----:R-:W-:Y:S01]  /*1af0*/  IMAD.MOV.U32 R17, RZ, RZ, R3 ;  /* 0x000000ffff117224 */ /* 0x002fe200078e0003 */
[----:B0-----:R-:W-:Y:S05]  /*1b00*/  BRA `(.L_x_5027) ;  /* 0xffffec2000007947 */ /* 0x001fea000383ffff */
.L_x_4998:
[----:B------:R-:W-:Y:S01]  /*1b10*/  MOV R20, R21 ;  /* 0x0000001500147202 */ /* 0x000fe20000000f00 */
[----:B------:R-:W-:Y:S01]  /*1b20*/  IMAD.MOV.U32 R11, RZ, RZ, 0x2 ;  /* 0x00000002ff0b7424 */ /* 0x000fe200078e00ff */
[----:B------:R-:W-:Y:S01]  /*1b30*/  MOV R8, 0x1b70 ;  /* 0x00001b7000087802 */ /* 0x000fe20000000f00 */
        /* <DEDUP_REMOVED lines=21> */
.L_x_4999:
[----:B------:R-:W-:Y:S01]  /*1c90*/  IMAD.MOV.U32 R20, RZ, RZ, R24 ;  /* 0x000000ffff147224 */ /* 0x000fe200078e0018 */
[----:B------:R-:W-:Y:S01]  /*1ca0*/  MOV R8, 0x1cf0 ;  /* 0x00001cf000087802 */ /* 0x000fe20000000f00 */
[----:B------:R-:W-:Y:S02]  /*1cb0*/  IMAD.MOV.U32 R11, RZ, RZ, 0x1 ;  /* 0x00000001ff0b7424 */ /* 0x000fe400078e00ff */
[----:B------:R-:W-:Y:S02]  /*1cc0*/  IMAD.MOV.U32 R10, RZ, RZ, 0x1f ;  /* 0x0000001fff0a7424 */ /* 0x000fe400078e00ff */
[----:B------:R-:W-:-:S02]  /*1cd0*/  IMAD.MOV.U32 R3, RZ, RZ, -0x1 ;  /* 0xffffffffff037424 */ /* 0x000fc400078e00ff */
[----:B0-2---:R-:W-:Y:S05]  /*1ce0*/  CALL.REL.NOINC `($__internal_95_$__cuda_sm70_shflsync_bfly_p) ;  /* 0x0000087000007944 */ /* 0x005fea0003c00000 */
[----:B-1----:R-:W-:Y:S01]  /*1cf0*/  IMAD.MOV.U32 R21, RZ, RZ, R3 ;  /* 0x000000ffff157224 */ /* 0x002fe200078e0003 */
[----:B0-----:R-:W-:Y:S05]  /*1d00*/  BRA `(.L_x_5029) ;  /* 0xffffeb4000007947 */ /* 0x001fea000383ffff */
.L_x_5000:
[----:B------:R-:W-:Y:S01]  /*1d10*/  IMAD.MOV.U32 R20, RZ, RZ, R22 ;  /* 0x000000ffff147224 */ /* 0x000fe200078e0016 */
[----:B------:R-:W-:Y:S01]  /*1d20*/  MOV R8, 0x1d70 ;  /* 0x00001d7000087802 */ /* 0x000fe20000000f00 */
[----:B------:R-:W-:-:S02]  /*1d30*/  IMAD.MOV.U32 R11, RZ, RZ, 0x1 ;  /* 0x00000001ff0b7424 */ /* 0x000fc400078e00ff */
[----:B------:R-:W-:Y:S02]  /*1d40*/  IMAD.MOV.U32 R10, RZ, RZ, 0x1f ;  /* 0x0000001fff0a7424 */ /* 0x000fe400078e00ff */
[----:B------:R-:W-:Y:S02]  /*1d50*/  IMAD.MOV.U32 R3, RZ, RZ, -0x1 ;  /* 0xffffffffff037424 */ /* 0x000fe400078e00ff */
[----:B01----:R-:W-:Y:S05]  /*1d60*/  CALL.REL.NOINC `($__internal_95_$__cuda_sm70_shflsync_bfly_p) ;  /* 0x000007f000007944 */ /* 0x003fea0003c00000 */
[----:B0-----:R-:W-:Y:S01]  /*1d70*/  SEL R20, R17, R26, P0 ;  /* 0x0000001a11147207 */ /* 0x001fe20000000000 */
[----:B-1----:R-:W-:Y:S01]  /*1d80*/  IMAD.MOV.U32 R17, RZ, RZ, R3 ;  /* 0x000000ffff117224 */ /* 0x002fe200078e0003 */
[----:B------:R-:W-:Y:S01]  /*1d90*/  MOV R8, 0x1de0 ;  /* 0x00001de000087802 */ /* 0x000fe20000000f00 */
[----:B------:R-:W-:Y:S02]  /*1da0*/  IMAD.MOV.U32 R11, RZ, RZ, 0x1 ;  /* 0x00000001ff0b7424 */ /* 0x000fe400078e00ff */
[----:B------:R-:W-:Y:S02]  /*1db0*/  IMAD.MOV.U32 R10, RZ, RZ, 0x1f ;  /* 0x0000001fff0a7424 */ /* 0x000fe400078e00ff */
[----:B------:R-:W-:Y:S02]  /*1dc0*/  IMAD.MOV.U32 R3, RZ, RZ, -0x1 ;  /* 0xffffffffff037424 */ /* 0x000fe400078e00ff */
[----:B------:R-:W-:Y:S05]  /*1dd0*/  CALL.REL.NOINC `($__internal_95_$__cuda_sm70_shflsync_bfly_p) ;  /* 0x0000078000007944 */ /* 0x000fea0003c00000 */
[----:B-1----:R-:W-:Y:S01]  /*1de0*/  IMAD.MOV.U32 R9, RZ, RZ, R3 ;  /* 0x000000ffff097224 */ /* 0x002fe200078e0003 */
[----:B0-----:R-:W-:Y:S05]  /*1df0*/  BRA `(.L_x_5030) ;  /* 0xffffeaa000007947 */ /* 0x001fea000383ffff */
.L_x_5007:
[----:B------:R-:W-:Y:S01]  /*1e00*/  IMAD.MOV.U32 R20, RZ, RZ, R21 ;  /* 0x000000ffff147224 */ /* 0x000fe200078e0015 */
[----:B------:R-:W-:Y:S01]  /*1e10*/  MOV R8, 0x1e60 ;  /* 0x00001e6000087802 */ /* 0x000fe20000000f00 */
[----:B------:R-:W-:-:S02]  /*1e20*/  IMAD.MOV.U32 R11, RZ, RZ, 0x10 ;  /* 0x00000010ff0b7424 */ /* 0x000fc400078e00ff */
[----:B------:R-:W-:Y:S02]  /*1e30*/  IMAD.MOV.U32 R10, RZ, RZ, 0x1f ;  /* 0x0000001fff0a7424 */ /* 0x000fe400078e00ff */
[----:B------:R-:W-:Y:S02]  /*1e40*/  IMAD.MOV.U32 R3, RZ, RZ, -0x1 ;  /* 0xffffffffff037424 */ /* 0x000fe400078e00ff */
[----:B------:R-:W-:Y:S05]  /*1e50*/  CALL.REL.NOINC `($__internal_95_$__cuda_sm70_shflsync_bfly_p) ;  /* 0x0000070000007944 */ /* 0x000fea0003c00000 */
[----:B-1----:R-:W-:Y:S01]  /*1e60*/  IMAD.MOV.U32 R26, RZ, RZ, R3 ;  /* 0x000000ffff1a7224 */ /* 0x002fe200078e0003 */
[----:B0-----:R-:W-:Y:S05]  /*1e70*/  BRA `(.L_x_5031) ;  /* 0xffffee5000007947 */ /* 0x001fea000383ffff */
.L_x_5008:
[----:B------:R-:W-:Y:S01]  /*1e80*/  HFMA2.MMA R11, -RZ, RZ, 0, 9.5367431640625e-07 ;  /* 0x00000010ff0b7435 */ /* 0x000fe200000001ff */
[----:B------:R-:W-:Y:S01]  /*1e90*/  IMAD.MOV.U32 R20, RZ, RZ, R24 ;  /* 0x000000ffff147224 */ /* 0x000fe200078e0018 */
[----:B------:R-:W-:Y:S01]  /*1ea0*/  MOV R8, 0x1ee0 ;  /* 0x00001ee000087802 */ /* 0x000fe20000000f00 */
[----:B------:R-:W-:Y:S02]  /*1eb0*/  IMAD.MOV.U32 R10, RZ, RZ, 0x1f ;  /* 0x0000001fff0a7424 */ /* 0x000fe400078e00ff */
[----:B------:R-:W-:Y:S02]  /*1ec0*/  IMAD.MOV.U32 R3, RZ, RZ, -0x1 ;  /* 0xffffffffff037424 */ /* 0x000fe400078e00ff */
[----:B01----:R-:W-:Y:S05]  /*1ed0*/  CALL.REL.NOINC `($__internal_95_$__cuda_sm70_shflsync_bfly_p) ;  /* 0x0000068000007944 */ /* 0x003fea0003c00000 */
[----:B-1----:R-:W-:Y:S01]  /*1ee0*/  IMAD.MOV.U32 R19, RZ, RZ, R3 ;  /* 0x000000ffff137224 */ /* 0x002fe200078e0003 */
[----:B------:R-:W-:Y:S01]  /*1ef0*/  MOV R8, 0x1f50 ;  /* 0x00001f5000087802 */ /* 0x000fe20000000f00 */
[----:B0-----:R-:W-:-:S02]  /*1f00*/  IMAD.MOV.U32 R20, RZ, RZ, R22 ;  /* 0x000000ffff147224 */ /* 0x001fc400078e0016 */
[----:B------:R-:W-:Y:S02]  /*1f10*/  IMAD.MOV.U32 R11, RZ, RZ, 0x10 ;  /* 0x00000010ff0b7424 */ /* 0x000fe400078e00ff */
[----:B------:R-:W-:Y:S02]  /*1f20*/  IMAD.MOV.U32 R10, RZ, RZ, 0x1f ;  /* 0x0000001fff0a7424 */ /* 0x000fe400078e00ff */
[----:B------:R-:W-:Y:S02]  /*1f30*/  IMAD.MOV.U32 R3, RZ, RZ, -0x1 ;  /* 0xffffffffff037424 */ /* 0x000fe400078e00ff */
[----:B------:R-:W-:Y:S05]  /*1f40*/  CALL.REL.NOINC `($__internal_95_$__cuda_sm70_shflsync_bfly_p) ;  /* 0x0000061000007944 */ /* 0x000fea0003c00000 */
[----:B-1----:R-:W-:Y:S01]  /*1f50*/  IMAD.MOV.U32 R17, RZ, RZ, R3 ;  /* 0x000000ffff117224 */ /* 0x002fe200078e0003 */
[----:B0-----:R-:W-:Y:S05]  /*1f60*/  BRA `(.L_x_5032) ;  /* 0xffffed9000007947 */ /* 0x001fea000383ffff */
.L_x_5009:
[----:B------:R-:W-:Y:S01]  /*1f70*/  IMAD.MOV.U32 R20, RZ, RZ, R21 ;  /* 0x000000ffff147224 */ /* 0x000fe200078e0015 */
[----:B------:R-:W-:Y:S01]  /*1f80*/  MOV R8, 0x1fd0 ;  /* 0x00001fd000087802 */ /* 0x000fe20000000f00 */
[----:B------:R-:W-:Y:S02]  /*1f90*/  IMAD.MOV.U32 R11, RZ, RZ, 0x8 ;  /* 0x00000008ff0b7424 */ /* 0x000fe400078e00ff */
[----:B------:R-:W-:Y:S02]  /*1fa0*/  IMAD.MOV.U32 R10, RZ, RZ, 0x1f ;  /* 0x0000001fff0a7424 */ /* 0x000fe400078e00ff */
[----:B------:R-:W-:-:S02]  /*1fb0*/  IMAD.MOV.U32 R3, RZ, RZ, -0x1 ;  /* 0xffffffffff037424 */ /* 0x000fc400078e00ff */
[----:B--23--:R-:W-:Y:S05]  /*1fc0*/  CALL.REL.NOINC `($__internal_95_$__cuda_sm70_shflsync_bfly_p) ;  /* 0x0000059000007944 */ /* 0x00cfea0003c00000 */
[----:B------:R-:W-:Y:S01]  /*1fd0*/  FSEL R24, R19, R24, P1 ;  /* 0x0000001813187208 */ /* 0x000fe20000800000 */
[----:B-1----:R-:W-:Y:S01]  /*1fe0*/  IMAD.MOV.U32 R26, RZ, RZ, R3 ;  /* 0x000000ffff1a7224 */ /* 0x002fe200078e0003 */
[----:B------:R-:W-:Y:S01]  /*1ff0*/  MOV R8, 0x2050 ;  /* 0x0000205000087802 */ /* 0x000fe20000000f00 */
[----:B0-----:R-:W-:-:S02]  /*2000*/  IMAD.MOV.U32 R11, RZ, RZ, 0x8 ;  /* 0x00000008ff0b7424 */ /* 0x001fc400078e00ff */
[----:B------:R-:W-:Y:S02]  /*2010*/  IMAD.MOV.U32 R10, RZ, RZ, 0x1f ;  /* 0x0000001fff0a7424 */ /* 0x000fe400078e00ff */
[----:B------:R-:W-:Y:S02]  /*2020*/  IMAD.MOV.U32 R3, RZ, RZ, -0x1 ;  /* 0xffffffffff037424 */ /* 0x000fe400078e00ff */
[----:B------:R-:W-:Y:S02]  /*2030*/  IMAD.MOV.U32 R20, RZ, RZ, R24 ;  /* 0x000000ffff147224 */ /* 0x000fe400078e0018 */
[----:B------:R-:W-:Y:S05]  /*2040*/  CALL.REL.NOINC `($__internal_95_$__cuda_sm70_shflsync_bfly_p) ;  /* 0x0000051000007944 */ /* 0x000fea0003c00000 */
[----:B------:R-:W-:Y:S01]  /*2050*/  SEL R22, R17, R22, P1 ;  /* 0x0000001611167207 */ /* 0x000fe20000800000 */
[----:B-1----:R-:W-:Y:S01]  /*2060*/  IMAD.MOV.U32 R19, RZ, RZ, R3 ;  /* 0x000000ffff137224 */ /* 0x002fe200078e0003 */
[----:B------:R-:W-:Y:S01]  /*2070*/  MOV R8, 0x20d0 ;  /* 0x000020d000087802 */ /* 0x000fe20000000f00 */
[----:B0-----:R-:W-:Y:S02]  /*2080*/  IMAD.MOV.U32 R11, RZ, RZ, 0x8 ;  /* 0x00000008ff0b7424 */ /* 0x001fe400078e00ff */
[----:B------:R-:W-:Y:S02]  /*2090*/  IMAD.MOV.U32 R10, RZ, RZ, 0x1f ;  /* 0x0000001fff0a7424 */ /* 0x000fe400078e00ff */
[----:B------:R-:W-:-:S02]  /*20a0*/  IMAD.MOV.U32 R3, RZ, RZ, -0x1 ;  /* 0xffffffffff037424 */ /* 0x000fc400078e00ff */
[----:B------:R-:W-:Y:S02]  /*20b0*/  IMAD.MOV.U32 R20, RZ, RZ, R22 ;  /* 0x000000ffff147224 */ /* 0x000fe400078e0016 */
[----:B------:R-:W-:Y:S05]  /*20c0*/  CALL.REL.NOINC `($__internal_95_$__cuda_sm70_shflsync_bfly_p) ;  /* 0x0000049000007944 */ /* 0x000fea0003c00000 */
[----:B-1----:R-:W-:Y:S01]  /*20d0*/  IMAD.MOV.U32 R17, RZ, RZ, R3 ;  /* 0x000000ffff117224 */ /* 0x002fe200078e0003 */
[----:B0-----:R-:W-:Y:S05]  /*20e0*/  BRA `(.L_x_5033) ;  /* 0xffffecd000007947 */ /* 0x001fea000383ffff */
.L_x_5010:
[----:B------:R-:W-:Y:S01]  /*20f0*/  IMAD.MOV.U32 R20, RZ, RZ, R21 ;  /* 0x000000ffff147224 */ /* 0x000fe200078e0015 */
[----:B------:R-:W-:Y:S01]  /*2100*/  MOV R8, 0x2150 ;  /* 0x0000215000087802 */ /* 0x000fe20000000f00 */
[----:B------:R-:W-:Y:S02]  /*2110*/  IMAD.MOV.U32 R11, RZ, RZ, 0x4 ;  /* 0x00000004ff0b7424 */ /* 0x000fe400078e00ff */
[----:B------:R-:W-:Y:S02]  /*2120*/  IMAD.MOV.U32 R10, RZ, RZ, 0x1f ;  /* 0x0000001fff0a7424 */ /* 0x000fe400078e00ff */
[----:B------:R-:W-:Y:S02]  /*2130*/  IMAD.MOV.U32 R3, RZ, RZ, -0x1 ;  /* 0xffffffffff037424 */ /* 0x000fe400078e00ff */
[----:B--2---:R-:W-:Y:S05]  /*2140*/  CALL.REL.NOINC `($__internal_95_$__cuda_sm70_shflsync_bfly_p) ;  /* 0x0000041000007944 */ /* 0x004fea0003c00000 */
[----:B-1----:R-:W-:Y:S01]  /*2150*/  IMAD.MOV.U32 R26, RZ, RZ, R3 ;  /* 0x000000ffff1a7224 */ /* 0x002fe200078e0003 */
[----:B0-----:R-:W-:Y:S05]  /*2160*/  BRA `(.L_x_5034) ;  /* 0xffffecb000007947 */ /* 0x001fea000383ffff */
.L_x_5011:
        /* <DEDUP_REMOVED lines=8> */
[----:B0-----:R-:W-:Y:S01]  /*21f0*/  MOV R10, 0x1f ;  /* 0x0000001f000a7802 */ /* 0x001fe20000000f00 */
[----:B------:R-:W-:Y:S01]  /*2200*/  IMAD.MOV.U32 R11, RZ, RZ, 0x4 ;  /* 0x00000004ff0b7424 */ /* 0x000fe200078e00ff */
[----:B------:R-:W-:Y:S01]  /*2210*/  MOV R8, 0x2250 ;  /* 0x0000225000087802 */ /* 0x000fe20000000f00 */
[----:B------:R-:W-:Y:S02]  /*2220*/  IMAD.MOV.U32 R3, RZ, RZ, -0x1 ;  /* 0xffffffffff037424 */ /* 0x000fe400078e00ff */
[----:B------:R-:W-:Y:S02]  /*2230*/  IMAD.MOV.U32 R20, RZ, RZ, R22 ;  /* 0x000000ffff147224 */ /* 0x000fe400078e0016 */
[----:B------:R-:W-:Y:S05]  /*2240*/  CALL.REL.NOINC `($__internal_95_$__cuda_sm70_shflsync_bfly_p) ;  /* 0x0000031000007944 */ /* 0x000fea0003c00000 */
[----:B-1----:R-:W-:Y:S01]  /*2250*/  IMAD.MOV.U32 R17, RZ, RZ, R3 ;  /* 0x000000ffff117224 */ /* 0x002fe200078e0003 */
[----:B0-----:R-:W-:Y:S05]  /*2260*/  BRA `(.L_x_5035) ;  /* 0xffffec0000007947 */ /* 0x001fea000383ffff */
.L_x_5012:
[----:B------:R-:W-:Y:S01]  /*2270*/  IMAD.MOV.U32 R20, RZ, RZ, R21 ;  /* 0x000000ffff147224 */ /* 0x000fe200078e0015 */
[----:B------:R-:W-:Y:S01]  /*2280*/  MOV R8, 0x22d0 ;  /* 0x000022d000087802 */ /* 0x000fe20000000f00 */
[----:B------:R-:W-:-:S02]  /*2290*/  IMAD.MOV.U32 R11, RZ, RZ, 0x2 ;  /* 0x00000002ff0b7424 */ /* 0x000fc400078e00ff */
[----:B------:R-:W-:Y:S02]  /*22a0*/  IMAD.MOV.U32 R10, RZ, RZ, 0x1f ;  /* 0x0000001fff0a7424 */ /* 0x000fe400078e00ff */
        /* <DEDUP_REMOVED lines=8> */
[----:B------:R-:W-:-:S02]  /*2330*/  IMAD.MOV.U32 R20, RZ, RZ, R19 ;  /* 0x000000ffff147224 */ /* 0x000fc400078e0013 */
        /* <DEDUP_REMOVED lines=11> */
.L_x_5013:
        /* <DEDUP_REMOVED lines=8> */
.L_x_5014:
        /* <DEDUP_REMOVED lines=15> */
        .weak           $__internal_95_$__cuda_sm70_shflsync_bfly_p
        .type           $__internal_95_$__cuda_sm70_shflsync_bfly_p,@function
        .size           $__internal_95_$__cuda_sm70_shflsync_bfly_p,(.L_x_11039 - $__internal_95_$__cuda_sm70_shflsync_bfly_p)
$__internal_95_$__cuda_sm70_shflsync_bfly_p:
[----:B------:R-:W-:Y:S01]  /*2560*/  IMAD.MOV.U32 R9, RZ, RZ, 0x0 ;  /* 0x00000000ff097424 */ /* 0x000fe200078e00ff */
[----:B------:R-:W-:Y:S04]  /*2570*/  WARPSYNC R3 ;  /* 0x0000000300007348 */ /* 0x000fe80003800000 */
[----:B------:R0:W1:Y:S01]  /*2580*/  SHFL.BFLY PT, R3, R20, R11, R10 ;  /* 0x0c00000b14037389 */ /* 0x00006200000e000a */
[----:B------:R-:W-:Y:S05]  /*2590*/  RET.REL.NODEC R8 `(_ZN4vllm3moe10topkGatingILi4ELi128ELi4ELi16ELi32EifLNS0_11ScoringFuncE1EEEvPKT5_PKbPfiPT4_PiiiibPKf) ;  /* 0xffffda6008007950 */ /* 0x000fea0003c3ffff */
.L_x_5039:
        /* <DEDUP_REMOVED lines=14> */
.L_x_11039:


//--------------------- .text._ZN4vllm3moe10topkGatingILi4ELi64ELi4ELi16ELi32EifLNS0_11ScoringFuncE1EEEvPKT5_PKbPfiPT4_PiiiibPKf --------------------------
	.section	.text._ZN4vllm3moe10topkGatingILi4ELi64ELi4ELi16ELi32EifLNS0_11ScoringFuncE1EEEvPKT5_PKbPfiPT4_PiiiibPKf,"ax",@progbits
	.sectioninfo	@"SHI_REGISTERS=30"
	.align	128
        .global         _ZN4vllm3moe10topkGatingILi4ELi64ELi4ELi16ELi32EifLNS0_11ScoringFuncE1EEEvPKT5_PKbPfiPT4_PiiiibPKf
        .type           _ZN4vllm3moe10topkGatingILi4ELi64ELi4ELi16ELi32EifLNS0_11ScoringFuncE1EEEvPKT5_PKbPfiPT4_PiiiibPKf,@function
        .size           _ZN4vllm3moe10topkGatingILi4ELi64ELi4ELi16ELi32EifLNS0_11ScoringFuncE1EEEvPKT5_PKbPfiPT4_PiiiibPKf,(.L_x_11040 - _ZN4vllm3moe10topkGatingILi4ELi64ELi4ELi16ELi32EifLNS0_11ScoringFuncE1EEEvPKT5_PKbPfiPT4_PiiiibPKf)
        .other          _ZN4vllm3moe10topkGatingILi4ELi64ELi4ELi16ELi32EifLNS0_11ScoringFuncE1EEEvPKT5_PKbPfiPT4_PiiiibPKf,@"STO_CUDA_ENTRY STV_DEFAULT"
_ZN4vllm3moe10topkGatingILi4ELi64ELi4ELi16ELi32EifLNS0_11ScoringFuncE1EEEvPKT5_PKbPfiPT4_PiiiibPKf:
.text._ZN4vllm3moe10topkGatingILi4ELi64ELi4ELi16ELi32EifLNS0_11ScoringFuncE1EEEvPKT5_PKbPfiPT4_PiiiibPKf:
        /* <DEDUP_REMOVED lines=75> */
.L_x_5053:
        /* <DEDUP_REMOVED lines=16> */
.L_x_5068:
[----:B------:R-:W-:Y:S05]  /*05b0*/  BRA.DIV ~URZ, `(.L_x_5043) ;  /* 0x000010027f007947 */ /* 0x000fea000b800000 */
[----:B------:R2:W3:Y:S04]  /*05c0*/  SHFL.BFLY PT, R23, R22, 0x8, 0x101f ;  /* 0x0d101f0016177f89 */ /* 0x0004e800000e0000 */
[----:B------:R2:W4:Y:S02]  /*05d0*/  SHFL.BFLY PT, R21, R18, 0x8, 0x101f ;  /* 0x0d101f0012157f89 */ /* 0x00052400000e0000 */
.L_x_5069:
        /* <DEDUP_REMOVED lines=12> */
.L_x_5070:
[----:B-1----:R-:W-:-:S13]  /*06a0*/  FSETP.GEU.FTZ.AND P1, PT, R20, R23, PT ;  /* 0x000000171400720b */ /* 0x002fda0003f3e000 */
[----:B------:R-:W-:-:S04]  /*06b0*/  @P1 FSETP.NEU.FTZ.AND P3, PT, R20, R23, PT ;  /* 0x000000171400120b */ /* 0x000fc80003f7d000 */
[----:B---3--:R-:W-:-:S13]  /*06c0*/  @P1 ISETP.LT.AND P0, PT, R21, R18, !P3 ;  /* 0x000000121500120c */ /* 0x008fda0005f01270 */
[----:B0-----:R-:W-:Y:S01]  /*06d0*/  FSEL R20, R23, R20, P0 ;  /* 0x0000001417147208 */ /* 0x001fe20000000000 */
[----:B------:R-:W-:Y:S05]  /*06e0*/  BRA.DIV ~URZ, `(.L_x_5045) ;  /* 0x000011427f007947 */ /* 0x000fea000b800000 */
[----:B------:R0:W1:Y:S02]  /*06f0*/  SHFL.BFLY PT, R23, R20, 0x2, 0x101f ;  /* 0x0c501f0014177f89 */ /* 0x00006400000e0000 */
.L_x_5071:
[----:B--2---:R-:W-:Y:S01]  /*0700*/  FSEL R22, R25, R22, P0 ;  /* 0x0000001619167208 */ /* 0x004fe20000000000 */
[----:B------:R-:W-:Y:S05]  /*0710*/  BRA.DIV ~URZ, `(.L_x_5046) ;  /* 0x000011927f007947 */ /* 0x000fea000b800000 */
[----:B------:R-:W-:Y:S02]  /*0720*/  SEL R25, R21, R18, P0 ;  /* 0x0000001215197207 */ /* 0x000fe40000000000 */
[----:B------:R2:W3:Y:S04]  /*0730*/  SHFL.BFLY PT, R21, R22, 0x2, 0x101f ;  /* 0x0c501f0016157f89 */ /* 0x0004e800000e0000 */
[----:B------:R2:W4:Y:S02]  /*0740*/  SHFL.BFLY PT, R18, R25, 0x2, 0x101f ;  /* 0x0c501f0019127f89 */ /* 0x00052400000e0000 */
.L_x_5072:
        /* <DEDUP_REMOVED lines=12> */
.L_x_5073:
        /* <DEDUP_REMOVED lines=26> */
.L_x_5049:
[----:B------:R-:W-:Y:S05]  /*09b0*/  BSYNC B1 ;  /* 0x0000000000017941 */ /* 0x000fea0003800000 */
.L_x_5048:
        /* <DEDUP_REMOVED lines=20> */
.L_x_5052:
[----:B------:R-:W-:Y:S05]  /*0b00*/  BSYNC B1 ;  /* 0x0000000000017941 */ /* 0x000fea0003800000 */
.L_x_5051:
[----:B0-----:R-:W-:Y:S05]  /*0b10*/  BRA `(.L_x_5053) ;  /* 0xfffff99000007947 */ /* 0x001fea000383ffff */
.L_x_5041:
[----:B------:R-:W-:Y:S02]  /*0b20*/  IMAD.MOV.U32 R17, RZ, RZ, RZ ;  /* 0x000000ffff117224 */ /* 0x000fe400078e00ff */
.L_x_5064:
        /* <DEDUP_REMOVED lines=16> */
.L_x_5074:
[----:B------:R-:W-:Y:S05]  /*0c30*/  BRA.DIV ~URZ, `(.L_x_5055) ;  /* 0x00000f527f007947 */ /* 0x000fea000b800000 */
[----:B------:R2:W3:Y:S04]  /*0c40*/  SHFL.BFLY PT, R23, R22, 0x8, 0x101f ;  /* 0x0d101f0016177f89 */ /* 0x0004e800000e0000 */
[----:B------:R2:W4:Y:S02]  /*0c50*/  SHFL.BFLY PT, R21, R18, 0x8, 0x101f ;  /* 0x0d101f0012157f89 */ /* 0x00052400000e0000 */
.L_x_5075:
        /* <DEDUP_REMOVED lines=12> */
.L_x_5076:
[----:B-1----:R-:W-:-:S13]  /*0d20*/  FSETP.GEU.FTZ.AND P1, PT, R20, R23, PT ;  /* 0x000000171400720b */ /* 0x002fda0003f3e000 */
[----:B------:R-:W-:-:S04]  /*0d30*/  @P1 FSETP.NEU.FTZ.AND P3, PT, R20, R23, PT ;  /* 0x000000171400120b */ /* 0x000fc80003f7d000 */
[----:B---3--:R-:W-:-:S13]  /*0d40*/  @P1 ISETP.LT.AND P0, PT, R21, R18, !P3 ;  /* 0x000000121500120c */ /* 0x008fda0005f01270 */
[----:B0-----:R-:W-:Y:S01]  /*0d50*/  FSEL R20, R23, R20, P0 ;  /* 0x0000001417147208 */ /* 0x001fe20000000000 */
[----:B------:R-:W-:Y:S05]  /*0d60*/  BRA.DIV ~URZ, `(.L_x_5057) ;  /* 0x000010927f007947 */ /* 0x000fea000b800000 */
[----:B------:R0:W1:Y:S02]  /*0d70*/  SHFL.BFLY PT, R23, R20, 0x2, 0x101f ;  /* 0x0c501f0014177f89 */ /* 0x00006400000e0000 */
.L_x_5077:
[----:B--2---:R-:W-:Y:S01]  /*0d80*/  FSEL R22, R25, R22, P0 ;  /* 0x0000001619167208 */ /* 0x004fe20000000000 */
[----:B------:R-:W-:Y:S05]  /*0d90*/  BRA.DIV ~URZ, `(.L_x_5058) ;  /* 0x000010e27f007947 */ /* 0x000fea000b800000 */
[----:B------:R-:W-:Y:S02]  /*0da0*/  SEL R25, R21, R18, P0 ;  /* 0x0000001215197207 */ /* 0x000fe40000000000 */
[----:B------:R2:W3:Y:S04]  /*0db0*/  SHFL.BFLY PT, R21, R22, 0x2, 0x101f ;  /* 0x0c501f0016157f89 */ /* 0x0004e800000e0000 */
[----:B------:R2:W4:Y:S02]  /*0dc0*/  SHFL.BFLY PT, R18, R25, 0x2, 0x101f ;  /* 0x0c501f0019127f89 */ /* 0x00052400000e0000 */
.L_x_5078:
        /* <DEDUP_REMOVED lines=12> */
.L_x_5079:
        /* <DEDUP_REMOVED lines=25> */
.L_x_5061:
[----:B------:R-:W-:Y:S05]  /*1020*/  BSYNC B1 ;  /* 0x0000000000017941 */ /* 0x000fea0003800000 */
.L_x_5060:
        /* <DEDUP_REMOVED lines=20> */
.L_x_5063:
[----:B------:R-:W-:Y:S05]  /*1170*/  BSYNC B1 ;  /* 0x0000000000017941 */ /* 0x000fea0003800000 */
.L_x_5062:
[----:B0-----:R-:W-:Y:S05]  /*1180*/  BRA `(.L_x_5064) ;  /* 0xfffff9a000007947 */ /* 0x001fea000383ffff */
.L_x_5050:
[----:B------:R-:W-:Y:S05]  /*1190*/  BSYNC B0 ;  /* 0x0000000000007941 */ /* 0x000fea0003800000 */
.L_x_5040:
        /* <DEDUP_REMOVED lines=18> */
.L_x_5066:
        /* <DEDUP_REMOVED lines=20> */
.L_x_5065:
        /* <DEDUP_REMOVED lines=9> */
.L_x_5067:
        /* <DEDUP_REMOVED lines=11> */
.L_x_5042:
[----:B------:R-:W-:Y:S01]  /*1540*/  IMAD.MOV.U32 R19, RZ, RZ, R20 ;  /* 0x000000ffff137224 */ /* 0x000fe200078e0014 */
[----:B------:R-:W-:Y:S01]  /*1550*/  MOV R8, 0x15a0 ;  /* 0x000015a000087802 */ /* 0x000fe20000000f00 */
[----:B------:R-:W-:Y:S02]  /*1560*/  IMAD.MOV.U32 R16, RZ, RZ, 0x8 ;  /* 0x00000008ff107424 */ /* 0x000fe400078e00ff */
[----:B------:R-:W-:Y:S02]  /*1570*/  IMAD.MOV.U32 R11, RZ, RZ, 0x101f ;  /* 0x0000101fff0b7424 */ /* 0x000fe400078e00ff */
[----:B------:R-:W-:Y:S02]  /*1580*/  IMAD.MOV.U32 R10, RZ, RZ, -0x1 ;  /* 0xffffffffff0a7424 */ /* 0x000fe400078e00ff */
[----:B------:R-:W-:Y:S05]  /*1590*/  CALL.REL.NOINC `($__internal_96_$__cuda_sm70_shflsync_bfly_p) ;  /* 0x00000b4000007944 */ /* 0x000fea0003c00000 */
[----:B-1----:R-:W-:Y:S01]  /*15a0*/  IMAD.MOV.U32 R25, RZ, RZ, R10 ;  /* 0x000000ffff197224 */ /* 0x002fe200078e000a */
[----:B0-----:R-:W-:Y:S05]  /*15b0*/  BRA `(.L_x_5068) ;  /* 0xffffeff000007947 */ /* 0x001fea000383ffff */
.L_x_5043:
[----:B------:R-:W-:Y:S01]  /*15c0*/  IMAD.MOV.U32 R19, RZ, RZ, R22 ;  /* 0x000000ffff137224 */ /* 0x000fe200078e0016 */
[----:B------:R-:W-:Y:S01]  /*15d0*/  MOV R8, 0x1620 ;  /* 0x0000162000087802 */ /* 0x000fe20000000f00 */
[----:B------:R-:W-:Y:S02]  /*15e0*/  IMAD.MOV.U32 R16, RZ, RZ, 0x8 ;  /* 0x00000008ff107424 */ /* 0x000fe400078e00ff */
[----:B------:R-:W-:-:S02]  /*15f0*/  IMAD.MOV.U32 R11, RZ, RZ, 0x101f ;  /* 0x0000101fff0b7424 */ /* 0x000fc400078e00ff */
[----:B------:R-:W-:Y:S02]  /*1600*/  IMAD.MOV.U32 R10, RZ, RZ, -0x1 ;  /* 0xffffffffff0a7424 */ /* 0x000fe400078e00ff */
[----:B01----:R-:W-:Y:S05]  /*1610*/  CALL.REL.NOINC `($__internal_96_$__cuda_sm70_shflsync_bfly_p) ;  /* 0x00000ac000007944 */ /* 0x003fea0003c00000 */
[----:B-1----:R-:W-:Y:S01]  /*1620*/  IMAD.MOV.U32 R23, RZ, RZ, R10 ;  /* 0x000000ffff177224 */ /* 0x002fe200078e000a */
[----:B------:R-:W-:Y:S01]  /*1630*/  MOV R8, 0x1690 ;  /* 0x0000169000087802 */ /* 0x000fe20000000f00 */
[----:B0-----:R-:W-:Y:S02]  /*1640*/  IMAD.MOV.U32 R19, RZ, RZ, R18 ;  /* 0x000000ffff137224 */ /* 0x001fe400078e0012 */
[----:B------:R-:W-:Y:S02]  /*1650*/  IMAD.MOV.U32 R16, RZ, RZ, 0x8 ;  /* 0x00000008ff107424 */ /* 0x000fe400078e00ff */
[----:B------:R-:W-:Y:S02]  /*1660*/  IMAD.MOV.U32 R11, RZ, RZ, 0x101f ;  /* 0x0000101fff0b7424 */ /* 0x000fe400078e00ff */
[----:B------:R-:W-:Y:S02]  /*1670*/  IMAD.MOV.U32 R10, RZ, RZ, -0x1 ;  /* 0xffffffffff0a7424 */ /* 0x000fe400078e00ff */
[----:B------:R-:W-:Y:S05]  /*1680*/  CALL.REL.NOINC `($__internal_96_$__cuda_sm70_shflsync_bfly_p) ;  /* 0x00000a5000007944 */ /* 0x000fea0003c00000 */
[----:B-1----:R-:W-:Y:S01]  /*1690*/  IMAD.MOV.U32 R21, RZ, RZ, R10 ;  /* 0x000000ffff157224 */ /* 0x002fe200078e000a */
[----:B0-----:R-:W-:Y:S05]  /*16a0*/  BRA `(.L_x_5069) ;  /* 0xffffef3000007947 */ /* 0x001fea000383ffff */
.L_x_5044:
[----:B------:R-:W-:Y:S01]  /*16b0*/  IMAD.MOV.U32 R19, RZ, RZ, R20 ;  /* 0x000000ffff137224 */ /* 0x000fe200078e0014 */
[----:B------:R-:W-:Y:S01]  /*16c0*/  MOV R8, 0x1710 ;  /* 0x0000171000087802 */ /* 0x000fe20000000f00 */
[----:B------:R-:W-:-:S02]  /*16d0*/  IMAD.MOV.U32 R16, RZ, RZ, 0x4 ;  /* 0x00000004ff107424 */ /* 0x000fc400078e00ff */
[----:B------:R-:W-:Y:S02]  /*16e0*/  IMAD.MOV.U32 R11, RZ, RZ, 0x101f ;  /* 0x0000101fff0b7424 */ /* 0x000fe400078e00ff */
[----:B------:R-:W-:Y:S02]  /*16f0*/  IMAD.MOV.U32 R10, RZ, RZ, -0x1 ;  /* 0xffffffffff0a7424 */ /* 0x000fe400078e00ff */
[----:B--23--:R-:W-:Y:S05]  /*1700*/  CALL.REL.NOINC `($__internal_96_$__cuda_sm70_shflsync_bfly_p) ;  /* 0x000009d000007944 */ /* 0x00cfea0003c00000 */
[----:B------:R-:W-:Y:S01]  /*1710*/  FSEL R22, R23, R22, P1 ;  /* 0x0000001617167208 */ /* 0x000fe20000800000 */
[----:B-1----:R-:W-:Y:S01]  /*1720*/  IMAD.MOV.U32 R23, RZ, RZ, R10 ;  /* 0x000000ffff177224 */ /* 0x002fe200078e000a */
[----:B------:R-:W-:Y:S01]  /*1730*/  MOV R8, 0x1790 ;  /* 0x0000179000087802 */ /* 0x000fe20000000f00 */
[----:B0-----:R-:W-:Y:S02]  /*1740*/  IMAD.MOV.U32 R16, RZ, RZ, 0x4 ;  /* 0x00000004ff107424 */ /* 0x001fe400078e00ff */
[----:B------:R-:W-:Y:S02]  /*1750*/  IMAD.MOV.U32 R11, RZ, RZ, 0x101f ;  /* 0x0000101fff0b7424 */ /* 0x000fe400078e00ff */
[----:B------:R-:W-:Y:S02]  /*1760*/  IMAD.MOV.U32 R10, RZ, RZ, -0x1 ;  /* 0xffffffffff0a7424 */ /* 0x000fe400078e00ff */
[----:B------:R-:W-:-:S02]  /*1770*/  IMAD.MOV.U32 R19, RZ, RZ, R22 ;  /* 0x000000ffff137224 */ /* 0x000fc400078e0016 */
[----:B------:R-:W-:Y:S05]  /*1780*/  CALL.REL.NOINC `($__internal_96_$__cuda_sm70_shflsync_bfly_p) ;  /* 0x0000095000007944 */ /* 0x000fea0003c00000 */
[----:B------:R-:W-:Y:S01]  /*1790*/  SEL R18, R21, R18, P1 ;  /* 0x0000001215127207 */ /* 0x000fe20000800000 */
[----:B-1----:R-:W-:Y:S01]  /*17a0*/  IMAD.MOV.U32 R25, RZ, RZ, R10 ;  /* 0x000000ffff197224 */ /* 0x002fe200078e000a */
[----:B------:R-:W-:Y:S01]  /*17b0*/  MOV R8, 0x1810 ;  /* 0x0000181000087802 */ /* 0x000fe20000000f00 */
[----:B0-----:R-:W-:-:S02]  /*17c0*/  IMAD.MOV.U32 R16, RZ, RZ, 0x4 ;  /* 0x00000004ff107424 */ /* 0x001fc400078e00ff */
[----:B------:R-:W-:Y:S02]  /*17d0*/  IMAD.MOV.U32 R11, RZ, RZ, 0x101f ;  /* 0x0000101fff0b7424 */ /* 0x000fe400078e00ff */
[----:B------:R-:W-:Y:S02]  /*17e0*/  IMAD.MOV.U32 R10, RZ, RZ, -0x1 ;  /* 0xffffffffff0a7424 */ /* 0x000fe400078e00ff */
[----:B------:R-:W-:Y:S02]  /*17f0*/  IMAD.MOV.U32 R19, RZ, RZ, R18 ;  /* 0x000000ffff137224 */ /* 0x000fe400078e0012 */
[----:B------:R-:W-:Y:S05]  /*1800*/  CALL.REL.NOINC `($__internal_96_$__cuda_sm70_shflsync_bfly_p) ;  /* 0x000008d000007944 */ /* 0x000fea0003c00000 */
[----:B-1----:R-:W-:Y:S01]  /*1810*/  IMAD.MOV.U32 R21, RZ, RZ, R10 ;  /* 0x000000ffff157224 */ /* 0x002fe200078e000a */
[----:B0-----:R-:W-:Y:S05]  /*1820*/  BRA `(.L_x_5070) ;  /* 0xffffee7000007947 */ /* 0x001fea000383ffff */
.L_x_5045:
[----:B------:R-:W-:Y:S01]  /*1830*/  IMAD.MOV.U32 R19, RZ, RZ, R20 ;  /* 0x000000ffff137224 */ /* 0x000fe200078e0014 */
[----:B------:R-:W-:Y:S01]  /*1840*/  MOV R8, 0x1890 ;  /* 0x0000189000087802 */ /* 0x000fe20000000f00 */
[----:B------:R-:W-:Y:S02]  /*1850*/  IMAD.MOV.U32 R16, RZ, RZ, 0x2 ;  /* 0x00000002ff107424 */ /* 0x000fe400078e00ff */
[----:B------:R-:W-:Y:S02]  /*1860*/  IMAD.MOV.U32 R11, RZ, RZ, 0x101f ;  /* 0x0000101fff0b7424 */ /* 0x000fe400078e00ff */
[----:B------:R-:W-:-:S02]  /*1870*/  IMAD.MOV.U32 R10, RZ, RZ, -0x1 ;  /* 0xffffffffff0a7424 */ /* 0x000fc400078e00ff */
[----:B--2---:R-:W-:Y:S05]  /*1880*/  CALL.REL.NOINC `($__internal_96_$__cuda_sm70_shflsync_bfly_p) ;  /* 0x0000085000007944 */ /* 0x004fea0003c00000 */
[----:B-1----:R-:W-:Y:S01]  /*1890*/  IMAD.MOV.U32 R23, RZ, RZ, R10 ;  /* 0x000000ffff177224 */ /* 0x002fe200078e000a */
[----:B0-----:R-:W-:Y:S05]  /*18a0*/  BRA `(.L_x_5071) ;  /* 0xffffee5000007947 */ /* 0x001fea000383ffff */
.L_x_5046:
[----:B------:R-:W-:Y:S01]  /*18b0*/  IMAD.MOV.U32 R19, RZ, RZ, R22 ;  /* 0x000000ffff137224 */ /* 0x000fe200078e0016 */
[----:B------:R-:W-:Y:S01]  /*18c0*/  MOV R8, 0x1910 ;  /* 0x0000191000087802 */ /* 0x000fe20000000f00 */
[----:B------:R-:W-:-:S02]  /*18d0*/  IMAD.MOV.U32 R16, RZ, RZ, 0x2 ;  /* 0x00000002ff107424 */ /* 0x000fc400078e00ff */
[----:B------:R-:W-:Y:S02]  /*18e0*/  IMAD.MOV.U32 R11, RZ, RZ, 0x101f ;  /* 0x0000101fff0b7424 */ /* 0x000fe400078e00ff */
[----:B------:R-:W-:Y:S02]  /*18f0*/  IMAD.MOV.U32 R10, RZ, RZ, -0x1 ;  /* 0xffffffffff0a7424 */ /* 0x000fe400078e00ff */
[----:B01----:R-:W-:Y:S05]  /*1900*/  CALL.REL.NOINC `($__internal_96_$__cuda_sm70_shflsync_bfly_p) ;  /* 0x000007d000007944 */ /* 0x003fea0003c00000 */
[----:B------:R-:W-:Y:S01]  /*1910*/  SEL R25, R21, R18, P0 ;  /* 0x0000001215197207 */ /* 0x000fe20000000000 */
[----:B-1----:R-:W-:Y:S01]  /*1920*/  IMAD.MOV.U32 R21, RZ, RZ, R10 ;  /* 0x000000ffff157224 */ /* 0x002fe200078e000a */
[----:B------:R-:W-:Y:S01]  /*1930*/  MOV R8, 0x1990 ;  /* 0x0000199000087802 */ /* 0x000fe20000000f00 */
[----:B0-----:R-:W-:Y:S02]  /*1940*/  IMAD.MOV.U32 R16, RZ, RZ, 0x2 ;  /* 0x00000002ff107424 */ /* 0x001fe400078e00ff */
[----:B------:R-:W-:Y:S02]  /*1950*/  IMAD.MOV.U32 R11, RZ, RZ, 0x101f ;  /* 0x0000101fff0b7424 */ /* 0x000fe400078e00ff */
[----:B------:R-:W-:Y:S02]  /*1960*/  IMAD.MOV.U32 R10, RZ, RZ, -0x1 ;  /* 0xffffffffff0a7424 */ /* 0x000fe400078e00ff */
[----:B------:R-:W-:-:S02]  /*1970*/  IMAD.MOV.U32 R19, RZ, RZ, R25 ;  /* 0x000000ffff137224 */ /* 0x000fc400078e0019 */
[----:B------:R-:W-:Y:S05]  /*1980*/  CALL.REL.NOINC `($__internal_96_$__cuda_sm70_shflsync_bfly_p) ;  /* 0x0000075000007944 */ /* 0x000fea0003c00000 */
[----:B-1----:R-:W-:Y:S01]  /*1990*/  IMAD.MOV.U32 R18, RZ, RZ, R10 ;  /* 0x000000ffff127224 */ /* 0x002fe200078e000a */
[----:B0-----:R-:W-:Y:S05]  /*19a0*/  BRA `(.L_x_5072) ;  /* 0xffffeda000007947 */ /* 0x001fea000383ffff */
.L_x_5047:
        /* <DEDUP_REMOVED lines=15> */
[----:B0-----:R-:W-:Y:S01]  /*1aa0*/  SEL R19, R18, R25, P1 ;  /* 0x0000001912137207 */ /* 0x001fe20000800000 */
[----:B------:R-:W-:Y:S01]  /*1ab0*/  IMAD.MOV.U32 R16, RZ, RZ, 0x1 ;  /* 0x00000001ff107424 */ /* 0x000fe200078e00ff */
[----:B------:R-:W-:Y:S01]  /*1ac0*/  MOV R8, 0x1b00 ;  /* 0x00001b0000087802 */ /* 0x000fe20000000f00 */
[----:B------:R-:W-:-:S02]  /*1ad0*/  IMAD.MOV.U32 R11, RZ, RZ, 0x101f ;  /* 0x0000101fff0b7424 */ /* 0x000fc400078e00ff */
[----:B------:R-:W-:Y:S02]  /*1ae0*/  IMAD.MOV.U32 R10, RZ, RZ, -0x1 ;  /* 0xffffffffff0a7424 */ /* 0x000fe400078e00ff */
[----:B------:R-:W-:Y:S05]  /*1af0*/  CALL.REL.NOINC `($__internal_96_$__cuda_sm70_shflsync_bfly_p) ;  /* 0x000005e000007944 */ /* 0x000fea0003c00000 */
[----:B01----:R-:W-:Y:S05]  /*1b00*/  BRA `(.L_x_5073) ;  /* 0xffffed0000007947 */ /* 0x003fea000383ffff */
.L_x_5054:
        /* <DEDUP_REMOVED lines=8> */
.L_x_5055:
        /* <DEDUP_REMOVED lines=15> */
.L_x_5056:
        /* <DEDUP_REMOVED lines=24> */
.L_x_5057:
        /* <DEDUP_REMOVED lines=8> */
.L_x_5058:
        /* <DEDUP_REMOVED lines=16> */
.L_x_5059:
        /* <DEDUP_REMOVED lines=22> */
        .weak           $__internal_96_$__cuda_sm70_shflsync_bfly_p
        .type           $__internal_96_$__cuda_sm70_shflsync_bfly_p,@function
        .size           $__internal_96_$__cuda_sm70_shflsync_bfly_p,(.L_x_11040 - $__internal_96_$__cuda_sm70_shflsync_bfly_p)
$__internal_96_$__cuda_sm70_shflsync_bfly_p:
[----:B------:R-:W-:Y:S01]  /*20e0*/  IMAD.MOV.U32 R9, RZ, RZ, 0x0 ;  /* 0x00000000ff097424 */ /* 0x000fe200078e00ff */
[----:B------:R-:W-:Y:S04]  /*20f0*/  WARPSYNC R10 ;  /* 0x0000000a00007348 */ /* 0x000fe80003800000 */
[----:B------:R0:W1:Y:S01]  /*2100*/  SHFL.BFLY PT, R10, R19, R16, R11 ;  /* 0x0c000010130a7389 */ /* 0x00006200000e000b */
[----:B------:R-:W-:Y:S05]  /*2110*/  RET.REL.NODEC R8 `(_ZN4vllm3moe10topkGatingILi4ELi64ELi4ELi16ELi32EifLNS0_11ScoringFuncE1EEEvPKT5_PKbPfiPT4_PiiiibPKf) ;  /* 0xffffdee008007950 */ /* 0x000fea0003c3ffff */
.L_x_5080:
        /* <DEDUP_REMOVED lines=14> */
.L_x_11040:


//--------------------- .text._ZN4vllm3moe10topkGatingILi4ELi32ELi4ELi16ELi32EifLNS0_11ScoringFuncE1EEEvPKT5_PKbPfiPT4_PiiiibPKf --------------------------
	.section	.text._ZN4vllm3moe10topkGatingILi4ELi32ELi4ELi16ELi32EifLNS0_11ScoringFuncE1EEEvPKT5_PKbPfiPT4_PiiiibPKf,"ax",@progbits
	.sectioninfo	@"SHI_REGISTERS=30"
	.align	128
        .global         _ZN4vllm3moe10topkGatingILi4ELi32ELi4ELi16ELi32EifLNS0_11ScoringFuncE1EEEvPKT5_PKbPfiPT4_PiiiibPKf
        .type           _ZN4vllm3moe10topkGatingILi4ELi32ELi4ELi16ELi32EifLNS0_11ScoringFuncE1EEEvPKT5_PKbPfiPT4_PiiiibPKf,@function
        .size           _ZN4vllm3moe10topkGatingILi4ELi32ELi4ELi16ELi32EifLNS0_11ScoringFuncE1EEEvPKT5_PKbPfiPT4_PiiiibPKf,(.L_x_11041 - _ZN4vllm3moe10topkGatingILi4ELi32ELi4ELi16ELi32EifLNS0_11ScoringFuncE1EEEvPKT5_PKbPfiPT4_PiiiibPKf)
        .other          _ZN4vllm3moe10topkGatingILi4ELi32ELi4ELi16ELi32EifLNS0_11ScoringFuncE1EEEvPKT5_PKbPfiPT4_PiiiibPKf,@"STO_CUDA_ENTRY STV_DEFAULT"
_ZN4vllm3moe10topkGatingILi4ELi32ELi4ELi16ELi32EifLNS0_11ScoringFuncE1EEEvPKT5_PKbPfiPT4_PiiiibPKf:
.text._ZN4vllm3moe10topkGatingILi4ELi32ELi4ELi16ELi32EifLNS0_11ScoringFuncE1EEEvPKT5_PKbPfiPT4_PiiiibPKf:
        /* <DEDUP_REMOVED lines=75> */
.L_x_5093:
        /* <DEDUP_REMOVED lines=16> */
.L_x_5107:
[----:B------:R-:W-:Y:S05]  /*05b0*/  BRA.DIV ~URZ, `(.L_x_5084) ;  /* 0x00000ea27f007947 */ /* 0x000fea000b800000 */
[----:B------:R2:W3:Y:S04]  /*05c0*/  SHFL.BFLY PT, R20, R23, 0x4, 0x181f ;  /* 0x0c981f0017147f89 */ /* 0x0004e800000e0000 */
[----:B------:R2:W4:Y:S02]  /*05d0*/  SHFL.BFLY PT, R18, R21, 0x4, 0x181f ;  /* 0x0c981f0015127f89 */ /* 0x00052400000e0000 */
.L_x_5108:
        /* <DEDUP_REMOVED lines=12> */
.L_x_5109:
[----:B-1----:R-:W-:-:S13]  /*06a0*/  FSETP.GEU.FTZ.AND P1, PT, R22, R25, PT ;  /* 0x000000191600720b */ /* 0x002fda0003f3e000 */
[----:B------:R-:W-:-:S04]  /*06b0*/  @P1 FSETP.NEU.FTZ.AND P3, PT, R22, R25, PT ;  /* 0x000000191600120b */ /* 0x000fc80003f7d000 */
[----:B---3--:R-:W-:-:S13]  /*06c0*/  @P1 ISETP.LT.AND P0, PT, R18, R21, !P3 ;  /* 0x000000151200120c */ /* 0x008fda0005f01270 */
[----:B------:R-:W-:Y:S01]  /*06d0*/  FSEL R25, R25, R22, P0 ;  /* 0x0000001619197208 */ /* 0x000fe20000000000 */
[----:B------:R-:W-:Y:S05]  /*06e0*/  BRA.DIV ~URZ, `(.L_x_5086) ;  /* 0x00000fe27f007947 */ /* 0x000fea000b800000 */
[----:B0-----:R0:W1:Y:S02]  /*06f0*/  SHFL.BFLY PT, R22, R25, 0x1, 0x181f ;  /* 0x0c381f0019167f89 */ /* 0x00106400000e0000 */
.L_x_5110:
[----:B--2---:R-:W-:Y:S01]  /*0700*/  FSEL R20, R20, R23, P0 ;  /* 0x0000001714147208 */ /* 0x004fe20000000000 */
[----:B------:R-:W-:Y:S05]  /*0710*/  BRA.DIV ~URZ, `(.L_x_5087) ;  /* 0x000010327f007947 */ /* 0x000fea000b800000 */
[----:B------:R-:W-:Y:S02]  /*0720*/  SEL R19, R18, R21, P0 ;  /* 0x0000001512137207 */ /* 0x000fe40000000000 */
[----:B------:R2:W3:Y:S04]  /*0730*/  SHFL.BFLY PT, R21, R20, 0x1, 0x181f ;  /* 0x0c381f0014157f89 */ /* 0x0004e800000e0000 */
[----:B------:R2:W4:Y:S02]  /*0740*/  SHFL.BFLY PT, R10, R19, 0x1, 0x181f ;  /* 0x0c381f00130a7f89 */ /* 0x00052400000e0000 */
.L_x_5111:
        /* <DEDUP_REMOVED lines=27> */
.L_x_5089:
[----:B------:R-:W-:Y:S05]  /*0900*/  BSYNC B1 ;  /* 0x0000000000017941 */ /* 0x000fea0003800000 */
.L_x_5088:
        /* <DEDUP_REMOVED lines=20> */
.L_x_5092:
[----:B------:R-:W-:Y:S05]  /*0a50*/  BSYNC B1 ;  /* 0x0000000000017941 */ /* 0x000fea0003800000 */
.L_x_5091:
[----:B0-----:R-:W-:Y:S05]  /*0a60*/  BRA `(.L_x_5093) ;  /* 0xfffffa4000007947 */ /* 0x001fea000383ffff */
.L_x_5082:
[----:B------:R-:W-:Y:S02]  /*0a70*/  IMAD.MOV.U32 R17, RZ, RZ, RZ ;  /* 0x000000ffff117224 */ /* 0x000fe400078e00ff */
.L_x_5103:
        /* <DEDUP_REMOVED lines=16> */
.L_x_5112:
[----:B------:R-:W-:Y:S05]  /*0b80*/  BRA.DIV ~URZ, `(.L_x_5095) ;  /* 0x00000d227f007947 */ /* 0x000fea000b800000 */
[----:B------:R2:W3:Y:S04]  /*0b90*/  SHFL.BFLY PT, R20, R23, 0x4, 0x181f ;  /* 0x0c981f0017147f89 */ /* 0x0004e800000e0000 */
[----:B------:R2:W4:Y:S02]  /*0ba0*/  SHFL.BFLY PT, R18, R21, 0x4, 0x181f ;  /* 0x0c981f0015127f89 */ /* 0x00052400000e0000 */
.L_x_5113:
        /* <DEDUP_REMOVED lines=12> */
.L_x_5114:
[----:B-1----:R-:W-:-:S13]  /*0c70*/  FSETP.GEU.FTZ.AND P1, PT, R22, R25, PT ;  /* 0x000000191600720b */ /* 0x002fda0003f3e000 */
[----:B------:R-:W-:-:S04]  /*0c80*/  @P1 FSETP.NEU.FTZ.AND P3, PT, R22, R25, PT ;  /* 0x000000191600120b */ /* 0x000fc80003f7d000 */
[----:B---3--:R-:W-:-:S13]  /*0c90*/  @P1 ISETP.LT.AND P0, PT, R18, R21, !P3 ;  /* 0x000000151200120c */ /* 0x008fda0005f01270 */
[----:B------:R-:W-:Y:S01]  /*0ca0*/  FSEL R25, R25, R22, P0 ;  /* 0x0000001619197208 */ /* 0x000fe20000000000 */
[----:B------:R-:W-:Y:S05]  /*0cb0*/  BRA.DIV ~URZ, `(.L_x_5097) ;  /* 0x00000e627f007947 */ /* 0x000fea000b800000 */
[----:B0-----:R0:W1:Y:S02]  /*0cc0*/  SHFL.BFLY PT, R22, R25, 0x1, 0x181f ;  /* 0x0c381f0019167f89 */ /* 0x00106400000e0000 */
.L_x_5115:
[----:B--2---:R-:W-:Y:S01]  /*0cd0*/  FSEL R20, R20, R23, P0 ;  /* 0x0000001714147208 */ /* 0x004fe20000000000 */
[----:B------:R-:W-:Y:S05]  /*0ce0*/  BRA.DIV ~URZ, `(.L_x_5098) ;  /* 0x00000eb27f007947 */ /* 0x000fea000b800000 */
[----:B------:R-:W-:Y:S02]  /*0cf0*/  SEL R19, R18, R21, P0 ;  /* 0x0000001512137207 */ /* 0x000fe40000000000 */
[----:B------:R2:W3:Y:S04]  /*0d00*/  SHFL.BFLY PT, R21, R20, 0x1, 0x181f ;  /* 0x0c381f0014157f89 */ /* 0x0004e800000e0000 */
[----:B------:R2:W4:Y:S02]  /*0d10*/  SHFL.BFLY PT, R10, R19, 0x1, 0x181f ;  /* 0x0c381f00130a7f89 */ /* 0x00052400000e0000 */
.L_x_5116:
        /* <DEDUP_REMOVED lines=26> */
.L_x_5100:
[----:B------:R-:W-:Y:S05]  /*0ec0*/  BSYNC B1 ;  /* 0x0000000000017941 */ /* 0x000fea0003800000 */
.L_x_5099:
        /* <DEDUP_REMOVED lines=20> */
.L_x_5102:
[----:B------:R-:W-:Y:S05]  /*1010*/  BSYNC B1 ;  /* 0x0000000000017941 */ /* 0x000fea0003800000 */
.L_x_5101:
[----:B0-----:R-:W-:Y:S05]  /*1020*/  BRA `(.L_x_5103) ;  /* 0xfffffa5000007947 */ /* 0x001fea000383ffff */
.L_x_5090:
[----:B------:R-:W-:Y:S05]  /*1030*/  BSYNC B0 ;  /* 0x0000000000007941 */ /* 0x000fea0003800000 */
.L_x_5081:
        /* <DEDUP_REMOVED lines=18> */
.L_x_5105:
        /* <DEDUP_REMOVED lines=20> */
.L_x_5104:
        /* <DEDUP_REMOVED lines=9> */
.L_x_5106:
        /* <DEDUP_REMOVED lines=11> */
.L_x_5083:
[----:B------:R-:W-:Y:S01]  /*13e0*/  IMAD.MOV.U32 R19, RZ, RZ, R22 ;  /* 0x000000ffff137224 */ /* 0x000fe200078e0016 */
[----:B------:R-:W-:Y:S01]  /*13f0*/  MOV R8, 0x1440 ;  /* 0x0000144000087802 */ /* 0x000fe20000000f00 */
[----:B------:R-:W-:Y:S02]  /*1400*/  IMAD.MOV.U32 R16, RZ, RZ, 0x4 ;  /* 0x00000004ff107424 */ /* 0x000fe400078e00ff */
[----:B------:R-:W-:Y:S02]  /*1410*/  IMAD.MOV.U32 R11, RZ, RZ, 0x181f ;  /* 0x0000181fff0b7424 */ /* 0x000fe400078e00ff */
[----:B------:R-:W-:Y:S02]  /*1420*/  IMAD.MOV.U32 R10, RZ, RZ, -0x1 ;  /* 0xffffffffff0a7424 */ /* 0x000fe400078e00ff */
[----:B------:R-:W-:Y:S05]  /*1430*/  CALL.REL.NOINC `($__internal_97_$__cuda_sm70_shflsync_bfly_p) ;  /* 0x0000084000007944 */ /* 0x000fea0003c00000 */
[----:B-1----:R-:W-:Y:S01]  /*1440*/  IMAD.MOV.U32 R25, RZ, RZ, R10 ;  /* 0x000000ffff197224 */ /* 0x002fe200078e000a */
[----:B0-----:R-:W-:Y:S05]  /*1450*/  BRA `(.L_x_5107) ;  /* 0xfffff15000007947 */ /* 0x001fea000383ffff */
.L_x_5084:
[----:B------:R-:W-:Y:S01]  /*1460*/  IMAD.MOV.U32 R19, RZ, RZ, R23 ;  /* 0x000000ffff137224 */ /* 0x000fe200078e0017 */
[----:B------:R-:W-:Y:S01]  /*1470*/  MOV R8, 0x14c0 ;  /* 0x000014c000087802 */ /* 0x000fe20000000f00 */
[----:B------:R-:W-:Y:S02]  /*1480*/  IMAD.MOV.U32 R16, RZ, RZ, 0x4 ;  /* 0x00000004ff107424 */ /* 0x000fe400078e00ff */
[----:B------:R-:W-:-:S02]  /*1490*/  IMAD.MOV.U32 R11, RZ, RZ, 0x181f ;  /* 0x0000181fff0b7424 */ /* 0x000fc400078e00ff */
[----:B------:R-:W-:Y:S02]  /*14a0*/  IMAD.MOV.U32 R10, RZ, RZ, -0x1 ;  /* 0xffffffffff0a7424 */ /* 0x000fe400078e00ff */
[----:B01----:R-:W-:Y:S05]  /*14b0*/  CALL.REL.NOINC `($__internal_97_$__cuda_sm70_shflsync_bfly_p) ;  /* 0x000007c000007944 */ /* 0x003fea0003c00000 */
[----:B-1----:R-:W-:Y:S01]  /*14c0*/  IMAD.MOV.U32 R20, RZ, RZ, R10 ;  /* 0x000000ffff147224 */ /* 0x002fe200078e000a */
[----:B------:R-:W-:Y:S01]  /*14d0*/  MOV R8, 0x1530 ;  /* 0x0000153000087802 */ /* 0x000fe20000000f00 */
[----:B0-----:R-:W-:Y:S02]  /*14e0*/  IMAD.MOV.U32 R19, RZ, RZ, R21 ;  /* 0x000000ffff137224 */ /* 0x001fe400078e0015 */
[----:B------:R-:W-:Y:S02]  /*14f0*/  IMAD.MOV.U32 R16, RZ, RZ, 0x4 ;  /* 0x00000004ff107424 */ /* 0x000fe400078e00ff */
[----:B------:R-:W-:Y:S02]  /*1500*/  IMAD.MOV.U32 R11, RZ, RZ, 0x181f ;  /* 0x0000181fff0b7424 */ /* 0x000fe400078e00ff */
[----:B------:R-:W-:Y:S02]  /*1510*/  IMAD.MOV.U32 R10, RZ, RZ, -0x1 ;  /* 0xffffffffff0a7424 */ /* 0x000fe400078e00ff */
[----:B------:R-:W-:Y:S05]  /*1520*/  CALL.REL.NOINC `($__internal_97_$__cuda_sm70_shflsync_bfly_p) ;  /* 0x0000075000007944 */ /* 0x000fea0003c00000 */
[----:B-1----:R-:W-:Y:S01]  /*1530*/  IMAD.MOV.U32 R18, RZ, RZ, R10 ;  /* 0x000000ffff127224 */ /* 0x002fe200078e000a */
[----:B0-----:R-:W-:Y:S05]  /*1540*/  BRA `(.L_x_5108) ;  /* 0xfffff09000007947 */ /* 0x001fea000383ffff */
.L_x_5085:
[----:B------:R-:W-:Y:S01]  /*1550*/  IMAD.MOV.U32 R19, RZ, RZ, R22 ;  /* 0x000000ffff137224 */ /* 0x000fe200078e0016 */
[----:B------:R-:W-:Y:S01]  /*1560*/  MOV R8, 0x15b0 ;  /* 0x000015b000087802 */ /* 0x000fe20000000f00 */
[----:B------:R-:W-:-:S02]  /*1570*/  IMAD.MOV.U32 R16, RZ, RZ, 0x2 ;  /* 0x00000002ff107424 */ /* 0x000fc400078e00ff */
[----:B------:R-:W-:Y:S02]  /*1580*/  IMAD.MOV.U32 R11, RZ, RZ, 0x181f ;  /* 0x0000181fff0b7424 */ /* 0x000fe400078e00ff */
[----:B------:R-:W-:Y:S02]  /*1590*/  IMAD.MOV.U32 R10, RZ, RZ, -0x1 ;  /* 0xffffffffff0a7424 */ /* 0x000fe400078e00ff */
[----:B--23--:R-:W-:Y:S05]  /*15a0*/  CALL.REL.NOINC `($__internal_97_$__cuda_sm70_shflsync_bfly_p) ;  /* 0x000006d000007944 */ /* 0x00cfea0003c00000 */
[----:B------:R-:W-:Y:S01]  /*15b0*/  FSEL R23, R20, R23, P1 ;  /* 0x0000001714177208 */ /* 0x000fe20000800000 */
[----:B-1----:R-:W-:Y:S01]  /*15c0*/  IMAD.MOV.U32 R25, RZ, RZ, R10 ;  /* 0x000000ffff197224 */ /* 0x002fe200078e000a */
[----:B------:R-:W-:Y:S01]  /*15d0*/  MOV R8, 0x1630 ;  /* 0x0000163000087802 */ /* 0x000fe20000000f00 */
[----:B0-----:R-:W-:Y:S02]  /*15e0*/  IMAD.MOV.U32 R16, RZ, RZ, 0x2 ;  /* 0x00000002ff107424 */ /* 0x001fe400078e00ff */
[----:B------:R-:W-:Y:S02]  /*15f0*/  IMAD.MOV.U32 R11, RZ, RZ, 0x181f ;  /* 0x0000181fff0b7424 */ /* 0x000fe400078e00ff */
[----:B------:R-:W-:Y:S02]  /*1600*/  IMAD.MOV.U32 R10, RZ, RZ, -0x1 ;  /* 0xffffffffff0a7424 */ /* 0x000fe400078e00ff */
[----:B------:R-:W-:-:S02]  /*1610*/  IMAD.MOV.U32 R19, RZ, RZ, R23 ;  /* 0x000000ffff137224 */ /* 0x000fc400078e0017 */
[----:B------:R-:W-:Y:S05]  /*1620*/  CALL.REL.NOINC `($__internal_97_$__cuda_sm70_shflsync_bfly_p) ;  /* 0x0000065000007944 */ /* 0x000fea0003c00000 */
[----:B------:R-:W-:Y:S01]  /*1630*/  SEL R21, R18, R21, P1 ;  /* 0x0000001512157207 */ /* 0x000fe20000800000 */
[----:B-1----:R-:W-:Y:S01]  /*1640*/  IMAD.MOV.U32 R20, RZ, RZ, R10 ;  /* 0x000000ffff147224 */ /* 0x002fe200078e000a */
[----:B------:R-:W-:Y:S01]  /*1650*/  MOV R8, 0x16b0 ;  /* 0x000016b000087802 */ /* 0x000fe20000000f00 */
[----:B0-----:R-:W-:-:S02]  /*1660*/  IMAD.MOV.U32 R16, RZ, RZ, 0x2 ;  /* 0x00000002ff107424 */ /* 0x001fc400078e00ff */
[----:B------:R-:W-:Y:S02]  /*1670*/  IMAD.MOV.U32 R11, RZ, RZ, 0x181f ;  /* 0x0000181fff0b7424 */ /* 0x000fe400078e00ff */
[----:B------:R-:W-:Y:S02]  /*1680*/  IMAD.MOV.U32 R10, RZ, RZ, -0x1 ;  /* 0xffffffffff0a7424 */ /* 0x000fe400078e00ff */
[----:B------:R-:W-:Y:S02]  /*1690*/  IMAD.MOV.U32 R19, RZ, RZ, R21 ;  /* 0x000000ffff137224 */ /* 0x000fe400078e0015 */
[----:B------:R-:W-:Y:S05]  /*16a0*/  CALL.REL.NOINC `($__internal_97_$__cuda_sm70_shflsync_bfly_p) ;  /* 0x000005d000007944 */ /* 0x000fea0003c00000 */
[----:B-1----:R-:W-:Y:S01]  /*16b0*/  IMAD.MOV.U32 R18, RZ, RZ, R10 ;  /* 0x000000ffff127224 */ /* 0x002fe200078e000a */
[----:B0-----:R-:W-:Y:S05]  /*16c0*/  BRA `(.L_x_5109) ;  /* 0xffffefd000007947 */ /* 0x001fea000383ffff */
.L_x_5086:
[----:B------:R-:W-:Y:S01]  /*16d0*/  IMAD.MOV.U32 R19, RZ, RZ, R25 ;  /* 0x000000ffff137224 */ /* 0x000fe200078e0019 */
[----:B------:R-:W-:Y:S01]  /*16e0*/  MOV R8, 0x1730 ;  /* 0x0000173000087802 */ /* 0x000fe20000000f00 */
[----:B------:R-:W-:Y:S02]  /*16f0*/  IMAD.MOV.U32 R16, RZ, RZ, 0x1 ;  /* 0x00000001ff107424 */ /* 0x000fe400078e00ff */
[----:B------:R-:W-:Y:S02]  /*1700*/  IMAD.MOV.U32 R11, RZ, RZ, 0x181f ;  /* 0x0000181fff0b7424 */ /* 0x000fe400078e00ff */
[----:B------:R-:W-:-:S02]  /*1710*/  IMAD.MOV.U32 R10, RZ, RZ, -0x1 ;  /* 0xffffffffff0a7424 */ /* 0x000fc400078e00ff */
[----:B0-2---:R-:W-:Y:S05]  /*1720*/  CALL.REL.NOINC `($__internal_97_$__cuda_sm70_shflsync_bfly_p) ;  /* 0x0000055000007944 */ /* 0x005fea0003c00000 */
[----:B-1----:R-:W-:Y:S01]  /*1730*/  IMAD.MOV.U32 R22, RZ, RZ, R10 ;  /* 0x000000ffff167224 */ /* 0x002fe200078e000a */
[----:B0-----:R-:W-:Y:S05]  /*1740*/  BRA `(.L_x_5110) ;  /* 0xffffefb000007947 */ /* 0x001fea000383ffff */
.L_x_5087:
[----:B------:R-:W-:Y:S01]  /*1750*/  IMAD.MOV.U32 R19, RZ, RZ, R20 ;  /* 0x000000ffff137224 */ /* 0x000fe200078e0014 */
[----:B------:R-:W-:Y:S01]  /*1760*/  MOV R8, 0x17b0 ;  /* 0x000017b000087802 */ /* 0x000fe20000000f00 */
[----:B------:R-:W-:-:S02]  /*1770*/  IMAD.MOV.U32 R16, RZ, RZ, 0x1 ;  /* 0x00000001ff107424 */ /* 0x000fc400078e00ff */
[----:B------:R-:W-:Y:S02]  /*1780*/  IMAD.MOV.U32 R11, RZ, RZ, 0x181f ;  /* 0x0000181fff0b7424 */ /* 0x000fe400078e00ff */
[----:B------:R-:W-:Y:S02]  /*1790*/  IMAD.MOV.U32 R10, RZ, RZ, -0x1 ;  /* 0xffffffffff0a7424 */ /* 0x000fe400078e00ff */
[----:B01----:R-:W-:Y:S05]  /*17a0*/  CALL.REL.NOINC `($__internal_97_$__cuda_sm70_shflsync_bfly_p) ;  /* 0x000004d000007944 */ /* 0x003fea0003c00000 */
[----:B0-----:R-:W-:Y:S01]  /*17b0*/  SEL R19, R18, R21, P0 ;  /* 0x0000001512137207 */ /* 0x001fe20000000000 */
[----:B-1----:R-:W-:Y:S01]  /*17c0*/  IMAD.MOV.U32 R21, RZ, RZ, R10 ;  /* 0x000000ffff157224 */ /* 0x002fe200078e000a */
[----:B------:R-:W-:Y:S01]  /*17d0*/  MOV R8, 0x1820 ;  /* 0x0000182000087802 */ /* 0x000fe20000000f00 */
[----:B------:R-:W-:Y:S02]  /*17e0*/  IMAD.MOV.U32 R16, RZ, RZ, 0x1 ;  /* 0x00000001ff107424 */ /* 0x000fe400078e00ff */
[----:B------:R-:W-:Y:S02]  /*17f0*/  IMAD.MOV.U32 R11, RZ, RZ, 0x181f ;  /* 0x0000181fff0b7424 */ /* 0x000fe400078e00ff */
[----:B------:R-:W-:Y:S02]  /*1800*/  IMAD.MOV.U32 R10, RZ, RZ, -0x1 ;  /* 0xffffffffff0a7424 */ /* 0x000fe400078e00ff */
[----:B------:R-:W-:Y:S05]  /*1810*/  CALL.REL.NOINC `($__internal_97_$__cuda_sm70_shflsync_bfly_p) ;  /* 0x0000046000007944 */ /* 0x000fea0003c00000 */
[----:B01----:R-:W-:Y:S05]  /*1820*/  BRA `(.L_x_5111) ;  /* 0xffffef2000007947 */ /* 0x003fea000383ffff */
.L_x_5094:
[----:B------:R-:W-:Y:S01]  /*1830*/  IMAD.MOV.U32 R19, RZ, RZ, R22 ;  /* 0x000000ffff137224 */ /* 0x000fe200078e0016 */
[----:B------:R-:W-:Y:S01]  /*1840*/  MOV R8, 0x1890 ;  /* 0x0000189000087802 */ /* 0x000fe20000000f00 */
[----:B------:R-:W-:-:S02]  /*1850*/  IMAD.MOV.U32 R16, RZ, RZ, 0x4 ;  /* 0x00000004ff107424 */ /* 0x000fc400078e00ff */
[----:B------:R-:W-:Y:S02]  /*1860*/  IMAD.MOV.U32 R11, RZ, RZ, 0x181f ;  /* 0x0000181fff0b7424 */ /* 0x000fe400078e00ff */
[----:B------:R-:W-:Y:S02]  /*1870*/  IMAD.MOV.U32 R10, RZ, RZ, -0x1 ;  /* 0xffffffffff0a7424 */ /* 0x000fe400078e00ff */
[----:B------:R-:W-:Y:S05]  /*1880*/  CALL.REL.NOINC `($__internal_97_$__cuda_sm70_shflsync_bfly_p) ;  /* 0x000003f000007944 */ /* 0x000fea0003c00000 */
[----:B-1----:R-:W-:Y:S01]  /*1890*/  IMAD.MOV.U32 R25, RZ, RZ, R10 ;  /* 0x000000ffff197224 */ /* 0x002fe200078e000a */
[----:B0-----:R-:W-:Y:S05]  /*18a0*/  BRA `(.L_x_5112) ;  /* 0xfffff2d000007947 */ /* 0x001fea000383ffff */
.L_x_5095:
[----:B------:R-:W-:Y:S01]  /*18b0*/  IMAD.MOV.U32 R19, RZ, RZ, R23 ;  /* 0x000000ffff137224 */ /* 0x000fe200078e0017 */
[----:B------:R-:W-:Y:S01]  /*18c0*/  MOV R8, 0x1910 ;  /* 0x0000191000087802 */ /* 0x000fe20000000f00 */
[----:B------:R-:W-:Y:S02]  /*18d0*/  IMAD.MOV.U32 R16, RZ, RZ, 0x4 ;  /* 0x00000004ff107424 */ /* 0x000fe400078e00ff */
[----:B------:R-:W-:Y:S02]  /*18e0*/  IMAD.MOV.U32 R11, RZ, RZ, 0x181f ;  /* 0x0000181fff0b7424 */ /* 0x000fe400078e00ff */
[----:B------:R-:W-:Y:S02]  /*18f0*/  IMAD.MOV.U32 R10, RZ, RZ, -0x1 ;  /* 0xffffffffff0a7424 */ /* 0x000fe400078e00ff */
[----:B01----:R-:W-:Y:S05]  /*1900*/  CALL.REL.NOINC `($__internal_97_$__cuda_sm70_shflsync_bfly_p) ;  /* 0x0000037000007944 */ /* 0x003fea0003c00000 */
[----:B-1----:R-:W-:Y:S01]  /*1910*/  IMAD.MOV.U32 R20, RZ, RZ, R10 ;  /* 0x000000ffff147224 */ /* 0x002fe200078e000a */
[----:B------:R-:W-:Y:S01]  /*1920*/  MOV R8, 0x1980 ;  /* 0x0000198000087802 */ /* 0x000fe20000000f00 */
[----:B0-----:R-:W-:-:S02]  /*1930*/  IMAD.MOV.U32 R19, RZ, RZ, R21 ;  /* 0x000000ffff137224 */ /* 0x001fc400078e0015 */
[----:B------:R-:W-:Y:S02]  /*1940*/  IMAD.MOV.U32 R16, RZ, RZ, 0x4 ;  /* 0x00000004ff107424 */ /* 0x000fe400078e00ff */
[----:B------:R-:W-:Y:S02]  /*1950*/  IMAD.MOV.U32 R11, RZ, RZ, 0x181f ;  /* 0x0000181fff0b7424 */ /* 0x000fe400078e00ff */
[----:B------:R-:W-:Y:S02]  /*1960*/  IMAD.MOV.U32 R10, RZ, RZ, -0x1 ;  /* 0xffffffffff0a7424 */ /* 0x000fe400078e00ff */
[----:B------:R-:W-:Y:S05]  /*1970*/  CALL.REL.NOINC `($__internal_97_$__cuda_sm70_shflsync_bfly_p) ;  /* 0x0000030000007944 */ /* 0x000fea0003c00000 */
[----:B-1----:R-:W-:Y:S01]  /*1980*/  IMAD.MOV.U32 R18, RZ, RZ, R10 ;  /* 0x000000ffff127224 */ /* 0x002fe200078e000a */
[----:B0-----:R-:W-:Y:S05]  /*1990*/  BRA `(.L_x_5113) ;  /* 0xfffff21000007947 */ /* 0x001fea000383ffff */
.L_x_5096:
[----:B------:R-:W-:Y:S01]  /*19a0*/  IMAD.MOV.U32 R19, RZ, RZ, R22 ;  /* 0x000000ffff137224 */ /* 0x000fe200078e0016 */
[----:B------:R-:W-:Y:S01]  /*19b0*/  MOV R8, 0x1a00 ;  /* 0x00001a0000087802 */ /* 0x000fe20000000f00 */
[----:B------:R-:W-:Y:S02]  /*19c0*/  IMAD.MOV.U32 R16, RZ, RZ, 0x2 ;  /* 0x00000002ff107424 */ /* 0x000fe400078e00ff */
[----:B------:R-:W-:Y:S02]  /*19d0*/  IMAD.MOV.U32 R11, RZ, RZ, 0x181f ;  /* 0x0000181fff0b7424 */ /* 0x000fe400078e00ff */
[----:B------:R-:W-:-:S02]  /*19e0*/  IMAD.MOV.U32 R10, RZ, RZ, -0x1 ;  /* 0xffffffffff0a7424 */ /* 0x000fc400078e00ff */
[----:B--23--:R-:W-:Y:S05]  /*19f0*/  CALL.REL.NOINC `($__internal_97_$__cuda_sm70_shflsync_bfly_p) ;  /* 0x0000028000007944 */ /* 0x00cfea0003c00000 */
[----:B------:R-:W-:Y:S01]  /*1a00*/  FSEL R23, R20, R23, P1 ;  /* 0x0000001714177208 */ /* 0x000fe20000800000 */
[----:B-1----:R-:W-:Y:S01]  /*1a10*/  IMAD.MOV.U32 R25, RZ, RZ, R10 ;  /* 0x000000ffff197224 */ /* 0x002fe200078e000a */
[----:B------:R-:W-:Y:S01]  /*1a20*/  MOV R8, 0x1a80 ;  /* 0x00001a8000087802 */ /* 0x000fe20000000f00 */
[----:B0-----:R-:W-:-:S02]  /*1a30*/  IMAD.MOV.U32 R16, RZ, RZ, 0x2 ;  /* 0x00000002ff107424 */ /* 0x001fc400078e00ff */
[----:B------:R-:W-:Y:S02]  /*1a40*/  IMAD.MOV.U32 R11, RZ, RZ, 0x181f ;  /* 0x0000181fff0b7424 */ /* 0x000fe400078e00ff */
[----:B------:R-:W-:Y:S02]  /*1a50*/  IMAD.MOV.U32 R10, RZ, RZ, -0x1 ;  /* 0xffffffffff0a7424 */ /* 0x000fe400078e00ff */
[----:B------:R-:W-:Y:S02]  /*1a60*/  IMAD.MOV.U32 R19, RZ, RZ, R23 ;  /* 0x000000ffff137224 */ /* 0x000fe400078e0017 */
[----:B------:R-:W-:Y:S05]  /*1a70*/  CALL.REL.NOINC `($__internal_97_$__cuda_sm70_shflsync_bfly_p) ;  /* 0x0000020000007944 */ /* 0x000fea0003c00000 */
[----:B------:R-:W-:Y:S01]  /*1a80*/  SEL R21, R18, R21, P1 ;  /* 0x0000001512157207 */ /* 0x000fe20000800000 */
[----:B-1----:R-:W-:Y:S01]  /*1a90*/  IMAD.MOV.U32 R20, RZ, RZ, R10 ;  /* 0x000000ffff147224 */ /* 0x002fe200078e000a */
[----:B------:R-:W-:Y:S01]  /*1aa0*/  MOV R8, 0x1b00 ;  /* 0x00001b0000087802 */ /* 0x000fe20000000f00 */
[----:B0-----:R-:W-:Y:S02]  /*1ab0*/  IMAD.MOV.U32 R16, RZ, RZ, 0x2 ;  /* 0x00000002ff107424 */ /* 0x001fe400078e00ff */
[----:B------:R-:W-:Y:S02]  /*1ac0*/  IMAD.MOV.U32 R11, RZ, RZ, 0x181f ;  /* 0x0000181fff0b7424 */ /* 0x000fe400078e00ff */
[----:B------:R-:W-:-:S02]  /*1ad0*/  IMAD.MOV.U32 R10, RZ, RZ, -0x1 ;  /* 0xffffffffff0a7424 */ /* 0x000fc400078e00ff */
[----:B------:R-:W-:Y:S02]  /*1ae0*/  IMAD.MOV.U32 R19, RZ, RZ, R21 ;  /* 0x000000ffff137224 */ /* 0x000fe400078e0015 */
[----:B------:R-:W-:Y:S05]  /*1af0*/  CALL.REL.NOINC `($__internal_97_$__cuda_sm70_shflsync_bfly_p) ;  /* 0x0000018000007944 */ /* 0x000fea0003c00000 */
[----:B-1----:R-:W-:Y:S01]  /*1b00*/  IMAD.MOV.U32 R18, RZ, RZ, R10 ;  /* 0x000000ffff127224 */ /* 0x002fe200078e000a */
[----:B0-----:R-:W-:Y:S05]  /*1b10*/  BRA `(.L_x_5114) ;  /* 0xfffff15000007947 */ /* 0x001fea000383ffff */
.L_x_5097:
[----:B------:R-:W-:Y:S01]  /*1b20*/  IMAD.MOV.U32 R19, RZ, RZ, R25 ;  /* 0x000000ffff137224 */ /* 0x000fe200078e0019 */
[----:B------:R-:W-:Y:S01]  /*1b30*/  MOV R8, 0x1b80 ;  /* 0x00001b8000087802 */ /* 0x000fe20000000f00 */
[----:B------:R-:W-:Y:S02]  /*1b40*/  IMAD.MOV.U32 R16, RZ, RZ, 0x1 ;  /* 0x00000001ff107424 */ /* 0x000fe400078e00ff */
[----:B------:R-:W-:Y:S02]  /*1b50*/  IMAD.MOV.U32 R11, RZ, RZ, 0x181f ;  /* 0x0000181fff0b7424 */ /* 0x000fe400078e00ff */
[----:B------:R-:W-:Y:S02]  /*1b60*/  IMAD.MOV.U32 R10, RZ, RZ, -0x1 ;  /* 0xffffffffff0a7424 */ /* 0x000fe400078e00ff */
[----:B0-2---:R-:W-:Y:S05]  /*1b70*/  CALL.REL.NOINC `($__internal_97_$__cuda_sm70_shflsync_bfly_p) ;  /* 0x0000010000007944 */ /* 0x005fea0003c00000 */
[----:B-1----:R-:W-:Y:S01]  /*1b80*/  IMAD.MOV.U32 R22, RZ, RZ, R10 ;  /* 0x000000ffff167224 */ /* 0x002fe200078e000a */
[----:B0-----:R-:W-:Y:S05]  /*1b90*/  BRA `(.L_x_5115) ;  /* 0xfffff13000007947 */ /* 0x001fea000383ffff */
.L_x_5098:
        /* <DEDUP_REMOVED lines=14> */
        .weak           $__internal_97_$__cuda_sm70_shflsync_bfly_p
        .type           $__internal_97_$__cuda_sm70_shflsync_bfly_p,@function
        .size           $__internal_97_$__cuda_sm70_shflsync_bfly_p,(.L_x_11041 - $__internal_97_$__cuda_sm70_shflsync_bfly_p)
$__internal_97_$__cuda_sm70_shflsync_bfly_p:
[----:B------:R-:W-:Y:S01]  /*1c80*/  IMAD.MOV.U32 R9, RZ, RZ, 0x0 ;  /* 0x00000000ff097424 */ /* 0x000fe200078e00ff */
[----:B------:R-:W-:Y:S04]  /*1c90*/  WARPSYNC R10 ;  /* 0x0000000a00007348 */ /* 0x000fe80003800000 */
[----:B------:R0:W1:Y:S01]  /*1ca0*/  SHFL.BFLY PT, R10, R19, R16, R11 ;  /* 0x0c000010130a7389 */ /* 0x00006200000e000b */
[----:B------:R-:W-:Y:S05]  /*1cb0*/  RET.REL.NODEC R8 `(_ZN4vllm3moe10topkGatingILi4ELi32ELi4ELi16ELi32EifLNS0_11ScoringFuncE1EEEvPKT5_PKbPfiPT4_PiiiibPKf) ;  /* 0xffffe34008007950 */ /* 0x000fea0003c3ffff */
.L_x_5117:
        /* <DEDUP_REMOVED lines=12> */
.L_x_11041:


//--------------------- .text._ZN4vllm3moe10topkGatingILi4ELi16ELi4ELi16ELi32EifLNS0_11ScoringFuncE1EEEvPKT5_PKbPfiPT4_PiiiibPKf --------------------------
	.section	.text._ZN4vllm3moe10topkGatingILi4ELi16ELi4ELi16ELi32EifLNS0_11ScoringFuncE1EEEvPKT5_PKbPfiPT4_PiiiibPKf,"ax",@progbits
	.sectioninfo	@"SHI_REGISTERS=30"
	.align	128
        .global         _ZN4vllm3moe10topkGatingILi4ELi16ELi4ELi16ELi32EifLNS0_11ScoringFuncE1EEEvPKT5_PKbPfiPT4_PiiiibPKf
        .type           _ZN4vllm3moe10topkGatingILi4ELi16ELi4ELi16ELi32EifLNS0_11ScoringFuncE1EEEvPKT5_PKbPfiPT4_PiiiibPKf,@function
        .size           _ZN4vllm3moe10topkGatingILi4ELi16ELi4ELi16ELi32EifLNS0_11ScoringFuncE1EEEvPKT5_PKbPfiPT4_PiiiibPKf,(.L_x_11042 - _ZN4vllm3moe10topkGatingILi4ELi16ELi4ELi16ELi32EifLNS0_11ScoringFuncE1EEEvPKT5_PKbPfiPT4_PiiiibPKf)
        .other          _ZN4vllm3moe10topkGatingILi4ELi16ELi4ELi16ELi32EifLNS0_11ScoringFuncE1EEEvPKT5_PKbPfiPT4_PiiiibPKf,@"STO_CUDA_ENTRY STV_DEFAULT"
_ZN4vllm3moe10topkGatingILi4ELi16ELi4ELi16ELi32EifLNS0_11ScoringFuncE1EEEvPKT5_PKbPfiPT4_PiiiibPKf:
.text._ZN4vllm3moe10topkGatingILi4ELi16ELi4ELi16ELi32EifLNS0_11ScoringFuncE1EEEvPKT5_PKbPfiPT4_PiiiibPKf:
        /* <DEDUP_REMOVED lines=75> */
.L_x_5128:
        /* <DEDUP_REMOVED lines=16> */
.L_x_5140:
[----:B------:R-:W-:Y:S05]  /*05b0*/  BRA.DIV ~URZ, `(.L_x_5121) ;  /* 0x00000d227f007947 */ /* 0x000fea000b800000 */
[----:B------:R2:W3:Y:S04]  /*05c0*/  SHFL.BFLY PT, R23, R22, 0x2, 0x1c1f ;  /* 0x0c5c1f0016177f89 */ /* 0x0004e800000e0000 */
[----:B------:R2:W4:Y:S02]  /*05d0*/  SHFL.BFLY PT, R21, R18, 0x2, 0x1c1f ;  /* 0x0c5c1f0012157f89 */ /* 0x00052400000e0000 */
.L_x_5141:
        /* <DEDUP_REMOVED lines=12> */
.L_x_5142:
        /* <DEDUP_REMOVED lines=26> */
.L_x_5124:
[----:B------:R-:W-:Y:S05]  /*0840*/  BSYNC B1 ;  /* 0x0000000000017941 */ /* 0x000fea0003800000 */
.L_x_5123:
        /* <DEDUP_REMOVED lines=20> */
.L_x_5127:
[----:B------:R-:W-:Y:S05]  /*0990*/  BSYNC B1 ;  /* 0x0000000000017941 */ /* 0x000fea0003800000 */
.L_x_5126:
[----:B0-----:R-:W-:Y:S05]  /*09a0*/  BRA `(.L_x_5128) ;  /* 0xfffffb0000007947 */ /* 0x001fea000383ffff */
.L_x_5119:
[----:B------:R-:W-:Y:S02]  /*09b0*/  IMAD.MOV.U32 R17, RZ, RZ, RZ ;  /* 0x000000ffff117224 */ /* 0x000fe400078e00ff */
.L_x_5136:
        /* <DEDUP_REMOVED lines=16> */
.L_x_5143:
[----:B------:R-:W-:Y:S05]  /*0ac0*/  BRA.DIV ~URZ, `(.L_x_5130) ;  /* 0x00000af27f007947 */ /* 0x000fea000b800000 */
[----:B------:R2:W3:Y:S04]  /*0ad0*/  SHFL.BFLY PT, R23, R22, 0x2, 0x1c1f ;  /* 0x0c5c1f0016177f89 */ /* 0x0004e800000e0000 */
[----:B------:R2:W4:Y:S02]  /*0ae0*/  SHFL.BFLY PT, R21, R18, 0x2, 0x1c1f ;  /* 0x0c5c1f0012157f89 */ /* 0x00052400000e0000 */
.L_x_5144:
        /* <DEDUP_REMOVED lines=12> */
.L_x_5145:
        /* <DEDUP_REMOVED lines=25> */
.L_x_5133:
[----:B------:R-:W-:Y:S05]  /*0d40*/  BSYNC B1 ;  /* 0x0000000000017941 */ /* 0x000fea0003800000 */
.L_x_5132:
        /* <DEDUP_REMOVED lines=20> */
.L_x_5135:
[----:B------:R-:W-:Y:S05]  /*0e90*/  BSYNC B1 ;  /* 0x0000000000017941 */ /* 0x000fea0003800000 */
.L_x_5134:
[----:B0-----:R-:W-:Y:S05]  /*0ea0*/  BRA `(.L_x_5136) ;  /* 0xfffffb1000007947 */ /* 0x001fea000383ffff */
.L_x_5125:
[----:B------:R-:W-:Y:S05]  /*0eb0*/  BSYNC B0 ;  /* 0x0000000000007941 */ /* 0x000fea0003800000 */
.L_x_5118:
        /* <DEDUP_REMOVED lines=18> */
.L_x_5138:
        /* <DEDUP_REMOVED lines=20> */
.L_x_5137:
        /* <DEDUP_REMOVED lines=9> */
.L_x_5139:
        /* <DEDUP_REMOVED lines=11> */
.L_x_5120:
[----:B------:R-:W-:Y:S01]  /*1260*/  IMAD.MOV.U32 R10, RZ, RZ, R20 ;  /* 0x000000ffff0a7224 */ /* 0x000fe200078e0014 */
[----:B------:R-:W-:Y:S01]  /*1270*/  MOV R8, 0x12c0 ;  /* 0x000012c000087802 */ /* 0x000fe20000000f00 */
[----:B------:R-:W-:Y:S02]  /*1280*/  IMAD.MOV.U32 R11, RZ, RZ, 0x2 ;  /* 0x00000002ff0b7424 */ /* 0x000fe400078e00ff */
[----:B------:R-:W-:Y:S02]  /*1290*/  IMAD.MOV.U32 R16, RZ, RZ, 0x1c1f ;  /* 0x00001c1fff107424 */ /* 0x000fe400078e00ff */
[----:B------:R-:W-:Y:S02]  /*12a0*/  IMAD.MOV.U32 R19, RZ, RZ, -0x1 ;  /* 0xffffffffff137424 */ /* 0x000fe400078e00ff */
[----:B------:R-:W-:Y:S05]  /*12b0*/  CALL.REL.NOINC `($__internal_98_$__cuda_sm70_shflsync_bfly_p) ;  /* 0x0000056000007944 */ /* 0x000fea0003c00000 */
[----:B-1----:R-:W-:Y:S01]  /*12c0*/  IMAD.MOV.U32 R25, RZ, RZ, R10 ;  /* 0x000000ffff197224 */ /* 0x002fe200078e000a */
[----:B0-----:R-:W-:Y:S05]  /*12d0*/  BRA `(.L_x_5140) ;  /* 0xfffff2d000007947 */ /* 0x001fea000383ffff */
.L_x_5121:
[----:B------:R-:W-:Y:S01]  /*12e0*/  IMAD.MOV.U32 R10, RZ, RZ, R22 ;  /* 0x000000ffff0a7224 */ /* 0x000fe200078e0016 */
[----:B------:R-:W-:Y:S01]  /*12f0*/  MOV R8, 0x1340 ;  /* 0x0000134000087802 */ /* 0x000fe20000000f00 */
[----:B------:R-:W-:Y:S02]  /*1300*/  IMAD.MOV.U32 R11, RZ, RZ, 0x2 ;  /* 0x00000002ff0b7424 */ /* 0x000fe400078e00ff */
[----:B------:R-:W-:-:S02]  /*1310*/  IMAD.MOV.U32 R16, RZ, RZ, 0x1c1f ;  /* 0x00001c1fff107424 */ /* 0x000fc400078e00ff */
[----:B------:R-:W-:Y:S02]  /*1320*/  IMAD.MOV.U32 R19, RZ, RZ, -0x1 ;  /* 0xffffffffff137424 */ /* 0x000fe400078e00ff */
[----:B01----:R-:W-:Y:S05]  /*1330*/  CALL.REL.NOINC `($__internal_98_$__cuda_sm70_shflsync_bfly_p) ;  /* 0x000004e000007944 */ /* 0x003fea0003c00000 */
[----:B-1----:R-:W-:Y:S01]  /*1340*/  IMAD.MOV.U32 R23, RZ, RZ, R10 ;  /* 0x000000ffff177224 */ /* 0x002fe200078e000a */
[----:B------:R-:W-:Y:S01]  /*1350*/  MOV R8, 0x13b0 ;  /* 0x000013b000087802 */ /* 0x000fe20000000f00 */
[----:B------:R-:W-:Y:S02]  /*1360*/  IMAD.MOV.U32 R10, RZ, RZ, R18 ;  /* 0x000000ffff0a7224 */ /* 0x000fe400078e0012 */
[----:B0-----:R-:W-:Y:S02]  /*1370*/  IMAD.MOV.U32 R11, RZ, RZ, 0x2 ;  /* 0x00000002ff0b7424 */ /* 0x001fe400078e00ff */
[----:B------:R-:W-:Y:S02]  /*1380*/  IMAD.MOV.U32 R16, RZ, RZ, 0x1c1f ;  /* 0x00001c1fff107424 */ /* 0x000fe400078e00ff */
[----:B------:R-:W-:Y:S02]  /*1390*/  IMAD.MOV.U32 R19, RZ, RZ, -0x1 ;  /* 0xffffffffff137424 */ /* 0x000fe400078e00ff */
[----:B------:R-:W-:Y:S05]  /*13a0*/  CALL.REL.NOINC `($__internal_98_$__cuda_sm70_shflsync_bfly_p) ;  /* 0x0000047000007944 */ /* 0x000fea0003c00000 */
[----:B-1----:R-:W-:Y:S01]  /*13b0*/  IMAD.MOV.U32 R21, RZ, RZ, R10 ;  /* 0x000000ffff157224 */ /* 0x002fe200078e000a */
[----:B0-----:R-:W-:Y:S05]  /*13c0*/  BRA `(.L_x_5141) ;  /* 0xfffff21000007947 */ /* 0x001fea000383ffff */
.L_x_5122:
[----:B------:R-:W-:Y:S01]  /*13d0*/  IMAD.MOV.U32 R10, RZ, RZ, R20 ;  /* 0x000000ffff0a7224 */ /* 0x000fe200078e0014 */
[----:B------:R-:W-:Y:S01]  /*13e0*/  MOV R8, 0x1430 ;  /* 0x0000143000087802 */ /* 0x000fe20000000f00 */
[----:B------:R-:W-:-:S02]  /*13f0*/  IMAD.MOV.U32 R11, RZ, RZ, 0x1 ;  /* 0x00000001ff0b7424 */ /* 0x000fc400078e00ff */
[----:B------:R-:W-:Y:S02]  /*1400*/  IMAD.MOV.U32 R16, RZ, RZ, 0x1c1f ;  /* 0x00001c1fff107424 */ /* 0x000fe400078e00ff */
[----:B------:R-:W-:Y:S02]  /*1410*/  IMAD.MOV.U32 R19, RZ, RZ, -0x1 ;  /* 0xffffffffff137424 */ /* 0x000fe400078e00ff */
[----:B--23--:R-:W-:Y:S05]  /*1420*/  CALL.REL.NOINC `($__internal_98_$__cuda_sm70_shflsync_bfly_p) ;  /* 0x000003f000007944 */ /* 0x00cfea0003c00000 */
[----:B------:R-:W-:Y:S01]  /*1430*/  FSEL R22, R23, R22, P1 ;  /* 0x0000001617167208 */ /* 0x000fe20000800000 */
[----:B-1----:R-:W-:Y:S01]  /*1440*/  IMAD.MOV.U32 R23, RZ, RZ, R10 ;  /* 0x000000ffff177224 */ /* 0x002fe200078e000a */
[----:B------:R-:W-:Y:S01]  /*1450*/  MOV R8, 0x14b0 ;  /* 0x000014b000087802 */ /* 0x000fe20000000f00 */
[----:B0-----:R-:W-:Y:S02]  /*1460*/  IMAD.MOV.U32 R11, RZ, RZ, 0x1 ;  /* 0x00000001ff0b7424 */ /* 0x001fe400078e00ff */
[----:B------:R-:W-:Y:S02]  /*1470*/  IMAD.MOV.U32 R16, RZ, RZ, 0x1c1f ;  /* 0x00001c1fff107424 */ /* 0x000fe400078e00ff */
[----:B------:R-:W-:Y:S02]  /*1480*/  IMAD.MOV.U32 R19, RZ, RZ, -0x1 ;  /* 0xffffffffff137424 */ /* 0x000fe400078e00ff */
[----:B------:R-:W-:-:S02]  /*1490*/  IMAD.MOV.U32 R10, RZ, RZ, R22 ;  /* 0x000000ffff0a7224 */ /* 0x000fc400078e0016 */
[----:B------:R-:W-:Y:S05]  /*14a0*/  CALL.REL.NOINC `($__internal_98_$__cuda_sm70_shflsync_bfly_p) ;  /* 0x0000037000007944 */ /* 0x000fea0003c00000 */
[----:B------:R-:W-:Y:S01]  /*14b0*/  SEL R18, R21, R18, P1 ;  /* 0x0000001215127207 */ /* 0x000fe20000800000 */
[----:B-1----:R-:W-:Y:S01]  /*14c0*/  IMAD.MOV.U32 R21, RZ, RZ, R10 ;  /* 0x000000ffff157224 */ /* 0x002fe200078e000a */
[----:B------:R-:W-:Y:S01]  /*14d0*/  MOV R8, 0x1530 ;  /* 0x0000153000087802 */ /* 0x000fe20000000f00 */
[----:B0-----:R-:W-:-:S02]  /*14e0*/  IMAD.MOV.U32 R11, RZ, RZ, 0x1 ;  /* 0x00000001ff0b7424 */ /* 0x001fc400078e00ff */
[----:B------:R-:W-:Y:S02]  /*14f0*/  IMAD.MOV.U32 R16, RZ, RZ, 0x1c1f ;  /* 0x00001c1fff107424 */ /* 0x000fe400078e00ff */
[----:B------:R-:W-:Y:S02]  /*1500*/  IMAD.MOV.U32 R19, RZ, RZ, -0x1 ;  /* 0xffffffffff137424 */ /* 0x000fe400078e00ff */
[----:B------:R-:W-:Y:S02]  /*1510*/  IMAD.MOV.U32 R10, RZ, RZ, R18 ;  /* 0x000000ffff0a7224 */ /* 0x000fe400078e0012 */
[----:B------:R-:W-:Y:S05]  /*1520*/  CALL.REL.NOINC `($__internal_98_$__cuda_sm70_shflsync_bfly_p) ;  /* 0x000002f000007944 */ /* 0x000fea0003c00000 */
[----:B01----:R-:W-:Y:S05]  /*1530*/  BRA `(.L_x_5142) ;  /* 0xfffff16000007947 */ /* 0x003fea000383ffff */
.L_x_5129:
[----:B------:R-:W-:Y:S01]  /*1540*/  IMAD.MOV.U32 R10, RZ, RZ, R20 ;  /* 0x000000ffff0a7224 */ /* 0x000fe200078e0014 */
[----:B------:R-:W-:Y:S01]  /*1550*/  MOV R8, 0x15a0 ;  /* 0x000015a000087802 */ /* 0x000fe20000000f00 */
[----:B------:R-:W-:Y:S02]  /*1560*/  IMAD.MOV.U32 R11, RZ, RZ, 0x2 ;  /* 0x00000002ff0b7424 */ /* 0x000fe400078e00ff */
[----:B------:R-:W-:Y:S02]  /*1570*/  IMAD.MOV.U32 R16, RZ, RZ, 0x1c1f ;  /* 0x00001c1fff107424 */ /* 0x000fe400078e00ff */
[----:B------:R-:W-:-:S02]  /*1580*/  IMAD.MOV.U32 R19, RZ, RZ, -0x1 ;  /* 0xffffffffff137424 */ /* 0x000fc400078e00ff */
[----:B------:R-:W-:Y:S05]  /*1590*/  CALL.REL.NOINC `($__internal_98_$__cuda_sm70_shflsync_bfly_p) ;  /* 0x0000028000007944 */ /* 0x000fea0003c00000 */
[----:B-1----:R-:W-:Y:S01]  /*15a0*/  IMAD.MOV.U32 R25, RZ, RZ, R10 ;  /* 0x000000ffff197224 */ /* 0x002fe200078e000a */
[----:B0-----:R-:W-:Y:S05]  /*15b0*/  BRA `(.L_x_5143) ;  /* 0xfffff50000007947 */ /* 0x001fea000383ffff */
.L_x_5130:
[----:B------:R-:W-:Y:S01]  /*15c0*/  IMAD.MOV.U32 R10, RZ, RZ, R22 ;  /* 0x000000ffff0a7224 */ /* 0x000fe200078e0016 */
[----:B------:R-:W-:Y:S01]  /*15d0*/  MOV R8, 0x1620 ;  /* 0x0000162000087802 */ /* 0x000fe20000000f00 */
[----:B------:R-:W-:-:S02]  /*15e0*/  IMAD.MOV.U32 R11, RZ, RZ, 0x2 ;  /* 0x00000002ff0b7424 */ /* 0x000fc400078e00ff */
[----:B------:R-:W-:Y:S02]  /*15f0*/  IMAD.MOV.U32 R16, RZ, RZ, 0x1c1f ;  /* 0x00001c1fff107424 */ /* 0x000fe400078e00ff */
[----:B------:R-:W-:Y:S02]  /*1600*/  IMAD.MOV.U32 R19, RZ, RZ, -0x1 ;  /* 0xffffffffff137424 */ /* 0x000fe400078e00ff */
[----:B01----:R-:W-:Y:S05]  /*1610*/  CALL.REL.NOINC `($__internal_98_$__cuda_sm70_shflsync_bfly_p) ;  /* 0x0000020000007944 */ /* 0x003fea0003c00000 */
[----:B-1----:R-:W-:Y:S01]  /*1620*/  IMAD.MOV.U32 R23, RZ, RZ, R10 ;  /* 0x000000ffff177224 */ /* 0x002fe200078e000a */
[----:B------:R-:W-:Y:S01]  /*1630*/  MOV R8, 0x1690 ;  /* 0x0000169000087802 */ /* 0x000fe20000000f00 */
[----:B------:R-:W-:Y:S02]  /*1640*/  IMAD.MOV.U32 R10, RZ, RZ, R18 ;  /* 0x000000ffff0a7224 */ /* 0x000fe400078e0012 */
[----:B0-----:R-:W-:Y:S02]  /*1650*/  IMAD.MOV.U32 R11, RZ, RZ, 0x2 ;  /* 0x00000002ff0b7424 */ /* 0x001fe400078e00ff */
[----:B------:R-:W-:Y:S02]  /*1660*/  IMAD.MOV.U32 R16, RZ, RZ, 0x1c1f ;  /* 0x00001c1fff107424 */ /* 0x000fe400078e00ff */
[----:B------:R-:W-:-:S02]  /*1670*/  IMAD.MOV.U32 R19, RZ, RZ, -0x1 ;  /* 0xffffffffff137424 */ /* 0x000fc400078e00ff */
[----:B------:R-:W-:Y:S05]  /*1680*/  CALL.REL.NOINC `($__internal_98_$__cuda_sm70_shflsync_bfly_p) ;  /* 0x0000019000007944 */ /* 0x000fea0003c00000 */
[----:B-1----:R-:W-:Y:S01]  /*1690*/  IMAD.MOV.U32 R21, RZ, RZ, R10 ;  /* 0x000000ffff157224 */ /* 0x002fe200078e000a */
[----:B0-----:R-:W-:Y:S05]  /*16a0*/  BRA `(.L_x_5144) ;  /* 0xfffff44000007947 */ /* 0x001fea000383ffff */
.L_x_5131:
        /* <DEDUP_REMOVED lines=23> */
        .weak           $__internal_98_$__cuda_sm70_shflsync_bfly_p
        .type           $__internal_98_$__cuda_sm70_shflsync_bfly_p,@function
        .size           $__internal_98_$__cuda_sm70_shflsync_bfly_p,(.L_x_11042 - $__internal_98_$__cuda_sm70_shflsync_bfly_p)
$__internal_98_$__cuda_sm70_shflsync_bfly_p:
[----:B------:R-:W-:Y:S01]  /*1820*/  IMAD.MOV.U32 R9, RZ, RZ, 0x0 ;  /* 0x00000000ff097424 */ /* 0x000fe200078e00ff */
[----:B------:R-:W-:Y:S04]  /*1830*/  WARPSYNC R19 ;  /* 0x0000001300007348 */ /* 0x000fe80003800000 */
[----:B------:R0:W1:Y:S01]  /*1840*/  SHFL.BFLY PT, R10, R10, R11, R16 ;  /* 0x0c00000b0a0a7389 */ /* 0x00006200000e0010 */
[----:B------:R-:W-:Y:S05]  /*1850*/  RET.REL.NODEC R8 `(_ZN4vllm3moe10topkGatingILi4ELi16ELi4ELi16ELi32EifLNS0_11ScoringFuncE1EEEvPKT5_PKbPfiPT4_PiiiibPKf) ;  /* 0xffffe7a008007950 */ /* 0x000fea0003c3ffff */
.L_x_5146:
        /* <DEDUP_REMOVED lines=10> */
.L_x_11042:


//--------------------- .text._ZN4vllm3moe10topkGatingILi4ELi8ELi4ELi16ELi32EifLNS0_11ScoringFuncE1EEEvPKT5_PKbPfiPT4_PiiiibPKf --------------------------
	.section	.text._ZN4vllm3moe10topkGatingILi4ELi8ELi4ELi16ELi32EifLNS0_11ScoringFuncE1EEEvPKT5_PKbPfiPT4_PiiiibPKf,"ax",@progbits
	.sectioninfo	@"SHI_REGISTERS=32"
	.align	128
        .global         _ZN4vllm3moe10topkGatingILi4ELi8ELi4ELi16ELi32EifLNS0_11ScoringFuncE1EEEvPKT5_PKbPfiPT4_PiiiibPKf
        .type           _ZN4vllm3moe10topkGatingILi4ELi8ELi4ELi16ELi32EifLNS0_11ScoringFuncE1EEEvPKT5_PKbPfiPT4_PiiiibPKf,@function
        .size           _ZN4vllm3moe10topkGatingILi4ELi8ELi4ELi16ELi32EifLNS0_11ScoringFuncE1EEEvPKT5_PKbPfiPT4_PiiiibPKf,(.L_x_11276 - _ZN4vllm3moe10topkGatingILi4ELi8ELi4ELi16ELi32EifLNS0_11ScoringFuncE1EEEvPKT5_PKbPfiPT4_PiiiibPKf)
        .other          _ZN4vllm3moe10topkGatingILi4ELi8ELi4ELi16ELi32EifLNS0_11ScoringFuncE1EEEvPKT5_PKbPfiPT4_PiiiibPKf,@"STO_CUDA_ENTRY STV_DEFAULT"
_ZN4vllm3moe10topkGatingILi4ELi8ELi4ELi16ELi32EifLNS0_11ScoringFuncE1EEEvPKT5_PKbPfiPT4_PiiiibPKf:
.text._ZN4vllm3moe10topkGatingILi4ELi8ELi4ELi16ELi32EifLNS0_11ScoringFuncE1EEEvPKT5_PKbPfiPT4_PiiiibPKf:
        /* <DEDUP_REMOVED lines=78> */
.L_x_5157:
        /* <DEDUP_REMOVED lines=45> */
.L_x_5151:
[----:B------:R-:W-:Y:S05]  /*07b0*/  BSYNC B0 ;  /* 0x0000000000007941 */ /* 0x000fea0003800000 */
.L_x_5150:
        /* <DEDUP_REMOVED lines=19> */
.L_x_5153:
[----:B------:R-:W-:Y:S05]  /*08f0*/  BSYNC B0 ;  /* 0x0000000000007941 */ /* 0x000fea0003800000 */
.L_x_5152:
        /* <DEDUP_REMOVED lines=37> */
.L_x_5155:
[----:B------:R-:W-:Y:S05]  /*0b50*/  BSYNC B0 ;  /* 0x0000000000007941 */ /* 0x000fea0003800000 */
.L_x_5154:
        /* <DEDUP_REMOVED lines=19> */
.L_x_5156:
[----:B------:R-:W-:Y:S05]  /*0c90*/  @P2 BRA `(.L_x_5157) ;  /* 0xfffff84000002947 */ /* 0x000fea000383ffff */
.L_x_5149:
        /* <DEDUP_REMOVED lines=47> */
.L_x_5159:
[----:B------:R-:W-:Y:S05]  /*0f90*/  BSYNC B0 ;  /* 0x0000000000007941 */ /* 0x000fea0003800000 */
.L_x_5158:
        /* <DEDUP_REMOVED lines=18> */
.L_x_5161:
[----:B------:R-:W-:Y:S05]  /*10c0*/  BSYNC B0 ;  /* 0x0000000000007941 */ /* 0x000fea0003800000 */
.L_x_5160:
[----:B------:R-:W-:Y:S05]  /*10d0*/  BRA `(.L_x_5147) ;  /* 0x00000bf000007947 */ /* 0x000fea0003800000 */
.L_x_5148:
[----:B0-----:R-:W-:Y:S02]  /*10e0*/  IMAD.MOV.U32 R8, RZ, RZ, c[0x0][0x190] ;  /* 0x00006400ff087624 */ /* 0x001fe400078e00ff */
[----:B------:R-:W-:-:S03]  /*10f0*/  IMAD.MOV.U32 R14, RZ, RZ, RZ ;  /* 0x000000ffff0e7224 */ /* 0x000fc600078e00ff */
[----:B------:R-:W-:-:S13]  /*1100*/  ISETP.NE.AND P0, PT, R8, 0x1, PT ;  /* 0x000000010800780c */ /* 0x000fda0003f05270 */
[----:B------:R-:W-:Y:S05]  /*1110*/  @!P0 BRA `(.L_x_5162) ;  /* 0x000007c000008947 */ /* 0x000fea0003800000 */
[----:B------:R-:W-:Y:S01]  /*1120*/  IADD3 R22, -R15, c[0x0][0x190], RZ ;  /* 0x000064000f167a10 */ /* 0x000fe20007ffe1ff */
[----:B------:R-:W-:Y:S02]  /*1130*/  IMAD.MOV.U32 R14, RZ, RZ, RZ ;  /* 0x000000ffff0e7224 */ /* 0x000fe400078e00ff */
.L_x_5170:
        /* <DEDUP_REMOVED lines=44> */
.L_x_5164:
[----:B------:R-:W-:Y:S05]  /*1400*/  BSYNC B0 ;  /* 0x0000000000007941 */ /* 0x000fea0003800000 */
.L_x_5163:
        /* <DEDUP_REMOVED lines=19> */
.L_x_5166:
[----:B------:R-:W-:Y:S05]  /*1540*/  BSYNC B0 ;  /* 0x0000000000007941 */ /* 0x000fea0003800000 */
.L_x_5165:
        /* <DEDUP_REMOVED lines=36> */
.L_x_5168:
[----:B------:R-:W-:Y:S05]  /*1790*/  BSYNC B0 ;  /* 0x0000000000007941 */ /* 0x000fea0003800000 */
.L_x_5167:
        /* <DEDUP_REMOVED lines=19> */
.L_x_5169:
[----:B------:R-:W-:Y:S05]  /*18d0*/  @P2 BRA `(.L_x_5170) ;  /* 0xfffff86000002947 */ /* 0x000fea000383ffff */
.L_x_5162:
        /* <DEDUP_REMOVED lines=46> */
.L_x_5172:
[----:B------:R-:W-:Y:S05]  /*1bc0*/  BSYNC B0 ;  /* 0x0000000000007941 */ /* 0x000fea0003800000 */
.L_x_5171:
        /* <DEDUP_REMOVED lines=16> */
.L_x_5147:
        /* <DEDUP_REMOVED lines=18> */
.L_x_5174:
        /* <DEDUP_REMOVED lines=19> */
.L_x_5173:
        /* <DEDUP_REMOVED lines=12> */
.L_x_5175:
        /* <DEDUP_REMOVED lines=11> */
.L_x_5176:
        /* <DEDUP_REMOVED lines=15> */
.L_x_11276:


//--------------------- .text._ZN4vllm3moe10topkGatingILi4ELi4ELi4ELi16ELi32EifLNS0_11ScoringFuncE1EEEvPKT5_PKbPfiPT4_PiiiibPKf --------------------------
	.section	.text._ZN4vllm3moe10topkGatingILi4ELi4ELi4ELi16ELi32EifLNS0_11ScoringFuncE1EEEvPKT5_PKbPfiPT4_PiiiibPKf,"ax",@progbits
	.sectioninfo	@"SHI_REGISTERS=32"
	.align	128
        .global         _ZN4vllm3moe10topkGatingILi4ELi4ELi4ELi16ELi32EifLNS0_11ScoringFuncE1EEEvPKT5_PKbPfiPT4_PiiiibPKf
        .type           _ZN4vllm3moe10topkGatingILi4ELi4ELi4ELi16ELi32EifLNS0_11ScoringFuncE1EEEvPKT5_PKbPfiPT4_PiiiibPKf,@function
        .size           _ZN4vllm3moe10topkGatingILi4ELi4ELi4ELi16ELi32EifLNS0_11ScoringFuncE1EEEvPKT5_PKbPfiPT4_PiiiibPKf,(.L_x_11277 - _ZN4vllm3moe10topkGatingILi4ELi4ELi4ELi16ELi32EifLNS0_11ScoringFuncE1EEEvPKT5_PKbPfiPT4_PiiiibPKf)
        .other          _ZN4vllm3moe10topkGatingILi4ELi4ELi4ELi16ELi32EifLNS0_11ScoringFuncE1EEEvPKT5_PKbPfiPT4_PiiiibPKf,@"STO_CUDA_ENTRY STV_DEFAULT"
_ZN4vllm3moe10topkGatingILi4ELi4ELi4ELi16ELi32EifLNS0_11ScoringFuncE1EEEvPKT5_PKbPfiPT4_PiiiibPKf:
.text._ZN4vllm3moe10topkGatingILi4ELi4ELi4ELi16ELi32EifLNS0_11ScoringFuncE1EEEvPKT5_PKbPfiPT4_PiiiibPKf:
        /* <DEDUP_REMOVED lines=83> */
.L_x_5184:
        /* <DEDUP_REMOVED lines=35> */
.L_x_5180:
        /* <DEDUP_REMOVED lines=34> */
.L_x_5181:
        /* <DEDUP_REMOVED lines=33> */
.L_x_5182:
        /* <DEDUP_REMOVED lines=37> */
.L_x_5183:
[----:B------:R-:W-:Y:S05]  /*0de0*/  @P5 BRA `(.L_x_5184) ;  /* 0xfffff74000005947 */ /* 0x000fea000383ffff */
.L_x_5179:
        /* <DEDUP_REMOVED lines=15> */
.L_x_5186:
        /* <DEDUP_REMOVED lines=42> */
.L_x_5185:
[----:B------:R-:W-:Y:S02]  /*1180*/  IMAD.X R15, RZ, RZ, R15, P4 ;  /* 0x000000ffff0f7224 */ /* 0x000fe400020e060f */
[----:B------:R-:W-:Y:S02]  /*1190*/  IMAD.X R21, RZ, RZ, R21, P3 ;  /* 0x000000ffff157224 */ /* 0x000fe400018e0615 */
[----:B------:R-:W-:Y:S01]  /*11a0*/  IMAD.X R17, RZ, RZ, R17, P1 ;  /* 0x000000ffff117224 */ /* 0x000fe200008e0611 */
[----:B------:R-:W-:Y:S05]  /*11b0*/  @!P0 BRA `(.L_x_5177) ;  /* 0x00000cf000008947 */ /* 0x000fea0003800000 */
[----:B------:R-:W-:Y:S02]  /*11c0*/  IADD3 R22, R22, 0x1, RZ ;  /* 0x0000000116167810 */ /* 0x000fe40007ffe0ff */
[----:B0-----:R-:W-:Y:S01]  /*11d0*/  IADD3 R19, R19, c[0x0][0x178], RZ ;  /* 0x00005e0013137a10 */ /* 0x001fe20007ffe0ff */
[----:B------:R-:W-:Y:S05]  /*11e0*/  BRA `(.L_x_5186) ;  /* 0xfffffcf000007947 */ /* 0x000fea000383ffff */
.L_x_5178:
[----:B------:R-:W-:Y:S01]  /*11f0*/  ISETP.GE.U32.AND P0, PT, R12, 0x3, PT ;  /* 0x000000030c00780c */ /* 0x000fe20003f06070 */
[----:B------:R-:W-:-:S12]  /*1200*/  IMAD.MOV.U32 R22, RZ, RZ, RZ ;  /* 0x000000ffff167224 */ /* 0x000fd800078e00ff */
[----:B------:R-:W-:Y:S05]  /*1210*/  @!P0 BRA `(.L_x_5187) ;  /* 0x000008c000008947 */ /* 0x000fea0003800000 */
[----:B------:R-:W-:Y:S01]  /*1220*/  PRMT R21, R9, 0x9910, RZ ;  /* 0x0000991009157816 */ /* 0x000fe200000000ff */
[----:B------:R-:W-:Y:S01]  /*1230*/  IMAD.MOV.U32 R22, RZ, RZ, RZ ;  /* 0x000000ffff167224 */ /* 0x000fe200078e00ff */
[----:B------:R-:W-:Y:S02]  /*1240*/  ULDC UR5, c[0x0][0x190] ;  /* 0x0000640000057ab9 */ /* 0x000fe40000000800 */
[----:B------:R-:W-:Y:S02]  /*1250*/  UIADD3 UR5, -UR4, UR5, URZ ;  /* 0x0000000504057290 */ /* 0x000fe4000fffe13f */
.L_x_5192:
        /* <DEDUP_REMOVED lines=34> */
.L_x_5188:
        /* <DEDUP_REMOVED lines=33> */
.L_x_5189:
        /* <DEDUP_REMOVED lines=32> */
.L_x_5190:
        /* <DEDUP_REMOVED lines=36> */
.L_x_5191:
[----:B------:R-:W-:Y:S05]  /*1ad0*/  @P5 BRA `(.L_x_5192) ;  /* 0xfffff78000005947 */ /* 0x000fea000383ffff */
.L_x_5187:
        /* <DEDUP_REMOVED lines=14> */
.L_x_5194:
        /* <DEDUP_REMOVED lines=41> */
.L_x_5193:
[----:B------:R-:W-:Y:S01]  /*1e50*/  IADD3 R22, R22, 0x1, RZ ;  /* 0x0000000116167810 */ /* 0x000fe20007ffe0ff */
[----:B------:R-:W-:Y:S01]  /*1e60*/  IMAD.X R21, RZ, RZ, R21, P4 ;  /* 0x000000ffff157224 */ /* 0x000fe200020e0615 */
[----:B0-----:R-:W-:Y:S01]  /*1e70*/  IADD3 R19, R19, c[0x0][0x178], RZ ;  /* 0x00005e0013137a10 */ /* 0x001fe20007ffe0ff */
[----:B------:R-:W-:Y:S02]  /*1e80*/  IMAD.X R15, RZ, RZ, R15, P3 ;  /* 0x000000ffff0f7224 */ /* 0x000fe400018e060f */
[----:B------:R-:W-:Y:S01]  /*1e90*/  IMAD.X R17, RZ, RZ, R17, P1 ;  /* 0x000000ffff117224 */ /* 0x000fe200008e0611 */
[----:B------:R-:W-:Y:S05]  /*1ea0*/  @P0 BRA `(.L_x_5194) ;  /* 0xfffffd1000000947 */ /* 0x000fea000383ffff */
.L_x_5177:
        /* <DEDUP_REMOVED lines=21> */
.L_x_5198:
        /* <DEDUP_REMOVED lines=64> */
.L_x_5197:
        /* <DEDUP_REMOVED lines=36> */
.L_x_5199:
[----:B------:R-:W-:-:S13]  /*2640*/  ISETP.NE.OR P0, PT, R3, RZ, P0 ;  /* 0x000000ff0300720c */ /* 0x000fda0000705670 */
[----:B------:R-:W-:Y:S05]  /*2650*/  @!P0 BRA `(.L_x_5195) ;  /* 0x0000014000008947 */ /* 0x000fea0003800000 */
.L_x_5196:
[----:B0-2---:R0:W2:Y:S02]  /*2660*/  MUFU.RCP R17, R20 ;  /* 0x0000001400117308 */ /* 0x0050a40000001000 */
.L_x_5200:
        /* <DEDUP_REMOVED lines=19> */
.L_x_5195:
        /* <DEDUP_REMOVED lines=8> */
.L_x_5201:
        /* <DEDUP_REMOVED lines=11> */
.L_x_5202:
        /* <DEDUP_REMOVED lines=11> */
.L_x_11277:


//--------------------- .text._ZN4vllm3moe10topkGatingILi2ELi2ELi4ELi8ELi32EifLNS0_11ScoringFuncE1EEEvPKT5_PKbPfiPT4_PiiiibPKf --------------------------
	.section	.text._ZN4vllm3moe10topkGatingILi2ELi2ELi4ELi8ELi32EifLNS0_11ScoringFuncE1EEEvPKT5_PKbPfiPT4_PiiiibPKf,"ax",@progbits
	.sectioninfo	@"SHI_REGISTERS=32"
	.align	128
        .global         _ZN4vllm3moe10topkGatingILi2ELi2ELi4ELi8ELi32EifLNS0_11ScoringFuncE1EEEvPKT5_PKbPfiPT4_PiiiibPKf
        .type           _ZN4vllm3moe10topkGatingILi2ELi2ELi4ELi8ELi32EifLNS0_11ScoringFuncE1EEEvPKT5_PKbPfiPT4_PiiiibPKf,@function
        .size           _ZN4vllm3moe10topkGatingILi2ELi2ELi4ELi8ELi32EifLNS0_11ScoringFuncE1EEEvPKT5_PKbPfiPT4_PiiiibPKf,(.L_x_11278 - _ZN4vllm3moe10topkGatingILi2ELi2ELi4ELi8ELi32EifLNS0_11ScoringFuncE1EEEvPKT5_PKbPfiPT4_PiiiibPKf)
        .other          _ZN4vllm3moe10topkGatingILi2ELi2ELi4ELi8ELi32EifLNS0_11ScoringFuncE1EEEvPKT5_PKbPfiPT4_PiiiibPKf,@"STO_CUDA_ENTRY STV_DEFAULT"
_ZN4vllm3moe10topkGatingILi2ELi2ELi4ELi8ELi32EifLNS0_11ScoringFuncE1EEEvPKT5_PKbPfiPT4_PiiiibPKf:
.text._ZN4vllm3moe10topkGatingILi2ELi2ELi4ELi8ELi32EifLNS0_11ScoringFuncE1EEEvPKT5_PKbPfiPT4_PiiiibPKf:
        /* <DEDUP_REMOVED lines=76> */
.L_x_5206:
        /* <DEDUP_REMOVED lines=107> */
.L_x_5205:
        /* <DEDUP_REMOVED lines=16> */
.L_x_5207:
        /* <DEDUP_REMOVED lines=36> */
.L_x_5204:
        /* <DEDUP_REMOVED lines=21> */
.L_x_5209:
        /* <DEDUP_REMOVED lines=103> */
.L_x_5208:
        /* <DEDUP_REMOVED lines=18> */
.L_x_5210:
        /* <DEDUP_REMOVED lines=34> */
.L_x_5203:
        /* <DEDUP_REMOVED lines=25> */
.L_x_5214:
        /* <DEDUP_REMOVED lines=56> */
.L_x_5213:
        /* <DEDUP_REMOVED lines=34> */
.L_x_5215:
[----:B------:R-:W-:-:S13]  /*20e0*/  ISETP.NE.OR P0, PT, R6, RZ, P0 ;  /* 0x000000ff0600720c */ /* 0x000fda0000705670 */
[----:B------:R-:W-:Y:S05]  /*20f0*/  @!P0 BRA `(.L_x_5211) ;  /* 0x0000015000008947 */ /* 0x000fea0003800000 */
.L_x_5212:
[----:B------:R1:W2:Y:S02]  /*2100*/  MUFU.RCP R19, R12 ;  /* 0x0000000c00137308 */ /* 0x0002a40000001000 */
.L_x_5216:
        /* <DEDUP_REMOVED lines=20> */
.L_x_5211:
        /* <DEDUP_REMOVED lines=9> */
.L_x_5217:
        /* <DEDUP_REMOVED lines=11> */
.L_x_5218:
        /* <DEDUP_REMOVED lines=15> */
.L_x_11278:


//--------------------- .text._ZN4vllm3moe10topkGatingILi1ELi1ELi4ELi4ELi32EifLNS0_11ScoringFuncE1EEEvPKT5_PKbPfiPT4_PiiiibPKf --------------------------
	.section	.text._ZN4vllm3moe10topkGatingILi1ELi1ELi4ELi4ELi32EifLNS0_11ScoringFuncE1EEEvPKT5_PKbPfiPT4_PiiiibPKf,"ax",@progbits
	.sectioninfo	@"SHI_REGISTERS=32"
	.align	128
        .global         _ZN4vllm3moe10topkGatingILi1ELi1ELi4ELi4ELi32EifLNS0_11ScoringFuncE1EEEvPKT5_PKbPfiPT4_PiiiibPKf
        .type           _ZN4vllm3moe10topkGatingILi1ELi1ELi4ELi4ELi32EifLNS0_11ScoringFuncE1EEEvPKT5_PKbPfiPT4_PiiiibPKf,@function
        .size           _ZN4vllm3moe10topkGatingILi1ELi1ELi4ELi4ELi32EifLNS0_11ScoringFuncE1EEEvPKT5_PKbPfiPT4_PiiiibPKf,(.L_x_11279 - _ZN4vllm3moe10topkGatingILi1ELi1ELi4ELi4ELi32EifLNS0_11ScoringFuncE1EEEvPKT5_PKbPfiPT4_PiiiibPKf)
        .other          _ZN4vllm3moe10topkGatingILi1ELi1ELi4ELi4ELi32EifLNS0_11ScoringFuncE1EEEvPKT5_PKbPfiPT4_PiiiibPKf,@"STO_CUDA_ENTRY STV_DEFAULT"
_ZN4vllm3moe10topkGatingILi1ELi1ELi4ELi4ELi32EifLNS0_11ScoringFuncE1EEEvPKT5_PKbPfiPT4_PiiiibPKf:
.text._ZN4vllm3moe10topkGatingILi1ELi1ELi4ELi4ELi32EifLNS0_11ScoringFuncE1EEEvPKT5_PKbPfiPT4_PiiiibPKf:
        /* <DEDUP_REMOVED lines=65> */
.L_x_5222:
        /* <DEDUP_REMOVED lines=39> */
.L_x_5221:
        /* <DEDUP_REMOVED lines=25> */
.L_x_5223:
        /* <DEDUP_REMOVED lines=21> */
.L_x_5220:
        /* <DEDUP_REMOVED lines=19> */
.L_x_5225:
        /* <DEDUP_REMOVED lines=35> */
.L_x_5224:
        /* <DEDUP_REMOVED lines=15> */
.L_x_5226:
        /* <DEDUP_REMOVED lines=19> */
.L_x_5219:
        /* <DEDUP_REMOVED lines=23> */
.L_x_5230:
        /* <DEDUP_REMOVED lines=56> */
.L_x_5229:
        /* <DEDUP_REMOVED lines=34> */
.L_x_5231:
[----:B------:R-:W-:-:S13]  /*15f0*/  ISETP.NE.OR P0, PT, R8, RZ, P0 ;  /* 0x000000ff0800720c */ /* 0x000fda0000705670 */
[----:B------:R-:W-:Y:S05]  /*1600*/  @!P0 BRA `(.L_x_5227) ;  /* 0x0000015000008947 */ /* 0x000fea0003800000 */
.L_x_5228:
[----:B------:R1:W2:Y:S02]  /*1610*/  MUFU.RCP R19, R6 ;  /* 0x0000000600137308 */ /* 0x0002a40000001000 */
.L_x_5232:
        /* <DEDUP_REMOVED lines=20> */
.L_x_5227:
[----:B------:R-:W-:-:S13]  /*1760*/  ISETP.NE.AND P0, PT, R0, RZ, PT ;  /* 0x000000ff0000720c */ /* 0x000fda0003f05270 */
[----:B------:R-:W-:Y:S05]  /*1770*/  @!P0 EXIT ;  /* 0x000000000000894d */ /* 0x000fea0003800000 */
[----:B------:R2:W3:Y:S01]  /*1780*/  MUFU.RCP R9, R6 ;  /* 0x0000000600097308 */ /* 0x0004e20000001000 */
[----:B------:R-:W-:-:S04]  /*1790*/  IMAD R2, R4, c[0x0][0x190], R7 ;  /* 0x0000640004027a24 */ /* 0x000fc800078e0207 */
[----:B------:R-:W-:-:S04]  /*17a0*/  IMAD.WIDE R2, R2, R5, c[0x0][0x170] ;  /* 0x00005c0002027625 */ /* 0x000fc800078e0205 */
[----:B------:R-:W-:Y:S01]  /*17b0*/  IMAD.MOV.U32 R7, RZ, RZ, R3 ;  /* 0x000000ffff077224 */ /* 0x000fe200078e0003 */
[----:B--2---:R-:W-:-:S04]  /*17c0*/  MOV R4, R2 ;  /* 0x0000000200047202 */ /* 0x004fc80000000f00 */
.L_x_5233:
        /* <DEDUP_REMOVED lines=11> */
.L_x_5234:
        /* <DEDUP_REMOVED lines=16> */
.L_x_11279:


//--------------------- .text._ZN4vllm3moe10topkGatingILi18ELi576ELi4ELi4ELi32El13__nv_bfloat16LNS0_11ScoringFuncE0EEEvPKT5_PKbPfiPT4_PiiiibPKf --------------------------
	.section	.text._ZN4vllm3moe10topkGatingILi18ELi576ELi4ELi4ELi32El13__nv_bfloat16LNS0_11ScoringFuncE0EEEvPKT5_PKbPfiPT4_PiiiibPKf,"ax",@progbits
	.sectioninfo	@"SHI_REGISTERS=40"
	.align	128
        .global         _ZN4vllm3moe10topkGatingILi18ELi576ELi4ELi4ELi32El13__nv_bfloat16LNS0_11ScoringFuncE0EEEvPKT5_PKbPfiPT4_PiiiibPKf
        .type           _ZN4vllm3moe10topkGatingILi18ELi576ELi4ELi4ELi32El13__nv_bfloat16LNS0_11ScoringFuncE0EEEvPKT5_PKbPfiPT4_PiiiibPKf,@function
        .size           _ZN4vllm3moe10topkGatingILi18ELi576ELi4ELi4ELi32El13__nv_bfloat16LNS0_11ScoringFuncE0EEEvPKT5_PKbPfiPT4_PiiiibPKf,(.L_x_11043 - _ZN4vllm3moe10topkGatingILi18ELi576ELi4ELi4ELi32El13__nv_bfloat16LNS0_11ScoringFuncE0EEEvPKT5_PKbPfiPT4_PiiiibPKf)
        .other          _ZN4vllm3moe10topkGatingILi18ELi576ELi4ELi4ELi32El13__nv_bfloat16LNS0_11ScoringFuncE0EEEvPKT5_PKbPfiPT4_PiiiibPKf,@"STO_CUDA_ENTRY STV_DEFAULT"
_ZN4vllm3moe10topkGatingILi18ELi576ELi4ELi4ELi32El13__nv_bfloat16LNS0_11ScoringFuncE0EEEvPKT5_PKbPfiPT4_PiiiibPKf:
.text._ZN4vllm3moe10topkGatingILi18ELi576ELi4ELi4ELi32El13__nv_bfloat16LNS0_11ScoringFuncE0EEEvPKT5_PKbPfiPT4_PiiiibPKf:
        /* <DEDUP_REMOVED lines=18> */
[----:B------:R0:W5:Y:S04]  /*0120*/  LDG.E R32, [R2.64+0x180] ;  /* 0x0001800602207981 */ /* 0x000168000c1e1900 */
[----:B------:R0:W5:Y:S04]  /*0130*/  LDG.E R36, [R2.64+0x200] ;  /* 0x0002000602247981 */ /* 0x000168000c1e1900 */
[----:B------:R0:W5:Y:S04]  /*0140*/  LDG.E R18, [R2.64+0x280] ;  /* 0x0002800602127981 */ /* 0x000168000c1e1900 */
[----:B------:R0:W5:Y:S04]  /*0150*/  LDG.E R14, [R2.64+0x300] ;  /* 0x00030006020e7981 */ /* 0x000168000c1e1900 */
[----:B------:R0:W5:Y:S04]  /*0160*/  LDG.E R10, [R2.64+0x380] ;  /* 0x00038006020a7981 */ /* 0x000168000c1e1900 */
[----:B------:R0:W5:Y:S01]  /*0170*/  LDG.E R4, [R2.64+0x400] ;  /* 0x0004000602047981 */ /* 0x000162000c1e1900 */
[----:B------:R-:W-:-:S04]  /*0180*/  ISETP.NE.U32.AND P0, PT, RZ, c[0x0][0x168], PT ;  /* 0x00005a00ff007a0c */ /* 0x000fc80003f05070 */
[----:B------:R-:W-:Y:S02]  /*0190*/  ISETP.NE.AND.EX P0, PT, RZ, c[0x0][0x16c], PT, P0 ;  /* 0x00005b00ff007a0c */ /* 0x000fe40003f05300 */
[--C-:B--2---:R-:W-:Y:S02]  /*01a0*/  PRMT R5, RZ, 0x5410, R6.reuse ;  /* 0x00005410ff057816 */ /* 0x104fe40000000006 */
[----:B0-----:R-:W-:Y:S02]  /*01b0*/  PRMT R3, RZ, 0x7610, R6 ;  /* 0x00007610ff037816 */ /* 0x001fe40000000006 */
[--C-:B---3--:R-:W-:Y:S02]  /*01c0*/  PRMT R20, RZ, 0x5410, R22.reuse ;  /* 0x00005410ff147816 */ /* 0x108fe40000000016 */
[----:B------:R-:W-:Y:S02]  /*01d0*/  FMNMX.FTZ R7, R5, R3, !PT ;  /* 0x0000000305077209 */ /* 0x000fe40007810000 */
[----:B------:R-:W-:-:S02]  /*01e0*/  PRMT R22, RZ, 0x7610, R22 ;  /* 0x00007610ff167816 */ /* 0x000fc40000000016 */
[----:B------:R-:W-:Y:S02]  /*01f0*/  FMNMX.FTZ R7, R20, R7, !PT ;  /* 0x0000000714077209 */ /* 0x000fe40007810000 */
[--C-:B----4-:R-:W-:Y:S02]  /*0200*/  PRMT R24, RZ, 0x5410, R26.reuse ;  /* 0x00005410ff187816 */ /* 0x110fe4000000001a */
[----:B------:R-:W-:Y:S02]  /*0210*/  FMNMX.FTZ R7, R22, R7, !PT ;  /* 0x0000000716077209 */ /* 0x000fe40007810000 */
[----:B------:R-:W-:Y:S02]  /*0220*/  PRMT R26, RZ, 0x7610, R26 ;  /* 0x00007610ff1a7816 */ /* 0x000fe4000000001a */
[----:B------:R-:W-:Y:S02]  /*0230*/  FMNMX.FTZ R7, R24, R7, !PT ;  /* 0x0000000718077209 */ /* 0x000fe40007810000 */
[----:B-----5:R-:W-:-:S02]  /*0240*/  PRMT R30, RZ, 0x5410, R32 ;  /* 0x00005410ff1e7816 */ /* 0x020fc40000000020 */
[----:B------:R-:W-:Y:S02]  /*0250*/  FMNMX.FTZ R7, R26, R7, !PT ;  /* 0x000000071a077209 */ /* 0x000fe40007810000 */
[----:B------:R-:W-:Y:S02]  /*0260*/  PRMT R32, RZ, 0x7610, R32 ;  /* 0x00007610ff207816 */ /* 0x000fe40000000020 */
[----:B------:R-:W-:Y:S02]  /*0270*/  FMNMX.FTZ R7, R30, R7, !PT ;  /* 0x000000071e077209 */ /* 0x000fe40007810000 */
[--C-:B------:R-:W-:Y:S02]  /*0280*/  PRMT R34, RZ, 0x5410, R36.reuse ;  /* 0x00005410ff227816 */ /* 0x100fe40000000024 */
[----:B------:R-:W-:Y:S02]  /*0290*/  FMNMX.FTZ R7, R32, R7, !PT ;  /* 0x0000000720077209 */ /* 0x000fe40007810000 */
[----:B------:R-:W-:-:S02]  /*02a0*/  PRMT R36, RZ, 0x7610, R36 ;  /* 0x00007610ff247816 */ /* 0x000fc40000000024 */
[----:B------:R-:W-:Y:S02]  /*02b0*/  FMNMX.FTZ R7, R34, R7, !PT ;  /* 0x0000000722077209 */ /* 0x000fe40007810000 */
[--C-:B------:R-:W-:Y:S02]  /*02c0*/  PRMT R11, RZ, 0x5410, R18.reuse ;  /* 0x00005410ff0b7816 */ /* 0x100fe40000000012 */
[----:B------:R-:W-:Y:S02]  /*02d0*/  FMNMX.FTZ R2, R36, R7, !PT ;  /* 0x0000000724027209 */ /* 0x000fe40007810000 */
[----:B------:R-:W-:Y:S02]  /*02e0*/  PRMT R18, RZ, 0x7610, R18 ;  /* 0x00007610ff127816 */ /* 0x000fe40000000012 */
[----:B------:R-:W-:Y:S02]  /*02f0*/  FMNMX.FTZ R7, R11, R2, !PT ;  /* 0x000000020b077209 */ /* 0x000fe40007810000 */
[----:B------:R-:W-:-:S02]  /*0300*/  PRMT R16, RZ, 0x5410, R14 ;  /* 0x00005410ff107816 */ /* 0x000fc4000000000e */
        /* <DEDUP_REMOVED lines=10> */
[----:B------:R-:W-:-:S04]  /*03b0*/  FMNMX.FTZ R7, R8, R7, !PT ;  /* 0x0000000708077209 */ /* 0x000fc80007810000 */
[----:B------:R-:W-:-:S05]  /*03c0*/  FMNMX.FTZ R7, R4, R7, !PT ;  /* 0x0000000704077209 */ /* 0x000fca0007810000 */
[----:B------:R-:W0:Y:S02]  /*03d0*/  SHFL.BFLY PT, R2, R7, 0x10, 0x1f ;  /* 0x0e001f0007027f89 */ /* 0x000e2400000e0000 */
[----:B0-----:R-:W-:-:S05]  /*03e0*/  FMNMX.FTZ R2, R7, R2, !PT ;  /* 0x0000000207027209 */ /* 0x001fca0007810000 */
[----:B------:R-:W0:Y:S02]  /*03f0*/  SHFL.BFLY PT, R9, R2, 0x8, 0x1f ;  /* 0x0d001f0002097f89 */ /* 0x000e2400000e0000 */
[----:B0-----:R-:W-:-:S05]  /*0400*/  FMNMX.FTZ R9, R2, R9, !PT ;  /* 0x0000000902097209 */ /* 0x001fca0007810000 */
[----:B------:R-:W0:Y:S02]  /*0410*/  SHFL.BFLY PT, R6, R9, 0x4, 0x1f ;  /* 0x0c801f0009067f89 */ /* 0x000e2400000e0000 */
[----:B0-----:R-:W-:-:S05]  /*0420*/  FMNMX.FTZ R13, R9, R6, !PT ;  /* 0x00000006090d7209 */ /* 0x001fca0007810000 */
[----:B------:R-:W0:Y:S02]  /*0430*/  SHFL.BFLY PT, R6, R13, 0x2, 0x1f ;  /* 0x0c401f000d067f89 */ /* 0x000e2400000e0000 */
[----:B0-----:R-:W-:Y:S02]  /*0440*/  FMNMX.FTZ R15, R13, R6, !PT ;  /* 0x000000060d0f7209 */ /* 0x001fe40007810000 */
[----:B------:R-:W-:-:S03]  /*0450*/  @P0 IADD3 R6, P1, R28, c[0x0][0x168], RZ ;  /* 0x00005a001c060a10 */ /* 0x000fc60007f3e0ff */
[----:B------:R-:W0:Y:S01]  /*0460*/  SHFL.BFLY PT, R19, R15, 0x1, 0x1f ;  /* 0x0c201f000f137f89 */ /* 0x000e2200000e0000 */
[----:B------:R-:W-:-:S05]  /*0470*/  @P0 LEA.HI.X.SX32 R7, R28, c[0x0][0x16c], 0x1, P1 ;  /* 0x00005b001c070a11 */ /* 0x000fca00008f0eff */
[----:B------:R1:W2:Y:S01]  /*0480*/  @P0 LDG.E.U8 R2, [R6.64] ;  /* 0x0000000606020981 */ /* 0x0002a2000c1e1100 */
[----:B0-----:R-:W-:-:S05]  /*0490*/  FMNMX.FTZ R19, R15, R19, !PT ;  /* 0x000000130f137209 */ /* 0x001fca0007810000 */
[--C-:B------:R-:W-:Y:S02]  /*04a0*/  FADD.FTZ R5, R5, -R19.reuse ;  /* 0x8000001305057221 */ /* 0x100fe40000010000 */
[--C-:B------:R-:W-:Y:S02]  /*04b0*/  FADD.FTZ R20, R20, -R19.reuse ;  /* 0x8000001314147221 */ /* 0x100fe40000010000 */
[----:B------:R-:W-:Y:S02]  /*04c0*/  FMUL.FTZ R9, R5, 1.4426950216293334961 ;  /* 0x3fb8aa3b05097820 */ /* 0x000fe40000410000 */
[----:B------:R-:W-:Y:S02]  /*04d0*/  FADD.FTZ R5, R3, -R19 ;  /* 0x8000001303057221 */ /* 0x000fe40000010000 */
[----:B------:R-:W0:Y:S01]  /*04e0*/  MUFU.EX2 R3, R9 ;  /* 0x0000000900037308 */ /* 0x000e220000000800 */
[----:B------:R-:W-:Y:S02]  /*04f0*/  FMUL.FTZ R20, R20, 1.4426950216293334961 ;  /* 0x3fb8aa3b14147820 */ /* 0x000fe40000410000 */
[----:B------:R-:W-:-:S02]  /*0500*/  FMUL.FTZ R5, R5, 1.4426950216293334961 ;  /* 0x3fb8aa3b05057820 */ /* 0x000fc40000410000 */
[--C-:B------:R-:W-:Y:S02]  /*0510*/  FADD.FTZ R22, R22, -R19.reuse ;  /* 0x8000001316167221 */ /* 0x100fe40000010000 */
[--C-:B------:R-:W-:Y:S01]  /*0520*/  FADD.FTZ R24, R24, -R19.reuse ;  /* 0x8000001318187221 */ /* 0x100fe20000010000 */
[----:B------:R-:W-:Y:S01]  /*0530*/  MUFU.EX2 R35, R20 ;  /* 0x0000001400237308 */ /* 0x000fe20000000800 */
[----:B------:R-:W-:Y:S02]  /*0540*/  FMUL.FTZ R22, R22, 1.4426950216293334961 ;  /* 0x3fb8aa3b16167820 */ /* 0x000fe40000410000 */
[----:B-1----:R-:W-:Y:S02]  /*0550*/  FMUL.FTZ R6, R24, 1.4426950216293334961 ;  /* 0x3fb8aa3b18067820 */ /* 0x002fe40000410000 */
[--C-:B------:R-:W-:Y:S02]  /*0560*/  FADD.FTZ R26, R26, -R19.reuse ;  /* 0x800000131a1a7221 */ /* 0x100fe40000010000 */
[--C-:B------:R-:W-:Y:S01]  /*0570*/  FADD.FTZ R13, R11, -R19.reuse ;  /* 0x800000130b0d7221 */ /* 0x100fe20000010000 */
[----:B------:R-:W1:Y:S01]  /*0580*/  MUFU.EX2 R5, R5 ;  /* 0x0000000500057308 */ /* 0x000e620000000800 */
[----:B------:R-:W-:-:S02]  /*0590*/  FADD.FTZ R18, R18, -R19 ;  /* 0x8000001312127221 */ /* 0x000fc40000010000 */
[----:B------:R-:W-:Y:S02]  /*05a0*/  FMUL.FTZ R7, R26, 1.4426950216293334961 ;  /* 0x3fb8aa3b1a077820 */ /* 0x000fe40000410000 */
[----:B------:R-:W-:Y:S02]  /*05b0*/  FMUL.FTZ R27, R13, 1.4426950216293334961 ;  /* 0x3fb8aa3b0d1b7820 */ /* 0x000fe40000410000 */
[----:B------:R-:W-:Y:S01]  /*05c0*/  FMUL.FTZ R13, R18, 1.4426950216293334961 ;  /* 0x3fb8aa3b120d7820 */ /* 0x000fe20000410000 */
[----:B------:R-:W3:Y:S01]  /*05d0*/  MUFU.EX2 R37, R22 ;  /* 0x0000001600257308 */ /* 0x000ee20000000800 */
[----:B------:R-:W-:Y:S02]  /*05e0*/  FADD.FTZ R30, R30, -R19 ;  /* 0x800000131e1e7221 */ /* 0x000fe40000010000 */
[----:B0-----:R-:W-:Y:S02]  /*05f0*/  FADD.FTZ R18, RZ, R3 ;  /* 0x00000003ff127221 */ /* 0x001fe40000010000 */
[----:B------:R-:W-:-:S02]  /*0600*/  FADD.FTZ R32, R32, -R19 ;  /* 0x8000001320207221 */ /* 0x000fc40000010000 */
[----:B------:R-:W-:Y:S01]  /*0610*/  FMUL.FTZ R30, R30, 1.4426950216293334961 ;  /* 0x3fb8aa3b1e1e7820 */ /* 0x000fe20000410000 */
[----:B------:R-:W0:Y:S01]  /*0620*/  MUFU.EX2 R6, R6 ;  /* 0x0000000600067308 */ /* 0x000e220000000800 */
[----:B-1----:R-:W-:Y:S02]  /*0630*/  FADD.FTZ R18, R18, R5 ;  /* 0x0000000512127221 */ /* 0x002fe40000010000 */
[----:B------:R-:W-:Y:S02]  /*0640*/  FMUL.FTZ R9, R32, 1.4426950216293334961 ;  /* 0x3fb8aa3b20097820 */ /* 0x000fe40000410000 */
[----:B------:R-:W-:Y:S02]  /*0650*/  FADD.FTZ R34, R34, -R19 ;  /* 0x8000001322227221 */ /* 0x000fe40000010000 */
[----:B------:R-:W-:Y:S01]  /*0660*/  FADD.FTZ R18, R18, R35 ;  /* 0x0000002312127221 */ /* 0x000fe20000010000 */
[----:B------:R-:W1:Y:S01]  /*0670*/  MUFU.EX2 R7, R7 ;  /* 0x0000000700077308 */ /* 0x000e620000000800 */
[----:B------:R-:W-:-:S02]  /*0680*/  FMUL.FTZ R31, R34, 1.4426950216293334961 ;  /* 0x3fb8aa3b221f7820 */ /* 0x000fc40000410000 */
[--C-:B------:R-:W-:Y:S02]  /*0690*/  FADD.FTZ R14, R14, -R19.reuse ;  /* 0x800000130e0e7221 */ /* 0x100fe40000010000 */
[----:B------:R-:W-:Y:S02]  /*06a0*/  FADD.FTZ R36, R36, -R19 ;  /* 0x8000001324247221 */ /* 0x000fe40000010000 */
[----:B---3--:R-:W-:Y:S01]  /*06b0*/  FADD.FTZ R15, R18, R37 ;  /* 0x00000025120f7221 */ /* 0x008fe20000010000 */
[----:B------:R-:W3:Y:S01]  /*06c0*/  MUFU.EX2 R33, R30 ;  /* 0x0000001e00217308 */ /* 0x000ee20000000800 */
[----:B------:R-:W-:Y:S02]  /*06d0*/  FMUL.FTZ R18, R14, 1.4426950216293334961 ;  /* 0x3fb8aa3b0e127820 */ /* 0x000fe40000410000 */
[----:B------:R-:W-:Y:S02]  /*06e0*/  FMUL.FTZ R36, R36, 1.4426950216293334961 ;  /* 0x3fb8aa3b24247820 */ /* 0x000fe40000410000 */
[----:B0-----:R-:W-:-:S02]  /*06f0*/  FADD.FTZ R14, R15, R6 ;  /* 0x000000060f0e7221 */ /* 0x001fc40000010000 */
[----:B------:R-:W-:Y:S01]  /*0700*/  FADD.FTZ R16, R16, -R19 ;  /* 0x8000001310107221 */ /* 0x000fe20000010000 */
[----:B------:R-:W0:Y:S01]  /*0710*/  MUFU.EX2 R9, R9 ;  /* 0x0000000900097308 */ /* 0x000e220000000800 */
[----:B-1----:R-:W-:Y:S02]  /*0720*/  FADD.FTZ R14, R14, R7 ;  /* 0x000000070e0e7221 */ /* 0x002fe40000010000 */
[----:B------:R-:W-:Y:S02]  /*0730*/  FMUL.FTZ R16, R16, 1.4426950216293334961 ;  /* 0x3fb8aa3b10107820 */ /* 0x000fe40000410000 */
[--C-:B------:R-:W-:Y:S02]  /*0740*/  FADD.FTZ R12, R12, -R19.reuse ;  /* 0x800000130c0c7221 */ /* 0x100fe40000010000 */
[----:B------:R-:W-:Y:S01]  /*0750*/  FADD.FTZ R10, R10, -R19 ;  /* 0x800000130a0a7221 */ /* 0x000fe20000010000 */
[----:B------:R-:W1:Y:S01]  /*0760*/  MUFU.EX2 R31, R31 ;  /* 0x0000001f001f7308 */ /* 0x000e620000000800 */
[----:B---3--:R-:W-:-:S02]  /*0770*/  FADD.FTZ R14, R14, R33 ;  /* 0x000000210e0e7221 */ /* 0x008fc40000010000 */
[----:B------:R-:W-:Y:S02]  /*0780*/  FMUL.FTZ R12, R12, 1.4426950216293334961 ;  /* 0x3fb8aa3b0c0c7820 */ /* 0x000fe40000410000 */
[----:B------:R-:W-:Y:S02]  /*0790*/  FMUL.FTZ R10, R10, 1.4426950216293334961 ;  /* 0x3fb8aa3b0a0a7820 */ /* 0x000fe40000410000 */
[----:B------:R-:W-:Y:S01]  /*07a0*/  FADD.FTZ R8, R8, -R19 ;  /* 0x8000001308087221 */ /* 0x000fe20000010000 */
[----:B------:R-:W3:Y:S01]  /*07b0*/  MUFU.EX2 R11, R36 ;  /* 0x00000024000b7308 */ /* 0x000ee20000000800 */
[----:B0-----:R-:W-:Y:S02]  /*07c0*/  FADD.FTZ R14, R14, R9 ;  /* 0x000000090e0e7221 */ /* 0x001fe40000010000 */
[----:B------:R-:W-:Y:S02]  /*07d0*/  FMUL.FTZ R8, R8, 1.4426950216293334961 ;  /* 0x3fb8aa3b08087820 */ /* 0x000fe40000410000 */
[----:B------:R-:W-:-:S02]  /*07e0*/  FADD.FTZ R4, R4, -R19 ;  /* 0x8000001304047221 */ /* 0x000fc40000010000 */
[----:B------:R-:W-:Y:S01]  /*07f0*/  IMAD.MOV.U32 R30, RZ, RZ, 0x1 ;  /* 0x00000001ff1e7424 */ /* 0x000fe200078e00ff */
[----:B------:R-:W0:Y:S01]  /*0800*/  MUFU.EX2 R27, R27 ;  /* 0x0000001b001b7308 */ /* 0x000e220000000800 */
[----:B-1----:R-:W-:Y:S02]  /*0810*/  FADD.FTZ R14, R14, R31 ;  /* 0x0000001f0e0e7221 */ /* 0x002fe40000010000 */
[----:B------:R-:W-:-:S05]  /*0820*/  FMUL.FTZ R4, R4, 1.4426950216293334961 ;  /* 0x3fb8aa3b04047820 */ /* 0x000fca0000410000 */
[----:B------:R-:W1:Y:S01]  /*0830*/  MUFU.EX2 R13, R13 ;  /* 0x0000000d000d7308 */ /* 0x000e620000000800 */
[----:B---3--:R-:W-:-:S07]  /*0840*/  FADD.FTZ R14, R14, R11 ;  /* 0x0000000b0e0e7221 */ /* 0x008fce0000010000 */
[----:B------:R-:W3:Y:S01]  /*0850*/  MUFU.EX2 R25, R16 ;  /* 0x0000001000197308 */ /* 0x000ee20000000800 */
[----:B0-----:R-:W-:-:S07]  /*0860*/  FADD.FTZ R14, R14, R27 ;  /* 0x0000001b0e0e7221 */ /* 0x001fce0000010000 */
[----:B------:R-:W0:Y:S01]  /*0870*/  MUFU.EX2 R15, R18 ;  /* 0x00000012000f7308 */ /* 0x000e220000000800 */
[----:B-1----:R-:W-:-:S07]  /*0880*/  FADD.FTZ R14, R14, R13 ;  /* 0x0000000d0e0e7221 */ /* 0x002fce0000010000 */
[----:B------:R-:W1:Y:S01]  /*0890*/  MUFU.EX2 R23, R12 ;  /* 0x0000000c00177308 */ /* 0x000e620000000800 */
[----:B---3--:R-:W-:-:S07]  /*08a0*/  FADD.FTZ R14, R14, R25 ;  /* 0x000000190e0e7221 */ /* 0x008fce0000010000 */
[----:B------:R-:W3:Y:S01]  /*08b0*/  MUFU.EX2 R17, R10 ;  /* 0x0000000a00117308 */ /* 0x000ee20000000800 */
[----:B0-----:R-:W-:-:S07]  /*08c0*/  FADD.FTZ R14, R14, R15 ;  /* 0x0000000f0e0e7221 */ /* 0x001fce0000010000 */
[----:B------:R-:W0:Y:S01]  /*08d0*/  MUFU.EX2 R21, R8 ;  /* 0x0000000800157308 */ /* 0x000e220000000800 */
[----:B-1----:R-:W-:-:S07]  /*08e0*/  FADD.FTZ R14, R14, R23 ;  /* 0x000000170e0e7221 */ /* 0x002fce0000010000 */
[----:B------:R-:W1:Y:S01]  /*08f0*/  MUFU.EX2 R19, R4 ;  /* 0x0000000400137308 */ /* 0x000e620000000800 */
[----:B---3--:R-:W-:-:S04]  /*0900*/  FADD.FTZ R14, R14, R17 ;  /* 0x000000110e0e7221 */ /* 0x008fc80000010000 */
[----:B0-----:R-:W-:-:S04]  /*0910*/  FADD.FTZ R14, R14, R21 ;  /* 0x000000150e0e7221 */ /* 0x001fc80000010000 */
[----:B-1----:R-:W-:-:S05]  /*0920*/  FADD.FTZ R14, R14, R19 ;  /* 0x000000130e0e7221 */ /* 0x002fca0000010000 */
[----:B------:R-:W0:Y:S02]  /*0930*/  SHFL.BFLY PT, R10, R14, 0x10, 0x1f ;  /* 0x0e001f000e0a7f89 */ /* 0x000e2400000e0000 */
[----:B0-----:R-:W-:-:S05]  /*0940*/  FADD.FTZ R10, R14, R10 ;  /* 0x0000000a0e0a7221 */ /* 0x001fca0000010000 */
[----:B------:R-:W0:Y:S02]  /*0950*/  SHFL.BFLY PT, R8, R10, 0x8, 0x1f ;  /* 0x0d001f000a087f89 */ /* 0x000e2400000e0000 */
[----:B0-----:R-:W-:-:S05]  /*0960*/  FADD.FTZ R8, R10, R8 ;  /* 0x000000080a087221 */ /* 0x001fca0000010000 */
[----:B------:R-:W0:Y:S02]  /*0970*/  SHFL.BFLY PT, R12, R8, 0x4, 0x1f ;  /* 0x0c801f00080c7f89 */ /* 0x000e2400000e0000 */
[----:B0-----:R-:W-:-:S05]  /*0980*/  FADD.FTZ R12, R8, R12 ;  /* 0x0000000c080c7221 */ /* 0x001fca0000010000 */
[----:B------:R-:W0:Y:S02]  /*0990*/  SHFL.BFLY PT, R4, R12, 0x2, 0x1f ;  /* 0x0c401f000c047f89 */ /* 0x000e2400000e0000 */
[----:B0-----:R-:W-:Y:S01]  /*09a0*/  FADD.FTZ R16, R12, R4 ;  /* 0x000000040c107221 */ /* 0x001fe20000010000 */
[----:B--2---:R-:W-:-:S04]  /*09b0*/  @P0 ISETP.NE.AND P1, PT, R2, RZ, PT ;  /* 0x000000ff0200020c */ /* 0x004fc80003f25270 */
[----:B------:R-:W0:Y:S01]  /*09c0*/  SHFL.BFLY PT, R4, R16, 0x1, 0x1f ;  /* 0x0c201f0010047f89 */ /* 0x000e2200000e0000 */
[----:B------:R-:W-:Y:S02]  /*09d0*/  @P0 SEL R20, RZ, 0x1, P1 ;  /* 0x00000001ff140807 */ /* 0x000fe40000800000 */
[----:B------:R-:W-:Y:S02]  /*09e0*/  ISETP.NE.U32.AND P1, PT, RZ, c[0x0][0x1a0], PT ;  /* 0x00006800ff007a0c */ /* 0x000fe40003f25070 */
[----:B------:R-:W-:Y:S02]  /*09f0*/  @P0 PRMT R30, R20, 0x7610, R30 ;  /* 0x00007610141e0816 */ /* 0x000fe4000000001e */
[----:B------:R-:W-:Y:S01]  /*0a00*/  ISETP.NE.AND.EX P0, PT, RZ, c[0x0][0x1a4], PT, P1 ;  /* 0x00006900ff007a0c */ /* 0x000fe20003f05310 */
[----:B0-----:R-:W-:-:S06]  /*0a10*/  FADD.FTZ R22, R16, R4 ;  /* 0x0000000410167221 */ /* 0x001fcc0000010000 */
[----:B------:R-:W0:Y:S02]  /*0a20*/  MUFU.RCP R22, R22 ;  /* 0x0000001600167308 */ /* 0x000e240000001000 */
[-C--:B0-----:R-:W-:Y:S02]  /*0a30*/  FMUL.FTZ R2, R3, R22.reuse ;  /* 0x0000001603027220 */ /* 0x081fe40000410000 */
[-C--:B------:R-:W-:Y:S02]  /*0a40*/  FMUL.FTZ R3, R5, R22.reuse ;  /* 0x0000001605037220 */ /* 0x080fe40000410000 */
[-C--:B------:R-:W-:Y:S01]  /*0a50*/  FMUL.FTZ R4, R35, R22.reuse ;  /* 0x0000001623047220 */ /* 0x080fe20000410000 */
[----:B------:R-:W-:Y:S01]  /*0a60*/  FSETP.GEU.FTZ.AND P1, PT, |R2|, +INF , PT ;  /* 0x7f8000000200780b */ /* 0x000fe20003f3e200 */
        /* <DEDUP_REMOVED lines=11> */
[----:B------:R-:W-:Y:S01]  /*0b20*/  FSEL R2, R2, RZ, !P1 ;  /* 0x000000ff02027208 */ /* 0x000fe20004800000 */
        /* <DEDUP_REMOVED lines=11> */
[----:B------:R-:W-:Y:S01]  /*0be0*/  FSETP.GEU.FTZ.AND P1, PT, |R8|, +INF , PT ;  /* 0x7f8000000800780b */ /* 0x000fe20003f3e200 */
[-C--:B------:R-:W-:Y:S01]  /*0bf0*/  FMUL.FTZ R17, R17, R22.reuse ;  /* 0x0000001611117220 */ /* 0x080fe20000410000 */
[----:B------:R-:W-:Y:S01]  /*0c00*/  FSETP.GEU.FTZ.AND P2, PT, |R9|, +INF , PT ;  /* 0x7f8000000900780b */ /* 0x000fe20003f5e200 */
[-C--:B------:R-:W-:Y:S01]  /*0c10*/  FMUL.FTZ R18, R21, R22.reuse ;  /* 0x0000001615127220 */ /* 0x080fe20000410000 */
[----:B------:R-:W-:Y:S01]  /*0c20*/  FSETP.GEU.FTZ.AND P3, PT, |R10|, +INF , PT ;  /* 0x7f8000000a00780b */ /* 0x000fe20003f7e200 */
[----:B------:R-:W-:Y:S01]  /*0c30*/  FMUL.FTZ R19, R19, R22 ;  /* 0x0000001613137220 */ /* 0x000fe20000410000 */
[----:B------:R-:W-:Y:S01]  /*0c40*/  FSETP.GEU.FTZ.AND P4, PT, |R11|, +INF , PT ;  /* 0x7f8000000b00780b */ /* 0x000fe20003f9e200 */
[----:B------:R-:W-:Y:S01]  /*0c50*/  IMAD.MOV.U32 R31, RZ, RZ, 0x1 ;  /* 0x00000001ff1f7424 */ /* 0x000fe200078e00ff */
        /* <DEDUP_REMOVED lines=69> */
.L_x_5235:
        /* <DEDUP_REMOVED lines=9> */
.L_x_5236:
        /* <DEDUP_REMOVED lines=9> */
.L_x_5252:
        /* <DEDUP_REMOVED lines=80> */
.L_x_5269:
[----:B------:R-:W-:Y:S05]  /*16d0*/  BRA.DIV ~URZ, `(.L_x_5240) ;  /* 0x000016127f007947 */ /* 0x000fea000b800000 */
[----:B------:R2:W3:Y:S04]  /*16e0*/  SHFL.BFLY PT, R32, R35, 0x10, 0x1f ;  /* 0x0e001f0023207f89 */ /* 0x0004e800000e0000 */
[----:B------:R2:W4:Y:S02]  /*16f0*/  SHFL.BFLY PT, R26, R27, 0x10, 0x1f ;  /* 0x0e001f001b1a7f89 */ /* 0x00052400000e0000 */
.L_x_5270:
        /* <DEDUP_REMOVED lines=12> */
.L_x_5271:
[----:B-1----:R-:W-:-:S13]  /*17c0*/  FSETP.GEU.FTZ.AND P1, PT, R25, R34, PT ;  /* 0x000000221900720b */ /* 0x002fda0003f3e000 */
[----:B------:R-:W-:-:S04]  /*17d0*/  @P1 FSETP.NEU.FTZ.AND P2, PT, R25, R34, PT ;  /* 0x000000221900120b */ /* 0x000fc80003f5d000 */
[----:B---3--:R-:W-:-:S13]  /*17e0*/  @P1 ISETP.LT.AND P0, PT, R27, R26, !P2 ;  /* 0x0000001a1b00120c */ /* 0x008fda0005701270 */
[----:B0-----:R-:W-:Y:S01]  /*17f0*/  FSEL R25, R34, R25, P0 ;  /* 0x0000001922197208 */ /* 0x001fe20000000000 */
[----:B------:R-:W-:Y:S05]  /*1800*/  BRA.DIV ~URZ, `(.L_x_5242) ;  /* 0x000017527f007947 */ /* 0x000fea000b800000 */
[----:B------:R0:W1:Y:S02]  /*1810*/  SHFL.BFLY PT, R34, R25, 0x4, 0x1f ;  /* 0x0c801f0019227f89 */ /* 0x00006400000e0000 */
.L_x_5272:
[----:B--2---:R-:W-:Y:S01]  /*1820*/  FSEL R35, R35, R32, P0 ;  /* 0x0000002023237208 */ /* 0x004fe20000000000 */
[----:B------:R-:W-:Y:S05]  /*1830*/  BRA.DIV ~URZ, `(.L_x_5243) ;  /* 0x000017a27f007947 */ /* 0x000fea000b800000 */
[----:B------:R-:W-:Y:S02]  /*1840*/  SEL R27, R27, R26, P0 ;  /* 0x0000001a1b1b7207 */ /* 0x000fe40000000000 */
[----:B------:R2:W3:Y:S04]  /*1850*/  SHFL.BFLY PT, R26, R35, 0x4, 0x1f ;  /* 0x0c801f00231a7f89 */ /* 0x0004e800000e0000 */
[----:B------:R2:W4:Y:S02]  /*1860*/  SHFL.BFLY PT, R32, R27, 0x4, 0x1f ;  /* 0x0c801f001b207f89 */ /* 0x00052400000e0000 */
.L_x_5273:
        /* <DEDUP_REMOVED lines=12> */
.L_x_5274:
[----:B-1----:R-:W-:-:S13]  /*1930*/  FSETP.GEU.FTZ.AND P1, PT, R25, R26, PT ;  /* 0x0000001a1900720b */ /* 0x002fda0003f3e000 */
[----:B------:R-:W-:-:S04]  /*1940*/  @P1 FSETP.NEU.FTZ.AND P2, PT, R25, R26, PT ;  /* 0x0000001a1900120b */ /* 0x000fc80003f5d000 */
[----:B---3--:R-:W-:-:S13]  /*1950*/  @P1 ISETP.LT.AND P0, PT, R27, R32, !P2 ;  /* 0x000000201b00120c */ /* 0x008fda0005701270 */
[----:B0-----:R-:W-:Y:S01]  /*1960*/  FSEL R25, R26, R25, P0 ;  /* 0x000000191a197208 */ /* 0x001fe20000000000 */
[----:B------:R-:W-:Y:S05]  /*1970*/  BRA.DIV ~URZ, `(.L_x_5245) ;  /* 0x000018e27f007947 */ /* 0x000fea000b800000 */
[----:B------:R0:W1:Y:S02]  /*1980*/  SHFL.BFLY PT, R26, R25, 0x1, 0x1f ;  /* 0x0c201f00191a7f89 */ /* 0x00006400000e0000 */
.L_x_5275:
[----:B--2---:R-:W-:Y:S01]  /*1990*/  FSEL R34, R34, R35, P0 ;  /* 0x0000002322227208 */ /* 0x004fe20000000000 */
[----:B------:R-:W-:Y:S05]  /*19a0*/  BRA.DIV ~URZ, `(.L_x_5246) ;  /* 0x000019327f007947 */ /* 0x000fea000b800000 */
[----:B------:R-:W-:Y:S02]  /*19b0*/  SEL R32, R27, R32, P0 ;  /* 0x000000201b207207 */ /* 0x000fe40000000000 */
[----:B------:R2:W3:Y:S04]  /*19c0*/  SHFL.BFLY PT, R27, R34, 0x1, 0x1f ;  /* 0x0c201f00221b7f89 */ /* 0x0004e800000e0000 */
[----:B------:R2:W4:Y:S02]  /*19d0*/  SHFL.BFLY PT, R21, R32, 0x1, 0x1f ;  /* 0x0c201f0020157f89 */ /* 0x00052400000e0000 */
.L_x_5276:
        /* <DEDUP_REMOVED lines=30> */
.L_x_5248:
[----:B------:R-:W-:Y:S05]  /*1bc0*/  BSYNC B1 ;  /* 0x0000000000017941 */ /* 0x000fea0003800000 */
.L_x_5247:
        /* <DEDUP_REMOVED lines=20> */
.L_x_5251:
[----:B------:R-:W-:Y:S05]  /*1d10*/  BSYNC B1 ;  /* 0x0000000000017941 */ /* 0x000fea0003800000 */
.L_x_5250:
[----:B0-----:R-:W-:Y:S05]  /*1d20*/  BRA `(.L_x_5252) ;  /* 0xfffff4a000007947 */ /* 0x001fea000383ffff */
.L_x_5238:
[----:B------:R-:W-:Y:S02]  /*1d30*/  IMAD.MOV.U32 R33, RZ, RZ, RZ ;  /* 0x000000ffff217224 */ /* 0x000fe400078e00ff */
.L_x_5265:
        /* <DEDUP_REMOVED lines=80> */
.L_x_5277:
[----:B------:R-:W-:Y:S05]  /*2240*/  BRA.DIV ~URZ, `(.L_x_5254) ;  /* 0x000012027f007947 */ /* 0x000fea000b800000 */
[----:B------:R2:W3:Y:S04]  /*2250*/  SHFL.BFLY PT, R25, R32, 0x10, 0x1f ;  /* 0x0e001f0020197f89 */ /* 0x0004e800000e0000 */
[----:B------:R2:W4:Y:S02]  /*2260*/  SHFL.BFLY PT, R26, R27, 0x10, 0x1f ;  /* 0x0e001f001b1a7f89 */ /* 0x00052400000e0000 */
.L_x_5278:
        /* <DEDUP_REMOVED lines=12> */
.L_x_5279:
[----:B-1----:R-:W-:-:S13]  /*2330*/  FSETP.GEU.FTZ.AND P1, PT, R34, R35, PT ;  /* 0x000000232200720b */ /* 0x002fda0003f3e000 */
[----:B------:R-:W-:-:S04]  /*2340*/  @P1 FSETP.NEU.FTZ.AND P2, PT, R34, R35, PT ;  /* 0x000000232200120b */ /* 0x000fc80003f5d000 */
[----:B---3--:R-:W-:-:S13]  /*2350*/  @P1 ISETP.LT.AND P0, PT, R27, R26, !P2 ;  /* 0x0000001a1b00120c */ /* 0x008fda0005701270 */
[----:B0-----:R-:W-:Y:S01]  /*2360*/  FSEL R34, R35, R34, P0 ;  /* 0x0000002223227208 */ /* 0x001fe20000000000 */
[----:B------:R-:W-:Y:S05]  /*2370*/  BRA.DIV ~URZ, `(.L_x_5256) ;  /* 0x000013427f007947 */ /* 0x000fea000b800000 */
[----:B------:R0:W1:Y:S02]  /*2380*/  SHFL.BFLY PT, R35, R34, 0x4, 0x1f ;  /* 0x0c801f0022237f89 */ /* 0x00006400000e0000 */
.L_x_5280:
[----:B--2---:R-:W-:Y:S01]  /*2390*/  FSEL R25, R32, R25, P0 ;  /* 0x0000001920197208 */ /* 0x004fe20000000000 */
[----:B------:R-:W-:Y:S05]  /*23a0*/  BRA.DIV ~URZ, `(.L_x_5257) ;  /* 0x000013927f007947 */ /* 0x000fea000b800000 */
[----:B------:R-:W-:Y:S01]  /*23b0*/  SEL R26, R27, R26, P0 ;  /* 0x0000001a1b1a7207 */ /* 0x000fe20000000000 */
[----:B------:R2:W3:Y:S04]  /*23c0*/  SHFL.BFLY PT, R32, R25, 0x4, 0x1f ;  /* 0x0c801f0019207f89 */ /* 0x0004e800000e0000 */
[----:B------:R2:W4:Y:S02]  /*23d0*/  SHFL.BFLY PT, R27, R26, 0x4, 0x1f ;  /* 0x0c801f001a1b7f89 */ /* 0x00052400000e0000 */
.L_x_5281:
        /* <DEDUP_REMOVED lines=12> */
.L_x_5282:
[----:B-1----:R-:W-:-:S13]  /*24a0*/  FSETP.GEU.FTZ.AND P1, PT, R34, R25, PT ;  /* 0x000000192200720b */ /* 0x002fda0003f3e000 */
[----:B------:R-:W-:-:S04]  /*24b0*/  @P1 FSETP.NEU.FTZ.AND P2, PT, R34, R25, PT ;  /* 0x000000192200120b */ /* 0x000fc80003f5d000 */
[----:B---3--:R-:W-:-:S13]  /*24c0*/  @P1 ISETP.LT.AND P0, PT, R26, R35, !P2 ;  /* 0x000000231a00120c */ /* 0x008fda0005701270 */
[----:B------:R-:W-:Y:S01]  /*24d0*/  FSEL R25, R25, R34, P0 ;  /* 0x0000002219197208 */ /* 0x000fe20000000000 */
[----:B------:R-:W-:Y:S05]  /*24e0*/  BRA.DIV ~URZ, `(.L_x_5259) ;  /* 0x000014d27f007947 */ /* 0x000fea000b800000 */
[----:B0-----:R0:W1:Y:S02]  /*24f0*/  SHFL.BFLY PT, R34, R25, 0x1, 0x1f ;  /* 0x0c201f0019227f89 */ /* 0x00106400000e0000 */
.L_x_5283:
[----:B--2---:R-:W-:Y:S01]  /*2500*/  FSEL R27, R27, R32, P0 ;  /* 0x000000201b1b7208 */ /* 0x004fe20000000000 */
[----:B------:R-:W-:Y:S05]  /*2510*/  BRA.DIV ~URZ, `(.L_x_5260) ;  /* 0x000015227f007947 */ /* 0x000fea000b800000 */
[----:B------:R-:W-:Y:S02]  /*2520*/  SEL R35, R26, R35, P0 ;  /* 0x000000231a237207 */ /* 0x000fe40000000000 */
[----:B------:R2:W3:Y:S04]  /*2530*/  SHFL.BFLY PT, R26, R27, 0x1, 0x1f ;  /* 0x0c201f001b1a7f89 */ /* 0x0004e800000e0000 */
[----:B------:R2:W4:Y:S02]  /*2540*/  SHFL.BFLY PT, R21, R35, 0x1, 0x1f ;  /* 0x0c201f0023157f89 */ /* 0x00052400000e0000 */
.L_x_5284:
        /* <DEDUP_REMOVED lines=29> */
.L_x_5262:
[----:B------:R-:W-:Y:S05]  /*2720*/  BSYNC B1 ;  /* 0x0000000000017941 */ /* 0x000fea0003800000 */
.L_x_5261:
        /* <DEDUP_REMOVED lines=20> */
.L_x_5264:
[----:B------:R-:W-:Y:S05]  /*2870*/  BSYNC B1 ;  /* 0x0000000000017941 */ /* 0x000fea0003800000 */
.L_x_5263:
[----:B0-----:R-:W-:Y:S05]  /*2880*/  BRA `(.L_x_5265) ;  /* 0xfffff4b000007947 */ /* 0x001fea000383ffff */
.L_x_5249:
[----:B------:R-:W-:Y:S05]  /*2890*/  BSYNC B0 ;  /* 0x0000000000007941 */ /* 0x000fea0003800000 */
.L_x_5237:
        /* <DEDUP_REMOVED lines=19> */
.L_x_5267:
        /* <DEDUP_REMOVED lines=20> */
.L_x_5266:
        /* <DEDUP_REMOVED lines=11> */
.L_x_5268:
        /* <DEDUP_REMOVED lines=11> */
.L_x_5239:
[----:B------:R-:W-:Y:S01]  /*2c70*/  IMAD.MOV.U32 R23, RZ, RZ, R34 ;  /* 0x000000ffff177224 */ /* 0x000fe200078e0022 */
[----:B------:R-:W-:Y:S01]  /*2c80*/  MOV R24, 0x2cd0 ;  /* 0x00002cd000187802 */ /* 0x000fe20000000f00 */
[----:B------:R-:W-:Y:S02]  /*2c90*/  IMAD.MOV.U32 R22, RZ, RZ, 0x10 ;  /* 0x00000010ff167424 */ /* 0x000fe400078e00ff */
[----:B------:R-:W-:Y:S02]  /*2ca0*/  IMAD.MOV.U32 R21, RZ, RZ, 0x1f ;  /* 0x0000001fff157424 */ /* 0x000fe400078e00ff */
[----:B------:R-:W-:Y:S02]  /*2cb0*/  IMAD.MOV.U32 R20, RZ, RZ, -0x1 ;  /* 0xffffffffff147424 */ /* 0x000fe400078e00ff */
[----:B------:R-:W-:Y:S05]  /*2cc0*/  CALL.REL.NOINC `($__internal_99_$__cuda_sm70_shflsync_bfly_p) ;  /* 0x00000e6000007944 */ /* 0x000fea0003c00000 */
[----:B-1----:R-:W-:Y:S01]  /*2cd0*/  IMAD.MOV.U32 R25, RZ, RZ, R21 ;  /* 0x000000ffff197224 */ /* 0x002fe200078e0015 */
[----:B0-----:R-:W-:Y:S05]  /*2ce0*/  BRA `(.L_x_5269) ;  /* 0xffffe9e000007947 */ /* 0x001fea000383ffff */
.L_x_5240:
[----:B------:R-:W-:Y:S01]  /*2cf0*/  IMAD.MOV.U32 R23, RZ, RZ, R35 ;  /* 0x000000ffff177224 */ /* 0x000fe200078e0023 */
[----:B------:R-:W-:Y:S01]  /*2d00*/  MOV R24, 0x2d50 ;  /* 0x00002d5000187802 */ /* 0x000fe20000000f00 */
[----:B------:R-:W-:Y:S02]  /*2d10*/  IMAD.MOV.U32 R22, RZ, RZ, 0x10 ;  /* 0x00000010ff167424 */ /* 0x000fe400078e00ff */
[----:B------:R-:W-:-:S02]  /*2d20*/  IMAD.MOV.U32 R21, RZ, RZ, 0x1f ;  /* 0x0000001fff157424 */ /* 0x000fc400078e00ff */
[----:B------:R-:W-:Y:S02]  /*2d30*/  IMAD.MOV.U32 R20, RZ, RZ, -0x1 ;  /* 0xffffffffff147424 */ /* 0x000fe400078e00ff */
[----:B01----:R-:W-:Y:S05]  /*2d40*/  CALL.REL.NOINC `($__internal_99_$__cuda_sm70_shflsync_bfly_p) ;  /* 0x00000de000007944 */ /* 0x003fea0003c00000 */
[----:B-1----:R-:W-:Y:S01]  /*2d50*/  IMAD.MOV.U32 R32, RZ, RZ, R21 ;  /* 0x000000ffff207224 */ /* 0x002fe200078e0015 */
[----:B------:R-:W-:Y:S01]  /*2d60*/  MOV R24, 0x2dc0 ;  /* 0x00002dc000187802 */ /* 0x000fe20000000f00 */
[----:B0-----:R-:W-:Y:S02]  /*2d70*/  IMAD.MOV.U32 R23, RZ, RZ, R27 ;  /* 0x000000ffff177224 */ /* 0x001fe400078e001b */
[----:B------:R-:W-:Y:S02]  /*2d80*/  IMAD.MOV.U32 R22, RZ, RZ, 0x10 ;  /* 0x00000010ff167424 */ /* 0x000fe400078e00ff */
[----:B------:R-:W-:Y:S02]  /*2d90*/  IMAD.MOV.U32 R21, RZ, RZ, 0x1f ;  /* 0x0000001fff157424 */ /* 0x000fe400078e00ff */
[----:B------:R-:W-:Y:S02]  /*2da0*/  IMAD.MOV.U32 R20, RZ, RZ, -0x1 ;  /* 0xffffffffff147424 */ /* 0x000fe400078e00ff */
[----:B------:R-:W-:Y:S05]  /*2db0*/  CALL.REL.NOINC `($__internal_99_$__cuda_sm70_shflsync_bfly_p) ;  /* 0x00000d7000007944 */ /* 0x000fea0003c00000 */
[----:B-1----:R-:W-:Y:S01]  /*2dc0*/  IMAD.MOV.U32 R26, RZ, RZ, R21 ;  /* 0x000000ffff1a7224 */ /* 0x002fe200078e0015 */
[----:B0-----:R-:W-:Y:S05]  /*2dd0*/  BRA `(.L_x_5270) ;  /* 0xffffe92000007947 */ /* 0x001fea000383ffff */
.L_x_5241:
[----:B------:R-:W-:Y:S01]  /*2de0*/  IMAD.MOV.U32 R23, RZ, RZ, R25 ;  /* 0x000000ffff177224 */ /* 0x000fe200078e0019 */
[----:B------:R-:W-:Y:S01]  /*2df0*/  MOV R24, 0x2e40 ;  /* 0x00002e4000187802 */ /* 0x000fe20000000f00 */
[----:B------:R-:W-:-:S02]  /*2e00*/  IMAD.MOV.U32 R22, RZ, RZ, 0x8 ;  /* 0x00000008ff167424 */ /* 0x000fc400078e00ff */
[----:B------:R-:W-:Y:S02]  /*2e10*/  IMAD.MOV.U32 R21, RZ, RZ, 0x1f ;  /* 0x0000001fff157424 */ /* 0x000fe400078e00ff */
[----:B------:R-:W-:Y:S02]  /*2e20*/  IMAD.MOV.U32 R20, RZ, RZ, -0x1 ;  /* 0xffffffffff147424 */ /* 0x000fe400078e00ff */
[----:B0-23--:R-:W-:Y:S05]  /*2e30*/  CALL.REL.NOINC `($__internal_99_$__cuda_sm70_shflsync_bfly_p) ;  /* 0x00000cf000007944 */ /* 0x00dfea0003c00000 */
[----:B------:R-:W-:Y:S01]  /*2e40*/  FSEL R32, R32, R35, P1 ;  /* 0x0000002320207208 */ /* 0x000fe20000800000 */
[----:B-1----:R-:W-:Y:S01]  /*2e50*/  IMAD.MOV.U32 R34, RZ, RZ, R21 ;  /* 0x000000ffff227224 */ /* 0x002fe200078e0015 */
[----:B------:R-:W-:Y:S01]  /*2e60*/  MOV R24, 0x2ec0 ;  /* 0x00002ec000187802 */ /* 0x000fe20000000f00 */
[----:B0-----:R-:W-:Y:S02]  /*2e70*/  IMAD.MOV.U32 R22, RZ, RZ, 0x8 ;  /* 0x00000008ff167424 */ /* 0x001fe400078e00ff */
[----:B------:R-:W-:Y:S02]  /*2e80*/  IMAD.MOV.U32 R21, RZ, RZ, 0x1f ;  /* 0x0000001fff157424 */ /* 0x000fe400078e00ff */
[----:B------:R-:W-:Y:S02]  /*2e90*/  IMAD.MOV.U32 R20, RZ, RZ, -0x1 ;  /* 0xffffffffff147424 */ /* 0x000fe400078e00ff */
[----:B------:R-:W-:-:S02]  /*2ea0*/  IMAD.MOV.U32 R23, RZ, RZ, R32 ;  /* 0x000000ffff177224 */ /* 0x000fc400078e0020 */
[----:B------:R-:W-:Y:S05]  /*2eb0*/  CALL.REL.NOINC `($__internal_99_$__cuda_sm70_shflsync_bfly_p) ;  /* 0x00000c7000007944 */ /* 0x000fea0003c00000 */
[----:B------:R-:W-:Y:S01]  /*2ec0*/  SEL R26, R26, R27, P1 ;  /* 0x0000001b1a1a7207 */ /* 0x000fe20000800000 */
[----:B-1----:R-:W-:Y:S01]  /*2ed0*/  IMAD.MOV.U32 R35, RZ, RZ, R21 ;  /* 0x000000ffff237224 */ /* 0x002fe200078e0015 */
[----:B------:R-:W-:Y:S01]  /*2ee0*/  MOV R24, 0x2f40 ;  /* 0x00002f4000187802 */ /* 0x000fe20000000f00 */
[----:B0-----:R-:W-:-:S02]  /*2ef0*/  IMAD.MOV.U32 R22, RZ, RZ, 0x8 ;  /* 0x00000008ff167424 */ /* 0x001fc400078e00ff */
[----:B------:R-:W-:Y:S02]  /*2f00*/  IMAD.MOV.U32 R21, RZ, RZ, 0x1f ;  /* 0x0000001fff157424 */ /* 0x000fe400078e00ff */
[----:B------:R-:W-:Y:S02]  /*2f10*/  IMAD.MOV.U32 R20, RZ, RZ, -0x1 ;  /* 0xffffffffff147424 */ /* 0x000fe400078e00ff */
[----:B------:R-:W-:Y:S02]  /*2f20*/  IMAD.MOV.U32 R23, RZ, RZ, R26 ;  /* 0x000000ffff177224 */ /* 0x000fe400078e001a */
[----:B------:R-:W-:Y:S05]  /*2f30*/  CALL.REL.NOINC `($__internal_99_$__cuda_sm70_shflsync_bfly_p) ;  /* 0x00000bf000007944 */ /* 0x000fea0003c00000 */
[----:B-1----:R-:W-:Y:S01]  /*2f40*/  IMAD.MOV.U32 R27, RZ, RZ, R21 ;  /* 0x000000ffff1b7224 */ /* 0x002fe200078e0015 */
[----:B0-----:R-:W-:Y:S05]  /*2f50*/  BRA `(.L_x_5271) ;  /* 0xffffe86000007947 */ /* 0x001fea000383ffff */
.L_x_5242:
[----:B------:R-:W-:Y:S01]  /*2f60*/  IMAD.MOV.U32 R23, RZ, RZ, R25 ;  /* 0x000000ffff177224 */ /* 0x000fe200078e0019 */
[----:B------:R-:W-:Y:S01]  /*2f70*/  MOV R24, 0x2fc0 ;  /* 0x00002fc000187802 */ /* 0x000fe20000000f00 */
[----:B------:R-:W-:Y:S02]  /*2f80*/  IMAD.MOV.U32 R22, RZ, RZ, 0x4 ;  /* 0x00000004ff167424 */ /* 0x000fe400078e00ff */
[----:B------:R-:W-:Y:S02]  /*2f90*/  IMAD.MOV.U32 R21, RZ, RZ, 0x1f ;  /* 0x0000001fff157424 */ /* 0x000fe400078e00ff */
[----:B------:R-:W-:-:S02]  /*2fa0*/  IMAD.MOV.U32 R20, RZ, RZ, -0x1 ;  /* 0xffffffffff147424 */ /* 0x000fc400078e00ff */
[----:B--2---:R-:W-:Y:S05]  /*2fb0*/  CALL.REL.NOINC `($__internal_99_$__cuda_sm70_shflsync_bfly_p) ;  /* 0x00000b7000007944 */ /* 0x004fea0003c00000 */
[----:B-1----:R-:W-:Y:S01]  /*2fc0*/  IMAD.MOV.U32 R34, RZ, RZ, R21 ;  /* 0x000000ffff227224 */ /* 0x002fe200078e0015 */
[----:B0-----:R-:W-:Y:S05]  /*2fd0*/  BRA `(.L_x_5272) ;  /* 0xffffe84000007947 */ /* 0x001fea000383ffff */
.L_x_5243:
[----:B------:R-:W-:Y:S01]  /*2fe0*/  IMAD.MOV.U32 R23, RZ, RZ, R35 ;  /* 0x000000ffff177224 */ /* 0x000fe200078e0023 */
[----:B------:R-:W-:Y:S01]  /*2ff0*/  MOV R24, 0x3040 ;  /* 0x0000304000187802 */ /* 0x000fe20000000f00 */
[----:B------:R-:W-:-:S02]  /*3000*/  IMAD.MOV.U32 R22, RZ, RZ, 0x4 ;  /* 0x00000004ff167424 */ /* 0x000fc400078e00ff */
[----:B------:R-:W-:Y:S02]  /*3010*/  IMAD.MOV.U32 R21, RZ, RZ, 0x1f ;  /* 0x0000001fff157424 */ /* 0x000fe400078e00ff */
[----:B------:R-:W-:Y:S02]  /*3020*/  IMAD.MOV.U32 R20, RZ, RZ, -0x1 ;  /* 0xffffffffff147424 */ /* 0x000fe400078e00ff */
[----:B01----:R-:W-:Y:S05]  /*3030*/  CALL.REL.NOINC `($__internal_99_$__cuda_sm70_shflsync_bfly_p) ;  /* 0x00000af000007944 */ /* 0x003fea0003c00000 */
[----:B------:R-:W-:Y:S01]  /*3040*/  SEL R27, R27, R26, P0 ;  /* 0x0000001a1b1b7207 */ /* 0x000fe20000000000 */
[----:B-1----:R-:W-:Y:S01]  /*3050*/  IMAD.MOV.U32 R26, RZ, RZ, R21 ;  /* 0x000000ffff1a7224 */ /* 0x002fe200078e0015 */
[----:B------:R-:W-:Y:S01]  /*3060*/  MOV R24, 0x30c0 ;  /* 0x000030c000187802 */ /* 0x000fe20000000f00 */
[----:B0-----:R-:W-:Y:S02]  /*3070*/  IMAD.MOV.U32 R22, RZ, RZ, 0x4 ;  /* 0x00000004ff167424 */ /* 0x001fe400078e00ff */
[----:B------:R-:W-:Y:S02]  /*3080*/  IMAD.MOV.U32 R21, RZ, RZ, 0x1f ;  /* 0x0000001fff157424 */ /* 0x000fe400078e00ff */
[----:B------:R-:W-:Y:S02]  /*3090*/  IMAD.MOV.U32 R20, RZ, RZ, -0x1 ;  /* 0xffffffffff147424 */ /* 0x000fe400078e00ff */
[----:B------:R-:W-:-:S02]  /*30a0*/  IMAD.MOV.U32 R23, RZ, RZ, R27 ;  /* 0x000000ffff177224 */ /* 0x000fc400078e001b */
[----:B------:R-:W-:Y:S05]  /*30b0*/  CALL.REL.NOINC `($__internal_99_$__cuda_sm70_shflsync_bfly_p) ;  /* 0x00000a7000007944 */ /* 0x000fea0003c00000 */
[----:B-1----:R-:W-:Y:S01]  /*30c0*/  IMAD.MOV.U32 R32, RZ, RZ, R21 ;  /* 0x000000ffff207224 */ /* 0x002fe200078e0015 */
[----:B0-----:R-:W-:Y:S05]  /*30d0*/  BRA `(.L_x_5273) ;  /* 0xffffe79000007947 */ /* 0x001fea000383ffff */
.L_x_5244:
[----:B------:R-:W-:Y:S01]  /*30e0*/  IMAD.MOV.U32 R23, RZ, RZ, R25 ;  /* 0x000000ffff177224 */ /* 0x000fe200078e0019 */
[----:B------:R-:W-:Y:S01]  /*30f0*/  MOV R24, 0x3140 ;  /* 0x0000314000187802 */ /* 0x000fe20000000f00 */
[----:B------:R-:W-:-:S02]  /*3100*/  IMAD.MOV.U32 R22, RZ, RZ, 0x2 ;  /* 0x00000002ff167424 */ /* 0x000fc400078e00ff */
[----:B------:R-:W-:Y:S02]  /*3110*/  IMAD.MOV.U32 R21, RZ, RZ, 0x1f ;  /* 0x0000001fff157424 */ /* 0x000fe400078e00ff */
[----:B------:R-:W-:Y:S02]  /*3120*/  IMAD.MOV.U32 R20, RZ, RZ, -0x1 ;  /* 0xffffffffff147424 */ /* 0x000fe400078e00ff */
[----:B--23--:R-:W-:Y:S05]  /*3130*/  CALL.REL.NOINC `($__internal_99_$__cuda_sm70_shflsync_bfly_p) ;  /* 0x000009f000007944 */ /* 0x00cfea0003c00000 */
        /* <DEDUP_REMOVED lines=18> */
.L_x_5245:
        /* <DEDUP_REMOVED lines=8> */
.L_x_5246:
        /* <DEDUP_REMOVED lines=14> */
[----:B01----:R-:W-:Y:S05]  /*33c0*/  BRA `(.L_x_5276) ;  /* 0xffffe61000007947 */ /* 0x003fea000383ffff */
.L_x_5253:
[----:B------:R-:W-:Y:S01]  /*33d0*/  IMAD.MOV.U32 R23, RZ, RZ, R35 ;  /* 0x000000ffff177224 */ /* 0x000fe200078e0023 */
[----:B------:R-:W-:Y:S01]  /*33e0*/  MOV R24, 0x3430 ;  /* 0x0000343000187802 */ /* 0x000fe20000000f00 */
[----:B------:R-:W-:-:S02]  /*33f0*/  IMAD.MOV.U32 R22, RZ, RZ, 0x10 ;  /* 0x00000010ff167424 */ /* 0x000fc400078e00ff */
[----:B------:R-:W-:Y:S02]  /*3400*/  IMAD.MOV.U32 R21, RZ, RZ, 0x1f ;  /* 0x0000001fff157424 */ /* 0x000fe400078e00ff */
[----:B------:R-:W-:Y:S02]  /*3410*/  IMAD.MOV.U32 R20, RZ, RZ, -0x1 ;  /* 0xffffffffff147424 */ /* 0x000fe400078e00ff */
[----:B------:R-:W-:Y:S05]  /*3420*/  CALL.REL.NOINC `($__internal_99_$__cuda_sm70_shflsync_bfly_p) ;  /* 0x0000070000007944 */ /* 0x000fea0003c00000 */
[----:B-1----:R-:W-:Y:S01]  /*3430*/  IMAD.MOV.U32 R34, RZ, RZ, R21 ;  /* 0x000000ffff227224 */ /* 0x002fe200078e0015 */
[----:B0-----:R-:W-:Y:S05]  /*3440*/  BRA `(.L_x_5277) ;  /* 0xffffedf000007947 */ /* 0x001fea000383ffff */
.L_x_5254:
[----:B------:R-:W-:Y:S01]  /*3450*/  IMAD.MOV.U32 R23, RZ, RZ, R32 ;  /* 0x000000ffff177224 */ /* 0x000fe200078e0020 */
[----:B------:R-:W-:Y:S01]  /*3460*/  MOV R24, 0x34b0 ;  /* 0x000034b000187802 */ /* 0x000fe20000000f00 */
[----:B------:R-:W-:Y:S02]  /*3470*/  IMAD.MOV.U32 R22, RZ, RZ, 0x10 ;  /* 0x00000010ff167424 */ /* 0x000fe400078e00ff */
[----:B------:R-:W-:Y:S02]  /*3480*/  IMAD.MOV.U32 R21, RZ, RZ, 0x1f ;  /* 0x0000001fff157424 */ /* 0x000fe400078e00ff */
[----:B------:R-:W-:Y:S02]  /*3490*/  IMAD.MOV.U32 R20, RZ, RZ, -0x1 ;  /* 0xffffffffff147424 */ /* 0x000fe400078e00ff */
[----:B01----:R-:W-:Y:S05]  /*34a0*/  CALL.REL.NOINC `($__internal_99_$__cuda_sm70_shflsync_bfly_p) ;  /* 0x0000068000007944 */ /* 0x003fea0003c00000 */
[----:B-1----:R-:W-:Y:S01]  /*34b0*/  IMAD.MOV.U32 R25, RZ, RZ, R21 ;  /* 0x000000ffff197224 */ /* 0x002fe200078e0015 */
[----:B------:R-:W-:Y:S01]  /*34c0*/  MOV R24, 0x3520 ;  /* 0x0000352000187802 */ /* 0x000fe20000000f00 */
[----:B0-----:R-:W-:-:S02]  /*34d0*/  IMAD.MOV.U32 R23, RZ, RZ, R27 ;  /* 0x000000ffff177224 */ /* 0x001fc400078e001b */
[----:B------:R-:W-:Y:S02]  /*34e0*/  IMAD.MOV.U32 R22, RZ, RZ, 0x10 ;  /* 0x00000010ff167424 */ /* 0x000fe400078e00ff */
[----:B------:R-:W-:Y:S02]  /*34f0*/  IMAD.MOV.U32 R21, RZ, RZ, 0x1f ;  /* 0x0000001fff157424 */ /* 0x000fe400078e00ff */
[----:B------:R-:W-:Y:S02]  /*3500*/  IMAD.MOV.U32 R20, RZ, RZ, -0x1 ;  /* 0xffffffffff147424 */ /* 0x000fe400078e00ff */
[----:B------:R-:W-:Y:S05]  /*3510*/  CALL.REL.NOINC `($__internal_99_$__cuda_sm70_shflsync_bfly_p) ;  /* 0x0000061000007944 */ /* 0x000fea0003c00000 */
[----:B-1----:R-:W-:Y:S01]  /*3520*/  IMAD.MOV.U32 R26, RZ, RZ, R21 ;  /* 0x000000ffff1a7224 */ /* 0x002fe200078e0015 */
[----:B0-----:R-:W-:Y:S05]  /*3530*/  BRA `(.L_x_5278) ;  /* 0xffffed3000007947 */ /* 0x001fea000383ffff */
.L_x_5255:
[----:B------:R-:W-:Y:S01]  /*3540*/  IMAD.MOV.U32 R23, RZ, RZ, R34 ;  /* 0x000000ffff177224 */ /* 0x000fe200078e0022 */
[----:B------:R-:W-:Y:S01]  /*3550*/  MOV R24, 0x35a0 ;  /* 0x000035a000187802 */ /* 0x000fe20000000f00 */
[----:B------:R-:W-:Y:S02]  /*3560*/  IMAD.MOV.U32 R22, RZ, RZ, 0x8 ;  /* 0x00000008ff167424 */ /* 0x000fe400078e00ff */
[----:B------:R-:W-:Y:S02]  /*3570*/  IMAD.MOV.U32 R21, RZ, RZ, 0x1f ;  /* 0x0000001fff157424 */ /* 0x000fe400078e00ff */
[----:B------:R-:W-:-:S02]  /*3580*/  IMAD.MOV.U32 R20, RZ, RZ, -0x1 ;  /* 0xffffffffff147424 */ /* 0x000fc400078e00ff */
[----:B0-23--:R-:W-:Y:S05]  /*3590*/  CALL.REL.NOINC `($__internal_99_$__cuda_sm70_shflsync_bfly_p) ;  /* 0x0000059000007944 */ /* 0x00dfea0003c00000 */
[----:B------:R-:W-:Y:S01]  /*35a0*/  FSEL R25, R25, R32, P1 ;  /* 0x0000002019197208 */ /* 0x000fe20000800000 */
[----:B-1----:R-:W-:Y:S01]  /*35b0*/  IMAD.MOV.U32 R35, RZ, RZ, R21 ;  /* 0x000000ffff237224 */ /* 0x002fe200078e0015 */
[----:B------:R-:W-:Y:S01]  /*35c0*/  MOV R24, 0x3620 ;  /* 0x0000362000187802 */ /* 0x000fe20000000f00 */
[----:B0-----:R-:W-:-:S02]  /*35d0*/  IMAD.MOV.U32 R22, RZ, RZ, 0x8 ;  /* 0x00000008ff167424 */ /* 0x001fc400078e00ff */
[----:B------:R-:W-:Y:S02]  /*35e0*/  IMAD.MOV.U32 R21, RZ, RZ, 0x1f ;  /* 0x0000001fff157424 */ /* 0x000fe400078e00ff */
[----:B------:R-:W-:Y:S02]  /*35f0*/  IMAD.MOV.U32 R20, RZ, RZ, -0x1 ;  /* 0xffffffffff147424 */ /* 0x000fe400078e00ff */
[----:B------:R-:W-:Y:S02]  /*3600*/  IMAD.MOV.U32 R23, RZ, RZ, R25 ;  /* 0x000000ffff177224 */ /* 0x000fe400078e0019 */
[----:B------:R-:W-:Y:S05]  /*3610*/  CALL.REL.NOINC `($__internal_99_$__cuda_sm70_shflsync_bfly_p) ;  /* 0x0000051000007944 */ /* 0x000fea0003c00000 */
[----:B------:R-:W-:Y:S01]  /*3620*/  SEL R26, R26, R27, P1 ;  /* 0x0000001b1a1a7207 */ /* 0x000fe20000800000 */
[----:B-1----:R-:W-:Y:S01]  /*3630*/  IMAD.MOV.U32 R32, RZ, RZ, R21 ;  /* 0x000000ffff207224 */ /* 0x002fe200078e0015 */
[----:B------:R-:W-:Y:S01]  /*3640*/  MOV R24, 0x36a0 ;  /* 0x000036a000187802 */ /* 0x000fe20000000f00 */
[----:B0-----:R-:W-:Y:S02]  /*3650*/  IMAD.MOV.U32 R22, RZ, RZ, 0x8 ;  /* 0x00000008ff167424 */ /* 0x001fe400078e00ff */
[----:B------:R-:W-:Y:S02]  /*3660*/  IMAD.MOV.U32 R21, RZ, RZ, 0x1f ;  /* 0x0000001fff157424 */ /* 0x000fe400078e00ff */
[----:B------:R-:W-:-:S02]  /*3670*/  IMAD.MOV.U32 R20, RZ, RZ, -0x1 ;  /* 0xffffffffff147424 */ /* 0x000fc400078e00ff */
[----:B------:R-:W-:Y:S02]  /*3680*/  IMAD.MOV.U32 R23, RZ, RZ, R26 ;  /* 0x000000ffff177224 */ /* 0x000fe400078e001a */
[----:B------:R-:W-:Y:S05]  /*3690*/  CALL.REL.NOINC `($__internal_99_$__cuda_sm70_shflsync_bfly_p) ;  /* 0x0000049000007944 */ /* 0x000fea0003c00000 */
[----:B-1----:R-:W-:Y:S01]  /*36a0*/  IMAD.MOV.U32 R27, RZ, RZ, R21 ;  /* 0x000000ffff1b7224 */ /* 0x002fe200078e0015 */
[----:B0-----:R-:W-:Y:S05]  /*36b0*/  BRA `(.L_x_5279) ;  /* 0xffffec7000007947 */ /* 0x001fea000383ffff */
.L_x_5256:
[----:B------:R-:W-:Y:S01]  /*36c0*/  IMAD.MOV.U32 R23, RZ, RZ, R34 ;  /* 0x000000ffff177224 */ /* 0x000fe200078e0022 */
[----:B------:R-:W-:Y:S01]  /*36d0*/  MOV R24, 0x3720 ;  /* 0x0000372000187802 */ /* 0x000fe20000000f00 */
[----:B------:R-:W-:Y:S02]  /*36e0*/  IMAD.MOV.U32 R22, RZ, RZ, 0x4 ;  /* 0x00000004ff167424 */ /* 0x000fe400078e00ff */
[----:B------:R-:W-:Y:S02]  /*36f0*/  IMAD.MOV.U32 R21, RZ, RZ, 0x1f ;  /* 0x0000001fff157424 */ /* 0x000fe400078e00ff */
[----:B------:R-:W-:Y:S02]  /*3700*/  IMAD.MOV.U32 R20, RZ, RZ, -0x1 ;  /* 0xffffffffff147424 */ /* 0x000fe400078e00ff */
[----:B--2---:R-:W-:Y:S05]  /*3710*/  CALL.REL.NOINC `($__internal_99_$__cuda_sm70_shflsync_bfly_p) ;  /* 0x0000041000007944 */ /* 0x004fea0003c00000 */
[----:B-1----:R-:W-:Y:S01]  /*3720*/  IMAD.MOV.U32 R35, RZ, RZ, R21 ;  /* 0x000000ffff237224 */ /* 0x002fe200078e0015 */
[----:B0-----:R-:W-:Y:S05]  /*3730*/  BRA `(.L_x_5280) ;  /* 0xffffec5000007947 */ /* 0x001fea000383ffff */
.L_x_5257:
        /* <DEDUP_REMOVED lines=16> */
.L_x_5258:
        /* <DEDUP_REMOVED lines=24> */
.L_x_5259:
[----:B------:R-:W-:Y:S01]  /*39c0*/  IMAD.MOV.U32 R23, RZ, RZ, R25 ;  /* 0x000000ffff177224 */ /* 0x000fe200078e0019 */
[----:B------:R-:W-:Y:S01]  /*39d0*/  MOV R24, 0x3a20 ;  /* 0x00003a2000187802 */ /* 0x000fe20000000f00 */
[----:B------:R-:W-:Y:S02]  /*39e0*/  IMAD.MOV.U32 R22, RZ, RZ, 0x1 ;  /* 0x00000001ff167424 */ /* 0x000fe400078e00ff */
[----:B------:R-:W-:Y:S02]  /*39f0*/  IMAD.MOV.U32 R21, RZ, RZ, 0x1f ;  /* 0x0000001fff157424 */ /* 0x000fe400078e00ff */
[----:B------:R-:W-:-:S02]  /*3a00*/  IMAD.MOV.U32 R20, RZ, RZ, -0x1 ;  /* 0xffffffffff147424 */ /* 0x000fc400078e00ff */
[----:B0-2---:R-:W-:Y:S05]  /*3a10*/  CALL.REL.NOINC `($__internal_99_$__cuda_sm70_shflsync_bfly_p) ;  /* 0x0000011000007944 */ /* 0x005fea0003c00000 */
[----:B-1----:R-:W-:Y:S01]  /*3a20*/  IMAD.MOV.U32 R34, RZ, RZ, R21 ;  /* 0x000000ffff227224 */ /* 0x002fe200078e0015 */
[----:B0-----:R-:W-:Y:S05]  /*3a30*/  BRA `(.L_x_5283) ;  /* 0xffffeac000007947 */ /* 0x001fea000383ffff */
.L_x_5260:
        /* <DEDUP_REMOVED lines=15> */
        .weak           $__internal_99_$__cuda_sm70_shflsync_bfly_p
        .type           $__internal_99_$__cuda_sm70_shflsync_bfly_p,@function
        .size           $__internal_99_$__cuda_sm70_shflsync_bfly_p,(.L_x_11043 - $__internal_99_$__cuda_sm70_shflsync_bfly_p)
$__internal_99_$__cuda_sm70_shflsync_bfly_p:
[----:B------:R-:W-:Y:S01]  /*3b30*/  IMAD.MOV.U32 R36, RZ, RZ, R24 ;  /* 0x000000ffff247224 */ /* 0x000fe200078e0018 */
[----:B------:R-:W-:Y:S04]  /*3b40*/  WARPSYNC R20 ;  /* 0x0000001400007348 */ /* 0x000fe80003800000 */
[----:B------:R-:W-:Y:S01]  /*3b50*/  IMAD.MOV.U32 R37, RZ, RZ, 0x0 ;  /* 0x00000000ff257424 */ /* 0x000fe200078e00ff */
[----:B------:R0:W1:Y:S03]  /*3b60*/  SHFL.BFLY PT, R21, R23, R22, R21 ;  /* 0x0c00001617157389 */ /* 0x00006600000e0015 */
[----:B------:R-:W-:Y:S05]  /*3b70*/  RET.REL.NODEC R36 `(_ZN4vllm3moe10topkGatingILi18ELi576ELi4ELi4ELi32El13__nv_bfloat16LNS0_11ScoringFuncE0EEEvPKT5_PKbPfiPT4_PiiiibPKf) ;  /* 0xffffc48024007950 */ /* 0x000fea0003c3ffff */
.L_x_5285:
        /* <DEDUP_REMOVED lines=16> */
.L_x_11043:


//--------------------- .text._ZN4vllm3moe10topkGatingILi14ELi448ELi4ELi4ELi32El13__nv_bfloat16LNS0_11ScoringFuncE0EEEvPKT5_PKbPfiPT4_PiiiibPKf --------------------------
	.section	.text._ZN4vllm3moe10topkGatingILi14ELi448ELi4ELi4ELi32El13__nv_bfloat16LNS0_11ScoringFuncE0EEEvPKT5_PKbPfiPT4_PiiiibPKf,"ax",@progbits
	.sectioninfo	@"SHI_REGISTERS=40"
	.align	128
        .global         _ZN4vllm3moe10topkGatingILi14ELi448ELi4ELi4ELi32El13__nv_bfloat16LNS0_11ScoringFuncE0EEEvPKT5_PKbPfiPT4_PiiiibPKf
        .type           _ZN4vllm3moe10topkGatingILi14ELi448ELi4ELi4ELi32El13__nv_bfloat16LNS0_11ScoringFuncE0EEEvPKT5_PKbPfiPT4_PiiiibPKf,@function
        .size           _ZN4vllm3moe10topkGatingILi14ELi448ELi4ELi4ELi32El13__nv_bfloat16LNS0_11ScoringFuncE0EEEvPKT5_PKbPfiPT4_PiiiibPKf,(.L_x_11044 - _ZN4vllm3moe10topkGatingILi14ELi448ELi4ELi4ELi32El13__nv_bfloat16LNS0_11ScoringFuncE0EEEvPKT5_PKbPfiPT4_PiiiibPKf)
        .other          _ZN4vllm3moe10topkGatingILi14ELi448ELi4ELi4ELi32El13__nv_bfloat16LNS0_11ScoringFuncE0EEEvPKT5_PKbPfiPT4_PiiiibPKf,@"STO_CUDA_ENTRY STV_DEFAULT"
_ZN4vllm3moe10topkGatingILi14ELi448ELi4ELi4ELi32El13__nv_bfloat16LNS0_11ScoringFuncE0EEEvPKT5_PKbPfiPT4_PiiiibPKf:
.text._ZN4vllm3moe10topkGatingILi14ELi448ELi4ELi4ELi32El13__nv_bfloat16LNS0_11ScoringFuncE0EEEvPKT5_PKbPfiPT4_PiiiibPKf:
        /* <DEDUP_REMOVED lines=18> */
[----:B------:R3:W5:Y:S04]  /*0120*/  LDG.E R10, [R2.64+0x180] ;  /* 0x00018006020a7981 */ /* 0x000768000c1e1900 */
[----:B------:R3:W4:Y:S04]  /*0130*/  LDG.E R12, [R2.64+0x200] ;  /* 0x00020006020c7981 */ /* 0x000728000c1e1900 */
[----:B------:R3:W5:Y:S04]  /*0140*/  LDG.E R16, [R2.64+0x280] ;  /* 0x0002800602107981 */ /* 0x000768000c1e1900 */
[----:B------:R3:W5:Y:S01]  /*0150*/  LDG.E R18, [R2.64+0x300] ;  /* 0x0003000602127981 */ /* 0x000762000c1e1900 */
[----:B------:R-:W-:-:S04]  /*0160*/  ISETP.NE.U32.AND P0, PT, RZ, c[0x0][0x168], PT ;  /* 0x00005a00ff007a0c */ /* 0x000fc80003f05070 */
[----:B------:R-:W-:Y:S02]  /*0170*/  ISETP.NE.AND.EX P0, PT, RZ, c[0x0][0x16c], PT, P0 ;  /* 0x00005b00ff007a0c */ /* 0x000fe40003f05300 */
[--C-:B--2---:R-:W-:Y:S02]  /*0180*/  PRMT R15, RZ, 0x5410, R14.reuse ;  /* 0x00005410ff0f7816 */ /* 0x104fe4000000000e */
[----:B------:R-:W-:Y:S02]  /*0190*/  PRMT R14, RZ, 0x7610, R14 ;  /* 0x00007610ff0e7816 */ /* 0x000fe4000000000e */
[----:B---3--:R-:W-:Y:S02]  /*01a0*/  PRMT R3, RZ, 0x5410, R6 ;  /* 0x00005410ff037816 */ /* 0x008fe40000000006 */
[----:B------:R-:W-:-:S04]  /*01b0*/  FMNMX.FTZ R4, R15, R14, !PT ;  /* 0x0000000e0f047209 */ /* 0x000fc80007810000 */
[----:B------:R-:W-:Y:S02]  /*01c0*/  FMNMX.FTZ R5, R3, R4, !PT ;  /* 0x0000000403057209 */ /* 0x000fe40007810000 */
[----:B------:R-:W-:-:S04]  /*01d0*/  PRMT R4, RZ, 0x7610, R6 ;  /* 0x00007610ff047816 */ /* 0x000fc80000000006 */
[----:B------:R-:W-:Y:S02]  /*01e0*/  FMNMX.FTZ R6, R4, R5, !PT ;  /* 0x0000000504067209 */ /* 0x000fe40007810000 */
[----:B----4-:R-:W-:-:S04]  /*01f0*/  PRMT R5, RZ, 0x5410, R8 ;  /* 0x00005410ff057816 */ /* 0x010fc80000000008 */
[----:B------:R-:W-:Y:S02]  /*0200*/  FMNMX.FTZ R7, R5, R6, !PT ;  /* 0x0000000605077209 */ /* 0x000fe40007810000 */
[----:B------:R-:W-:Y:S02]  /*0210*/  PRMT R6, RZ, 0x7610, R8 ;  /* 0x00007610ff067816 */ /* 0x000fe40000000008 */
[--C-:B-----5:R-:W-:Y:S02]  /*0220*/  PRMT R8, RZ, 0x7610, R10.reuse ;  /* 0x00007610ff087816 */ /* 0x120fe4000000000a */
[----:B------:R-:W-:Y:S02]  /*0230*/  FMNMX.FTZ R2, R6, R7, !PT ;  /* 0x0000000706027209 */ /* 0x000fe40007810000 */
[----:B------:R-:W-:Y:S02]  /*0240*/  PRMT R7, RZ, 0x5410, R10 ;  /* 0x00005410ff077816 */ /* 0x000fe4000000000a */
[----:B------:R-:W-:-:S02]  /*0250*/  PRMT R10, RZ, 0x7610, R12 ;  /* 0x00007610ff0a7816 */ /* 0x000fc4000000000c */
[----:B------:R-:W-:-:S04]  /*0260*/  FMNMX.FTZ R9, R7, R2, !PT ;  /* 0x0000000207097209 */ /* 0x000fc80007810000 */
[----:B------:R-:W-:Y:S02]  /*0270*/  FMNMX.FTZ R2, R8, R9, !PT ;  /* 0x0000000908027209 */ /* 0x000fe40007810000 */
[----:B------:R-:W-:Y:S02]  /*0280*/  PRMT R9, RZ, 0x5410, R12 ;  /* 0x00005410ff097816 */ /* 0x000fe4000000000c */
[----:B------:R-:W-:Y:S02]  /*0290*/  PRMT R12, RZ, 0x7610, R16 ;  /* 0x00007610ff0c7816 */ /* 0x000fe40000000010 */
[----:B------:R-:W-:-:S04]  /*02a0*/  FMNMX.FTZ R11, R9, R2, !PT ;  /* 0x00000002090b7209 */ /* 0x000fc80007810000 */
[----:B------:R-:W-:Y:S02]  /*02b0*/  FMNMX.FTZ R2, R10, R11, !PT ;  /* 0x0000000b0a027209 */ /* 0x000fe40007810000 */
[----:B------:R-:W-:-:S04]  /*02c0*/  PRMT R11, RZ, 0x5410, R16 ;  /* 0x00005410ff0b7816 */ /* 0x000fc80000000010 */
[----:B------:R-:W-:-:S04]  /*02d0*/  FMNMX.FTZ R13, R11, R2, !PT ;  /* 0x000000020b0d7209 */ /* 0x000fc80007810000 */
[----:B------:R-:W-:Y:S02]  /*02e0*/  FMNMX.FTZ R2, R12, R13, !PT ;  /* 0x0000000d0c027209 */ /* 0x000fe40007810000 */
[----:B------:R-:W-:-:S04]  /*02f0*/  PRMT R13, RZ, 0x5410, R18 ;  /* 0x00005410ff0d7816 */ /* 0x000fc80000000012 */
[----:B------:R-:W-:Y:S02]  /*0300*/  FMNMX.FTZ R17, R13, R2, !PT ;  /* 0x000000020d117209 */ /* 0x000fe40007810000 */
[----:B------:R-:W-:-:S04]  /*0310*/  PRMT R2, RZ, 0x7610, R18 ;  /* 0x00007610ff027816 */ /* 0x000fc80000000012 */
[----:B------:R-:W-:-:S05]  /*0320*/  FMNMX.FTZ R18, R2, R17, !PT ;  /* 0x0000001102127209 */ /* 0x000fca0007810000 */
[----:B------:R-:W0:Y:S02]  /*0330*/  SHFL.BFLY PT, R17, R18, 0x10, 0x1f ;  /* 0x0e001f0012117f89 */ /* 0x000e2400000e0000 */
[----:B0-----:R-:W-:-:S05]  /*0340*/  FMNMX.FTZ R19, R18, R17, !PT ;  /* 0x0000001112137209 */ /* 0x001fca0007810000 */
[----:B------:R-:W0:Y:S02]  /*0350*/  SHFL.BFLY PT, R16, R19, 0x8, 0x1f ;  /* 0x0d001f0013107f89 */ /* 0x000e2400000e0000 */
[----:B0-----:R-:W-:Y:S02]  /*0360*/  FMNMX.FTZ R20, R19, R16, !PT ;  /* 0x0000001013147209 */ /* 0x001fe40007810000 */
[----:B------:R-:W-:-:S03]  /*0370*/  @P0 IADD3 R16, P1, R26, c[0x0][0x168], RZ ;  /* 0x00005a001a100a10 */ /* 0x000fc60007f3e0ff */
[----:B------:R-:W0:Y:S02]  /*0380*/  SHFL.BFLY PT, R17, R20, 0x4, 0x1f ;  /* 0x0c801f0014117f89 */ /* 0x000e2400000e0000 */
[----:B0-----:R-:W-:Y:S02]  /*0390*/  FMNMX.FTZ R21, R20, R17, !PT ;  /* 0x0000001114157209 */ /* 0x001fe40007810000 */
[----:B------:R-:W-:-:S03]  /*03a0*/  @P0 LEA.HI.X.SX32 R17, R26, c[0x0][0x16c], 0x1, P1 ;  /* 0x00005b001a110a11 */ /* 0x000fc600008f0eff */
[----:B------:R-:W0:Y:S04]  /*03b0*/  SHFL.BFLY PT, R22, R21, 0x2, 0x1f ;  /* 0x0c401f0015167f89 */ /* 0x000e2800000e0000 */
[----:B------:R1:W2:Y:S01]  /*03c0*/  @P0 LDG.E.U8 R16, [R16.64] ;  /* 0x0000000610100981 */ /* 0x0002a2000c1e1100 */
[----:B------:R-:W-:Y:S02]  /*03d0*/  IMAD.MOV.U32 R28, RZ, RZ, 0x1 ;  /* 0x00000001ff1c7424 */ /* 0x000fe400078e00ff */
[----:B------:R-:W-:Y:S01]  /*03e0*/  IMAD.MOV.U32 R33, RZ, RZ, 0x1 ;  /* 0x00000001ff217424 */ /* 0x000fe200078e00ff */
[----:B0-----:R-:W-:-:S05]  /*03f0*/  FMNMX.FTZ R22, R21, R22, !PT ;  /* 0x0000001615167209 */ /* 0x001fca0007810000 */
[----:B------:R-:W0:Y:S02]  /*0400*/  SHFL.BFLY PT, R19, R22, 0x1, 0x1f ;  /* 0x0c201f0016137f89 */ /* 0x000e2400000e0000 */
[----:B0-----:R-:W-:-:S05]  /*0410*/  FMNMX.FTZ R18, R22, R19, !PT ;  /* 0x0000001316127209 */ /* 0x001fca0007810000 */
[--C-:B------:R-:W-:Y:S02]  /*0420*/  FADD.FTZ R15, R15, -R18.reuse ;  /* 0x800000120f0f7221 */ /* 0x100fe40000010000 */
[--C-:B------:R-:W-:Y:S02]  /*0430*/  FADD.FTZ R19, R14, -R18.reuse ;  /* 0x800000120e137221 */ /* 0x100fe40000010000 */
[----:B------:R-:W-:Y:S02]  /*0440*/  FMUL.FTZ R15, R15, 1.4426950216293334961 ;  /* 0x3fb8aa3b0f0f7820 */ /* 0x000fe40000410000 */
[----:B------:R-:W-:Y:S02]  /*0450*/  FADD.FTZ R20, R3, -R18 ;  /* 0x8000001203147221 */ /* 0x000fe40000010000 */
[----:B------:R0:W3:Y:S01]  /*0460*/  MUFU.EX2 R14, R15 ;  /* 0x0000000f000e7308 */ /* 0x0000e20000000800 */
[----:B------:R-:W-:Y:S02]  /*0470*/  FMUL.FTZ R19, R19, 1.4426950216293334961 ;  /* 0x3fb8aa3b13137820 */ /* 0x000fe40000410000 */
[----:B------:R-:W-:-:S02]  /*0480*/  FMUL.FTZ R20, R20, 1.4426950216293334961 ;  /* 0x3fb8aa3b14147820 */ /* 0x000fc40000410000 */
[--C-:B-1----:R-:W-:Y:S02]  /*0490*/  FADD.FTZ R17, R4, -R18.reuse ;  /* 0x8000001204117221 */ /* 0x102fe40000010000 */
[--C-:B------:R-:W-:Y:S01]  /*04a0*/  FADD.FTZ R21, R5, -R18.reuse ;  /* 0x8000001205157221 */ /* 0x100fe20000010000 */
[----:B------:R1:W4:Y:S01]  /*04b0*/  MUFU.EX2 R3, R19 ;  /* 0x0000001300037308 */ /* 0x0003220000000800 */
[----:B------:R-:W-:Y:S02]  /*04c0*/  FMUL.FTZ R17, R17, 1.4426950216293334961 ;  /* 0x3fb8aa3b11117820 */ /* 0x000fe40000410000 */
[----:B------:R-:W-:Y:S02]  /*04d0*/  FMUL.FTZ R21, R21, 1.4426950216293334961 ;  /* 0x3fb8aa3b15157820 */ /* 0x000fe40000410000 */
[--C-:B0-----:R-:W-:Y:S02]  /*04e0*/  FADD.FTZ R15, R6, -R18.reuse ;  /* 0x80000012060f7221 */ /* 0x101fe40000010000 */
[----:B------:R-:W-:Y:S01]  /*04f0*/  FADD.FTZ R23, R11, -R18 ;  /* 0x800000120b177221 */ /* 0x000fe20000010000 */
[----:B------:R0:W5:Y:S01]  /*0500*/  MUFU.EX2 R4, R20 ;  /* 0x0000001400047308 */ /* 0x0001620000000800 */
[----:B------:R-:W-:-:S02]  /*0510*/  FMUL.FTZ R15, R15, 1.4426950216293334961 ;  /* 0x3fb8aa3b0f0f7820 */ /* 0x000fc40000410000 */
[--C-:B-1----:R-:W-:Y:S02]  /*0520*/  FADD.FTZ R19, R7, -R18.reuse ;  /* 0x8000001207137221 */ /* 0x102fe40000010000 */
[----:B------:R-:W-:Y:S02]  /*0530*/  FMUL.FTZ R23, R23, 1.4426950216293334961 ;  /* 0x3fb8aa3b17177820 */ /* 0x000fe40000410000 */
[----:B------:R-:W-:Y:S01]  /*0540*/  FMUL.FTZ R19, R19, 1.4426950216293334961 ;  /* 0x3fb8aa3b13137820 */ /* 0x000fe20000410000 */
[----:B------:R1:W3:Y:S01]  /*0550*/  MUFU.EX2 R5, R17 ;  /* 0x0000001100057308 */ /* 0x0002e20000000800 */
[----:B0-----:R-:W-:-:S04]  /*0560*/  FADD.FTZ R20, R8, -R18 ;  /* 0x8000001208147221 */ /* 0x001fc80000010000 */
[----:B------:R-:W-:Y:S02]  /*0570*/  FMUL.FTZ R22, R20, 1.4426950216293334961 ;  /* 0x3fb8aa3b14167820 */ /* 0x000fe40000410000 */
[--C-:B------:R-:W-:Y:S01]  /*0580*/  FADD.FTZ R20, R10, -R18.reuse ;  /* 0x800000120a147221 */ /* 0x100fe20000010000 */
[----:B------:R0:W4:Y:S01]  /*0590*/  MUFU.EX2 R6, R21 ;  /* 0x0000001500067308 */ /* 0x0001220000000800 */
[----:B-1----:R-:W-:-:S04]  /*05a0*/  FADD.FTZ R17, R9, -R18 ;  /* 0x8000001209117221 */ /* 0x002fc80000010000 */
[----:B------:R-:W-:-:S03]  /*05b0*/  FMUL.FTZ R17, R17, 1.4426950216293334961 ;  /* 0x3fb8aa3b11117820 */ /* 0x000fc60000410000 */
[----:B------:R4:W1:Y:S01]  /*05c0*/  MUFU.EX2 R7, R15 ;  /* 0x0000000f00077308 */ /* 0x0008620000000800 */
[----:B0-----:R-:W-:Y:S02]  /*05d0*/  FMUL.FTZ R21, R20, 1.4426950216293334961 ;  /* 0x3fb8aa3b14157820 */ /* 0x001fe40000410000 */
[----:B---3--:R-:W-:-:S05]  /*05e0*/  FADD.FTZ R20, RZ, R14 ;  /* 0x0000000eff147221 */ /* 0x008fca0000010000 */
[----:B------:R0:W3:Y:S01]  /*05f0*/  MUFU.EX2 R8, R19 ;  /* 0x0000001300087308 */ /* 0x0000e20000000800 */
[----:B----4-:R-:W-:-:S04]  /*0600*/  FADD.FTZ R15, R20, R3 ;  /* 0x00000003140f7221 */ /* 0x010fc80000010000 */
[----:B-----5:R-:W-:-:S03]  /*0610*/  FADD.FTZ R20, R15, R4 ;  /* 0x000000040f147221 */ /* 0x020fc60000010000 */
[----:B------:R-:W4:Y:S01]  /*0620*/  MUFU.EX2 R9, R22 ;  /* 0x0000001600097308 */ /* 0x000f220000000800 */
[----:B------:R-:W-:Y:S02]  /*0630*/  FADD.FTZ R15, R20, R5 ;  /* 0x00000005140f7221 */ /* 0x000fe40000010000 */
[----:B0-----:R-:W-:Y:S02]  /*0640*/  FADD.FTZ R19, R12, -R18 ;  /* 0x800000120c137221 */ /* 0x001fe40000010000 */
[----:B------:R-:W-:Y:S02]  /*0650*/  FADD.FTZ R20, R15, R6 ;  /* 0x000000060f147221 */ /* 0x000fe40000010000 */
[----:B------:R-:W-:Y:S01]  /*0660*/  FMUL.FTZ R19, R19, 1.4426950216293334961 ;  /* 0x3fb8aa3b13137820 */ /* 0x000fe20000410000 */
[----:B------:R0:W5:Y:S01]  /*0670*/  MUFU.EX2 R10, R17 ;  /* 0x00000011000a7308 */ /* 0x0001620000000800 */
[----:B-1----:R-:W-:-:S04]  /*0680*/  FADD.FTZ R15, R20, R7 ;  /* 0x00000007140f7221 */ /* 0x002fc80000010000 */
[----:B---3--:R-:W-:-:S03]  /*0690*/  FADD.FTZ R20, R15, R8 ;  /* 0x000000080f147221 */ /* 0x008fc60000010000 */
[----:B------:R1:W3:Y:S01]  /*06a0*/  MUFU.EX2 R11, R21 ;  /* 0x00000015000b7308 */ /* 0x0002e20000000800 */
[--C-:B0-----:R-:W-:Y:S02]  /*06b0*/  FADD.FTZ R17, R13, -R18.reuse ;  /* 0x800000120d117221 */ /* 0x101fe40000010000 */
[----:B------:R-:W-:Y:S02]  /*06c0*/  FADD.FTZ R18, R2, -R18 ;  /* 0x8000001202127221 */ /* 0x000fe40000010000 */
[----:B----4-:R-:W-:Y:S02]  /*06d0*/  FADD.FTZ R15, R20, R9 ;  /* 0x00000009140f7221 */ /* 0x010fe40000010000 */
[----:B------:R-:W-:Y:S01]  /*06e0*/  FMUL.FTZ R20, R18, 1.4426950216293334961 ;  /* 0x3fb8aa3b12147820 */ /* 0x000fe20000410000 */
[----:B------:R-:W0:Y:S01]  /*06f0*/  MUFU.EX2 R12, R23 ;  /* 0x00000017000c7308 */ /* 0x000e220000000800 */
[----:B-1----:R-:W-:Y:S02]  /*0700*/  FMUL.FTZ R21, R17, 1.4426950216293334961 ;  /* 0x3fb8aa3b11157820 */ /* 0x002fe40000410000 */
[----:B-----5:R-:W-:-:S05]  /*0710*/  FADD.FTZ R18, R15, R10 ;  /* 0x0000000a0f127221 */ /* 0x020fca0000010000 */
[----:B------:R-:W1:Y:S01]  /*0720*/  MUFU.EX2 R13, R19 ;  /* 0x00000013000d7308 */ /* 0x000e620000000800 */
[----:B---3--:R-:W-:-:S07]  /*0730*/  FADD.FTZ R17, R18, R11 ;  /* 0x0000000b12117221 */ /* 0x008fce0000010000 */
[----:B------:R-:W3:Y:S01]  /*0740*/  MUFU.EX2 R2, R21 ;  /* 0x0000001500027308 */ /* 0x000ee20000000800 */
[----:B0-----:R-:W-:-:S07]  /*0750*/  FADD.FTZ R18, R17, R12 ;  /* 0x0000000c11127221 */ /* 0x001fce0000010000 */
[----:B------:R-:W0:Y:S01]  /*0760*/  MUFU.EX2 R15, R20 ;  /* 0x00000014000f7308 */ /* 0x000e220000000800 */
[----:B-1----:R-:W-:-:S04]  /*0770*/  FADD.FTZ R17, R18, R13 ;  /* 0x0000000d12117221 */ /* 0x002fc80000010000 */
[----:B---3--:R-:W-:-:S04]  /*0780*/  FADD.FTZ R18, R17, R2 ;  /* 0x0000000211127221 */ /* 0x008fc80000010000 */
[----:B0-----:R-:W-:-:S05]  /*0790*/  FADD.FTZ R18, R18, R15 ;  /* 0x0000000f12127221 */ /* 0x001fca0000010000 */
        /* <DEDUP_REMOVED lines=40> */
[----:B------:R-:W-:Y:S01]  /*0a20*/  FMUL.FTZ R15, R15, R21 ;  /* 0x000000150f0f7220 */ /* 0x000fe20000410000 */
[----:B------:R-:W-:-:S02]  /*0a30*/  FSEL R5, R5, RZ, !P6 ;  /* 0x000000ff05057208 */ /* 0x000fc40007000000 */
[----:B------:R-:W-:Y:S02]  /*0a40*/  FSEL R6, R6, RZ, !P1 ;  /* 0x000000ff06067208 */ /* 0x000fe40004800000 */
[----:B------:R-:W-:Y:S02]  /*0a50*/  FSEL R7, R7, RZ, !P2 ;  /* 0x000000ff07077208 */ /* 0x000fe40005000000 */
[----:B------:R-:W-:Y:S02]  /*0a60*/  FSEL R8, R8, RZ, !P3 ;  /* 0x000000ff08087208 */ /* 0x000fe40005800000 */
[----:B------:R-:W-:Y:S02]  /*0a70*/  FSEL R9, R9, RZ, !P4 ;  /* 0x000000ff09097208 */ /* 0x000fe40006000000 */
[----:B------:R-:W-:Y:S02]  /*0a80*/  FSETP.GEU.FTZ.AND P5, PT, |R10|, +INF , PT ;  /* 0x7f8000000a00780b */ /* 0x000fe40003fbe200 */
[----:B------:R-:W-:-:S02]  /*0a90*/  FSETP.GEU.FTZ.AND P6, PT, |R11|, +INF , PT ;  /* 0x7f8000000b00780b */ /* 0x000fc40003fde200 */
[----:B------:R-:W-:Y:S02]  /*0aa0*/  FSETP.GEU.FTZ.AND P1, PT, |R12|, +INF , PT ;  /* 0x7f8000000c00780b */ /* 0x000fe40003f3e200 */
[----:B------:R-:W-:Y:S02]  /*0ab0*/  FSETP.GEU.FTZ.AND P2, PT, |R13|, +INF , PT ;  /* 0x7f8000000d00780b */ /* 0x000fe40003f5e200 */
[----:B------:R-:W-:Y:S02]  /*0ac0*/  FSETP.GEU.FTZ.AND P3, PT, |R17|, +INF , PT ;  /* 0x7f8000001100780b */ /* 0x000fe40003f7e200 */
[----:B------:R-:W-:Y:S02]  /*0ad0*/  FSETP.GEU.FTZ.AND P4, PT, |R15|, +INF , PT ;  /* 0x7f8000000f00780b */ /* 0x000fe40003f9e200 */
[----:B------:R-:W-:Y:S02]  /*0ae0*/  FSEL R10, R10, RZ, !P5 ;  /* 0x000000ff0a0a7208 */ /* 0x000fe40006800000 */
[----:B------:R-:W-:-:S02]  /*0af0*/  FSEL R11, R11, RZ, !P6 ;  /* 0x000000ff0b0b7208 */ /* 0x000fc40007000000 */
        /* <DEDUP_REMOVED lines=43> */
.L_x_5286:
[----:B------:R0:W-:Y:S04]  /*0db0*/  STL.64 [R1], R2 ;  /* 0x0000000201007387 */ /* 0x0001e80000100a00 */
[----:B------:R0:W-:Y:S04]  /*0dc0*/  STL.64 [R1+0x8], R4 ;  /* 0x0000080401007387 */ /* 0x0001e80000100a00 */
[----:B------:R0:W-:Y:S04]  /*0dd0*/  STL.64 [R1+0x10], R6 ;  /* 0x0000100601007387 */ /* 0x0001e80000100a00 */
[----:B------:R0:W-:Y:S04]  /*0de0*/  STL.64 [R1+0x18], R8 ;  /* 0x0000180801007387 */ /* 0x0001e80000100a00 */
[----:B------:R0:W-:Y:S04]  /*0df0*/  STL.64 [R1+0x20], R10 ;  /* 0x0000200a01007387 */ /* 0x0001e80000100a00 */
[----:B------:R0:W-:Y:S04]  /*0e00*/  STL.64 [R1+0x28], R12 ;  /* 0x0000280c01007387 */ /* 0x0001e80000100a00 */
[----:B------:R0:W-:Y:S02]  /*0e10*/  STL.64 [R1+0x30], R14 ;  /* 0x0000300e01007387 */ /* 0x0001e40000100a00 */
.L_x_5287:
        /* <DEDUP_REMOVED lines=9> */
.L_x_5303:
        /* <DEDUP_REMOVED lines=62> */
.L_x_5320:
[----:B------:R-:W-:Y:S05]  /*1290*/  BRA.DIV ~URZ, `(.L_x_5291) ;  /* 0x000014f27f007947 */ /* 0x000fea000b800000 */
[----:B------:R2:W3:Y:S04]  /*12a0*/  SHFL.BFLY PT, R25, R22, 0x10, 0x1f ;  /* 0x0e001f0016197f89 */ /* 0x0004e800000e0000 */
[----:B------:R2:W4:Y:S02]  /*12b0*/  SHFL.BFLY PT, R24, R23, 0x10, 0x1f ;  /* 0x0e001f0017187f89 */ /* 0x00052400000e0000 */
.L_x_5321:
        /* <DEDUP_REMOVED lines=12> */
.L_x_5322:
[----:B-1----:R-:W-:-:S13]  /*1380*/  FSETP.GEU.FTZ.AND P1, PT, R30, R31, PT ;  /* 0x0000001f1e00720b */ /* 0x002fda0003f3e000 */
[----:B------:R-:W-:-:S04]  /*1390*/  @P1 FSETP.NEU.FTZ.AND P2, PT, R30, R31, PT ;  /* 0x0000001f1e00120b */ /* 0x000fc80003f5d000 */
[----:B---3--:R-:W-:-:S13]  /*13a0*/  @P1 ISETP.LT.AND P0, PT, R24, R23, !P2 ;  /* 0x000000171800120c */ /* 0x008fda0005701270 */
[----:B0-----:R-:W-:Y:S01]  /*13b0*/  FSEL R30, R31, R30, P0 ;  /* 0x0000001e1f1e7208 */ /* 0x001fe20000000000 */
[----:B------:R-:W-:Y:S05]  /*13c0*/  BRA.DIV ~URZ, `(.L_x_5293) ;  /* 0x000016327f007947 */ /* 0x000fea000b800000 */
[----:B------:R0:W1:Y:S02]  /*13d0*/  SHFL.BFLY PT, R31, R30, 0x4, 0x1f ;  /* 0x0c801f001e1f7f89 */ /* 0x00006400000e0000 */
.L_x_5323:
[----:B--2---:R-:W-:Y:S01]  /*13e0*/  FSEL R22, R25, R22, P0 ;  /* 0x0000001619167208 */ /* 0x004fe20000000000 */
[----:B------:R-:W-:Y:S05]  /*13f0*/  BRA.DIV ~URZ, `(.L_x_5294) ;  /* 0x000016827f007947 */ /* 0x000fea000b800000 */
[----:B------:R-:W-:Y:S01]  /*1400*/  SEL R23, R24, R23, P0 ;  /* 0x0000001718177207 */ /* 0x000fe20000000000 */
[----:B------:R2:W3:Y:S04]  /*1410*/  SHFL.BFLY PT, R25, R22, 0x4, 0x1f ;  /* 0x0c801f0016197f89 */ /* 0x0004e800000e0000 */
[----:B------:R2:W4:Y:S02]  /*1420*/  SHFL.BFLY PT, R24, R23, 0x4, 0x1f ;  /* 0x0c801f0017187f89 */ /* 0x00052400000e0000 */
.L_x_5324:
        /* <DEDUP_REMOVED lines=12> */
.L_x_5325:
[----:B-1----:R-:W-:-:S13]  /*14f0*/  FSETP.GEU.FTZ.AND P1, PT, R30, R25, PT ;  /* 0x000000191e00720b */ /* 0x002fda0003f3e000 */
[----:B------:R-:W-:-:S04]  /*1500*/  @P1 FSETP.NEU.FTZ.AND P2, PT, R30, R25, PT ;  /* 0x000000191e00120b */ /* 0x000fc80003f5d000 */
[----:B---3--:R-:W-:-:S13]  /*1510*/  @P1 ISETP.LT.AND P0, PT, R23, R24, !P2 ;  /* 0x000000181700120c */ /* 0x008fda0005701270 */
[----:B0-----:R-:W-:Y:S01]  /*1520*/  FSEL R30, R25, R30, P0 ;  /* 0x0000001e191e7208 */ /* 0x001fe20000000000 */
[----:B------:R-:W-:Y:S05]  /*1530*/  BRA.DIV ~URZ, `(.L_x_5296) ;  /* 0x000017c27f007947 */ /* 0x000fea000b800000 */
[----:B------:R0:W1:Y:S02]  /*1540*/  SHFL.BFLY PT, R25, R30, 0x1, 0x1f ;  /* 0x0c201f001e197f89 */ /* 0x00006400000e0000 */
.L_x_5326:
[----:B--2---:R-:W-:Y:S01]  /*1550*/  FSEL R31, R31, R22, P0 ;  /* 0x000000161f1f7208 */ /* 0x004fe20000000000 */
[----:B------:R-:W-:Y:S05]  /*1560*/  BRA.DIV ~URZ, `(.L_x_5297) ;  /* 0x000018127f007947 */ /* 0x000fea000b800000 */
[----:B------:R-:W-:Y:S01]  /*1570*/  SEL R21, R23, R24, P0 ;  /* 0x0000001817157207 */ /* 0x000fe20000000000 */
[----:B------:R2:W3:Y:S04]  /*1580*/  SHFL.BFLY PT, R22, R31, 0x1, 0x1f ;  /* 0x0c201f001f167f89 */ /* 0x0004e800000e0000 */
[----:B------:R2:W4:Y:S02]  /*1590*/  SHFL.BFLY PT, R18, R21, 0x1, 0x1f ;  /* 0x0c201f0015127f89 */ /* 0x00052400000e0000 */
.L_x_5327:
        /* <DEDUP_REMOVED lines=30> */
.L_x_5299:
[----:B------:R-:W-:Y:S05]  /*1780*/  BSYNC B1 ;  /* 0x0000000000017941 */ /* 0x000fea0003800000 */
.L_x_5298:
        /* <DEDUP_REMOVED lines=20> */
.L_x_5302:
[----:B------:R-:W-:Y:S05]  /*18d0*/  BSYNC B1 ;  /* 0x0000000000017941 */ /* 0x000fea0003800000 */
.L_x_5301:
[----:B0-----:R-:W-:Y:S05]  /*18e0*/  BRA `(.L_x_5303) ;  /* 0xfffff5c000007947 */ /* 0x001fea000383ffff */
.L_x_5289:
[----:B------:R-:W-:Y:S02]  /*18f0*/  IMAD.MOV.U32 R35, RZ, RZ, RZ ;  /* 0x000000ffff237224 */ /* 0x000fe400078e00ff */
.L_x_5316:
        /* <DEDUP_REMOVED lines=62> */
.L_x_5328:
[----:B------:R-:W-:Y:S05]  /*1ce0*/  BRA.DIV ~URZ, `(.L_x_5305) ;  /* 0x000011f27f007947 */ /* 0x000fea000b800000 */
[----:B------:R2:W3:Y:S04]  /*1cf0*/  SHFL.BFLY PT, R23, R24, 0x10, 0x1f ;  /* 0x0e001f0018177f89 */ /* 0x0004e800000e0000 */
[----:B------:R2:W4:Y:S02]  /*1d00*/  SHFL.BFLY PT, R22, R25, 0x10, 0x1f ;  /* 0x0e001f0019167f89 */ /* 0x00052400000e0000 */
.L_x_5329:
        /* <DEDUP_REMOVED lines=12> */
.L_x_5330:
[----:B-1----:R-:W-:-:S13]  /*1dd0*/  FSETP.GEU.FTZ.AND P1, PT, R30, R31, PT ;  /* 0x0000001f1e00720b */ /* 0x002fda0003f3e000 */
[----:B------:R-:W-:-:S04]  /*1de0*/  @P1 FSETP.NEU.FTZ.AND P2, PT, R30, R31, PT ;  /* 0x0000001f1e00120b */ /* 0x000fc80003f5d000 */
[----:B---3--:R-:W-:-:S13]  /*1df0*/  @P1 ISETP.LT.AND P0, PT, R22, R25, !P2 ;  /* 0x000000191600120c */ /* 0x008fda0005701270 */
[----:B0-----:R-:W-:Y:S01]  /*1e00*/  FSEL R30, R31, R30, P0 ;  /* 0x0000001e1f1e7208 */ /* 0x001fe20000000000 */
[----:B------:R-:W-:Y:S05]  /*1e10*/  BRA.DIV ~URZ, `(.L_x_5307) ;  /* 0x000013327f007947 */ /* 0x000fea000b800000 */
[----:B------:R0:W1:Y:S02]  /*1e20*/  SHFL.BFLY PT, R31, R30, 0x4, 0x1f ;  /* 0x0c801f001e1f7f89 */ /* 0x00006400000e0000 */
.L_x_5331:
[----:B--2---:R-:W-:Y:S01]  /*1e30*/  FSEL R24, R23, R24, P0 ;  /* 0x0000001817187208 */ /* 0x004fe20000000000 */
[----:B------:R-:W-:Y:S05]  /*1e40*/  BRA.DIV ~URZ, `(.L_x_5308) ;  /* 0x000013827f007947 */ /* 0x000fea000b800000 */
[----:B------:R-:W-:Y:S01]  /*1e50*/  SEL R25, R22, R25, P0 ;  /* 0x0000001916197207 */ /* 0x000fe20000000000 */
[----:B------:R2:W3:Y:S04]  /*1e60*/  SHFL.BFLY PT, R23, R24, 0x4, 0x1f ;  /* 0x0c801f0018177f89 */ /* 0x0004e800000e0000 */
[----:B------:R2:W4:Y:S02]  /*1e70*/  SHFL.BFLY PT, R22, R25, 0x4, 0x1f ;  /* 0x0c801f0019167f89 */ /* 0x00052400000e0000 */
.L_x_5332:
        /* <DEDUP_REMOVED lines=12> */
.L_x_5333:
[----:B-1----:R-:W-:-:S13]  /*1f40*/  FSETP.GEU.FTZ.AND P1, PT, R30, R23, PT ;  /* 0x000000171e00720b */ /* 0x002fda0003f3e000 */
[----:B------:R-:W-:-:S04]  /*1f50*/  @P1 FSETP.NEU.FTZ.AND P2, PT, R30, R23, PT ;  /* 0x000000171e00120b */ /* 0x000fc80003f5d000 */
[----:B---3--:R-:W-:-:S13]  /*1f60*/  @P1 ISETP.LT.AND P0, PT, R22, R31, !P2 ;  /* 0x0000001f1600120c */ /* 0x008fda0005701270 */
[----:B0-----:R-:W-:Y:S01]  /*1f70*/  FSEL R30, R23, R30, P0 ;  /* 0x0000001e171e7208 */ /* 0x001fe20000000000 */
[----:B------:R-:W-:Y:S05]  /*1f80*/  BRA.DIV ~URZ, `(.L_x_5310) ;  /* 0x000014c27f007947 */ /* 0x000fea000b800000 */
[----:B------:R0:W1:Y:S02]  /*1f90*/  SHFL.BFLY PT, R23, R30, 0x1, 0x1f ;  /* 0x0c201f001e177f89 */ /* 0x00006400000e0000 */
.L_x_5334:
[----:B--2---:R-:W-:Y:S01]  /*1fa0*/  FSEL R25, R25, R24, P0 ;  /* 0x0000001819197208 */ /* 0x004fe20000000000 */
[----:B------:R-:W-:Y:S05]  /*1fb0*/  BRA.DIV ~URZ, `(.L_x_5311) ;  /* 0x000015127f007947 */ /* 0x000fea000b800000 */
[----:B------:R-:W-:Y:S02]  /*1fc0*/  SEL R21, R22, R31, P0 ;  /* 0x0000001f16157207 */ /* 0x000fe40000000000 */
[----:B------:R2:W3:Y:S04]  /*1fd0*/  SHFL.BFLY PT, R22, R25, 0x1, 0x1f ;  /* 0x0c201f0019167f89 */ /* 0x0004e800000e0000 */
[----:B------:R2:W4:Y:S02]  /*1fe0*/  SHFL.BFLY PT, R18, R21, 0x1, 0x1f ;  /* 0x0c201f0015127f89 */ /* 0x00052400000e0000 */
.L_x_5335:
        /* <DEDUP_REMOVED lines=29> */
.L_x_5313:
[----:B------:R-:W-:Y:S05]  /*21c0*/  BSYNC B1 ;  /* 0x0000000000017941 */ /* 0x000fea0003800000 */
.L_x_5312:
        /* <DEDUP_REMOVED lines=20> */
.L_x_5315:
[----:B------:R-:W-:Y:S05]  /*2310*/  BSYNC B1 ;  /* 0x0000000000017941 */ /* 0x000fea0003800000 */
.L_x_5314:
[----:B0-----:R-:W-:Y:S05]  /*2320*/  BRA `(.L_x_5316) ;  /* 0xfffff5d000007947 */ /* 0x001fea000383ffff */
.L_x_5300:
[----:B------:R-:W-:Y:S05]  /*2330*/  BSYNC B0 ;  /* 0x0000000000007941 */ /* 0x000fea0003800000 */
.L_x_5288:
        /* <DEDUP_REMOVED lines=19> */
.L_x_5318:
        /* <DEDUP_REMOVED lines=20> */
.L_x_5317:
        /* <DEDUP_REMOVED lines=11> */
.L_x_5319:
        /* <DEDUP_REMOVED lines=11> */
.L_x_5290:
[----:B------:R-:W-:Y:S01]  /*2710*/  IMAD.MOV.U32 R21, RZ, RZ, R30 ;  /* 0x000000ffff157224 */ /* 0x000fe200078e001e */
[----:B------:R-:W-:Y:S01]  /*2720*/  MOV R16, 0x2770 ;  /* 0x0000277000107802 */ /* 0x000fe20000000f00 */
[----:B------:R-:W-:Y:S02]  /*2730*/  IMAD.MOV.U32 R20, RZ, RZ, 0x10 ;  /* 0x00000010ff147424 */ /* 0x000fe400078e00ff */
[----:B------:R-:W-:Y:S02]  /*2740*/  IMAD.MOV.U32 R19, RZ, RZ, 0x1f ;  /* 0x0000001fff137424 */ /* 0x000fe400078e00ff */
[----:B------:R-:W-:Y:S02]  /*2750*/  IMAD.MOV.U32 R18, RZ, RZ, -0x1 ;  /* 0xffffffffff127424 */ /* 0x000fe400078e00ff */
[----:B------:R-:W-:Y:S05]  /*2760*/  CALL.REL.NOINC `($__internal_100_$__cuda_sm70_shflsync_bfly_p) ;  /* 0x00000e4000007944 */ /* 0x000fea0003c00000 */
[----:B-1----:R-:W-:Y:S01]  /*2770*/  IMAD.MOV.U32 R31, RZ, RZ, R18 ;  /* 0x000000ffff1f7224 */ /* 0x002fe200078e0012 */
[----:B0-----:R-:W-:Y:S05]  /*2780*/  BRA `(.L_x_5320) ;  /* 0xffffeb0000007947 */ /* 0x001fea000383ffff */
.L_x_5291:
[----:B------:R-:W-:Y:S01]  /*2790*/  IMAD.MOV.U32 R21, RZ, RZ, R22 ;  /* 0x000000ffff157224 */ /* 0x000fe200078e0016 */
[----:B------:R-:W-:Y:S01]  /*27a0*/  MOV R16, 0x27f0 ;  /* 0x000027f000107802 */ /* 0x000fe20000000f00 */
[----:B------:R-:W-:Y:S02]  /*27b0*/  IMAD.MOV.U32 R20, RZ, RZ, 0x10 ;  /* 0x00000010ff147424 */ /* 0x000fe400078e00ff */
[----:B------:R-:W-:-:S02]  /*27c0*/  IMAD.MOV.U32 R19, RZ, RZ, 0x1f ;  /* 0x0000001fff137424 */ /* 0x000fc400078e00ff */
[----:B------:R-:W-:Y:S02]  /*27d0*/  IMAD.MOV.U32 R18, RZ, RZ, -0x1 ;  /* 0xffffffffff127424 */ /* 0x000fe400078e00ff */
[----:B01----:R-:W-:Y:S05]  /*27e0*/  CALL.REL.NOINC `($__internal_100_$__cuda_sm70_shflsync_bfly_p) ;  /* 0x00000dc000007944 */ /* 0x003fea0003c00000 */
[----:B-1----:R-:W-:Y:S01]  /*27f0*/  IMAD.MOV.U32 R25, RZ, RZ, R18 ;  /* 0x000000ffff197224 */ /* 0x002fe200078e0012 */
[----:B------:R-:W-:Y:S01]  /*2800*/  MOV R16, 0x2860 ;  /* 0x0000286000107802 */ /* 0x000fe20000000f00 */
[----:B0-----:R-:W-:Y:S02]  /*2810*/  IMAD.MOV.U32 R21, RZ, RZ, R23 ;  /* 0x000000ffff157224 */ /* 0x001fe400078e0017 */
[----:B------:R-:W-:Y:S02]  /*2820*/  IMAD.MOV.U32 R20, RZ, RZ, 0x10 ;  /* 0x00000010ff147424 */ /* 0x000fe400078e00ff */
[----:B------:R-:W-:Y:S02]  /*2830*/  IMAD.MOV.U32 R19, RZ, RZ, 0x1f ;  /* 0x0000001fff137424 */ /* 0x000fe400078e00ff */
[----:B------:R-:W-:Y:S02]  /*2840*/  IMAD.MOV.U32 R18, RZ, RZ, -0x1 ;  /* 0xffffffffff127424 */ /* 0x000fe400078e00ff */
[----:B------:R-:W-:Y:S05]  /*2850*/  CALL.REL.NOINC `($__internal_100_$__cuda_sm70_shflsync_bfly_p) ;  /* 0x00000d5000007944 */ /* 0x000fea0003c00000 */
[----:B-1----:R-:W-:Y:S01]  /*2860*/  IMAD.MOV.U32 R24, RZ, RZ, R18 ;  /* 0x000000ffff187224 */ /* 0x002fe200078e0012 */
[----:B0-----:R-:W-:Y:S05]  /*2870*/  BRA `(.L_x_5321) ;  /* 0xffffea4000007947 */ /* 0x001fea000383ffff */
.L_x_5292:
[----:B------:R-:W-:Y:S01]  /*2880*/  IMAD.MOV.U32 R21, RZ, RZ, R30 ;  /* 0x000000ffff157224 */ /* 0x000fe200078e001e */
[----:B------:R-:W-:Y:S01]  /*2890*/  MOV R16, 0x28e0 ;  /* 0x000028e000107802 */ /* 0x000fe20000000f00 */
[----:B------:R-:W-:-:S02]  /*28a0*/  IMAD.MOV.U32 R20, RZ, RZ, 0x8 ;  /* 0x00000008ff147424 */ /* 0x000fc400078e00ff */
[----:B------:R-:W-:Y:S02]  /*28b0*/  IMAD.MOV.U32 R19, RZ, RZ, 0x1f ;  /* 0x0000001fff137424 */ /* 0x000fe400078e00ff */
[----:B------:R-:W-:Y:S02]  /*28c0*/  IMAD.MOV.U32 R18, RZ, RZ, -0x1 ;  /* 0xffffffffff127424 */ /* 0x000fe400078e00ff */
[----:B--23--:R-:W-:Y:S05]  /*28d0*/  CALL.REL.NOINC `($__internal_100_$__cuda_sm70_shflsync_bfly_p) ;  /* 0x00000cd000007944 */ /* 0x00cfea0003c00000 */
[----:B------:R-:W-:Y:S01]  /*28e0*/  FSEL R22, R25, R22, P1 ;  /* 0x0000001619167208 */ /* 0x000fe20000800000 */
[----:B-1----:R-:W-:Y:S01]  /*28f0*/  IMAD.MOV.U32 R31, RZ, RZ, R18 ;  /* 0x000000ffff1f7224 */ /* 0x002fe200078e0012 */
[----:B------:R-:W-:Y:S01]  /*2900*/  MOV R16, 0x2960 ;  /* 0x0000296000107802 */ /* 0x000fe20000000f00 */
[----:B0-----:R-:W-:Y:S02]  /*2910*/  IMAD.MOV.U32 R20, RZ, RZ, 0x8 ;  /* 0x00000008ff147424 */ /* 0x001fe400078e00ff */
[----:B------:R-:W-:Y:S02]  /*2920*/  IMAD.MOV.U32 R19, RZ, RZ, 0x1f ;  /* 0x0000001fff137424 */ /* 0x000fe400078e00ff */
[----:B------:R-:W-:Y:S02]  /*2930*/  IMAD.MOV.U32 R18, RZ, RZ, -0x1 ;  /* 0xffffffffff127424 */ /* 0x000fe400078e00ff */
[----:B------:R-:W-:-:S02]  /*2940*/  IMAD.MOV.U32 R21, RZ, RZ, R22 ;  /* 0x000000ffff157224 */ /* 0x000fc400078e0016 */
[----:B------:R-:W-:Y:S05]  /*2950*/  CALL.REL.NOINC `($__internal_100_$__cuda_sm70_shflsync_bfly_p) ;  /* 0x00000c5000007944 */ /* 0x000fea0003c00000 */
[----:B------:R-:W-:Y:S01]  /*2960*/  SEL R23, R24, R23, P1 ;  /* 0x0000001718177207 */ /* 0x000fe20000800000 */
[----:B-1----:R-:W-:Y:S01]  /*2970*/  IMAD.MOV.U32 R25, RZ, RZ, R18 ;  /* 0x000000ffff197224 */ /* 0x002fe200078e0012 */
[----:B------:R-:W-:Y:S01]  /*2980*/  MOV R16, 0x29e0 ;  /* 0x000029e000107802 */ /* 0x000fe20000000f00 */
[----:B0-----:R-:W-:-:S02]  /*2990*/  IMAD.MOV.U32 R20, RZ, RZ, 0x8 ;  /* 0x00000008ff147424 */ /* 0x001fc400078e00ff */
[----:B------:R-:W-:Y:S02]  /*29a0*/  IMAD.MOV.U32 R19, RZ, RZ, 0x1f ;  /* 0x0000001fff137424 */ /* 0x000fe400078e00ff */
[----:B------:R-:W-:Y:S02]  /*29b0*/  IMAD.MOV.U32 R18, RZ, RZ, -0x1 ;  /* 0xffffffffff127424 */ /* 0x000fe400078e00ff */
[----:B------:R-:W-:Y:S02]  /*29c0*/  IMAD.MOV.U32 R21, RZ, RZ, R23 ;  /* 0x000000ffff157224 */ /* 0x000fe400078e0017 */
[----:B------:R-:W-:Y:S05]  /*29d0*/  CALL.REL.NOINC `($__internal_100_$__cuda_sm70_shflsync_bfly_p) ;  /* 0x00000bd000007944 */ /* 0x000fea0003c00000 */
[----:B-1----:R-:W-:Y:S01]  /*29e0*/  IMAD.MOV.U32 R24, RZ, RZ, R18 ;  /* 0x000000ffff187224 */ /* 0x002fe200078e0012 */
[----:B0-----:R-:W-:Y:S05]  /*29f0*/  BRA `(.L_x_5322) ;  /* 0xffffe98000007947 */ /* 0x001fea000383ffff */
.L_x_5293:
[----:B------:R-:W-:Y:S01]  /*2a00*/  IMAD.MOV.U32 R21, RZ, RZ, R30 ;  /* 0x000000ffff157224 */ /* 0x000fe200078e001e */
[----:B------:R-:W-:Y:S01]  /*2a10*/  MOV R16, 0x2a60 ;  /* 0x00002a6000107802 */ /* 0x000fe20000000f00 */
[----:B------:R-:W-:Y:S02]  /*2a20*/  IMAD.MOV.U32 R20, RZ, RZ, 0x4 ;  /* 0x00000004ff147424 */ /* 0x000fe400078e00ff */
[----:B------:R-:W-:Y:S02]  /*2a30*/  IMAD.MOV.U32 R19, RZ, RZ, 0x1f ;  /* 0x0000001fff137424 */ /* 0x000fe400078e00ff */
[----:B------:R-:W-:-:S02]  /*2a40*/  IMAD.MOV.U32 R18, RZ, RZ, -0x1 ;  /* 0xffffffffff127424 */ /* 0x000fc400078e00ff */
[----:B--2---:R-:W-:Y:S05]  /*2a50*/  CALL.REL.NOINC `($__internal_100_$__cuda_sm70_shflsync_bfly_p) ;  /* 0x00000b5000007944 */ /* 0x004fea0003c00000 */
[----:B-1----:R-:W-:Y:S01]  /*2a60*/  IMAD.MOV.U32 R31, RZ, RZ, R18 ;  /* 0x000000ffff1f7224 */ /* 0x002fe200078e0012 */
[----:B0-----:R-:W-:Y:S05]  /*2a70*/  BRA `(.L_x_5323) ;  /* 0xffffe96000007947 */ /* 0x001fea000383ffff */
.L_x_5294:
[----:B------:R-:W-:Y:S01]  /*2a80*/  IMAD.MOV.U32 R21, RZ, RZ, R22 ;  /* 0x000000ffff157224 */ /* 0x000fe200078e0016 */
[----:B------:R-:W-:Y:S01]  /*2a90*/  MOV R16, 0x2ae0 ;  /* 0x00002ae000107802 */ /* 0x000fe20000000f00 */
[----:B------:R-:W-:-:S02]  /*2aa0*/  IMAD.MOV.U32 R20, RZ, RZ, 0x4 ;  /* 0x00000004ff147424 */ /* 0x000fc400078e00ff */
[----:B------:R-:W-:Y:S02]  /*2ab0*/  IMAD.MOV.U32 R19, RZ, RZ, 0x1f ;  /* 0x0000001fff137424 */ /* 0x000fe400078e00ff */
[----:B------:R-:W-:Y:S02]  /*2ac0*/  IMAD.MOV.U32 R18, RZ, RZ, -0x1 ;  /* 0xffffffffff127424 */ /* 0x000fe400078e00ff */
[----:B01----:R-:W-:Y:S05]  /*2ad0*/  CALL.REL.NOINC `($__internal_100_$__cuda_sm70_shflsync_bfly_p) ;  /* 0x00000ad000007944 */ /* 0x003fea0003c00000 */
[----:B------:R-:W-:Y:S01]  /*2ae0*/  SEL R23, R24, R23, P0 ;  /* 0x0000001718177207 */ /* 0x000fe20000000000 */
[----:B-1----:R-:W-:Y:S01]  /*2af0*/  IMAD.MOV.U32 R25, RZ, RZ, R18 ;  /* 0x000000ffff197224 */ /* 0x002fe200078e0012 */
[----:B------:R-:W-:Y:S01]  /*2b00*/  MOV R16, 0x2b60 ;  /* 0x00002b6000107802 */ /* 0x000fe20000000f00 */
[----:B0-----:R-:W-:Y:S02]  /*2b10*/  IMAD.MOV.U32 R20, RZ, RZ, 0x4 ;  /* 0x00000004ff147424 */ /* 0x001fe400078e00ff */
[----:B------:R-:W-:Y:S02]  /*2b20*/  IMAD.MOV.U32 R19, RZ, RZ, 0x1f ;  /* 0x0000001fff137424 */ /* 0x000fe400078e00ff */
[----:B------:R-:W-:Y:S02]  /*2b30*/  IMAD.MOV.U32 R18, RZ, RZ, -0x1 ;  /* 0xffffffffff127424 */ /* 0x000fe400078e00ff */
[----:B------:R-:W-:-:S02]  /*2b40*/  IMAD.MOV.U32 R21, RZ, RZ, R23 ;  /* 0x000000ffff157224 */ /* 0x000fc400078e0017 */
[----:B------:R-:W-:Y:S05]  /*2b50*/  CALL.REL.NOINC `($__internal_100_$__cuda_sm70_shflsync_bfly_p) ;  /* 0x00000a5000007944 */ /* 0x000fea0003c00000 */
[----:B-1----:R-:W-:Y:S01]  /*2b60*/  IMAD.MOV.U32 R24, RZ, RZ, R18 ;  /* 0x000000ffff187224 */ /* 0x002fe200078e0012 */
[----:B0-----:R-:W-:Y:S05]  /*2b70*/  BRA `(.L_x_5324) ;  /* 0xffffe8b000007947 */ /* 0x001fea000383ffff */
.L_x_5295:
        /* <DEDUP_REMOVED lines=24> */
.L_x_5296:
        /* <DEDUP_REMOVED lines=8> */
.L_x_5297:
[----:B------:R-:W-:Y:S01]  /*2d80*/  IMAD.MOV.U32 R21, RZ, RZ, R31 ;  /* 0x000000ffff157224 */ /* 0x000fe200078e001f */
[----:B------:R-:W-:Y:S01]  /*2d90*/  MOV R16, 0x2de0 ;  /* 0x00002de000107802 */ /* 0x000fe20000000f00 */
[----:B------:R-:W-:-:S02]  /*2da0*/  IMAD.MOV.U32 R20, RZ, RZ, 0x1 ;  /* 0x00000001ff147424 */ /* 0x000fc400078e00ff */
[----:B------:R-:W-:Y:S02]  /*2db0*/  IMAD.MOV.U32 R19, RZ, RZ, 0x1f ;  /* 0x0000001fff137424 */ /* 0x000fe400078e00ff */
[----:B------:R-:W-:Y:S02]  /*2dc0*/  IMAD.MOV.U32 R18, RZ, RZ, -0x1 ;  /* 0xffffffffff127424 */ /* 0x000fe400078e00ff */
[----:B01----:R-:W-:Y:S05]  /*2dd0*/  CALL.REL.NOINC `($__internal_100_$__cuda_sm70_shflsync_bfly_p) ;  /* 0x000007d000007944 */ /* 0x003fea0003c00000 */
[----:B-1----:R-:W-:Y:S01]  /*2de0*/  IMAD.MOV.U32 R22, RZ, RZ, R18 ;  /* 0x000000ffff167224 */ /* 0x002fe200078e0012 */
[----:B0-----:R-:W-:Y:S01]  /*2df0*/  SEL R21, R23, R24, P0 ;  /* 0x0000001817157207 */ /* 0x001fe20000000000 */
[----:B------:R-:W-:Y:S01]  /*2e00*/  IMAD.MOV.U32 R20, RZ, RZ, 0x1 ;  /* 0x00000001ff147424 */ /* 0x000fe200078e00ff */
[----:B------:R-:W-:Y:S01]  /*2e10*/  MOV R16, 0x2e50 ;  /* 0x00002e5000107802 */ /* 0x000fe20000000f00 */
[----:B------:R-:W-:Y:S02]  /*2e20*/  IMAD.MOV.U32 R19, RZ, RZ, 0x1f ;  /* 0x0000001fff137424 */ /* 0x000fe400078e00ff */
[----:B------:R-:W-:Y:S02]  /*2e30*/  IMAD.MOV.U32 R18, RZ, RZ, -0x1 ;  /* 0xffffffffff127424 */ /* 0x000fe400078e00ff */
[----:B------:R-:W-:Y:S05]  /*2e40*/  CALL.REL.NOINC `($__internal_100_$__cuda_sm70_shflsync_bfly_p) ;  /* 0x0000076000007944 */ /* 0x000fea0003c00000 */
[----:B01----:R-:W-:Y:S05]  /*2e50*/  BRA `(.L_x_5327) ;  /* 0xffffe74000007947 */ /* 0x003fea000383ffff */
.L_x_5304:
[----:B------:R-:W-:Y:S01]  /*2e60*/  IMAD.MOV.U32 R21, RZ, RZ, R30 ;  /* 0x000000ffff157224 */ /* 0x000fe200078e001e */
[----:B------:R-:W-:Y:S01]  /*2e70*/  MOV R16, 0x2ec0 ;  /* 0x00002ec000107802 */ /* 0x000fe20000000f00 */
[----:B------:R-:W-:-:S02]  /*2e80*/  IMAD.MOV.U32 R20, RZ, RZ, 0x10 ;  /* 0x00000010ff147424 */ /* 0x000fc400078e00ff */
[----:B------:R-:W-:Y:S02]  /*2e90*/  IMAD.MOV.U32 R19, RZ, RZ, 0x1f ;  /* 0x0000001fff137424 */ /* 0x000fe400078e00ff */
[----:B------:R-:W-:Y:S02]  /*2ea0*/  IMAD.MOV.U32 R18, RZ, RZ, -0x1 ;  /* 0xffffffffff127424 */ /* 0x000fe400078e00ff */
[----:B------:R-:W-:Y:S05]  /*2eb0*/  CALL.REL.NOINC `($__internal_100_$__cuda_sm70_shflsync_bfly_p) ;  /* 0x000006f000007944 */ /* 0x000fea0003c00000 */
[----:B-1----:R-:W-:Y:S01]  /*2ec0*/  IMAD.MOV.U32 R31, RZ, RZ, R18 ;  /* 0x000000ffff1f7224 */ /* 0x002fe200078e0012 */
[----:B0-----:R-:W-:Y:S05]  /*2ed0*/  BRA `(.L_x_5328) ;  /* 0xffffee0000007947 */ /* 0x001fea000383ffff */
.L_x_5305:
[----:B------:R-:W-:Y:S01]  /*2ee0*/  IMAD.MOV.U32 R21, RZ, RZ, R24 ;  /* 0x000000ffff157224 */ /* 0x000fe200078e0018 */
[----:B------:R-:W-:Y:S01]  /*2ef0*/  MOV R16, 0x2f40 ;  /* 0x00002f4000107802 */ /* 0x000fe20000000f00 */
[----:B------:R-:W-:Y:S02]  /*2f00*/  IMAD.MOV.U32 R20, RZ, RZ, 0x10 ;  /* 0x00000010ff147424 */ /* 0x000fe400078e00ff */
[----:B------:R-:W-:Y:S02]  /*2f10*/  IMAD.MOV.U32 R19, RZ, RZ, 0x1f ;  /* 0x0000001fff137424 */ /* 0x000fe400078e00ff */
[----:B------:R-:W-:Y:S02]  /*2f20*/  IMAD.MOV.U32 R18, RZ, RZ, -0x1 ;  /* 0xffffffffff127424 */ /* 0x000fe400078e00ff */
[----:B01----:R-:W-:Y:S05]  /*2f30*/  CALL.REL.NOINC `($__internal_100_$__cuda_sm70_shflsync_bfly_p) ;  /* 0x0000067000007944 */ /* 0x003fea0003c00000 */
[----:B-1----:R-:W-:Y:S01]  /*2f40*/  IMAD.MOV.U32 R23, RZ, RZ, R18 ;  /* 0x000000ffff177224 */ /* 0x002fe200078e0012 */
[----:B------:R-:W-:Y:S01]  /*2f50*/  MOV R16, 0x2fb0 ;  /* 0x00002fb000107802 */ /* 0x000fe20000000f00 */
[----:B0-----:R-:W-:-:S02]  /*2f60*/  IMAD.MOV.U32 R21, RZ, RZ, R25 ;  /* 0x000000ffff157224 */ /* 0x001fc400078e0019 */
[----:B------:R-:W-:Y:S02]  /*2f70*/  IMAD.MOV.U32 R20, RZ, RZ, 0x10 ;  /* 0x00000010ff147424 */ /* 0x000fe400078e00ff */
[----:B------:R-:W-:Y:S02]  /*2f80*/  IMAD.MOV.U32 R19, RZ, RZ, 0x1f ;  /* 0x0000001fff137424 */ /* 0x000fe400078e00ff */
[----:B------:R-:W-:Y:S02]  /*2f90*/  IMAD.MOV.U32 R18, RZ, RZ, -0x1 ;  /* 0xffffffffff127424 */ /* 0x000fe400078e00ff */
[----:B------:R-:W-:Y:S05]  /*2fa0*/  CALL.REL.NOINC `($__internal_100_$__cuda_sm70_shflsync_bfly_p) ;  /* 0x0000060000007944 */ /* 0x000fea0003c00000 */
[----:B-1----:R-:W-:Y:S01]  /*2fb0*/  IMAD.MOV.U32 R22, RZ, RZ, R18 ;  /* 0x000000ffff167224 */ /* 0x002fe200078e0012 */
[----:B0-----:R-:W-:Y:S05]  /*2fc0*/  BRA `(.L_x_5329) ;  /* 0xffffed4000007947 */ /* 0x001fea000383ffff */
.L_x_5306:
[----:B------:R-:W-:Y:S01]  /*2fd0*/  IMAD.MOV.U32 R21, RZ, RZ, R30 ;  /* 0x000000ffff157224 */ /* 0x000fe200078e001e */
[----:B------:R-:W-:Y:S01]  /*2fe0*/  MOV R16, 0x3030 ;  /* 0x0000303000107802 */ /* 0x000fe20000000f00 */
[----:B------:R-:W-:Y:S02]  /*2ff0*/  IMAD.MOV.U32 R20, RZ, RZ, 0x8 ;  /* 0x00000008ff147424 */ /* 0x000fe400078e00ff */
[----:B------:R-:W-:Y:S02]  /*3000*/  IMAD.MOV.U32 R19, RZ, RZ, 0x1f ;  /* 0x0000001fff137424 */ /* 0x000fe400078e00ff */
[----:B------:R-:W-:-:S02]  /*3010*/  IMAD.MOV.U32 R18, RZ, RZ, -0x1 ;  /* 0xffffffffff127424 */ /* 0x000fc400078e00ff */
[----:B--23--:R-:W-:Y:S05]  /*3020*/  CALL.REL.NOINC `($__internal_100_$__cuda_sm70_shflsync_bfly_p) ;  /* 0x0000058000007944 */ /* 0x00cfea0003c00000 */
[----:B------:R-:W-:Y:S01]  /*3030*/  FSEL R24, R23, R24, P1 ;  /* 0x0000001817187208 */ /* 0x000fe20000800000 */
[----:B-1----:R-:W-:Y:S01]  /*3040*/  IMAD.MOV.U32 R31, RZ, RZ, R18 ;  /* 0x000000ffff1f7224 */ /* 0x002fe200078e0012 */
[----:B------:R-:W-:Y:S01]  /*3050*/  MOV R16, 0x30b0 ;  /* 0x000030b000107802 */ /* 0x000fe20000000f00 */
[----:B0-----:R-:W-:-:S02]  /*3060*/  IMAD.MOV.U32 R20, RZ, RZ, 0x8 ;  /* 0x00000008ff147424 */ /* 0x001fc400078e00ff */
[----:B------:R-:W-:Y:S02]  /*3070*/  IMAD.MOV.U32 R19, RZ, RZ, 0x1f ;  /* 0x0000001fff137424 */ /* 0x000fe400078e00ff */
[----:B------:R-:W-:Y:S02]  /*3080*/  IMAD.MOV.U32 R18, RZ, RZ, -0x1 ;  /* 0xffffffffff127424 */ /* 0x000fe400078e00ff */
[----:B------:R-:W-:Y:S02]  /*3090*/  IMAD.MOV.U32 R21, RZ, RZ, R24 ;  /* 0x000000ffff157224 */ /* 0x000fe400078e0018 */
[----:B------:R-:W-:Y:S05]  /*30a0*/  CALL.REL.NOINC `($__internal_100_$__cuda_sm70_shflsync_bfly_p) ;  /* 0x0000050000007944 */ /* 0x000fea0003c00000 */
[----:B------:R-:W-:Y:S01]  /*30b0*/  SEL R25, R22, R25, P1 ;  /* 0x0000001916197207 */ /* 0x000fe20000800000 */
[----:B-1----:R-:W-:Y:S01]  /*30c0*/  IMAD.MOV.U32 R23, RZ, RZ, R18 ;  /* 0x000000ffff177224 */ /* 0x002fe200078e0012 */
[----:B------:R-:W-:Y:S01]  /*30d0*/  MOV R16, 0x3130 ;  /* 0x0000313000107802 */ /* 0x000fe20000000f00 */
[----:B0-----:R-:W-:Y:S02]  /*30e0*/  IMAD.MOV.U32 R20, RZ, RZ, 0x8 ;  /* 0x00000008ff147424 */ /* 0x001fe400078e00ff */
[----:B------:R-:W-:Y:S02]  /*30f0*/  IMAD.MOV.U32 R19, RZ, RZ, 0x1f ;  /* 0x0000001fff137424 */ /* 0x000fe400078e00ff */
[----:B------:R-:W-:-:S02]  /*3100*/  IMAD.MOV.U32 R18, RZ, RZ, -0x1 ;  /* 0xffffffffff127424 */ /* 0x000fc400078e00ff */
[----:B------:R-:W-:Y:S02]  /*3110*/  IMAD.MOV.U32 R21, RZ, RZ, R25 ;  /* 0x000000ffff157224 */ /* 0x000fe400078e0019 */
[----:B------:R-:W-:Y:S05]  /*3120*/  CALL.REL.NOINC `($__internal_100_$__cuda_sm70_shflsync_bfly_p) ;  /* 0x0000048000007944 */ /* 0x000fea0003c00000 */
[----:B-1----:R-:W-:Y:S01]  /*3130*/  IMAD.MOV.U32 R22, RZ, RZ, R18 ;  /* 0x000000ffff167224 */ /* 0x002fe200078e0012 */
[----:B0-----:R-:W-:Y:S05]  /*3140*/  BRA `(.L_x_5330) ;  /* 0xffffec8000007947 */ /* 0x001fea000383ffff */
.L_x_5307:
[----:B------:R-:W-:Y:S01]  /*3150*/  IMAD.MOV.U32 R21, RZ, RZ, R30 ;  /* 0x000000ffff157224 */ /* 0x000fe200078e001e */
[----:B------:R-:W-:Y:S01]  /*3160*/  MOV R16, 0x31b0 ;  /* 0x000031b000107802 */ /* 0x000fe20000000f00 */
[----:B------:R-:W-:Y:S02]  /*3170*/  IMAD.MOV.U32 R20, RZ, RZ, 0x4 ;  /* 0x00000004ff147424 */ /* 0x000fe400078e00ff */
[----:B------:R-:W-:Y:S02]  /*3180*/  IMAD.MOV.U32 R19, RZ, RZ, 0x1f ;  /* 0x0000001fff137424 */ /* 0x000fe400078e00ff */
[----:B------:R-:W-:Y:S02]  /*3190*/  IMAD.MOV.U32 R18, RZ, RZ, -0x1 ;  /* 0xffffffffff127424 */ /* 0x000fe400078e00ff */
[----:B--2---:R-:W-:Y:S05]  /*31a0*/  CALL.REL.NOINC `($__internal_100_$__cuda_sm70_shflsync_bfly_p) ;  /* 0x0000040000007944 */ /* 0x004fea0003c00000 */
[----:B-1----:R-:W-:Y:S01]  /*31b0*/  IMAD.MOV.U32 R31, RZ, RZ, R18 ;  /* 0x000000ffff1f7224 */ /* 0x002fe200078e0012 */
[----:B0-----:R-:W-:Y:S05]  /*31c0*/  BRA `(.L_x_5331) ;  /* 0xffffec6000007947 */ /* 0x001fea000383ffff */
.L_x_5308:
        /* <DEDUP_REMOVED lines=16> */
.L_x_5309:
        /* <DEDUP_REMOVED lines=24> */
.L_x_5310:
        /* <DEDUP_REMOVED lines=8> */
.L_x_5311:
[----:B------:R-:W-:Y:S01]  /*34d0*/  IMAD.MOV.U32 R21, RZ, RZ, R25 ;  /* 0x000000ffff157224 */ /* 0x000fe200078e0019 */
[----:B------:R-:W-:Y:S01]  /*34e0*/  MOV R16, 0x3530 ;  /* 0x0000353000107802 */ /* 0x000fe20000000f00 */
[----:B------:R-:W-:-:S02]  /*34f0*/  IMAD.MOV.U32 R20, RZ, RZ, 0x1 ;  /* 0x00000001ff147424 */ /* 0x000fc400078e00ff */
[----:B------:R-:W-:Y:S02]  /*3500*/  IMAD.MOV.U32 R19, RZ, RZ, 0x1f ;  /* 0x0000001fff137424 */ /* 0x000fe400078e00ff */
[----:B------:R-:W-:Y:S02]  /*3510*/  IMAD.MOV.U32 R18, RZ, RZ, -0x1 ;  /* 0xffffffffff127424 */ /* 0x000fe400078e00ff */
[----:B01----:R-:W-:Y:S05]  /*3520*/  CALL.REL.NOINC `($__internal_100_$__cuda_sm70_shflsync_bfly_p) ;  /* 0x0000008000007944 */ /* 0x003fea0003c00000 */
[----:B0-----:R-:W-:Y:S01]  /*3530*/  SEL R21, R22, R31, P0 ;  /* 0x0000001f16157207 */ /* 0x001fe20000000000 */
[----:B-1----:R-:W-:Y:S01]  /*3540*/  IMAD.MOV.U32 R22, RZ, RZ, R18 ;  /* 0x000000ffff167224 */ /* 0x002fe200078e0012 */
[----:B------:R-:W-:Y:S01]  /*3550*/  MOV R16, 0x35a0 ;  /* 0x000035a000107802 */ /* 0x000fe20000000f00 */
[----:B------:R-:W-:Y:S02]  /*3560*/  IMAD.MOV.U32 R20, RZ, RZ, 0x1 ;  /* 0x00000001ff147424 */ /* 0x000fe400078e00ff */
[----:B------:R-:W-:Y:S02]  /*3570*/  IMAD.MOV.U32 R19, RZ, RZ, 0x1f ;  /* 0x0000001fff137424 */ /* 0x000fe400078e00ff */
[----:B------:R-:W-:Y:S02]  /*3580*/  IMAD.MOV.U32 R18, RZ, RZ, -0x1 ;  /* 0xffffffffff127424 */ /* 0x000fe400078e00ff */
[----:B------:R-:W-:Y:S05]  /*3590*/  CALL.REL.NOINC `($__internal_100_$__cuda_sm70_shflsync_bfly_p) ;  /* 0x0000001000007944 */ /* 0x000fea0003c00000 */
[----:B01----:R-:W-:Y:S05]  /*35a0*/  BRA `(.L_x_5335) ;  /* 0xffffea4000007947 */ /* 0x003fea000383ffff */
        .weak           $__internal_100_$__cuda_sm70_shflsync_bfly_p
        .type           $__internal_100_$__cuda_sm70_shflsync_bfly_p,@function
        .size           $__internal_100_$__cuda_sm70_shflsync_bfly_p,(.L_x_11044 - $__internal_100_$__cuda_sm70_shflsync_bfly_p)
$__internal_100_$__cuda_sm70_shflsync_bfly_p:
[----:B------:R-:W-:Y:S01]  /*35b0*/  IMAD.MOV.U32 R17, RZ, RZ, 0x0 ;  /* 0x00000000ff117424 */ /* 0x000fe200078e00ff */
[----:B------:R-:W-:Y:S04]  /*35c0*/  WARPSYNC R18 ;  /* 0x0000001200007348 */ /* 0x000fe80003800000 */
[----:B------:R0:W1:Y:S01]  /*35d0*/  SHFL.BFLY PT, R18, R21, R20, R19 ;  /* 0x0c00001415127389 */ /* 0x00006200000e0013 */
[----:B------:R-:W-:Y:S05]  /*35e0*/  RET.REL.NODEC R16 `(_ZN4vllm3moe10topkGatingILi14ELi448ELi4ELi4ELi32El13__nv_bfloat16LNS0_11ScoringFuncE0EEEvPKT5_PKbPfiPT4_PiiiibPKf) ;  /* 0xffffca1010007950 */ /* 0x000fea0003c3ffff */
.L_x_5336:
        /* <DEDUP_REMOVED lines=9> */
.L_x_11044:


//--------------------- .text._ZN4vllm3moe10topkGatingILi12ELi384ELi4ELi4ELi32El13__nv_bfloat16LNS0_11ScoringFuncE0EEEvPKT5_PKbPfiPT4_PiiiibPKf --------------------------
	.section	.text._ZN4vllm3moe10topkGatingILi12ELi384ELi4ELi4ELi32El13__nv_bfloat16LNS0_11ScoringFuncE0EEEvPKT5_PKbPfiPT4_PiiiibPKf,"ax",@progbits
	.sectioninfo	@"SHI_REGISTERS=32"
	.align	128
        .global         _ZN4vllm3moe10topkGatingILi12ELi384ELi4ELi4ELi32El13__nv_bfloat16LNS0_11ScoringFuncE0EEEvPKT5_PKbPfiPT4_PiiiibPKf
        .type           _ZN4vllm3moe10topkGatingILi12ELi384ELi4ELi4ELi32El13__nv_bfloat16LNS0_11ScoringFuncE0EEEvPKT5_PKbPfiPT4_PiiiibPKf,@function
        .size           _ZN4vllm3moe10topkGatingILi12ELi384ELi4ELi4ELi32El13__nv_bfloat16LNS0_11ScoringFuncE0EEEvPKT5_PKbPfiPT4_PiiiibPKf,(.L_x_11045 - _ZN4vllm3moe10topkGatingILi12ELi384ELi4ELi4ELi32El13__nv_bfloat16LNS0_11ScoringFuncE0EEEvPKT5_PKbPfiPT4_PiiiibPKf)
        .other          _ZN4vllm3moe10topkGatingILi12ELi384ELi4ELi4ELi32El13__nv_bfloat16LNS0_11ScoringFuncE0EEEvPKT5_PKbPfiPT4_PiiiibPKf,@"STO_CUDA_ENTRY STV_DEFAULT"
_ZN4vllm3moe10topkGatingILi12ELi384ELi4ELi4ELi32El13__nv_bfloat16LNS0_11ScoringFuncE0EEEvPKT5_PKbPfiPT4_PiiiibPKf:
.text._ZN4vllm3moe10topkGatingILi12ELi384ELi4ELi4ELi32El13__nv_bfloat16LNS0_11ScoringFuncE0EEEvPKT5_PKbPfiPT4_PiiiibPKf:
        /* <DEDUP_REMOVED lines=17> */
[----:B------:R-:W4:Y:S04]  /*0110*/  LDG.E R12, [R4.64+0x100] ;  /* 0x00010006040c7981 */ /* 0x000f28000c1e1900 */
[----:B------:R-:W5:Y:S04]  /*0120*/  LDG.E R13, [R4.64+0x180] ;  /* 0x00018006040d7981 */ /* 0x000f68000c1e1900 */
[----:B------:R0:W4:Y:S04]  /*0130*/  LDG.E R14, [R4.64+0x200] ;  /* 0x00020006040e7981 */ /* 0x000128000c1e1900 */
[----:B------:R-:W5:Y:S01]  /*0140*/  LDG.E R16, [R4.64+0x280] ;  /* 0x0002800604107981 */ /* 0x000f62000c1e1900 */
        /* <DEDUP_REMOVED lines=9> */
[----:B----4-:R-:W-:Y:S02]  /*01e0*/  PRMT R9, RZ, 0x5410, R12 ;  /* 0x00005410ff097816 */ /* 0x010fe4000000000c */
[----:B-----5:R-:W-:Y:S02]  /*01f0*/  PRMT R15, RZ, 0x5410, R16 ;  /* 0x00005410ff0f7816 */ /* 0x020fe40000000010 */
[----:B------:R-:W-:Y:S02]  /*0200*/  FMNMX.FTZ R11, R9, R10, !PT ;  /* 0x0000000a090b7209 */ /* 0x000fe40007810000 */
[----:B------:R-:W-:Y:S02]  /*0210*/  PRMT R10, RZ, 0x7610, R12 ;  /* 0x00007610ff0a7816 */ /* 0x000fe4000000000c */
[----:B------:R-:W-:-:S02]  /*0220*/  PRMT R12, RZ, 0x7610, R13 ;  /* 0x00007610ff0c7816 */ /* 0x000fc4000000000d */
[----:B0-----:R-:W-:Y:S02]  /*0230*/  FMNMX.FTZ R4, R10, R11, !PT ;  /* 0x0000000b0a047209 */ /* 0x001fe40007810000 */
[----:B------:R-:W-:Y:S02]  /*0240*/  PRMT R11, RZ, 0x5410, R13 ;  /* 0x00005410ff0b7816 */ /* 0x000fe4000000000d */
[--C-:B------:R-:W-:Y:S02]  /*0250*/  PRMT R13, RZ, 0x5410, R14.reuse ;  /* 0x00005410ff0d7816 */ /* 0x100fe4000000000e */
[----:B------:R-:W-:Y:S02]  /*0260*/  FMNMX.FTZ R5, R11, R4, !PT ;  /* 0x000000040b057209 */ /* 0x000fe40007810000 */
[----:B------:R-:W-:Y:S02]  /*0270*/  PRMT R14, RZ, 0x7610, R14 ;  /* 0x00007610ff0e7816 */ /* 0x000fe4000000000e */
[----:B------:R-:W-:-:S02]  /*0280*/  FMNMX.FTZ R4, R12, R5, !PT ;  /* 0x000000050c047209 */ /* 0x000fc40007810000 */
[----:B------:R-:W-:Y:S02]  /*0290*/  PRMT R16, RZ, 0x7610, R16 ;  /* 0x00007610ff107816 */ /* 0x000fe40000000010 */
[----:B------:R-:W-:-:S04]  /*02a0*/  FMNMX.FTZ R5, R13, R4, !PT ;  /* 0x000000040d057209 */ /* 0x000fc80007810000 */
[----:B------:R-:W-:-:S04]  /*02b0*/  FMNMX.FTZ R4, R14, R5, !PT ;  /* 0x000000050e047209 */ /* 0x000fc80007810000 */
[----:B------:R-:W-:-:S04]  /*02c0*/  FMNMX.FTZ R5, R15, R4, !PT ;  /* 0x000000040f057209 */ /* 0x000fc80007810000 */
[----:B------:R-:W-:-:S05]  /*02d0*/  FMNMX.FTZ R17, R16, R5, !PT ;  /* 0x0000000510117209 */ /* 0x000fca0007810000 */
        /* <DEDUP_REMOVED lines=22> */
[----:B------:R1:W-:Y:S01]  /*0440*/  MUFU.EX2 R8, R3 ;  /* 0x0000000300087308 */ /* 0x0003e20000000800 */
[--C-:B0-----:R-:W-:Y:S02]  /*0450*/  FADD.FTZ R18, R10, -R17.reuse ;  /* 0x800000110a127221 */ /* 0x101fe40000010000 */
[----:B------:R-:W-:Y:S02]  /*0460*/  FMUL.FTZ R5, R5, 1.4426950216293334961 ;  /* 0x3fb8aa3b05057820 */ /* 0x000fe40000410000 */
[----:B------:R-:W-:Y:S02]  /*0470*/  FMUL.FTZ R20, R18, 1.4426950216293334961 ;  /* 0x3fb8aa3b12147820 */ /* 0x000fe40000410000 */
[--C-:B------:R-:W-:Y:S01]  /*0480*/  FADD.FTZ R18, R11, -R17.reuse ;  /* 0x800000110b127221 */ /* 0x100fe20000010000 */
[----:B------:R-:W0:Y:S01]  /*0490*/  MUFU.EX2 R7, R7 ;  /* 0x0000000700077308 */ /* 0x000e220000000800 */
[----:B-1----:R-:W-:-:S02]  /*04a0*/  FADD.FTZ R3, R12, -R17 ;  /* 0x800000110c037221 */ /* 0x002fc40000010000 */
[----:B------:R-:W-:Y:S02]  /*04b0*/  FMUL.FTZ R19, R19, 1.4426950216293334961 ;  /* 0x3fb8aa3b13137820 */ /* 0x000fe40000410000 */
[----:B------:R-:W-:Y:S02]  /*04c0*/  FMUL.FTZ R22, R3, 1.4426950216293334961 ;  /* 0x3fb8aa3b03167820 */ /* 0x000fe40000410000 */
[----:B------:R-:W-:Y:S01]  /*04d0*/  FMUL.FTZ R21, R18, 1.4426950216293334961 ;  /* 0x3fb8aa3b12157820 */ /* 0x000fe20000410000 */
[----:B------:R1:W4:Y:S01]  /*04e0*/  MUFU.EX2 R9, R5 ;  /* 0x0000000500097308 */ /* 0x0003220000000800 */
[--C-:B------:R-:W-:Y:S02]  /*04f0*/  FADD.FTZ R3, R13, -R17.reuse ;  /* 0x800000110d037221 */ /* 0x100fe40000010000 */
[----:B---3--:R-:W-:Y:S02]  /*0500*/  FADD.FTZ R18, RZ, R6 ;  /* 0x00000006ff127221 */ /* 0x008fe40000010000 */
[----:B------:R-:W-:-:S03]  /*0510*/  FADD.FTZ R16, R16, -R17 ;  /* 0x8000001110107221 */ /* 0x000fc60000010000 */
[----:B------:R3:W5:Y:S01]  /*0520*/  MUFU.EX2 R10, R19 ;  /* 0x00000013000a7308 */ /* 0x0007620000000800 */
[----:B-1----:R-:W-:Y:S02]  /*0530*/  FMUL.FTZ R5, R3, 1.4426950216293334961 ;  /* 0x3fb8aa3b03057820 */ /* 0x002fe40000410000 */
[----:B0-----:R-:W-:Y:S02]  /*0540*/  FADD.FTZ R3, R18, R7 ;  /* 0x0000000712037221 */ /* 0x001fe40000010000 */
[----:B------:R-:W-:Y:S02]  /*0550*/  FMUL.FTZ R16, R16, 1.4426950216293334961 ;  /* 0x3fb8aa3b10107820 */ /* 0x000fe40000410000 */
[----:B------:R-:W-:Y:S01]  /*0560*/  FADD.FTZ R18, R3, R8 ;  /* 0x0000000803127221 */ /* 0x000fe20000010000 */
[----:B------:R0:W1:Y:S01]  /*0570*/  MUFU.EX2 R11, R20 ;  /* 0x00000014000b7308 */ /* 0x0000620000000800 */
[----:B---3--:R-:W-:Y:S02]  /*0580*/  FADD.FTZ R19, R14, -R17 ;  /* 0x800000110e137221 */ /* 0x008fe40000010000 */
[----:B----4-:R-:W-:-:S02]  /*0590*/  FADD.FTZ R3, R18, R9 ;  /* 0x0000000912037221 */ /* 0x010fc40000010000 */
[----:B------:R-:W-:-:S03]  /*05a0*/  FMUL.FTZ R19, R19, 1.4426950216293334961 ;  /* 0x3fb8aa3b13137820 */ /* 0x000fc60000410000 */
[----:B------:R-:W3:Y:S01]  /*05b0*/  MUFU.EX2 R12, R21 ;  /* 0x00000015000c7308 */ /* 0x000ee20000000800 */
[----:B0-----:R-:W-:Y:S02]  /*05c0*/  FADD.FTZ R20, R15, -R17 ;  /* 0x800000110f147221 */ /* 0x001fe40000010000 */
[----:B-----5:R-:W-:Y:S02]  /*05d0*/  FADD.FTZ R18, R3, R10 ;  /* 0x0000000a03127221 */ /* 0x020fe40000010000 */
[----:B------:R-:W-:-:S03]  /*05e0*/  FMUL.FTZ R20, R20, 1.4426950216293334961 ;  /* 0x3fb8aa3b14147820 */ /* 0x000fc60000410000 */
        /* <DEDUP_REMOVED lines=13> */
[----:B0-----:R-:W-:Y:S02]  /*06c0*/  FADD.FTZ R18, R3, R18 ;  /* 0x0000001203127221 */ /* 0x001fe40000010000 */
[----:B------:R-:W-:-:S03]  /*06d0*/  IMAD.MOV.U32 R3, RZ, RZ, 0x1 ;  /* 0x00000001ff037424 */ /* 0x000fc600078e00ff */
[----:B------:R-:W0:Y:S02]  /*06e0*/  SHFL.BFLY PT, R5, R18, 0x8, 0x1f ;  /* 0x0d001f0012057f89 */ /* 0x000e2400000e0000 */
[----:B0-----:R-:W-:-:S05]  /*06f0*/  FADD.FTZ R5, R18, R5 ;  /* 0x0000000512057221 */ /* 0x001fca0000010000 */
[----:B------:R-:W0:Y:S02]  /*0700*/  SHFL.BFLY PT, R22, R5, 0x4, 0x1f ;  /* 0x0c801f0005167f89 */ /* 0x000e2400000e0000 */
[----:B0-----:R-:W-:-:S05]  /*0710*/  FADD.FTZ R22, R5, R22 ;  /* 0x0000001605167221 */ /* 0x001fca0000010000 */
[----:B------:R-:W0:Y:S02]  /*0720*/  SHFL.BFLY PT, R17, R22, 0x2, 0x1f ;  /* 0x0c401f0016117f89 */ /* 0x000e2400000e0000 */
[----:B0-----:R-:W-:-:S05]  /*0730*/  FADD.FTZ R19, R22, R17 ;  /* 0x0000001116137221 */ /* 0x001fca0000010000 */
[----:B------:R-:W0:Y:S01]  /*0740*/  SHFL.BFLY PT, R24, R19, 0x1, 0x1f ;  /* 0x0c201f0013187f89 */ /* 0x000e2200000e0000 */
[----:B--2---:R-:W-:-:S04]  /*0750*/  @P0 ISETP.NE.AND P1, PT, R4, RZ, PT ;  /* 0x000000ff0400020c */ /* 0x004fc80003f25270 */
[----:B------:R-:W-:Y:S02]  /*0760*/  @P0 SEL R18, RZ, 0x1, P1 ;  /* 0x00000001ff120807 */ /* 0x000fe40000800000 */
[----:B------:R-:W-:Y:S02]  /*0770*/  ISETP.NE.U32.AND P1, PT, RZ, c[0x0][0x1a0], PT ;  /* 0x00006800ff007a0c */ /* 0x000fe40003f25070 */
[----:B------:R-:W-:Y:S01]  /*0780*/  @P0 PRMT R3, R18, 0x7610, R3 ;  /* 0x0000761012030816 */ /* 0x000fe20000000003 */
[----:B0-----:R-:W-:Y:S01]  /*0790*/  FADD.FTZ R17, R19, R24 ;  /* 0x0000001813117221 */ /* 0x001fe20000010000 */
[----:B------:R-:W-:Y:S01]  /*07a0*/  ISETP.NE.AND.EX P0, PT, RZ, c[0x0][0x1a4], PT, P1 ;  /* 0x00006900ff007a0c */ /* 0x000fe20003f05310 */
[----:B------:R-:W-:-:S04]  /*07b0*/  IMAD.MOV.U32 R24, RZ, RZ, 0x1 ;  /* 0x00000001ff187424 */ /* 0x000fc800078e00ff */
        /* <DEDUP_REMOVED lines=21> */
[----:B------:R-:W-:Y:S01]  /*0910*/  FMUL.FTZ R15, R16, R17 ;  /* 0x00000011100f7220 */ /* 0x000fe20000410000 */
[----:B------:R-:W-:-:S02]  /*0920*/  FSEL R7, R7, RZ, !P1 ;  /* 0x000000ff07077208 */ /* 0x000fc40004800000 */
[----:B------:R-:W-:Y:S02]  /*0930*/  FSEL R8, R8, RZ, !P2 ;  /* 0x000000ff08087208 */ /* 0x000fe40005000000 */
[----:B------:R-:W-:Y:S02]  /*0940*/  FSEL R9, R9, RZ, !P3 ;  /* 0x000000ff09097208 */ /* 0x000fe40005800000 */
[----:B------:R-:W-:Y:S02]  /*0950*/  FSETP.GEU.FTZ.AND P4, PT, |R10|, +INF , PT ;  /* 0x7f8000000a00780b */ /* 0x000fe40003f9e200 */
[----:B------:R-:W-:Y:S02]  /*0960*/  FSETP.GEU.FTZ.AND P5, PT, |R11|, +INF , PT ;  /* 0x7f8000000b00780b */ /* 0x000fe40003fbe200 */
        /* <DEDUP_REMOVED lines=41> */
.L_x_5337:
[----:B------:R0:W-:Y:S04]  /*0c00*/  STL.128 [R1], R4 ;  /* 0x0000000401007387 */ /* 0x0001e80000100c00 */
[----:B------:R0:W-:Y:S04]  /*0c10*/  STL.128 [R1+0x10], R8 ;  /* 0x0000100801007387 */ /* 0x0001e80000100c00 */
[----:B------:R0:W-:Y:S02]  /*0c20*/  STL.128 [R1+0x20], R12 ;  /* 0x0000200c01007387 */ /* 0x0001e40000100c00 */
.L_x_5338:
        /* <DEDUP_REMOVED lines=9> */
.L_x_5354:
        /* <DEDUP_REMOVED lines=50> */
.L_x_5371:
[----:B------:R-:W-:Y:S05]  /*0fe0*/  BRA.DIV ~URZ, `(.L_x_5342) ;  /* 0x000014327f007947 */ /* 0x000fea000b800000 */
[----:B------:R2:W3:Y:S04]  /*0ff0*/  SHFL.BFLY PT, R28, R27, 0x10, 0x1f ;  /* 0x0e001f001b1c7f89 */ /* 0x0004e800000e0000 */
[----:B------:R2:W4:Y:S02]  /*1000*/  SHFL.BFLY PT, R22, R23, 0x10, 0x1f ;  /* 0x0e001f0017167f89 */ /* 0x00052400000e0000 */
.L_x_5372:
        /* <DEDUP_REMOVED lines=12> */
.L_x_5373:
[----:B--2---:R-:W-:-:S13]  /*10d0*/  FSETP.GEU.FTZ.AND P1, PT, R21, R27, PT ;  /* 0x0000001b1500720b */ /* 0x004fda0003f3e000 */
[----:B------:R-:W-:-:S04]  /*10e0*/  @P1 FSETP.NEU.FTZ.AND P2, PT, R21, R27, PT ;  /* 0x0000001b1500120b */ /* 0x000fc80003f5d000 */
[----:B---3--:R-:W-:-:S13]  /*10f0*/  @P1 ISETP.LT.AND P0, PT, R23, R22, !P2 ;  /* 0x000000161700120c */ /* 0x008fda0005701270 */
[----:B-1----:R-:W-:Y:S01]  /*1100*/  FSEL R21, R27, R21, P0 ;  /* 0x000000151b157208 */ /* 0x002fe20000000000 */
[----:B------:R-:W-:Y:S05]  /*1110*/  BRA.DIV ~URZ, `(.L_x_5344) ;  /* 0x000015727f007947 */ /* 0x000fea000b800000 */
[----:B------:R1:W2:Y:S02]  /*1120*/  SHFL.BFLY PT, R27, R21, 0x4, 0x1f ;  /* 0x0c801f00151b7f89 */ /* 0x0002a400000e0000 */
.L_x_5374:
[----:B0-----:R-:W-:Y:S01]  /*1130*/  FSEL R29, R29, R28, P0 ;  /* 0x0000001c1d1d7208 */ /* 0x001fe20000000000 */
[----:B------:R-:W-:Y:S05]  /*1140*/  BRA.DIV ~URZ, `(.L_x_5345) ;  /* 0x000015c27f007947 */ /* 0x000fea000b800000 */
[----:B------:R-:W-:Y:S02]  /*1150*/  SEL R23, R23, R22, P0 ;  /* 0x0000001617177207 */ /* 0x000fe40000000000 */
[----:B------:R0:W3:Y:S04]  /*1160*/  SHFL.BFLY PT, R22, R29, 0x4, 0x1f ;  /* 0x0c801f001d167f89 */ /* 0x0000e800000e0000 */
[----:B------:R0:W4:Y:S02]  /*1170*/  SHFL.BFLY PT, R28, R23, 0x4, 0x1f ;  /* 0x0c801f00171c7f89 */ /* 0x00012400000e0000 */
.L_x_5375:
        /* <DEDUP_REMOVED lines=12> */
.L_x_5376:
[----:B-1----:R-:W-:-:S13]  /*1240*/  FSETP.GEU.FTZ.AND P1, PT, R21, R22, PT ;  /* 0x000000161500720b */ /* 0x002fda0003f3e000 */
[----:B------:R-:W-:-:S04]  /*1250*/  @P1 FSETP.NEU.FTZ.AND P2, PT, R21, R22, PT ;  /* 0x000000161500120b */ /* 0x000fc80003f5d000 */
[----:B---3--:R-:W-:-:S13]  /*1260*/  @P1 ISETP.LT.AND P0, PT, R23, R28, !P2 ;  /* 0x0000001c1700120c */ /* 0x008fda0005701270 */
[----:B0-----:R-:W-:Y:S01]  /*1270*/  FSEL R21, R22, R21, P0 ;  /* 0x0000001516157208 */ /* 0x001fe20000000000 */
[----:B------:R-:W-:Y:S05]  /*1280*/  BRA.DIV ~URZ, `(.L_x_5347) ;  /* 0x000017027f007947 */ /* 0x000fea000b800000 */
[----:B------:R0:W1:Y:S02]  /*1290*/  SHFL.BFLY PT, R22, R21, 0x1, 0x1f ;  /* 0x0c201f0015167f89 */ /* 0x00006400000e0000 */
.L_x_5377:
[----:B--2---:R-:W-:Y:S01]  /*12a0*/  FSEL R27, R27, R29, P0 ;  /* 0x0000001d1b1b7208 */ /* 0x004fe20000000000 */
[----:B------:R-:W-:Y:S05]  /*12b0*/  BRA.DIV ~URZ, `(.L_x_5348) ;  /* 0x000017527f007947 */ /* 0x000fea000b800000 */
[----:B------:R-:W-:Y:S02]  /*12c0*/  SEL R23, R23, R28, P0 ;  /* 0x0000001c17177207 */ /* 0x000fe40000000000 */
[----:B------:R2:W3:Y:S04]  /*12d0*/  SHFL.BFLY PT, R28, R27, 0x1, 0x1f ;  /* 0x0c201f001b1c7f89 */ /* 0x0004e800000e0000 */
[----:B------:R2:W4:Y:S02]  /*12e0*/  SHFL.BFLY PT, R17, R23, 0x1, 0x1f ;  /* 0x0c201f0017117f89 */ /* 0x00052400000e0000 */
.L_x_5378:
        /* <DEDUP_REMOVED lines=30> */
.L_x_5350:
[----:B------:R-:W-:Y:S05]  /*14d0*/  BSYNC B1 ;  /* 0x0000000000017941 */ /* 0x000fea0003800000 */
.L_x_5349:
        /* <DEDUP_REMOVED lines=20> */
.L_x_5353:
[----:B------:R-:W-:Y:S05]  /*1620*/  BSYNC B1 ;  /* 0x0000000000017941 */ /* 0x000fea0003800000 */
.L_x_5352:
[----:B0-----:R-:W-:Y:S05]  /*1630*/  BRA `(.L_x_5354) ;  /* 0xfffff68000007947 */ /* 0x001fea000383ffff */
.L_x_5340:
[----:B------:R-:W-:Y:S02]  /*1640*/  IMAD.MOV.U32 R26, RZ, RZ, RZ ;  /* 0x000000ffff1a7224 */ /* 0x000fe400078e00ff */
.L_x_5367:
        /* <DEDUP_REMOVED lines=50> */
.L_x_5379:
[----:B------:R-:W-:Y:S05]  /*1970*/  BRA.DIV ~URZ, `(.L_x_5356) ;  /* 0x000012027f007947 */ /* 0x000fea000b800000 */
[----:B------:R2:W3:Y:S04]  /*1980*/  SHFL.BFLY PT, R28, R27, 0x10, 0x1f ;  /* 0x0e001f001b1c7f89 */ /* 0x0004e800000e0000 */
[----:B------:R2:W4:Y:S02]  /*1990*/  SHFL.BFLY PT, R21, R22, 0x10, 0x1f ;  /* 0x0e001f0016157f89 */ /* 0x00052400000e0000 */
.L_x_5380:
        /* <DEDUP_REMOVED lines=12> */
.L_x_5381:
[----:B--2---:R-:W-:-:S13]  /*1a60*/  FSETP.GEU.FTZ.AND P1, PT, R23, R27, PT ;  /* 0x0000001b1700720b */ /* 0x004fda0003f3e000 */
[----:B------:R-:W-:-:S04]  /*1a70*/  @P1 FSETP.NEU.FTZ.AND P2, PT, R23, R27, PT ;  /* 0x0000001b1700120b */ /* 0x000fc80003f5d000 */
[----:B---3--:R-:W-:-:S13]  /*1a80*/  @P1 ISETP.LT.AND P0, PT, R22, R21, !P2 ;  /* 0x000000151600120c */ /* 0x008fda0005701270 */
[----:B-1----:R-:W-:Y:S01]  /*1a90*/  FSEL R23, R27, R23, P0 ;  /* 0x000000171b177208 */ /* 0x002fe20000000000 */
[----:B------:R-:W-:Y:S05]  /*1aa0*/  BRA.DIV ~URZ, `(.L_x_5358) ;  /* 0x000013427f007947 */ /* 0x000fea000b800000 */
[----:B------:R1:W2:Y:S02]  /*1ab0*/  SHFL.BFLY PT, R27, R23, 0x4, 0x1f ;  /* 0x0c801f00171b7f89 */ /* 0x0002a400000e0000 */
.L_x_5382:
[----:B0-----:R-:W-:Y:S01]  /*1ac0*/  FSEL R29, R29, R28, P0 ;  /* 0x0000001c1d1d7208 */ /* 0x001fe20000000000 */
[----:B------:R-:W-:Y:S05]  /*1ad0*/  BRA.DIV ~URZ, `(.L_x_5359) ;  /* 0x000013927f007947 */ /* 0x000fea000b800000 */
[----:B------:R-:W-:Y:S01]  /*1ae0*/  SEL R22, R22, R21, P0 ;  /* 0x0000001516167207 */ /* 0x000fe20000000000 */
[----:B------:R0:W3:Y:S04]  /*1af0*/  SHFL.BFLY PT, R28, R29, 0x4, 0x1f ;  /* 0x0c801f001d1c7f89 */ /* 0x0000e800000e0000 */
[----:B------:R0:W4:Y:S02]  /*1b00*/  SHFL.BFLY PT, R21, R22, 0x4, 0x1f ;  /* 0x0c801f0016157f89 */ /* 0x00012400000e0000 */
.L_x_5383:
        /* <DEDUP_REMOVED lines=12> */
.L_x_5384:
[----:B-1----:R-:W-:-:S13]  /*1bd0*/  FSETP.GEU.FTZ.AND P1, PT, R23, R27, PT ;  /* 0x0000001b1700720b */ /* 0x002fda0003f3e000 */
[----:B------:R-:W-:-:S04]  /*1be0*/  @P1 FSETP.NEU.FTZ.AND P2, PT, R23, R27, PT ;  /* 0x0000001b1700120b */ /* 0x000fc80003f5d000 */
[----:B---3--:R-:W-:-:S13]  /*1bf0*/  @P1 ISETP.LT.AND P0, PT, R28, R21, !P2 ;  /* 0x000000151c00120c */ /* 0x008fda0005701270 */
[----:B0-----:R-:W-:Y:S01]  /*1c00*/  FSEL R23, R27, R23, P0 ;  /* 0x000000171b177208 */ /* 0x001fe20000000000 */
[----:B------:R-:W-:Y:S05]  /*1c10*/  BRA.DIV ~URZ, `(.L_x_5361) ;  /* 0x000014d27f007947 */ /* 0x000fea000b800000 */
[----:B------:R0:W1:Y:S02]  /*1c20*/  SHFL.BFLY PT, R27, R23, 0x1, 0x1f ;  /* 0x0c201f00171b7f89 */ /* 0x00006400000e0000 */
.L_x_5385:
[----:B--2---:R-:W-:Y:S01]  /*1c30*/  FSEL R22, R22, R29, P0 ;  /* 0x0000001d16167208 */ /* 0x004fe20000000000 */
[----:B------:R-:W-:Y:S05]  /*1c40*/  BRA.DIV ~URZ, `(.L_x_5362) ;  /* 0x000015227f007947 */ /* 0x000fea000b800000 */
[----:B------:R-:W-:Y:S02]  /*1c50*/  SEL R28, R28, R21, P0 ;  /* 0x000000151c1c7207 */ /* 0x000fe40000000000 */
[----:B------:R2:W3:Y:S04]  /*1c60*/  SHFL.BFLY PT, R21, R22, 0x1, 0x1f ;  /* 0x0c201f0016157f89 */ /* 0x0004e800000e0000 */
[----:B------:R2:W4:Y:S02]  /*1c70*/  SHFL.BFLY PT, R17, R28, 0x1, 0x1f ;  /* 0x0c201f001c117f89 */ /* 0x00052400000e0000 */
.L_x_5386:
        /* <DEDUP_REMOVED lines=29> */
.L_x_5364:
[----:B------:R-:W-:Y:S05]  /*1e50*/  BSYNC B1 ;  /* 0x0000000000017941 */ /* 0x000fea0003800000 */
.L_x_5363:
        /* <DEDUP_REMOVED lines=20> */
.L_x_5366:
[----:B------:R-:W-:Y:S05]  /*1fa0*/  BSYNC B1 ;  /* 0x0000000000017941 */ /* 0x000fea0003800000 */
.L_x_5365:
[----:B0-----:R-:W-:Y:S05]  /*1fb0*/  BRA `(.L_x_5367) ;  /* 0xfffff69000007947 */ /* 0x001fea000383ffff */
.L_x_5351:
[----:B------:R-:W-:Y:S05]  /*1fc0*/  BSYNC B0 ;  /* 0x0000000000007941 */ /* 0x000fea0003800000 */
.L_x_5339:
        /* <DEDUP_REMOVED lines=19> */
.L_x_5369:
        /* <DEDUP_REMOVED lines=20> */
.L_x_5368:
        /* <DEDUP_REMOVED lines=11> */
.L_x_5370:
        /* <DEDUP_REMOVED lines=11> */
.L_x_5341:
[----:B------:R-:W-:Y:S01]  /*23a0*/  IMAD.MOV.U32 R19, RZ, RZ, R29 ;  /* 0x000000ffff137224 */ /* 0x000fe200078e001d */
[----:B------:R-:W-:Y:S01]  /*23b0*/  MOV R20, 0x2400 ;  /* 0x0000240000147802 */ /* 0x000fe20000000f00 */
[----:B------:R-:W-:Y:S02]  /*23c0*/  IMAD.MOV.U32 R18, RZ, RZ, 0x10 ;  /* 0x00000010ff127424 */ /* 0x000fe400078e00ff */
[----:B------:R-:W-:Y:S02]  /*23d0*/  IMAD.MOV.U32 R17, RZ, RZ, 0x1f ;  /* 0x0000001fff117424 */ /* 0x000fe400078e00ff */
[----:B------:R-:W-:Y:S02]  /*23e0*/  IMAD.MOV.U32 R16, RZ, RZ, -0x1 ;  /* 0xffffffffff107424 */ /* 0x000fe400078e00ff */
[----:B------:R-:W-:Y:S05]  /*23f0*/  CALL.REL.NOINC `($__internal_101_$__cuda_sm70_shflsync_bfly_p) ;  /* 0x00000e6000007944 */ /* 0x000fea0003c00000 */
[----:B-1----:R-:W-:Y:S01]  /*2400*/  IMAD.MOV.U32 R21, RZ, RZ, R17 ;  /* 0x000000ffff157224 */ /* 0x002fe200078e0011 */
[----:B------:R-:W-:Y:S05]  /*2410*/  BRA `(.L_x_5371) ;  /* 0xffffebc000007947 */ /* 0x000fea000383ffff */
.L_x_5342:
[----:B------:R-:W-:Y:S01]  /*2420*/  IMAD.MOV.U32 R19, RZ, RZ, R27 ;  /* 0x000000ffff137224 */ /* 0x000fe200078e001b */
[----:B------:R-:W-:Y:S01]  /*2430*/  MOV R20, 0x2480 ;  /* 0x0000248000147802 */ /* 0x000fe20000000f00 */
[----:B------:R-:W-:Y:S02]  /*2440*/  IMAD.MOV.U32 R18, RZ, RZ, 0x10 ;  /* 0x00000010ff127424 */ /* 0x000fe400078e00ff */
[----:B------:R-:W-:-:S02]  /*2450*/  IMAD.MOV.U32 R17, RZ, RZ, 0x1f ;  /* 0x0000001fff117424 */ /* 0x000fc400078e00ff */
[----:B------:R-:W-:Y:S02]  /*2460*/  IMAD.MOV.U32 R16, RZ, RZ, -0x1 ;  /* 0xffffffffff107424 */ /* 0x000fe400078e00ff */
[----:B01----:R-:W-:Y:S05]  /*2470*/  CALL.REL.NOINC `($__internal_101_$__cuda_sm70_shflsync_bfly_p) ;  /* 0x00000de000007944 */ /* 0x003fea0003c00000 */
[----:B-1----:R-:W-:Y:S01]  /*2480*/  IMAD.MOV.U32 R28, RZ, RZ, R17 ;  /* 0x000000ffff1c7224 */ /* 0x002fe200078e0011 */
[----:B------:R-:W-:Y:S01]  /*2490*/  MOV R20, 0x24f0 ;  /* 0x000024f000147802 */ /* 0x000fe20000000f00 */
[----:B------:R-:W-:Y:S02]  /*24a0*/  IMAD.MOV.U32 R19, RZ, RZ, R23 ;  /* 0x000000ffff137224 */ /* 0x000fe400078e0017 */
[----:B------:R-:W-:Y:S02]  /*24b0*/  IMAD.MOV.U32 R18, RZ, RZ, 0x10 ;  /* 0x00000010ff127424 */ /* 0x000fe400078e00ff */
[----:B------:R-:W-:Y:S02]  /*24c0*/  IMAD.MOV.U32 R17, RZ, RZ, 0x1f ;  /* 0x0000001fff117424 */ /* 0x000fe400078e00ff */
[----:B------:R-:W-:Y:S02]  /*24d0*/  IMAD.MOV.U32 R16, RZ, RZ, -0x1 ;  /* 0xffffffffff107424 */ /* 0x000fe400078e00ff */
[----:B------:R-:W-:Y:S05]  /*24e0*/  CALL.REL.NOINC `($__internal_101_$__cuda_sm70_shflsync_bfly_p) ;  /* 0x00000d7000007944 */ /* 0x000fea0003c00000 */
[----:B-1----:R-:W-:Y:S01]  /*24f0*/  IMAD.MOV.U32 R22, RZ, RZ, R17 ;  /* 0x000000ffff167224 */ /* 0x002fe200078e0011 */
[----:B------:R-:W-:Y:S05]  /*2500*/  BRA `(.L_x_5372) ;  /* 0xffffeb0000007947 */ /* 0x000fea000383ffff */
.L_x_5343:
[----:B------:R-:W-:Y:S01]  /*2510*/  IMAD.MOV.U32 R19, RZ, RZ, R21 ;  /* 0x000000ffff137224 */ /* 0x000fe200078e0015 */
[----:B------:R-:W-:Y:S01]  /*2520*/  MOV R20, 0x2570 ;  /* 0x0000257000147802 */ /* 0x000fe20000000f00 */
[----:B------:R-:W-:-:S02]  /*2530*/  IMAD.MOV.U32 R18, RZ, RZ, 0x8 ;  /* 0x00000008ff127424 */ /* 0x000fc400078e00ff */
[----:B------:R-:W-:Y:S02]  /*2540*/  IMAD.MOV.U32 R17, RZ, RZ, 0x1f ;  /* 0x0000001fff117424 */ /* 0x000fe400078e00ff */
[----:B------:R-:W-:Y:S02]  /*2550*/  IMAD.MOV.U32 R16, RZ, RZ, -0x1 ;  /* 0xffffffffff107424 */ /* 0x000fe400078e00ff */
[----:B0-23--:R-:W-:Y:S05]  /*2560*/  CALL.REL.NOINC `($__internal_101_$__cuda_sm70_shflsync_bfly_p) ;  /* 0x00000cf000007944 */ /* 0x00dfea0003c00000 */
[----:B------:R-:W-:Y:S01]  /*2570*/  FSEL R28, R28, R27, P1 ;  /* 0x0000001b1c1c7208 */ /* 0x000fe20000800000 */
[----:B-1----:R-:W-:Y:S01]  /*2580*/  IMAD.MOV.U32 R27, RZ, RZ, R17 ;  /* 0x000000ffff1b7224 */ /* 0x002fe200078e0011 */
[----:B------:R-:W-:Y:S01]  /*2590*/  MOV R20, 0x25f0 ;  /* 0x000025f000147802 */ /* 0x000fe20000000f00 */
[----:B------:R-:W-:Y:S02]  /*25a0*/  IMAD.MOV.U32 R18, RZ, RZ, 0x8 ;  /* 0x00000008ff127424 */ /* 0x000fe400078e00ff */
[----:B------:R-:W-:Y:S02]  /*25b0*/  IMAD.MOV.U32 R17, RZ, RZ, 0x1f ;  /* 0x0000001fff117424 */ /* 0x000fe400078e00ff */
[----:B------:R-:W-:Y:S02]  /*25c0*/  IMAD.MOV.U32 R16, RZ, RZ, -0x1 ;  /* 0xffffffffff107424 */ /* 0x000fe400078e00ff */
[----:B------:R-:W-:-:S02]  /*25d0*/  IMAD.MOV.U32 R19, RZ, RZ, R28 ;  /* 0x000000ffff137224 */ /* 0x000fc400078e001c */
[----:B------:R-:W-:Y:S05]  /*25e0*/  CALL.REL.NOINC `($__internal_101_$__cuda_sm70_shflsync_bfly_p) ;  /* 0x00000c7000007944 */ /* 0x000fea0003c00000 */
[----:B------:R-:W-:Y:S01]  /*25f0*/  SEL R22, R22, R23, P1 ;  /* 0x0000001716167207 */ /* 0x000fe20000800000 */
[----:B-1----:R-:W-:Y:S01]  /*2600*/  IMAD.MOV.U32 R29, RZ, RZ, R17 ;  /* 0x000000ffff1d7224 */ /* 0x002fe200078e0011 */
[----:B------:R-:W-:Y:S01]  /*2610*/  MOV R20, 0x2670 ;  /* 0x0000267000147802 */ /* 0x000fe20000000f00 */
[----:B------:R-:W-:-:S02]  /*2620*/  IMAD.MOV.U32 R18, RZ, RZ, 0x8 ;  /* 0x00000008ff127424 */ /* 0x000fc400078e00ff */
[----:B------:R-:W-:Y:S02]  /*2630*/  IMAD.MOV.U32 R17, RZ, RZ, 0x1f ;  /* 0x0000001fff117424 */ /* 0x000fe400078e00ff */
[----:B------:R-:W-:Y:S02]  /*2640*/  IMAD.MOV.U32 R16, RZ, RZ, -0x1 ;  /* 0xffffffffff107424 */ /* 0x000fe400078e00ff */
[----:B------:R-:W-:Y:S02]  /*2650*/  IMAD.MOV.U32 R19, RZ, RZ, R22 ;  /* 0x000000ffff137224 */ /* 0x000fe400078e0016 */
[----:B------:R-:W-:Y:S05]  /*2660*/  CALL.REL.NOINC `($__internal_101_$__cuda_sm70_shflsync_bfly_p) ;  /* 0x00000bf000007944 */ /* 0x000fea0003c00000 */
[----:B-1----:R-:W-:Y:S01]  /*2670*/  IMAD.MOV.U32 R23, RZ, RZ, R17 ;  /* 0x000000ffff177224 */ /* 0x002fe200078e0011 */
[----:B------:R-:W-:Y:S05]  /*2680*/  BRA `(.L_x_5373) ;  /* 0xffffea4000007947 */ /* 0x000fea000383ffff */
.L_x_5344:
[----:B------:R-:W-:Y:S01]  /*2690*/  IMAD.MOV.U32 R19, RZ, RZ, R21 ;  /* 0x000000ffff137224 */ /* 0x000fe200078e0015 */
[----:B------:R-:W-:Y:S01]  /*26a0*/  MOV R20, 0x26f0 ;  /* 0x000026f000147802 */ /* 0x000fe20000000f00 */
[----:B------:R-:W-:Y:S02]  /*26b0*/  IMAD.MOV.U32 R18, RZ, RZ, 0x4 ;  /* 0x00000004ff127424 */ /* 0x000fe400078e00ff */
[----:B------:R-:W-:Y:S02]  /*26c0*/  IMAD.MOV.U32 R17, RZ, RZ, 0x1f ;  /* 0x0000001fff117424 */ /* 0x000fe400078e00ff */
[----:B------:R-:W-:-:S02]  /*26d0*/  IMAD.MOV.U32 R16, RZ, RZ, -0x1 ;  /* 0xffffffffff107424 */ /* 0x000fc400078e00ff */
[----:B0-----:R-:W-:Y:S05]  /*26e0*/  CALL.REL.NOINC `($__internal_101_$__cuda_sm70_shflsync_bfly_p) ;  /* 0x00000b7000007944 */ /* 0x001fea0003c00000 */
[----:B-1----:R-:W-:Y:S01]  /*26f0*/  IMAD.MOV.U32 R27, RZ, RZ, R17 ;  /* 0x000000ffff1b7224 */ /* 0x002fe200078e0011 */
[----:B------:R-:W-:Y:S05]  /*2700*/  BRA `(.L_x_5374) ;  /* 0xffffea2000007947 */ /* 0x000fea000383ffff */
.L_x_5345:
[----:B------:R-:W-:Y:S01]  /*2710*/  IMAD.MOV.U32 R19, RZ, RZ, R29 ;  /* 0x000000ffff137224 */ /* 0x000fe200078e001d */
[----:B------:R-:W-:Y:S01]  /*2720*/  MOV R20, 0x2770 ;  /* 0x0000277000147802 */ /* 0x000fe20000000f00 */
[----:B------:R-:W-:-:S02]  /*2730*/  IMAD.MOV.U32 R18, RZ, RZ, 0x4 ;  /* 0x00000004ff127424 */ /* 0x000fc400078e00ff */
[----:B------:R-:W-:Y:S02]  /*2740*/  IMAD.MOV.U32 R17, RZ, RZ, 0x1f ;  /* 0x0000001fff117424 */ /* 0x000fe400078e00ff */
[----:B------:R-:W-:Y:S02]  /*2750*/  IMAD.MOV.U32 R16, RZ, RZ, -0x1 ;  /* 0xffffffffff107424 */ /* 0x000fe400078e00ff */
[----:B-12---:R-:W-:Y:S05]  /*2760*/  CALL.REL.NOINC `($__internal_101_$__cuda_sm70_shflsync_bfly_p) ;  /* 0x00000af000007944 */ /* 0x006fea0003c00000 */
[----:B------:R-:W-:Y:S01]  /*2770*/  SEL R23, R23, R22, P0 ;  /* 0x0000001617177207 */ /* 0x000fe20000000000 */
[----:B-1----:R-:W-:Y:S01]  /*2780*/  IMAD.MOV.U32 R22, RZ, RZ, R17 ;  /* 0x000000ffff167224 */ /* 0x002fe200078e0011 */
[----:B------:R-:W-:Y:S01]  /*2790*/  MOV R20, 0x27f0 ;  /* 0x000027f000147802 */ /* 0x000fe20000000f00 */
[----:B------:R-:W-:Y:S02]  /*27a0*/  IMAD.MOV.U32 R18, RZ, RZ, 0x4 ;  /* 0x00000004ff127424 */ /* 0x000fe400078e00ff */
[----:B------:R-:W-:Y:S02]  /*27b0*/  IMAD.MOV.U32 R17, RZ, RZ, 0x1f ;  /* 0x0000001fff117424 */ /* 0x000fe400078e00ff */
[----:B------:R-:W-:Y:S02]  /*27c0*/  IMAD.MOV.U32 R16, RZ, RZ, -0x1 ;  /* 0xffffffffff107424 */ /* 0x000fe400078e00ff */
[----:B------:R-:W-:-:S02]  /*27d0*/  IMAD.MOV.U32 R19, RZ, RZ, R23 ;  /* 0x000000ffff137224 */ /* 0x000fc400078e0017 */
[----:B------:R-:W-:Y:S05]  /*27e0*/  CALL.REL.NOINC `($__internal_101_$__cuda_sm70_shflsync_bfly_p) ;  /* 0x00000a7000007944 */ /* 0x000fea0003c00000 */
[----:B-1----:R-:W-:Y:S01]  /*27f0*/  IMAD.MOV.U32 R28, RZ, RZ, R17 ;  /* 0x000000ffff1c7224 */ /* 0x002fe200078e0011 */
[----:B------:R-:W-:Y:S05]  /*2800*/  BRA `(.L_x_5375) ;  /* 0xffffe97000007947 */ /* 0x000fea000383ffff */
.L_x_5346:
[----:B------:R-:W-:Y:S01]  /*2810*/  IMAD.MOV.U32 R19, RZ, RZ, R21 ;  /* 0x000000ffff137224 */ /* 0x000fe200078e0015 */
[----:B------:R-:W-:Y:S01]  /*2820*/  MOV R20, 0x2870 ;  /* 0x0000287000147802 */ /* 0x000fe20000000f00 */
[----:B------:R-:W-:-:S02]  /*2830*/  IMAD.MOV.U32 R18, RZ, RZ, 0x2 ;  /* 0x00000002ff127424 */ /* 0x000fc400078e00ff */
[----:B------:R-:W-:Y:S02]  /*2840*/  IMAD.MOV.U32 R17, RZ, RZ, 0x1f ;  /* 0x0000001fff117424 */ /* 0x000fe400078e00ff */
[----:B------:R-:W-:Y:S02]  /*2850*/  IMAD.MOV.U32 R16, RZ, RZ, -0x1 ;  /* 0xffffffffff107424 */ /* 0x000fe400078e00ff */
[----:B0--3--:R-:W-:Y:S05]  /*2860*/  CALL.REL.NOINC `($__internal_101_$__cuda_sm70_shflsync_bfly_p) ;  /* 0x000009f000007944 */ /* 0x009fea0003c00000 */
        /* <DEDUP_REMOVED lines=18> */
.L_x_5347:
[----:B------:R-:W-:Y:S01]  /*2990*/  IMAD.MOV.U32 R19, RZ, RZ, R21 ;  /* 0x000000ffff137224 */ /* 0x000fe200078e0015 */
[----:B------:R-:W-:Y:S01]  /*29a0*/  MOV R20, 0x29f0 ;  /* 0x000029f000147802 */ /* 0x000fe20000000f00 */
[----:B------:R-:W-:Y:S02]  /*29b0*/  IMAD.MOV.U32 R18, RZ, RZ, 0x1 ;  /* 0x00000001ff127424 */ /* 0x000fe400078e00ff */
[----:B------:R-:W-:Y:S02]  /*29c0*/  IMAD.MOV.U32 R17, RZ, RZ, 0x1f ;  /* 0x0000001fff117424 */ /* 0x000fe400078e00ff */
[----:B------:R-:W-:-:S02]  /*29d0*/  IMAD.MOV.U32 R16, RZ, RZ, -0x1 ;  /* 0xffffffffff107424 */ /* 0x000fc400078e00ff */
[----:B--2---:R-:W-:Y:S05]  /*29e0*/  CALL.REL.NOINC `($__internal_101_$__cuda_sm70_shflsync_bfly_p) ;  /* 0x0000087000007944 */ /* 0x004fea0003c00000 */
[----:B-1----:R-:W-:Y:S01]  /*29f0*/  IMAD.MOV.U32 R22, RZ, RZ, R17 ;  /* 0x000000ffff167224 */ /* 0x002fe200078e0011 */
[----:B------:R-:W-:Y:S05]  /*2a00*/  BRA `(.L_x_5377) ;  /* 0xffffe89000007947 */ /* 0x000fea000383ffff */
.L_x_5348:
[----:B------:R-:W-:Y:S01]  /*2a10*/  IMAD.MOV.U32 R19, RZ, RZ, R27 ;  /* 0x000000ffff137224 */ /* 0x000fe200078e001b */
[----:B------:R-:W-:Y:S01]  /*2a20*/  MOV R20, 0x2a70 ;  /* 0x00002a7000147802 */ /* 0x000fe20000000f00 */
[----:B------:R-:W-:-:S02]  /*2a30*/  IMAD.MOV.U32 R18, RZ, RZ, 0x1 ;  /* 0x00000001ff127424 */ /* 0x000fc400078e00ff */
[----:B------:R-:W-:Y:S02]  /*2a40*/  IMAD.MOV.U32 R17, RZ, RZ, 0x1f ;  /* 0x0000001fff117424 */ /* 0x000fe400078e00ff */
[----:B------:R-:W-:Y:S02]  /*2a50*/  IMAD.MOV.U32 R16, RZ, RZ, -0x1 ;  /* 0xffffffffff107424 */ /* 0x000fe400078e00ff */
[----:B01----:R-:W-:Y:S05]  /*2a60*/  CALL.REL.NOINC `($__internal_101_$__cuda_sm70_shflsync_bfly_p) ;  /* 0x000007f000007944 */ /* 0x003fea0003c00000 */
        /* <DEDUP_REMOVED lines=8> */
[----:B-1----:R-:W-:Y:S05]  /*2af0*/  BRA `(.L_x_5378) ;  /* 0xffffe7f000007947 */ /* 0x002fea000383ffff */
.L_x_5355:
[----:B------:R-:W-:Y:S01]  /*2b00*/  IMAD.MOV.U32 R19, RZ, RZ, R29 ;  /* 0x000000ffff137224 */ /* 0x000fe200078e001d */
[----:B------:R-:W-:Y:S01]  /*2b10*/  MOV R20, 0x2b60 ;  /* 0x00002b6000147802 */ /* 0x000fe20000000f00 */
[----:B------:R-:W-:-:S02]  /*2b20*/  IMAD.MOV.U32 R18, RZ, RZ, 0x10 ;  /* 0x00000010ff127424 */ /* 0x000fc400078e00ff */
[----:B------:R-:W-:Y:S02]  /*2b30*/  IMAD.MOV.U32 R17, RZ, RZ, 0x1f ;  /* 0x0000001fff117424 */ /* 0x000fe400078e00ff */
[----:B------:R-:W-:Y:S02]  /*2b40*/  IMAD.MOV.U32 R16, RZ, RZ, -0x1 ;  /* 0xffffffffff107424 */ /* 0x000fe400078e00ff */
[----:B------:R-:W-:Y:S05]  /*2b50*/  CALL.REL.NOINC `($__internal_101_$__cuda_sm70_shflsync_bfly_p) ;  /* 0x0000070000007944 */ /* 0x000fea0003c00000 */
[----:B-1----:R-:W-:Y:S01]  /*2b60*/  IMAD.MOV.U32 R23, RZ, RZ, R17 ;  /* 0x000000ffff177224 */ /* 0x002fe200078e0011 */
[----:B------:R-:W-:Y:S05]  /*2b70*/  BRA `(.L_x_5379) ;  /* 0xffffedf000007947 */ /* 0x000fea000383ffff */
.L_x_5356:
[----:B------:R-:W-:Y:S01]  /*2b80*/  IMAD.MOV.U32 R19, RZ, RZ, R27 ;  /* 0x000000ffff137224 */ /* 0x000fe200078e001b */
[----:B------:R-:W-:Y:S01]  /*2b90*/  MOV R20, 0x2be0 ;  /* 0x00002be000147802 */ /* 0x000fe20000000f00 */
[----:B------:R-:W-:Y:S02]  /*2ba0*/  IMAD.MOV.U32 R18, RZ, RZ, 0x10 ;  /* 0x00000010ff127424 */ /* 0x000fe400078e00ff */
[----:B------:R-:W-:Y:S02]  /*2bb0*/  IMAD.MOV.U32 R17, RZ, RZ, 0x1f ;  /* 0x0000001fff117424 */ /* 0x000fe400078e00ff */
[----:B------:R-:W-:Y:S02]  /*2bc0*/  IMAD.MOV.U32 R16, RZ, RZ, -0x1 ;  /* 0xffffffffff107424 */ /* 0x000fe400078e00ff */
[----:B01----:R-:W-:Y:S05]  /*2bd0*/  CALL.REL.NOINC `($__internal_101_$__cuda_sm70_shflsync_bfly_p) ;  /* 0x0000068000007944 */ /* 0x003fea0003c00000 */
[----:B-1----:R-:W-:Y:S01]  /*2be0*/  IMAD.MOV.U32 R28, RZ, RZ, R17 ;  /* 0x000000ffff1c7224 */ /* 0x002fe200078e0011 */
[----:B------:R-:W-:Y:S01]  /*2bf0*/  MOV R20, 0x2c50 ;  /* 0x00002c5000147802 */ /* 0x000fe20000000f00 */
[----:B------:R-:W-:-:S02]  /*2c00*/  IMAD.MOV.U32 R19, RZ, RZ, R22 ;  /* 0x000000ffff137224 */ /* 0x000fc400078e0016 */
[----:B------:R-:W-:Y:S02]  /*2c10*/  IMAD.MOV.U32 R18, RZ, RZ, 0x10 ;  /* 0x00000010ff127424 */ /* 0x000fe400078e00ff */
[----:B------:R-:W-:Y:S02]  /*2c20*/  IMAD.MOV.U32 R17, RZ, RZ, 0x1f ;  /* 0x0000001fff117424 */ /* 0x000fe400078e00ff */
[----:B------:R-:W-:Y:S02]  /*2c30*/  IMAD.MOV.U32 R16, RZ, RZ, -0x1 ;  /* 0xffffffffff107424 */ /* 0x000fe400078e00ff */
[----:B------:R-:W-:Y:S05]  /*2c40*/  CALL.REL.NOINC `($__internal_101_$__cuda_sm70_shflsync_bfly_p) ;  /* 0x0000061000007944 */ /* 0x000fea0003c00000 */
[----:B-1----:R-:W-:Y:S01]  /*2c50*/  IMAD.MOV.U32 R21, RZ, RZ, R17 ;  /* 0x000000ffff157224 */ /* 0x002fe200078e0011 */
[----:B------:R-:W-:Y:S05]  /*2c60*/  BRA `(.L_x_5380) ;  /* 0xffffed3000007947 */ /* 0x000fea000383ffff */
.L_x_5357:
[----:B------:R-:W-:Y:S01]  /*2c70*/  IMAD.MOV.U32 R19, RZ, RZ, R23 ;  /* 0x000000ffff137224 */ /* 0x000fe200078e0017 */
[----:B------:R-:W-:Y:S01]  /*2c80*/  MOV R20, 0x2cd0 ;  /* 0x00002cd000147802 */ /* 0x000fe20000000f00 */
[----:B------:R-:W-:Y:S02]  /*2c90*/  IMAD.MOV.U32 R18, RZ, RZ, 0x8 ;  /* 0x00000008ff127424 */ /* 0x000fe400078e00ff */
[----:B------:R-:W-:Y:S02]  /*2ca0*/  IMAD.MOV.U32 R17, RZ, RZ, 0x1f ;  /* 0x0000001fff117424 */ /* 0x000fe400078e00ff */
[----:B------:R-:W-:-:S02]  /*2cb0*/  IMAD.MOV.U32 R16, RZ, RZ, -0x1 ;  /* 0xffffffffff107424 */ /* 0x000fc400078e00ff */
[----:B0-23--:R-:W-:Y:S05]  /*2cc0*/  CALL.REL.NOINC `($__internal_101_$__cuda_sm70_shflsync_bfly_p) ;  /* 0x0000059000007944 */ /* 0x00dfea0003c00000 */
[----:B------:R-:W-:Y:S01]  /*2cd0*/  FSEL R28, R28, R27, P1 ;  /* 0x0000001b1c1c7208 */ /* 0x000fe20000800000 */
[----:B-1----:R-:W-:Y:S01]  /*2ce0*/  IMAD.MOV.U32 R27, RZ, RZ, R17 ;  /* 0x000000ffff1b7224 */ /* 0x002fe200078e0011 */
[----:B------:R-:W-:Y:S01]  /*2cf0*/  MOV R20, 0x2d50 ;  /* 0x00002d5000147802 */ /* 0x000fe20000000f00 */
[----:B------:R-:W-:-:S02]  /*2d00*/  IMAD.MOV.U32 R18, RZ, RZ, 0x8 ;  /* 0x00000008ff127424 */ /* 0x000fc400078e00ff */
[----:B------:R-:W-:Y:S02]  /*2d10*/  IMAD.MOV.U32 R17, RZ, RZ, 0x1f ;  /* 0x0000001fff117424 */ /* 0x000fe400078e00ff */
[----:B------:R-:W-:Y:S02]  /*2d20*/  IMAD.MOV.U32 R16, RZ, RZ, -0x1 ;  /* 0xffffffffff107424 */ /* 0x000fe400078e00ff */
[----:B------:R-:W-:Y:S02]  /*2d30*/  IMAD.MOV.U32 R19, RZ, RZ, R28 ;  /* 0x000000ffff137224 */ /* 0x000fe400078e001c */
[----:B------:R-:W-:Y:S05]  /*2d40*/  CALL.REL.NOINC `($__internal_101_$__cuda_sm70_shflsync_bfly_p) ;  /* 0x0000051000007944 */ /* 0x000fea0003c00000 */
[----:B------:R-:W-:Y:S01]  /*2d50*/  SEL R21, R21, R22, P1 ;  /* 0x0000001615157207 */ /* 0x000fe20000800000 */
[----:B-1----:R-:W-:Y:S01]  /*2d60*/  IMAD.MOV.U32 R29, RZ, RZ, R17 ;  /* 0x000000ffff1d7224 */ /* 0x002fe200078e0011 */
[----:B------:R-:W-:Y:S01]  /*2d70*/  MOV R20, 0x2dd0 ;  /* 0x00002dd000147802 */ /* 0x000fe20000000f00 */
[----:B------:R-:W-:Y:S02]  /*2d80*/  IMAD.MOV.U32 R18, RZ, RZ, 0x8 ;  /* 0x00000008ff127424 */ /* 0x000fe400078e00ff */
[----:B------:R-:W-:Y:S02]  /*2d90*/  IMAD.MOV.U32 R17, RZ, RZ, 0x1f ;  /* 0x0000001fff117424 */ /* 0x000fe400078e00ff */
[----:B------:R-:W-:-:S02]  /*2da0*/  IMAD.MOV.U32 R16, RZ, RZ, -0x1 ;  /* 0xffffffffff107424 */ /* 0x000fc400078e00ff */
[----:B------:R-:W-:Y:S02]  /*2db0*/  IMAD.MOV.U32 R19, RZ, RZ, R21 ;  /* 0x000000ffff137224 */ /* 0x000fe400078e0015 */
[----:B------:R-:W-:Y:S05]  /*2dc0*/  CALL.REL.NOINC `($__internal_101_$__cuda_sm70_shflsync_bfly_p) ;  /* 0x0000049000007944 */ /* 0x000fea0003c00000 */
[----:B-1----:R-:W-:Y:S01]  /*2dd0*/  IMAD.MOV.U32 R22, RZ, RZ, R17 ;  /* 0x000000ffff167224 */ /* 0x002fe200078e0011 */
[----:B------:R-:W-:Y:S05]  /*2de0*/  BRA `(.L_x_5381) ;  /* 0xffffec7000007947 */ /* 0x000fea000383ffff */
.L_x_5358:
[----:B------:R-:W-:Y:S01]  /*2df0*/  IMAD.MOV.U32 R19, RZ, RZ, R23 ;  /* 0x000000ffff137224 */ /* 0x000fe200078e0017 */
[----:B------:R-:W-:Y:S01]  /*2e00*/  MOV R20, 0x2e50 ;  /* 0x00002e5000147802 */ /* 0x000fe20000000f00 */
[----:B------:R-:W-:Y:S02]  /*2e10*/  IMAD.MOV.U32 R18, RZ, RZ, 0x4 ;  /* 0x00000004ff127424 */ /* 0x000fe400078e00ff */
[----:B------:R-:W-:Y:S02]  /*2e20*/  IMAD.MOV.U32 R17, RZ, RZ, 0x1f ;  /* 0x0000001fff117424 */ /* 0x000fe400078e00ff */
[----:B------:R-:W-:Y:S02]  /*2e30*/  IMAD.MOV.U32 R16, RZ, RZ, -0x1 ;  /* 0xffffffffff107424 */ /* 0x000fe400078e00ff */
[----:B0-----:R-:W-:Y:S05]  /*2e40*/  CALL.REL.NOINC `($__internal_101_$__cuda_sm70_shflsync_bfly_p) ;  /* 0x0000041000007944 */ /* 0x001fea0003c00000 */
[----:B-1----:R-:W-:Y:S01]  /*2e50*/  IMAD.MOV.U32 R27, RZ, RZ, R17 ;  /* 0x000000ffff1b7224 */ /* 0x002fe200078e0011 */
[----:B------:R-:W-:Y:S05]  /*2e60*/  BRA `(.L_x_5382) ;  /* 0xffffec5000007947 */ /* 0x000fea000383ffff */
.L_x_5359:
        /* <DEDUP_REMOVED lines=16> */
.L_x_5360:
        /* <DEDUP_REMOVED lines=24> */
.L_x_5361:
        /* <DEDUP_REMOVED lines=8> */
.L_x_5362:
        /* <DEDUP_REMOVED lines=15> */
        .weak           $__internal_101_$__cuda_sm70_shflsync_bfly_p
        .type           $__internal_101_$__cuda_sm70_shflsync_bfly_p,@function
        .size           $__internal_101_$__cuda_sm70_shflsync_bfly_p,(.L_x_11045 - $__internal_101_$__cuda_sm70_shflsync_bfly_p)
$__internal_101_$__cuda_sm70_shflsync_bfly_p:
[----:B------:R-:W-:Y:S04]  /*3260*/  WARPSYNC R16 ;  /* 0x0000001000007348 */ /* 0x000fe80003800000 */
[----:B------:R0:W1:Y:S02]  /*3270*/  SHFL.BFLY PT, R17, R19, R18, R17 ;  /* 0x0c00001213117389 */ /* 0x00006400000e0011 */
[----:B0-----:R-:W-:-:S02]  /*3280*/  IMAD.MOV.U32 R18, RZ, RZ, R20 ;  /* 0x000000ffff127224 */ /* 0x001fc400078e0014 */
[----:B------:R-:W-:-:S04]  /*3290*/  IMAD.MOV.U32 R19, RZ, RZ, 0x0 ;  /* 0x00000000ff137424 */ /* 0x000fc800078e00ff */
[----:B------:R-:W-:Y:S05]  /*32a0*/  RET.REL.NODEC R18 `(_ZN4vllm3moe10topkGatingILi12ELi384ELi4ELi4ELi32El13__nv_bfloat16LNS0_11ScoringFuncE0EEEvPKT5_PKbPfiPT4_PiiiibPKf) ;  /* 0xffffcd5012007950 */ /* 0x000fea0003c3ffff */
.L_x_5387:
        /* <DEDUP_REMOVED lines=13> */
.L_x_11045:


//--------------------- .text._ZN4vllm3moe10topkGatingILi10ELi320ELi4ELi4ELi32El13__nv_bfloat16LNS0_11ScoringFuncE0EEEvPKT5_PKbPfiPT4_PiiiibPKf --------------------------
	.section	.text._ZN4vllm3moe10topkGatingILi10ELi320ELi4ELi4ELi32El13__nv_bfloat16LNS0_11ScoringFuncE0EEEvPKT5_PKbPfiPT4_PiiiibPKf,"ax",@progbits
	.sectioninfo	@"SHI_REGISTERS=32"
	.align	128
        .global         _ZN4vllm3moe10topkGatingILi10ELi320ELi4ELi4ELi32El13__nv_bfloat16LNS0_11ScoringFuncE0EEEvPKT5_PKbPfiPT4_PiiiibPKf
        .type           _ZN4vllm3moe10topkGatingILi10ELi320ELi4ELi4ELi32El13__nv_bfloat16LNS0_11ScoringFuncE0EEEvPKT5_PKbPfiPT4_PiiiibPKf,@function
        .size           _ZN4vllm3moe10topkGatingILi10ELi320ELi4ELi4ELi32El13__nv_bfloat16LNS0_11ScoringFuncE0EEEvPKT5_PKbPfiPT4_PiiiibPKf,(.L_x_11046 - _ZN4vllm3moe10topkGatingILi10ELi320ELi4ELi4ELi32El13__nv_bfloat16LNS0_11ScoringFuncE0EEEvPKT5_PKbPfiPT4_PiiiibPKf)
        .other          _ZN4vllm3moe10topkGatingILi10ELi320ELi4ELi4ELi32El13__nv_bfloat16LNS0_11ScoringFuncE0EEEvPKT5_PKbPfiPT4_PiiiibPKf,@"STO_CUDA_ENTRY STV_DEFAULT"
_ZN4vllm3moe10topkGatingILi10ELi320ELi4ELi4ELi32El13__nv_bfloat16LNS0_11ScoringFuncE0EEEvPKT5_PKbPfiPT4_PiiiibPKf:
.text._ZN4vllm3moe10topkGatingILi10ELi320ELi4ELi4ELi32El13__nv_bfloat16LNS0_11ScoringFuncE0EEEvPKT5_PKbPfiPT4_PiiiibPKf:
        /* <DEDUP_REMOVED lines=19> */
[----:B------:R3:W4:Y:S01]  /*0130*/  LDG.E R14, [R2.64+0x200] ;  /* 0x00020006020e7981 */ /* 0x000722000c1e1900 */
        /* <DEDUP_REMOVED lines=29> */
[----:B------:R-:W-:Y:S02]  /*0310*/  IMAD.MOV.U32 R22, RZ, RZ, 0x1 ;  /* 0x00000001ff167424 */ /* 0x000fe400078e00ff */
[----:B------:R-:W-:Y:S01]  /*0320*/  IMAD.MOV.U32 R23, RZ, RZ, 0x1 ;  /* 0x00000001ff177424 */ /* 0x000fe200078e00ff */
[----:B0-----:R-:W-:-:S05]  /*0330*/  FMNMX.FTZ R17, R16, R17, !PT ;  /* 0x0000001110117209 */ /* 0x001fca0007810000 */
[----:B------:R-:W0:Y:S02]  /*0340*/  SHFL.BFLY PT, R14, R17, 0x2, 0x1f ;  /* 0x0c401f00110e7f89 */ /* 0x000e2400000e0000 */
[----:B0-----:R-:W-:-:S05]  /*0350*/  FMNMX.FTZ R18, R17, R14, !PT ;  /* 0x0000000e11127209 */ /* 0x001fca0007810000 */
[----:B------:R-:W0:Y:S02]  /*0360*/  SHFL.BFLY PT, R15, R18, 0x1, 0x1f ;  /* 0x0c201f00120f7f89 */ /* 0x000e2400000e0000 */
[----:B0-----:R-:W-:-:S05]  /*0370*/  FMNMX.FTZ R14, R18, R15, !PT ;  /* 0x0000000f120e7209 */ /* 0x001fca0007810000 */
[--C-:B------:R-:W-:Y:S02]  /*0380*/  FADD.FTZ R11, R11, -R14.reuse ;  /* 0x8000000e0b0b7221 */ /* 0x100fe40000010000 */
[--C-:B------:R-:W-:Y:S02]  /*0390*/  FADD.FTZ R15, R10, -R14.reuse ;  /* 0x8000000e0a0f7221 */ /* 0x100fe40000010000 */
[----:B------:R-:W-:Y:S02]  /*03a0*/  FMUL.FTZ R11, R11, 1.4426950216293334961 ;  /* 0x3fb8aa3b0b0b7820 */ /* 0x000fe40000410000 */
[----:B------:R-:W-:Y:S02]  /*03b0*/  FMUL.FTZ R15, R15, 1.4426950216293334961 ;  /* 0x3fb8aa3b0f0f7820 */ /* 0x000fe40000410000 */
[----:B------:R0:W3:Y:S01]  /*03c0*/  MUFU.EX2 R10, R11 ;  /* 0x0000000b000a7308 */ /* 0x0000e20000000800 */
[--C-:B-1----:R-:W-:Y:S02]  /*03d0*/  FADD.FTZ R13, R3, -R14.reuse ;  /* 0x8000000e030d7221 */ /* 0x102fe40000010000 */
[----:B------:R-:W-:-:S02]  /*03e0*/  FADD.FTZ R16, R4, -R14 ;  /* 0x8000000e04107221 */ /* 0x000fc40000010000 */
[----:B------:R-:W-:Y:S02]  /*03f0*/  FMUL.FTZ R13, R13, 1.4426950216293334961 ;  /* 0x3fb8aa3b0d0d7820 */ /* 0x000fe40000410000 */
[----:B------:R-:W-:Y:S01]  /*0400*/  FMUL.FTZ R16, R16, 1.4426950216293334961 ;  /* 0x3fb8aa3b10107820 */ /* 0x000fe20000410000 */
[----:B------:R1:W4:Y:S01]  /*0410*/  MUFU.EX2 R3, R15 ;  /* 0x0000000f00037308 */ /* 0x0003220000000800 */
[--C-:B0-----:R-:W-:Y:S02]  /*0420*/  FADD.FTZ R11, R6, -R14.reuse ;  /* 0x8000000e060b7221 */ /* 0x101fe40000010000 */
[--C-:B------:R-:W-:Y:S02]  /*0430*/  FADD.FTZ R17, R5, -R14.reuse ;  /* 0x8000000e05117221 */ /* 0x100fe40000010000 */
[----:B------:R-:W-:Y:S02]  /*0440*/  FMUL.FTZ R18, R11, 1.4426950216293334961 ;  /* 0x3fb8aa3b0b127820 */ /* 0x000fe40000410000 */
[----:B------:R-:W-:Y:S01]  /*0450*/  FADD.FTZ R11, R7, -R14 ;  /* 0x8000000e070b7221 */ /* 0x000fe20000010000 */
[----:B------:R0:W5:Y:S01]  /*0460*/  MUFU.EX2 R4, R13 ;  /* 0x0000000d00047308 */ /* 0x0001620000000800 */
[----:B------:R-:W-:-:S02]  /*0470*/  FMUL.FTZ R17, R17, 1.4426950216293334961 ;  /* 0x3fb8aa3b11117820 */ /* 0x000fc40000410000 */
[----:B-1----:R-:W-:Y:S02]  /*0480*/  FMUL.FTZ R15, R11, 1.4426950216293334961 ;  /* 0x3fb8aa3b0b0f7820 */ /* 0x002fe40000410000 */
[----:B------:R-:W-:-:S03]  /*0490*/  FADD.FTZ R11, R8, -R14 ;  /* 0x8000000e080b7221 */ /* 0x000fc60000010000 */
[----:B------:R3:W1:Y:S01]  /*04a0*/  MUFU.EX2 R5, R16 ;  /* 0x0000001000057308 */ /* 0x0006620000000800 */
[----:B------:R-:W-:Y:S02]  /*04b0*/  FMUL.FTZ R19, R11, 1.4426950216293334961 ;  /* 0x3fb8aa3b0b137820 */ /* 0x000fe40000410000 */
[--C-:B0-----:R-:W-:Y:S02]  /*04c0*/  FADD.FTZ R13, R9, -R14.reuse ;  /* 0x8000000e090d7221 */ /* 0x101fe40000010000 */
[----:B------:R-:W-:-:S03]  /*04d0*/  FADD.FTZ R14, R2, -R14 ;  /* 0x8000000e020e7221 */ /* 0x000fc60000010000 */
[----:B------:R0:W1:Y:S01]  /*04e0*/  MUFU.EX2 R6, R17 ;  /* 0x0000001100067308 */ /* 0x0000620000000800 */
[----:B---3--:R-:W-:-:S04]  /*04f0*/  FADD.FTZ R16, RZ, R10 ;  /* 0x0000000aff107221 */ /* 0x008fc80000010000 */
[----:B----4-:R-:W-:-:S03]  /*0500*/  FADD.FTZ R11, R16, R3 ;  /* 0x00000003100b7221 */ /* 0x010fc60000010000 */
[----:B------:R-:W3:Y:S01]  /*0510*/  MUFU.EX2 R7, R18 ;  /* 0x0000001200077308 */ /* 0x000ee20000000800 */
[----:B-----5:R-:W-:Y:S02]  /*0520*/  FADD.FTZ R16, R11, R4 ;  /* 0x000000040b107221 */ /* 0x020fe40000010000 */
[----:B0-----:R-:W-:Y:S02]  /*0530*/  FMUL.FTZ R17, R13, 1.4426950216293334961 ;  /* 0x3fb8aa3b0d117820 */ /* 0x001fe40000410000 */
[----:B-1----:R-:W-:-:S03]  /*0540*/  FADD.FTZ R11, R16, R5 ;  /* 0x00000005100b7221 */ /* 0x002fc60000010000 */
[----:B------:R0:W1:Y:S08]  /*0550*/  MUFU.EX2 R8, R15 ;  /* 0x0000000f00087308 */ /* 0x0000700000000800 */
[----:B------:R-:W4:Y:S01]  /*0560*/  MUFU.EX2 R9, R19 ;  /* 0x0000001300097308 */ /* 0x000f220000000800 */
[----:B0-----:R-:W-:Y:S02]  /*0570*/  FMUL.FTZ R15, R14, 1.4426950216293334961 ;  /* 0x3fb8aa3b0e0f7820 */ /* 0x001fe40000410000 */
[----:B------:R-:W-:-:S04]  /*0580*/  FADD.FTZ R14, R11, R6 ;  /* 0x000000060b0e7221 */ /* 0x000fc80000010000 */
[----:B---3--:R-:W-:Y:S01]  /*0590*/  FADD.FTZ R13, R14, R7 ;  /* 0x000000070e0d7221 */ /* 0x008fe20000010000 */
[----:B------:R-:W0:Y:S03]  /*05a0*/  MUFU.EX2 R2, R17 ;  /* 0x0000001100027308 */ /* 0x000e260000000800 */
[----:B-1----:R-:W-:-:S05]  /*05b0*/  FADD.FTZ R14, R13, R8 ;  /* 0x000000080d0e7221 */ /* 0x002fca0000010000 */
[----:B------:R-:W1:Y:S01]  /*05c0*/  MUFU.EX2 R11, R15 ;  /* 0x0000000f000b7308 */ /* 0x000e620000000800 */
[----:B----4-:R-:W-:-:S04]  /*05d0*/  FADD.FTZ R13, R14, R9 ;  /* 0x000000090e0d7221 */ /* 0x010fc80000010000 */
        /* <DEDUP_REMOVED lines=36> */
[----:B------:R-:W-:Y:S02]  /*0820*/  FSETP.GEU.FTZ.AND P3, PT, |R6|, +INF , PT ;  /* 0x7f8000000600780b */ /* 0x000fe40003f7e200 */
[----:B------:R-:W-:Y:S02]  /*0830*/  FSETP.GEU.FTZ.AND P4, PT, |R7|, +INF , PT ;  /* 0x7f8000000700780b */ /* 0x000fe40003f9e200 */
[----:B------:R-:W-:Y:S02]  /*0840*/  FSETP.GEU.FTZ.AND P5, PT, |R8|, +INF , PT ;  /* 0x7f8000000800780b */ /* 0x000fe40003fbe200 */
[----:B------:R-:W-:Y:S02]  /*0850*/  FSETP.GEU.FTZ.AND P6, PT, |R9|, +INF , PT ;  /* 0x7f8000000900780b */ /* 0x000fe40003fde200 */
[----:B------:R-:W-:Y:S02]  /*0860*/  FSETP.GEU.FTZ.AND P1, PT, |R13|, +INF , PT ;  /* 0x7f8000000d00780b */ /* 0x000fe40003f3e200 */
[----:B------:R-:W-:-:S02]  /*0870*/  FSETP.GEU.FTZ.AND P2, PT, |R11|, +INF , PT ;  /* 0x7f8000000b00780b */ /* 0x000fc40003f5e200 */
[----:B------:R-:W-:Y:S02]  /*0880*/  FSEL R6, R6, RZ, !P3 ;  /* 0x000000ff06067208 */ /* 0x000fe40005800000 */
        /* <DEDUP_REMOVED lines=34> */
.L_x_5388:
[----:B------:R0:W-:Y:S04]  /*0ab0*/  STL.64 [R1], R2 ;  /* 0x0000000201007387 */ /* 0x0001e80000100a00 */
[----:B------:R0:W-:Y:S04]  /*0ac0*/  STL.64 [R1+0x8], R4 ;  /* 0x0000080401007387 */ /* 0x0001e80000100a00 */
[----:B------:R0:W-:Y:S04]  /*0ad0*/  STL.64 [R1+0x10], R6 ;  /* 0x0000100601007387 */ /* 0x0001e80000100a00 */
[----:B------:R0:W-:Y:S04]  /*0ae0*/  STL.64 [R1+0x18], R8 ;  /* 0x0000180801007387 */ /* 0x0001e80000100a00 */
[----:B------:R0:W-:Y:S02]  /*0af0*/  STL.64 [R1+0x20], R10 ;  /* 0x0000200a01007387 */ /* 0x0001e40000100a00 */
.L_x_5389:
        /* <DEDUP_REMOVED lines=9> */
.L_x_5405:
        /* <DEDUP_REMOVED lines=44> */
.L_x_5422:
[----:B------:R-:W-:Y:S05]  /*0e50*/  BRA.DIV ~URZ, `(.L_x_5393) ;  /* 0x000013d27f007947 */ /* 0x000fea000b800000 */
[----:B------:R2:W3:Y:S04]  /*0e60*/  SHFL.BFLY PT, R24, R27, 0x10, 0x1f ;  /* 0x0e001f001b187f89 */ /* 0x0004e800000e0000 */
[----:B------:R2:W4:Y:S02]  /*0e70*/  SHFL.BFLY PT, R18, R19, 0x10, 0x1f ;  /* 0x0e001f0013127f89 */ /* 0x00052400000e0000 */
.L_x_5423:
        /* <DEDUP_REMOVED lines=12> */
.L_x_5424:
[----:B-1----:R-:W-:-:S13]  /*0f40*/  FSETP.GEU.FTZ.AND P1, PT, R17, R26, PT ;  /* 0x0000001a1100720b */ /* 0x002fda0003f3e000 */
[----:B------:R-:W-:-:S04]  /*0f50*/  @P1 FSETP.NEU.FTZ.AND P2, PT, R17, R26, PT ;  /* 0x0000001a1100120b */ /* 0x000fc80003f5d000 */
[----:B---3--:R-:W-:-:S13]  /*0f60*/  @P1 ISETP.LT.AND P0, PT, R19, R18, !P2 ;  /* 0x000000121300120c */ /* 0x008fda0005701270 */
[----:B0-----:R-:W-:Y:S01]  /*0f70*/  FSEL R17, R26, R17, P0 ;  /* 0x000000111a117208 */ /* 0x001fe20000000000 */
[----:B------:R-:W-:Y:S05]  /*0f80*/  BRA.DIV ~URZ, `(.L_x_5395) ;  /* 0x000015127f007947 */ /* 0x000fea000b800000 */
[----:B------:R0:W1:Y:S02]  /*0f90*/  SHFL.BFLY PT, R26, R17, 0x4, 0x1f ;  /* 0x0c801f00111a7f89 */ /* 0x00006400000e0000 */
.L_x_5425:
[----:B--2---:R-:W-:Y:S01]  /*0fa0*/  FSEL R27, R27, R24, P0 ;  /* 0x000000181b1b7208 */ /* 0x004fe20000000000 */
[----:B------:R-:W-:Y:S05]  /*0fb0*/  BRA.DIV ~URZ, `(.L_x_5396) ;  /* 0x000015627f007947 */ /* 0x000fea000b800000 */
[----:B------:R-:W-:Y:S02]  /*0fc0*/  SEL R19, R19, R18, P0 ;  /* 0x0000001213137207 */ /* 0x000fe40000000000 */
[----:B------:R2:W3:Y:S04]  /*0fd0*/  SHFL.BFLY PT, R18, R27, 0x4, 0x1f ;  /* 0x0c801f001b127f89 */ /* 0x0004e800000e0000 */
[----:B------:R2:W4:Y:S02]  /*0fe0*/  SHFL.BFLY PT, R24, R19, 0x4, 0x1f ;  /* 0x0c801f0013187f89 */ /* 0x00052400000e0000 */
.L_x_5426:
        /* <DEDUP_REMOVED lines=12> */
.L_x_5427:
[----:B-1----:R-:W-:-:S13]  /*10b0*/  FSETP.GEU.FTZ.AND P1, PT, R17, R18, PT ;  /* 0x000000121100720b */ /* 0x002fda0003f3e000 */
[----:B------:R-:W-:-:S04]  /*10c0*/  @P1 FSETP.NEU.FTZ.AND P2, PT, R17, R18, PT ;  /* 0x000000121100120b */ /* 0x000fc80003f5d000 */
[----:B---3--:R-:W-:-:S13]  /*10d0*/  @P1 ISETP.LT.AND P0, PT, R19, R24, !P2 ;  /* 0x000000181300120c */ /* 0x008fda0005701270 */
[----:B0-----:R-:W-:Y:S01]  /*10e0*/  FSEL R17, R18, R17, P0 ;  /* 0x0000001112117208 */ /* 0x001fe20000000000 */
[----:B------:R-:W-:Y:S05]  /*10f0*/  BRA.DIV ~URZ, `(.L_x_5398) ;  /* 0x000016a27f007947 */ /* 0x000fea000b800000 */
[----:B------:R0:W1:Y:S02]  /*1100*/  SHFL.BFLY PT, R18, R17, 0x1, 0x1f ;  /* 0x0c201f0011127f89 */ /* 0x00006400000e0000 */
.L_x_5428:
[----:B--2---:R-:W-:Y:S01]  /*1110*/  FSEL R26, R26, R27, P0 ;  /* 0x0000001b1a1a7208 */ /* 0x004fe20000000000 */
[----:B------:R-:W-:Y:S05]  /*1120*/  BRA.DIV ~URZ, `(.L_x_5399) ;  /* 0x000016f27f007947 */ /* 0x000fea000b800000 */
[----:B------:R-:W-:Y:S02]  /*1130*/  SEL R24, R19, R24, P0 ;  /* 0x0000001813187207 */ /* 0x000fe40000000000 */
[----:B------:R2:W3:Y:S04]  /*1140*/  SHFL.BFLY PT, R19, R26, 0x1, 0x1f ;  /* 0x0c201f001a137f89 */ /* 0x0004e800000e0000 */
[----:B------:R2:W4:Y:S02]  /*1150*/  SHFL.BFLY PT, R13, R24, 0x1, 0x1f ;  /* 0x0c201f00180d7f89 */ /* 0x00052400000e0000 */
.L_x_5429:
        /* <DEDUP_REMOVED lines=30> */
.L_x_5401:
[----:B------:R-:W-:Y:S05]  /*1340*/  BSYNC B1 ;  /* 0x0000000000017941 */ /* 0x000fea0003800000 */
.L_x_5400:
        /* <DEDUP_REMOVED lines=20> */
.L_x_5404:
[----:B------:R-:W-:Y:S05]  /*1490*/  BSYNC B1 ;  /* 0x0000000000017941 */ /* 0x000fea0003800000 */
.L_x_5403:
[----:B0-----:R-:W-:Y:S05]  /*14a0*/  BRA `(.L_x_5405) ;  /* 0xfffff6e000007947 */ /* 0x001fea000383ffff */
.L_x_5391:
[----:B------:R-:W-:Y:S02]  /*14b0*/  IMAD.MOV.U32 R25, RZ, RZ, RZ ;  /* 0x000000ffff197224 */ /* 0x000fe400078e00ff */
.L_x_5418:
        /* <DEDUP_REMOVED lines=44> */
.L_x_5430:
[----:B------:R-:W-:Y:S05]  /*1780*/  BRA.DIV ~URZ, `(.L_x_5407) ;  /* 0x000012027f007947 */ /* 0x000fea000b800000 */
[----:B------:R2:W3:Y:S04]  /*1790*/  SHFL.BFLY PT, R27, R24, 0x10, 0x1f ;  /* 0x0e001f00181b7f89 */ /* 0x0004e800000e0000 */
[----:B------:R2:W4:Y:S02]  /*17a0*/  SHFL.BFLY PT, R19, R18, 0x10, 0x1f ;  /* 0x0e001f0012137f89 */ /* 0x00052400000e0000 */
.L_x_5431:
        /* <DEDUP_REMOVED lines=12> */
.L_x_5432:
[----:B--2---:R-:W-:-:S13]  /*1870*/  FSETP.GEU.FTZ.AND P1, PT, R17, R24, PT ;  /* 0x000000181100720b */ /* 0x004fda0003f3e000 */
[----:B------:R-:W-:-:S04]  /*1880*/  @P1 FSETP.NEU.FTZ.AND P2, PT, R17, R24, PT ;  /* 0x000000181100120b */ /* 0x000fc80003f5d000 */
[----:B0-----:R-:W-:-:S13]  /*1890*/  @P1 ISETP.LT.AND P0, PT, R26, R19, !P2 ;  /* 0x000000131a00120c */ /* 0x001fda0005701270 */
[----:B-1----:R-:W-:Y:S01]  /*18a0*/  FSEL R17, R24, R17, P0 ;  /* 0x0000001118117208 */ /* 0x002fe20000000000 */
[----:B------:R-:W-:Y:S05]  /*18b0*/  BRA.DIV ~URZ, `(.L_x_5409) ;  /* 0x000013427f007947 */ /* 0x000fea000b800000 */
[----:B------:R0:W1:Y:S02]  /*18c0*/  SHFL.BFLY PT, R24, R17, 0x4, 0x1f ;  /* 0x0c801f0011187f89 */ /* 0x00006400000e0000 */
.L_x_5433:
[----:B---3--:R-:W-:Y:S01]  /*18d0*/  FSEL R18, R18, R27, P0 ;  /* 0x0000001b12127208 */ /* 0x008fe20000000000 */
[----:B------:R-:W-:Y:S05]  /*18e0*/  BRA.DIV ~URZ, `(.L_x_5410) ;  /* 0x000013927f007947 */ /* 0x000fea000b800000 */
[----:B------:R-:W-:Y:S01]  /*18f0*/  SEL R26, R26, R19, P0 ;  /* 0x000000131a1a7207 */ /* 0x000fe20000000000 */
[----:B------:R2:W3:Y:S04]  /*1900*/  SHFL.BFLY PT, R27, R18, 0x4, 0x1f ;  /* 0x0c801f00121b7f89 */ /* 0x0004e800000e0000 */
[----:B------:R2:W4:Y:S02]  /*1910*/  SHFL.BFLY PT, R19, R26, 0x4, 0x1f ;  /* 0x0c801f001a137f89 */ /* 0x00052400000e0000 */
.L_x_5434:
        /* <DEDUP_REMOVED lines=12> */
.L_x_5435:
[----:B-1----:R-:W-:-:S13]  /*19e0*/  FSETP.GEU.FTZ.AND P1, PT, R17, R24, PT ;  /* 0x000000181100720b */ /* 0x002fda0003f3e000 */
[----:B------:R-:W-:-:S04]  /*19f0*/  @P1 FSETP.NEU.FTZ.AND P2, PT, R17, R24, PT ;  /* 0x000000181100120b */ /* 0x000fc80003f5d000 */
[----:B---3--:R-:W-:-:S13]  /*1a00*/  @P1 ISETP.LT.AND P0, PT, R19, R26, !P2 ;  /* 0x0000001a1300120c */ /* 0x008fda0005701270 */
[----:B0-----:R-:W-:Y:S01]  /*1a10*/  FSEL R17, R24, R17, P0 ;  /* 0x0000001118117208 */ /* 0x001fe20000000000 */
[----:B------:R-:W-:Y:S05]  /*1a20*/  BRA.DIV ~URZ, `(.L_x_5412) ;  /* 0x000014d27f007947 */ /* 0x000fea000b800000 */
[----:B------:R0:W1:Y:S02]  /*1a30*/  SHFL.BFLY PT, R24, R17, 0x1, 0x1f ;  /* 0x0c201f0011187f89 */ /* 0x00006400000e0000 */
.L_x_5436:
[----:B--2---:R-:W-:Y:S01]  /*1a40*/  FSEL R27, R27, R18, P0 ;  /* 0x000000121b1b7208 */ /* 0x004fe20000000000 */
[----:B------:R-:W-:Y:S05]  /*1a50*/  BRA.DIV ~URZ, `(.L_x_5413) ;  /* 0x000015227f007947 */ /* 0x000fea000b800000 */
[----:B------:R-:W-:Y:S01]  /*1a60*/  SEL R26, R19, R26, P0 ;  /* 0x0000001a131a7207 */ /* 0x000fe20000000000 */
[----:B------:R2:W3:Y:S04]  /*1a70*/  SHFL.BFLY PT, R18, R27, 0x1, 0x1f ;  /* 0x0c201f001b127f89 */ /* 0x0004e800000e0000 */
[----:B------:R2:W4:Y:S02]  /*1a80*/  SHFL.BFLY PT, R13, R26, 0x1, 0x1f ;  /* 0x0c201f001a0d7f89 */ /* 0x00052400000e0000 */
.L_x_5437:
        /* <DEDUP_REMOVED lines=29> */
.L_x_5415:
[----:B------:R-:W-:Y:S05]  /*1c60*/  BSYNC B1 ;  /* 0x0000000000017941 */ /* 0x000fea0003800000 */
.L_x_5414:
        /* <DEDUP_REMOVED lines=20> */
.L_x_5417:
[----:B------:R-:W-:Y:S05]  /*1db0*/  BSYNC B1 ;  /* 0x0000000000017941 */ /* 0x000fea0003800000 */
.L_x_5416:
[----:B0-----:R-:W-:Y:S05]  /*1dc0*/  BRA `(.L_x_5418) ;  /* 0xfffff6f000007947 */ /* 0x001fea000383ffff */
.L_x_5402:
[----:B------:R-:W-:Y:S05]  /*1dd0*/  BSYNC B0 ;  /* 0x0000000000007941 */ /* 0x000fea0003800000 */
.L_x_5390:
        /* <DEDUP_REMOVED lines=19> */
.L_x_5420:
        /* <DEDUP_REMOVED lines=20> */
.L_x_5419:
        /* <DEDUP_REMOVED lines=11> */
.L_x_5421:
        /* <DEDUP_REMOVED lines=11> */
.L_x_5392:
[----:B------:R-:W-:Y:S01]  /*21b0*/  IMAD.MOV.U32 R15, RZ, RZ, R26 ;  /* 0x000000ffff0f7224 */ /* 0x000fe200078e001a */
[----:B------:R-:W-:Y:S01]  /*21c0*/  MOV R16, 0x2210 ;  /* 0x0000221000107802 */ /* 0x000fe20000000f00 */
[----:B------:R-:W-:Y:S02]  /*21d0*/  IMAD.MOV.U32 R14, RZ, RZ, 0x10 ;  /* 0x00000010ff0e7424 */ /* 0x000fe400078e00ff */
[----:B------:R-:W-:Y:S02]  /*21e0*/  IMAD.MOV.U32 R13, RZ, RZ, 0x1f ;  /* 0x0000001fff0d7424 */ /* 0x000fe400078e00ff */
[----:B------:R-:W-:Y:S02]  /*21f0*/  IMAD.MOV.U32 R12, RZ, RZ, -0x1 ;  /* 0xffffffffff0c7424 */ /* 0x000fe400078e00ff */
[----:B------:R-:W-:Y:S05]  /*2200*/  CALL.REL.NOINC `($__internal_102_$__cuda_sm70_shflsync_bfly_p) ;  /* 0x00000e6000007944 */ /* 0x000fea0003c00000 */
[----:B-1----:R-:W-:Y:S01]  /*2210*/  IMAD.MOV.U32 R17, RZ, RZ, R13 ;  /* 0x000000ffff117224 */ /* 0x002fe200078e000d */
[----:B0-----:R-:W-:Y:S05]  /*2220*/  BRA `(.L_x_5422) ;  /* 0xffffec2000007947 */ /* 0x001fea000383ffff */
.L_x_5393:
[----:B------:R-:W-:Y:S01]  /*2230*/  IMAD.MOV.U32 R15, RZ, RZ, R27 ;  /* 0x000000ffff0f7224 */ /* 0x000fe200078e001b */
[----:B------:R-:W-:Y:S01]  /*2240*/  MOV R16, 0x2290 ;  /* 0x0000229000107802 */ /* 0x000fe20000000f00 */
[----:B------:R-:W-:Y:S02]  /*2250*/  IMAD.MOV.U32 R14, RZ, RZ, 0x10 ;  /* 0x00000010ff0e7424 */ /* 0x000fe400078e00ff */
[----:B------:R-:W-:-:S02]  /*2260*/  IMAD.MOV.U32 R13, RZ, RZ, 0x1f ;  /* 0x0000001fff0d7424 */ /* 0x000fc400078e00ff */
[----:B------:R-:W-:Y:S02]  /*2270*/  IMAD.MOV.U32 R12, RZ, RZ, -0x1 ;  /* 0xffffffffff0c7424 */ /* 0x000fe400078e00ff */
[----:B01----:R-:W-:Y:S05]  /*2280*/  CALL.REL.NOINC `($__internal_102_$__cuda_sm70_shflsync_bfly_p) ;  /* 0x00000de000007944 */ /* 0x003fea0003c00000 */
[----:B-1----:R-:W-:Y:S01]  /*2290*/  IMAD.MOV.U32 R24, RZ, RZ, R13 ;  /* 0x000000ffff187224 */ /* 0x002fe200078e000d */
[----:B------:R-:W-:Y:S01]  /*22a0*/  MOV R16, 0x2300 ;  /* 0x0000230000107802 */ /* 0x000fe20000000f00 */
[----:B0-----:R-:W-:Y:S02]  /*22b0*/  IMAD.MOV.U32 R15, RZ, RZ, R19 ;  /* 0x000000ffff0f7224 */ /* 0x001fe400078e0013 */
[----:B------:R-:W-:Y:S02]  /*22c0*/  IMAD.MOV.U32 R14, RZ, RZ, 0x10 ;  /* 0x00000010ff0e7424 */ /* 0x000fe400078e00ff */
[----:B------:R-:W-:Y:S02]  /*22d0*/  IMAD.MOV.U32 R13, RZ, RZ, 0x1f ;  /* 0x0000001fff0d7424 */ /* 0x000fe400078e00ff */
[----:B------:R-:W-:Y:S02]  /*22e0*/  IMAD.MOV.U32 R12, RZ, RZ, -0x1 ;  /* 0xffffffffff0c7424 */ /* 0x000fe400078e00ff */
[----:B------:R-:W-:Y:S05]  /*22f0*/  CALL.REL.NOINC `($__internal_102_$__cuda_sm70_shflsync_bfly_p) ;  /* 0x00000d7000007944 */ /* 0x000fea0003c00000 */
[----:B-1----:R-:W-:Y:S01]  /*2300*/  IMAD.MOV.U32 R18, RZ, RZ, R13 ;  /* 0x000000ffff127224 */ /* 0x002fe200078e000d */
[----:B0-----:R-:W-:Y:S05]  /*2310*/  BRA `(.L_x_5423) ;  /* 0xffffeb6000007947 */ /* 0x001fea000383ffff */
.L_x_5394:
[----:B------:R-:W-:Y:S01]  /*2320*/  IMAD.MOV.U32 R15, RZ, RZ, R17 ;  /* 0x000000ffff0f7224 */ /* 0x000fe200078e0011 */
[----:B------:R-:W-:Y:S01]  /*2330*/  MOV R16, 0x2380 ;  /* 0x0000238000107802 */ /* 0x000fe20000000f00 */
[----:B------:R-:W-:-:S02]  /*2340*/  IMAD.MOV.U32 R14, RZ, RZ, 0x8 ;  /* 0x00000008ff0e7424 */ /* 0x000fc400078e00ff */
[----:B------:R-:W-:Y:S02]  /*2350*/  IMAD.MOV.U32 R13, RZ, RZ, 0x1f ;  /* 0x0000001fff0d7424 */ /* 0x000fe400078e00ff */
[----:B------:R-:W-:Y:S02]  /*2360*/  IMAD.MOV.U32 R12, RZ, RZ, -0x1 ;  /* 0xffffffffff0c7424 */ /* 0x000fe400078e00ff */
[----:B0-23--:R-:W-:Y:S05]  /*2370*/  CALL.REL.NOINC `($__internal_102_$__cuda_sm70_shflsync_bfly_p) ;  /* 0x00000cf000007944 */ /* 0x00dfea0003c00000 */
[----:B------:R-:W-:Y:S01]  /*2380*/  FSEL R24, R24, R27, P1 ;  /* 0x0000001b18187208 */ /* 0x000fe20000800000 */
[----:B-1----:R-:W-:Y:S01]  /*2390*/  IMAD.MOV.U32 R26, RZ, RZ, R13 ;  /* 0x000000ffff1a7224 */ /* 0x002fe200078e000d */
[----:B------:R-:W-:Y:S01]  /*23a0*/  MOV R16, 0x2400 ;  /* 0x0000240000107802 */ /* 0x000fe20000000f00 */
[----:B0-----:R-:W-:Y:S02]  /*23b0*/  IMAD.MOV.U32 R14, RZ, RZ, 0x8 ;  /* 0x00000008ff0e7424 */ /* 0x001fe400078e00ff */
[----:B------:R-:W-:Y:S02]  /*23c0*/  IMAD.MOV.U32 R13, RZ, RZ, 0x1f ;  /* 0x0000001fff0d7424 */ /* 0x000fe400078e00ff */
[----:B------:R-:W-:Y:S02]  /*23d0*/  IMAD.MOV.U32 R12, RZ, RZ, -0x1 ;  /* 0xffffffffff0c7424 */ /* 0x000fe400078e00ff */
[----:B------:R-:W-:-:S02]  /*23e0*/  IMAD.MOV.U32 R15, RZ, RZ, R24 ;  /* 0x000000ffff0f7224 */ /* 0x000fc400078e0018 */
[----:B------:R-:W-:Y:S05]  /*23f0*/  CALL.REL.NOINC `($__internal_102_$__cuda_sm70_shflsync_bfly_p) ;  /* 0x00000c7000007944 */ /* 0x000fea0003c00000 */
[----:B------:R-:W-:Y:S01]  /*2400*/  SEL R18, R18, R19, P1 ;  /* 0x0000001312127207 */ /* 0x000fe20000800000 */
[----:B-1----:R-:W-:Y:S01]  /*2410*/  IMAD.MOV.U32 R27, RZ, RZ, R13 ;  /* 0x000000ffff1b7224 */ /* 0x002fe200078e000d */
[----:B------:R-:W-:Y:S01]  /*2420*/  MOV R16, 0x2480 ;  /* 0x0000248000107802 */ /* 0x000fe20000000f00 */
[----:B0-----:R-:W-:-:S02]  /*2430*/  IMAD.MOV.U32 R14, RZ, RZ, 0x8 ;  /* 0x00000008ff0e7424 */ /* 0x001fc400078e00ff */
[----:B------:R-:W-:Y:S02]  /*2440*/  IMAD.MOV.U32 R13, RZ, RZ, 0x1f ;  /* 0x0000001fff0d7424 */ /* 0x000fe400078e00ff */
[----:B------:R-:W-:Y:S02]  /*2450*/  IMAD.MOV.U32 R12, RZ, RZ, -0x1 ;  /* 0xffffffffff0c7424 */ /* 0x000fe400078e00ff */
[----:B------:R-:W-:Y:S02]  /*2460*/  IMAD.MOV.U32 R15, RZ, RZ, R18 ;  /* 0x000000ffff0f7224 */ /* 0x000fe400078e0012 */
[----:B------:R-:W-:Y:S05]  /*2470*/  CALL.REL.NOINC `($__internal_102_$__cuda_sm70_shflsync_bfly_p) ;  /* 0x00000bf000007944 */ /* 0x000fea0003c00000 */
[----:B-1----:R-:W-:Y:S01]  /*2480*/  IMAD.MOV.U32 R19, RZ, RZ, R13 ;  /* 0x000000ffff137224 */ /* 0x002fe200078e000d */
[----:B0-----:R-:W-:Y:S05]  /*2490*/  BRA `(.L_x_5424) ;  /* 0xffffeaa000007947 */ /* 0x001fea000383ffff */
.L_x_5395:
[----:B------:R-:W-:Y:S01]  /*24a0*/  IMAD.MOV.U32 R15, RZ, RZ, R17 ;  /* 0x000000ffff0f7224 */ /* 0x000fe200078e0011 */
[----:B------:R-:W-:Y:S01]  /*24b0*/  MOV R16, 0x2500 ;  /* 0x0000250000107802 */ /* 0x000fe20000000f00 */
[----:B------:R-:W-:Y:S02]  /*24c0*/  IMAD.MOV.U32 R14, RZ, RZ, 0x4 ;  /* 0x00000004ff0e7424 */ /* 0x000fe400078e00ff */
[----:B------:R-:W-:Y:S02]  /*24d0*/  IMAD.MOV.U32 R13, RZ, RZ, 0x1f ;  /* 0x0000001fff0d7424 */ /* 0x000fe400078e00ff */
[----:B------:R-:W-:-:S02]  /*24e0*/  IMAD.MOV.U32 R12, RZ, RZ, -0x1 ;  /* 0xffffffffff0c7424 */ /* 0x000fc400078e00ff */
[----:B--2---:R-:W-:Y:S05]  /*24f0*/  CALL.REL.NOINC `($__internal_102_$__cuda_sm70_shflsync_bfly_p) ;  /* 0x00000b7000007944 */ /* 0x004fea0003c00000 */
[----:B-1----:R-:W-:Y:S01]  /*2500*/  IMAD.MOV.U32 R26, RZ, RZ, R13 ;  /* 0x000000ffff1a7224 */ /* 0x002fe200078e000d */
[----:B0-----:R-:W-:Y:S05]  /*2510*/  BRA `(.L_x_5425) ;  /* 0xffffea8000007947 */ /* 0x001fea000383ffff */
.L_x_5396:
[----:B------:R-:W-:Y:S01]  /*2520*/  IMAD.MOV.U32 R15, RZ, RZ, R27 ;  /* 0x000000ffff0f7224 */ /* 0x000fe200078e001b */
[----:B------:R-:W-:Y:S01]  /*2530*/  MOV R16, 0x2580 ;  /* 0x0000258000107802 */ /* 0x000fe20000000f00 */
[----:B------:R-:W-:-:S02]  /*2540*/  IMAD.MOV.U32 R14, RZ, RZ, 0x4 ;  /* 0x00000004ff0e7424 */ /* 0x000fc400078e00ff */
[----:B------:R-:W-:Y:S02]  /*2550*/  IMAD.MOV.U32 R13, RZ, RZ, 0x1f ;  /* 0x0000001fff0d7424 */ /* 0x000fe400078e00ff */
[----:B------:R-:W-:Y:S02]  /*2560*/  IMAD.MOV.U32 R12, RZ, RZ, -0x1 ;  /* 0xffffffffff0c7424 */ /* 0x000fe400078e00ff */
[----:B01----:R-:W-:Y:S05]  /*2570*/  CALL.REL.NOINC `($__internal_102_$__cuda_sm70_shflsync_bfly_p) ;  /* 0x00000af000007944 */ /* 0x003fea0003c00000 */
[----:B------:R-:W-:Y:S01]  /*2580*/  SEL R19, R19, R18, P0 ;  /* 0x0000001213137207 */ /* 0x000fe20000000000 */
[----:B-1----:R-:W-:Y:S01]  /*2590*/  IMAD.MOV.U32 R18, RZ, RZ, R13 ;  /* 0x000000ffff127224 */ /* 0x002fe200078e000d */
[----:B------:R-:W-:Y:S01]  /*25a0*/  MOV R16, 0x2600 ;  /* 0x0000260000107802 */ /* 0x000fe20000000f00 */
[----:B0-----:R-:W-:Y:S02]  /*25b0*/  IMAD.MOV.U32 R14, RZ, RZ, 0x4 ;  /* 0x00000004ff0e7424 */ /* 0x001fe400078e00ff */
[----:B------:R-:W-:Y:S02]  /*25c0*/  IMAD.MOV.U32 R13, RZ, RZ, 0x1f ;  /* 0x0000001fff0d7424 */ /* 0x000fe400078e00ff */
[----:B------:R-:W-:Y:S02]  /*25d0*/  IMAD.MOV.U32 R12, RZ, RZ, -0x1 ;  /* 0xffffffffff0c7424 */ /* 0x000fe400078e00ff */
[----:B------:R-:W-:-:S02]  /*25e0*/  IMAD.MOV.U32 R15, RZ, RZ, R19 ;  /* 0x000000ffff0f7224 */ /* 0x000fc400078e0013 */
[----:B------:R-:W-:Y:S05]  /*25f0*/  CALL.REL.NOINC `($__internal_102_$__cuda_sm70_shflsync_bfly_p) ;  /* 0x00000a7000007944 */ /* 0x000fea0003c00000 */
[----:B-1----:R-:W-:Y:S01]  /*2600*/  IMAD.MOV.U32 R24, RZ, RZ, R13 ;  /* 0x000000ffff187224 */ /* 0x002fe200078e000d */
[----:B0-----:R-:W-:Y:S05]  /*2610*/  BRA `(.L_x_5426) ;  /* 0xffffe9d000007947 */ /* 0x001fea000383ffff */
.L_x_5397:
[----:B------:R-:W-:Y:S01]  /*2620*/  IMAD.MOV.U32 R15, RZ, RZ, R17 ;  /* 0x000000ffff0f7224 */ /* 0x000fe200078e0011 */
[----:B------:R-:W-:Y:S01]  /*2630*/  MOV R16, 0x2680 ;  /* 0x0000268000107802 */ /* 0x000fe20000000f00 */
[----:B------:R-:W-:-:S02]  /*2640*/  IMAD.MOV.U32 R14, RZ, RZ, 0x2 ;  /* 0x00000002ff0e7424 */ /* 0x000fc400078e00ff */
[----:B------:R-:W-:Y:S02]  /*2650*/  IMAD.MOV.U32 R13, RZ, RZ, 0x1f ;  /* 0x0000001fff0d7424 */ /* 0x000fe400078e00ff */
[----:B------:R-:W-:Y:S02]  /*2660*/  IMAD.MOV.U32 R12, RZ, RZ, -0x1 ;  /* 0xffffffffff0c7424 */ /* 0x000fe400078e00ff */
[----:B--23--:R-:W-:Y:S05]  /*2670*/  CALL.REL.NOINC `($__internal_102_$__cuda_sm70_shflsync_bfly_p) ;  /* 0x000009f000007944 */ /* 0x00cfea0003c00000 */
        /* <DEDUP_REMOVED lines=18> */
.L_x_5398:
        /* <DEDUP_REMOVED lines=8> */
.L_x_5399:
        /* <DEDUP_REMOVED lines=14> */
[----:B01----:R-:W-:Y:S05]  /*2900*/  BRA `(.L_x_5429) ;  /* 0xffffe85000007947 */ /* 0x003fea000383ffff */
.L_x_5406:
[----:B------:R-:W-:Y:S01]  /*2910*/  IMAD.MOV.U32 R15, RZ, RZ, R26 ;  /* 0x000000ffff0f7224 */ /* 0x000fe200078e001a */
[----:B------:R-:W-:Y:S01]  /*2920*/  MOV R16, 0x2970 ;  /* 0x0000297000107802 */ /* 0x000fe20000000f00 */
[----:B------:R-:W-:-:S02]  /*2930*/  IMAD.MOV.U32 R14, RZ, RZ, 0x10 ;  /* 0x00000010ff0e7424 */ /* 0x000fc400078e00ff */
[----:B------:R-:W-:Y:S02]  /*2940*/  IMAD.MOV.U32 R13, RZ, RZ, 0x1f ;  /* 0x0000001fff0d7424 */ /* 0x000fe400078e00ff */
[----:B------:R-:W-:Y:S02]  /*2950*/  IMAD.MOV.U32 R12, RZ, RZ, -0x1 ;  /* 0xffffffffff0c7424 */ /* 0x000fe400078e00ff */
[----:B------:R-:W-:Y:S05]  /*2960*/  CALL.REL.NOINC `($__internal_102_$__cuda_sm70_shflsync_bfly_p) ;  /* 0x0000070000007944 */ /* 0x000fea0003c00000 */
[----:B-1----:R-:W-:Y:S01]  /*2970*/  IMAD.MOV.U32 R17, RZ, RZ, R13 ;  /* 0x000000ffff117224 */ /* 0x002fe200078e000d */
[----:B0-----:R-:W-:Y:S05]  /*2980*/  BRA `(.L_x_5430) ;  /* 0xffffedf000007947 */ /* 0x001fea000383ffff */
.L_x_5407:
[----:B------:R-:W-:Y:S01]  /*2990*/  IMAD.MOV.U32 R15, RZ, RZ, R24 ;  /* 0x000000ffff0f7224 */ /* 0x000fe200078e0018 */
[----:B------:R-:W-:Y:S01]  /*29a0*/  MOV R16, 0x29f0 ;  /* 0x000029f000107802 */ /* 0x000fe20000000f00 */
[----:B------:R-:W-:Y:S02]  /*29b0*/  IMAD.MOV.U32 R14, RZ, RZ, 0x10 ;  /* 0x00000010ff0e7424 */ /* 0x000fe400078e00ff */
[----:B------:R-:W-:Y:S02]  /*29c0*/  IMAD.MOV.U32 R13, RZ, RZ, 0x1f ;  /* 0x0000001fff0d7424 */ /* 0x000fe400078e00ff */
[----:B------:R-:W-:Y:S02]  /*29d0*/  IMAD.MOV.U32 R12, RZ, RZ, -0x1 ;  /* 0xffffffffff0c7424 */ /* 0x000fe400078e00ff */
[----:B01----:R-:W-:Y:S05]  /*29e0*/  CALL.REL.NOINC `($__internal_102_$__cuda_sm70_shflsync_bfly_p) ;  /* 0x0000068000007944 */ /* 0x003fea0003c00000 */
[----:B-1----:R-:W-:Y:S01]  /*29f0*/  IMAD.MOV.U32 R27, RZ, RZ, R13 ;  /* 0x000000ffff1b7224 */ /* 0x002fe200078e000d */
[----:B------:R-:W-:Y:S01]  /*2a00*/  MOV R16, 0x2a60 ;  /* 0x00002a6000107802 */ /* 0x000fe20000000f00 */
[----:B0-----:R-:W-:-:S02]  /*2a10*/  IMAD.MOV.U32 R15, RZ, RZ, R18 ;  /* 0x000000ffff0f7224 */ /* 0x001fc400078e0012 */
[----:B------:R-:W-:Y:S02]  /*2a20*/  IMAD.MOV.U32 R14, RZ, RZ, 0x10 ;  /* 0x00000010ff0e7424 */ /* 0x000fe400078e00ff */
[----:B------:R-:W-:Y:S02]  /*2a30*/  IMAD.MOV.U32 R13, RZ, RZ, 0x1f ;  /* 0x0000001fff0d7424 */ /* 0x000fe400078e00ff */
[----:B------:R-:W-:Y:S02]  /*2a40*/  IMAD.MOV.U32 R12, RZ, RZ, -0x1 ;  /* 0xffffffffff0c7424 */ /* 0x000fe400078e00ff */
[----:B------:R-:W-:Y:S05]  /*2a50*/  CALL.REL.NOINC `($__internal_102_$__cuda_sm70_shflsync_bfly_p) ;  /* 0x0000061000007944 */ /* 0x000fea0003c00000 */
[----:B-1----:R-:W-:Y:S01]  /*2a60*/  IMAD.MOV.U32 R19, RZ, RZ, R13 ;  /* 0x000000ffff137224 */ /* 0x002fe200078e000d */
[----:B0-----:R-:W-:Y:S05]  /*2a70*/  BRA `(.L_x_5431) ;  /* 0xffffed3000007947 */ /* 0x001fea000383ffff */
.L_x_5408:
[----:B------:R-:W-:Y:S01]  /*2a80*/  IMAD.MOV.U32 R15, RZ, RZ, R17 ;  /* 0x000000ffff0f7224 */ /* 0x000fe200078e0011 */
[----:B------:R-:W-:Y:S01]  /*2a90*/  MOV R16, 0x2ae0 ;  /* 0x00002ae000107802 */ /* 0x000fe20000000f00 */
[----:B------:R-:W-:Y:S02]  /*2aa0*/  IMAD.MOV.U32 R14, RZ, RZ, 0x8 ;  /* 0x00000008ff0e7424 */ /* 0x000fe400078e00ff */
[----:B------:R-:W-:Y:S02]  /*2ab0*/  IMAD.MOV.U32 R13, RZ, RZ, 0x1f ;  /* 0x0000001fff0d7424 */ /* 0x000fe400078e00ff */
[----:B------:R-:W-:-:S02]  /*2ac0*/  IMAD.MOV.U32 R12, RZ, RZ, -0x1 ;  /* 0xffffffffff0c7424 */ /* 0x000fc400078e00ff */
[----:B0-23--:R-:W-:Y:S05]  /*2ad0*/  CALL.REL.NOINC `($__internal_102_$__cuda_sm70_shflsync_bfly_p) ;  /* 0x0000059000007944 */ /* 0x00dfea0003c00000 */
[----:B------:R-:W-:Y:S01]  /*2ae0*/  FSEL R27, R27, R24, P1 ;  /* 0x000000181b1b7208 */ /* 0x000fe20000800000 */
[----:B-1----:R-:W-:Y:S01]  /*2af0*/  IMAD.MOV.U32 R24, RZ, RZ, R13 ;  /* 0x000000ffff187224 */ /* 0x002fe200078e000d */
[----:B------:R-:W-:Y:S01]  /*2b00*/  MOV R16, 0x2b60 ;  /* 0x00002b6000107802 */ /* 0x000fe20000000f00 */
[----:B0-----:R-:W-:-:S02]  /*2b10*/  IMAD.MOV.U32 R14, RZ, RZ, 0x8 ;  /* 0x00000008ff0e7424 */ /* 0x001fc400078e00ff */
[----:B------:R-:W-:Y:S02]  /*2b20*/  IMAD.MOV.U32 R13, RZ, RZ, 0x1f ;  /* 0x0000001fff0d7424 */ /* 0x000fe400078e00ff */
[----:B------:R-:W-:Y:S02]  /*2b30*/  IMAD.MOV.U32 R12, RZ, RZ, -0x1 ;  /* 0xffffffffff0c7424 */ /* 0x000fe400078e00ff */
[----:B------:R-:W-:Y:S02]  /*2b40*/  IMAD.MOV.U32 R15, RZ, RZ, R27 ;  /* 0x000000ffff0f7224 */ /* 0x000fe400078e001b */
[----:B------:R-:W-:Y:S05]  /*2b50*/  CALL.REL.NOINC `($__internal_102_$__cuda_sm70_shflsync_bfly_p) ;  /* 0x0000051000007944 */ /* 0x000fea0003c00000 */
[----:B------:R-:W-:Y:S01]  /*2b60*/  SEL R19, R19, R18, P1 ;  /* 0x0000001213137207 */ /* 0x000fe20000800000 */
[----:B-1----:R-:W-:Y:S01]  /*2b70*/  IMAD.MOV.U32 R18, RZ, RZ, R13 ;  /* 0x000000ffff127224 */ /* 0x002fe200078e000d */
[----:B------:R-:W-:Y:S01]  /*2b80*/  MOV R16, 0x2be0 ;  /* 0x00002be000107802 */ /* 0x000fe20000000f00 */
[----:B0-----:R-:W-:Y:S02]  /*2b90*/  IMAD.MOV.U32 R14, RZ, RZ, 0x8 ;  /* 0x00000008ff0e7424 */ /* 0x001fe400078e00ff */
[----:B------:R-:W-:Y:S02]  /*2ba0*/  IMAD.MOV.U32 R13, RZ, RZ, 0x1f ;  /* 0x0000001fff0d7424 */ /* 0x000fe400078e00ff */
[----:B------:R-:W-:-:S02]  /*2bb0*/  IMAD.MOV.U32 R12, RZ, RZ, -0x1 ;  /* 0xffffffffff0c7424 */ /* 0x000fc400078e00ff */
[----:B------:R-:W-:Y:S02]  /*2bc0*/  IMAD.MOV.U32 R15, RZ, RZ, R19 ;  /* 0x000000ffff0f7224 */ /* 0x000fe400078e0013 */
[----:B------:R-:W-:Y:S05]  /*2bd0*/  CALL.REL.NOINC `($__internal_102_$__cuda_sm70_shflsync_bfly_p) ;  /* 0x0000049000007944 */ /* 0x000fea0003c00000 */
[----:B-1----:R-:W-:Y:S01]  /*2be0*/  IMAD.MOV.U32 R26, RZ, RZ, R13 ;  /* 0x000000ffff1a7224 */ /* 0x002fe200078e000d */
[----:B0-----:R-:W-:Y:S05]  /*2bf0*/  BRA `(.L_x_5432) ;  /* 0xffffec7000007947 */ /* 0x001fea000383ffff */
.L_x_5409:
[----:B------:R-:W-:Y:S01]  /*2c00*/  IMAD.MOV.U32 R15, RZ, RZ, R17 ;  /* 0x000000ffff0f7224 */ /* 0x000fe200078e0011 */
[----:B------:R-:W-:Y:S01]  /*2c10*/  MOV R16, 0x2c60 ;  /* 0x00002c6000107802 */ /* 0x000fe20000000f00 */
[----:B------:R-:W-:Y:S02]  /*2c20*/  IMAD.MOV.U32 R14, RZ, RZ, 0x4 ;  /* 0x00000004ff0e7424 */ /* 0x000fe400078e00ff */
[----:B------:R-:W-:Y:S02]  /*2c30*/  IMAD.MOV.U32 R13, RZ, RZ, 0x1f ;  /* 0x0000001fff0d7424 */ /* 0x000fe400078e00ff */
[----:B------:R-:W-:Y:S02]  /*2c40*/  IMAD.MOV.U32 R12, RZ, RZ, -0x1 ;  /* 0xffffffffff0c7424 */ /* 0x000fe400078e00ff */
[----:B---3--:R-:W-:Y:S05]  /*2c50*/  CALL.REL.NOINC `($__internal_102_$__cuda_sm70_shflsync_bfly_p) ;  /* 0x0000041000007944 */ /* 0x008fea0003c00000 */
[----:B-1----:R-:W-:Y:S01]  /*2c60*/  IMAD.MOV.U32 R24, RZ, RZ, R13 ;  /* 0x000000ffff187224 */ /* 0x002fe200078e000d */
[----:B0-----:R-:W-:Y:S05]  /*2c70*/  BRA `(.L_x_5433) ;  /* 0xffffec5000007947 */ /* 0x001fea000383ffff */
.L_x_5410:
        /* <DEDUP_REMOVED lines=16> */
.L_x_5411:
        /* <DEDUP_REMOVED lines=24> */
.L_x_5412:
        /* <DEDUP_REMOVED lines=8> */
.L_x_5413:
        /* <DEDUP_REMOVED lines=15> */
        .weak           $__internal_102_$__cuda_sm70_shflsync_bfly_p
        .type           $__internal_102_$__cuda_sm70_shflsync_bfly_p,@function
        .size           $__internal_102_$__cuda_sm70_shflsync_bfly_p,(.L_x_11046 - $__internal_102_$__cuda_sm70_shflsync_bfly_p)
$__internal_102_$__cuda_sm70_shflsync_bfly_p:
[----:B------:R-:W-:Y:S01]  /*3070*/  IMAD.MOV.U32 R28, RZ, RZ, R16 ;  /* 0x000000ffff1c7224 */ /* 0x000fe200078e0010 */
[----:B------:R-:W-:Y:S04]  /*3080*/  WARPSYNC R12 ;  /* 0x0000000c00007348 */ /* 0x000fe80003800000 */
[----:B------:R-:W-:Y:S01]  /*3090*/  IMAD.MOV.U32 R29, RZ, RZ, 0x0 ;  /* 0x00000000ff1d7424 */ /* 0x000fe200078e00ff */
[----:B------:R0:W1:Y:S03]  /*30a0*/  SHFL.BFLY PT, R13, R15, R14, R13 ;  /* 0x0c00000e0f0d7389 */ /* 0x00006600000e000d */
[----:B------:R-:W-:Y:S05]  /*30b0*/  RET.REL.NODEC R28 `(_ZN4vllm3moe10topkGatingILi10ELi320ELi4ELi4ELi32El13__nv_bfloat16LNS0_11ScoringFuncE0EEEvPKT5_PKbPfiPT4_PiiiibPKf) ;  /* 0xffffcf401c007950 */ /* 0x000fea0003c3ffff */
.L_x_5438:
        /* <DEDUP_REMOVED lines=12> */
.L_x_11046:


//--------------------- .text._ZN4vllm3moe10topkGatingILi6ELi192ELi4ELi4ELi32El13__nv_bfloat16LNS0_11ScoringFuncE0EEEvPKT5_PKbPfiPT4_PiiiibPKf --------------------------
	.section	.text._ZN4vllm3moe10topkGatingILi6ELi192ELi4ELi4ELi32El13__nv_bfloat16LNS0_11ScoringFuncE0EEEvPKT5_PKbPfiPT4_PiiiibPKf,"ax",@progbits
	.sectioninfo	@"SHI_REGISTERS=29"
	.align	128
        .global         _ZN4vllm3moe10topkGatingILi6ELi192ELi4ELi4ELi32El13__nv_bfloat16LNS0_11ScoringFuncE0EEEvPKT5_PKbPfiPT4_PiiiibPKf
        .type           _ZN4vllm3moe10topkGatingILi6ELi192ELi4ELi4ELi32El13__nv_bfloat16LNS0_11ScoringFuncE0EEEvPKT5_PKbPfiPT4_PiiiibPKf,@function
        .size           _ZN4vllm3moe10topkGatingILi6ELi192ELi4ELi4ELi32El13__nv_bfloat16LNS0_11ScoringFuncE0EEEvPKT5_PKbPfiPT4_PiiiibPKf,(.L_x_11047 - _ZN4vllm3moe10topkGatingILi6ELi192ELi4ELi4ELi32El13__nv_bfloat16LNS0_11ScoringFuncE0EEEvPKT5_PKbPfiPT4_PiiiibPKf)
        .other          _ZN4vllm3moe10topkGatingILi6ELi192ELi4ELi4ELi32El13__nv_bfloat16LNS0_11ScoringFuncE0EEEvPKT5_PKbPfiPT4_PiiiibPKf,@"STO_CUDA_ENTRY STV_DEFAULT"
_ZN4vllm3moe10topkGatingILi6ELi192ELi4ELi4ELi32El13__nv_bfloat16LNS0_11ScoringFuncE0EEEvPKT5_PKbPfiPT4_PiiiibPKf:
.text._ZN4vllm3moe10topkGatingILi6ELi192ELi4ELi4ELi32El13__nv_bfloat16LNS0_11ScoringFuncE0EEEvPKT5_PKbPfiPT4_PiiiibPKf:
        /* <DEDUP_REMOVED lines=18> */
[----:B------:R-:W-:Y:S02]  /*0120*/  ISETP.NE.U32.AND P1, PT, RZ, c[0x0][0x1a0], PT ;  /* 0x00006800ff007a0c */ /* 0x000fe40003f25070 */
[----:B------:R-:W-:-:S02]  /*0130*/  ISETP.NE.U32.AND P0, PT, RZ, c[0x0][0x168], PT ;  /* 0x00005a00ff007a0c */ /* 0x000fc40003f05070 */
[----:B------:R-:W-:Y:S02]  /*0140*/  ISETP.NE.AND.EX P1, PT, RZ, c[0x0][0x1a4], PT, P1 ;  /* 0x00006900ff007a0c */ /* 0x000fe40003f25310 */
[----:B------:R-:W-:Y:S02]  /*0150*/  ISETP.NE.AND.EX P0, PT, RZ, c[0x0][0x16c], PT, P0 ;  /* 0x00005b00ff007a0c */ /* 0x000fe40003f05300 */
[--C-:B--2---:R-:W-:Y:S02]  /*0160*/  PRMT R19, RZ, 0x5410, R20.reuse ;  /* 0x00005410ff137816 */ /* 0x104fe40000000014 */
[----:B------:R-:W-:Y:S02]  /*0170*/  PRMT R20, RZ, 0x7610, R20 ;  /* 0x00007610ff147816 */ /* 0x000fe40000000014 */
[----:B---3--:R-:W-:Y:S02]  /*0180*/  PRMT R9, RZ, 0x5410, R6 ;  /* 0x00005410ff097816 */ /* 0x008fe40000000006 */
[----:B------:R-:W-:-:S02]  /*0190*/  FMNMX.FTZ R0, R19, R20, !PT ;  /* 0x0000001413007209 */ /* 0x000fc40007810000 */
[----:B------:R-:W-:Y:S02]  /*01a0*/  PRMT R6, RZ, 0x7610, R6 ;  /* 0x00007610ff067816 */ /* 0x000fe40000000006 */
[----:B------:R-:W-:Y:S02]  /*01b0*/  FMNMX.FTZ R5, R9, R0, !PT ;  /* 0x0000000009057209 */ /* 0x000fe40007810000 */
[--C-:B----4-:R-:W-:Y:S02]  /*01c0*/  PRMT R7, RZ, 0x5410, R12.reuse ;  /* 0x00005410ff077816 */ /* 0x110fe4000000000c */
[----:B------:R-:W-:Y:S02]  /*01d0*/  FMNMX.FTZ R0, R6, R5, !PT ;  /* 0x0000000506007209 */ /* 0x000fe40007810000 */
[----:B------:R-:W-:Y:S02]  /*01e0*/  PRMT R12, RZ, 0x7610, R12 ;  /* 0x00007610ff0c7816 */ /* 0x000fe4000000000c */
[----:B------:R-:W-:-:S04]  /*01f0*/  FMNMX.FTZ R5, R7, R0, !PT ;  /* 0x0000000007057209 */ /* 0x000fc80007810000 */
[----:B------:R-:W-:Y:S01]  /*0200*/  FMNMX.FTZ R0, R12, R5, !PT ;  /* 0x000000050c007209 */ /* 0x000fe20007810000 */
[----:B------:R-:W-:-:S04]  /*0210*/  @P1 IMAD.MOV.U32 R5, RZ, RZ, 0x4 ;  /* 0x00000004ff051424 */ /* 0x000fc800078e00ff */
[----:B------:R-:W0:Y:S01]  /*0220*/  SHFL.BFLY PT, R3, R0, 0x10, 0x1f ;  /* 0x0e001f0000037f89 */ /* 0x000e2200000e0000 */
[----:B------:R-:W-:-:S05]  /*0230*/  @P1 IMAD.WIDE.U32 R4, R16, R5, c[0x0][0x1a0] ;  /* 0x0000680010041625 */ /* 0x000fca00078e0005 */
[----:B------:R1:W2:Y:S04]  /*0240*/  @P1 LDG.E R13, [R4.64+0x200] ;  /* 0x00020006040d1981 */ /* 0x0002a8000c1e1900 */
[----:B------:R1:W3:Y:S04]  /*0250*/  @P1 LDG.E R8, [R4.64+0x4] ;  /* 0x0000040604081981 */ /* 0x0002e8000c1e1900 */
[----:B------:R1:W4:Y:S04]  /*0260*/  @P1 LDG.E R10, [R4.64+0x104] ;  /* 0x00010406040a1981 */ /* 0x000328000c1e1900 */
[----:B------:R1:W5:Y:S01]  /*0270*/  @P1 LDG.E R17, [R4.64+0x100] ;  /* 0x0001000604111981 */ /* 0x000362000c1e1900 */
[----:B0-----:R-:W-:-:S03]  /*0280*/  FMNMX.FTZ R3, R0, R3, !PT ;  /* 0x0000000300037209 */ /* 0x001fc60007810000 */
[----:B------:R1:W2:Y:S04]  /*0290*/  @P1 LDG.E R0, [R4.64+0x204] ;  /* 0x0002040604001981 */ /* 0x0002a8000c1e1900 */
[----:B------:R-:W0:Y:S02]  /*02a0*/  SHFL.BFLY PT, R2, R3, 0x8, 0x1f ;  /* 0x0d001f0003027f89 */ /* 0x000e2400000e0000 */
[----:B0-----:R-:W-:-:S05]  /*02b0*/  FMNMX.FTZ R2, R3, R2, !PT ;  /* 0x0000000203027209 */ /* 0x001fca0007810000 */
[----:B------:R-:W0:Y:S02]  /*02c0*/  SHFL.BFLY PT, R11, R2, 0x4, 0x1f ;  /* 0x0c801f00020b7f89 */ /* 0x000e2400000e0000 */
[----:B0-----:R-:W-:Y:S02]  /*02d0*/  FMNMX.FTZ R22, R2, R11, !PT ;  /* 0x0000000b02167209 */ /* 0x001fe40007810000 */
[----:B------:R1:W2:Y:S01]  /*02e0*/  @P1 LDG.E R11, [R4.64] ;  /* 0x00000006040b1981 */ /* 0x0002a2000c1e1900 */
[----:B------:R-:W-:-:S04]  /*02f0*/  @P0 IADD3 R2, P2, R15, c[0x0][0x168], RZ ;  /* 0x00005a000f020a10 */ /* 0x000fc80007f5e0ff */
[----:B------:R-:W-:Y:S01]  /*0300*/  @P0 LEA.HI.X.SX32 R3, R15, c[0x0][0x16c], 0x1, P2 ;  /* 0x00005b000f030a11 */ /* 0x000fe200010f0eff */
[----:B------:R-:W0:Y:S04]  /*0310*/  SHFL.BFLY PT, R21, R22, 0x2, 0x1f ;  /* 0x0c401f0016157f89 */ /* 0x000e2800000e0000 */
[----:B------:R0:W2:Y:S02]  /*0320*/  @P0 LDG.E.U8 R18, [R2.64] ;  /* 0x0000000602120981 */ /* 0x0000a4000c1e1100 */
[----:B0-----:R-:W-:-:S05]  /*0330*/  FMNMX.FTZ R23, R22, R21, !PT ;  /* 0x0000001516177209 */ /* 0x001fca0007810000 */
[----:B------:R-:W0:Y:S02]  /*0340*/  SHFL.BFLY PT, R24, R23, 0x1, 0x1f ;  /* 0x0c201f0017187f89 */ /* 0x000e2400000e0000 */
[----:B0-----:R-:W-:-:S05]  /*0350*/  FMNMX.FTZ R21, R23, R24, !PT ;  /* 0x0000001817157209 */ /* 0x001fca0007810000 */
[--C-:B------:R-:W-:Y:S02]  /*0360*/  FADD.FTZ R19, R19, -R21.reuse ;  /* 0x8000001513137221 */ /* 0x100fe40000010000 */
[--C-:B------:R-:W-:Y:S02]  /*0370*/  FADD.FTZ R20, R20, -R21.reuse ;  /* 0x8000001514147221 */ /* 0x100fe40000010000 */
[----:B------:R-:W-:Y:S02]  /*0380*/  FMUL.FTZ R19, R19, 1.4426950216293334961 ;  /* 0x3fb8aa3b13137820 */ /* 0x000fe40000410000 */
[----:B-1----:R-:W-:Y:S02]  /*0390*/  FMUL.FTZ R5, R20, 1.4426950216293334961 ;  /* 0x3fb8aa3b14057820 */ /* 0x002fe40000410000 */
[--C-:B------:R-:W-:Y:S01]  /*03a0*/  FADD.FTZ R9, R9, -R21.reuse ;  /* 0x8000001509097221 */ /* 0x100fe20000010000 */
[----:B------:R-:W0:Y:S01]  /*03b0*/  MUFU.EX2 R4, R19 ;  /* 0x0000001300047308 */ /* 0x000e220000000800 */
[----:B------:R-:W-:-:S02]  /*03c0*/  FADD.FTZ R6, R6, -R21 ;  /* 0x8000001506067221 */ /* 0x000fc40000010000 */
[----:B------:R-:W-:Y:S02]  /*03d0*/  FMUL.FTZ R2, R9, 1.4426950216293334961 ;  /* 0x3fb8aa3b09027820 */ /* 0x000fe40000410000 */
[----:B------:R-:W-:-:S03]  /*03e0*/  FMUL.FTZ R3, R6, 1.4426950216293334961 ;  /* 0x3fb8aa3b06037820 */ /* 0x000fc60000410000 */
[----:B------:R-:W1:Y:S01]  /*03f0*/  MUFU.EX2 R5, R5 ;  /* 0x0000000500057308 */ /* 0x000e620000000800 */
[--C-:B------:R-:W-:Y:S02]  /*0400*/  FADD.FTZ R7, R7, -R21.reuse ;  /* 0x8000001507077221 */ /* 0x100fe40000010000 */
[----:B------:R-:W-:Y:S02]  /*0410*/  FADD.FTZ R12, R12, -R21 ;  /* 0x800000150c0c7221 */ /* 0x000fe40000010000 */
[----:B------:R-:W-:-:S03]  /*0420*/  FMUL.FTZ R6, R7, 1.4426950216293334961 ;  /* 0x3fb8aa3b07067820 */ /* 0x000fc60000410000 */
[----:B------:R-:W1:Y:S01]  /*0430*/  MUFU.EX2 R2, R2 ;  /* 0x0000000200027308 */ /* 0x000e620000000800 */
[----:B------:R-:W-:Y:S02]  /*0440*/  FMUL.FTZ R7, R12, 1.4426950216293334961 ;  /* 0x3fb8aa3b0c077820 */ /* 0x000fe40000410000 */
[----:B0-----:R-:W-:-:S05]  /*0450*/  FADD.FTZ R12, RZ, R4 ;  /* 0x00000004ff0c7221 */ /* 0x001fca0000010000 */
[----:B------:R-:W0:Y:S01]  /*0460*/  MUFU.EX2 R3, R3 ;  /* 0x0000000300037308 */ /* 0x000e220000000800 */
[----:B-1----:R-:W-:-:S07]  /*0470*/  FADD.FTZ R9, R12, R5 ;  /* 0x000000050c097221 */ /* 0x002fce0000010000 */
[----:B------:R-:W1:Y:S01]  /*0480*/  MUFU.EX2 R6, R6 ;  /* 0x0000000600067308 */ /* 0x000e620000000800 */
[----:B------:R-:W-:-:S07]  /*0490*/  FADD.FTZ R12, R9, R2 ;  /* 0x00000002090c7221 */ /* 0x000fce0000010000 */
[----:B------:R-:W1:Y:S01]  /*04a0*/  MUFU.EX2 R7, R7 ;  /* 0x0000000700077308 */ /* 0x000e620000000800 */
[----:B0-----:R-:W-:-:S04]  /*04b0*/  FADD.FTZ R9, R12, R3 ;  /* 0x000000030c097221 */ /* 0x001fc80000010000 */
[----:B-1----:R-:W-:-:S04]  /*04c0*/  FADD.FTZ R12, R9, R6 ;  /* 0x00000006090c7221 */ /* 0x002fc80000010000 */
[----:B------:R-:W-:-:S05]  /*04d0*/  FADD.FTZ R12, R12, R7 ;  /* 0x000000070c0c7221 */ /* 0x000fca0000010000 */
        /* <DEDUP_REMOVED lines=18> */
[----:B------:R-:W-:Y:S01]  /*0600*/  FSEL R2, R4, RZ, !P6 ;  /* 0x000000ff04027208 */ /* 0x000fe20007000000 */
[----:B------:R-:W-:Y:S01]  /*0610*/  FMUL.FTZ R12, R3, R21 ;  /* 0x00000015030c7220 */ /* 0x000fe20000410000 */
[----:B------:R-:W-:-:S02]  /*0620*/  FSETP.GEU.FTZ.AND P6, PT, |R7|, +INF , PT ;  /* 0x7f8000000700780b */ /* 0x000fc40003fde200 */
[----:B------:R-:W-:Y:S02]  /*0630*/  FSETP.GEU.FTZ.AND P5, PT, |R5|, +INF , PT ;  /* 0x7f8000000500780b */ /* 0x000fe40003fbe200 */
[----:B------:R-:W-:Y:S02]  /*0640*/  FSETP.GEU.FTZ.AND P3, PT, |R12|, +INF , PT ;  /* 0x7f8000000c00780b */ /* 0x000fe40003f7e200 */
[----:B------:R-:W-:Y:S02]  /*0650*/  FSEL R6, R6, RZ, !P2 ;  /* 0x000000ff06067208 */ /* 0x000fe40005000000 */
[----:B------:R-:W-:Y:S02]  /*0660*/  FSEL R7, R7, RZ, !P6 ;  /* 0x000000ff07077208 */ /* 0x000fe40007000000 */
[----:B------:R-:W-:Y:S02]  /*0670*/  FSETP.GEU.FTZ.AND P4, PT, |R9|, +INF , PT ;  /* 0x7f8000000900780b */ /* 0x000fe40003f9e200 */
[----:B------:R-:W-:-:S02]  /*0680*/  FSEL R3, R5, RZ, !P5 ;  /* 0x000000ff05037208 */ /* 0x000fc40006800000 */
[----:B------:R-:W-:Y:S01]  /*0690*/  FSEL R5, R12, RZ, !P3 ;  /* 0x000000ff0c057208 */ /* 0x000fe20005800000 */
[----:B--2---:R-:W-:Y:S01]  /*06a0*/  @P1 FADD.FTZ R12, R6, R13 ;  /* 0x0000000d060c1221 */ /* 0x004fe20000010000 */
[----:B------:R-:W-:Y:S01]  /*06b0*/  FSEL R4, R9, RZ, !P4 ;  /* 0x000000ff09047208 */ /* 0x000fe20006000000 */
[----:B------:R-:W-:Y:S02]  /*06c0*/  @P1 FADD.FTZ R13, R7, R0 ;  /* 0x00000000070d1221 */ /* 0x000fe40000010000 */
[----:B------:R-:W-:Y:S02]  /*06d0*/  IMAD.MOV.U32 R0, RZ, RZ, 0x1 ;  /* 0x00000001ff007424 */ /* 0x000fe400078e00ff */
[----:B---3--:R-:W-:Y:S02]  /*06e0*/  @P1 FADD.FTZ R9, R3, R8 ;  /* 0x0000000803091221 */ /* 0x008fe40000010000 */
[----:B------:R-:W-:Y:S01]  /*06f0*/  @P1 FADD.FTZ R8, R2, R11 ;  /* 0x0000000b02081221 */ /* 0x000fe20000010000 */
[----:B------:R-:W-:Y:S01]  /*0700*/  ISETP.LE.AND P2, PT, R0, c[0x0][0x190], PT ;  /* 0x0000640000007a0c */ /* 0x000fe20003f43270 */
[----:B----4-:R-:W-:-:S02]  /*0710*/  @P1 FADD.FTZ R11, R5, R10 ;  /* 0x0000000a050b1221 */ /* 0x010fc40000010000 */
[----:B-----5:R-:W-:Y:S01]  /*0720*/  @P1 FADD.FTZ R10, R4, R17 ;  /* 0x00000011040a1221 */ /* 0x020fe20000010000 */
[----:B------:R0:W-:Y:S01]  /*0730*/  @P1 STL.64 [R1], R8 ;  /* 0x0000000801001387 */ /* 0x0001e20000100a00 */
[----:B------:R-:W-:-:S03]  /*0740*/  IMAD.MOV.U32 R17, RZ, RZ, 0x1 ;  /* 0x00000001ff117424 */ /* 0x000fc600078e00ff */
[----:B------:R1:W-:Y:S04]  /*0750*/  @P1 STL.64 [R1+0x8], R10 ;  /* 0x0000080a01001387 */ /* 0x0003e80000100a00 */
[----:B------:R2:W-:Y:S04]  /*0760*/  @P1 STL.64 [R1+0x10], R12 ;  /* 0x0000100c01001387 */ /* 0x0005e80000100a00 */
[----:B------:R2:W-:Y:S04]  /*0770*/  @!P1 STL.64 [R1], R2 ;  /* 0x0000000201009387 */ /* 0x0005e80000100a00 */
[----:B------:R2:W-:Y:S04]  /*0780*/  @!P1 STL.64 [R1+0x8], R4 ;  /* 0x0000080401009387 */ /* 0x0005e80000100a00 */
[----:B------:R2:W-:Y:S01]  /*0790*/  @!P1 STL.64 [R1+0x10], R6 ;  /* 0x0000100601009387 */ /* 0x0005e20000100a00 */
[----:B------:R-:W-:-:S02]  /*07a0*/  @P0 ISETP.NE.AND P1, PT, R18, RZ, PT ;  /* 0x000000ff1200020c */ /* 0x000fc40003f25270 */
[----:B------:R-:W-:Y:S02]  /*07b0*/  PRMT R0, R17, 0x7610, R0 ;  /* 0x0000761011007816 */ /* 0x000fe40000000000 */
[----:B0-----:R-:W-:Y:S01]  /*07c0*/  @P0 SEL R8, RZ, 0x1, P1 ;  /* 0x00000001ff080807 */ /* 0x001fe20000800000 */
[----:B-1----:R-:W-:-:S03]  /*07d0*/  IMAD.MOV.U32 R10, RZ, RZ, RZ ;  /* 0x000000ffff0a7224 */ /* 0x002fc600078e00ff */
[----:B------:R-:W-:Y:S01]  /*07e0*/  @P0 PRMT R0, R8, 0x7610, R0 ;  /* 0x0000761008000816 */ /* 0x000fe20000000000 */
[----:B------:R-:W-:Y:S05]  /*07f0*/  @!P2 BRA `(.L_x_5439) ;  /* 0x000010700000a947 */ /* 0x000fea0003800000 */
[----:B------:R-:W-:Y:S01]  /*0800*/  ULDC.S8 UR4, c[0x0][0x19c] ;  /* 0x0000670000047ab9 */ /* 0x000fe20000000200 */
[----:B------:R-:W-:Y:S01]  /*0810*/  BSSY B0, `(.L_x_5439) ;  /* 0x0000105000007945 */ /* 0x000fe20003800000 */
[----:B------:R-:W-:-:S13]  /*0820*/  ISETP.NE.AND P0, PT, RZ, UR4, PT ;  /* 0x00000004ff007c0c */ /* 0x000fda000bf05270 */
[----:B------:R-:W-:Y:S05]  /*0830*/  @!P0 BRA `(.L_x_5440) ;  /* 0x0000082000008947 */ /* 0x000fea0003800000 */
[----:B------:R-:W-:Y:S02]  /*0840*/  IMAD.MOV.U32 R10, RZ, RZ, RZ ;  /* 0x000000ffff0a7224 */ /* 0x000fe400078e00ff */
[----:B------:R-:W-:Y:S02]  /*0850*/  IMAD.MOV.U32 R20, RZ, RZ, RZ ;  /* 0x000000ffff147224 */ /* 0x000fe400078e00ff */
.L_x_5454:
[----:B------:R-:W3:Y:S04]  /*0860*/  LDL.64 R18, [R1] ;  /* 0x0000000001127983 */ /* 0x000ee80000100a00 */
[----:B--2---:R-:W2:Y:S04]  /*0870*/  LDL.64 R12, [R1+0x8] ;  /* 0x00000800010c7983 */ /* 0x004ea80000100a00 */
[----:B------:R-:W4:Y:S01]  /*0880*/  LDL.64 R8, [R1+0x10] ;  /* 0x0000100001087983 */ /* 0x000f220000100a00 */
[----:B---3--:R-:W-:-:S04]  /*0890*/  FSETP.GT.FTZ.AND P0, PT, R19, R18, PT ;  /* 0x000000121300720b */ /* 0x008fc80003f14000 */
[----:B------:R-:W-:-:S04]  /*08a0*/  FSEL R11, R19, R18, P0 ;  /* 0x00000012130b7208 */ /* 0x000fc80000000000 */
[----:B--2---:R-:W-:-:S04]  /*08b0*/  FSETP.GT.FTZ.AND P1, PT, R12, R11, PT ;  /* 0x0000000b0c00720b */ /* 0x004fc80003f34000 */
        /* <DEDUP_REMOVED lines=20> */
.L_x_5471:
[----:B------:R-:W-:Y:S05]  /*0a00*/  BRA.DIV ~URZ, `(.L_x_5442) ;  /* 0x000012a27f007947 */ /* 0x000fea000b800000 */
[----:B------:R2:W3:Y:S04]  /*0a10*/  SHFL.BFLY PT, R24, R17, 0x10, 0x1f ;  /* 0x0e001f0011187f89 */ /* 0x0004e800000e0000 */
[----:B------:R2:W4:Y:S02]  /*0a20*/  SHFL.BFLY PT, R22, R19, 0x10, 0x1f ;  /* 0x0e001f0013167f89 */ /* 0x00052400000e0000 */
.L_x_5472:
        /* <DEDUP_REMOVED lines=12> */
.L_x_5473:
[----:B-1----:R-:W-:-:S13]  /*0af0*/  FSETP.GEU.FTZ.AND P1, PT, R21, R26, PT ;  /* 0x0000001a1500720b */ /* 0x002fda0003f3e000 */
[----:B------:R-:W-:-:S04]  /*0b00*/  @P1 FSETP.NEU.FTZ.AND P3, PT, R21, R26, PT ;  /* 0x0000001a1500120b */ /* 0x000fc80003f7d000 */
[----:B---3--:R-:W-:-:S13]  /*0b10*/  @P1 ISETP.LT.AND P0, PT, R22, R19, !P3 ;  /* 0x000000131600120c */ /* 0x008fda0005f01270 */
[----:B0-----:R-:W-:Y:S01]  /*0b20*/  FSEL R21, R26, R21, P0 ;  /* 0x000000151a157208 */ /* 0x001fe20000000000 */
[----:B------:R-:W-:Y:S05]  /*0b30*/  BRA.DIV ~URZ, `(.L_x_5444) ;  /* 0x000013e27f007947 */ /* 0x000fea000b800000 */
[----:B------:R0:W1:Y:S02]  /*0b40*/  SHFL.BFLY PT, R26, R21, 0x4, 0x1f ;  /* 0x0c801f00151a7f89 */ /* 0x00006400000e0000 */
.L_x_5474:
[----:B--2---:R-:W-:Y:S01]  /*0b50*/  FSEL R17, R24, R17, P0 ;  /* 0x0000001118117208 */ /* 0x004fe20000000000 */
[----:B------:R-:W-:Y:S05]  /*0b60*/  BRA.DIV ~URZ, `(.L_x_5445) ;  /* 0x000014327f007947 */ /* 0x000fea000b800000 */
[----:B------:R-:W-:Y:S02]  /*0b70*/  SEL R19, R22, R19, P0 ;  /* 0x0000001316137207 */ /* 0x000fe40000000000 */
[----:B------:R2:W3:Y:S04]  /*0b80*/  SHFL.BFLY PT, R22, R17, 0x4, 0x1f ;  /* 0x0c801f0011167f89 */ /* 0x0004e800000e0000 */
[----:B------:R2:W4:Y:S02]  /*0b90*/  SHFL.BFLY PT, R24, R19, 0x4, 0x1f ;  /* 0x0c801f0013187f89 */ /* 0x00052400000e0000 */
.L_x_5475:
        /* <DEDUP_REMOVED lines=12> */
.L_x_5476:
[----:B-1----:R-:W-:-:S13]  /*0c60*/  FSETP.GEU.FTZ.AND P1, PT, R21, R22, PT ;  /* 0x000000161500720b */ /* 0x002fda0003f3e000 */
[----:B------:R-:W-:-:S04]  /*0c70*/  @P1 FSETP.NEU.FTZ.AND P3, PT, R21, R22, PT ;  /* 0x000000161500120b */ /* 0x000fc80003f7d000 */
[----:B---3--:R-:W-:-:S13]  /*0c80*/  @P1 ISETP.LT.AND P0, PT, R19, R26, !P3 ;  /* 0x0000001a1300120c */ /* 0x008fda0005f01270 */
[----:B------:R-:W-:Y:S01]  /*0c90*/  FSEL R22, R22, R21, P0 ;  /* 0x0000001516167208 */ /* 0x000fe20000000000 */
[----:B------:R-:W-:Y:S05]  /*0ca0*/  BRA.DIV ~URZ, `(.L_x_5447) ;  /* 0x000015727f007947 */ /* 0x000fea000b800000 */
[----:B0-----:R0:W1:Y:S02]  /*0cb0*/  SHFL.BFLY PT, R21, R22, 0x1, 0x1f ;  /* 0x0c201f0016157f89 */ /* 0x00106400000e0000 */
.L_x_5477:
[----:B--2---:R-:W-:Y:S01]  /*0cc0*/  FSEL R24, R24, R17, P0 ;  /* 0x0000001118187208 */ /* 0x004fe20000000000 */
[----:B------:R-:W-:Y:S05]  /*0cd0*/  BRA.DIV ~URZ, `(.L_x_5448) ;  /* 0x000015c27f007947 */ /* 0x000fea000b800000 */
[----:B------:R-:W-:Y:S01]  /*0ce0*/  SEL R18, R19, R26, P0 ;  /* 0x0000001a13127207 */ /* 0x000fe20000000000 */
[----:B------:R2:W3:Y:S04]  /*0cf0*/  SHFL.BFLY PT, R17, R24, 0x1, 0x1f ;  /* 0x0c201f0018117f89 */ /* 0x0004e800000e0000 */
[----:B------:R2:W4:Y:S02]  /*0d00*/  SHFL.BFLY PT, R9, R18, 0x1, 0x1f ;  /* 0x0c201f0012097f89 */ /* 0x00052400000e0000 */
.L_x_5478:
[----:B-1----:R-:W-:Y:S01]  /*0d10*/  FSETP.GEU.FTZ.AND P1, PT, R22, R21, PT ;  /* 0x000000151600720b */ /* 0x002fe20003f3e000 */
[----:B------:R-:W-:Y:S01]  /*0d20*/  BSSY B1, `(.L_x_5449) ;  /* 0x000001d000017945 */ /* 0x000fe20003800000 */
[----:B------:R-:W-:Y:S02]  /*0d30*/  PLOP3.LUT P0, PT, PT, PT, PT, 0x80, 0x0 ;  /* 0x000000000000781c */ /* 0x000fe40003f0f070 */
[----:B------:R-:W-:-:S09]  /*0d40*/  IADD3 R11, R20, 0x1, RZ ;  /* 0x00000001140b7810 */ /* 0x000fd20007ffe0ff */
[----:B------:R-:W-:-:S04]  /*0d50*/  @P1 FSETP.NEU.FTZ.AND P3, PT, R22, R21, PT ;  /* 0x000000151600120b */ /* 0x000fc80003f7d000 */
[----:B----4-:R-:W-:Y:S02]  /*0d60*/  @P1 ISETP.LT.AND P0, PT, R9, R18, !P3 ;  /* 0x000000120900120c */ /* 0x010fe40005f01270 */
[----:B0-----:R-:W-:Y:S02]  /*0d70*/  LOP3.LUT P1, R22, R14, 0x1f, RZ, 0xc0, !PT ;  /* 0x0000001f0e167812 */ /* 0x001fe4000782c0ff */
[----:B------:R-:W-:-:S09]  /*0d80*/  ISETP.GE.AND P3, PT, R11, c[0x0][0x190], PT ;  /* 0x000064000b007a0c */ /* 0x000fd20003f66270 */
[----:B---3--:R-:W-:Y:S02]  /*0d90*/  FSEL R23, R17, R24, P0 ;  /* 0x0000001811177208 */ /* 0x008fe40000000000 */
[----:B------:R-:W-:Y:S01]  /*0da0*/  SEL R17, R9, R18, P0 ;  /* 0x0000001209117207 */ /* 0x000fe20000000000 */
[----:B------:R-:W-:Y:S05]  /*0db0*/  @P1 BRA `(.L_x_5450) ;  /* 0x0000013000001947 */ /* 0x000fea0003800000 */
[----:B------:R-:W-:Y:S01]  /*0dc0*/  ISETP.GE.AND P0, PT, R17, c[0x0][0x194], PT ;  /* 0x0000650011007a0c */ /* 0x000fe20003f06270 */
[----:B------:R-:W-:Y:S01]  /*0dd0*/  IMAD.MOV.U32 R21, RZ, RZ, 0x4 ;  /* 0x00000004ff157424 */ /* 0x000fe200078e00ff */
[----:B------:R-:W-:Y:S01]  /*0de0*/  PRMT R8, R0, 0x9910, RZ ;  /* 0x0000991000087816 */ /* 0x000fe200000000ff */
[----:B--2---:R-:W-:Y:S01]  /*0df0*/  IMAD R24, R15, c[0x0][0x190], R20 ;  /* 0x000064000f187a24 */ /* 0x004fe200078e0214 */
        /* <DEDUP_REMOVED lines=8> */
[C---:B------:R-:W-:Y:S01]  /*0e80*/  IMAD.WIDE R18, R24.reuse, R19, c[0x0][0x180] ;  /* 0x0000600018127625 */ /* 0x040fe200078e0213 */
[----:B------:R-:W-:Y:S01]  /*0e90*/  SEL R13, R13, RZ, P0 ;  /* 0x000000ff0d0d7207 */ /* 0x000fe20000000000 */
[----:B------:R0:W-:Y:S02]  /*0ea0*/  STG.E [R8.64], R23 ;  /* 0x0000001708007986 */ /* 0x0001e4000c101906 */
[----:B------:R-:W-:Y:S02]  /*0eb0*/  IMAD.WIDE R20, R24, R21, c[0x0][0x188] ;  /* 0x0000620018147625 */ /* 0x000fe400078e0215 */
[----:B------:R0:W-:Y:S02]  /*0ec0*/  STG.E.64 [R18.64], R12 ;  /* 0x0000000c12007986 */ /* 0x0001e4000c101b06 */
[----:B------:R-:W-:Y:S02]  /*0ed0*/  FADD.FTZ R10, R10, R23 ;  /* 0x000000170a0a7221 */ /* 0x000fe40000010000 */
[----:B------:R0:W-:Y:S04]  /*0ee0*/  STG.E [R20.64], R25 ;  /* 0x0000001914007986 */ /* 0x0001e8000c101906 */
.L_x_5450:
[----:B------:R-:W-:Y:S05]  /*0ef0*/  BSYNC B1 ;  /* 0x0000000000017941 */ /* 0x000fea0003800000 */
.L_x_5449:
        /* <DEDUP_REMOVED lines=20> */
.L_x_5453:
[----:B------:R-:W-:Y:S05]  /*1040*/  BSYNC B1 ;  /* 0x0000000000017941 */ /* 0x000fea0003800000 */
.L_x_5452:
[----:B0-2---:R-:W-:Y:S05]  /*1050*/  BRA `(.L_x_5454) ;  /* 0xfffff80000007947 */ /* 0x005fea000383ffff */
.L_x_5440:
[----:B------:R-:W-:Y:S02]  /*1060*/  IMAD.MOV.U32 R20, RZ, RZ, RZ ;  /* 0x000000ffff147224 */ /* 0x000fe400078e00ff */
.L_x_5467:
        /* <DEDUP_REMOVED lines=26> */
.L_x_5479:
[----:B------:R-:W-:Y:S05]  /*1210*/  BRA.DIV ~URZ, `(.L_x_5456) ;  /* 0x000011f27f007947 */ /* 0x000fea000b800000 */
[----:B------:R2:W3:Y:S04]  /*1220*/  SHFL.BFLY PT, R24, R17, 0x10, 0x1f ;  /* 0x0e001f0011187f89 */ /* 0x0004e800000e0000 */
[----:B------:R2:W4:Y:S02]  /*1230*/  SHFL.BFLY PT, R22, R19, 0x10, 0x1f ;  /* 0x0e001f0013167f89 */ /* 0x00052400000e0000 */
.L_x_5480:
        /* <DEDUP_REMOVED lines=12> */
.L_x_5481:
[----:B-1----:R-:W-:-:S13]  /*1300*/  FSETP.GEU.FTZ.AND P1, PT, R21, R26, PT ;  /* 0x0000001a1500720b */ /* 0x002fda0003f3e000 */
[----:B------:R-:W-:-:S04]  /*1310*/  @P1 FSETP.NEU.FTZ.AND P3, PT, R21, R26, PT ;  /* 0x0000001a1500120b */ /* 0x000fc80003f7d000 */
[----:B---3--:R-:W-:-:S13]  /*1320*/  @P1 ISETP.LT.AND P0, PT, R22, R19, !P3 ;  /* 0x000000131600120c */ /* 0x008fda0005f01270 */
[----:B0-----:R-:W-:Y:S01]  /*1330*/  FSEL R21, R26, R21, P0 ;  /* 0x000000151a157208 */ /* 0x001fe20000000000 */
[----:B------:R-:W-:Y:S05]  /*1340*/  BRA.DIV ~URZ, `(.L_x_5458) ;  /* 0x000013327f007947 */ /* 0x000fea000b800000 */
[----:B------:R0:W1:Y:S02]  /*1350*/  SHFL.BFLY PT, R26, R21, 0x4, 0x1f ;  /* 0x0c801f00151a7f89 */ /* 0x00006400000e0000 */
.L_x_5482:
[----:B--2---:R-:W-:Y:S01]  /*1360*/  FSEL R17, R24, R17, P0 ;  /* 0x0000001118117208 */ /* 0x004fe20000000000 */
[----:B------:R-:W-:Y:S05]  /*1370*/  BRA.DIV ~URZ, `(.L_x_5459) ;  /* 0x000013827f007947 */ /* 0x000fea000b800000 */
[----:B------:R-:W-:Y:S02]  /*1380*/  SEL R19, R22, R19, P0 ;  /* 0x0000001316137207 */ /* 0x000fe40000000000 */
[----:B------:R2:W3:Y:S04]  /*1390*/  SHFL.BFLY PT, R22, R17, 0x4, 0x1f ;  /* 0x0c801f0011167f89 */ /* 0x0004e800000e0000 */
[----:B------:R2:W4:Y:S02]  /*13a0*/  SHFL.BFLY PT, R24, R19, 0x4, 0x1f ;  /* 0x0c801f0013187f89 */ /* 0x00052400000e0000 */
.L_x_5483:
        /* <DEDUP_REMOVED lines=12> */
.L_x_5484:
[----:B-1----:R-:W-:-:S13]  /*1470*/  FSETP.GEU.FTZ.AND P1, PT, R21, R22, PT ;  /* 0x000000161500720b */ /* 0x002fda0003f3e000 */
[----:B------:R-:W-:-:S04]  /*1480*/  @P1 FSETP.NEU.FTZ.AND P3, PT, R21, R22, PT ;  /* 0x000000161500120b */ /* 0x000fc80003f7d000 */
[----:B---3--:R-:W-:-:S13]  /*1490*/  @P1 ISETP.LT.AND P0, PT, R19, R26, !P3 ;  /* 0x0000001a1300120c */ /* 0x008fda0005f01270 */
[----:B------:R-:W-:Y:S01]  /*14a0*/  FSEL R22, R22, R21, P0 ;  /* 0x0000001516167208 */ /* 0x000fe20000000000 */
[----:B------:R-:W-:Y:S05]  /*14b0*/  BRA.DIV ~URZ, `(.L_x_5461) ;  /* 0x000014c27f007947 */ /* 0x000fea000b800000 */
[----:B0-----:R0:W1:Y:S02]  /*14c0*/  SHFL.BFLY PT, R21, R22, 0x1, 0x1f ;  /* 0x0c201f0016157f89 */ /* 0x00106400000e0000 */
.L_x_5485:
[----:B--2---:R-:W-:Y:S01]  /*14d0*/  FSEL R24, R24, R17, P0 ;  /* 0x0000001118187208 */ /* 0x004fe20000000000 */
[----:B------:R-:W-:Y:S05]  /*14e0*/  BRA.DIV ~URZ, `(.L_x_5462) ;  /* 0x000015127f007947 */ /* 0x000fea000b800000 */
[----:B------:R-:W-:Y:S01]  /*14f0*/  SEL R18, R19, R26, P0 ;  /* 0x0000001a13127207 */ /* 0x000fe20000000000 */
[----:B------:R2:W3:Y:S04]  /*1500*/  SHFL.BFLY PT, R17, R24, 0x1, 0x1f ;  /* 0x0c201f0018117f89 */ /* 0x0004e800000e0000 */
[----:B------:R2:W4:Y:S02]  /*1510*/  SHFL.BFLY PT, R9, R18, 0x1, 0x1f ;  /* 0x0c201f0012097f89 */ /* 0x00052400000e0000 */
.L_x_5486:
        /* <DEDUP_REMOVED lines=27> */
[----:B------:R0:W-:Y:S04]  /*16d0*/  STG.E.64 [R18.64], R12 ;  /* 0x0000000c12007986 */ /* 0x0001e8000c101b06 */
[----:B------:R0:W-:Y:S02]  /*16e0*/  STG.E [R20.64], R25 ;  /* 0x0000001914007986 */ /* 0x0001e4000c101906 */
.L_x_5464:
[----:B------:R-:W-:Y:S05]  /*16f0*/  BSYNC B1 ;  /* 0x0000000000017941 */ /* 0x000fea0003800000 */
.L_x_5463:
        /* <DEDUP_REMOVED lines=20> */
.L_x_5466:
[----:B------:R-:W-:Y:S05]  /*1840*/  BSYNC B1 ;  /* 0x0000000000017941 */ /* 0x000fea0003800000 */
.L_x_5465:
[----:B0-2---:R-:W-:Y:S05]  /*1850*/  BRA `(.L_x_5467) ;  /* 0xfffff81000007947 */ /* 0x005fea000383ffff */
.L_x_5451:
[----:B------:R-:W-:Y:S05]  /*1860*/  BSYNC B0 ;  /* 0x0000000000007941 */ /* 0x000fea0003800000 */
.L_x_5439:
[----:B------:R-:W-:Y:S01]  /*1870*/  LOP3.LUT P0, RZ, R14, 0x1f, RZ, 0xc0, !PT ;  /* 0x0000001f0eff7812 */ /* 0x000fe2000780c0ff */
[----:B------:R-:W-:-:S03]  /*1880*/  ULDC.S8 UR4, c[0x0][0x19c] ;  /* 0x0000670000047ab9 */ /* 0x000fc60000000200 */
[----:B------:R-:W-:-:S13]  /*1890*/  ISETP.EQ.OR P0, PT, RZ, UR4, P0 ;  /* 0x00000004ff007c0c */ /* 0x000fda0008702670 */
[----:B------:R-:W-:Y:S05]  /*18a0*/  @P0 EXIT ;  /* 0x000000000000094d */ /* 0x000fea0003800000 */
[----:B------:R-:W-:Y:S05]  /*18b0*/  @!P2 EXIT ;  /* 0x000000000000a94d */ /* 0x000fea0003800000 */
[----:B------:R-:W-:Y:S01]  /*18c0*/  IMAD.MOV.U32 R0, RZ, RZ, c[0x0][0x190] ;  /* 0x00006400ff007624 */ /* 0x000fe200078e00ff */
[----:B------:R-:W-:Y:S01]  /*18d0*/  FSETP.GT.FTZ.AND P0, PT, R10, RZ, PT ;  /* 0x000000ff0a00720b */ /* 0x000fe20003f14000 */
[----:B--2---:R-:W-:-:S03]  /*18e0*/  IMAD.MOV.U32 R4, RZ, RZ, RZ ;  /* 0x000000ffff047224 */ /* 0x004fc600078e00ff */
[C---:B------:R-:W-:Y:S02]  /*18f0*/  IADD3 R2, R0.reuse, -0x1, RZ ;  /* 0xffffffff00027810 */ /* 0x040fe40007ffe0ff */
[----:B------:R-:W-:Y:S02]  /*1900*/  LOP3.LUT R0, R0, 0x3, RZ, 0xc0, !PT ;  /* 0x0000000300007812 */ /* 0x000fe400078ec0ff */
[----:B------:R-:W-:Y:S02]  /*1910*/  ISETP.GE.U32.AND P1, PT, R2, 0x3, PT ;  /* 0x000000030200780c */ /* 0x000fe40003f26070 */
[----:B------:R-:W-:Y:S02]  /*1920*/  ISETP.NE.AND P2, PT, R0, RZ, PT ;  /* 0x000000ff0000720c */ /* 0x000fe40003f45270 */
[----:B------:R-:W-:-:S09]  /*1930*/  FSEL R16, R10, 1, P0 ;  /* 0x3f8000000a107808 */ /* 0x000fd20000000000 */
[----:B------:R-:W-:Y:S05]  /*1940*/  @!P1 BRA `(.L_x_5468) ;  /* 0x0000018000009947 */ /* 0x000fea0003800000 */
[----:B------:R1:W2:Y:S01]  /*1950*/  MUFU.RCP R17, R16 ;  /* 0x0000001000117308 */ /* 0x0002a20000001000 */
[----:B------:R-:W-:Y:S01]  /*1960*/  BSSY B0, `(.L_x_5468) ;  /* 0x0000016000007945 */ /* 0x000fe20003800000 */
[----:B------:R-:W-:Y:S01]  /*1970*/  IADD3 R5, -R0, c[0x0][0x190], RZ ;  /* 0x0000640000057a10 */ /* 0x000fe20007ffe1ff */
[----:B------:R-:W-:-:S05]  /*1980*/  IMAD.MOV.U32 R4, RZ, RZ, RZ ;  /* 0x000000ffff047224 */ /* 0x000fca00078e00ff */
.L_x_5469:
[----:B0-----:R-:W-:Y:S02]  /*1990*/  IMAD.MOV.U32 R3, RZ, RZ, 0x4 ;  /* 0x00000004ff037424 */ /* 0x001fe400078e00ff */
[----:B------:R-:W-:-:S04]  /*19a0*/  IMAD R2, R15, c[0x0][0x190], R4 ;  /* 0x000064000f027a24 */ /* 0x000fc800078e0204 */
[----:B------:R-:W-:-:S05]  /*19b0*/  IMAD.WIDE R2, R2, R3, c[0x0][0x170] ;  /* 0x00005c0002027625 */ /* 0x000fca00078e0203 */
[----:B------:R-:W3:Y:S04]  /*19c0*/  LDG.E R6, [R2.64] ;  /* 0x0000000602067981 */ /* 0x000ee8000c1e1900 */
[----:B0-----:R-:W4:Y:S04]  /*19d0*/  LDG.E R8, [R2.64+0x4] ;  /* 0x0000040602087981 */ /* 0x001f28000c1e1900 */
        /* <DEDUP_REMOVED lines=15> */
.L_x_5468:
[----:B------:R-:W-:Y:S05]  /*1ad0*/  @!P2 EXIT ;  /* 0x000000000000a94d */ /* 0x000fea0003800000 */
[----:B------:R-:W2:Y:S01]  /*1ae0*/  S2R R5, SR_TID.Y ;  /* 0x0000000000057919 */ /* 0x000ea20000002200 */
[----:B0-----:R0:W3:Y:S01]  /*1af0*/  MUFU.RCP R9, R16 ;  /* 0x0000001000097308 */ /* 0x0010e20000001000 */
[----:B------:R-:W-:Y:S02]  /*1b00*/  IMAD.MOV.U32 R2, RZ, RZ, 0x4 ;  /* 0x00000004ff027424 */ /* 0x000fe400078e00ff */
[----:B------:R-:W4:Y:S01]  /*1b10*/  S2R R3, SR_CTAID.X ;  /* 0x0000000000037919 */ /* 0x000f220000002500 */
[----:B--2---:R-:W-:-:S05]  /*1b20*/  LEA.HI R14, R14, R5, RZ, 0x1b ;  /* 0x000000050e0e7211 */ /* 0x004fca00078fd8ff */
[----:B----4-:R-:W-:-:S04]  /*1b30*/  IMAD R3, R3, 0x4, R14 ;  /* 0x0000000403037824 */ /* 0x010fc800078e020e */
[----:B------:R-:W-:-:S04]  /*1b40*/  IMAD R3, R3, c[0x0][0x190], R4 ;  /* 0x0000640003037a24 */ /* 0x000fc800078e0204 */
[----:B------:R-:W-:-:S04]  /*1b50*/  IMAD.WIDE R2, R3, R2, c[0x0][0x170] ;  /* 0x00005c0003027625 */ /* 0x000fc800078e0202 */
[----:B------:R-:W-:Y:S02]  /*1b60*/  IMAD.MOV.U32 R4, RZ, RZ, R2 ;  /* 0x000000ffff047224 */ /* 0x000fe400078e0002 */
[----:B0--3--:R-:W-:Y:S02]  /*1b70*/  IMAD.MOV.U32 R7, RZ, RZ, R3 ;  /* 0x000000ffff077224 */ /* 0x009fe400078e0003 */
.L_x_5470:
        /* <DEDUP_REMOVED lines=11> */
.L_x_5441:
[----:B------:R-:W-:Y:S01]  /*1c30*/  IMAD.MOV.U32 R18, RZ, RZ, R21 ;  /* 0x000000ffff127224 */ /* 0x000fe200078e0015 */
[----:B------:R-:W-:Y:S01]  /*1c40*/  MOV R8, 0x1c90 ;  /* 0x00001c9000087802 */ /* 0x000fe20000000f00 */
[----:B------:R-:W-:Y:S02]  /*1c50*/  IMAD.MOV.U32 R13, RZ, RZ, 0x10 ;  /* 0x00000010ff0d7424 */ /* 0x000fe400078e00ff */
[----:B------:R-:W-:Y:S02]  /*1c60*/  IMAD.MOV.U32 R12, RZ, RZ, 0x1f ;  /* 0x0000001fff0c7424 */ /* 0x000fe400078e00ff */
[----:B------:R-:W-:Y:S02]  /*1c70*/  IMAD.MOV.U32 R11, RZ, RZ, -0x1 ;  /* 0xffffffffff0b7424 */ /* 0x000fe400078e00ff */
[----:B------:R-:W-:Y:S05]  /*1c80*/  CALL.REL.NOINC `($__internal_103_$__cuda_sm70_shflsync_bfly_p) ;  /* 0x00000e6000007944 */ /* 0x000fea0003c00000 */
[----:B-1----:R-:W-:Y:S01]  /*1c90*/  IMAD.MOV.U32 R26, RZ, RZ, R11 ;  /* 0x000000ffff1a7224 */ /* 0x002fe200078e000b */
[----:B0-----:R-:W-:Y:S05]  /*1ca0*/  BRA `(.L_x_5471) ;  /* 0xffffed5000007947 */ /* 0x001fea000383ffff */
.L_x_5442:
[----:B------:R-:W-:Y:S01]  /*1cb0*/  IMAD.MOV.U32 R18, RZ, RZ, R17 ;  /* 0x000000ffff127224 */ /* 0x000fe200078e0011 */
[----:B------:R-:W-:Y:S01]  /*1cc0*/  MOV R8, 0x1d10 ;  /* 0x00001d1000087802 */ /* 0x000fe20000000f00 */
[----:B------:R-:W-:Y:S02]  /*1cd0*/  IMAD.MOV.U32 R13, RZ, RZ, 0x10 ;  /* 0x00000010ff0d7424 */ /* 0x000fe400078e00ff */
[----:B------:R-:W-:-:S02]  /*1ce0*/  IMAD.MOV.U32 R12, RZ, RZ, 0x1f ;  /* 0x0000001fff0c7424 */ /* 0x000fc400078e00ff */
[----:B------:R-:W-:Y:S02]  /*1cf0*/  IMAD.MOV.U32 R11, RZ, RZ, -0x1 ;  /* 0xffffffffff0b7424 */ /* 0x000fe400078e00ff */
[----:B01----:R-:W-:Y:S05]  /*1d00*/  CALL.REL.NOINC `($__internal_103_$__cuda_sm70_shflsync_bfly_p) ;  /* 0x00000de000007944 */ /* 0x003fea0003c00000 */
[----:B-1----:R-:W-:Y:S01]  /*1d10*/  IMAD.MOV.U32 R24, RZ, RZ, R11 ;  /* 0x000000ffff187224 */ /* 0x002fe200078e000b */
[----:B------:R-:W-:Y:S01]  /*1d20*/  MOV R8, 0x1d80 ;  /* 0x00001d8000087802 */ /* 0x000fe20000000f00 */
[----:B0-----:R-:W-:Y:S02]  /*1d30*/  IMAD.MOV.U32 R18, RZ, RZ, R19 ;  /* 0x000000ffff127224 */ /* 0x001fe400078e0013 */
[----:B------:R-:W-:Y:S02]  /*1d40*/  IMAD.MOV.U32 R13, RZ, RZ, 0x10 ;  /* 0x00000010ff0d7424 */ /* 0x000fe400078e00ff */
[----:B------:R-:W-:Y:S02]  /*1d50*/  IMAD.MOV.U32 R12, RZ, RZ, 0x1f ;  /* 0x0000001fff0c7424 */ /* 0x000fe400078e00ff */
[----:B------:R-:W-:Y:S02]  /*1d60*/  IMAD.MOV.U32 R11, RZ, RZ, -0x1 ;  /* 0xffffffffff0b7424 */ /* 0x000fe400078e00ff */
[----:B------:R-:W-:Y:S05]  /*1d70*/  CALL.REL.NOINC `($__internal_103_$__cuda_sm70_shflsync_bfly_p) ;  /* 0x00000d7000007944 */ /* 0x000fea0003c00000 */
[----:B-1----:R-:W-:Y:S01]  /*1d80*/  IMAD.MOV.U32 R22, RZ, RZ, R11 ;  /* 0x000000ffff167224 */ /* 0x002fe200078e000b */
[----:B0-----:R-:W-:Y:S05]  /*1d90*/  BRA `(.L_x_5472) ;  /* 0xffffec9000007947 */ /* 0x001fea000383ffff */
.L_x_5443:
[----:B------:R-:W-:Y:S01]  /*1da0*/  IMAD.MOV.U32 R18, RZ, RZ, R21 ;  /* 0x000000ffff127224 */ /* 0x000fe200078e0015 */
[----:B------:R-:W-:Y:S01]  /*1db0*/  MOV R8, 0x1e00 ;  /* 0x00001e0000087802 */ /* 0x000fe20000000f00 */
[----:B------:R-:W-:-:S02]  /*1dc0*/  IMAD.MOV.U32 R13, RZ, RZ, 0x8 ;  /* 0x00000008ff0d7424 */ /* 0x000fc400078e00ff */
[----:B------:R-:W-:Y:S02]  /*1dd0*/  IMAD.MOV.U32 R12, RZ, RZ, 0x1f ;  /* 0x0000001fff0c7424 */ /* 0x000fe400078e00ff */
[----:B------:R-:W-:Y:S02]  /*1de0*/  IMAD.MOV.U32 R11, RZ, RZ, -0x1 ;  /* 0xffffffffff0b7424 */ /* 0x000fe400078e00ff */
[----:B--23--:R-:W-:Y:S05]  /*1df0*/  CALL.REL.NOINC `($__internal_103_$__cuda_sm70_shflsync_bfly_p) ;  /* 0x00000cf000007944 */ /* 0x00cfea0003c00000 */
[----:B------:R-:W-:Y:S01]  /*1e00*/  FSEL R17, R24, R17, P1 ;  /* 0x0000001118117208 */ /* 0x000fe20000800000 */
[----:B-1----:R-:W-:Y:S01]  /*1e10*/  IMAD.MOV.U32 R26, RZ, RZ, R11 ;  /* 0x000000ffff1a7224 */ /* 0x002fe200078e000b */
[----:B------:R-:W-:Y:S01]  /*1e20*/  MOV R8, 0x1e80 ;  /* 0x00001e8000087802 */ /* 0x000fe20000000f00 */
[----:B0-----:R-:W-:Y:S02]  /*1e30*/  IMAD.MOV.U32 R13, RZ, RZ, 0x8 ;  /* 0x00000008ff0d7424 */ /* 0x001fe400078e00ff */
[----:B------:R-:W-:Y:S02]  /*1e40*/  IMAD.MOV.U32 R12, RZ, RZ, 0x1f ;  /* 0x0000001fff0c7424 */ /* 0x000fe400078e00ff */
[----:B------:R-:W-:Y:S02]  /*1e50*/  IMAD.MOV.U32 R11, RZ, RZ, -0x1 ;  /* 0xffffffffff0b7424 */ /* 0x000fe400078e00ff */
[----:B------:R-:W-:-:S02]  /*1e60*/  IMAD.MOV.U32 R18, RZ, RZ, R17 ;  /* 0x000000ffff127224 */ /* 0x000fc400078e0011 */
[----:B------:R-:W-:Y:S05]  /*1e70*/  CALL.REL.NOINC `($__internal_103_$__cuda_sm70_shflsync_bfly_p) ;  /* 0x00000c7000007944 */ /* 0x000fea0003c00000 */
[----:B------:R-:W-:Y:S01]  /*1e80*/  SEL R19, R22, R19, P1 ;  /* 0x0000001316137207 */ /* 0x000fe20000800000 */
[----:B-1----:R-:W-:Y:S01]  /*1e90*/  IMAD.MOV.U32 R24, RZ, RZ, R11 ;  /* 0x000000ffff187224 */ /* 0x002fe200078e000b */
[----:B------:R-:W-:Y:S01]  /*1ea0*/  MOV R8, 0x1f00 ;  /* 0x00001f0000087802 */ /* 0x000fe20000000f00 */
[----:B0-----:R-:W-:-:S02]  /*1eb0*/  IMAD.MOV.U32 R13, RZ, RZ, 0x8 ;  /* 0x00000008ff0d7424 */ /* 0x001fc400078e00ff */
[----:B------:R-:W-:Y:S02]  /*1ec0*/  IMAD.MOV.U32 R12, RZ, RZ, 0x1f ;  /* 0x0000001fff0c7424 */ /* 0x000fe400078e00ff */
[----:B------:R-:W-:Y:S02]  /*1ed0*/  IMAD.MOV.U32 R11, RZ, RZ, -0x1 ;  /* 0xffffffffff0b7424 */ /* 0x000fe400078e00ff */
[----:B------:R-:W-:Y:S02]  /*1ee0*/  IMAD.MOV.U32 R18, RZ, RZ, R19 ;  /* 0x000000ffff127224 */ /* 0x000fe400078e0013 */
[----:B------:R-:W-:Y:S05]  /*1ef0*/  CALL.REL.NOINC `($__internal_103_$__cuda_sm70_shflsync_bfly_p) ;  /* 0x00000bf000007944 */ /* 0x000fea0003c00000 */
[----:B-1----:R-:W-:Y:S01]  /*1f00*/  IMAD.MOV.U32 R22, RZ, RZ, R11 ;  /* 0x000000ffff167224 */ /* 0x002fe200078e000b */
[----:B0-----:R-:W-:Y:S05]  /*1f10*/  BRA `(.L_x_5473) ;  /* 0xffffebd000007947 */ /* 0x001fea000383ffff */
.L_x_5444:
[----:B------:R-:W-:Y:S01]  /*1f20*/  IMAD.MOV.U32 R18, RZ, RZ, R21 ;  /* 0x000000ffff127224 */ /* 0x000fe200078e0015 */
[----:B------:R-:W-:Y:S01]  /*1f30*/  MOV R8, 0x1f80 ;  /* 0x00001f8000087802 */ /* 0x000fe20000000f00 */
[----:B------:R-:W-:Y:S02]  /*1f40*/  IMAD.MOV.U32 R13, RZ, RZ, 0x4 ;  /* 0x00000004ff0d7424 */ /* 0x000fe400078e00ff */
[----:B------:R-:W-:Y:S02]  /*1f50*/  IMAD.MOV.U32 R12, RZ, RZ, 0x1f ;  /* 0x0000001fff0c7424 */ /* 0x000fe400078e00ff */
[----:B------:R-:W-:-:S02]  /*1f60*/  IMAD.MOV.U32 R11, RZ, RZ, -0x1 ;  /* 0xffffffffff0b7424 */ /* 0x000fc400078e00ff */
[----:B--2---:R-:W-:Y:S05]  /*1f70*/  CALL.REL.NOINC `($__internal_103_$__cuda_sm70_shflsync_bfly_p) ;  /* 0x00000b7000007944 */ /* 0x004fea0003c00000 */
[----:B-1----:R-:W-:Y:S01]  /*1f80*/  IMAD.MOV.U32 R26, RZ, RZ, R11 ;  /* 0x000000ffff1a7224 */ /* 0x002fe200078e000b */
[----:B0-----:R-:W-:Y:S05]  /*1f90*/  BRA `(.L_x_5474) ;  /* 0xffffebb000007947 */ /* 0x001fea000383ffff */
.L_x_5445:
[----:B------:R-:W-:Y:S01]  /*1fa0*/  IMAD.MOV.U32 R18, RZ, RZ, R17 ;  /* 0x000000ffff127224 */ /* 0x000fe200078e0011 */
[----:B------:R-:W-:Y:S01]  /*1fb0*/  MOV R8, 0x2000 ;  /* 0x0000200000087802 */ /* 0x000fe20000000f00 */
[----:B------:R-:W-:-:S02]  /*1fc0*/  IMAD.MOV.U32 R13, RZ, RZ, 0x4 ;  /* 0x00000004ff0d7424 */ /* 0x000fc400078e00ff */
[----:B------:R-:W-:Y:S02]  /*1fd0*/  IMAD.MOV.U32 R12, RZ, RZ, 0x1f ;  /* 0x0000001fff0c7424 */ /* 0x000fe400078e00ff */
[----:B------:R-:W-:Y:S02]  /*1fe0*/  IMAD.MOV.U32 R11, RZ, RZ, -0x1 ;  /* 0xffffffffff0b7424 */ /* 0x000fe400078e00ff */
[----:B01----:R-:W-:Y:S05]  /*1ff0*/  CALL.REL.NOINC `($__internal_103_$__cuda_sm70_shflsync_bfly_p) ;  /* 0x00000af000007944 */ /* 0x003fea0003c00000 */
[----:B------:R-:W-:Y:S01]  /*2000*/  SEL R19, R22, R19, P0 ;  /* 0x0000001316137207 */ /* 0x000fe20000000000 */
[----:B-1----:R-:W-:Y:S01]  /*2010*/  IMAD.MOV.U32 R22, RZ, RZ, R11 ;  /* 0x000000ffff167224 */ /* 0x002fe200078e000b */
[----:B------:R-:W-:Y:S01]  /*2020*/  MOV R8, 0x2080 ;  /* 0x0000208000087802 */ /* 0x000fe20000000f00 */
[----:B0-----:R-:W-:Y:S02]  /*2030*/  IMAD.MOV.U32 R13, RZ, RZ, 0x4 ;  /* 0x00000004ff0d7424 */ /* 0x001fe400078e00ff */
[----:B------:R-:W-:Y:S02]  /*2040*/  IMAD.MOV.U32 R12, RZ, RZ, 0x1f ;  /* 0x0000001fff0c7424 */ /* 0x000fe400078e00ff */
[----:B------:R-:W-:Y:S02]  /*2050*/  IMAD.MOV.U32 R11, RZ, RZ, -0x1 ;  /* 0xffffffffff0b7424 */ /* 0x000fe400078e00ff */
[----:B------:R-:W-:-:S02]  /*2060*/  IMAD.MOV.U32 R18, RZ, RZ, R19 ;  /* 0x000000ffff127224 */ /* 0x000fc400078e0013 */
[----:B------:R-:W-:Y:S05]  /*2070*/  CALL.REL.NOINC `($__internal_103_$__cuda_sm70_shflsync_bfly_p) ;  /* 0x00000a7000007944 */ /* 0x000fea0003c00000 */
[----:B-1----:R-:W-:Y:S01]  /*2080*/  IMAD.MOV.U32 R24, RZ, RZ, R11 ;  /* 0x000000ffff187224 */ /* 0x002fe200078e000b */
[----:B0-----:R-:W-:Y:S05]  /*2090*/  BRA `(.L_x_5475) ;  /* 0xffffeb0000007947 */ /* 0x001fea000383ffff */
.L_x_5446:
        /* <DEDUP_REMOVED lines=24> */
.L_x_5447:
[----:B------:R-:W-:Y:S01]  /*2220*/  IMAD.MOV.U32 R18, RZ, RZ, R22 ;  /* 0x000000ffff127224 */ /* 0x000fe200078e0016 */
[----:B------:R-:W-:Y:S01]  /*2230*/  MOV R8, 0x2280 ;  /* 0x0000228000087802 */ /* 0x000fe20000000f00 */
[----:B------:R-:W-:Y:S02]  /*2240*/  IMAD.MOV.U32 R13, RZ, RZ, 0x1 ;  /* 0x00000001ff0d7424 */ /* 0x000fe400078e00ff */
[----:B------:R-:W-:Y:S02]  /*2250*/  IMAD.MOV.U32 R12, RZ, RZ, 0x1f ;  /* 0x0000001fff0c7424 */ /* 0x000fe400078e00ff */
[----:B------:R-:W-:-:S02]  /*2260*/  IMAD.MOV.U32 R11, RZ, RZ, -0x1 ;  /* 0xffffffffff0b7424 */ /* 0x000fc400078e00ff */
[----:B0-2---:R-:W-:Y:S05]  /*2270*/  CALL.REL.NOINC `($__internal_103_$__cuda_sm70_shflsync_bfly_p) ;  /* 0x0000087000007944 */ /* 0x005fea0003c00000 */
[----:B-1----:R-:W-:Y:S01]  /*2280*/  IMAD.MOV.U32 R21, RZ, RZ, R11 ;  /* 0x000000ffff157224 */ /* 0x002fe200078e000b */
[----:B0-----:R-:W-:Y:S05]  /*2290*/  BRA `(.L_x_5477) ;  /* 0xffffea2000007947 */ /* 0x001fea000383ffff */
.L_x_5448:
[----:B------:R-:W-:Y:S01]  /*22a0*/  IMAD.MOV.U32 R18, RZ, RZ, R24 ;  /* 0x000000ffff127224 */ /* 0x000fe200078e0018 */
[----:B------:R-:W-:Y:S01]  /*22b0*/  MOV R8, 0x2300 ;  /* 0x0000230000087802 */ /* 0x000fe20000000f00 */
[----:B------:R-:W-:-:S02]  /*22c0*/  IMAD.MOV.U32 R13, RZ, RZ, 0x1 ;  /* 0x00000001ff0d7424 */ /* 0x000fc400078e00ff */
[----:B------:R-:W-:Y:S02]  /*22d0*/  IMAD.MOV.U32 R12, RZ, RZ, 0x1f ;  /* 0x0000001fff0c7424 */ /* 0x000fe400078e00ff */
[----:B------:R-:W-:Y:S02]  /*22e0*/  IMAD.MOV.U32 R11, RZ, RZ, -0x1 ;  /* 0xffffffffff0b7424 */ /* 0x000fe400078e00ff */
[----:B01----:R-:W-:Y:S05]  /*22f0*/  CALL.REL.NOINC `($__internal_103_$__cuda_sm70_shflsync_bfly_p) ;  /* 0x000007f000007944 */ /* 0x003fea0003c00000 */
[----:B-1----:R-:W-:Y:S01]  /*2300*/  IMAD.MOV.U32 R17, RZ, RZ, R11 ;  /* 0x000000ffff117224 */ /* 0x002fe200078e000b */
[----:B0-----:R-:W-:Y:S01]  /*2310*/  SEL R18, R19, R26, P0 ;  /* 0x0000001a13127207 */ /* 0x001fe20000000000 */
[----:B------:R-:W-:Y:S01]  /*2320*/  IMAD.MOV.U32 R13, RZ, RZ, 0x1 ;  /* 0x00000001ff0d7424 */ /* 0x000fe200078e00ff */
[----:B------:R-:W-:Y:S01]  /*2330*/  MOV R8, 0x2370 ;  /* 0x0000237000087802 */ /* 0x000fe20000000f00 */
[----:B------:R-:W-:Y:S02]  /*2340*/  IMAD.MOV.U32 R12, RZ, RZ, 0x1f ;  /* 0x0000001fff0c7424 */ /* 0x000fe400078e00ff */
[----:B------:R-:W-:Y:S02]  /*2350*/  IMAD.MOV.U32 R11, RZ, RZ, -0x1 ;  /* 0xffffffffff0b7424 */ /* 0x000fe400078e00ff */
[----:B------:R-:W-:Y:S05]  /*2360*/  CALL.REL.NOINC `($__internal_103_$__cuda_sm70_shflsync_bfly_p) ;  /* 0x0000078000007944 */ /* 0x000fea0003c00000 */
[----:B-1----:R-:W-:Y:S01]  /*2370*/  IMAD.MOV.U32 R9, RZ, RZ, R11 ;  /* 0x000000ffff097224 */ /* 0x002fe200078e000b */
[----:B0-----:R-:W-:Y:S05]  /*2380*/  BRA `(.L_x_5478) ;  /* 0xffffe98000007947 */ /* 0x001fea000383ffff */
.L_x_5455:
[----:B------:R-:W-:Y:S01]  /*2390*/  IMAD.MOV.U32 R18, RZ, RZ, R21 ;  /* 0x000000ffff127224 */ /* 0x000fe200078e0015 */
[----:B------:R-:W-:Y:S01]  /*23a0*/  MOV R8, 0x23f0 ;  /* 0x000023f000087802 */ /* 0x000fe20000000f00 */
[----:B------:R-:W-:-:S02]  /*23b0*/  IMAD.MOV.U32 R13, RZ, RZ, 0x10 ;  /* 0x00000010ff0d7424 */ /* 0x000fc400078e00ff */
[----:B------:R-:W-:Y:S02]  /*23c0*/  IMAD.MOV.U32 R12, RZ, RZ, 0x1f ;  /* 0x0000001fff0c7424 */ /* 0x000fe400078e00ff */
[----:B------:R-:W-:Y:S02]  /*23d0*/  IMAD.MOV.U32 R11, RZ, RZ, -0x1 ;  /* 0xffffffffff0b7424 */ /* 0x000fe400078e00ff */
[----:B------:R-:W-:Y:S05]  /*23e0*/  CALL.REL.NOINC `($__internal_103_$__cuda_sm70_shflsync_bfly_p) ;  /* 0x0000070000007944 */ /* 0x000fea0003c00000 */
[----:B-1----:R-:W-:Y:S01]  /*23f0*/  IMAD.MOV.U32 R26, RZ, RZ, R11 ;  /* 0x000000ffff1a7224 */ /* 0x002fe200078e000b */
[----:B0-----:R-:W-:Y:S05]  /*2400*/  BRA `(.L_x_5479) ;  /* 0xffffee0000007947 */ /* 0x001fea000383ffff */
.L_x_5456:
[----:B------:R-:W-:Y:S01]  /*2410*/  IMAD.MOV.U32 R18, RZ, RZ, R17 ;  /* 0x000000ffff127224 */ /* 0x000fe200078e0011 */
[----:B------:R-:W-:Y:S01]  /*2420*/  MOV R8, 0x2470 ;  /* 0x0000247000087802 */ /* 0x000fe20000000f00 */
[----:B------:R-:W-:Y:S02]  /*2430*/  IMAD.MOV.U32 R13, RZ, RZ, 0x10 ;  /* 0x00000010ff0d7424 */ /* 0x000fe400078e00ff */
[----:B------:R-:W-:Y:S02]  /*2440*/  IMAD.MOV.U32 R12, RZ, RZ, 0x1f ;  /* 0x0000001fff0c7424 */ /* 0x000fe400078e00ff */
[----:B------:R-:W-:Y:S02]  /*2450*/  IMAD.MOV.U32 R11, RZ, RZ, -0x1 ;  /* 0xffffffffff0b7424 */ /* 0x000fe400078e00ff */
[----:B01----:R-:W-:Y:S05]  /*2460*/  CALL.REL.NOINC `($__internal_103_$__cuda_sm70_shflsync_bfly_p) ;  /* 0x0000068000007944 */ /* 0x003fea0003c00000 */
[----:B-1----:R-:W-:Y:S01]  /*2470*/  IMAD.MOV.U32 R24, RZ, RZ, R11 ;  /* 0x000000ffff187224 */ /* 0x002fe200078e000b */
[----:B------:R-:W-:Y:S01]  /*2480*/  MOV R8, 0x24e0 ;  /* 0x000024e000087802 */ /* 0x000fe20000000f00 */
[----:B0-----:R-:W-:-:S02]  /*2490*/  IMAD.MOV.U32 R18, RZ, RZ, R19 ;  /* 0x000000ffff127224 */ /* 0x001fc400078e0013 */
[----:B------:R-:W-:Y:S02]  /*24a0*/  IMAD.MOV.U32 R13, RZ, RZ, 0x10 ;  /* 0x00000010ff0d7424 */ /* 0x000fe400078e00ff */
[----:B------:R-:W-:Y:S02]  /*24b0*/  IMAD.MOV.U32 R12, RZ, RZ, 0x1f ;  /* 0x0000001fff0c7424 */ /* 0x000fe400078e00ff */
[----:B------:R-:W-:Y:S02]  /*24c0*/  IMAD.MOV.U32 R11, RZ, RZ, -0x1 ;  /* 0xffffffffff0b7424 */ /* 0x000fe400078e00ff */
[----:B------:R-:W-:Y:S05]  /*24d0*/  CALL.REL.NOINC `($__internal_103_$__cuda_sm70_shflsync_bfly_p) ;  /* 0x0000061000007944 */ /* 0x000fea0003c00000 */
[----:B-1----:R-:W-:Y:S01]  /*24e0*/  IMAD.MOV.U32 R22, RZ, RZ, R11 ;  /* 0x000000ffff167224 */ /* 0x002fe200078e000b */
[----:B0-----:R-:W-:Y:S05]  /*24f0*/  BRA `(.L_x_5480) ;  /* 0xffffed4000007947 */ /* 0x001fea000383ffff */
.L_x_5457:
[----:B------:R-:W-:Y:S01]  /*2500*/  IMAD.MOV.U32 R18, RZ, RZ, R21 ;  /* 0x000000ffff127224 */ /* 0x000fe200078e0015 */
[----:B------:R-:W-:Y:S01]  /*2510*/  MOV R8, 0x2560 ;  /* 0x0000256000087802 */ /* 0x000fe20000000f00 */
[----:B------:R-:W-:Y:S02]  /*2520*/  IMAD.MOV.U32 R13, RZ, RZ, 0x8 ;  /* 0x00000008ff0d7424 */ /* 0x000fe400078e00ff */
[----:B------:R-:W-:Y:S02]  /*2530*/  IMAD.MOV.U32 R12, RZ, RZ, 0x1f ;  /* 0x0000001fff0c7424 */ /* 0x000fe400078e00ff */
[----:B------:R-:W-:-:S02]  /*2540*/  IMAD.MOV.U32 R11, RZ, RZ, -0x1 ;  /* 0xffffffffff0b7424 */ /* 0x000fc400078e00ff */
[----:B--23--:R-:W-:Y:S05]  /*2550*/  CALL.REL.NOINC `($__internal_103_$__cuda_sm70_shflsync_bfly_p) ;  /* 0x0000059000007944 */ /* 0x00cfea0003c00000 */
[----:B------:R-:W-:Y:S01]  /*2560*/  FSEL R17, R24, R17, P1 ;  /* 0x0000001118117208 */ /* 0x000fe20000800000 */
[----:B-1----:R-:W-:Y:S01]  /*2570*/  IMAD.MOV.U32 R26, RZ, RZ, R11 ;  /* 0x000000ffff1a7224 */ /* 0x002fe200078e000b */
[----:B------:R-:W-:Y:S01]  /*2580*/  MOV R8, 0x25e0 ;  /* 0x000025e000087802 */ /* 0x000fe20000000f00 */
[----:B0-----:R-:W-:-:S02]  /*2590*/  IMAD.MOV.U32 R13, RZ, RZ, 0x8 ;  /* 0x00000008ff0d7424 */ /* 0x001fc400078e00ff */
[----:B------:R-:W-:Y:S02]  /*25a0*/  IMAD.MOV.U32 R12, RZ, RZ, 0x1f ;  /* 0x0000001fff0c7424 */ /* 0x000fe400078e00ff */
[----:B------:R-:W-:Y:S02]  /*25b0*/  IMAD.MOV.U32 R11, RZ, RZ, -0x1 ;  /* 0xffffffffff0b7424 */ /* 0x000fe400078e00ff */
[----:B------:R-:W-:Y:S02]  /*25c0*/  IMAD.MOV.U32 R18, RZ, RZ, R17 ;  /* 0x000000ffff127224 */ /* 0x000fe400078e0011 */
[----:B------:R-:W-:Y:S05]  /*25d0*/  CALL.REL.NOINC `($__internal_103_$__cuda_sm70_shflsync_bfly_p) ;  /* 0x0000051000007944 */ /* 0x000fea0003c00000 */
[----:B------:R-:W-:Y:S01]  /*25e0*/  SEL R19, R22, R19, P1 ;  /* 0x0000001316137207 */ /* 0x000fe20000800000 */
[----:B-1----:R-:W-:Y:S01]  /*25f0*/  IMAD.MOV.U32 R24, RZ, RZ, R11 ;  /* 0x000000ffff187224 */ /* 0x002fe200078e000b */
[----:B------:R-:W-:Y:S01]  /*2600*/  MOV R8, 0x2660 ;  /* 0x0000266000087802 */ /* 0x000fe20000000f00 */
[----:B0-----:R-:W-:Y:S02]  /*2610*/  IMAD.MOV.U32 R13, RZ, RZ, 0x8 ;  /* 0x00000008ff0d7424 */ /* 0x001fe400078e00ff */
[----:B------:R-:W-:Y:S02]  /*2620*/  IMAD.MOV.U32 R12, RZ, RZ, 0x1f ;  /* 0x0000001fff0c7424 */ /* 0x000fe400078e00ff */
[----:B------:R-:W-:-:S02]  /*2630*/  IMAD.MOV.U32 R11, RZ, RZ, -0x1 ;  /* 0xffffffffff0b7424 */ /* 0x000fc400078e00ff */
[----:B------:R-:W-:Y:S02]  /*2640*/  IMAD.MOV.U32 R18, RZ, RZ, R19 ;  /* 0x000000ffff127224 */ /* 0x000fe400078e0013 */
[----:B------:R-:W-:Y:S05]  /*2650*/  CALL.REL.NOINC `($__internal_103_$__cuda_sm70_shflsync_bfly_p) ;  /* 0x0000049000007944 */ /* 0x000fea0003c00000 */
[----:B-1----:R-:W-:Y:S01]  /*2660*/  IMAD.MOV.U32 R22, RZ, RZ, R11 ;  /* 0x000000ffff167224 */ /* 0x002fe200078e000b */
[----:B0-----:R-:W-:Y:S05]  /*2670*/  BRA `(.L_x_5481) ;  /* 0xffffec8000007947 */ /* 0x001fea000383ffff */
.L_x_5458:
[----:B------:R-:W-:Y:S01]  /*2680*/  IMAD.MOV.U32 R18, RZ, RZ, R21 ;  /* 0x000000ffff127224 */ /* 0x000fe200078e0015 */
[----:B------:R-:W-:Y:S01]  /*2690*/  MOV R8, 0x26e0 ;  /* 0x000026e000087802 */ /* 0x000fe20000000f00 */
[----:B------:R-:W-:Y:S02]  /*26a0*/  IMAD.MOV.U32 R13, RZ, RZ, 0x4 ;  /* 0x00000004ff0d7424 */ /* 0x000fe400078e00ff */
[----:B------:R-:W-:Y:S02]  /*26b0*/  IMAD.MOV.U32 R12, RZ, RZ, 0x1f ;  /* 0x0000001fff0c7424 */ /* 0x000fe400078e00ff */
[----:B------:R-:W-:Y:S02]  /*26c0*/  IMAD.MOV.U32 R11, RZ, RZ, -0x1 ;  /* 0xffffffffff0b7424 */ /* 0x000fe400078e00ff */
[----:B--2---:R-:W-:Y:S05]  /*26d0*/  CALL.REL.NOINC `($__internal_103_$__cuda_sm70_shflsync_bfly_p) ;  /* 0x0000041000007944 */ /* 0x004fea0003c00000 */
[----:B-1----:R-:W-:Y:S01]  /*26e0*/  IMAD.MOV.U32 R26, RZ, RZ, R11 ;  /* 0x000000ffff1a7224 */ /* 0x002fe200078e000b */
[----:B0-----:R-:W-:Y:S05]  /*26f0*/  BRA `(.L_x_5482) ;  /* 0xffffec6000007947 */ /* 0x001fea000383ffff */
.L_x_5459:
        /* <DEDUP_REMOVED lines=16> */
.L_x_5460:
        /* <DEDUP_REMOVED lines=24> */
.L_x_5461:
        /* <DEDUP_REMOVED lines=8> */
.L_x_5462:
        /* <DEDUP_REMOVED lines=15> */
        .weak           $__internal_103_$__cuda_sm70_shflsync_bfly_p
        .type           $__internal_103_$__cuda_sm70_shflsync_bfly_p,@function
        .size           $__internal_103_$__cuda_sm70_shflsync_bfly_p,(.L_x_11047 - $__internal_103_$__cuda_sm70_shflsync_bfly_p)
$__internal_103_$__cuda_sm70_shflsync_bfly_p:
[----:B------:R-:W-:Y:S01]  /*2af0*/  IMAD.MOV.U32 R9, RZ, RZ, 0x0 ;  /* 0x00000000ff097424 */ /* 0x000fe200078e00ff */
[----:B------:R-:W-:Y:S04]  /*2b00*/  WARPSYNC R11 ;  /* 0x0000000b00007348 */ /* 0x000fe80003800000 */
[----:B------:R0:W1:Y:S01]  /*2b10*/  SHFL.BFLY PT, R11, R18, R13, R12 ;  /* 0x0c00000d120b7389 */ /* 0x00006200000e000c */
[----:B------:R-:W-:Y:S05]  /*2b20*/  RET.REL.NODEC R8 `(_ZN4vllm3moe10topkGatingILi6ELi192ELi4ELi4ELi32El13__nv_bfloat16LNS0_11ScoringFuncE0EEEvPKT5_PKbPfiPT4_PiiiibPKf) ;  /* 0xffffd4d008007950 */ /* 0x000fea0003c3ffff */
.L_x_5487:
        /* <DEDUP_REMOVED lines=13> */
.L_x_11047:


//--------------------- .text._ZN4vllm3moe10topkGatingILi16ELi512ELi4ELi16ELi32El13__nv_bfloat16LNS0_11ScoringFuncE0EEEvPKT5_PKbPfiPT4_PiiiibPKf --------------------------
	.section	.text._ZN4vllm3moe10topkGatingILi16ELi512ELi4ELi16ELi32El13__nv_bfloat16LNS0_11ScoringFuncE0EEEvPKT5_PKbPfiPT4_PiiiibPKf,"ax",@progbits
	.sectioninfo	@"SHI_REGISTERS=40"
	.align	128
        .global         _ZN4vllm3moe10topkGatingILi16ELi512ELi4ELi16ELi32El13__nv_bfloat16LNS0_11ScoringFuncE0EEEvPKT5_PKbPfiPT4_PiiiibPKf
        .type           _ZN4vllm3moe10topkGatingILi16ELi512ELi4ELi16ELi32El13__nv_bfloat16LNS0_11ScoringFuncE0EEEvPKT5_PKbPfiPT4_PiiiibPKf,@function
        .size           _ZN4vllm3moe10topkGatingILi16ELi512ELi4ELi16ELi32El13__nv_bfloat16LNS0_11ScoringFuncE0EEEvPKT5_PKbPfiPT4_PiiiibPKf,(.L_x_11048 - _ZN4vllm3moe10topkGatingILi16ELi512ELi4ELi16ELi32El13__nv_bfloat16LNS0_11ScoringFuncE0EEEvPKT5_PKbPfiPT4_PiiiibPKf)
        .other          _ZN4vllm3moe10topkGatingILi16ELi512ELi4ELi16ELi32El13__nv_bfloat16LNS0_11ScoringFuncE0EEEvPKT5_PKbPfiPT4_PiiiibPKf,@"STO_CUDA_ENTRY STV_DEFAULT"
_ZN4vllm3moe10topkGatingILi16ELi512ELi4ELi16ELi32El13__nv_bfloat16LNS0_11ScoringFuncE0EEEvPKT5_PKbPfiPT4_PiiiibPKf:
.text._ZN4vllm3moe10topkGatingILi16ELi512ELi4ELi16ELi32El13__nv_bfloat16LNS0_11ScoringFuncE0EEEvPKT5_PKbPfiPT4_PiiiibPKf:
        /* <DEDUP_REMOVED lines=18> */
[----:B------:R-:W-:Y:S02]  /*0120*/  ISETP.NE.AND.EX P0, PT, RZ, c[0x0][0x16c], PT, P0 ;  /* 0x00005b00ff007a0c */ /* 0x000fe40003f05300 */
[--C-:B--2---:R-:W-:Y:S02]  /*0130*/  PRMT R12, RZ, 0x5410, R4.reuse ;  /* 0x00005410ff0c7816 */ /* 0x104fe40000000004 */
[----:B------:R-:W-:Y:S02]  /*0140*/  PRMT R13, RZ, 0x7610, R4 ;  /* 0x00007610ff0d7816 */ /* 0x000fe40000000004 */
[--C-:B------:R-:W-:Y:S02]  /*0150*/  PRMT R3, RZ, 0x5410, R5.reuse ;  /* 0x00005410ff037816 */ /* 0x100fe40000000005 */
[----:B------:R-:W-:Y:S02]  /*0160*/  FMNMX.FTZ R4, R12, R13, !PT ;  /* 0x0000000d0c047209 */ /* 0x000fe40007810000 */
[----:B------:R-:W-:-:S02]  /*0170*/  PRMT R14, RZ, 0x7610, R5 ;  /* 0x00007610ff0e7816 */ /* 0x000fc40000000005 */
[----:B------:R-:W-:Y:S02]  /*0180*/  FMNMX.FTZ R15, R3, R4, !PT ;  /* 0x00000004030f7209 */ /* 0x000fe40007810000 */
[--C-:B------:R-:W-:Y:S02]  /*0190*/  PRMT R16, RZ, 0x7610, R6.reuse ;  /* 0x00007610ff107816 */ /* 0x100fe40000000006 */
[----:B------:R-:W-:Y:S02]  /*01a0*/  FMNMX.FTZ R4, R14, R15, !PT ;  /* 0x0000000f0e047209 */ /* 0x000fe40007810000 */
[----:B------:R-:W-:Y:S02]  /*01b0*/  PRMT R15, RZ, 0x5410, R6 ;  /* 0x00005410ff0f7816 */ /* 0x000fe40000000006 */
[----:B------:R-:W-:Y:S02]  /*01c0*/  PRMT R17, RZ, 0x5410, R7 ;  /* 0x00005410ff117816 */ /* 0x000fe40000000007 */
[----:B------:R-:W-:-:S02]  /*01d0*/  FMNMX.FTZ R5, R15, R4, !PT ;  /* 0x000000040f057209 */ /* 0x000fc40007810000 */
[----:B------:R-:W-:Y:S02]  /*01e0*/  PRMT R18, RZ, 0x7610, R7 ;  /* 0x00007610ff127816 */ /* 0x000fe40000000007 */
[----:B------:R-:W-:Y:S02]  /*01f0*/  FMNMX.FTZ R4, R16, R5, !PT ;  /* 0x0000000510047209 */ /* 0x000fe40007810000 */
[--C-:B---3--:R-:W-:Y:S02]  /*0200*/  PRMT R19, RZ, 0x5410, R8.reuse ;  /* 0x00005410ff137816 */ /* 0x108fe40000000008 */
[----:B------:R-:W-:Y:S02]  /*0210*/  FMNMX.FTZ R5, R17, R4, !PT ;  /* 0x0000000411057209 */ /* 0x000fe40007810000 */
[----:B------:R-:W-:Y:S02]  /*0220*/  PRMT R20, RZ, 0x7610, R8 ;  /* 0x00007610ff147816 */ /* 0x000fe40000000008 */
[----:B------:R-:W-:-:S02]  /*0230*/  FMNMX.FTZ R4, R18, R5, !PT ;  /* 0x0000000512047209 */ /* 0x000fc40007810000 */
[--C-:B------:R-:W-:Y:S02]  /*0240*/  PRMT R21, RZ, 0x5410, R9.reuse ;  /* 0x00005410ff157816 */ /* 0x100fe40000000009 */
[----:B------:R-:W-:Y:S02]  /*0250*/  FMNMX.FTZ R5, R19, R4, !PT ;  /* 0x0000000413057209 */ /* 0x000fe40007810000 */
[----:B------:R-:W-:Y:S02]  /*0260*/  PRMT R22, RZ, 0x7610, R9 ;  /* 0x00007610ff167816 */ /* 0x000fe40000000009 */
[----:B------:R-:W-:Y:S02]  /*0270*/  FMNMX.FTZ R4, R20, R5, !PT ;  /* 0x0000000514047209 */ /* 0x000fe40007810000 */
[----:B------:R-:W-:Y:S02]  /*0280*/  PRMT R23, RZ, 0x5410, R10 ;  /* 0x00005410ff177816 */ /* 0x000fe4000000000a */
[----:B------:R-:W-:-:S02]  /*0290*/  FMNMX.FTZ R5, R21, R4, !PT ;  /* 0x0000000415057209 */ /* 0x000fc40007810000 */
[----:B------:R-:W-:Y:S02]  /*02a0*/  PRMT R24, RZ, 0x7610, R10 ;  /* 0x00007610ff187816 */ /* 0x000fe4000000000a */
[----:B------:R-:W-:Y:S02]  /*02b0*/  FMNMX.FTZ R4, R22, R5, !PT ;  /* 0x0000000516047209 */ /* 0x000fe40007810000 */
[--C-:B------:R-:W-:Y:S02]  /*02c0*/  PRMT R25, RZ, 0x5410, R11.reuse ;  /* 0x00005410ff197816 */ /* 0x100fe4000000000b */
[----:B------:R-:W-:Y:S02]  /*02d0*/  FMNMX.FTZ R5, R23, R4, !PT ;  /* 0x0000000417057209 */ /* 0x000fe40007810000 */
[----:B------:R-:W-:Y:S02]  /*02e0*/  PRMT R26, RZ, 0x7610, R11 ;  /* 0x00007610ff1a7816 */ /* 0x000fe4000000000b */
[----:B------:R-:W-:-:S04]  /*02f0*/  FMNMX.FTZ R4, R24, R5, !PT ;  /* 0x0000000518047209 */ /* 0x000fc80007810000 */
[----:B------:R-:W-:-:S04]  /*0300*/  FMNMX.FTZ R5, R25, R4, !PT ;  /* 0x0000000419057209 */ /* 0x000fc80007810000 */
        /* <DEDUP_REMOVED lines=11> */
[----:B0-----:R-:W-:-:S05]  /*03c0*/  FMNMX.FTZ R10, R9, R10, !PT ;  /* 0x0000000a090a7209 */ /* 0x001fca0007810000 */
[----:B------:R-:W0:Y:S02]  /*03d0*/  SHFL.BFLY PT, R27, R10, 0x1, 0x1f ;  /* 0x0c201f000a1b7f89 */ /* 0x000e2400000e0000 */
[----:B0-----:R-:W-:-:S05]  /*03e0*/  FMNMX.FTZ R27, R10, R27, !PT ;  /* 0x0000001b0a1b7209 */ /* 0x001fca0007810000 */
[--C-:B------:R-:W-:Y:S02]  /*03f0*/  FADD.FTZ R12, R12, -R27.reuse ;  /* 0x8000001b0c0c7221 */ /* 0x100fe40000010000 */
[--C-:B------:R-:W-:Y:S02]  /*0400*/  FADD.FTZ R13, R13, -R27.reuse ;  /* 0x8000001b0d0d7221 */ /* 0x100fe40000010000 */
[----:B------:R-:W-:Y:S02]  /*0410*/  FMUL.FTZ R6, R12, 1.4426950216293334961 ;  /* 0x3fb8aa3b0c067820 */ /* 0x000fe40000410000 */
[----:B------:R-:W-:Y:S02]  /*0420*/  FMUL.FTZ R7, R13, 1.4426950216293334961 ;  /* 0x3fb8aa3b0d077820 */ /* 0x000fe40000410000 */
[--C-:B------:R-:W-:Y:S02]  /*0430*/  FADD.FTZ R3, R3, -R27.reuse ;  /* 0x8000001b03037221 */ /* 0x100fe40000010000 */
[----:B------:R-:W0:Y:S01]  /*0440*/  MUFU.EX2 R6, R6 ;  /* 0x0000000600067308 */ /* 0x000e220000000800 */
[----:B------:R-:W-:-:S02]  /*0450*/  FADD.FTZ R14, R14, -R27 ;  /* 0x8000001b0e0e7221 */ /* 0x000fc40000010000 */
[----:B------:R-:W-:Y:S02]  /*0460*/  FMUL.FTZ R3, R3, 1.4426950216293334961 ;  /* 0x3fb8aa3b03037820 */ /* 0x000fe40000410000 */
[----:B------:R-:W-:-:S03]  /*0470*/  FMUL.FTZ R9, R14, 1.4426950216293334961 ;  /* 0x3fb8aa3b0e097820 */ /* 0x000fc60000410000 */
[----:B------:R-:W3:Y:S01]  /*0480*/  MUFU.EX2 R7, R7 ;  /* 0x0000000700077308 */ /* 0x000ee20000000800 */
[--C-:B------:R-:W-:Y:S02]  /*0490*/  FADD.FTZ R15, R15, -R27.reuse ;  /* 0x8000001b0f0f7221 */ /* 0x100fe40000010000 */
[----:B------:R-:W-:Y:S02]  /*04a0*/  FADD.FTZ R16, R16, -R27 ;  /* 0x8000001b10107221 */ /* 0x000fe40000010000 */
[----:B------:R-:W-:-:S03]  /*04b0*/  FMUL.FTZ R10, R15, 1.4426950216293334961 ;  /* 0x3fb8aa3b0f0a7820 */ /* 0x000fc60000410000 */
[----:B------:R3:W4:Y:S01]  /*04c0*/  MUFU.EX2 R8, R3 ;  /* 0x0000000300087308 */ /* 0x0007220000000800 */
[--C-:B------:R-:W-:Y:S02]  /*04d0*/  FADD.FTZ R18, R18, -R27.reuse ;  /* 0x8000001b12127221 */ /* 0x100fe40000010000 */
[----:B------:R-:W-:Y:S02]  /*04e0*/  FMUL.FTZ R11, R16, 1.4426950216293334961 ;  /* 0x3fb8aa3b100b7820 */ /* 0x000fe40000410000 */
[----:B------:R-:W-:-:S03]  /*04f0*/  FADD.FTZ R17, R17, -R27 ;  /* 0x8000001b11117221 */ /* 0x000fc60000010000 */
[----:B------:R-:W5:Y:S01]  /*0500*/  MUFU.EX2 R9, R9 ;  /* 0x0000000900097308 */ /* 0x000f620000000800 */
[----:B------:R-:W-:Y:S02]  /*0510*/  FMUL.FTZ R13, R18, 1.4426950216293334961 ;  /* 0x3fb8aa3b120d7820 */ /* 0x000fe40000410000 */
[----:B0-----:R-:W-:Y:S02]  /*0520*/  FADD.FTZ R18, RZ, R6 ;  /* 0x00000006ff127221 */ /* 0x001fe40000010000 */
[----:B------:R-:W-:-:S03]  /*0530*/  FMUL.FTZ R12, R17, 1.4426950216293334961 ;  /* 0x3fb8aa3b110c7820 */ /* 0x000fc60000410000 */
[----:B------:R-:W0:Y:S01]  /*0540*/  MUFU.EX2 R10, R10 ;  /* 0x0000000a000a7308 */ /* 0x000e220000000800 */
[----:B---3--:R-:W-:Y:S02]  /*0550*/  FADD.FTZ R3, R18, R7 ;  /* 0x0000000712037221 */ /* 0x008fe40000010000 */
[----:B------:R-:W-:-:S05]  /*0560*/  FADD.FTZ R19, R19, -R27 ;  /* 0x8000001b13137221 */ /* 0x000fca0000010000 */
[----:B------:R-:W3:Y:S01]  /*0570*/  MUFU.EX2 R11, R11 ;  /* 0x0000000b000b7308 */ /* 0x000ee20000000800 */
[----:B----4-:R-:W-:Y:S02]  /*0580*/  FADD.FTZ R18, R3, R8 ;  /* 0x0000000803127221 */ /* 0x010fe40000010000 */
[----:B------:R-:W-:Y:S02]  /*0590*/  FMUL.FTZ R14, R19, 1.4426950216293334961 ;  /* 0x3fb8aa3b130e7820 */ /* 0x000fe40000410000 */
[----:B------:R-:W-:-:S03]  /*05a0*/  FADD.FTZ R20, R20, -R27 ;  /* 0x8000001b14147221 */ /* 0x000fc60000010000 */
[----:B------:R-:W4:Y:S01]  /*05b0*/  MUFU.EX2 R12, R12 ;  /* 0x0000000c000c7308 */ /* 0x000f220000000800 */
[----:B-----5:R-:W-:Y:S02]  /*05c0*/  FADD.FTZ R3, R18, R9 ;  /* 0x0000000912037221 */ /* 0x020fe40000010000 */
[----:B------:R-:W-:Y:S02]  /*05d0*/  FMUL.FTZ R15, R20, 1.4426950216293334961 ;  /* 0x3fb8aa3b140f7820 */ /* 0x000fe40000410000 */
[----:B------:R-:W-:-:S03]  /*05e0*/  FADD.FTZ R21, R21, -R27 ;  /* 0x8000001b15157221 */ /* 0x000fc60000010000 */
[----:B------:R-:W5:Y:S01]  /*05f0*/  MUFU.EX2 R13, R13 ;  /* 0x0000000d000d7308 */ /* 0x000f620000000800 */
[----:B0-----:R-:W-:Y:S02]  /*0600*/  FADD.FTZ R20, R3, R10 ;  /* 0x0000000a03147221 */ /* 0x001fe40000010000 */
[----:B------:R-:W-:Y:S02]  /*0610*/  FMUL.FTZ R16, R21, 1.4426950216293334961 ;  /* 0x3fb8aa3b15107820 */ /* 0x000fe40000410000 */
[----:B------:R-:W-:-:S03]  /*0620*/  FADD.FTZ R22, R22, -R27 ;  /* 0x8000001b16167221 */ /* 0x000fc60000010000 */
[----:B------:R-:W0:Y:S01]  /*0630*/  MUFU.EX2 R14, R14 ;  /* 0x0000000e000e7308 */ /* 0x000e220000000800 */
[----:B---3--:R-:W-:Y:S02]  /*0640*/  FADD.FTZ R3, R20, R11 ;  /* 0x0000000b14037221 */ /* 0x008fe40000010000 */
[----:B------:R-:W-:Y:S02]  /*0650*/  FMUL.FTZ R17, R22, 1.4426950216293334961 ;  /* 0x3fb8aa3b16117820 */ /* 0x000fe40000410000 */
[----:B------:R-:W-:-:S03]  /*0660*/  FADD.FTZ R23, R23, -R27 ;  /* 0x8000001b17177221 */ /* 0x000fc60000010000 */
        /* <DEDUP_REMOVED lines=14> */
[----:B------:R-:W-:-:S05]  /*0750*/  FMUL.FTZ R20, R26, 1.4426950216293334961 ;  /* 0x3fb8aa3b1a147820 */ /* 0x000fca0000410000 */
[----:B------:R-:W3:Y:S01]  /*0760*/  MUFU.EX2 R19, R19 ;  /* 0x0000001300137308 */ /* 0x000ee20000000800 */
[----:B----4-:R-:W-:-:S07]  /*0770*/  FADD.FTZ R22, R3, R16 ;  /* 0x0000001003167221 */ /* 0x010fce0000010000 */
[----:B------:R-:W4:Y:S01]  /*0780*/  MUFU.EX2 R24, R24 ;  /* 0x0000001800187308 */ /* 0x000f220000000800 */
[----:B-----5:R-:W-:-:S07]  /*0790*/  FADD.FTZ R3, R22, R17 ;  /* 0x0000001116037221 */ /* 0x020fce0000010000 */
[----:B------:R-:W5:Y:S01]  /*07a0*/  MUFU.EX2 R20, R20 ;  /* 0x0000001400147308 */ /* 0x000f620000000800 */
[----:B0-----:R-:W-:-:S04]  /*07b0*/  FADD.FTZ R22, R3, R18 ;  /* 0x0000001203167221 */ /* 0x001fc80000010000 */
[----:B---3--:R-:W-:-:S04]  /*07c0*/  FADD.FTZ R3, R22, R19 ;  /* 0x0000001316037221 */ /* 0x008fc80000010000 */
[----:B----4-:R-:W-:-:S04]  /*07d0*/  FADD.FTZ R3, R3, R24 ;  /* 0x0000001803037221 */ /* 0x010fc80000010000 */
[----:B-----5:R-:W-:-:S05]  /*07e0*/  FADD.FTZ R3, R3, R20 ;  /* 0x0000001403037221 */ /* 0x020fca0000010000 */
[----:B------:R-:W0:Y:S02]  /*07f0*/  SHFL.BFLY PT, R22, R3, 0x10, 0x1f ;  /* 0x0e001f0003167f89 */ /* 0x000e2400000e0000 */
[----:B0-----:R-:W-:-:S05]  /*0800*/  FADD.FTZ R22, R3, R22 ;  /* 0x0000001603167221 */ /* 0x001fca0000010000 */
[----:B-1----:R-:W0:Y:S02]  /*0810*/  SHFL.BFLY PT, R5, R22, 0x8, 0x1f ;  /* 0x0d001f0016057f89 */ /* 0x002e2400000e0000 */
[----:B0-----:R-:W-:-:S05]  /*0820*/  FADD.FTZ R5, R22, R5 ;  /* 0x0000000516057221 */ /* 0x001fca0000010000 */
[----:B------:R-:W0:Y:S02]  /*0830*/  SHFL.BFLY PT, R26, R5, 0x4, 0x1f ;  /* 0x0c801f00051a7f89 */ /* 0x000e2400000e0000 */
[----:B0-----:R-:W-:-:S05]  /*0840*/  FADD.FTZ R26, R5, R26 ;  /* 0x0000001a051a7221 */ /* 0x001fca0000010000 */
[----:B------:R-:W0:Y:S02]  /*0850*/  SHFL.BFLY PT, R21, R26, 0x2, 0x1f ;  /* 0x0c401f001a157f89 */ /* 0x000e2400000e0000 */
[----:B0-----:R-:W-:-:S05]  /*0860*/  FADD.FTZ R23, R26, R21 ;  /* 0x000000151a177221 */ /* 0x001fca0000010000 */
[----:B------:R-:W0:Y:S01]  /*0870*/  SHFL.BFLY PT, R28, R23, 0x1, 0x1f ;  /* 0x0c201f00171c7f89 */ /* 0x000e2200000e0000 */
[----:B--2---:R-:W-:Y:S01]  /*0880*/  @P0 ISETP.NE.AND P1, PT, R4, RZ, PT ;  /* 0x000000ff0400020c */ /* 0x004fe20003f25270 */
[----:B------:R-:W-:Y:S02]  /*0890*/  IMAD.MOV.U32 R3, RZ, RZ, 0x1 ;  /* 0x00000001ff037424 */ /* 0x000fe400078e00ff */
[----:B0-----:R-:W-:-:S06]  /*08a0*/  FADD.FTZ R21, R23, R28 ;  /* 0x0000001c17157221 */ /* 0x001fcc0000010000 */
[----:B------:R-:W0:Y:S01]  /*08b0*/  MUFU.RCP R21, R21 ;  /* 0x0000001500157308 */ /* 0x000e220000001000 */
[----:B------:R-:W-:Y:S02]  /*08c0*/  @P0 SEL R22, RZ, 0x1, P1 ;  /* 0x00000001ff160807 */ /* 0x000fe40000800000 */
[----:B------:R-:W-:Y:S02]  /*08d0*/  ISETP.NE.U32.AND P1, PT, RZ, c[0x0][0x1a0], PT ;  /* 0x00006800ff007a0c */ /* 0x000fe40003f25070 */
[----:B------:R-:W-:Y:S02]  /*08e0*/  @P0 PRMT R3, R22, 0x7610, R3 ;  /* 0x0000761016030816 */ /* 0x000fe40000000003 */
[----:B------:R-:W-:Y:S01]  /*08f0*/  ISETP.NE.AND.EX P0, PT, RZ, c[0x0][0x1a4], PT, P1 ;  /* 0x00006900ff007a0c */ /* 0x000fe20003f05310 */
[-C--:B0-----:R-:W-:Y:S02]  /*0900*/  FMUL.FTZ R4, R6, R21.reuse ;  /* 0x0000001506047220 */ /* 0x081fe40000410000 */
[----:B------:R-:W-:-:S02]  /*0910*/  FMUL.FTZ R5, R7, R21 ;  /* 0x0000001507057220 */ /* 0x000fc40000410000 */
[-C--:B------:R-:W-:Y:S02]  /*0920*/  FMUL.FTZ R6, R8, R21.reuse ;  /* 0x0000001508067220 */ /* 0x080fe40000410000 */
[-C--:B------:R-:W-:Y:S02]  /*0930*/  FMUL.FTZ R7, R9, R21.reuse ;  /* 0x0000001509077220 */ /* 0x080fe40000410000 */
        /* <DEDUP_REMOVED lines=21> */
[----:B------:R-:W-:Y:S01]  /*0a90*/  FMUL.FTZ R19, R20, R21 ;  /* 0x0000001514137220 */ /* 0x000fe20000410000 */
[----:B------:R-:W-:-:S02]  /*0aa0*/  FSETP.GEU.FTZ.AND P2, PT, |R10|, +INF , PT ;  /* 0x7f8000000a00780b */ /* 0x000fc40003f5e200 */
[----:B------:R-:W-:Y:S02]  /*0ab0*/  FSETP.GEU.FTZ.AND P3, PT, |R11|, +INF , PT ;  /* 0x7f8000000b00780b */ /* 0x000fe40003f7e200 */
[----:B------:R-:W-:Y:S02]  /*0ac0*/  FSETP.GEU.FTZ.AND P4, PT, |R12|, +INF , PT ;  /* 0x7f8000000c00780b */ /* 0x000fe40003f9e200 */
[----:B------:R-:W-:Y:S02]  /*0ad0*/  FSETP.GEU.FTZ.AND P5, PT, |R13|, +INF , PT ;  /* 0x7f8000000d00780b */ /* 0x000fe40003fbe200 */
[----:B------:R-:W-:Y:S02]  /*0ae0*/  FSEL R8, R8, RZ, !P6 ;  /* 0x000000ff08087208 */ /* 0x000fe40007000000 */
[----:B------:R-:W-:Y:S02]  /*0af0*/  FSEL R9, R9, RZ, !P1 ;  /* 0x000000ff09097208 */ /* 0x000fe40004800000 */
[----:B------:R-:W-:-:S02]  /*0b00*/  FSEL R10, R10, RZ, !P2 ;  /* 0x000000ff0a0a7208 */ /* 0x000fc40005000000 */
[----:B------:R-:W-:Y:S02]  /*0b10*/  FSEL R11, R11, RZ, !P3 ;  /* 0x000000ff0b0b7208 */ /* 0x000fe40005800000 */
[----:B------:R-:W-:Y:S02]  /*0b20*/  FSEL R12, R12, RZ, !P4 ;  /* 0x000000ff0c0c7208 */ /* 0x000fe40006000000 */
[----:B------:R-:W-:Y:S02]  /*0b30*/  FSEL R13, R13, RZ, !P5 ;  /* 0x000000ff0d0d7208 */ /* 0x000fe40006800000 */
[----:B------:R-:W-:Y:S02]  /*0b40*/  FSETP.GEU.FTZ.AND P6, PT, |R14|, +INF , PT ;  /* 0x7f8000000e00780b */ /* 0x000fe40003fde200 */
[----:B------:R-:W-:Y:S02]  /*0b50*/  FSETP.GEU.FTZ.AND P1, PT, |R15|, +INF , PT ;  /* 0x7f8000000f00780b */ /* 0x000fe40003f3e200 */
[----:B------:R-:W-:-:S02]  /*0b60*/  FSETP.GEU.FTZ.AND P2, PT, |R16|, +INF , PT ;  /* 0x7f8000001000780b */ /* 0x000fc40003f5e200 */
[----:B------:R-:W-:Y:S02]  /*0b70*/  FSETP.GEU.FTZ.AND P3, PT, |R17|, +INF , PT ;  /* 0x7f8000001100780b */ /* 0x000fe40003f7e200 */
[----:B------:R-:W-:Y:S02]  /*0b80*/  FSETP.GEU.FTZ.AND P4, PT, |R18|, +INF , PT ;  /* 0x7f8000001200780b */ /* 0x000fe40003f9e200 */
[----:B------:R-:W-:Y:S01]  /*0b90*/  FSETP.GEU.FTZ.AND P5, PT, |R19|, +INF , PT ;  /* 0x7f8000001300780b */ /* 0x000fe20003fbe200 */
[----:B------:R-:W-:Y:S01]  /*0ba0*/  IMAD.MOV.U32 R32, RZ, RZ, 0x1 ;  /* 0x00000001ff207424 */ /* 0x000fe200078e00ff */
        /* <DEDUP_REMOVED lines=46> */
.L_x_5488:
[----:B------:R0:W-:Y:S04]  /*0e90*/  STL.128 [R1], R4 ;  /* 0x0000000401007387 */ /* 0x0001e80000100c00 */
[----:B------:R0:W-:Y:S04]  /*0ea0*/  STL.128 [R1+0x10], R8 ;  /* 0x0000100801007387 */ /* 0x0001e80000100c00 */
[----:B------:R0:W-:Y:S04]  /*0eb0*/  STL.128 [R1+0x20], R12 ;  /* 0x0000200c01007387 */ /* 0x0001e80000100c00 */
[----:B------:R0:W-:Y:S02]  /*0ec0*/  STL.128 [R1+0x30], R16 ;  /* 0x0000301001007387 */ /* 0x0001e40000100c00 */
.L_x_5489:
        /* <DEDUP_REMOVED lines=9> */
.L_x_5505:
        /* <DEDUP_REMOVED lines=67> */
.L_x_5522:
[----:B------:R-:W-:Y:S05]  /*1390*/  BRA.DIV ~URZ, `(.L_x_5493) ;  /* 0x000015427f007947 */ /* 0x000fea000b800000 */
[----:B------:R2:W3:Y:S04]  /*13a0*/  SHFL.BFLY PT, R26, R25, 0x10, 0x1f ;  /* 0x0e001f00191a7f89 */ /* 0x0004e800000e0000 */
[----:B------:R2:W4:Y:S02]  /*13b0*/  SHFL.BFLY PT, R20, R21, 0x10, 0x1f ;  /* 0x0e001f0015147f89 */ /* 0x00052400000e0000 */
.L_x_5523:
        /* <DEDUP_REMOVED lines=12> */
.L_x_5524:
[----:B--2---:R-:W-:-:S13]  /*1480*/  FSETP.GEU.FTZ.AND P1, PT, R24, R25, PT ;  /* 0x000000191800720b */ /* 0x004fda0003f3e000 */
[----:B------:R-:W-:-:S04]  /*1490*/  @P1 FSETP.NEU.FTZ.AND P2, PT, R24, R25, PT ;  /* 0x000000191800120b */ /* 0x000fc80003f5d000 */
[----:B---3--:R-:W-:-:S13]  /*14a0*/  @P1 ISETP.LT.AND P0, PT, R21, R20, !P2 ;  /* 0x000000141500120c */ /* 0x008fda0005701270 */
[----:B-1----:R-:W-:Y:S01]  /*14b0*/  FSEL R24, R25, R24, P0 ;  /* 0x0000001819187208 */ /* 0x002fe20000000000 */
[----:B------:R-:W-:Y:S05]  /*14c0*/  BRA.DIV ~URZ, `(.L_x_5495) ;  /* 0x000016827f007947 */ /* 0x000fea000b800000 */
[----:B------:R1:W2:Y:S02]  /*14d0*/  SHFL.BFLY PT, R25, R24, 0x4, 0x1f ;  /* 0x0c801f0018197f89 */ /* 0x0002a400000e0000 */
.L_x_5525:
[----:B0-----:R-:W-:Y:S01]  /*14e0*/  FSEL R27, R27, R26, P0 ;  /* 0x0000001a1b1b7208 */ /* 0x001fe20000000000 */
[----:B------:R-:W-:Y:S05]  /*14f0*/  BRA.DIV ~URZ, `(.L_x_5496) ;  /* 0x000016d27f007947 */ /* 0x000fea000b800000 */
[----:B------:R-:W-:Y:S01]  /*1500*/  SEL R21, R21, R20, P0 ;  /* 0x0000001415157207 */ /* 0x000fe20000000000 */
[----:B------:R0:W3:Y:S04]  /*1510*/  SHFL.BFLY PT, R26, R27, 0x4, 0x1f ;  /* 0x0c801f001b1a7f89 */ /* 0x0000e800000e0000 */
[----:B------:R0:W4:Y:S02]  /*1520*/  SHFL.BFLY PT, R20, R21, 0x4, 0x1f ;  /* 0x0c801f0015147f89 */ /* 0x00012400000e0000 */
.L_x_5526:
        /* <DEDUP_REMOVED lines=12> */
.L_x_5527:
[----:B-1----:R-:W-:-:S13]  /*15f0*/  FSETP.GEU.FTZ.AND P1, PT, R24, R25, PT ;  /* 0x000000191800720b */ /* 0x002fda0003f3e000 */
[----:B------:R-:W-:-:S04]  /*1600*/  @P1 FSETP.NEU.FTZ.AND P2, PT, R24, R25, PT ;  /* 0x000000191800120b */ /* 0x000fc80003f5d000 */
[----:B---3--:R-:W-:-:S13]  /*1610*/  @P1 ISETP.LT.AND P0, PT, R21, R20, !P2 ;  /* 0x000000141500120c */ /* 0x008fda0005701270 */
[----:B0-----:R-:W-:Y:S01]  /*1620*/  FSEL R24, R25, R24, P0 ;  /* 0x0000001819187208 */ /* 0x001fe20000000000 */
[----:B------:R-:W-:Y:S05]  /*1630*/  BRA.DIV ~URZ, `(.L_x_5498) ;  /* 0x000018127f007947 */ /* 0x000fea000b800000 */
[----:B------:R0:W1:Y:S02]  /*1640*/  SHFL.BFLY PT, R25, R24, 0x1, 0x1f ;  /* 0x0c201f0018197f89 */ /* 0x00006400000e0000 */
.L_x_5528:
[----:B--2---:R-:W-:Y:S01]  /*1650*/  FSEL R26, R26, R27, P0 ;  /* 0x0000001b1a1a7208 */ /* 0x004fe20000000000 */
[----:B------:R-:W-:Y:S05]  /*1660*/  BRA.DIV ~URZ, `(.L_x_5499) ;  /* 0x000018627f007947 */ /* 0x000fea000b800000 */
[----:B------:R-:W-:Y:S02]  /*1670*/  SEL R31, R21, R20, P0 ;  /* 0x00000014151f7207 */ /* 0x000fe40000000000 */
[----:B------:R2:W3:Y:S04]  /*1680*/  SHFL.BFLY PT, R21, R26, 0x1, 0x1f ;  /* 0x0c201f001a157f89 */ /* 0x0004e800000e0000 */
[----:B------:R2:W4:Y:S02]  /*1690*/  SHFL.BFLY PT, R20, R31, 0x1, 0x1f ;  /* 0x0c201f001f147f89 */ /* 0x00052400000e0000 */
.L_x_5529:
        /* <DEDUP_REMOVED lines=30> */
.L_x_5501:
[----:B------:R-:W-:Y:S05]  /*1880*/  BSYNC B1 ;  /* 0x0000000000017941 */ /* 0x000fea0003800000 */
.L_x_5500:
        /* <DEDUP_REMOVED lines=20> */
.L_x_5504:
[----:B------:R-:W-:Y:S05]  /*19d0*/  BSYNC B1 ;  /* 0x0000000000017941 */ /* 0x000fea0003800000 */
.L_x_5503:
[----:B0-----:R-:W-:Y:S05]  /*19e0*/  BRA `(.L_x_5505) ;  /* 0xfffff57000007947 */ /* 0x001fea000383ffff */
.L_x_5491:
[----:B------:R-:W-:Y:S02]  /*19f0*/  IMAD.MOV.U32 R34, RZ, RZ, RZ ;  /* 0x000000ffff227224 */ /* 0x000fe400078e00ff */
.L_x_5518:
        /* <DEDUP_REMOVED lines=67> */
.L_x_5530:
[----:B------:R-:W-:Y:S05]  /*1e30*/  BRA.DIV ~URZ, `(.L_x_5507) ;  /* 0x000012027f007947 */ /* 0x000fea000b800000 */
[----:B------:R2:W3:Y:S04]  /*1e40*/  SHFL.BFLY PT, R24, R21, 0x10, 0x1f ;  /* 0x0e001f0015187f89 */ /* 0x0004e800000e0000 */
[----:B------:R2:W4:Y:S02]  /*1e50*/  SHFL.BFLY PT, R26, R25, 0x10, 0x1f ;  /* 0x0e001f00191a7f89 */ /* 0x00052400000e0000 */
.L_x_5531:
        /* <DEDUP_REMOVED lines=12> */
.L_x_5532:
[----:B--2---:R-:W-:-:S13]  /*1f20*/  FSETP.GEU.FTZ.AND P1, PT, R20, R21, PT ;  /* 0x000000151400720b */ /* 0x004fda0003f3e000 */
[----:B------:R-:W-:-:S04]  /*1f30*/  @P1 FSETP.NEU.FTZ.AND P2, PT, R20, R21, PT ;  /* 0x000000151400120b */ /* 0x000fc80003f5d000 */
[----:B---3--:R-:W-:-:S13]  /*1f40*/  @P1 ISETP.LT.AND P0, PT, R25, R26, !P2 ;  /* 0x0000001a1900120c */ /* 0x008fda0005701270 */
[----:B-1----:R-:W-:Y:S01]  /*1f50*/  FSEL R20, R21, R20, P0 ;  /* 0x0000001415147208 */ /* 0x002fe20000000000 */
[----:B------:R-:W-:Y:S05]  /*1f60*/  BRA.DIV ~URZ, `(.L_x_5509) ;  /* 0x000013427f007947 */ /* 0x000fea000b800000 */
[----:B------:R1:W2:Y:S02]  /*1f70*/  SHFL.BFLY PT, R21, R20, 0x4, 0x1f ;  /* 0x0c801f0014157f89 */ /* 0x0002a400000e0000 */
.L_x_5533:
[----:B0-----:R-:W-:Y:S01]  /*1f80*/  FSEL R24, R27, R24, P0 ;  /* 0x000000181b187208 */ /* 0x001fe20000000000 */
[----:B------:R-:W-:Y:S05]  /*1f90*/  BRA.DIV ~URZ, `(.L_x_5510) ;  /* 0x000013927f007947 */ /* 0x000fea000b800000 */
[----:B------:R-:W-:Y:S01]  /*1fa0*/  SEL R26, R25, R26, P0 ;  /* 0x0000001a191a7207 */ /* 0x000fe20000000000 */
[----:B------:R0:W3:Y:S04]  /*1fb0*/  SHFL.BFLY PT, R27, R24, 0x4, 0x1f ;  /* 0x0c801f00181b7f89 */ /* 0x0000e800000e0000 */
[----:B------:R0:W4:Y:S02]  /*1fc0*/  SHFL.BFLY PT, R25, R26, 0x4, 0x1f ;  /* 0x0c801f001a197f89 */ /* 0x00012400000e0000 */
.L_x_5534:
        /* <DEDUP_REMOVED lines=12> */
.L_x_5535:
[----:B-1----:R-:W-:-:S13]  /*2090*/  FSETP.GEU.FTZ.AND P1, PT, R20, R21, PT ;  /* 0x000000151400720b */ /* 0x002fda0003f3e000 */
[----:B------:R-:W-:-:S04]  /*20a0*/  @P1 FSETP.NEU.FTZ.AND P2, PT, R20, R21, PT ;  /* 0x000000151400120b */ /* 0x000fc80003f5d000 */
[----:B---3--:R-:W-:-:S13]  /*20b0*/  @P1 ISETP.LT.AND P0, PT, R25, R26, !P2 ;  /* 0x0000001a1900120c */ /* 0x008fda0005701270 */
[----:B0-----:R-:W-:Y:S01]  /*20c0*/  FSEL R20, R21, R20, P0 ;  /* 0x0000001415147208 */ /* 0x001fe20000000000 */
[----:B------:R-:W-:Y:S05]  /*20d0*/  BRA.DIV ~URZ, `(.L_x_5512) ;  /* 0x000014d27f007947 */ /* 0x000fea000b800000 */
[----:B------:R0:W1:Y:S02]  /*20e0*/  SHFL.BFLY PT, R21, R20, 0x1, 0x1f ;  /* 0x0c201f0014157f89 */ /* 0x00006400000e0000 */
.L_x_5536:
[----:B--2---:R-:W-:Y:S01]  /*20f0*/  FSEL R27, R27, R24, P0 ;  /* 0x000000181b1b7208 */ /* 0x004fe20000000000 */
[----:B------:R-:W-:Y:S05]  /*2100*/  BRA.DIV ~URZ, `(.L_x_5513) ;  /* 0x000015227f007947 */ /* 0x000fea000b800000 */
[----:B------:R-:W-:Y:S01]  /*2110*/  SEL R31, R25, R26, P0 ;  /* 0x0000001a191f7207 */ /* 0x000fe20000000000 */
[----:B------:R2:W3:Y:S04]  /*2120*/  SHFL.BFLY PT, R24, R27, 0x1, 0x1f ;  /* 0x0c201f001b187f89 */ /* 0x0004e800000e0000 */
[----:B------:R2:W4:Y:S02]  /*2130*/  SHFL.BFLY PT, R29, R31, 0x1, 0x1f ;  /* 0x0c201f001f1d7f89 */ /* 0x00052400000e0000 */
.L_x_5537:
        /* <DEDUP_REMOVED lines=29> */
.L_x_5515:
[----:B------:R-:W-:Y:S05]  /*2310*/  BSYNC B1 ;  /* 0x0000000000017941 */ /* 0x000fea0003800000 */
.L_x_5514:
        /* <DEDUP_REMOVED lines=20> */
.L_x_5517:
[----:B------:R-:W-:Y:S05]  /*2460*/  BSYNC B1 ;  /* 0x0000000000017941 */ /* 0x000fea0003800000 */
.L_x_5516:
[----:B0-----:R-:W-:Y:S05]  /*2470*/  BRA `(.L_x_5518) ;  /* 0xfffff58000007947 */ /* 0x001fea000383ffff */
.L_x_5502:
[----:B------:R-:W-:Y:S05]  /*2480*/  BSYNC B0 ;  /* 0x0000000000007941 */ /* 0x000fea0003800000 */
.L_x_5490:
        /* <DEDUP_REMOVED lines=19> */
.L_x_5520:
        /* <DEDUP_REMOVED lines=20> */
.L_x_5519:
        /* <DEDUP_REMOVED lines=11> */
.L_x_5521:
        /* <DEDUP_REMOVED lines=11> */
.L_x_5492:
[----:B------:R-:W-:Y:S01]  /*2860*/  IMAD.MOV.U32 R31, RZ, RZ, R27 ;  /* 0x000000ffff1f7224 */ /* 0x000fe200078e001b */
[----:B------:R-:W-:Y:S01]  /*2870*/  MOV R22, 0x28c0 ;  /* 0x000028c000167802 */ /* 0x000fe20000000f00 */
[----:B------:R-:W-:Y:S02]  /*2880*/  IMAD.MOV.U32 R30, RZ, RZ, 0x10 ;  /* 0x00000010ff1e7424 */ /* 0x000fe400078e00ff */
[----:B------:R-:W-:Y:S02]  /*2890*/  IMAD.MOV.U32 R29, RZ, RZ, 0x1f ;  /* 0x0000001fff1d7424 */ /* 0x000fe400078e00ff */
[----:B------:R-:W-:Y:S02]  /*28a0*/  IMAD.MOV.U32 R28, RZ, RZ, -0x1 ;  /* 0xffffffffff1c7424 */ /* 0x000fe400078e00ff */
[----:B------:R-:W-:Y:S05]  /*28b0*/  CALL.REL.NOINC `($__internal_104_$__cuda_sm70_shflsync_bfly_p) ;  /* 0x00000e5000007944 */ /* 0x000fea0003c00000 */
[----:B-1----:R-:W-:Y:S01]  /*28c0*/  IMAD.MOV.U32 R24, RZ, RZ, R29 ;  /* 0x000000ffff187224 */ /* 0x002fe200078e001d */
[----:B0-----:R-:W-:Y:S05]  /*28d0*/  BRA `(.L_x_5522) ;  /* 0xffffeab000007947 */ /* 0x001fea000383ffff */
.L_x_5493:
[----:B------:R-:W-:Y:S01]  /*28e0*/  IMAD.MOV.U32 R31, RZ, RZ, R25 ;  /* 0x000000ffff1f7224 */ /* 0x000fe200078e0019 */
[----:B------:R-:W-:Y:S01]  /*28f0*/  MOV R22, 0x2940 ;  /* 0x0000294000167802 */ /* 0x000fe20000000f00 */
[----:B------:R-:W-:Y:S02]  /*2900*/  IMAD.MOV.U32 R30, RZ, RZ, 0x10 ;  /* 0x00000010ff1e7424 */ /* 0x000fe400078e00ff */
[----:B------:R-:W-:-:S02]  /*2910*/  IMAD.MOV.U32 R29, RZ, RZ, 0x1f ;  /* 0x0000001fff1d7424 */ /* 0x000fc400078e00ff */
[----:B------:R-:W-:Y:S02]  /*2920*/  IMAD.MOV.U32 R28, RZ, RZ, -0x1 ;  /* 0xffffffffff1c7424 */ /* 0x000fe400078e00ff */
[----:B01----:R-:W-:Y:S05]  /*2930*/  CALL.REL.NOINC `($__internal_104_$__cuda_sm70_shflsync_bfly_p) ;  /* 0x00000dd000007944 */ /* 0x003fea0003c00000 */
[----:B-1----:R-:W-:Y:S01]  /*2940*/  IMAD.MOV.U32 R26, RZ, RZ, R29 ;  /* 0x000000ffff1a7224 */ /* 0x002fe200078e001d */
[----:B------:R-:W-:Y:S01]  /*2950*/  MOV R22, 0x29b0 ;  /* 0x000029b000167802 */ /* 0x000fe20000000f00 */
[----:B0-----:R-:W-:Y:S02]  /*2960*/  IMAD.MOV.U32 R31, RZ, RZ, R21 ;  /* 0x000000ffff1f7224 */ /* 0x001fe400078e0015 */
[----:B------:R-:W-:Y:S02]  /*2970*/  IMAD.MOV.U32 R30, RZ, RZ, 0x10 ;  /* 0x00000010ff1e7424 */ /* 0x000fe400078e00ff */
[----:B------:R-:W-:Y:S02]  /*2980*/  IMAD.MOV.U32 R29, RZ, RZ, 0x1f ;  /* 0x0000001fff1d7424 */ /* 0x000fe400078e00ff */
[----:B------:R-:W-:Y:S02]  /*2990*/  IMAD.MOV.U32 R28, RZ, RZ, -0x1 ;  /* 0xffffffffff1c7424 */ /* 0x000fe400078e00ff */
[----:B------:R-:W-:Y:S05]  /*29a0*/  CALL.REL.NOINC `($__internal_104_$__cuda_sm70_shflsync_bfly_p) ;  /* 0x00000d6000007944 */ /* 0x000fea0003c00000 */
[----:B-1----:R-:W-:Y:S01]  /*29b0*/  IMAD.MOV.U32 R20, RZ, RZ, R29 ;  /* 0x000000ffff147224 */ /* 0x002fe200078e001d */
[----:B0-----:R-:W-:Y:S05]  /*29c0*/  BRA `(.L_x_5523) ;  /* 0xffffe9f000007947 */ /* 0x001fea000383ffff */
.L_x_5494:
[----:B------:R-:W-:Y:S01]  /*29d0*/  IMAD.MOV.U32 R31, RZ, RZ, R24 ;  /* 0x000000ffff1f7224 */ /* 0x000fe200078e0018 */
[----:B------:R-:W-:Y:S01]  /*29e0*/  MOV R22, 0x2a30 ;  /* 0x00002a3000167802 */ /* 0x000fe20000000f00 */
[----:B------:R-:W-:-:S02]  /*29f0*/  IMAD.MOV.U32 R30, RZ, RZ, 0x8 ;  /* 0x00000008ff1e7424 */ /* 0x000fc400078e00ff */
[----:B------:R-:W-:Y:S02]  /*2a00*/  IMAD.MOV.U32 R29, RZ, RZ, 0x1f ;  /* 0x0000001fff1d7424 */ /* 0x000fe400078e00ff */
[----:B------:R-:W-:Y:S02]  /*2a10*/  IMAD.MOV.U32 R28, RZ, RZ, -0x1 ;  /* 0xffffffffff1c7424 */ /* 0x000fe400078e00ff */
[----:B0-23--:R-:W-:Y:S05]  /*2a20*/  CALL.REL.NOINC `($__internal_104_$__cuda_sm70_shflsync_bfly_p) ;  /* 0x00000ce000007944 */ /* 0x00dfea0003c00000 */
[----:B------:R-:W-:Y:S01]  /*2a30*/  FSEL R26, R26, R25, P1 ;  /* 0x000000191a1a7208 */ /* 0x000fe20000800000 */
[----:B-1----:R-:W-:Y:S01]  /*2a40*/  IMAD.MOV.U32 R25, RZ, RZ, R29 ;  /* 0x000000ffff197224 */ /* 0x002fe200078e001d */
[----:B------:R-:W-:Y:S01]  /*2a50*/  MOV R22, 0x2ab0 ;  /* 0x00002ab000167802 */ /* 0x000fe20000000f00 */
[----:B0-----:R-:W-:Y:S02]  /*2a60*/  IMAD.MOV.U32 R30, RZ, RZ, 0x8 ;  /* 0x00000008ff1e7424 */ /* 0x001fe400078e00ff */
[----:B------:R-:W-:Y:S02]  /*2a70*/  IMAD.MOV.U32 R29, RZ, RZ, 0x1f ;  /* 0x0000001fff1d7424 */ /* 0x000fe400078e00ff */
[----:B------:R-:W-:Y:S02]  /*2a80*/  IMAD.MOV.U32 R28, RZ, RZ, -0x1 ;  /* 0xffffffffff1c7424 */ /* 0x000fe400078e00ff */
[----:B------:R-:W-:-:S02]  /*2a90*/  IMAD.MOV.U32 R31, RZ, RZ, R26 ;  /* 0x000000ffff1f7224 */ /* 0x000fc400078e001a */
[----:B------:R-:W-:Y:S05]  /*2aa0*/  CALL.REL.NOINC `($__internal_104_$__cuda_sm70_shflsync_bfly_p) ;  /* 0x00000c6000007944 */ /* 0x000fea0003c00000 */
[----:B------:R-:W-:Y:S01]  /*2ab0*/  SEL R20, R20, R21, P1 ;  /* 0x0000001514147207 */ /* 0x000fe20000800000 */
[----:B-1----:R-:W-:Y:S01]  /*2ac0*/  IMAD.MOV.U32 R27, RZ, RZ, R29 ;  /* 0x000000ffff1b7224 */ /* 0x002fe200078e001d */
[----:B------:R-:W-:Y:S01]  /*2ad0*/  MOV R22, 0x2b30 ;  /* 0x00002b3000167802 */ /* 0x000fe20000000f00 */
[----:B0-----:R-:W-:-:S02]  /*2ae0*/  IMAD.MOV.U32 R30, RZ, RZ, 0x8 ;  /* 0x00000008ff1e7424 */ /* 0x001fc400078e00ff */
[----:B------:R-:W-:Y:S02]  /*2af0*/  IMAD.MOV.U32 R29, RZ, RZ, 0x1f ;  /* 0x0000001fff1d7424 */ /* 0x000fe400078e00ff */
[----:B------:R-:W-:Y:S02]  /*2b00*/  IMAD.MOV.U32 R28, RZ, RZ, -0x1 ;  /* 0xffffffffff1c7424 */ /* 0x000fe400078e00ff */
[----:B------:R-:W-:Y:S02]  /*2b10*/  IMAD.MOV.U32 R31, RZ, RZ, R20 ;  /* 0x000000ffff1f7224 */ /* 0x000fe400078e0014 */
[----:B------:R-:W-:Y:S05]  /*2b20*/  CALL.REL.NOINC `($__internal_104_$__cuda_sm70_shflsync_bfly_p) ;  /* 0x00000be000007944 */ /* 0x000fea0003c00000 */
[----:B-1----:R-:W-:Y:S01]  /*2b30*/  IMAD.MOV.U32 R21, RZ, RZ, R29 ;  /* 0x000000ffff157224 */ /* 0x002fe200078e001d */
[----:B0-----:R-:W-:Y:S05]  /*2b40*/  BRA `(.L_x_5524) ;  /* 0xffffe93000007947 */ /* 0x001fea000383ffff */
.L_x_5495:
[----:B------:R-:W-:Y:S01]  /*2b50*/  IMAD.MOV.U32 R31, RZ, RZ, R24 ;  /* 0x000000ffff1f7224 */ /* 0x000fe200078e0018 */
[----:B------:R-:W-:Y:S01]  /*2b60*/  MOV R22, 0x2bb0 ;  /* 0x00002bb000167802 */ /* 0x000fe20000000f00 */
[----:B------:R-:W-:Y:S02]  /*2b70*/  IMAD.MOV.U32 R30, RZ, RZ, 0x4 ;  /* 0x00000004ff1e7424 */ /* 0x000fe400078e00ff */
[----:B------:R-:W-:Y:S02]  /*2b80*/  IMAD.MOV.U32 R29, RZ, RZ, 0x1f ;  /* 0x0000001fff1d7424 */ /* 0x000fe400078e00ff */
[----:B------:R-:W-:-:S02]  /*2b90*/  IMAD.MOV.U32 R28, RZ, RZ, -0x1 ;  /* 0xffffffffff1c7424 */ /* 0x000fc400078e00ff */
[----:B0-----:R-:W-:Y:S05]  /*2ba0*/  CALL.REL.NOINC `($__internal_104_$__cuda_sm70_shflsync_bfly_p) ;  /* 0x00000b6000007944 */ /* 0x001fea0003c00000 */
[----:B-1----:R-:W-:Y:S01]  /*2bb0*/  IMAD.MOV.U32 R25, RZ, RZ, R29 ;  /* 0x000000ffff197224 */ /* 0x002fe200078e001d */
[----:B0-----:R-:W-:Y:S05]  /*2bc0*/  BRA `(.L_x_5525) ;  /* 0xffffe91000007947 */ /* 0x001fea000383ffff */
.L_x_5496:
[----:B------:R-:W-:Y:S01]  /*2bd0*/  IMAD.MOV.U32 R31, RZ, RZ, R27 ;  /* 0x000000ffff1f7224 */ /* 0x000fe200078e001b */
[----:B------:R-:W-:Y:S01]  /*2be0*/  MOV R22, 0x2c30 ;  /* 0x00002c3000167802 */ /* 0x000fe20000000f00 */
[----:B------:R-:W-:-:S02]  /*2bf0*/  IMAD.MOV.U32 R30, RZ, RZ, 0x4 ;  /* 0x00000004ff1e7424 */ /* 0x000fc400078e00ff */
[----:B------:R-:W-:Y:S02]  /*2c00*/  IMAD.MOV.U32 R29, RZ, RZ, 0x1f ;  /* 0x0000001fff1d7424 */ /* 0x000fe400078e00ff */
[----:B------:R-:W-:Y:S02]  /*2c10*/  IMAD.MOV.U32 R28, RZ, RZ, -0x1 ;  /* 0xffffffffff1c7424 */ /* 0x000fe400078e00ff */
[----:B-12---:R-:W-:Y:S05]  /*2c20*/  CALL.REL.NOINC `($__internal_104_$__cuda_sm70_shflsync_bfly_p) ;  /* 0x00000ae000007944 */ /* 0x006fea0003c00000 */
[----:B------:R-:W-:Y:S01]  /*2c30*/  SEL R21, R21, R20, P0 ;  /* 0x0000001415157207 */ /* 0x000fe20000000000 */
[----:B-1----:R-:W-:Y:S01]  /*2c40*/  IMAD.MOV.U32 R26, RZ, RZ, R29 ;  /* 0x000000ffff1a7224 */ /* 0x002fe200078e001d */
[----:B------:R-:W-:Y:S01]  /*2c50*/  MOV R22, 0x2cb0 ;  /* 0x00002cb000167802 */ /* 0x000fe20000000f00 */
[----:B0-----:R-:W-:Y:S02]  /*2c60*/  IMAD.MOV.U32 R30, RZ, RZ, 0x4 ;  /* 0x00000004ff1e7424 */ /* 0x001fe400078e00ff */
[----:B------:R-:W-:Y:S02]  /*2c70*/  IMAD.MOV.U32 R29, RZ, RZ, 0x1f ;  /* 0x0000001fff1d7424 */ /* 0x000fe400078e00ff */
[----:B------:R-:W-:Y:S02]  /*2c80*/  IMAD.MOV.U32 R28, RZ, RZ, -0x1 ;  /* 0xffffffffff1c7424 */ /* 0x000fe400078e00ff */
[----:B------:R-:W-:-:S02]  /*2c90*/  IMAD.MOV.U32 R31, RZ, RZ, R21 ;  /* 0x000000ffff1f7224 */ /* 0x000fc400078e0015 */
[----:B------:R-:W-:Y:S05]  /*2ca0*/  CALL.REL.NOINC `($__internal_104_$__cuda_sm70_shflsync_bfly_p) ;  /* 0x00000a6000007944 */ /* 0x000fea0003c00000 */
[----:B-1----:R-:W-:Y:S01]  /*2cb0*/  IMAD.MOV.U32 R20, RZ, RZ, R29 ;  /* 0x000000ffff147224 */ /* 0x002fe200078e001d */
[----:B0-----:R-:W-:Y:S05]  /*2cc0*/  BRA `(.L_x_5526) ;  /* 0xffffe86000007947 */ /* 0x001fea000383ffff */
.L_x_5497:
[----:B------:R-:W-:Y:S01]  /*2cd0*/  IMAD.MOV.U32 R31, RZ, RZ, R24 ;  /* 0x000000ffff1f7224 */ /* 0x000fe200078e0018 */
[----:B------:R-:W-:Y:S01]  /*2ce0*/  MOV R22, 0x2d30 ;  /* 0x00002d3000167802 */ /* 0x000fe20000000f00 */
[----:B------:R-:W-:-:S02]  /*2cf0*/  IMAD.MOV.U32 R30, RZ, RZ, 0x2 ;  /* 0x00000002ff1e7424 */ /* 0x000fc400078e00ff */
[----:B------:R-:W-:Y:S02]  /*2d00*/  IMAD.MOV.U32 R29, RZ, RZ, 0x1f ;  /* 0x0000001fff1d7424 */ /* 0x000fe400078e00ff */
[----:B------:R-:W-:Y:S02]  /*2d10*/  IMAD.MOV.U32 R28, RZ, RZ, -0x1 ;  /* 0xffffffffff1c7424 */ /* 0x000fe400078e00ff */
[----:B0--3--:R-:W-:Y:S05]  /*2d20*/  CALL.REL.NOINC `($__internal_104_$__cuda_sm70_shflsync_bfly_p) ;  /* 0x000009e000007944 */ /* 0x009fea0003c00000 */
        /* <DEDUP_REMOVED lines=18> */
.L_x_5498:
[----:B------:R-:W-:Y:S01]  /*2e50*/  IMAD.MOV.U32 R31, RZ, RZ, R24 ;  /* 0x000000ffff1f7224 */ /* 0x000fe200078e0018 */
[----:B------:R-:W-:Y:S01]  /*2e60*/  MOV R22, 0x2eb0 ;  /* 0x00002eb000167802 */ /* 0x000fe20000000f00 */
[----:B------:R-:W-:Y:S02]  /*2e70*/  IMAD.MOV.U32 R30, RZ, RZ, 0x1 ;  /* 0x00000001ff1e7424 */ /* 0x000fe400078e00ff */
[----:B------:R-:W-:Y:S02]  /*2e80*/  IMAD.MOV.U32 R29, RZ, RZ, 0x1f ;  /* 0x0000001fff1d7424 */ /* 0x000fe400078e00ff */
[----:B------:R-:W-:-:S02]  /*2e90*/  IMAD.MOV.U32 R28, RZ, RZ, -0x1 ;  /* 0xffffffffff1c7424 */ /* 0x000fc400078e00ff */
[----:B--2---:R-:W-:Y:S05]  /*2ea0*/  CALL.REL.NOINC `($__internal_104_$__cuda_sm70_shflsync_bfly_p) ;  /* 0x0000086000007944 */ /* 0x004fea0003c00000 */
[----:B-1----:R-:W-:Y:S01]  /*2eb0*/  IMAD.MOV.U32 R25, RZ, RZ, R29 ;  /* 0x000000ffff197224 */ /* 0x002fe200078e001d */
[----:B0-----:R-:W-:Y:S05]  /*2ec0*/  BRA `(.L_x_5528) ;  /* 0xffffe78000007947 */ /* 0x001fea000383ffff */
.L_x_5499:
[----:B------:R-:W-:Y:S01]  /*2ed0*/  IMAD.MOV.U32 R31, RZ, RZ, R26 ;  /* 0x000000ffff1f7224 */ /* 0x000fe200078e001a */
[----:B------:R-:W-:Y:S01]  /*2ee0*/  MOV R22, 0x2f30 ;  /* 0x00002f3000167802 */ /* 0x000fe20000000f00 */
[----:B------:R-:W-:-:S02]  /*2ef0*/  IMAD.MOV.U32 R30, RZ, RZ, 0x1 ;  /* 0x00000001ff1e7424 */ /* 0x000fc400078e00ff */
[----:B------:R-:W-:Y:S02]  /*2f00*/  IMAD.MOV.U32 R29, RZ, RZ, 0x1f ;  /* 0x0000001fff1d7424 */ /* 0x000fe400078e00ff */
[----:B------:R-:W-:Y:S02]  /*2f10*/  IMAD.MOV.U32 R28, RZ, RZ, -0x1 ;  /* 0xffffffffff1c7424 */ /* 0x000fe400078e00ff */
[----:B01----:R-:W-:Y:S05]  /*2f20*/  CALL.REL.NOINC `($__internal_104_$__cuda_sm70_shflsync_bfly_p) ;  /* 0x000007e000007944 */ /* 0x003fea0003c00000 */
[----:B0-----:R-:W-:Y:S01]  /*2f30*/  SEL R31, R21, R20, P0 ;  /* 0x00000014151f7207 */ /* 0x001fe20000000000 */
[----:B-1----:R-:W-:Y:S01]  /*2f40*/  IMAD.MOV.U32 R21, RZ, RZ, R29 ;  /* 0x000000ffff157224 */ /* 0x002fe200078e001d */
[----:B------:R-:W-:Y:S01]  /*2f50*/  MOV R22, 0x2fa0 ;  /* 0x00002fa000167802 */ /* 0x000fe20000000f00 */
[----:B------:R-:W-:Y:S02]  /*2f60*/  IMAD.MOV.U32 R30, RZ, RZ, 0x1 ;  /* 0x00000001ff1e7424 */ /* 0x000fe400078e00ff */
[----:B------:R-:W-:Y:S02]  /*2f70*/  IMAD.MOV.U32 R29, RZ, RZ, 0x1f ;  /* 0x0000001fff1d7424 */ /* 0x000fe400078e00ff */
[----:B------:R-:W-:Y:S02]  /*2f80*/  IMAD.MOV.U32 R28, RZ, RZ, -0x1 ;  /* 0xffffffffff1c7424 */ /* 0x000fe400078e00ff */
[----:B------:R-:W-:Y:S05]  /*2f90*/  CALL.REL.NOINC `($__internal_104_$__cuda_sm70_shflsync_bfly_p) ;  /* 0x0000077000007944 */ /* 0x000fea0003c00000 */
[----:B-1----:R-:W-:Y:S01]  /*2fa0*/  IMAD.MOV.U32 R20, RZ, RZ, R29 ;  /* 0x000000ffff147224 */ /* 0x002fe200078e001d */
[----:B0-----:R-:W-:Y:S05]  /*2fb0*/  BRA `(.L_x_5529) ;  /* 0xffffe6e000007947 */ /* 0x001fea000383ffff */
.L_x_5506:
[----:B------:R-:W-:Y:S01]  /*2fc0*/  IMAD.MOV.U32 R31, RZ, RZ, R27 ;  /* 0x000000ffff1f7224 */ /* 0x000fe200078e001b */
[----:B------:R-:W-:Y:S01]  /*2fd0*/  MOV R22, 0x3020 ;  /* 0x0000302000167802 */ /* 0x000fe20000000f00 */
[----:B------:R-:W-:-:S02]  /*2fe0*/  IMAD.MOV.U32 R30, RZ, RZ, 0x10 ;  /* 0x00000010ff1e7424 */ /* 0x000fc400078e00ff */
[----:B------:R-:W-:Y:S02]  /*2ff0*/  IMAD.MOV.U32 R29, RZ, RZ, 0x1f ;  /* 0x0000001fff1d7424 */ /* 0x000fe400078e00ff */
[----:B------:R-:W-:Y:S02]  /*3000*/  IMAD.MOV.U32 R28, RZ, RZ, -0x1 ;  /* 0xffffffffff1c7424 */ /* 0x000fe400078e00ff */
[----:B------:R-:W-:Y:S05]  /*3010*/  CALL.REL.NOINC `($__internal_104_$__cuda_sm70_shflsync_bfly_p) ;  /* 0x000006f000007944 */ /* 0x000fea0003c00000 */
[----:B-1----:R-:W-:Y:S01]  /*3020*/  IMAD.MOV.U32 R20, RZ, RZ, R29 ;  /* 0x000000ffff147224 */ /* 0x002fe200078e001d */
[----:B0-----:R-:W-:Y:S05]  /*3030*/  BRA `(.L_x_5530) ;  /* 0xffffedf000007947 */ /* 0x001fea000383ffff */
.L_x_5507:
[----:B------:R-:W-:Y:S01]  /*3040*/  IMAD.MOV.U32 R31, RZ, RZ, R21 ;  /* 0x000000ffff1f7224 */ /* 0x000fe200078e0015 */
[----:B------:R-:W-:Y:S01]  /*3050*/  MOV R22, 0x30a0 ;  /* 0x000030a000167802 */ /* 0x000fe20000000f00 */
[----:B------:R-:W-:Y:S02]  /*3060*/  IMAD.MOV.U32 R30, RZ, RZ, 0x10 ;  /* 0x00000010ff1e7424 */ /* 0x000fe400078e00ff */
[----:B------:R-:W-:Y:S02]  /*3070*/  IMAD.MOV.U32 R29, RZ, RZ, 0x1f ;  /* 0x0000001fff1d7424 */ /* 0x000fe400078e00ff */
[----:B------:R-:W-:Y:S02]  /*3080*/  IMAD.MOV.U32 R28, RZ, RZ, -0x1 ;  /* 0xffffffffff1c7424 */ /* 0x000fe400078e00ff */
[----:B01----:R-:W-:Y:S05]  /*3090*/  CALL.REL.NOINC `($__internal_104_$__cuda_sm70_shflsync_bfly_p) ;  /* 0x0000067000007944 */ /* 0x003fea0003c00000 */
[----:B-1----:R-:W-:Y:S01]  /*30a0*/  IMAD.MOV.U32 R24, RZ, RZ, R29 ;  /* 0x000000ffff187224 */ /* 0x002fe200078e001d */
[----:B------:R-:W-:Y:S01]  /*30b0*/  MOV R22, 0x3110 ;  /* 0x0000311000167802 */ /* 0x000fe20000000f00 */
[----:B0-----:R-:W-:-:S02]  /*30c0*/  IMAD.MOV.U32 R31, RZ, RZ, R25 ;  /* 0x000000ffff1f7224 */ /* 0x001fc400078e0019 */
[----:B------:R-:W-:Y:S02]  /*30d0*/  IMAD.MOV.U32 R30, RZ, RZ, 0x10 ;  /* 0x00000010ff1e7424 */ /* 0x000fe400078e00ff */
[----:B------:R-:W-:Y:S02]  /*30e0*/  IMAD.MOV.U32 R29, RZ, RZ, 0x1f ;  /* 0x0000001fff1d7424 */ /* 0x000fe400078e00ff */
[----:B------:R-:W-:Y:S02]  /*30f0*/  IMAD.MOV.U32 R28, RZ, RZ, -0x1 ;  /* 0xffffffffff1c7424 */ /* 0x000fe400078e00ff */
[----:B------:R-:W-:Y:S05]  /*3100*/  CALL.REL.NOINC `($__internal_104_$__cuda_sm70_shflsync_bfly_p) ;  /* 0x0000060000007944 */ /* 0x000fea0003c00000 */
[----:B-1----:R-:W-:Y:S01]  /*3110*/  IMAD.MOV.U32 R26, RZ, RZ, R29 ;  /* 0x000000ffff1a7224 */ /* 0x002fe200078e001d */
[----:B0-----:R-:W-:Y:S05]  /*3120*/  BRA `(.L_x_5531) ;  /* 0xffffed3000007947 */ /* 0x001fea000383ffff */
.L_x_5508:
[----:B------:R-:W-:Y:S01]  /*3130*/  IMAD.MOV.U32 R31, RZ, RZ, R20 ;  /* 0x000000ffff1f7224 */ /* 0x000fe200078e0014 */
[----:B------:R-:W-:Y:S01]  /*3140*/  MOV R22, 0x3190 ;  /* 0x0000319000167802 */ /* 0x000fe20000000f00 */
[----:B------:R-:W-:Y:S02]  /*3150*/  IMAD.MOV.U32 R30, RZ, RZ, 0x8 ;  /* 0x00000008ff1e7424 */ /* 0x000fe400078e00ff */
[----:B------:R-:W-:Y:S02]  /*3160*/  IMAD.MOV.U32 R29, RZ, RZ, 0x1f ;  /* 0x0000001fff1d7424 */ /* 0x000fe400078e00ff */
[----:B------:R-:W-:-:S02]  /*3170*/  IMAD.MOV.U32 R28, RZ, RZ, -0x1 ;  /* 0xffffffffff1c7424 */ /* 0x000fc400078e00ff */
[----:B0-23--:R-:W-:Y:S05]  /*3180*/  CALL.REL.NOINC `($__internal_104_$__cuda_sm70_shflsync_bfly_p) ;  /* 0x0000058000007944 */ /* 0x00dfea0003c00000 */
[----:B------:R-:W-:Y:S01]  /*3190*/  FSEL R24, R24, R21, P1 ;  /* 0x0000001518187208 */ /* 0x000fe20000800000 */
[----:B-1----:R-:W-:Y:S01]  /*31a0*/  IMAD.MOV.U32 R21, RZ, RZ, R29 ;  /* 0x000000ffff157224 */ /* 0x002fe200078e001d */
[----:B------:R-:W-:Y:S01]  /*31b0*/  MOV R22, 0x3210 ;  /* 0x0000321000167802 */ /* 0x000fe20000000f00 */
[----:B0-----:R-:W-:-:S02]  /*31c0*/  IMAD.MOV.U32 R30, RZ, RZ, 0x8 ;  /* 0x00000008ff1e7424 */ /* 0x001fc400078e00ff */
[----:B------:R-:W-:Y:S02]  /*31d0*/  IMAD.MOV.U32 R29, RZ, RZ, 0x1f ;  /* 0x0000001fff1d7424 */ /* 0x000fe400078e00ff */
[----:B------:R-:W-:Y:S02]  /*31e0*/  IMAD.MOV.U32 R28, RZ, RZ, -0x1 ;  /* 0xffffffffff1c7424 */ /* 0x000fe400078e00ff */
[----:B------:R-:W-:Y:S02]  /*31f0*/  IMAD.MOV.U32 R31, RZ, RZ, R24 ;  /* 0x000000ffff1f7224 */ /* 0x000fe400078e0018 */
[----:B------:R-:W-:Y:S05]  /*3200*/  CALL.REL.NOINC `($__internal_104_$__cuda_sm70_shflsync_bfly_p) ;  /* 0x0000050000007944 */ /* 0x000fea0003c00000 */
[----:B------:R-:W-:Y:S01]  /*3210*/  SEL R26, R26, R25, P1 ;  /* 0x000000191a1a7207 */ /* 0x000fe20000800000 */
[----:B-1----:R-:W-:Y:S01]  /*3220*/  IMAD.MOV.U32 R27, RZ, RZ, R29 ;  /* 0x000000ffff1b7224 */ /* 0x002fe200078e001d */
[----:B------:R-:W-:Y:S01]  /*3230*/  MOV R22, 0x3290 ;  /* 0x0000329000167802 */ /* 0x000fe20000000f00 */
[----:B0-----:R-:W-:Y:S02]  /*3240*/  IMAD.MOV.U32 R30, RZ, RZ, 0x8 ;  /* 0x00000008ff1e7424 */ /* 0x001fe400078e00ff */
[----:B------:R-:W-:Y:S02]  /*3250*/  IMAD.MOV.U32 R29, RZ, RZ, 0x1f ;  /* 0x0000001fff1d7424 */ /* 0x000fe400078e00ff */
[----:B------:R-:W-:-:S02]  /*3260*/  IMAD.MOV.U32 R28, RZ, RZ, -0x1 ;  /* 0xffffffffff1c7424 */ /* 0x000fc400078e00ff */
[----:B------:R-:W-:Y:S02]  /*3270*/  IMAD.MOV.U32 R31, RZ, RZ, R26 ;  /* 0x000000ffff1f7224 */ /* 0x000fe400078e001a */
[----:B------:R-:W-:Y:S05]  /*3280*/  CALL.REL.NOINC `($__internal_104_$__cuda_sm70_shflsync_bfly_p) ;  /* 0x0000048000007944 */ /* 0x000fea0003c00000 */
[----:B-1----:R-:W-:Y:S01]  /*3290*/  IMAD.MOV.U32 R25, RZ, RZ, R29 ;  /* 0x000000ffff197224 */ /* 0x002fe200078e001d */
[----:B0-----:R-:W-:Y:S05]  /*32a0*/  BRA `(.L_x_5532) ;  /* 0xffffec7000007947 */ /* 0x001fea000383ffff */
.L_x_5509:
[----:B------:R-:W-:Y:S01]  /*32b0*/  IMAD.MOV.U32 R31, RZ, RZ, R20 ;  /* 0x000000ffff1f7224 */ /* 0x000fe200078e0014 */
[----:B------:R-:W-:Y:S01]  /*32c0*/  MOV R22, 0x3310 ;  /* 0x0000331000167802 */ /* 0x000fe20000000f00 */
[----:B------:R-:W-:Y:S02]  /*32d0*/  IMAD.MOV.U32 R30, RZ, RZ, 0x4 ;  /* 0x00000004ff1e7424 */ /* 0x000fe400078e00ff */
[----:B------:R-:W-:Y:S02]  /*32e0*/  IMAD.MOV.U32 R29, RZ, RZ, 0x1f ;  /* 0x0000001fff1d7424 */ /* 0x000fe400078e00ff */
[----:B------:R-:W-:Y:S02]  /*32f0*/  IMAD.MOV.U32 R28, RZ, RZ, -0x1 ;  /* 0xffffffffff1c7424 */ /* 0x000fe400078e00ff */
[----:B0-----:R-:W-:Y:S05]  /*3300*/  CALL.REL.NOINC `($__internal_104_$__cuda_sm70_shflsync_bfly_p) ;  /* 0x0000040000007944 */ /* 0x001fea0003c00000 */
[----:B-1----:R-:W-:Y:S01]  /*3310*/  IMAD.MOV.U32 R21, RZ, RZ, R29 ;  /* 0x000000ffff157224 */ /* 0x002fe200078e001d */
[----:B0-----:R-:W-:Y:S05]  /*3320*/  BRA `(.L_x_5533) ;  /* 0xffffec5000007947 */ /* 0x001fea000383ffff */
.L_x_5510:
        /* <DEDUP_REMOVED lines=16> */
.L_x_5511:
        /* <DEDUP_REMOVED lines=24> */
.L_x_5512:
        /* <DEDUP_REMOVED lines=8> */
.L_x_5513:
[----:B------:R-:W-:Y:S01]  /*3630*/  IMAD.MOV.U32 R31, RZ, RZ, R27 ;  /* 0x000000ffff1f7224 */ /* 0x000fe200078e001b */
[----:B------:R-:W-:Y:S01]  /*3640*/  MOV R22, 0x3690 ;  /* 0x0000369000167802 */ /* 0x000fe20000000f00 */
[----:B------:R-:W-:-:S02]  /*3650*/  IMAD.MOV.U32 R30, RZ, RZ, 0x1 ;  /* 0x00000001ff1e7424 */ /* 0x000fc400078e00ff */
[----:B------:R-:W-:Y:S02]  /*3660*/  IMAD.MOV.U32 R29, RZ, RZ, 0x1f ;  /* 0x0000001fff1d7424 */ /* 0x000fe400078e00ff */
[----:B------:R-:W-:Y:S02]  /*3670*/  IMAD.MOV.U32 R28, RZ, RZ, -0x1 ;  /* 0xffffffffff1c7424 */ /* 0x000fe400078e00ff */
[----:B01----:R-:W-:Y:S05]  /*3680*/  CALL.REL.NOINC `($__internal_104_$__cuda_sm70_shflsync_bfly_p) ;  /* 0x0000008000007944 */ /* 0x003fea0003c00000 */
[----:B-1----:R-:W-:Y:S01]  /*3690*/  IMAD.MOV.U32 R24, RZ, RZ, R29 ;  /* 0x000000ffff187224 */ /* 0x002fe200078e001d */
[----:B0-----:R-:W-:Y:S01]  /*36a0*/  SEL R31, R25, R26, P0 ;  /* 0x0000001a191f7207 */ /* 0x001fe20000000000 */
[----:B------:R-:W-:Y:S01]  /*36b0*/  IMAD.MOV.U32 R30, RZ, RZ, 0x1 ;  /* 0x00000001ff1e7424 */ /* 0x000fe200078e00ff */
[----:B------:R-:W-:Y:S01]  /*36c0*/  MOV R22, 0x3700 ;  /* 0x0000370000167802 */ /* 0x000fe20000000f00 */
[----:B------:R-:W-:Y:S02]  /*36d0*/  IMAD.MOV.U32 R29, RZ, RZ, 0x1f ;  /* 0x0000001fff1d7424 */ /* 0x000fe400078e00ff */
[----:B------:R-:W-:Y:S02]  /*36e0*/  IMAD.MOV.U32 R28, RZ, RZ, -0x1 ;  /* 0xffffffffff1c7424 */ /* 0x000fe400078e00ff */
[----:B------:R-:W-:Y:S05]  /*36f0*/  CALL.REL.NOINC `($__internal_104_$__cuda_sm70_shflsync_bfly_p) ;  /* 0x0000001000007944 */ /* 0x000fea0003c00000 */
[----:B01----:R-:W-:Y:S05]  /*3700*/  BRA `(.L_x_5537) ;  /* 0xffffea3000007947 */ /* 0x003fea000383ffff */
        .weak           $__internal_104_$__cuda_sm70_shflsync_bfly_p
        .type           $__internal_104_$__cuda_sm70_shflsync_bfly_p,@function
        .size           $__internal_104_$__cuda_sm70_shflsync_bfly_p,(.L_x_11048 - $__internal_104_$__cuda_sm70_shflsync_bfly_p)
$__internal_104_$__cuda_sm70_shflsync_bfly_p:
[----:B------:R-:W-:Y:S01]  /*3710*/  IMAD.MOV.U32 R23, RZ, RZ, 0x0 ;  /* 0x00000000ff177424 */ /* 0x000fe200078e00ff */
[----:B------:R-:W-:Y:S04]  /*3720*/  WARPSYNC R28 ;  /* 0x0000001c00007348 */ /* 0x000fe80003800000 */
[----:B------:R0:W1:Y:S01]  /*3730*/  SHFL.BFLY PT, R29, R31, R30, R29 ;  /* 0x0c00001e1f1d7389 */ /* 0x00006200000e001d */
[----:B------:R-:W-:Y:S05]  /*3740*/  RET.REL.NODEC R22 `(_ZN4vllm3moe10topkGatingILi16ELi512ELi4ELi16ELi32El13__nv_bfloat16LNS0_11ScoringFuncE0EEEvPKT5_PKbPfiPT4_PiiiibPKf) ;  /* 0xffffc8b016007950 */ /* 0x000fea0003c3ffff */
.L_x_5538:
        /* <DEDUP_REMOVED lines=11> */
.L_x_11048:


//--------------------- .text._ZN4vllm3moe10topkGatingILi8ELi256ELi4ELi16ELi32El13__nv_bfloat16LNS0_11ScoringFuncE0EEEvPKT5_PKbPfiPT4_PiiiibPKf --------------------------
	.section	.text._ZN4vllm3moe10topkGatingILi8ELi256ELi4ELi16ELi32El13__nv_bfloat16LNS0_11ScoringFuncE0EEEvPKT5_PKbPfiPT4_PiiiibPKf,"ax",@progbits
	.sectioninfo	@"SHI_REGISTERS=30"
	.align	128
        .global         _ZN4vllm3moe10topkGatingILi8ELi256ELi4ELi16ELi32El13__nv_bfloat16LNS0_11ScoringFuncE0EEEvPKT5_PKbPfiPT4_PiiiibPKf
        .type           _ZN4vllm3moe10topkGatingILi8ELi256ELi4ELi16ELi32El13__nv_bfloat16LNS0_11ScoringFuncE0EEEvPKT5_PKbPfiPT4_PiiiibPKf,@function
        .size           _ZN4vllm3moe10topkGatingILi8ELi256ELi4ELi16ELi32El13__nv_bfloat16LNS0_11ScoringFuncE0EEEvPKT5_PKbPfiPT4_PiiiibPKf,(.L_x_11049 - _ZN4vllm3moe10topkGatingILi8ELi256ELi4ELi16ELi32El13__nv_bfloat16LNS0_11ScoringFuncE0EEEvPKT5_PKbPfiPT4_PiiiibPKf)
        .other          _ZN4vllm3moe10topkGatingILi8ELi256ELi4ELi16ELi32El13__nv_bfloat16LNS0_11ScoringFuncE0EEEvPKT5_PKbPfiPT4_PiiiibPKf,@"STO_CUDA_ENTRY STV_DEFAULT"
_ZN4vllm3moe10topkGatingILi8ELi256ELi4ELi16ELi32El13__nv_bfloat16LNS0_11ScoringFuncE0EEEvPKT5_PKbPfiPT4_PiiiibPKf:
.text._ZN4vllm3moe10topkGatingILi8ELi256ELi4ELi16ELi32El13__nv_bfloat16LNS0_11ScoringFuncE0EEEvPKT5_PKbPfiPT4_PiiiibPKf:
        /* <DEDUP_REMOVED lines=31> */
[----:B------:R-:W-:-:S04]  /*01f0*/  FMNMX.FTZ R12, R10, R11, !PT ;  /* 0x0000000b0a0c7209 */ /* 0x000fc80007810000 */
        /* <DEDUP_REMOVED lines=21> */
[----:B-1----:R-:W-:-:S02]  /*0350*/  FADD.FTZ R14, R4, -R12 ;  /* 0x8000000c040e7221 */ /* 0x002fc40000010000 */
[----:B------:R-:W-:Y:S02]  /*0360*/  FMUL.FTZ R3, R3, 1.4426950216293334961 ;  /* 0x3fb8aa3b03037820 */ /* 0x000fe40000410000 */
[--C-:B------:R-:W-:Y:S02]  /*0370*/  FADD.FTZ R13, R5, -R12.reuse ;  /* 0x8000000c050d7221 */ /* 0x100fe40000010000 */
[----:B------:R-:W-:Y:S01]  /*0380*/  FMUL.FTZ R15, R14, 1.4426950216293334961 ;  /* 0x3fb8aa3b0e0f7820 */ /* 0x000fe20000410000 */
[----:B------:R-:W1:Y:S01]  /*0390*/  MUFU.EX2 R9, R9 ;  /* 0x0000000900097308 */ /* 0x000e620000000800 */
[----:B------:R-:W-:Y:S02]  /*03a0*/  FADD.FTZ R14, R6, -R12 ;  /* 0x8000000c060e7221 */ /* 0x000fe40000010000 */
[----:B------:R-:W-:Y:S02]  /*03b0*/  FMUL.FTZ R13, R13, 1.4426950216293334961 ;  /* 0x3fb8aa3b0d0d7820 */ /* 0x000fe40000410000 */
[----:B------:R-:W-:-:S02]  /*03c0*/  FMUL.FTZ R16, R14, 1.4426950216293334961 ;  /* 0x3fb8aa3b0e107820 */ /* 0x000fc40000410000 */
[--C-:B------:R-:W-:Y:S01]  /*03d0*/  FADD.FTZ R14, R10, -R12.reuse ;  /* 0x8000000c0a0e7221 */ /* 0x100fe20000010000 */
[----:B------:R-:W3:Y:S01]  /*03e0*/  MUFU.EX2 R5, R3 ;  /* 0x0000000300057308 */ /* 0x000ee20000000800 */
[----:B------:R-:W-:Y:S02]  /*03f0*/  FADD.FTZ R12, R7, -R12 ;  /* 0x8000000c070c7221 */ /* 0x000fe40000010000 */
[----:B------:R-:W-:Y:S02]  /*0400*/  FMUL.FTZ R17, R14, 1.4426950216293334961 ;  /* 0x3fb8aa3b0e117820 */ /* 0x000fe40000410000 */
[----:B0-----:R-:W-:Y:S02]  /*0410*/  FADD.FTZ R14, RZ, R8 ;  /* 0x00000008ff0e7221 */ /* 0x001fe40000010000 */
[----:B------:R-:W-:Y:S01]  /*0420*/  FMUL.FTZ R12, R12, 1.4426950216293334961 ;  /* 0x3fb8aa3b0c0c7820 */ /* 0x000fe20000410000 */
        /* <DEDUP_REMOVED lines=24> */
[----:B------:R-:W-:Y:S01]  /*05b0*/  ISETP.NE.U32.AND P1, PT, RZ, c[0x0][0x1a0], PT ;  /* 0x00006800ff007a0c */ /* 0x000fe20003f25070 */
[----:B0-----:R-:W-:Y:S01]  /*05c0*/  FADD.FTZ R18, R15, R18 ;  /* 0x000000120f127221 */ /* 0x001fe20000010000 */
[----:B------:R-:W-:Y:S02]  /*05d0*/  @P0 PRMT R3, R11, 0x7610, R3 ;  /* 0x000076100b030816 */ /* 0x000fe40000000003 */
[----:B------:R-:W-:Y:S01]  /*05e0*/  ISETP.NE.AND.EX P0, PT, RZ, c[0x0][0x1a4], PT, P1 ;  /* 0x00006900ff007a0c */ /* 0x000fe20003f05310 */
[----:B------:R-:W0:Y:S02]  /*05f0*/  MUFU.RCP R17, R18 ;  /* 0x0000001200117308 */ /* 0x000e240000001000 */
[-C--:B0-----:R-:W-:Y:S02]  /*0600*/  FMUL.FTZ R8, R8, R17.reuse ;  /* 0x0000001108087220 */ /* 0x081fe40000410000 */
[----:B------:R-:W-:-:S02]  /*0610*/  FMUL.FTZ R9, R9, R17 ;  /* 0x0000001109097220 */ /* 0x000fc40000410000 */
        /* <DEDUP_REMOVED lines=10> */
[----:B------:R-:W-:Y:S01]  /*06c0*/  FMUL.FTZ R12, R12, R17 ;  /* 0x000000110c0c7220 */ /* 0x000fe20000410000 */
        /* <DEDUP_REMOVED lines=33> */
.L_x_5539:
[----:B------:R0:W-:Y:S04]  /*08e0*/  STL.128 [R1], R4 ;  /* 0x0000000401007387 */ /* 0x0001e80000100c00 */
[----:B------:R0:W-:Y:S02]  /*08f0*/  STL.128 [R1+0x10], R8 ;  /* 0x0000100801007387 */ /* 0x0001e40000100c00 */
.L_x_5540:
        /* <DEDUP_REMOVED lines=9> */
.L_x_5556:
        /* <DEDUP_REMOVED lines=33> */
.L_x_5573:
[----:B------:R-:W-:Y:S05]  /*0ba0*/  BRA.DIV ~URZ, `(.L_x_5544) ;  /* 0x000013227f007947 */ /* 0x000fea000b800000 */
[----:B------:R2:W3:Y:S04]  /*0bb0*/  SHFL.BFLY PT, R18, R17, 0x10, 0x1f ;  /* 0x0e001f0011127f89 */ /* 0x0004e800000e0000 */
[----:B------:R2:W4:Y:S02]  /*0bc0*/  SHFL.BFLY PT, R12, R13, 0x10, 0x1f ;  /* 0x0e001f000d0c7f89 */ /* 0x00052400000e0000 */
.L_x_5574:
        /* <DEDUP_REMOVED lines=12> */
.L_x_5575:
[----:B--2---:R-:W-:-:S13]  /*0c90*/  FSETP.GEU.FTZ.AND P1, PT, R16, R17, PT ;  /* 0x000000111000720b */ /* 0x004fda0003f3e000 */
[----:B------:R-:W-:-:S04]  /*0ca0*/  @P1 FSETP.NEU.FTZ.AND P2, PT, R16, R17, PT ;  /* 0x000000111000120b */ /* 0x000fc80003f5d000 */
[----:B---3--:R-:W-:-:S13]  /*0cb0*/  @P1 ISETP.LT.AND P0, PT, R13, R12, !P2 ;  /* 0x0000000c0d00120c */ /* 0x008fda0005701270 */
[----:B-1----:R-:W-:Y:S01]  /*0cc0*/  FSEL R16, R17, R16, P0 ;  /* 0x0000001011107208 */ /* 0x002fe20000000000 */
[----:B------:R-:W-:Y:S05]  /*0cd0*/  BRA.DIV ~URZ, `(.L_x_5546) ;  /* 0x000014627f007947 */ /* 0x000fea000b800000 */
[----:B------:R1:W2:Y:S02]  /*0ce0*/  SHFL.BFLY PT, R17, R16, 0x4, 0x1f ;  /* 0x0c801f0010117f89 */ /* 0x0002a400000e0000 */
.L_x_5576:
[----:B0-----:R-:W-:Y:S01]  /*0cf0*/  FSEL R19, R19, R18, P0 ;  /* 0x0000001213137208 */ /* 0x001fe20000000000 */
[----:B------:R-:W-:Y:S05]  /*0d00*/  BRA.DIV ~URZ, `(.L_x_5547) ;  /* 0x000014b27f007947 */ /* 0x000fea000b800000 */
[----:B------:R-:W-:Y:S01]  /*0d10*/  SEL R13, R13, R12, P0 ;  /* 0x0000000c0d0d7207 */ /* 0x000fe20000000000 */
[----:B------:R0:W3:Y:S04]  /*0d20*/  SHFL.BFLY PT, R18, R19, 0x4, 0x1f ;  /* 0x0c801f0013127f89 */ /* 0x0000e800000e0000 */
[----:B------:R0:W4:Y:S02]  /*0d30*/  SHFL.BFLY PT, R12, R13, 0x4, 0x1f ;  /* 0x0c801f000d0c7f89 */ /* 0x00012400000e0000 */
.L_x_5577:
        /* <DEDUP_REMOVED lines=12> */
.L_x_5578:
[----:B-1----:R-:W-:-:S13]  /*0e00*/  FSETP.GEU.FTZ.AND P1, PT, R16, R17, PT ;  /* 0x000000111000720b */ /* 0x002fda0003f3e000 */
[----:B------:R-:W-:-:S04]  /*0e10*/  @P1 FSETP.NEU.FTZ.AND P2, PT, R16, R17, PT ;  /* 0x000000111000120b */ /* 0x000fc80003f5d000 */
[----:B---3--:R-:W-:-:S13]  /*0e20*/  @P1 ISETP.LT.AND P0, PT, R13, R12, !P2 ;  /* 0x0000000c0d00120c */ /* 0x008fda0005701270 */
[----:B0-----:R-:W-:Y:S01]  /*0e30*/  FSEL R16, R17, R16, P0 ;  /* 0x0000001011107208 */ /* 0x001fe20000000000 */
[----:B------:R-:W-:Y:S05]  /*0e40*/  BRA.DIV ~URZ, `(.L_x_5549) ;  /* 0x000015f27f007947 */ /* 0x000fea000b800000 */
[----:B------:R0:W1:Y:S02]  /*0e50*/  SHFL.BFLY PT, R17, R16, 0x1, 0x1f ;  /* 0x0c201f0010117f89 */ /* 0x00006400000e0000 */
.L_x_5579:
[----:B--2---:R-:W-:Y:S01]  /*0e60*/  FSEL R18, R18, R19, P0 ;  /* 0x0000001312127208 */ /* 0x004fe20000000000 */
[----:B------:R-:W-:Y:S05]  /*0e70*/  BRA.DIV ~URZ, `(.L_x_5550) ;  /* 0x000016427f007947 */ /* 0x000fea000b800000 */
[----:B------:R-:W-:Y:S02]  /*0e80*/  SEL R26, R13, R12, P0 ;  /* 0x0000000c0d1a7207 */ /* 0x000fe40000000000 */
[----:B------:R2:W3:Y:S04]  /*0e90*/  SHFL.BFLY PT, R13, R18, 0x1, 0x1f ;  /* 0x0c201f00120d7f89 */ /* 0x0004e800000e0000 */
[----:B------:R2:W4:Y:S02]  /*0ea0*/  SHFL.BFLY PT, R15, R26, 0x1, 0x1f ;  /* 0x0c201f001a0f7f89 */ /* 0x00052400000e0000 */
.L_x_5580:
        /* <DEDUP_REMOVED lines=30> */
.L_x_5552:
[----:B------:R-:W-:Y:S05]  /*1090*/  BSYNC B1 ;  /* 0x0000000000017941 */ /* 0x000fea0003800000 */
.L_x_5551:
        /* <DEDUP_REMOVED lines=20> */
.L_x_5555:
[----:B------:R-:W-:Y:S05]  /*11e0*/  BSYNC B1 ;  /* 0x0000000000017941 */ /* 0x000fea0003800000 */
.L_x_5554:
[----:B0-----:R-:W-:Y:S05]  /*11f0*/  BRA `(.L_x_5556) ;  /* 0xfffff79000007947 */ /* 0x001fea000383ffff */
.L_x_5542:
[----:B------:R-:W-:Y:S02]  /*1200*/  IMAD.MOV.U32 R22, RZ, RZ, RZ ;  /* 0x000000ffff167224 */ /* 0x000fe400078e00ff */
.L_x_5569:
        /* <DEDUP_REMOVED lines=33> */
.L_x_5581:
[----:B------:R-:W-:Y:S05]  /*1420*/  BRA.DIV ~URZ, `(.L_x_5558) ;  /* 0x000012027f007947 */ /* 0x000fea000b800000 */
[----:B------:R2:W3:Y:S04]  /*1430*/  SHFL.BFLY PT, R18, R13, 0x10, 0x1f ;  /* 0x0e001f000d127f89 */ /* 0x0004e800000e0000 */
[----:B------:R2:W4:Y:S02]  /*1440*/  SHFL.BFLY PT, R19, R16, 0x10, 0x1f ;  /* 0x0e001f0010137f89 */ /* 0x00052400000e0000 */
.L_x_5582:
        /* <DEDUP_REMOVED lines=12> */
.L_x_5583:
[----:B-1----:R-:W-:-:S13]  /*1510*/  FSETP.GEU.FTZ.AND P1, PT, R12, R17, PT ;  /* 0x000000110c00720b */ /* 0x002fda0003f3e000 */
[----:B------:R-:W-:-:S04]  /*1520*/  @P1 FSETP.NEU.FTZ.AND P2, PT, R12, R17, PT ;  /* 0x000000110c00120b */ /* 0x000fc80003f5d000 */
[----:B---3--:R-:W-:-:S13]  /*1530*/  @P1 ISETP.LT.AND P0, PT, R16, R19, !P2 ;  /* 0x000000131000120c */ /* 0x008fda0005701270 */
[----:B0-----:R-:W-:Y:S01]  /*1540*/  FSEL R12, R17, R12, P0 ;  /* 0x0000000c110c7208 */ /* 0x001fe20000000000 */
[----:B------:R-:W-:Y:S05]  /*1550*/  BRA.DIV ~URZ, `(.L_x_5560) ;  /* 0x000013427f007947 */ /* 0x000fea000b800000 */
[----:B------:R0:W1:Y:S02]  /*1560*/  SHFL.BFLY PT, R17, R12, 0x4, 0x1f ;  /* 0x0c801f000c117f89 */ /* 0x00006400000e0000 */
.L_x_5584:
[----:B--2---:R-:W-:Y:S01]  /*1570*/  FSEL R13, R13, R18, P0 ;  /* 0x000000120d0d7208 */ /* 0x004fe20000000000 */
[----:B------:R-:W-:Y:S05]  /*1580*/  BRA.DIV ~URZ, `(.L_x_5561) ;  /* 0x000013927f007947 */ /* 0x000fea000b800000 */
[----:B------:R-:W-:Y:S01]  /*1590*/  SEL R19, R16, R19, P0 ;  /* 0x0000001310137207 */ /* 0x000fe20000000000 */
[----:B------:R2:W3:Y:S04]  /*15a0*/  SHFL.BFLY PT, R18, R13, 0x4, 0x1f ;  /* 0x0c801f000d127f89 */ /* 0x0004e800000e0000 */
[----:B------:R2:W4:Y:S02]  /*15b0*/  SHFL.BFLY PT, R16, R19, 0x4, 0x1f ;  /* 0x0c801f0013107f89 */ /* 0x00052400000e0000 */
.L_x_5585:
        /* <DEDUP_REMOVED lines=12> */
.L_x_5586:
[----:B-1----:R-:W-:-:S13]  /*1680*/  FSETP.GEU.FTZ.AND P1, PT, R12, R17, PT ;  /* 0x000000110c00720b */ /* 0x002fda0003f3e000 */
[----:B------:R-:W-:-:S04]  /*1690*/  @P1 FSETP.NEU.FTZ.AND P2, PT, R12, R17, PT ;  /* 0x000000110c00120b */ /* 0x000fc80003f5d000 */
[----:B---3--:R-:W-:-:S13]  /*16a0*/  @P1 ISETP.LT.AND P0, PT, R16, R19, !P2 ;  /* 0x000000131000120c */ /* 0x008fda0005701270 */
[----:B0-----:R-:W-:Y:S01]  /*16b0*/  FSEL R12, R17, R12, P0 ;  /* 0x0000000c110c7208 */ /* 0x001fe20000000000 */
[----:B------:R-:W-:Y:S05]  /*16c0*/  BRA.DIV ~URZ, `(.L_x_5563) ;  /* 0x000014d27f007947 */ /* 0x000fea000b800000 */
[----:B------:R0:W1:Y:S02]  /*16d0*/  SHFL.BFLY PT, R17, R12, 0x1, 0x1f ;  /* 0x0c201f000c117f89 */ /* 0x00006400000e0000 */
.L_x_5587:
[----:B--2---:R-:W-:Y:S01]  /*16e0*/  FSEL R18, R18, R13, P0 ;  /* 0x0000000d12127208 */ /* 0x004fe20000000000 */
[----:B------:R-:W-:Y:S05]  /*16f0*/  BRA.DIV ~URZ, `(.L_x_5564) ;  /* 0x000015227f007947 */ /* 0x000fea000b800000 */
[----:B------:R-:W-:Y:S01]  /*1700*/  SEL R26, R16, R19, P0 ;  /* 0x00000013101a7207 */ /* 0x000fe20000000000 */
[----:B------:R2:W3:Y:S04]  /*1710*/  SHFL.BFLY PT, R13, R18, 0x1, 0x1f ;  /* 0x0c201f00120d7f89 */ /* 0x0004e800000e0000 */
[----:B------:R2:W4:Y:S02]  /*1720*/  SHFL.BFLY PT, R15, R26, 0x1, 0x1f ;  /* 0x0c201f001a0f7f89 */ /* 0x00052400000e0000 */
.L_x_5588:
        /* <DEDUP_REMOVED lines=29> */
.L_x_5566:
[----:B------:R-:W-:Y:S05]  /*1900*/  BSYNC B1 ;  /* 0x0000000000017941 */ /* 0x000fea0003800000 */
.L_x_5565:
        /* <DEDUP_REMOVED lines=20> */
.L_x_5568:
[----:B------:R-:W-:Y:S05]  /*1a50*/  BSYNC B1 ;  /* 0x0000000000017941 */ /* 0x000fea0003800000 */
.L_x_5567:
[----:B0-----:R-:W-:Y:S05]  /*1a60*/  BRA `(.L_x_5569) ;  /* 0xfffff7a000007947 */ /* 0x001fea000383ffff */
.L_x_5553:
[----:B------:R-:W-:Y:S05]  /*1a70*/  BSYNC B0 ;  /* 0x0000000000007941 */ /* 0x000fea0003800000 */
.L_x_5541:
        /* <DEDUP_REMOVED lines=19> */
.L_x_5571:
        /* <DEDUP_REMOVED lines=20> */
.L_x_5570:
        /* <DEDUP_REMOVED lines=11> */
.L_x_5572:
        /* <DEDUP_REMOVED lines=11> */
.L_x_5543:
[----:B------:R-:W-:Y:S01]  /*1e50*/  IMAD.MOV.U32 R26, RZ, RZ, R19 ;  /* 0x000000ffff1a7224 */ /* 0x000fe200078e0013 */
[----:B------:R-:W-:Y:S01]  /*1e60*/  MOV R14, 0x1eb0 ;  /* 0x00001eb0000e7802 */ /* 0x000fe20000000f00 */
[----:B------:R-:W-:Y:S02]  /*1e70*/  IMAD.MOV.U32 R25, RZ, RZ, 0x10 ;  /* 0x00000010ff197424 */ /* 0x000fe400078e00ff */
[----:B------:R-:W-:Y:S02]  /*1e80*/  IMAD.MOV.U32 R24, RZ, RZ, 0x1f ;  /* 0x0000001fff187424 */ /* 0x000fe400078e00ff */
[----:B------:R-:W-:Y:S02]  /*1e90*/  IMAD.MOV.U32 R23, RZ, RZ, -0x1 ;  /* 0xffffffffff177424 */ /* 0x000fe400078e00ff */
[----:B------:R-:W-:Y:S05]  /*1ea0*/  CALL.REL.NOINC `($__internal_105_$__cuda_sm70_shflsync_bfly_p) ;  /* 0x00000e6000007944 */ /* 0x000fea0003c00000 */
[----:B-1----:R-:W-:Y:S01]  /*1eb0*/  IMAD.MOV.U32 R16, RZ, RZ, R24 ;  /* 0x000000ffff107224 */ /* 0x002fe200078e0018 */
[----:B0-----:R-:W-:Y:S05]  /*1ec0*/  BRA `(.L_x_5573) ;  /* 0xffffecd000007947 */ /* 0x001fea000383ffff */
.L_x_5544:
[----:B------:R-:W-:Y:S01]  /*1ed0*/  IMAD.MOV.U32 R26, RZ, RZ, R17 ;  /* 0x000000ffff1a7224 */ /* 0x000fe200078e0011 */
[----:B------:R-:W-:Y:S01]  /*1ee0*/  MOV R14, 0x1f30 ;  /* 0x00001f30000e7802 */ /* 0x000fe20000000f00 */
[----:B------:R-:W-:Y:S02]  /*1ef0*/  IMAD.MOV.U32 R25, RZ, RZ, 0x10 ;  /* 0x00000010ff197424 */ /* 0x000fe400078e00ff */
[----:B------:R-:W-:-:S02]  /*1f00*/  IMAD.MOV.U32 R24, RZ, RZ, 0x1f ;  /* 0x0000001fff187424 */ /* 0x000fc400078e00ff */
[----:B------:R-:W-:Y:S02]  /*1f10*/  IMAD.MOV.U32 R23, RZ, RZ, -0x1 ;  /* 0xffffffffff177424 */ /* 0x000fe400078e00ff */
[----:B01----:R-:W-:Y:S05]  /*1f20*/  CALL.REL.NOINC `($__internal_105_$__cuda_sm70_shflsync_bfly_p) ;  /* 0x00000de000007944 */ /* 0x003fea0003c00000 */
[----:B-1----:R-:W-:Y:S01]  /*1f30*/  IMAD.MOV.U32 R18, RZ, RZ, R24 ;  /* 0x000000ffff127224 */ /* 0x002fe200078e0018 */
[----:B------:R-:W-:Y:S01]  /*1f40*/  MOV R14, 0x1fa0 ;  /* 0x00001fa0000e7802 */ /* 0x000fe20000000f00 */
[----:B0-----:R-:W-:Y:S02]  /*1f50*/  IMAD.MOV.U32 R26, RZ, RZ, R13 ;  /* 0x000000ffff1a7224 */ /* 0x001fe400078e000d */
[----:B------:R-:W-:Y:S02]  /*1f60*/  IMAD.MOV.U32 R25, RZ, RZ, 0x10 ;  /* 0x00000010ff197424 */ /* 0x000fe400078e00ff */
[----:B------:R-:W-:Y:S02]  /*1f70*/  IMAD.MOV.U32 R24, RZ, RZ, 0x1f ;  /* 0x0000001fff187424 */ /* 0x000fe400078e00ff */
[----:B------:R-:W-:Y:S02]  /*1f80*/  IMAD.MOV.U32 R23, RZ, RZ, -0x1 ;  /* 0xffffffffff177424 */ /* 0x000fe400078e00ff */
[----:B------:R-:W-:Y:S05]  /*1f90*/  CALL.REL.NOINC `($__internal_105_$__cuda_sm70_shflsync_bfly_p) ;  /* 0x00000d7000007944 */ /* 0x000fea0003c00000 */
[----:B-1----:R-:W-:Y:S01]  /*1fa0*/  IMAD.MOV.U32 R12, RZ, RZ, R24 ;  /* 0x000000ffff0c7224 */ /* 0x002fe200078e0018 */
[----:B0-----:R-:W-:Y:S05]  /*1fb0*/  BRA `(.L_x_5574) ;  /* 0xffffec1000007947 */ /* 0x001fea000383ffff */
.L_x_5545:
[----:B------:R-:W-:Y:S01]  /*1fc0*/  IMAD.MOV.U32 R26, RZ, RZ, R16 ;  /* 0x000000ffff1a7224 */ /* 0x000fe200078e0010 */
[----:B------:R-:W-:Y:S01]  /*1fd0*/  MOV R14, 0x2020 ;  /* 0x00002020000e7802 */ /* 0x000fe20000000f00 */
[----:B------:R-:W-:-:S02]  /*1fe0*/  IMAD.MOV.U32 R25, RZ, RZ, 0x8 ;  /* 0x00000008ff197424 */ /* 0x000fc400078e00ff */
[----:B------:R-:W-:Y:S02]  /*1ff0*/  IMAD.MOV.U32 R24, RZ, RZ, 0x1f ;  /* 0x0000001fff187424 */ /* 0x000fe400078e00ff */
[----:B------:R-:W-:Y:S02]  /*2000*/  IMAD.MOV.U32 R23, RZ, RZ, -0x1 ;  /* 0xffffffffff177424 */ /* 0x000fe400078e00ff */
[----:B0-23--:R-:W-:Y:S05]  /*2010*/  CALL.REL.NOINC `($__internal_105_$__cuda_sm70_shflsync_bfly_p) ;  /* 0x00000cf000007944 */ /* 0x00dfea0003c00000 */
[----:B------:R-:W-:Y:S01]  /*2020*/  FSEL R18, R18, R17, P1 ;  /* 0x0000001112127208 */ /* 0x000fe20000800000 */
[----:B-1----:R-:W-:Y:S01]  /*2030*/  IMAD.MOV.U32 R17, RZ, RZ, R24 ;  /* 0x000000ffff117224 */ /* 0x002fe200078e0018 */
[----:B------:R-:W-:Y:S01]  /*2040*/  MOV R14, 0x20a0 ;  /* 0x000020a0000e7802 */ /* 0x000fe20000000f00 */
[----:B0-----:R-:W-:Y:S02]  /*2050*/  IMAD.MOV.U32 R25, RZ, RZ, 0x8 ;  /* 0x00000008ff197424 */ /* 0x001fe400078e00ff */
[----:B------:R-:W-:Y:S02]  /*2060*/  IMAD.MOV.U32 R24, RZ, RZ, 0x1f ;  /* 0x0000001fff187424 */ /* 0x000fe400078e00ff */
[----:B------:R-:W-:Y:S02]  /*2070*/  IMAD.MOV.U32 R23, RZ, RZ, -0x1 ;  /* 0xffffffffff177424 */ /* 0x000fe400078e00ff */
[----:B------:R-:W-:-:S02]  /*2080*/  IMAD.MOV.U32 R26, RZ, RZ, R18 ;  /* 0x000000ffff1a7224 */ /* 0x000fc400078e0012 */
[----:B------:R-:W-:Y:S05]  /*2090*/  CALL.REL.NOINC `($__internal_105_$__cuda_sm70_shflsync_bfly_p) ;  /* 0x00000c7000007944 */ /* 0x000fea0003c00000 */
[----:B------:R-:W-:Y:S01]  /*20a0*/  SEL R12, R12, R13, P1 ;  /* 0x0000000d0c0c7207 */ /* 0x000fe20000800000 */
[----:B-1----:R-:W-:Y:S01]  /*20b0*/  IMAD.MOV.U32 R19, RZ, RZ, R24 ;  /* 0x000000ffff137224 */ /* 0x002fe200078e0018 */
[----:B------:R-:W-:Y:S01]  /*20c0*/  MOV R14, 0x2120 ;  /* 0x00002120000e7802 */ /* 0x000fe20000000f00 */
[----:B0-----:R-:W-:-:S02]  /*20d0*/  IMAD.MOV.U32 R25, RZ, RZ, 0x8 ;  /* 0x00000008ff197424 */ /* 0x001fc400078e00ff */
[----:B------:R-:W-:Y:S02]  /*20e0*/  IMAD.MOV.U32 R24, RZ, RZ, 0x1f ;  /* 0x0000001fff187424 */ /* 0x000fe400078e00ff */
[----:B------:R-:W-:Y:S02]  /*20f0*/  IMAD.MOV.U32 R23, RZ, RZ, -0x1 ;  /* 0xffffffffff177424 */ /* 0x000fe400078e00ff */
[----:B------:R-:W-:Y:S02]  /*2100*/  IMAD.MOV.U32 R26, RZ, RZ, R12 ;  /* 0x000000ffff1a7224 */ /* 0x000fe400078e000c */
[----:B------:R-:W-:Y:S05]  /*2110*/  CALL.REL.NOINC `($__internal_105_$__cuda_sm70_shflsync_bfly_p) ;  /* 0x00000bf000007944 */ /* 0x000fea0003c00000 */
[----:B-1----:R-:W-:Y:S01]  /*2120*/  IMAD.MOV.U32 R13, RZ, RZ, R24 ;  /* 0x000000ffff0d7224 */ /* 0x002fe200078e0018 */
[----:B0-----:R-:W-:Y:S05]  /*2130*/  BRA `(.L_x_5575) ;  /* 0xffffeb5000007947 */ /* 0x001fea000383ffff */
.L_x_5546:
[----:B------:R-:W-:Y:S01]  /*2140*/  IMAD.MOV.U32 R26, RZ, RZ, R16 ;  /* 0x000000ffff1a7224 */ /* 0x000fe200078e0010 */
[----:B------:R-:W-:Y:S01]  /*2150*/  MOV R14, 0x21a0 ;  /* 0x000021a0000e7802 */ /* 0x000fe20000000f00 */
[----:B------:R-:W-:Y:S02]  /*2160*/  IMAD.MOV.U32 R25, RZ, RZ, 0x4 ;  /* 0x00000004ff197424 */ /* 0x000fe400078e00ff */
[----:B------:R-:W-:Y:S02]  /*2170*/  IMAD.MOV.U32 R24, RZ, RZ, 0x1f ;  /* 0x0000001fff187424 */ /* 0x000fe400078e00ff */
[----:B------:R-:W-:-:S02]  /*2180*/  IMAD.MOV.U32 R23, RZ, RZ, -0x1 ;  /* 0xffffffffff177424 */ /* 0x000fc400078e00ff */
[----:B0-----:R-:W-:Y:S05]  /*2190*/  CALL.REL.NOINC `($__internal_105_$__cuda_sm70_shflsync_bfly_p) ;  /* 0x00000b7000007944 */ /* 0x001fea0003c00000 */
[----:B-1----:R-:W-:Y:S01]  /*21a0*/  IMAD.MOV.U32 R17, RZ, RZ, R24 ;  /* 0x000000ffff117224 */ /* 0x002fe200078e0018 */
[----:B0-----:R-:W-:Y:S05]  /*21b0*/  BRA `(.L_x_5576) ;  /* 0xffffeb3000007947 */ /* 0x001fea000383ffff */
.L_x_5547:
[----:B------:R-:W-:Y:S01]  /*21c0*/  IMAD.MOV.U32 R26, RZ, RZ, R19 ;  /* 0x000000ffff1a7224 */ /* 0x000fe200078e0013 */
[----:B------:R-:W-:Y:S01]  /*21d0*/  MOV R14, 0x2220 ;  /* 0x00002220000e7802 */ /* 0x000fe20000000f00 */
[----:B------:R-:W-:-:S02]  /*21e0*/  IMAD.MOV.U32 R25, RZ, RZ, 0x4 ;  /* 0x00000004ff197424 */ /* 0x000fc400078e00ff */
[----:B------:R-:W-:Y:S02]  /*21f0*/  IMAD.MOV.U32 R24, RZ, RZ, 0x1f ;  /* 0x0000001fff187424 */ /* 0x000fe400078e00ff */
[----:B------:R-:W-:Y:S02]  /*2200*/  IMAD.MOV.U32 R23, RZ, RZ, -0x1 ;  /* 0xffffffffff177424 */ /* 0x000fe400078e00ff */
[----:B-12---:R-:W-:Y:S05]  /*2210*/  CALL.REL.NOINC `($__internal_105_$__cuda_sm70_shflsync_bfly_p) ;  /* 0x00000af000007944 */ /* 0x006fea0003c00000 */
[----:B------:R-:W-:Y:S01]  /*2220*/  SEL R13, R13, R12, P0 ;  /* 0x0000000c0d0d7207 */ /* 0x000fe20000000000 */
[----:B-1----:R-:W-:Y:S01]  /*2230*/  IMAD.MOV.U32 R18, RZ, RZ, R24 ;  /* 0x000000ffff127224 */ /* 0x002fe200078e0018 */
[----:B------:R-:W-:Y:S01]  /*2240*/  MOV R14, 0x22a0 ;  /* 0x000022a0000e7802 */ /* 0x000fe20000000f00 */
[----:B0-----:R-:W-:Y:S02]  /*2250*/  IMAD.MOV.U32 R25, RZ, RZ, 0x4 ;  /* 0x00000004ff197424 */ /* 0x001fe400078e00ff */
[----:B------:R-:W-:Y:S02]  /*2260*/  IMAD.MOV.U32 R24, RZ, RZ, 0x1f ;  /* 0x0000001fff187424 */ /* 0x000fe400078e00ff */
[----:B------:R-:W-:Y:S02]  /*2270*/  IMAD.MOV.U32 R23, RZ, RZ, -0x1 ;  /* 0xffffffffff177424 */ /* 0x000fe400078e00ff */
[----:B------:R-:W-:-:S02]  /*2280*/  IMAD.MOV.U32 R26, RZ, RZ, R13 ;  /* 0x000000ffff1a7224 */ /* 0x000fc400078e000d */
[----:B------:R-:W-:Y:S05]  /*2290*/  CALL.REL.NOINC `($__internal_105_$__cuda_sm70_shflsync_bfly_p) ;  /* 0x00000a7000007944 */ /* 0x000fea0003c00000 */
[----:B-1----:R-:W-:Y:S01]  /*22a0*/  IMAD.MOV.U32 R12, RZ, RZ, R24 ;  /* 0x000000ffff0c7224 */ /* 0x002fe200078e0018 */
[----:B0-----:R-:W-:Y:S05]  /*22b0*/  BRA `(.L_x_5577) ;  /* 0xffffea8000007947 */ /* 0x001fea000383ffff */
.L_x_5548:
[----:B------:R-:W-:Y:S01]  /*22c0*/  IMAD.MOV.U32 R26, RZ, RZ, R16 ;  /* 0x000000ffff1a7224 */ /* 0x000fe200078e0010 */
[----:B------:R-:W-:Y:S01]  /*22d0*/  MOV R14, 0x2320 ;  /* 0x00002320000e7802 */ /* 0x000fe20000000f00 */
[----:B------:R-:W-:-:S02]  /*22e0*/  IMAD.MOV.U32 R25, RZ, RZ, 0x2 ;  /* 0x00000002ff197424 */ /* 0x000fc400078e00ff */
[----:B------:R-:W-:Y:S02]  /*22f0*/  IMAD.MOV.U32 R24, RZ, RZ, 0x1f ;  /* 0x0000001fff187424 */ /* 0x000fe400078e00ff */
[----:B------:R-:W-:Y:S02]  /*2300*/  IMAD.MOV.U32 R23, RZ, RZ, -0x1 ;  /* 0xffffffffff177424 */ /* 0x000fe400078e00ff */
[----:B0--3--:R-:W-:Y:S05]  /*2310*/  CALL.REL.NOINC `($__internal_105_$__cuda_sm70_shflsync_bfly_p) ;  /* 0x000009f000007944 */ /* 0x009fea0003c00000 */
        /* <DEDUP_REMOVED lines=18> */
.L_x_5549:
[----:B------:R-:W-:Y:S01]  /*2440*/  IMAD.MOV.U32 R26, RZ, RZ, R16 ;  /* 0x000000ffff1a7224 */ /* 0x000fe200078e0010 */
[----:B------:R-:W-:Y:S01]  /*2450*/  MOV R14, 0x24a0 ;  /* 0x000024a0000e7802 */ /* 0x000fe20000000f00 */
[----:B------:R-:W-:Y:S02]  /*2460*/  IMAD.MOV.U32 R25, RZ, RZ, 0x1 ;  /* 0x00000001ff197424 */ /* 0x000fe400078e00ff */
[----:B------:R-:W-:Y:S02]  /*2470*/  IMAD.MOV.U32 R24, RZ, RZ, 0x1f ;  /* 0x0000001fff187424 */ /* 0x000fe400078e00ff */
[----:B------:R-:W-:-:S02]  /*2480*/  IMAD.MOV.U32 R23, RZ, RZ, -0x1 ;  /* 0xffffffffff177424 */ /* 0x000fc400078e00ff */
[----:B--2---:R-:W-:Y:S05]  /*2490*/  CALL.REL.NOINC `($__internal_105_$__cuda_sm70_shflsync_bfly_p) ;  /* 0x0000087000007944 */ /* 0x004fea0003c00000 */
[----:B-1----:R-:W-:Y:S01]  /*24a0*/  IMAD.MOV.U32 R17, RZ, RZ, R24 ;  /* 0x000000ffff117224 */ /* 0x002fe200078e0018 */
[----:B0-----:R-:W-:Y:S05]  /*24b0*/  BRA `(.L_x_5579) ;  /* 0xffffe9a000007947 */ /* 0x001fea000383ffff */
.L_x_5550:
[----:B------:R-:W-:Y:S01]  /*24c0*/  IMAD.MOV.U32 R26, RZ, RZ, R18 ;  /* 0x000000ffff1a7224 */ /* 0x000fe200078e0012 */
[----:B------:R-:W-:Y:S01]  /*24d0*/  MOV R14, 0x2520 ;  /* 0x00002520000e7802 */ /* 0x000fe20000000f00 */
[----:B------:R-:W-:-:S02]  /*24e0*/  IMAD.MOV.U32 R25, RZ, RZ, 0x1 ;  /* 0x00000001ff197424 */ /* 0x000fc400078e00ff */
[----:B------:R-:W-:Y:S02]  /*24f0*/  IMAD.MOV.U32 R24, RZ, RZ, 0x1f ;  /* 0x0000001fff187424 */ /* 0x000fe400078e00ff */
[----:B------:R-:W-:Y:S02]  /*2500*/  IMAD.MOV.U32 R23, RZ, RZ, -0x1 ;  /* 0xffffffffff177424 */ /* 0x000fe400078e00ff */
[----:B01----:R-:W-:Y:S05]  /*2510*/  CALL.REL.NOINC `($__internal_105_$__cuda_sm70_shflsync_bfly_p) ;  /* 0x000007f000007944 */ /* 0x003fea0003c00000 */
[----:B0-----:R-:W-:Y:S01]  /*2520*/  SEL R26, R13, R12, P0 ;  /* 0x0000000c0d1a7207 */ /* 0x001fe20000000000 */
[----:B-1----:R-:W-:Y:S01]  /*2530*/  IMAD.MOV.U32 R13, RZ, RZ, R24 ;  /* 0x000000ffff0d7224 */ /* 0x002fe200078e0018 */
[----:B------:R-:W-:Y:S01]  /*2540*/  MOV R14, 0x2590 ;  /* 0x00002590000e7802 */ /* 0x000fe20000000f00 */
[----:B------:R-:W-:Y:S02]  /*2550*/  IMAD.MOV.U32 R25, RZ, RZ, 0x1 ;  /* 0x00000001ff197424 */ /* 0x000fe400078e00ff */
[----:B------:R-:W-:Y:S02]  /*2560*/  IMAD.MOV.U32 R24, RZ, RZ, 0x1f ;  /* 0x0000001fff187424 */ /* 0x000fe400078e00ff */
[----:B------:R-:W-:Y:S02]  /*2570*/  IMAD.MOV.U32 R23, RZ, RZ, -0x1 ;  /* 0xffffffffff177424 */ /* 0x000fe400078e00ff */
[----:B------:R-:W-:Y:S05]  /*2580*/  CALL.REL.NOINC `($__internal_105_$__cuda_sm70_shflsync_bfly_p) ;  /* 0x0000078000007944 */ /* 0x000fea0003c00000 */
[----:B-1----:R-:W-:Y:S01]  /*2590*/  IMAD.MOV.U32 R15, RZ, RZ, R24 ;  /* 0x000000ffff0f7224 */ /* 0x002fe200078e0018 */
[----:B0-----:R-:W-:Y:S05]  /*25a0*/  BRA `(.L_x_5580) ;  /* 0xffffe90000007947 */ /* 0x001fea000383ffff */
.L_x_5557:
[----:B------:R-:W-:Y:S01]  /*25b0*/  IMAD.MOV.U32 R26, RZ, RZ, R17 ;  /* 0x000000ffff1a7224 */ /* 0x000fe200078e0011 */
[----:B------:R-:W-:Y:S01]  /*25c0*/  MOV R14, 0x2610 ;  /* 0x00002610000e7802 */ /* 0x000fe20000000f00 */
[----:B------:R-:W-:-:S02]  /*25d0*/  IMAD.MOV.U32 R25, RZ, RZ, 0x10 ;  /* 0x00000010ff197424 */ /* 0x000fc400078e00ff */
[----:B------:R-:W-:Y:S02]  /*25e0*/  IMAD.MOV.U32 R24, RZ, RZ, 0x1f ;  /* 0x0000001fff187424 */ /* 0x000fe400078e00ff */
[----:B------:R-:W-:Y:S02]  /*25f0*/  IMAD.MOV.U32 R23, RZ, RZ, -0x1 ;  /* 0xffffffffff177424 */ /* 0x000fe400078e00ff */
[----:B------:R-:W-:Y:S05]  /*2600*/  CALL.REL.NOINC `($__internal_105_$__cuda_sm70_shflsync_bfly_p) ;  /* 0x0000070000007944 */ /* 0x000fea0003c00000 */
[----:B-1----:R-:W-:Y:S01]  /*2610*/  IMAD.MOV.U32 R12, RZ, RZ, R24 ;  /* 0x000000ffff0c7224 */ /* 0x002fe200078e0018 */
[----:B0-----:R-:W-:Y:S05]  /*2620*/  BRA `(.L_x_5581) ;  /* 0xffffedf000007947 */ /* 0x001fea000383ffff */
.L_x_5558:
[----:B------:R-:W-:Y:S01]  /*2630*/  IMAD.MOV.U32 R26, RZ, RZ, R13 ;  /* 0x000000ffff1a7224 */ /* 0x000fe200078e000d */
[----:B------:R-:W-:Y:S01]  /*2640*/  MOV R14, 0x2690 ;  /* 0x00002690000e7802 */ /* 0x000fe20000000f00 */
[----:B------:R-:W-:Y:S02]  /*2650*/  IMAD.MOV.U32 R25, RZ, RZ, 0x10 ;  /* 0x00000010ff197424 */ /* 0x000fe400078e00ff */
[----:B------:R-:W-:Y:S02]  /*2660*/  IMAD.MOV.U32 R24, RZ, RZ, 0x1f ;  /* 0x0000001fff187424 */ /* 0x000fe400078e00ff */
[----:B------:R-:W-:Y:S02]  /*2670*/  IMAD.MOV.U32 R23, RZ, RZ, -0x1 ;  /* 0xffffffffff177424 */ /* 0x000fe400078e00ff */
[----:B01----:R-:W-:Y:S05]  /*2680*/  CALL.REL.NOINC `($__internal_105_$__cuda_sm70_shflsync_bfly_p) ;  /* 0x0000068000007944 */ /* 0x003fea0003c00000 */
[----:B-1----:R-:W-:Y:S01]  /*2690*/  IMAD.MOV.U32 R18, RZ, RZ, R24 ;  /* 0x000000ffff127224 */ /* 0x002fe200078e0018 */
[----:B------:R-:W-:Y:S01]  /*26a0*/  MOV R14, 0x2700 ;  /* 0x00002700000e7802 */ /* 0x000fe20000000f00 */
[----:B0-----:R-:W-:-:S02]  /*26b0*/  IMAD.MOV.U32 R26, RZ, RZ, R16 ;  /* 0x000000ffff1a7224 */ /* 0x001fc400078e0010 */
[----:B------:R-:W-:Y:S02]  /*26c0*/  IMAD.MOV.U32 R25, RZ, RZ, 0x10 ;  /* 0x00000010ff197424 */ /* 0x000fe400078e00ff */
[----:B------:R-:W-:Y:S02]  /*26d0*/  IMAD.MOV.U32 R24, RZ, RZ, 0x1f ;  /* 0x0000001fff187424 */ /* 0x000fe400078e00ff */
[----:B------:R-:W-:Y:S02]  /*26e0*/  IMAD.MOV.U32 R23, RZ, RZ, -0x1 ;  /* 0xffffffffff177424 */ /* 0x000fe400078e00ff */
[----:B------:R-:W-:Y:S05]  /*26f0*/  CALL.REL.NOINC `($__internal_105_$__cuda_sm70_shflsync_bfly_p) ;  /* 0x0000061000007944 */ /* 0x000fea0003c00000 */
[----:B-1----:R-:W-:Y:S01]  /*2700*/  IMAD.MOV.U32 R19, RZ, RZ, R24 ;  /* 0x000000ffff137224 */ /* 0x002fe200078e0018 */
[----:B0-----:R-:W-:Y:S05]  /*2710*/  BRA `(.L_x_5582) ;  /* 0xffffed3000007947 */ /* 0x001fea000383ffff */
.L_x_5559:
[----:B------:R-:W-:Y:S01]  /*2720*/  IMAD.MOV.U32 R26, RZ, RZ, R12 ;  /* 0x000000ffff1a7224 */ /* 0x000fe200078e000c */
[----:B------:R-:W-:Y:S01]  /*2730*/  MOV R14, 0x2780 ;  /* 0x00002780000e7802 */ /* 0x000fe20000000f00 */
[----:B------:R-:W-:Y:S02]  /*2740*/  IMAD.MOV.U32 R25, RZ, RZ, 0x8 ;  /* 0x00000008ff197424 */ /* 0x000fe400078e00ff */
[----:B------:R-:W-:Y:S02]  /*2750*/  IMAD.MOV.U32 R24, RZ, RZ, 0x1f ;  /* 0x0000001fff187424 */ /* 0x000fe400078e00ff */
[----:B------:R-:W-:-:S02]  /*2760*/  IMAD.MOV.U32 R23, RZ, RZ, -0x1 ;  /* 0xffffffffff177424 */ /* 0x000fc400078e00ff */
[----:B0-23--:R-:W-:Y:S05]  /*2770*/  CALL.REL.NOINC `($__internal_105_$__cuda_sm70_shflsync_bfly_p) ;  /* 0x0000059000007944 */ /* 0x00dfea0003c00000 */
[----:B------:R-:W-:Y:S01]  /*2780*/  FSEL R18, R18, R13, P1 ;  /* 0x0000000d12127208 */ /* 0x000fe20000800000 */
[----:B-1----:R-:W-:Y:S01]  /*2790*/  IMAD.MOV.U32 R17, RZ, RZ, R24 ;  /* 0x000000ffff117224 */ /* 0x002fe200078e0018 */
[----:B------:R-:W-:Y:S01]  /*27a0*/  MOV R14, 0x2800 ;  /* 0x00002800000e7802 */ /* 0x000fe20000000f00 */
[----:B0-----:R-:W-:-:S02]  /*27b0*/  IMAD.MOV.U32 R25, RZ, RZ, 0x8 ;  /* 0x00000008ff197424 */ /* 0x001fc400078e00ff */
[----:B------:R-:W-:Y:S02]  /*27c0*/  IMAD.MOV.U32 R24, RZ, RZ, 0x1f ;  /* 0x0000001fff187424 */ /* 0x000fe400078e00ff */
[----:B------:R-:W-:Y:S02]  /*27d0*/  IMAD.MOV.U32 R23, RZ, RZ, -0x1 ;  /* 0xffffffffff177424 */ /* 0x000fe400078e00ff */
[----:B------:R-:W-:Y:S02]  /*27e0*/  IMAD.MOV.U32 R26, RZ, RZ, R18 ;  /* 0x000000ffff1a7224 */ /* 0x000fe400078e0012 */
[----:B------:R-:W-:Y:S05]  /*27f0*/  CALL.REL.NOINC `($__internal_105_$__cuda_sm70_shflsync_bfly_p) ;  /* 0x0000051000007944 */ /* 0x000fea0003c00000 */
[----:B------:R-:W-:Y:S01]  /*2800*/  SEL R19, R19, R16, P1 ;  /* 0x0000001013137207 */ /* 0x000fe20000800000 */
[----:B-1----:R-:W-:Y:S01]  /*2810*/  IMAD.MOV.U32 R13, RZ, RZ, R24 ;  /* 0x000000ffff0d7224 */ /* 0x002fe200078e0018 */
[----:B------:R-:W-:Y:S01]  /*2820*/  MOV R14, 0x2880 ;  /* 0x00002880000e7802 */ /* 0x000fe20000000f00 */
[----:B0-----:R-:W-:Y:S02]  /*2830*/  IMAD.MOV.U32 R25, RZ, RZ, 0x8 ;  /* 0x00000008ff197424 */ /* 0x001fe400078e00ff */
[----:B------:R-:W-:Y:S02]  /*2840*/  IMAD.MOV.U32 R24, RZ, RZ, 0x1f ;  /* 0x0000001fff187424 */ /* 0x000fe400078e00ff */
[----:B------:R-:W-:-:S02]  /*2850*/  IMAD.MOV.U32 R23, RZ, RZ, -0x1 ;  /* 0xffffffffff177424 */ /* 0x000fc400078e00ff */
[----:B------:R-:W-:Y:S02]  /*2860*/  IMAD.MOV.U32 R26, RZ, RZ, R19 ;  /* 0x000000ffff1a7224 */ /* 0x000fe400078e0013 */
[----:B------:R-:W-:Y:S05]  /*2870*/  CALL.REL.NOINC `($__internal_105_$__cuda_sm70_shflsync_bfly_p) ;  /* 0x0000049000007944 */ /* 0x000fea0003c00000 */
[----:B-1----:R-:W-:Y:S01]  /*2880*/  IMAD.MOV.U32 R16, RZ, RZ, R24 ;  /* 0x000000ffff107224 */ /* 0x002fe200078e0018 */
[----:B0-----:R-:W-:Y:S05]  /*2890*/  BRA `(.L_x_5583) ;  /* 0xffffec7000007947 */ /* 0x001fea000383ffff */
.L_x_5560:
[----:B------:R-:W-:Y:S01]  /*28a0*/  IMAD.MOV.U32 R26, RZ, RZ, R12 ;  /* 0x000000ffff1a7224 */ /* 0x000fe200078e000c */
[----:B------:R-:W-:Y:S01]  /*28b0*/  MOV R14, 0x2900 ;  /* 0x00002900000e7802 */ /* 0x000fe20000000f00 */
[----:B------:R-:W-:Y:S02]  /*28c0*/  IMAD.MOV.U32 R25, RZ, RZ, 0x4 ;  /* 0x00000004ff197424 */ /* 0x000fe400078e00ff */
[----:B------:R-:W-:Y:S02]  /*28d0*/  IMAD.MOV.U32 R24, RZ, RZ, 0x1f ;  /* 0x0000001fff187424 */ /* 0x000fe400078e00ff */
[----:B------:R-:W-:Y:S02]  /*28e0*/  IMAD.MOV.U32 R23, RZ, RZ, -0x1 ;  /* 0xffffffffff177424 */ /* 0x000fe400078e00ff */
[----:B--2---:R-:W-:Y:S05]  /*28f0*/  CALL.REL.NOINC `($__internal_105_$__cuda_sm70_shflsync_bfly_p) ;  /* 0x0000041000007944 */ /* 0x004fea0003c00000 */
[----:B-1----:R-:W-:Y:S01]  /*2900*/  IMAD.MOV.U32 R17, RZ, RZ, R24 ;  /* 0x000000ffff117224 */ /* 0x002fe200078e0018 */
[----:B0-----:R-:W-:Y:S05]  /*2910*/  BRA `(.L_x_5584) ;  /* 0xffffec5000007947 */ /* 0x001fea000383ffff */
.L_x_5561:
[----:B------:R-:W-:Y:S01]  /*2920*/  IMAD.MOV.U32 R26, RZ, RZ, R13 ;  /* 0x000000ffff1a7224 */ /* 0x000fe200078e000d */
[----:B------:R-:W-:Y:S01]  /*2930*/  MOV R14, 0x2980 ;  /* 0x00002980000e7802 */ /* 0x000fe20000000f00 */
[----:B------:R-:W-:-:S02]  /*2940*/  IMAD.MOV.U32 R25, RZ, RZ, 0x4 ;  /* 0x00000004ff197424 */ /* 0x000fc400078e00ff */
[----:B------:R-:W-:Y:S02]  /*2950*/  IMAD.MOV.U32 R24, RZ, RZ, 0x1f ;  /* 0x0000001fff187424 */ /* 0x000fe400078e00ff */
[----:B------:R-:W-:Y:S02]  /*2960*/  IMAD.MOV.U32 R23, RZ, RZ, -0x1 ;  /* 0xffffffffff177424 */ /* 0x000fe400078e00ff */
[----:B01----:R-:W-:Y:S05]  /*2970*/  CALL.REL.NOINC `($__internal_105_$__cuda_sm70_shflsync_bfly_p) ;  /* 0x0000039000007944 */ /* 0x003fea0003c00000 */
        /* <DEDUP_REMOVED lines=10> */
.L_x_5562:
[----:B------:R-:W-:Y:S01]  /*2a20*/  IMAD.MOV.U32 R26, RZ, RZ, R12 ;  /* 0x000000ffff1a7224 */ /* 0x000fe200078e000c */
[----:B------:R-:W-:Y:S01]  /*2a30*/  MOV R14, 0x2a80 ;  /* 0x00002a80000e7802 */ /* 0x000fe20000000f00 */
[----:B------:R-:W-:-:S02]  /*2a40*/  IMAD.MOV.U32 R25, RZ, RZ, 0x2 ;  /* 0x00000002ff197424 */ /* 0x000fc400078e00ff */
[----:B------:R-:W-:Y:S02]  /*2a50*/  IMAD.MOV.U32 R24, RZ, RZ, 0x1f ;  /* 0x0000001fff187424 */ /* 0x000fe400078e00ff */
[----:B------:R-:W-:Y:S02]  /*2a60*/  IMAD.MOV.U32 R23, RZ, RZ, -0x1 ;  /* 0xffffffffff177424 */ /* 0x000fe400078e00ff */
[----:B--23--:R-:W-:Y:S05]  /*2a70*/  CALL.REL.NOINC `($__internal_105_$__cuda_sm70_shflsync_bfly_p) ;  /* 0x0000029000007944 */ /* 0x00cfea0003c00000 */
        /* <DEDUP_REMOVED lines=18> */
.L_x_5563:
        /* <DEDUP_REMOVED lines=8> */
.L_x_5564:
[----:B------:R-:W-:Y:S01]  /*2c20*/  IMAD.MOV.U32 R26, RZ, RZ, R18 ;  /* 0x000000ffff1a7224 */ /* 0x000fe200078e0012 */
[----:B------:R-:W-:Y:S01]  /*2c30*/  MOV R14, 0x2c80 ;  /* 0x00002c80000e7802 */ /* 0x000fe20000000f00 */
[----:B------:R-:W-:-:S02]  /*2c40*/  IMAD.MOV.U32 R25, RZ, RZ, 0x1 ;  /* 0x00000001ff197424 */ /* 0x000fc400078e00ff */
[----:B------:R-:W-:Y:S02]  /*2c50*/  IMAD.MOV.U32 R24, RZ, RZ, 0x1f ;  /* 0x0000001fff187424 */ /* 0x000fe400078e00ff */
[----:B------:R-:W-:Y:S02]  /*2c60*/  IMAD.MOV.U32 R23, RZ, RZ, -0x1 ;  /* 0xffffffffff177424 */ /* 0x000fe400078e00ff */
[----:B01----:R-:W-:Y:S05]  /*2c70*/  CALL.REL.NOINC `($__internal_105_$__cuda_sm70_shflsync_bfly_p) ;  /* 0x0000009000007944 */ /* 0x003fea0003c00000 */
[----:B-1----:R-:W-:Y:S01]  /*2c80*/  IMAD.MOV.U32 R13, RZ, RZ, R24 ;  /* 0x000000ffff0d7224 */ /* 0x002fe200078e0018 */
[----:B0-----:R-:W-:Y:S01]  /*2c90*/  SEL R26, R16, R19, P0 ;  /* 0x00000013101a7207 */ /* 0x001fe20000000000 */
[----:B------:R-:W-:Y:S01]  /*2ca0*/  IMAD.MOV.U32 R25, RZ, RZ, 0x1 ;  /* 0x00000001ff197424 */ /* 0x000fe200078e00ff */
[----:B------:R-:W-:Y:S01]  /*2cb0*/  MOV R14, 0x2cf0 ;  /* 0x00002cf0000e7802 */ /* 0x000fe20000000f00 */
[----:B------:R-:W-:Y:S02]  /*2cc0*/  IMAD.MOV.U32 R24, RZ, RZ, 0x1f ;  /* 0x0000001fff187424 */ /* 0x000fe400078e00ff */
[----:B------:R-:W-:Y:S02]  /*2cd0*/  IMAD.MOV.U32 R23, RZ, RZ, -0x1 ;  /* 0xffffffffff177424 */ /* 0x000fe400078e00ff */
[----:B------:R-:W-:Y:S05]  /*2ce0*/  CALL.REL.NOINC `($__internal_105_$__cuda_sm70_shflsync_bfly_p) ;  /* 0x0000002000007944 */ /* 0x000fea0003c00000 */
[----:B-1----:R-:W-:Y:S01]  /*2cf0*/  IMAD.MOV.U32 R15, RZ, RZ, R24 ;  /* 0x000000ffff0f7224 */ /* 0x002fe200078e0018 */
[----:B0-----:R-:W-:Y:S05]  /*2d00*/  BRA `(.L_x_5588) ;  /* 0xffffea2000007947 */ /* 0x001fea000383ffff */
        .weak           $__internal_105_$__cuda_sm70_shflsync_bfly_p
        .type           $__internal_105_$__cuda_sm70_shflsync_bfly_p,@function
        .size           $__internal_105_$__cuda_sm70_shflsync_bfly_p,(.L_x_11049 - $__internal_105_$__cuda_sm70_shflsync_bfly_p)
$__internal_105_$__cuda_sm70_shflsync_bfly_p:
[----:B------:R-:W-:Y:S01]  /*2d10*/  IMAD.MOV.U32 R15, RZ, RZ, 0x0 ;  /* 0x00000000ff0f7424 */ /* 0x000fe200078e00ff */
[----:B------:R-:W-:Y:S04]  /*2d20*/  WARPSYNC R23 ;  /* 0x0000001700007348 */ /* 0x000fe80003800000 */
[----:B------:R0:W1:Y:S01]  /*2d30*/  SHFL.BFLY PT, R24, R26, R25, R24 ;  /* 0x0c0000191a187389 */ /* 0x00006200000e0018 */
[----:B------:R-:W-:Y:S05]  /*2d40*/  RET.REL.NODEC R14 `(_ZN4vllm3moe10topkGatingILi8ELi256ELi4ELi16ELi32El13__nv_bfloat16LNS0_11ScoringFuncE0EEEvPKT5_PKbPfiPT4_PiiiibPKf) ;  /* 0xffffd2b00e007950 */ /* 0x000fea0003c3ffff */
.L_x_5589:
        /* <DEDUP_REMOVED lines=11> */
.L_x_11049:


//--------------------- .text._ZN4vllm3moe10topkGatingILi8ELi128ELi4ELi16ELi32El13__nv_bfloat16LNS0_11ScoringFuncE0EEEvPKT5_PKbPfiPT4_PiiiibPKf --------------------------
	.section	.text._ZN4vllm3moe10topkGatingILi8ELi128ELi4ELi16ELi32El13__nv_bfloat16LNS0_11ScoringFuncE0EEEvPKT5_PKbPfiPT4_PiiiibPKf,"ax",@progbits
	.sectioninfo	@"SHI_REGISTERS=30"
	.align	128
        .global         _ZN4vllm3moe10topkGatingILi8ELi128ELi4ELi16ELi32El13__nv_bfloat16LNS0_11ScoringFuncE0EEEvPKT5_PKbPfiPT4_PiiiibPKf
        .type           _ZN4vllm3moe10topkGatingILi8ELi128ELi4ELi16ELi32El13__nv_bfloat16LNS0_11ScoringFuncE0EEEvPKT5_PKbPfiPT4_PiiiibPKf,@function
        .size           _ZN4vllm3moe10topkGatingILi8ELi128ELi4ELi16ELi32El13__nv_bfloat16LNS0_11ScoringFuncE0EEEvPKT5_PKbPfiPT4_PiiiibPKf,(.L_x_11050 - _ZN4vllm3moe10topkGatingILi8ELi128ELi4ELi16ELi32El13__nv_bfloat16LNS0_11ScoringFuncE0EEEvPKT5_PKbPfiPT4_PiiiibPKf)
        .other          _ZN4vllm3moe10topkGatingILi8ELi128ELi4ELi16ELi32El13__nv_bfloat16LNS0_11ScoringFuncE0EEEvPKT5_PKbPfiPT4_PiiiibPKf,@"STO_CUDA_ENTRY STV_DEFAULT"
_ZN4vllm3moe10topkGatingILi8ELi128ELi4ELi16ELi32El13__nv_bfloat16LNS0_11ScoringFuncE0EEEvPKT5_PKbPfiPT4_PiiiibPKf:
.text._ZN4vllm3moe10topkGatingILi8ELi128ELi4ELi16ELi32El13__nv_bfloat16LNS0_11ScoringFuncE0EEEvPKT5_PKbPfiPT4_PiiiibPKf:
        /* <DEDUP_REMOVED lines=20> */
[----:B------:R-:W-:Y:S02]  /*0140*/  @P0 LEA.HI.X.SX32 R15, R21, c[0x0][0x16c], 0x1, P1 ;  /* 0x00005b00150f0a11 */ /* 0x000fe400008f0eff */
        /* <DEDUP_REMOVED lines=14> */
[----:B------:R0:W2:Y:S02]  /*0230*/  @P0 LDG.E.U8 R11, [R14.64] ;  /* 0x000000060e0b0981 */ /* 0x0000a4000c1e1100 */
[----:B------:R-:W-:-:S05]  /*0240*/  FMNMX.FTZ R13, R7, R12, !PT ;  /* 0x0000000c070d7209 */ /* 0x000fca0007810000 */
[----:B------:R-:W1:Y:S02]  /*0250*/  SHFL.BFLY PT, R12, R13, 0x8, 0x101f ;  /* 0x0d101f000d0c7f89 */ /* 0x000e6400000e0000 */
[----:B-1----:R-:W-:-:S05]  /*0260*/  FMNMX.FTZ R16, R13, R12, !PT ;  /* 0x0000000c0d107209 */ /* 0x002fca0007810000 */
[----:B------:R-:W1:Y:S02]  /*0270*/  SHFL.BFLY PT, R17, R16, 0x4, 0x101f ;  /* 0x0c901f0010117f89 */ /* 0x000e6400000e0000 */
[----:B-1----:R-:W-:-:S05]  /*0280*/  FMNMX.FTZ R17, R16, R17, !PT ;  /* 0x0000001110117209 */ /* 0x002fca0007810000 */
[----:B------:R-:W1:Y:S02]  /*0290*/  SHFL.BFLY PT, R12, R17, 0x2, 0x101f ;  /* 0x0c501f00110c7f89 */ /* 0x000e6400000e0000 */
[----:B-1----:R-:W-:-:S05]  /*02a0*/  FMNMX.FTZ R18, R17, R12, !PT ;  /* 0x0000000c11127209 */ /* 0x002fca0007810000 */
[----:B------:R-:W1:Y:S02]  /*02b0*/  SHFL.BFLY PT, R19, R18, 0x1, 0x101f ;  /* 0x0c301f0012137f89 */ /* 0x000e6400000e0000 */
[----:B-1----:R-:W-:-:S05]  /*02c0*/  FMNMX.FTZ R12, R18, R19, !PT ;  /* 0x00000013120c7209 */ /* 0x002fca0007810000 */
[--C-:B------:R-:W-:Y:S02]  /*02d0*/  FADD.FTZ R8, R8, -R12.reuse ;  /* 0x8000000c08087221 */ /* 0x100fe40000010000 */
[--C-:B------:R-:W-:Y:S02]  /*02e0*/  FADD.FTZ R9, R9, -R12.reuse ;  /* 0x8000000c09097221 */ /* 0x100fe40000010000 */
[----:B------:R-:W-:Y:S02]  /*02f0*/  FMUL.FTZ R8, R8, 1.4426950216293334961 ;  /* 0x3fb8aa3b08087820 */ /* 0x000fe40000410000 */
[----:B------:R-:W-:Y:S02]  /*0300*/  FMUL.FTZ R9, R9, 1.4426950216293334961 ;  /* 0x3fb8aa3b09097820 */ /* 0x000fe40000410000 */
[--C-:B------:R-:W-:Y:S02]  /*0310*/  FADD.FTZ R3, R3, -R12.reuse ;  /* 0x8000000c03037221 */ /* 0x100fe40000010000 */
[----:B------:R-:W1:Y:S01]  /*0320*/  MUFU.EX2 R8, R8 ;  /* 0x0000000800087308 */ /* 0x000e620000000800 */
[----:B0-----:R-:W-:-:S02]  /*0330*/  FADD.FTZ R14, R4, -R12 ;  /* 0x8000000c040e7221 */ /* 0x001fc40000010000 */
[----:B------:R-:W-:Y:S02]  /*0340*/  FMUL.FTZ R3, R3, 1.4426950216293334961 ;  /* 0x3fb8aa3b03037820 */ /* 0x000fe40000410000 */
[--C-:B------:R-:W-:Y:S02]  /*0350*/  FADD.FTZ R13, R5, -R12.reuse ;  /* 0x8000000c050d7221 */ /* 0x100fe40000010000 */
[----:B------:R-:W-:Y:S01]  /*0360*/  FMUL.FTZ R15, R14, 1.4426950216293334961 ;  /* 0x3fb8aa3b0e0f7820 */ /* 0x000fe20000410000 */
[----:B------:R-:W0:Y:S01]  /*0370*/  MUFU.EX2 R9, R9 ;  /* 0x0000000900097308 */ /* 0x000e220000000800 */
[----:B------:R-:W-:Y:S02]  /*0380*/  FADD.FTZ R14, R6, -R12 ;  /* 0x8000000c060e7221 */ /* 0x000fe40000010000 */
[----:B------:R-:W-:Y:S02]  /*0390*/  FMUL.FTZ R13, R13, 1.4426950216293334961 ;  /* 0x3fb8aa3b0d0d7820 */ /* 0x000fe40000410000 */
[----:B------:R-:W-:-:S03]  /*03a0*/  FMUL.FTZ R16, R14, 1.4426950216293334961 ;  /* 0x3fb8aa3b0e107820 */ /* 0x000fc60000410000 */
[----:B------:R-:W3:Y:S01]  /*03b0*/  MUFU.EX2 R5, R3 ;  /* 0x0000000300057308 */ /* 0x000ee20000000800 */
[----:B------:R-:W-:-:S04]  /*03c0*/  FADD.FTZ R14, R10, -R12 ;  /* 0x8000000c0a0e7221 */ /* 0x000fc80000010000 */
[----:B------:R-:W-:-:S03]  /*03d0*/  FMUL.FTZ R17, R14, 1.4426950216293334961 ;  /* 0x3fb8aa3b0e117820 */ /* 0x000fc60000410000 */
[----:B------:R-:W4:Y:S01]  /*03e0*/  MUFU.EX2 R4, R13 ;  /* 0x0000000d00047308 */ /* 0x000f220000000800 */
[----:B-1----:R-:W-:Y:S02]  /*03f0*/  FADD.FTZ R14, RZ, R8 ;  /* 0x00000008ff0e7221 */ /* 0x002fe40000010000 */
[----:B------:R-:W-:-:S05]  /*0400*/  FADD.FTZ R12, R7, -R12 ;  /* 0x8000000c070c7221 */ /* 0x000fca0000010000 */
[----:B------:R-:W1:Y:S01]  /*0410*/  MUFU.EX2 R6, R15 ;  /* 0x0000000f00067308 */ /* 0x000e620000000800 */
[----:B0-----:R-:W-:Y:S02]  /*0420*/  FADD.FTZ R14, R14, R9 ;  /* 0x000000090e0e7221 */ /* 0x001fe40000010000 */
[----:B------:R-:W-:-:S05]  /*0430*/  FMUL.FTZ R12, R12, 1.4426950216293334961 ;  /* 0x3fb8aa3b0c0c7820 */ /* 0x000fca0000410000 */
[----:B------:R-:W0:Y:S01]  /*0440*/  MUFU.EX2 R10, R16 ;  /* 0x00000010000a7308 */ /* 0x000e220000000800 */
[----:B---3--:R-:W-:-:S07]  /*0450*/  FADD.FTZ R3, R14, R5 ;  /* 0x000000050e037221 */ /* 0x008fce0000010000 */
[----:B------:R-:W3:Y:S01]  /*0460*/  MUFU.EX2 R7, R17 ;  /* 0x0000001100077308 */ /* 0x000ee20000000800 */
[----:B----4-:R-:W-:-:S07]  /*0470*/  FADD.FTZ R3, R3, R4 ;  /* 0x0000000403037221 */ /* 0x010fce0000010000 */
[----:B------:R-:W4:Y:S01]  /*0480*/  MUFU.EX2 R12, R12 ;  /* 0x0000000c000c7308 */ /* 0x000f220000000800 */
[----:B-1----:R-:W-:-:S04]  /*0490*/  FADD.FTZ R3, R3, R6 ;  /* 0x0000000603037221 */ /* 0x002fc80000010000 */
[----:B0-----:R-:W-:-:S04]  /*04a0*/  FADD.FTZ R14, R3, R10 ;  /* 0x0000000a030e7221 */ /* 0x001fc80000010000 */
[----:B---3--:R-:W-:-:S04]  /*04b0*/  FADD.FTZ R3, R14, R7 ;  /* 0x000000070e037221 */ /* 0x008fc80000010000 */
[----:B----4-:R-:W-:-:S05]  /*04c0*/  FADD.FTZ R3, R3, R12 ;  /* 0x0000000c03037221 */ /* 0x010fca0000010000 */
[----:B------:R-:W0:Y:S02]  /*04d0*/  SHFL.BFLY PT, R14, R3, 0x8, 0x101f ;  /* 0x0d101f00030e7f89 */ /* 0x000e2400000e0000 */
[----:B0-----:R-:W-:-:S05]  /*04e0*/  FADD.FTZ R14, R3, R14 ;  /* 0x0000000e030e7221 */ /* 0x001fca0000010000 */
[----:B------:R-:W0:Y:S02]  /*04f0*/  SHFL.BFLY PT, R13, R14, 0x4, 0x101f ;  /* 0x0c901f000e0d7f89 */ /* 0x000e2400000e0000 */
[----:B0-----:R-:W-:-:S05]  /*0500*/  FADD.FTZ R13, R14, R13 ;  /* 0x0000000d0e0d7221 */ /* 0x001fca0000010000 */
[----:B------:R-:W0:Y:S02]  /*0510*/  SHFL.BFLY PT, R16, R13, 0x2, 0x101f ;  /* 0x0c501f000d107f89 */ /* 0x000e2400000e0000 */
[----:B0-----:R-:W-:-:S05]  /*0520*/  FADD.FTZ R16, R13, R16 ;  /* 0x000000100d107221 */ /* 0x001fca0000010000 */
[----:B------:R-:W0:Y:S01]  /*0530*/  SHFL.BFLY PT, R15, R16, 0x1, 0x101f ;  /* 0x0c301f00100f7f89 */ /* 0x000e2200000e0000 */
[----:B------:R-:W-:Y:S01]  /*0540*/  IMAD.MOV.U32 R17, RZ, RZ, 0x1 ;  /* 0x00000001ff117424 */ /* 0x000fe200078e00ff */
[----:B--2---:R-:W-:-:S04]  /*0550*/  @P0 ISETP.NE.AND P1, PT, R11, RZ, PT ;  /* 0x000000ff0b00020c */ /* 0x004fc80003f25270 */
[----:B------:R-:W-:Y:S02]  /*0560*/  PRMT R3, R17, 0x7610, R3 ;  /* 0x0000761011037816 */ /* 0x000fe40000000003 */
[----:B------:R-:W-:Y:S01]  /*0570*/  @P0 SEL R11, RZ, 0x1, P1 ;  /* 0x00000001ff0b0807 */ /* 0x000fe20000800000 */
[----:B0-----:R-:W-:-:S06]  /*0580*/  FADD.FTZ R15, R16, R15 ;  /* 0x0000000f100f7221 */ /* 0x001fcc0000010000 */
[----:B------:R-:W0:Y:S01]  /*0590*/  MUFU.RCP R15, R15 ;  /* 0x0000000f000f7308 */ /* 0x000e220000001000 */
[----:B------:R-:W-:Y:S02]  /*05a0*/  ISETP.NE.U32.AND P1, PT, RZ, c[0x0][0x1a0], PT ;  /* 0x00006800ff007a0c */ /* 0x000fe40003f25070 */
[----:B------:R-:W-:Y:S02]  /*05b0*/  @P0 PRMT R3, R11, 0x7610, R3 ;  /* 0x000076100b030816 */ /* 0x000fe40000000003 */
[----:B------:R-:W-:Y:S01]  /*05c0*/  ISETP.NE.AND.EX P0, PT, RZ, c[0x0][0x1a4], PT, P1 ;  /* 0x00006900ff007a0c */ /* 0x000fe20003f05310 */
[-C--:B0-----:R-:W-:Y:S02]  /*05d0*/  FMUL.FTZ R8, R8, R15.reuse ;  /* 0x0000000f08087220 */ /* 0x081fe40000410000 */
[-C--:B------:R-:W-:Y:S02]  /*05e0*/  FMUL.FTZ R9, R9, R15.reuse ;  /* 0x0000000f09097220 */ /* 0x080fe40000410000 */
[-C--:B------:R-:W-:Y:S01]  /*05f0*/  FMUL.FTZ R10, R10, R15.reuse ;  /* 0x0000000f0a0a7220 */ /* 0x080fe20000410000 */
[----:B------:R-:W-:Y:S01]  /*0600*/  FSETP.GEU.FTZ.AND P6, PT, |R8|, +INF , PT ;  /* 0x7f8000000800780b */ /* 0x000fe20003fde200 */
[-C--:B------:R-:W-:Y:S01]  /*0610*/  FMUL.FTZ R13, R5, R15.reuse ;  /* 0x0000000f050d7220 */ /* 0x080fe20000410000 */
[----:B------:R-:W-:Y:S01]  /*0620*/  FSETP.GEU.FTZ.AND P1, PT, |R9|, +INF , PT ;  /* 0x7f8000000900780b */ /* 0x000fe20003f3e200 */
[----:B------:R-:W-:-:S02]  /*0630*/  FMUL.FTZ R14, R4, R15 ;  /* 0x0000000f040e7220 */ /* 0x000fc40000410000 */
[-C--:B------:R-:W-:Y:S02]  /*0640*/  FMUL.FTZ R16, R6, R15.reuse ;  /* 0x0000000f06107220 */ /* 0x080fe40000410000 */
[-C--:B------:R-:W-:Y:S02]  /*0650*/  FMUL.FTZ R17, R7, R15.reuse ;  /* 0x0000000f07117220 */ /* 0x080fe40000410000 */
[----:B------:R-:W-:Y:S01]  /*0660*/  FMUL.FTZ R12, R12, R15 ;  /* 0x0000000f0c0c7220 */ /* 0x000fe20000410000 */
[----:B------:R-:W-:Y:S02]  /*0670*/  FSETP.GEU.FTZ.AND P5, PT, |R10|, +INF , PT ;  /* 0x7f8000000a00780b */ /* 0x000fe40003fbe200 */
[----:B------:R-:W-:Y:S02]  /*0680*/  FSEL R4, R8, RZ, !P6 ;  /* 0x000000ff08047208 */ /* 0x000fe40007000000 */
[----:B------:R-:W-:Y:S02]  /*0690*/  FSEL R5, R9, RZ, !P1 ;  /* 0x000000ff09057208 */ /* 0x000fe40004800000 */
[----:B------:R-:W-:-:S02]  /*06a0*/  FSETP.GEU.FTZ.AND P2, PT, |R13|, +INF , PT ;  /* 0x7f8000000d00780b */ /* 0x000fc40003f5e200 */
[----:B------:R-:W-:Y:S02]  /*06b0*/  FSETP.GEU.FTZ.AND P3, PT, |R14|, +INF , PT ;  /* 0x7f8000000e00780b */ /* 0x000fe40003f7e200 */
[----:B------:R-:W-:Y:S02]  /*06c0*/  FSETP.GEU.FTZ.AND P4, PT, |R16|, +INF , PT ;  /* 0x7f8000001000780b */ /* 0x000fe40003f9e200 */
[----:B------:R-:W-:Y:S02]  /*06d0*/  FSETP.GEU.FTZ.AND P6, PT, |R17|, +INF , PT ;  /* 0x7f8000001100780b */ /* 0x000fe40003fde200 */
[----:B------:R-:W-:Y:S01]  /*06e0*/  FSETP.GEU.FTZ.AND P1, PT, |R12|, +INF , PT ;  /* 0x7f8000000c00780b */ /* 0x000fe20003f3e200 */
[----:B------:R-:W-:Y:S01]  /*06f0*/  IMAD.MOV.U32 R20, RZ, RZ, 0x1 ;  /* 0x00000001ff147424 */ /* 0x000fe200078e00ff */
        /* <DEDUP_REMOVED lines=28> */
.L_x_5590:
[----:B------:R0:W-:Y:S04]  /*08c0*/  STL.128 [R1], R4 ;  /* 0x0000000401007387 */ /* 0x0001e80000100c00 */
[----:B------:R0:W-:Y:S02]  /*08d0*/  STL.128 [R1+0x10], R8 ;  /* 0x0000100801007387 */ /* 0x0001e40000100c00 */
.L_x_5591:
        /* <DEDUP_REMOVED lines=9> */
.L_x_5605:
        /* <DEDUP_REMOVED lines=33> */
.L_x_5620:
[----:B------:R-:W-:Y:S05]  /*0b80*/  BRA.DIV ~URZ, `(.L_x_5595) ;  /* 0x000011b27f007947 */ /* 0x000fea000b800000 */
[----:B------:R2:W3:Y:S04]  /*0b90*/  SHFL.BFLY PT, R18, R13, 0x8, 0x101f ;  /* 0x0d101f000d127f89 */ /* 0x0004e800000e0000 */
[----:B------:R2:W4:Y:S02]  /*0ba0*/  SHFL.BFLY PT, R17, R12, 0x8, 0x101f ;  /* 0x0d101f000c117f89 */ /* 0x00052400000e0000 */
.L_x_5621:
        /* <DEDUP_REMOVED lines=12> */
.L_x_5622:
[----:B-1----:R-:W-:-:S13]  /*0c70*/  FSETP.GEU.FTZ.AND P1, PT, R16, R19, PT ;  /* 0x000000131000720b */ /* 0x002fda0003f3e000 */
[----:B------:R-:W-:-:S04]  /*0c80*/  @P1 FSETP.NEU.FTZ.AND P2, PT, R16, R19, PT ;  /* 0x000000131000120b */ /* 0x000fc80003f5d000 */
[----:B---3--:R-:W-:-:S13]  /*0c90*/  @P1 ISETP.LT.AND P0, PT, R12, R17, !P2 ;  /* 0x000000110c00120c */ /* 0x008fda0005701270 */
[----:B0-----:R-:W-:Y:S01]  /*0ca0*/  FSEL R16, R19, R16, P0 ;  /* 0x0000001013107208 */ /* 0x001fe20000000000 */
[----:B------:R-:W-:Y:S05]  /*0cb0*/  BRA.DIV ~URZ, `(.L_x_5597) ;  /* 0x000012f27f007947 */ /* 0x000fea000b800000 */
[----:B------:R0:W1:Y:S02]  /*0cc0*/  SHFL.BFLY PT, R19, R16, 0x2, 0x101f ;  /* 0x0c501f0010137f89 */ /* 0x00006400000e0000 */
.L_x_5623:
[----:B--2---:R-:W-:Y:S01]  /*0cd0*/  FSEL R13, R13, R18, P0 ;  /* 0x000000120d0d7208 */ /* 0x004fe20000000000 */
[----:B------:R-:W-:Y:S05]  /*0ce0*/  BRA.DIV ~URZ, `(.L_x_5598) ;  /* 0x000013427f007947 */ /* 0x000fea000b800000 */
[----:B------:R-:W-:Y:S01]  /*0cf0*/  SEL R12, R12, R17, P0 ;  /* 0x000000110c0c7207 */ /* 0x000fe20000000000 */
[----:B------:R2:W3:Y:S04]  /*0d00*/  SHFL.BFLY PT, R18, R13, 0x2, 0x101f ;  /* 0x0c501f000d127f89 */ /* 0x0004e800000e0000 */
[----:B------:R2:W4:Y:S02]  /*0d10*/  SHFL.BFLY PT, R17, R12, 0x2, 0x101f ;  /* 0x0c501f000c117f89 */ /* 0x00052400000e0000 */
.L_x_5624:
        /* <DEDUP_REMOVED lines=12> */
.L_x_5625:
        /* <DEDUP_REMOVED lines=29> */
.L_x_5601:
[----:B------:R-:W-:Y:S05]  /*0fb0*/  BSYNC B1 ;  /* 0x0000000000017941 */ /* 0x000fea0003800000 */
.L_x_5600:
        /* <DEDUP_REMOVED lines=20> */
.L_x_5604:
[----:B------:R-:W-:Y:S05]  /*1100*/  BSYNC B1 ;  /* 0x0000000000017941 */ /* 0x000fea0003800000 */
.L_x_5603:
[----:B0-----:R-:W-:Y:S05]  /*1110*/  BRA `(.L_x_5605) ;  /* 0xfffff85000007947 */ /* 0x001fea000383ffff */
.L_x_5593:
[----:B------:R-:W-:Y:S02]  /*1120*/  IMAD.MOV.U32 R22, RZ, RZ, RZ ;  /* 0x000000ffff167224 */ /* 0x000fe400078e00ff */
.L_x_5616:
        /* <DEDUP_REMOVED lines=33> */
.L_x_5626:
[----:B------:R-:W-:Y:S05]  /*1340*/  BRA.DIV ~URZ, `(.L_x_5607) ;  /* 0x00000fd27f007947 */ /* 0x000fea000b800000 */
[----:B------:R2:W3:Y:S04]  /*1350*/  SHFL.BFLY PT, R17, R12, 0x8, 0x101f ;  /* 0x0d101f000c117f89 */ /* 0x0004e800000e0000 */
[----:B------:R2:W4:Y:S02]  /*1360*/  SHFL.BFLY PT, R16, R13, 0x8, 0x101f ;  /* 0x0d101f000d107f89 */ /* 0x00052400000e0000 */
.L_x_5627:
        /* <DEDUP_REMOVED lines=12> */
.L_x_5628:
[----:B-1----:R-:W-:-:S13]  /*1430*/  FSETP.GEU.FTZ.AND P1, PT, R19, R18, PT ;  /* 0x000000121300720b */ /* 0x002fda0003f3e000 */
[----:B------:R-:W-:-:S04]  /*1440*/  @P1 FSETP.NEU.FTZ.AND P2, PT, R19, R18, PT ;  /* 0x000000121300120b */ /* 0x000fc80003f5d000 */
[----:B---3--:R-:W-:-:S13]  /*1450*/  @P1 ISETP.LT.AND P0, PT, R16, R13, !P2 ;  /* 0x0000000d1000120c */ /* 0x008fda0005701270 */
[----:B0-----:R-:W-:Y:S01]  /*1460*/  FSEL R19, R18, R19, P0 ;  /* 0x0000001312137208 */ /* 0x001fe20000000000 */
[----:B------:R-:W-:Y:S05]  /*1470*/  BRA.DIV ~URZ, `(.L_x_5609) ;  /* 0x000011127f007947 */ /* 0x000fea000b800000 */
[----:B------:R0:W1:Y:S02]  /*1480*/  SHFL.BFLY PT, R18, R19, 0x2, 0x101f ;  /* 0x0c501f0013127f89 */ /* 0x00006400000e0000 */
.L_x_5629:
[----:B--2---:R-:W-:Y:S01]  /*1490*/  FSEL R17, R17, R12, P0 ;  /* 0x0000000c11117208 */ /* 0x004fe20000000000 */
[----:B------:R-:W-:Y:S05]  /*14a0*/  BRA.DIV ~URZ, `(.L_x_5610) ;  /* 0x000011627f007947 */ /* 0x000fea000b800000 */
[----:B------:R-:W-:Y:S01]  /*14b0*/  SEL R13, R16, R13, P0 ;  /* 0x0000000d100d7207 */ /* 0x000fe20000000000 */
[----:B------:R2:W3:Y:S04]  /*14c0*/  SHFL.BFLY PT, R12, R17, 0x2, 0x101f ;  /* 0x0c501f00110c7f89 */ /* 0x0004e800000e0000 */
[----:B------:R2:W4:Y:S02]  /*14d0*/  SHFL.BFLY PT, R16, R13, 0x2, 0x101f ;  /* 0x0c501f000d107f89 */ /* 0x00052400000e0000 */
.L_x_5630:
        /* <DEDUP_REMOVED lines=12> */
.L_x_5631:
        /* <DEDUP_REMOVED lines=28> */
.L_x_5613:
[----:B------:R-:W-:Y:S05]  /*1760*/  BSYNC B1 ;  /* 0x0000000000017941 */ /* 0x000fea0003800000 */
.L_x_5612:
        /* <DEDUP_REMOVED lines=20> */
.L_x_5615:
[----:B------:R-:W-:Y:S05]  /*18b0*/  BSYNC B1 ;  /* 0x0000000000017941 */ /* 0x000fea0003800000 */
.L_x_5614:
[----:B0-----:R-:W-:Y:S05]  /*18c0*/  BRA `(.L_x_5616) ;  /* 0xfffff86000007947 */ /* 0x001fea000383ffff */
.L_x_5602:
[----:B------:R-:W-:Y:S05]  /*18d0*/  BSYNC B0 ;  /* 0x0000000000007941 */ /* 0x000fea0003800000 */
.L_x_5592:
        /* <DEDUP_REMOVED lines=19> */
.L_x_5618:
        /* <DEDUP_REMOVED lines=20> */
.L_x_5617:
        /* <DEDUP_REMOVED lines=12> */
.L_x_5619:
        /* <DEDUP_REMOVED lines=11> */
.L_x_5594:
[----:B------:R-:W-:Y:S01]  /*1cc0*/  IMAD.MOV.U32 R26, RZ, RZ, R19 ;  /* 0x000000ffff1a7224 */ /* 0x000fe200078e0013 */
[----:B------:R-:W-:Y:S01]  /*1cd0*/  MOV R14, 0x1d20 ;  /* 0x00001d20000e7802 */ /* 0x000fe20000000f00 */
[----:B------:R-:W-:Y:S02]  /*1ce0*/  IMAD.MOV.U32 R25, RZ, RZ, 0x8 ;  /* 0x00000008ff197424 */ /* 0x000fe400078e00ff */
[----:B------:R-:W-:Y:S02]  /*1cf0*/  IMAD.MOV.U32 R24, RZ, RZ, 0x101f ;  /* 0x0000101fff187424 */ /* 0x000fe400078e00ff */
[----:B------:R-:W-:Y:S02]  /*1d00*/  IMAD.MOV.U32 R23, RZ, RZ, -0x1 ;  /* 0xffffffffff177424 */ /* 0x000fe400078e00ff */
[----:B------:R-:W-:Y:S05]  /*1d10*/  CALL.REL.NOINC `($__internal_106_$__cuda_sm70_shflsync_bfly_p) ;  /* 0x00000b6000007944 */ /* 0x000fea0003c00000 */
[----:B-1----:R-:W-:Y:S01]  /*1d20*/  IMAD.MOV.U32 R16, RZ, RZ, R24 ;  /* 0x000000ffff107224 */ /* 0x002fe200078e0018 */
[----:B0-----:R-:W-:Y:S05]  /*1d30*/  BRA `(.L_x_5620) ;  /* 0xffffee4000007947 */ /* 0x001fea000383ffff */
.L_x_5595:
[----:B------:R-:W-:Y:S01]  /*1d40*/  IMAD.MOV.U32 R26, RZ, RZ, R13 ;  /* 0x000000ffff1a7224 */ /* 0x000fe200078e000d */
[----:B------:R-:W-:Y:S01]  /*1d50*/  MOV R14, 0x1da0 ;  /* 0x00001da0000e7802 */ /* 0x000fe20000000f00 */
[----:B------:R-:W-:Y:S02]  /*1d60*/  IMAD.MOV.U32 R25, RZ, RZ, 0x8 ;  /* 0x00000008ff197424 */ /* 0x000fe400078e00ff */
[----:B------:R-:W-:-:S02]  /*1d70*/  IMAD.MOV.U32 R24, RZ, RZ, 0x101f ;  /* 0x0000101fff187424 */ /* 0x000fc400078e00ff */
[----:B------:R-:W-:Y:S02]  /*1d80*/  IMAD.MOV.U32 R23, RZ, RZ, -0x1 ;  /* 0xffffffffff177424 */ /* 0x000fe400078e00ff */
[----:B01----:R-:W-:Y:S05]  /*1d90*/  CALL.REL.NOINC `($__internal_106_$__cuda_sm70_shflsync_bfly_p) ;  /* 0x00000ae000007944 */ /* 0x003fea0003c00000 */
[----:B-1----:R-:W-:Y:S01]  /*1da0*/  IMAD.MOV.U32 R18, RZ, RZ, R24 ;  /* 0x000000ffff127224 */ /* 0x002fe200078e0018 */
[----:B------:R-:W-:Y:S01]  /*1db0*/  MOV R14, 0x1e10 ;  /* 0x00001e10000e7802 */ /* 0x000fe20000000f00 */
[----:B0-----:R-:W-:Y:S02]  /*1dc0*/  IMAD.MOV.U32 R26, RZ, RZ, R12 ;  /* 0x000000ffff1a7224 */ /* 0x001fe400078e000c */
[----:B------:R-:W-:Y:S02]  /*1dd0*/  IMAD.MOV.U32 R25, RZ, RZ, 0x8 ;  /* 0x00000008ff197424 */ /* 0x000fe400078e00ff */
[----:B------:R-:W-:Y:S02]  /*1de0*/  IMAD.MOV.U32 R24, RZ, RZ, 0x101f ;  /* 0x0000101fff187424 */ /* 0x000fe400078e00ff */
[----:B------:R-:W-:Y:S02]  /*1df0*/  IMAD.MOV.U32 R23, RZ, RZ, -0x1 ;  /* 0xffffffffff177424 */ /* 0x000fe400078e00ff */
[----:B------:R-:W-:Y:S05]  /*1e00*/  CALL.REL.NOINC `($__internal_106_$__cuda_sm70_shflsync_bfly_p) ;  /* 0x00000a7000007944 */ /* 0x000fea0003c00000 */
[----:B-1----:R-:W-:Y:S01]  /*1e10*/  IMAD.MOV.U32 R17, RZ, RZ, R24 ;  /* 0x000000ffff117224 */ /* 0x002fe200078e0018 */
[----:B0-----:R-:W-:Y:S05]  /*1e20*/  BRA `(.L_x_5621) ;  /* 0xffffed8000007947 */ /* 0x001fea000383ffff */
.L_x_5596:
[----:B------:R-:W-:Y:S01]  /*1e30*/  IMAD.MOV.U32 R26, RZ, RZ, R16 ;  /* 0x000000ffff1a7224 */ /* 0x000fe200078e0010 */
[----:B------:R-:W-:Y:S01]  /*1e40*/  MOV R14, 0x1e90 ;  /* 0x00001e90000e7802 */ /* 0x000fe20000000f00 */
[----:B------:R-:W-:-:S02]  /*1e50*/  IMAD.MOV.U32 R25, RZ, RZ, 0x4 ;  /* 0x00000004ff197424 */ /* 0x000fc400078e00ff */
[----:B------:R-:W-:Y:S02]  /*1e60*/  IMAD.MOV.U32 R24, RZ, RZ, 0x101f ;  /* 0x0000101fff187424 */ /* 0x000fe400078e00ff */
[----:B------:R-:W-:Y:S02]  /*1e70*/  IMAD.MOV.U32 R23, RZ, RZ, -0x1 ;  /* 0xffffffffff177424 */ /* 0x000fe400078e00ff */
[----:B0-23--:R-:W-:Y:S05]  /*1e80*/  CALL.REL.NOINC `($__internal_106_$__cuda_sm70_shflsync_bfly_p) ;  /* 0x000009f000007944 */ /* 0x00dfea0003c00000 */
[----:B------:R-:W-:Y:S01]  /*1e90*/  FSEL R18, R18, R13, P1 ;  /* 0x0000000d12127208 */ /* 0x000fe20000800000 */
[----:B-1----:R-:W-:Y:S01]  /*1ea0*/  IMAD.MOV.U32 R19, RZ, RZ, R24 ;  /* 0x000000ffff137224 */ /* 0x002fe200078e0018 */
[----:B------:R-:W-:Y:S01]  /*1eb0*/  MOV R14, 0x1f10 ;  /* 0x00001f10000e7802 */ /* 0x000fe20000000f00 */
[----:B0-----:R-:W-:Y:S02]  /*1ec0*/  IMAD.MOV.U32 R25, RZ, RZ, 0x4 ;  /* 0x00000004ff197424 */ /* 0x001fe400078e00ff */
[----:B------:R-:W-:Y:S02]  /*1ed0*/  IMAD.MOV.U32 R24, RZ, RZ, 0x101f ;  /* 0x0000101fff187424 */ /* 0x000fe400078e00ff */
[----:B------:R-:W-:Y:S02]  /*1ee0*/  IMAD.MOV.U32 R23, RZ, RZ, -0x1 ;  /* 0xffffffffff177424 */ /* 0x000fe400078e00ff */
[----:B------:R-:W-:-:S02]  /*1ef0*/  IMAD.MOV.U32 R26, RZ, RZ, R18 ;  /* 0x000000ffff1a7224 */ /* 0x000fc400078e0012 */
[----:B------:R-:W-:Y:S05]  /*1f00*/  CALL.REL.NOINC `($__internal_106_$__cuda_sm70_shflsync_bfly_p) ;  /* 0x0000097000007944 */ /* 0x000fea0003c00000 */
[----:B------:R-:W-:Y:S01]  /*1f10*/  SEL R17, R17, R12, P1 ;  /* 0x0000000c11117207 */ /* 0x000fe20000800000 */
[----:B-1----:R-:W-:Y:S01]  /*1f20*/  IMAD.MOV.U32 R13, RZ, RZ, R24 ;  /* 0x000000ffff0d7224 */ /* 0x002fe200078e0018 */
[----:B------:R-:W-:Y:S01]  /*1f30*/  MOV R14, 0x1f90 ;  /* 0x00001f90000e7802 */ /* 0x000fe20000000f00 */
[----:B0-----:R-:W-:-:S02]  /*1f40*/  IMAD.MOV.U32 R25, RZ, RZ, 0x4 ;  /* 0x00000004ff197424 */ /* 0x001fc400078e00ff */
[----:B------:R-:W-:Y:S02]  /*1f50*/  IMAD.MOV.U32 R24, RZ, RZ, 0x101f ;  /* 0x0000101fff187424 */ /* 0x000fe400078e00ff */
[----:B------:R-:W-:Y:S02]  /*1f60*/  IMAD.MOV.U32 R23, RZ, RZ, -0x1 ;  /* 0xffffffffff177424 */ /* 0x000fe400078e00ff */
[----:B------:R-:W-:Y:S02]  /*1f70*/  IMAD.MOV.U32 R26, RZ, RZ, R17 ;  /* 0x000000ffff1a7224 */ /* 0x000fe400078e0011 */
[----:B------:R-:W-:Y:S05]  /*1f80*/  CALL.REL.NOINC `($__internal_106_$__cuda_sm70_shflsync_bfly_p) ;  /* 0x000008f000007944 */ /* 0x000fea0003c00000 */
[----:B-1----:R-:W-:Y:S01]  /*1f90*/  IMAD.MOV.U32 R12, RZ, RZ, R24 ;  /* 0x000000ffff0c7224 */ /* 0x002fe200078e0018 */
[----:B0-----:R-:W-:Y:S05]  /*1fa0*/  BRA `(.L_x_5622) ;  /* 0xffffecc000007947 */ /* 0x001fea000383ffff */
.L_x_5597:
[----:B------:R-:W-:Y:S01]  /*1fb0*/  IMAD.MOV.U32 R26, RZ, RZ, R16 ;  /* 0x000000ffff1a7224 */ /* 0x000fe200078e0010 */
[----:B------:R-:W-:Y:S01]  /*1fc0*/  MOV R14, 0x2010 ;  /* 0x00002010000e7802 */ /* 0x000fe20000000f00 */
[----:B------:R-:W-:Y:S02]  /*1fd0*/  IMAD.MOV.U32 R25, RZ, RZ, 0x2 ;  /* 0x00000002ff197424 */ /* 0x000fe400078e00ff */
[----:B------:R-:W-:Y:S02]  /*1fe0*/  IMAD.MOV.U32 R24, RZ, RZ, 0x101f ;  /* 0x0000101fff187424 */ /* 0x000fe400078e00ff */
[----:B------:R-:W-:-:S02]  /*1ff0*/  IMAD.MOV.U32 R23, RZ, RZ, -0x1 ;  /* 0xffffffffff177424 */ /* 0x000fc400078e00ff */
[----:B--2---:R-:W-:Y:S05]  /*2000*/  CALL.REL.NOINC `($__internal_106_$__cuda_sm70_shflsync_bfly_p) ;  /* 0x0000087000007944 */ /* 0x004fea0003c00000 */
[----:B-1----:R-:W-:Y:S01]  /*2010*/  IMAD.MOV.U32 R19, RZ, RZ, R24 ;  /* 0x000000ffff137224 */ /* 0x002fe200078e0018 */
[----:B0-----:R-:W-:Y:S05]  /*2020*/  BRA `(.L_x_5623) ;  /* 0xffffeca000007947 */ /* 0x001fea000383ffff */
.L_x_5598:
[----:B------:R-:W-:Y:S01]  /*2030*/  IMAD.MOV.U32 R26, RZ, RZ, R13 ;  /* 0x000000ffff1a7224 */ /* 0x000fe200078e000d */
[----:B------:R-:W-:Y:S01]  /*2040*/  MOV R14, 0x2090 ;  /* 0x00002090000e7802 */ /* 0x000fe20000000f00 */
[----:B------:R-:W-:-:S02]  /*2050*/  IMAD.MOV.U32 R25, RZ, RZ, 0x2 ;  /* 0x00000002ff197424 */ /* 0x000fc400078e00ff */
[----:B------:R-:W-:Y:S02]  /*2060*/  IMAD.MOV.U32 R24, RZ, RZ, 0x101f ;  /* 0x0000101fff187424 */ /* 0x000fe400078e00ff */
[----:B------:R-:W-:Y:S02]  /*2070*/  IMAD.MOV.U32 R23, RZ, RZ, -0x1 ;  /* 0xffffffffff177424 */ /* 0x000fe400078e00ff */
[----:B01----:R-:W-:Y:S05]  /*2080*/  CALL.REL.NOINC `($__internal_106_$__cuda_sm70_shflsync_bfly_p) ;  /* 0x000007f000007944 */ /* 0x003fea0003c00000 */
[----:B------:R-:W-:Y:S01]  /*2090*/  SEL R12, R12, R17, P0 ;  /* 0x000000110c0c7207 */ /* 0x000fe20000000000 */
[----:B-1----:R-:W-:Y:S01]  /*20a0*/  IMAD.MOV.U32 R18, RZ, RZ, R24 ;  /* 0x000000ffff127224 */ /* 0x002fe200078e0018 */
[----:B------:R-:W-:Y:S01]  /*20b0*/  MOV R14, 0x2110 ;  /* 0x00002110000e7802 */ /* 0x000fe20000000f00 */
[----:B0-----:R-:W-:Y:S02]  /*20c0*/  IMAD.MOV.U32 R25, RZ, RZ, 0x2 ;  /* 0x00000002ff197424 */ /* 0x001fe400078e00ff */
[----:B------:R-:W-:Y:S02]  /*20d0*/  IMAD.MOV.U32 R24, RZ, RZ, 0x101f ;  /* 0x0000101fff187424 */ /* 0x000fe400078e00ff */
[----:B------:R-:W-:Y:S02]  /*20e0*/  IMAD.MOV.U32 R23, RZ, RZ, -0x1 ;  /* 0xffffffffff177424 */ /* 0x000fe400078e00ff */
[----:B------:R-:W-:-:S02]  /*20f0*/  IMAD.MOV.U32 R26, RZ, RZ, R12 ;  /* 0x000000ffff1a7224 */ /* 0x000fc400078e000c */
[----:B------:R-:W-:Y:S05]  /*2100*/  CALL.REL.NOINC `($__internal_106_$__cuda_sm70_shflsync_bfly_p) ;  /* 0x0000077000007944 */ /* 0x000fea0003c00000 */
[----:B-1----:R-:W-:Y:S01]  /*2110*/  IMAD.MOV.U32 R17, RZ, RZ, R24 ;  /* 0x000000ffff117224 */ /* 0x002fe200078e0018 */
[----:B0-----:R-:W-:Y:S05]  /*2120*/  BRA `(.L_x_5624) ;  /* 0xffffebf000007947 */ /* 0x001fea000383ffff */
.L_x_5599:
[----:B------:R-:W-:Y:S01]  /*2130*/  IMAD.MOV.U32 R26, RZ, RZ, R16 ;  /* 0x000000ffff1a7224 */ /* 0x000fe200078e0010 */
[----:B------:R-:W-:Y:S01]  /*2140*/  MOV R14, 0x2190 ;  /* 0x00002190000e7802 */ /* 0x000fe20000000f00 */
[----:B------:R-:W-:-:S02]  /*2150*/  IMAD.MOV.U32 R25, RZ, RZ, 0x1 ;  /* 0x00000001ff197424 */ /* 0x000fc400078e00ff */
[----:B------:R-:W-:Y:S02]  /*2160*/  IMAD.MOV.U32 R24, RZ, RZ, 0x101f ;  /* 0x0000101fff187424 */ /* 0x000fe400078e00ff */
[----:B------:R-:W-:Y:S02]  /*2170*/  IMAD.MOV.U32 R23, RZ, RZ, -0x1 ;  /* 0xffffffffff177424 */ /* 0x000fe400078e00ff */
[----:B--23--:R-:W-:Y:S05]  /*2180*/  CALL.REL.NOINC `($__internal_106_$__cuda_sm70_shflsync_bfly_p) ;  /* 0x000006f000007944 */ /* 0x00cfea0003c00000 */
        /* <DEDUP_REMOVED lines=8> */
[----:B0-----:R-:W-:Y:S01]  /*2210*/  SEL R26, R17, R12, P1 ;  /* 0x0000000c111a7207 */ /* 0x001fe20000800000 */
[----:B-1----:R-:W-:Y:S01]  /*2220*/  IMAD.MOV.U32 R12, RZ, RZ, R24 ;  /* 0x000000ffff0c7224 */ /* 0x002fe200078e0018 */
[----:B------:R-:W-:Y:S01]  /*2230*/  MOV R14, 0x2280 ;  /* 0x00002280000e7802 */ /* 0x000fe20000000f00 */
[----:B------:R-:W-:-:S02]  /*2240*/  IMAD.MOV.U32 R25, RZ, RZ, 0x1 ;  /* 0x00000001ff197424 */ /* 0x000fc400078e00ff */
[----:B------:R-:W-:Y:S02]  /*2250*/  IMAD.MOV.U32 R24, RZ, RZ, 0x101f ;  /* 0x0000101fff187424 */ /* 0x000fe400078e00ff */
[----:B------:R-:W-:Y:S02]  /*2260*/  IMAD.MOV.U32 R23, RZ, RZ, -0x1 ;  /* 0xffffffffff177424 */ /* 0x000fe400078e00ff */
[----:B------:R-:W-:Y:S05]  /*2270*/  CALL.REL.NOINC `($__internal_106_$__cuda_sm70_shflsync_bfly_p) ;  /* 0x0000060000007944 */ /* 0x000fea0003c00000 */
[----:B-1----:R-:W-:Y:S01]  /*2280*/  IMAD.MOV.U32 R15, RZ, RZ, R24 ;  /* 0x000000ffff0f7224 */ /* 0x002fe200078e0018 */
[----:B0-----:R-:W-:Y:S05]  /*2290*/  BRA `(.L_x_5625) ;  /* 0xffffeb4000007947 */ /* 0x001fea000383ffff */
.L_x_5606:
        /* <DEDUP_REMOVED lines=8> */
.L_x_5607:
[----:B------:R-:W-:Y:S01]  /*2320*/  IMAD.MOV.U32 R26, RZ, RZ, R12 ;  /* 0x000000ffff1a7224 */ /* 0x000fe200078e000c */
[----:B------:R-:W-:Y:S01]  /*2330*/  MOV R14, 0x2380 ;  /* 0x00002380000e7802 */ /* 0x000fe20000000f00 */
[----:B------:R-:W-:-:S02]  /*2340*/  IMAD.MOV.U32 R25, RZ, RZ, 0x8 ;  /* 0x00000008ff197424 */ /* 0x000fc400078e00ff */
[----:B------:R-:W-:Y:S02]  /*2350*/  IMAD.MOV.U32 R24, RZ, RZ, 0x101f ;  /* 0x0000101fff187424 */ /* 0x000fe400078e00ff */
[----:B------:R-:W-:Y:S02]  /*2360*/  IMAD.MOV.U32 R23, RZ, RZ, -0x1 ;  /* 0xffffffffff177424 */ /* 0x000fe400078e00ff */
[----:B01----:R-:W-:Y:S05]  /*2370*/  CALL.REL.NOINC `($__internal_106_$__cuda_sm70_shflsync_bfly_p) ;  /* 0x0000050000007944 */ /* 0x003fea0003c00000 */
[----:B-1----:R-:W-:Y:S01]  /*2380*/  IMAD.MOV.U32 R17, RZ, RZ, R24 ;  /* 0x000000ffff117224 */ /* 0x002fe200078e0018 */
[----:B------:R-:W-:Y:S01]  /*2390*/  MOV R14, 0x23f0 ;  /* 0x000023f0000e7802 */ /* 0x000fe20000000f00 */
[----:B0-----:R-:W-:Y:S02]  /*23a0*/  IMAD.MOV.U32 R26, RZ, RZ, R13 ;  /* 0x000000ffff1a7224 */ /* 0x001fe400078e000d */
[----:B------:R-:W-:Y:S02]  /*23b0*/  IMAD.MOV.U32 R25, RZ, RZ, 0x8 ;  /* 0x00000008ff197424 */ /* 0x000fe400078e00ff */
[----:B------:R-:W-:Y:S02]  /*23c0*/  IMAD.MOV.U32 R24, RZ, RZ, 0x101f ;  /* 0x0000101fff187424 */ /* 0x000fe400078e00ff */
[----:B------:R-:W-:-:S02]  /*23d0*/  IMAD.MOV.U32 R23, RZ, RZ, -0x1 ;  /* 0xffffffffff177424 */ /* 0x000fc400078e00ff */
[----:B------:R-:W-:Y:S05]  /*23e0*/  CALL.REL.NOINC `($__internal_106_$__cuda_sm70_shflsync_bfly_p) ;  /* 0x0000049000007944 */ /* 0x000fea0003c00000 */
[----:B-1----:R-:W-:Y:S01]  /*23f0*/  IMAD.MOV.U32 R16, RZ, RZ, R24 ;  /* 0x000000ffff107224 */ /* 0x002fe200078e0018 */
[----:B0-----:R-:W-:Y:S05]  /*2400*/  BRA `(.L_x_5627) ;  /* 0xffffef6000007947 */ /* 0x001fea000383ffff */
.L_x_5608:
        /* <DEDUP_REMOVED lines=24> */
.L_x_5609:
        /* <DEDUP_REMOVED lines=8> */
.L_x_5610:
        /* <DEDUP_REMOVED lines=16> */
.L_x_5611:
        /* <DEDUP_REMOVED lines=15> */
[----:B0-----:R-:W-:Y:S01]  /*2800*/  SEL R26, R16, R13, P1 ;  /* 0x0000000d101a7207 */ /* 0x001fe20000800000 */
[----:B------:R-:W-:Y:S01]  /*2810*/  IMAD.MOV.U32 R25, RZ, RZ, 0x1 ;  /* 0x00000001ff197424 */ /* 0x000fe200078e00ff */
[----:B------:R-:W-:Y:S01]  /*2820*/  MOV R14, 0x2860 ;  /* 0x00002860000e7802 */ /* 0x000fe20000000f00 */
[----:B------:R-:W-:-:S02]  /*2830*/  IMAD.MOV.U32 R24, RZ, RZ, 0x101f ;  /* 0x0000101fff187424 */ /* 0x000fc400078e00ff */
[----:B------:R-:W-:Y:S02]  /*2840*/  IMAD.MOV.U32 R23, RZ, RZ, -0x1 ;  /* 0xffffffffff177424 */ /* 0x000fe400078e00ff */
[----:B------:R-:W-:Y:S05]  /*2850*/  CALL.REL.NOINC `($__internal_106_$__cuda_sm70_shflsync_bfly_p) ;  /* 0x0000002000007944 */ /* 0x000fea0003c00000 */
[----:B-1----:R-:W-:Y:S01]  /*2860*/  IMAD.MOV.U32 R13, RZ, RZ, R24 ;  /* 0x000000ffff0d7224 */ /* 0x002fe200078e0018 */
[----:B0-----:R-:W-:Y:S05]  /*2870*/  BRA `(.L_x_5631) ;  /* 0xffffed2000007947 */ /* 0x001fea000383ffff */
        .weak           $__internal_106_$__cuda_sm70_shflsync_bfly_p
        .type           $__internal_106_$__cuda_sm70_shflsync_bfly_p,@function
        .size           $__internal_106_$__cuda_sm70_shflsync_bfly_p,(.L_x_11050 - $__internal_106_$__cuda_sm70_shflsync_bfly_p)
$__internal_106_$__cuda_sm70_shflsync_bfly_p:
[----:B------:R-:W-:Y:S01]  /*2880*/  IMAD.MOV.U32 R15, RZ, RZ, 0x0 ;  /* 0x00000000ff0f7424 */ /* 0x000fe200078e00ff */
[----:B------:R-:W-:Y:S04]  /*2890*/  WARPSYNC R23 ;  /* 0x0000001700007348 */ /* 0x000fe80003800000 */
[----:B------:R0:W1:Y:S01]  /*28a0*/  SHFL.BFLY PT, R24, R26, R25, R24 ;  /* 0x0c0000191a187389 */ /* 0x00006200000e0018 */
[----:B------:R-:W-:Y:S05]  /*28b0*/  RET.REL.NODEC R14 `(_ZN4vllm3moe10topkGatingILi8ELi128ELi4ELi16ELi32El13__nv_bfloat16LNS0_11ScoringFuncE0EEEvPKT5_PKbPfiPT4_PiiiibPKf) ;  /* 0xffffd7400e007950 */ /* 0x000fea0003c3ffff */
.L_x_5632:
        /* <DEDUP_REMOVED lines=12> */
.L_x_11050:


//--------------------- .text._ZN4vllm3moe10topkGatingILi8ELi64ELi4ELi16ELi32El13__nv_bfloat16LNS0_11ScoringFuncE0EEEvPKT5_PKbPfiPT4_PiiiibPKf --------------------------
	.section	.text._ZN4vllm3moe10topkGatingILi8ELi64ELi4ELi16ELi32El13__nv_bfloat16LNS0_11ScoringFuncE0EEEvPKT5_PKbPfiPT4_PiiiibPKf,"ax",@progbits
	.sectioninfo	@"SHI_REGISTERS=30"
	.align	128
        .global         _ZN4vllm3moe10topkGatingILi8ELi64ELi4ELi16ELi32El13__nv_bfloat16LNS0_11ScoringFuncE0EEEvPKT5_PKbPfiPT4_PiiiibPKf
        .type           _ZN4vllm3moe10topkGatingILi8ELi64ELi4ELi16ELi32El13__nv_bfloat16LNS0_11ScoringFuncE0EEEvPKT5_PKbPfiPT4_PiiiibPKf,@function
        .size           _ZN4vllm3moe10topkGatingILi8ELi64ELi4ELi16ELi32El13__nv_bfloat16LNS0_11ScoringFuncE0EEEvPKT5_PKbPfiPT4_PiiiibPKf,(.L_x_11051 - _ZN4vllm3moe10topkGatingILi8ELi64ELi4ELi16ELi32El13__nv_bfloat16LNS0_11ScoringFuncE0EEEvPKT5_PKbPfiPT4_PiiiibPKf)
        .other          _ZN4vllm3moe10topkGatingILi8ELi64ELi4ELi16ELi32El13__nv_bfloat16LNS0_11ScoringFuncE0EEEvPKT5_PKbPfiPT4_PiiiibPKf,@"STO_CUDA_ENTRY STV_DEFAULT"
_ZN4vllm3moe10topkGatingILi8ELi64ELi4ELi16ELi32El13__nv_bfloat16LNS0_11ScoringFuncE0EEEvPKT5_PKbPfiPT4_PiiiibPKf:
.text._ZN4vllm3moe10topkGatingILi8ELi64ELi4ELi16ELi32El13__nv_bfloat16LNS0_11ScoringFuncE0EEEvPKT5_PKbPfiPT4_PiiiibPKf:
        /* <DEDUP_REMOVED lines=23> */
[--C-:B--2---:R-:W-:Y:S02]  /*0170*/  PRMT R12, RZ, 0x5410, R4.reuse ;  /* 0x00005410ff0c7816 */ /* 0x104fe40000000004 */
[----:B0-----:R-:W-:Y:S02]  /*0180*/  PRMT R9, RZ, 0x7610, R4 ;  /* 0x00007610ff097816 */ /* 0x001fe40000000004 */
        /* <DEDUP_REMOVED lines=12> */
[----:B---3--:R-:W-:Y:S02]  /*0250*/  @P0 ISETP.NE.AND P1, PT, R3, RZ, PT ;  /* 0x000000ff0300020c */ /* 0x008fe40003f25270 */
[----:B------:R-:W-:-:S05]  /*0260*/  FMNMX.FTZ R14, R7, R14, !PT ;  /* 0x0000000e070e7209 */ /* 0x000fca0007810000 */
[----:B------:R-:W0:Y:S02]  /*0270*/  SHFL.BFLY PT, R11, R14, 0x4, 0x181f ;  /* 0x0c981f000e0b7f89 */ /* 0x000e2400000e0000 */
        /* <DEDUP_REMOVED lines=9> */
[----:B------:R0:W1:Y:S01]  /*0310*/  MUFU.EX2 R9, R12 ;  /* 0x0000000c00097308 */ /* 0x0000620000000800 */
[--C-:B------:R-:W-:Y:S02]  /*0320*/  FADD.FTZ R14, R4, -R11.reuse ;  /* 0x8000000b040e7221 */ /* 0x100fe40000010000 */
[----:B------:R-:W-:-:S02]  /*0330*/  FADD.FTZ R13, R5, -R11 ;  /* 0x8000000b050d7221 */ /* 0x000fc40000010000 */
[----:B------:R-:W-:Y:S02]  /*0340*/  FMUL.FTZ R14, R14, 1.4426950216293334961 ;  /* 0x3fb8aa3b0e0e7820 */ /* 0x000fe40000410000 */
[----:B------:R-:W-:Y:S01]  /*0350*/  FMUL.FTZ R16, R13, 1.4426950216293334961 ;  /* 0x3fb8aa3b0d107820 */ /* 0x000fe20000410000 */
[----:B------:R2:W3:Y:S01]  /*0360*/  MUFU.EX2 R4, R15 ;  /* 0x0000000f00047308 */ /* 0x0004e20000000800 */
[--C-:B------:R-:W-:Y:S02]  /*0370*/  FADD.FTZ R13, R8, -R11.reuse ;  /* 0x8000000b080d7221 */ /* 0x100fe40000010000 */
[--C-:B0-----:R-:W-:Y:S02]  /*0380*/  FADD.FTZ R12, R6, -R11.reuse ;  /* 0x8000000b060c7221 */ /* 0x101fe40000010000 */
[----:B------:R-:W-:Y:S02]  /*0390*/  FMUL.FTZ R17, R13, 1.4426950216293334961 ;  /* 0x3fb8aa3b0d117820 */ /* 0x000fe40000410000 */
[----:B------:R-:W-:Y:S01]  /*03a0*/  FMUL.FTZ R18, R12, 1.4426950216293334961 ;  /* 0x3fb8aa3b0c127820 */ /* 0x000fe20000410000 */
[----:B------:R-:W0:Y:S01]  /*03b0*/  MUFU.EX2 R5, R14 ;  /* 0x0000000e00057308 */ /* 0x000e220000000800 */
[----:B------:R-:W-:-:S02]  /*03c0*/  FADD.FTZ R12, R10, -R11 ;  /* 0x8000000b0a0c7221 */ /* 0x000fc40000010000 */
[----:B-1----:R-:W-:Y:S02]  /*03d0*/  FADD.FTZ R13, RZ, R9 ;  /* 0x00000009ff0d7221 */ /* 0x002fe40000010000 */
[----:B------:R-:W-:Y:S02]  /*03e0*/  FADD.FTZ R11, R7, -R11 ;  /* 0x8000000b070b7221 */ /* 0x000fe40000010000 */
[----:B--2---:R-:W-:Y:S01]  /*03f0*/  FMUL.FTZ R15, R12, 1.4426950216293334961 ;  /* 0x3fb8aa3b0c0f7820 */ /* 0x004fe20000410000 */
[----:B------:R-:W1:Y:S01]  /*0400*/  MUFU.EX2 R8, R16 ;  /* 0x0000001000087308 */ /* 0x000e620000000800 */
[----:B---3--:R-:W-:Y:S02]  /*0410*/  FADD.FTZ R12, R13, R4 ;  /* 0x000000040d0c7221 */ /* 0x008fe40000010000 */
[----:B------:R-:W-:-:S05]  /*0420*/  FMUL.FTZ R11, R11, 1.4426950216293334961 ;  /* 0x3fb8aa3b0b0b7820 */ /* 0x000fca0000410000 */
[----:B------:R-:W2:Y:S01]  /*0430*/  MUFU.EX2 R6, R17 ;  /* 0x0000001100067308 */ /* 0x000ea20000000800 */
[----:B0-----:R-:W-:-:S07]  /*0440*/  FADD.FTZ R13, R12, R5 ;  /* 0x000000050c0d7221 */ /* 0x001fce0000010000 */
[----:B------:R-:W0:Y:S01]  /*0450*/  MUFU.EX2 R10, R18 ;  /* 0x00000012000a7308 */ /* 0x000e220000000800 */
[----:B-1----:R-:W-:-:S07]  /*0460*/  FADD.FTZ R13, R13, R8 ;  /* 0x000000080d0d7221 */ /* 0x002fce0000010000 */
[----:B------:R-:W1:Y:S01]  /*0470*/  MUFU.EX2 R7, R15 ;  /* 0x0000000f00077308 */ /* 0x000e620000000800 */
[----:B--2---:R-:W-:-:S07]  /*0480*/  FADD.FTZ R13, R13, R6 ;  /* 0x000000060d0d7221 */ /* 0x004fce0000010000 */
[----:B------:R-:W2:Y:S01]  /*0490*/  MUFU.EX2 R11, R11 ;  /* 0x0000000b000b7308 */ /* 0x000ea20000000800 */
[----:B0-----:R-:W-:-:S04]  /*04a0*/  FADD.FTZ R12, R13, R10 ;  /* 0x0000000a0d0c7221 */ /* 0x001fc80000010000 */
[----:B-1----:R-:W-:-:S04]  /*04b0*/  FADD.FTZ R12, R12, R7 ;  /* 0x000000070c0c7221 */ /* 0x002fc80000010000 */
[----:B--2---:R-:W-:-:S05]  /*04c0*/  FADD.FTZ R13, R12, R11 ;  /* 0x0000000b0c0d7221 */ /* 0x004fca0000010000 */
[----:B------:R-:W0:Y:S02]  /*04d0*/  SHFL.BFLY PT, R12, R13, 0x4, 0x181f ;  /* 0x0c981f000d0c7f89 */ /* 0x000e2400000e0000 */
[----:B0-----:R-:W-:-:S05]  /*04e0*/  FADD.FTZ R14, R13, R12 ;  /* 0x0000000c0d0e7221 */ /* 0x001fca0000010000 */
[----:B------:R-:W0:Y:S02]  /*04f0*/  SHFL.BFLY PT, R15, R14, 0x2, 0x181f ;  /* 0x0c581f000e0f7f89 */ /* 0x000e2400000e0000 */
[----:B0-----:R-:W-:-:S05]  /*0500*/  FADD.FTZ R15, R14, R15 ;  /* 0x0000000f0e0f7221 */ /* 0x001fca0000010000 */
[----:B------:R-:W0:Y:S02]  /*0510*/  SHFL.BFLY PT, R12, R15, 0x1, 0x181f ;  /* 0x0c381f000f0c7f89 */ /* 0x000e2400000e0000 */
[----:B0-----:R-:W-:Y:S02]  /*0520*/  FADD.FTZ R16, R15, R12 ;  /* 0x0000000c0f107221 */ /* 0x001fe40000010000 */
[----:B------:R-:W-:-:S04]  /*0530*/  IMAD.MOV.U32 R12, RZ, RZ, 0x1 ;  /* 0x00000001ff0c7424 */ /* 0x000fc800078e00ff */
[----:B------:R-:W0:Y:S01]  /*0540*/  MUFU.RCP R16, R16 ;  /* 0x0000001000107308 */ /* 0x000e220000001000 */
[----:B------:R-:W-:Y:S02]  /*0550*/  PRMT R3, R12, 0x7610, R3 ;  /* 0x000076100c037816 */ /* 0x000fe40000000003 */
[----:B------:R-:W-:Y:S02]  /*0560*/  @P0 SEL R12, RZ, 0x1, P1 ;  /* 0x00000001ff0c0807 */ /* 0x000fe40000800000 */
[----:B------:R-:W-:Y:S02]  /*0570*/  ISETP.NE.U32.AND P1, PT, RZ, c[0x0][0x1a0], PT ;  /* 0x00006800ff007a0c */ /* 0x000fe40003f25070 */
[----:B------:R-:W-:Y:S02]  /*0580*/  @P0 PRMT R3, R12, 0x7610, R3 ;  /* 0x000076100c030816 */ /* 0x000fe40000000003 */
[----:B------:R-:W-:Y:S01]  /*0590*/  ISETP.NE.AND.EX P0, PT, RZ, c[0x0][0x1a4], PT, P1 ;  /* 0x00006900ff007a0c */ /* 0x000fe20003f05310 */
[----:B0-----:R-:W-:-:S02]  /*05a0*/  FMUL.FTZ R9, R9, R16 ;  /* 0x0000001009097220 */ /* 0x001fc40000410000 */
        /* <DEDUP_REMOVED lines=45> */
.L_x_5633:
[----:B------:R0:W-:Y:S04]  /*0880*/  STL.128 [R1], R4 ;  /* 0x0000000401007387 */ /* 0x0001e80000100c00 */
[----:B------:R0:W-:Y:S02]  /*0890*/  STL.128 [R1+0x10], R8 ;  /* 0x0000100801007387 */ /* 0x0001e40000100c00 */
.L_x_5634:
        /* <DEDUP_REMOVED lines=9> */
.L_x_5647:
        /* <DEDUP_REMOVED lines=33> */
.L_x_5661:
[----:B------:R-:W-:Y:S05]  /*0b40*/  BRA.DIV ~URZ, `(.L_x_5638) ;  /* 0x000010527f007947 */ /* 0x000fea000b800000 */
[----:B------:R2:W3:Y:S04]  /*0b50*/  SHFL.BFLY PT, R19, R18, 0x4, 0x181f ;  /* 0x0c981f0012137f89 */ /* 0x0004e800000e0000 */
[----:B------:R2:W4:Y:S02]  /*0b60*/  SHFL.BFLY PT, R12, R13, 0x4, 0x181f ;  /* 0x0c981f000d0c7f89 */ /* 0x00052400000e0000 */
.L_x_5662:
        /* <DEDUP_REMOVED lines=12> */
.L_x_5663:
[----:B-1----:R-:W-:-:S13]  /*0c30*/  FSETP.GEU.FTZ.AND P1, PT, R16, R17, PT ;  /* 0x000000111000720b */ /* 0x002fda0003f3e000 */
[----:B------:R-:W-:-:S04]  /*0c40*/  @P1 FSETP.NEU.FTZ.AND P2, PT, R16, R17, PT ;  /* 0x000000111000120b */ /* 0x000fc80003f5d000 */
[----:B---3--:R-:W-:-:S13]  /*0c50*/  @P1 ISETP.LT.AND P0, PT, R13, R12, !P2 ;  /* 0x0000000c0d00120c */ /* 0x008fda0005701270 */
[----:B0-----:R-:W-:Y:S01]  /*0c60*/  FSEL R16, R17, R16, P0 ;  /* 0x0000001011107208 */ /* 0x001fe20000000000 */
[----:B------:R-:W-:Y:S05]  /*0c70*/  BRA.DIV ~URZ, `(.L_x_5640) ;  /* 0x000011927f007947 */ /* 0x000fea000b800000 */
[----:B------:R0:W1:Y:S02]  /*0c80*/  SHFL.BFLY PT, R17, R16, 0x1, 0x181f ;  /* 0x0c381f0010117f89 */ /* 0x00006400000e0000 */
.L_x_5664:
[----:B--2---:R-:W-:Y:S01]  /*0c90*/  FSEL R18, R18, R19, P0 ;  /* 0x0000001312127208 */ /* 0x004fe20000000000 */
[----:B------:R-:W-:Y:S05]  /*0ca0*/  BRA.DIV ~URZ, `(.L_x_5641) ;  /* 0x000011e27f007947 */ /* 0x000fea000b800000 */
[----:B------:R-:W-:Y:S02]  /*0cb0*/  SEL R26, R13, R12, P0 ;  /* 0x0000000c0d1a7207 */ /* 0x000fe40000000000 */
[----:B------:R2:W3:Y:S04]  /*0cc0*/  SHFL.BFLY PT, R13, R18, 0x1, 0x181f ;  /* 0x0c381f00120d7f89 */ /* 0x0004e800000e0000 */
[----:B------:R2:W4:Y:S02]  /*0cd0*/  SHFL.BFLY PT, R15, R26, 0x1, 0x181f ;  /* 0x0c381f001a0f7f89 */ /* 0x00052400000e0000 */
.L_x_5665:
        /* <DEDUP_REMOVED lines=30> */
.L_x_5643:
[----:B------:R-:W-:Y:S05]  /*0ec0*/  BSYNC B1 ;  /* 0x0000000000017941 */ /* 0x000fea0003800000 */
.L_x_5642:
        /* <DEDUP_REMOVED lines=20> */
.L_x_5646:
[----:B------:R-:W-:Y:S05]  /*1010*/  BSYNC B1 ;  /* 0x0000000000017941 */ /* 0x000fea0003800000 */
.L_x_5645:
[----:B0-----:R-:W-:Y:S05]  /*1020*/  BRA `(.L_x_5647) ;  /* 0xfffff90000007947 */ /* 0x001fea000383ffff */
.L_x_5636:
[----:B------:R-:W-:Y:S02]  /*1030*/  IMAD.MOV.U32 R22, RZ, RZ, RZ ;  /* 0x000000ffff167224 */ /* 0x000fe400078e00ff */
.L_x_5657:
        /* <DEDUP_REMOVED lines=33> */
.L_x_5666:
[----:B------:R-:W-:Y:S05]  /*1250*/  BRA.DIV ~URZ, `(.L_x_5649) ;  /* 0x00000da27f007947 */ /* 0x000fea000b800000 */
[----:B------:R2:W3:Y:S04]  /*1260*/  SHFL.BFLY PT, R18, R13, 0x4, 0x181f ;  /* 0x0c981f000d127f89 */ /* 0x0004e800000e0000 */
[----:B------:R2:W4:Y:S02]  /*1270*/  SHFL.BFLY PT, R16, R19, 0x4, 0x181f ;  /* 0x0c981f0013107f89 */ /* 0x00052400000e0000 */
.L_x_5667:
        /* <DEDUP_REMOVED lines=12> */
.L_x_5668:
[----:B-1----:R-:W-:-:S13]  /*1340*/  FSETP.GEU.FTZ.AND P1, PT, R12, R17, PT ;  /* 0x000000110c00720b */ /* 0x002fda0003f3e000 */
[----:B------:R-:W-:-:S04]  /*1350*/  @P1 FSETP.NEU.FTZ.AND P2, PT, R12, R17, PT ;  /* 0x000000110c00120b */ /* 0x000fc80003f5d000 */
[----:B---3--:R-:W-:-:S13]  /*1360*/  @P1 ISETP.LT.AND P0, PT, R16, R19, !P2 ;  /* 0x000000131000120c */ /* 0x008fda0005701270 */
[----:B0-----:R-:W-:Y:S01]  /*1370*/  FSEL R12, R17, R12, P0 ;  /* 0x0000000c110c7208 */ /* 0x001fe20000000000 */
[----:B------:R-:W-:Y:S05]  /*1380*/  BRA.DIV ~URZ, `(.L_x_5651) ;  /* 0x00000ee27f007947 */ /* 0x000fea000b800000 */
[----:B------:R0:W1:Y:S02]  /*1390*/  SHFL.BFLY PT, R17, R12, 0x1, 0x181f ;  /* 0x0c381f000c117f89 */ /* 0x00006400000e0000 */
.L_x_5669:
[----:B--2---:R-:W-:Y:S01]  /*13a0*/  FSEL R18, R18, R13, P0 ;  /* 0x0000000d12127208 */ /* 0x004fe20000000000 */
[----:B------:R-:W-:Y:S05]  /*13b0*/  BRA.DIV ~URZ, `(.L_x_5652) ;  /* 0x00000f327f007947 */ /* 0x000fea000b800000 */
[----:B------:R-:W-:Y:S01]  /*13c0*/  SEL R26, R16, R19, P0 ;  /* 0x00000013101a7207 */ /* 0x000fe20000000000 */
[----:B------:R2:W3:Y:S04]  /*13d0*/  SHFL.BFLY PT, R13, R18, 0x1, 0x181f ;  /* 0x0c381f00120d7f89 */ /* 0x0004e800000e0000 */
[----:B------:R2:W4:Y:S02]  /*13e0*/  SHFL.BFLY PT, R15, R26, 0x1, 0x181f ;  /* 0x0c381f001a0f7f89 */ /* 0x00052400000e0000 */
.L_x_5670:
        /* <DEDUP_REMOVED lines=29> */
.L_x_5654:
[----:B------:R-:W-:Y:S05]  /*15c0*/  BSYNC B1 ;  /* 0x0000000000017941 */ /* 0x000fea0003800000 */
.L_x_5653:
        /* <DEDUP_REMOVED lines=20> */
.L_x_5656:
[----:B------:R-:W-:Y:S05]  /*1710*/  BSYNC B1 ;  /* 0x0000000000017941 */ /* 0x000fea0003800000 */
.L_x_5655:
[----:B0-----:R-:W-:Y:S05]  /*1720*/  BRA `(.L_x_5657) ;  /* 0xfffff91000007947 */ /* 0x001fea000383ffff */
.L_x_5644:
[----:B------:R-:W-:Y:S05]  /*1730*/  BSYNC B0 ;  /* 0x0000000000007941 */ /* 0x000fea0003800000 */
.L_x_5635:
        /* <DEDUP_REMOVED lines=19> */
.L_x_5659:
        /* <DEDUP_REMOVED lines=20> */
.L_x_5658:
        /* <DEDUP_REMOVED lines=12> */
.L_x_5660:
        /* <DEDUP_REMOVED lines=11> */
.L_x_5637:
[----:B------:R-:W-:Y:S01]  /*1b20*/  IMAD.MOV.U32 R26, RZ, RZ, R17 ;  /* 0x000000ffff1a7224 */ /* 0x000fe200078e0011 */
[----:B------:R-:W-:Y:S01]  /*1b30*/  MOV R14, 0x1b80 ;  /* 0x00001b80000e7802 */ /* 0x000fe20000000f00 */
[----:B------:R-:W-:Y:S02]  /*1b40*/  IMAD.MOV.U32 R25, RZ, RZ, 0x4 ;  /* 0x00000004ff197424 */ /* 0x000fe400078e00ff */
[----:B------:R-:W-:Y:S02]  /*1b50*/  IMAD.MOV.U32 R24, RZ, RZ, 0x181f ;  /* 0x0000181fff187424 */ /* 0x000fe400078e00ff */
[----:B------:R-:W-:Y:S02]  /*1b60*/  IMAD.MOV.U32 R23, RZ, RZ, -0x1 ;  /* 0xffffffffff177424 */ /* 0x000fe400078e00ff */
[----:B------:R-:W-:Y:S05]  /*1b70*/  CALL.REL.NOINC `($__internal_107_$__cuda_sm70_shflsync_bfly_p) ;  /* 0x0000086000007944 */ /* 0x000fea0003c00000 */
[----:B-1----:R-:W-:Y:S01]  /*1b80*/  IMAD.MOV.U32 R16, RZ, RZ, R24 ;  /* 0x000000ffff107224 */ /* 0x002fe200078e0018 */
[----:B0-----:R-:W-:Y:S05]  /*1b90*/  BRA `(.L_x_5661) ;  /* 0xffffefa000007947 */ /* 0x001fea000383ffff */
.L_x_5638:
[----:B------:R-:W-:Y:S01]  /*1ba0*/  IMAD.MOV.U32 R26, RZ, RZ, R18 ;  /* 0x000000ffff1a7224 */ /* 0x000fe200078e0012 */
[----:B------:R-:W-:Y:S01]  /*1bb0*/  MOV R14, 0x1c00 ;  /* 0x00001c00000e7802 */ /* 0x000fe20000000f00 */
[----:B------:R-:W-:Y:S02]  /*1bc0*/  IMAD.MOV.U32 R25, RZ, RZ, 0x4 ;  /* 0x00000004ff197424 */ /* 0x000fe400078e00ff */
[----:B------:R-:W-:-:S02]  /*1bd0*/  IMAD.MOV.U32 R24, RZ, RZ, 0x181f ;  /* 0x0000181fff187424 */ /* 0x000fc400078e00ff */
[----:B------:R-:W-:Y:S02]  /*1be0*/  IMAD.MOV.U32 R23, RZ, RZ, -0x1 ;  /* 0xffffffffff177424 */ /* 0x000fe400078e00ff */
[----:B01----:R-:W-:Y:S05]  /*1bf0*/  CALL.REL.NOINC `($__internal_107_$__cuda_sm70_shflsync_bfly_p) ;  /* 0x000007e000007944 */ /* 0x003fea0003c00000 */
[----:B-1----:R-:W-:Y:S01]  /*1c00*/  IMAD.MOV.U32 R19, RZ, RZ, R24 ;  /* 0x000000ffff137224 */ /* 0x002fe200078e0018 */
[----:B------:R-:W-:Y:S01]  /*1c10*/  MOV R14, 0x1c70 ;  /* 0x00001c70000e7802 */ /* 0x000fe20000000f00 */
[----:B0-----:R-:W-:Y:S02]  /*1c20*/  IMAD.MOV.U32 R26, RZ, RZ, R13 ;  /* 0x000000ffff1a7224 */ /* 0x001fe400078e000d */
[----:B------:R-:W-:Y:S02]  /*1c30*/  IMAD.MOV.U32 R25, RZ, RZ, 0x4 ;  /* 0x00000004ff197424 */ /* 0x000fe400078e00ff */
[----:B------:R-:W-:Y:S02]  /*1c40*/  IMAD.MOV.U32 R24, RZ, RZ, 0x181f ;  /* 0x0000181fff187424 */ /* 0x000fe400078e00ff */
[----:B------:R-:W-:Y:S02]  /*1c50*/  IMAD.MOV.U32 R23, RZ, RZ, -0x1 ;  /* 0xffffffffff177424 */ /* 0x000fe400078e00ff */
[----:B------:R-:W-:Y:S05]  /*1c60*/  CALL.REL.NOINC `($__internal_107_$__cuda_sm70_shflsync_bfly_p) ;  /* 0x0000077000007944 */ /* 0x000fea0003c00000 */
[----:B-1----:R-:W-:Y:S01]  /*1c70*/  IMAD.MOV.U32 R12, RZ, RZ, R24 ;  /* 0x000000ffff0c7224 */ /* 0x002fe200078e0018 */
[----:B0-----:R-:W-:Y:S05]  /*1c80*/  BRA `(.L_x_5662) ;  /* 0xffffeee000007947 */ /* 0x001fea000383ffff */
.L_x_5639:
[----:B------:R-:W-:Y:S01]  /*1c90*/  IMAD.MOV.U32 R26, RZ, RZ, R16 ;  /* 0x000000ffff1a7224 */ /* 0x000fe200078e0010 */
[----:B------:R-:W-:Y:S01]  /*1ca0*/  MOV R14, 0x1cf0 ;  /* 0x00001cf0000e7802 */ /* 0x000fe20000000f00 */
[----:B------:R-:W-:-:S02]  /*1cb0*/  IMAD.MOV.U32 R25, RZ, RZ, 0x2 ;  /* 0x00000002ff197424 */ /* 0x000fc400078e00ff */
[----:B------:R-:W-:Y:S02]  /*1cc0*/  IMAD.MOV.U32 R24, RZ, RZ, 0x181f ;  /* 0x0000181fff187424 */ /* 0x000fe400078e00ff */
[----:B------:R-:W-:Y:S02]  /*1cd0*/  IMAD.MOV.U32 R23, RZ, RZ, -0x1 ;  /* 0xffffffffff177424 */ /* 0x000fe400078e00ff */
[----:B0-23--:R-:W-:Y:S05]  /*1ce0*/  CALL.REL.NOINC `($__internal_107_$__cuda_sm70_shflsync_bfly_p) ;  /* 0x000006f000007944 */ /* 0x00dfea0003c00000 */
[----:B------:R-:W-:Y:S01]  /*1cf0*/  FSEL R19, R19, R18, P1 ;  /* 0x0000001213137208 */ /* 0x000fe20000800000 */
[----:B-1----:R-:W-:Y:S01]  /*1d00*/  IMAD.MOV.U32 R17, RZ, RZ, R24 ;  /* 0x000000ffff117224 */ /* 0x002fe200078e0018 */
[----:B------:R-:W-:Y:S01]  /*1d10*/  MOV R14, 0x1d70 ;  /* 0x00001d70000e7802 */ /* 0x000fe20000000f00 */
[----:B0-----:R-:W-:Y:S02]  /*1d20*/  IMAD.MOV.U32 R25, RZ, RZ, 0x2 ;  /* 0x00000002ff197424 */ /* 0x001fe400078e00ff */
[----:B------:R-:W-:Y:S02]  /*1d30*/  IMAD.MOV.U32 R24, RZ, RZ, 0x181f ;  /* 0x0000181fff187424 */ /* 0x000fe400078e00ff */
[----:B------:R-:W-:Y:S02]  /*1d40*/  IMAD.MOV.U32 R23, RZ, RZ, -0x1 ;  /* 0xffffffffff177424 */ /* 0x000fe400078e00ff */
[----:B------:R-:W-:-:S02]  /*1d50*/  IMAD.MOV.U32 R26, RZ, RZ, R19 ;  /* 0x000000ffff1a7224 */ /* 0x000fc400078e0013 */
[----:B------:R-:W-:Y:S05]  /*1d60*/  CALL.REL.NOINC `($__internal_107_$__cuda_sm70_shflsync_bfly_p) ;  /* 0x0000067000007944 */ /* 0x000fea0003c00000 */
[----:B------:R-:W-:Y:S01]  /*1d70*/  SEL R12, R12, R13, P1 ;  /* 0x0000000d0c0c7207 */ /* 0x000fe20000800000 */
[----:B-1----:R-:W-:Y:S01]  /*1d80*/  IMAD.MOV.U32 R18, RZ, RZ, R24 ;  /* 0x000000ffff127224 */ /* 0x002fe200078e0018 */
[----:B------:R-:W-:Y:S01]  /*1d90*/  MOV R14, 0x1df0 ;  /* 0x00001df0000e7802 */ /* 0x000fe20000000f00 */
[----:B0-----:R-:W-:-:S02]  /*1da0*/  IMAD.MOV.U32 R25, RZ, RZ, 0x2 ;  /* 0x00000002ff197424 */ /* 0x001fc400078e00ff */
[----:B------:R-:W-:Y:S02]  /*1db0*/  IMAD.MOV.U32 R24, RZ, RZ, 0x181f ;  /* 0x0000181fff187424 */ /* 0x000fe400078e00ff */
[----:B------:R-:W-:Y:S02]  /*1dc0*/  IMAD.MOV.U32 R23, RZ, RZ, -0x1 ;  /* 0xffffffffff177424 */ /* 0x000fe400078e00ff */
[----:B------:R-:W-:Y:S02]  /*1dd0*/  IMAD.MOV.U32 R26, RZ, RZ, R12 ;  /* 0x000000ffff1a7224 */ /* 0x000fe400078e000c */
[----:B------:R-:W-:Y:S05]  /*1de0*/  CALL.REL.NOINC `($__internal_107_$__cuda_sm70_shflsync_bfly_p) ;  /* 0x000005f000007944 */ /* 0x000fea0003c00000 */
[----:B-1----:R-:W-:Y:S01]  /*1df0*/  IMAD.MOV.U32 R13, RZ, RZ, R24 ;  /* 0x000000ffff0d7224 */ /* 0x002fe200078e0018 */
[----:B0-----:R-:W-:Y:S05]  /*1e00*/  BRA `(.L_x_5663) ;  /* 0xffffee2000007947 */ /* 0x001fea000383ffff */
.L_x_5640:
[----:B------:R-:W-:Y:S01]  /*1e10*/  IMAD.MOV.U32 R26, RZ, RZ, R16 ;  /* 0x000000ffff1a7224 */ /* 0x000fe200078e0010 */
[----:B------:R-:W-:Y:S01]  /*1e20*/  MOV R14, 0x1e70 ;  /* 0x00001e70000e7802 */ /* 0x000fe20000000f00 */
[----:B------:R-:W-:Y:S02]  /*1e30*/  IMAD.MOV.U32 R25, RZ, RZ, 0x1 ;  /* 0x00000001ff197424 */ /* 0x000fe400078e00ff */
[----:B------:R-:W-:Y:S02]  /*1e40*/  IMAD.MOV.U32 R24, RZ, RZ, 0x181f ;  /* 0x0000181fff187424 */ /* 0x000fe400078e00ff */
[----:B------:R-:W-:-:S02]  /*1e50*/  IMAD.MOV.U32 R23, RZ, RZ, -0x1 ;  /* 0xffffffffff177424 */ /* 0x000fc400078e00ff */
[----:B--2---:R-:W-:Y:S05]  /*1e60*/  CALL.REL.NOINC `($__internal_107_$__cuda_sm70_shflsync_bfly_p) ;  /* 0x0000057000007944 */ /* 0x004fea0003c00000 */
[----:B-1----:R-:W-:Y:S01]  /*1e70*/  IMAD.MOV.U32 R17, RZ, RZ, R24 ;  /* 0x000000ffff117224 */ /* 0x002fe200078e0018 */
[----:B0-----:R-:W-:Y:S05]  /*1e80*/  BRA `(.L_x_5664) ;  /* 0xffffee0000007947 */ /* 0x001fea000383ffff */
.L_x_5641:
[----:B------:R-:W-:Y:S01]  /*1e90*/  IMAD.MOV.U32 R26, RZ, RZ, R18 ;  /* 0x000000ffff1a7224 */ /* 0x000fe200078e0012 */
[----:B------:R-:W-:Y:S01]  /*1ea0*/  MOV R14, 0x1ef0 ;  /* 0x00001ef0000e7802 */ /* 0x000fe20000000f00 */
[----:B------:R-:W-:-:S02]  /*1eb0*/  IMAD.MOV.U32 R25, RZ, RZ, 0x1 ;  /* 0x00000001ff197424 */ /* 0x000fc400078e00ff */
[----:B------:R-:W-:Y:S02]  /*1ec0*/  IMAD.MOV.U32 R24, RZ, RZ, 0x181f ;  /* 0x0000181fff187424 */ /* 0x000fe400078e00ff */
[----:B------:R-:W-:Y:S02]  /*1ed0*/  IMAD.MOV.U32 R23, RZ, RZ, -0x1 ;  /* 0xffffffffff177424 */ /* 0x000fe400078e00ff */
[----:B01----:R-:W-:Y:S05]  /*1ee0*/  CALL.REL.NOINC `($__internal_107_$__cuda_sm70_shflsync_bfly_p) ;  /* 0x000004f000007944 */ /* 0x003fea0003c00000 */
[----:B0-----:R-:W-:Y:S01]  /*1ef0*/  SEL R26, R13, R12, P0 ;  /* 0x0000000c0d1a7207 */ /* 0x001fe20000000000 */
[----:B-1----:R-:W-:Y:S01]  /*1f00*/  IMAD.MOV.U32 R13, RZ, RZ, R24 ;  /* 0x000000ffff0d7224 */ /* 0x002fe200078e0018 */
[----:B------:R-:W-:Y:S01]  /*1f10*/  MOV R14, 0x1f60 ;  /* 0x00001f60000e7802 */ /* 0x000fe20000000f00 */
[----:B------:R-:W-:Y:S02]  /*1f20*/  IMAD.MOV.U32 R25, RZ, RZ, 0x1 ;  /* 0x00000001ff197424 */ /* 0x000fe400078e00ff */
[----:B------:R-:W-:Y:S02]  /*1f30*/  IMAD.MOV.U32 R24, RZ, RZ, 0x181f ;  /* 0x0000181fff187424 */ /* 0x000fe400078e00ff */
[----:B------:R-:W-:Y:S02]  /*1f40*/  IMAD.MOV.U32 R23, RZ, RZ, -0x1 ;  /* 0xffffffffff177424 */ /* 0x000fe400078e00ff */
[----:B------:R-:W-:Y:S05]  /*1f50*/  CALL.REL.NOINC `($__internal_107_$__cuda_sm70_shflsync_bfly_p) ;  /* 0x0000048000007944 */ /* 0x000fea0003c00000 */
[----:B-1----:R-:W-:Y:S01]  /*1f60*/  IMAD.MOV.U32 R15, RZ, RZ, R24 ;  /* 0x000000ffff0f7224 */ /* 0x002fe200078e0018 */
[----:B0-----:R-:W-:Y:S05]  /*1f70*/  BRA `(.L_x_5665) ;  /* 0xffffed6000007947 */ /* 0x001fea000383ffff */
.L_x_5648:
[----:B------:R-:W-:Y:S01]  /*1f80*/  IMAD.MOV.U32 R26, RZ, RZ, R12 ;  /* 0x000000ffff1a7224 */ /* 0x000fe200078e000c */
[----:B------:R-:W-:Y:S01]  /*1f90*/  MOV R14, 0x1fe0 ;  /* 0x00001fe0000e7802 */ /* 0x000fe20000000f00 */
[----:B------:R-:W-:-:S02]  /*1fa0*/  IMAD.MOV.U32 R25, RZ, RZ, 0x4 ;  /* 0x00000004ff197424 */ /* 0x000fc400078e00ff */
[----:B------:R-:W-:Y:S02]  /*1fb0*/  IMAD.MOV.U32 R24, RZ, RZ, 0x181f ;  /* 0x0000181fff187424 */ /* 0x000fe400078e00ff */
[----:B------:R-:W-:Y:S02]  /*1fc0*/  IMAD.MOV.U32 R23, RZ, RZ, -0x1 ;  /* 0xffffffffff177424 */ /* 0x000fe400078e00ff */
[----:B------:R-:W-:Y:S05]  /*1fd0*/  CALL.REL.NOINC `($__internal_107_$__cuda_sm70_shflsync_bfly_p) ;  /* 0x0000040000007944 */ /* 0x000fea0003c00000 */
[----:B-1----:R-:W-:Y:S01]  /*1fe0*/  IMAD.MOV.U32 R17, RZ, RZ, R24 ;  /* 0x000000ffff117224 */ /* 0x002fe200078e0018 */
[----:B0-----:R-:W-:Y:S05]  /*1ff0*/  BRA `(.L_x_5666) ;  /* 0xfffff25000007947 */ /* 0x001fea000383ffff */
.L_x_5649:
[----:B------:R-:W-:Y:S01]  /*2000*/  IMAD.MOV.U32 R26, RZ, RZ, R13 ;  /* 0x000000ffff1a7224 */ /* 0x000fe200078e000d */
[----:B------:R-:W-:Y:S01]  /*2010*/  MOV R14, 0x2060 ;  /* 0x00002060000e7802 */ /* 0x000fe20000000f00 */
[----:B------:R-:W-:Y:S02]  /*2020*/  IMAD.MOV.U32 R25, RZ, RZ, 0x4 ;  /* 0x00000004ff197424 */ /* 0x000fe400078e00ff */
[----:B------:R-:W-:Y:S02]  /*2030*/  IMAD.MOV.U32 R24, RZ, RZ, 0x181f ;  /* 0x0000181fff187424 */ /* 0x000fe400078e00ff */
[----:B------:R-:W-:Y:S02]  /*2040*/  IMAD.MOV.U32 R23, RZ, RZ, -0x1 ;  /* 0xffffffffff177424 */ /* 0x000fe400078e00ff */
[----:B01----:R-:W-:Y:S05]  /*2050*/  CALL.REL.NOINC `($__internal_107_$__cuda_sm70_shflsync_bfly_p) ;  /* 0x0000038000007944 */ /* 0x003fea0003c00000 */
[----:B-1----:R-:W-:Y:S01]  /*2060*/  IMAD.MOV.U32 R18, RZ, RZ, R24 ;  /* 0x000000ffff127224 */ /* 0x002fe200078e0018 */
[----:B------:R-:W-:Y:S01]  /*2070*/  MOV R14, 0x20d0 ;  /* 0x000020d0000e7802 */ /* 0x000fe20000000f00 */
[----:B0-----:R-:W-:-:S02]  /*2080*/  IMAD.MOV.U32 R26, RZ, RZ, R19 ;  /* 0x000000ffff1a7224 */ /* 0x001fc400078e0013 */
[----:B------:R-:W-:Y:S02]  /*2090*/  IMAD.MOV.U32 R25, RZ, RZ, 0x4 ;  /* 0x00000004ff197424 */ /* 0x000fe400078e00ff */
[----:B------:R-:W-:Y:S02]  /*20a0*/  IMAD.MOV.U32 R24, RZ, RZ, 0x181f ;  /* 0x0000181fff187424 */ /* 0x000fe400078e00ff */
[----:B------:R-:W-:Y:S02]  /*20b0*/  IMAD.MOV.U32 R23, RZ, RZ, -0x1 ;  /* 0xffffffffff177424 */ /* 0x000fe400078e00ff */
[----:B------:R-:W-:Y:S05]  /*20c0*/  CALL.REL.NOINC `($__internal_107_$__cuda_sm70_shflsync_bfly_p) ;  /* 0x0000031000007944 */ /* 0x000fea0003c00000 */
[----:B-1----:R-:W-:Y:S01]  /*20d0*/  IMAD.MOV.U32 R16, RZ, RZ, R24 ;  /* 0x000000ffff107224 */ /* 0x002fe200078e0018 */
[----:B0-----:R-:W-:Y:S05]  /*20e0*/  BRA `(.L_x_5667) ;  /* 0xfffff19000007947 */ /* 0x001fea000383ffff */
.L_x_5650:
[----:B------:R-:W-:Y:S01]  /*20f0*/  IMAD.MOV.U32 R26, RZ, RZ, R12 ;  /* 0x000000ffff1a7224 */ /* 0x000fe200078e000c */
[----:B------:R-:W-:Y:S01]  /*2100*/  MOV R14, 0x2150 ;  /* 0x00002150000e7802 */ /* 0x000fe20000000f00 */
[----:B------:R-:W-:Y:S02]  /*2110*/  IMAD.MOV.U32 R25, RZ, RZ, 0x2 ;  /* 0x00000002ff197424 */ /* 0x000fe400078e00ff */
[----:B------:R-:W-:Y:S02]  /*2120*/  IMAD.MOV.U32 R24, RZ, RZ, 0x181f ;  /* 0x0000181fff187424 */ /* 0x000fe400078e00ff */
[----:B------:R-:W-:-:S02]  /*2130*/  IMAD.MOV.U32 R23, RZ, RZ, -0x1 ;  /* 0xffffffffff177424 */ /* 0x000fc400078e00ff */
[----:B--23--:R-:W-:Y:S05]  /*2140*/  CALL.REL.NOINC `($__internal_107_$__cuda_sm70_shflsync_bfly_p) ;  /* 0x0000029000007944 */ /* 0x00cfea0003c00000 */
[----:B------:R-:W-:Y:S01]  /*2150*/  FSEL R13, R18, R13, P1 ;  /* 0x0000000d120d7208 */ /* 0x000fe20000800000 */
[----:B-1----:R-:W-:Y:S01]  /*2160*/  IMAD.MOV.U32 R17, RZ, RZ, R24 ;  /* 0x000000ffff117224 */ /* 0x002fe200078e0018 */
[----:B------:R-:W-:Y:S01]  /*2170*/  MOV R14, 0x21d0 ;  /* 0x000021d0000e7802 */ /* 0x000fe20000000f00 */
[----:B0-----:R-:W-:-:S02]  /*2180*/  IMAD.MOV.U32 R25, RZ, RZ, 0x2 ;  /* 0x00000002ff197424 */ /* 0x001fc400078e00ff */
[----:B------:R-:W-:Y:S02]  /*2190*/  IMAD.MOV.U32 R24, RZ, RZ, 0x181f ;  /* 0x0000181fff187424 */ /* 0x000fe400078e00ff */
[----:B------:R-:W-:Y:S02]  /*21a0*/  IMAD.MOV.U32 R23, RZ, RZ, -0x1 ;  /* 0xffffffffff177424 */ /* 0x000fe400078e00ff */
[----:B------:R-:W-:Y:S02]  /*21b0*/  IMAD.MOV.U32 R26, RZ, RZ, R13 ;  /* 0x000000ffff1a7224 */ /* 0x000fe400078e000d */
[----:B------:R-:W-:Y:S05]  /*21c0*/  CALL.REL.NOINC `($__internal_107_$__cuda_sm70_shflsync_bfly_p) ;  /* 0x0000021000007944 */ /* 0x000fea0003c00000 */
[----:B------:R-:W-:Y:S01]  /*21d0*/  SEL R19, R16, R19, P1 ;  /* 0x0000001310137207 */ /* 0x000fe20000800000 */
[----:B-1----:R-:W-:Y:S01]  /*21e0*/  IMAD.MOV.U32 R18, RZ, RZ, R24 ;  /* 0x000000ffff127224 */ /* 0x002fe200078e0018 */
[----:B------:R-:W-:Y:S01]  /*21f0*/  MOV R14, 0x2250 ;  /* 0x00002250000e7802 */ /* 0x000fe20000000f00 */
[----:B0-----:R-:W-:Y:S02]  /*2200*/  IMAD.MOV.U32 R25, RZ, RZ, 0x2 ;  /* 0x00000002ff197424 */ /* 0x001fe400078e00ff */
[----:B------:R-:W-:Y:S02]  /*2210*/  IMAD.MOV.U32 R24, RZ, RZ, 0x181f ;  /* 0x0000181fff187424 */ /* 0x000fe400078e00ff */
[----:B------:R-:W-:-:S02]  /*2220*/  IMAD.MOV.U32 R23, RZ, RZ, -0x1 ;  /* 0xffffffffff177424 */ /* 0x000fc400078e00ff */
[----:B------:R-:W-:Y:S02]  /*2230*/  IMAD.MOV.U32 R26, RZ, RZ, R19 ;  /* 0x000000ffff1a7224 */ /* 0x000fe400078e0013 */
[----:B------:R-:W-:Y:S05]  /*2240*/  CALL.REL.NOINC `($__internal_107_$__cuda_sm70_shflsync_bfly_p) ;  /* 0x0000019000007944 */ /* 0x000fea0003c00000 */
[----:B-1----:R-:W-:Y:S01]  /*2250*/  IMAD.MOV.U32 R16, RZ, RZ, R24 ;  /* 0x000000ffff107224 */ /* 0x002fe200078e0018 */
[----:B0-----:R-:W-:Y:S05]  /*2260*/  BRA `(.L_x_5668) ;  /* 0xfffff0d000007947 */ /* 0x001fea000383ffff */
.L_x_5651:
[----:B------:R-:W-:Y:S01]  /*2270*/  IMAD.MOV.U32 R26, RZ, RZ, R12 ;  /* 0x000000ffff1a7224 */ /* 0x000fe200078e000c */
[----:B------:R-:W-:Y:S01]  /*2280*/  MOV R14, 0x22d0 ;  /* 0x000022d0000e7802 */ /* 0x000fe20000000f00 */
[----:B------:R-:W-:Y:S02]  /*2290*/  IMAD.MOV.U32 R25, RZ, RZ, 0x1 ;  /* 0x00000001ff197424 */ /* 0x000fe400078e00ff */
[----:B------:R-:W-:Y:S02]  /*22a0*/  IMAD.MOV.U32 R24, RZ, RZ, 0x181f ;  /* 0x0000181fff187424 */ /* 0x000fe400078e00ff */
[----:B------:R-:W-:Y:S02]  /*22b0*/  IMAD.MOV.U32 R23, RZ, RZ, -0x1 ;  /* 0xffffffffff177424 */ /* 0x000fe400078e00ff */
[----:B--2---:R-:W-:Y:S05]  /*22c0*/  CALL.REL.NOINC `($__internal_107_$__cuda_sm70_shflsync_bfly_p) ;  /* 0x0000011000007944 */ /* 0x004fea0003c00000 */
[----:B-1----:R-:W-:Y:S01]  /*22d0*/  IMAD.MOV.U32 R17, RZ, RZ, R24 ;  /* 0x000000ffff117224 */ /* 0x002fe200078e0018 */
[----:B0-----:R-:W-:Y:S05]  /*22e0*/  BRA `(.L_x_5669) ;  /* 0xfffff0b000007947 */ /* 0x001fea000383ffff */
.L_x_5652:
[----:B------:R-:W-:Y:S01]  /*22f0*/  IMAD.MOV.U32 R26, RZ, RZ, R18 ;  /* 0x000000ffff1a7224 */ /* 0x000fe200078e0012 */
[----:B------:R-:W-:Y:S01]  /*2300*/  MOV R14, 0x2350 ;  /* 0x00002350000e7802 */ /* 0x000fe20000000f00 */
[----:B------:R-:W-:-:S02]  /*2310*/  IMAD.MOV.U32 R25, RZ, RZ, 0x1 ;  /* 0x00000001ff197424 */ /* 0x000fc400078e00ff */
[----:B------:R-:W-:Y:S02]  /*2320*/  IMAD.MOV.U32 R24, RZ, RZ, 0x181f ;  /* 0x0000181fff187424 */ /* 0x000fe400078e00ff */
[----:B------:R-:W-:Y:S02]  /*2330*/  IMAD.MOV.U32 R23, RZ, RZ, -0x1 ;  /* 0xffffffffff177424 */ /* 0x000fe400078e00ff */
[----:B01----:R-:W-:Y:S05]  /*2340*/  CALL.REL.NOINC `($__internal_107_$__cuda_sm70_shflsync_bfly_p) ;  /* 0x0000009000007944 */ /* 0x003fea0003c00000 */
[----:B-1----:R-:W-:Y:S01]  /*2350*/  IMAD.MOV.U32 R13, RZ, RZ, R24 ;  /* 0x000000ffff0d7224 */ /* 0x002fe200078e0018 */
[----:B0-----:R-:W-:Y:S01]  /*2360*/  SEL R26, R16, R19, P0 ;  /* 0x00000013101a7207 */ /* 0x001fe20000000000 */
[----:B------:R-:W-:Y:S01]  /*2370*/  IMAD.MOV.U32 R25, RZ, RZ, 0x1 ;  /* 0x00000001ff197424 */ /* 0x000fe200078e00ff */
[----:B------:R-:W-:Y:S01]  /*2380*/  MOV R14, 0x23c0 ;  /* 0x000023c0000e7802 */ /* 0x000fe20000000f00 */
[----:B------:R-:W-:Y:S02]  /*2390*/  IMAD.MOV.U32 R24, RZ, RZ, 0x181f ;  /* 0x0000181fff187424 */ /* 0x000fe400078e00ff */
[----:B------:R-:W-:Y:S02]  /*23a0*/  IMAD.MOV.U32 R23, RZ, RZ, -0x1 ;  /* 0xffffffffff177424 */ /* 0x000fe400078e00ff */
[----:B------:R-:W-:Y:S05]  /*23b0*/  CALL.REL.NOINC `($__internal_107_$__cuda_sm70_shflsync_bfly_p) ;  /* 0x0000002000007944 */ /* 0x000fea0003c00000 */
[----:B-1----:R-:W-:Y:S01]  /*23c0*/  IMAD.MOV.U32 R15, RZ, RZ, R24 ;  /* 0x000000ffff0f7224 */ /* 0x002fe200078e0018 */
[----:B0-----:R-:W-:Y:S05]  /*23d0*/  BRA `(.L_x_5670) ;  /* 0xfffff01000007947 */ /* 0x001fea000383ffff */
        .weak           $__internal_107_$__cuda_sm70_shflsync_bfly_p
        .type           $__internal_107_$__cuda_sm70_shflsync_bfly_p,@function
        .size           $__internal_107_$__cuda_sm70_shflsync_bfly_p,(.L_x_11051 - $__internal_107_$__cuda_sm70_shflsync_bfly_p)
$__internal_107_$__cuda_sm70_shflsync_bfly_p:
[----:B------:R-:W-:Y:S01]  /*23e0*/  IMAD.MOV.U32 R15, RZ, RZ, 0x0 ;  /* 0x00000000ff0f7424 */ /* 0x000fe200078e00ff */
[----:B------:R-:W-:Y:S04]  /*23f0*/  WARPSYNC R23 ;  /* 0x0000001700007348 */ /* 0x000fe80003800000 */
[----:B------:R0:W1:Y:S01]  /*2400*/  SHFL.BFLY PT, R24, R26, R25, R24 ;  /* 0x0c0000191a187389 */ /* 0x00006200000e0018 */
[----:B------:R-:W-:Y:S05]  /*2410*/  RET.REL.NODEC R14 `(_ZN4vllm3moe10topkGatingILi8ELi64ELi4ELi16ELi32El13__nv_bfloat16LNS0_11ScoringFuncE0EEEvPKT5_PKbPfiPT4_PiiiibPKf) ;  /* 0xffffdbe00e007950 */ /* 0x000fea0003c3ffff */
.L_x_5671:
        /* <DEDUP_REMOVED lines=14> */
.L_x_11051:


//--------------------- .text._ZN4vllm3moe10topkGatingILi8ELi32ELi4ELi16ELi32El13__nv_bfloat16LNS0_11ScoringFuncE0EEEvPKT5_PKbPfiPT4_PiiiibPKf --------------------------
	.section	.text._ZN4vllm3moe10topkGatingILi8ELi32ELi4ELi16ELi32El13__nv_bfloat16LNS0_11ScoringFuncE0EEEvPKT5_PKbPfiPT4_PiiiibPKf,"ax",@progbits
	.sectioninfo	@"SHI_REGISTERS=30"
	.align	128
        .global         _ZN4vllm3moe10topkGatingILi8ELi32ELi4ELi16ELi32El13__nv_bfloat16LNS0_11ScoringFuncE0EEEvPKT5_PKbPfiPT4_PiiiibPKf
        .type           _ZN4vllm3moe10topkGatingILi8ELi32ELi4ELi16ELi32El13__nv_bfloat16LNS0_11ScoringFuncE0EEEvPKT5_PKbPfiPT4_PiiiibPKf,@function
        .size           _ZN4vllm3moe10topkGatingILi8ELi32ELi4ELi16ELi32El13__nv_bfloat16LNS0_11ScoringFuncE0EEEvPKT5_PKbPfiPT4_PiiiibPKf,(.L_x_11052 - _ZN4vllm3moe10topkGatingILi8ELi32ELi4ELi16ELi32El13__nv_bfloat16LNS0_11ScoringFuncE0EEEvPKT5_PKbPfiPT4_PiiiibPKf)
        .other          _ZN4vllm3moe10topkGatingILi8ELi32ELi4ELi16ELi32El13__nv_bfloat16LNS0_11ScoringFuncE0EEEvPKT5_PKbPfiPT4_PiiiibPKf,@"STO_CUDA_ENTRY STV_DEFAULT"
_ZN4vllm3moe10topkGatingILi8ELi32ELi4ELi16ELi32El13__nv_bfloat16LNS0_11ScoringFuncE0EEEvPKT5_PKbPfiPT4_PiiiibPKf:
.text._ZN4vllm3moe10topkGatingILi8ELi32ELi4ELi16ELi32El13__nv_bfloat16LNS0_11ScoringFuncE0EEEvPKT5_PKbPfiPT4_PiiiibPKf:
        /* <DEDUP_REMOVED lines=24> */
[----:B------:R-:W-:Y:S02]  /*0180*/  PRMT R12, RZ, 0x7610, R4 ;  /* 0x00007610ff0c7816 */ /* 0x000fe40000000004 */
[--C-:B------:R-:W-:Y:S02]  /*0190*/  PRMT R4, RZ, 0x5410, R5.reuse ;  /* 0x00005410ff047816 */ /* 0x100fe40000000005 */
[----:B------:R-:W-:Y:S02]  /*01a0*/  FMNMX.FTZ R11, R10, R12, !PT ;  /* 0x0000000c0a0b7209 */ /* 0x000fe40007810000 */
[----:B------:R-:W-:-:S02]  /*01b0*/  PRMT R5, RZ, 0x7610, R5 ;  /* 0x00007610ff057816 */ /* 0x000fc40000000005 */
[----:B------:R-:W-:Y:S02]  /*01c0*/  FMNMX.FTZ R14, R4, R11, !PT ;  /* 0x0000000b040e7209 */ /* 0x000fe40007810000 */
[--C-:B0-----:R-:W-:Y:S02]  /*01d0*/  PRMT R8, RZ, 0x5410, R6.reuse ;  /* 0x00005410ff087816 */ /* 0x101fe40000000006 */
        /* <DEDUP_REMOVED lines=21> */
[--C-:B------:R-:W-:Y:S02]  /*0330*/  FADD.FTZ R13, R8, -R11.reuse ;  /* 0x8000000b080d7221 */ /* 0x100fe40000010000 */
[----:B------:R-:W-:Y:S01]  /*0340*/  FMUL.FTZ R14, R14, 1.4426950216293334961 ;  /* 0x3fb8aa3b0e0e7820 */ /* 0x000fe20000410000 */
[----:B------:R1:W2:Y:S01]  /*0350*/  MUFU.EX2 R4, R12 ;  /* 0x0000000c00047308 */ /* 0x0002a20000000800 */
[----:B------:R-:W-:Y:S02]  /*0360*/  FMUL.FTZ R16, R13, 1.4426950216293334961 ;  /* 0x3fb8aa3b0d107820 */ /* 0x000fe40000410000 */
[----:B------:R-:W-:-:S04]  /*0370*/  FADD.FTZ R13, R6, -R11 ;  /* 0x8000000b060d7221 */ /* 0x000fc80000010000 */
[----:B------:R-:W-:Y:S01]  /*0380*/  FMUL.FTZ R17, R13, 1.4426950216293334961 ;  /* 0x3fb8aa3b0d117820 */ /* 0x000fe20000410000 */
[----:B------:R-:W3:Y:S01]  /*0390*/  MUFU.EX2 R5, R15 ;  /* 0x0000000f00057308 */ /* 0x000ee20000000800 */
[--C-:B-1----:R-:W-:Y:S02]  /*03a0*/  FADD.FTZ R12, R9, -R11.reuse ;  /* 0x8000000b090c7221 */ /* 0x102fe40000010000 */
[----:B0-----:R-:W-:Y:S02]  /*03b0*/  FADD.FTZ R13, RZ, R10 ;  /* 0x0000000aff0d7221 */ /* 0x001fe40000010000 */
[----:B------:R-:W-:Y:S02]  /*03c0*/  FADD.FTZ R11, R7, -R11 ;  /* 0x8000000b070b7221 */ /* 0x000fe40000010000 */
[----:B------:R-:W-:Y:S01]  /*03d0*/  FMUL.FTZ R18, R12, 1.4426950216293334961 ;  /* 0x3fb8aa3b0c127820 */ /* 0x000fe20000410000 */
[----:B------:R-:W0:Y:S01]  /*03e0*/  MUFU.EX2 R8, R14 ;  /* 0x0000000e00087308 */ /* 0x000e220000000800 */
[----:B--2---:R-:W-:-:S02]  /*03f0*/  FADD.FTZ R12, R13, R4 ;  /* 0x000000040d0c7221 */ /* 0x004fc40000010000 */
[----:B------:R-:W-:-:S05]  /*0400*/  FMUL.FTZ R11, R11, 1.4426950216293334961 ;  /* 0x3fb8aa3b0b0b7820 */ /* 0x000fca0000410000 */
[----:B------:R-:W1:Y:S01]  /*0410*/  MUFU.EX2 R6, R16 ;  /* 0x0000001000067308 */ /* 0x000e620000000800 */
[----:B---3--:R-:W-:-:S07]  /*0420*/  FADD.FTZ R13, R12, R5 ;  /* 0x000000050c0d7221 */ /* 0x008fce0000010000 */
[----:B------:R-:W2:Y:S01]  /*0430*/  MUFU.EX2 R9, R17 ;  /* 0x0000001100097308 */ /* 0x000ea20000000800 */
[----:B0-----:R-:W-:-:S07]  /*0440*/  FADD.FTZ R13, R13, R8 ;  /* 0x000000080d0d7221 */ /* 0x001fce0000010000 */
[----:B------:R-:W0:Y:S01]  /*0450*/  MUFU.EX2 R7, R18 ;  /* 0x0000001200077308 */ /* 0x000e220000000800 */
[----:B-1----:R-:W-:-:S07]  /*0460*/  FADD.FTZ R12, R13, R6 ;  /* 0x000000060d0c7221 */ /* 0x002fce0000010000 */
[----:B------:R-:W1:Y:S01]  /*0470*/  MUFU.EX2 R11, R11 ;  /* 0x0000000b000b7308 */ /* 0x000e620000000800 */
[----:B--2---:R-:W-:-:S04]  /*0480*/  FADD.FTZ R12, R12, R9 ;  /* 0x000000090c0c7221 */ /* 0x004fc80000010000 */
[----:B0-----:R-:W-:-:S04]  /*0490*/  FADD.FTZ R12, R12, R7 ;  /* 0x000000070c0c7221 */ /* 0x001fc80000010000 */
[----:B-1----:R-:W-:-:S05]  /*04a0*/  FADD.FTZ R13, R12, R11 ;  /* 0x0000000b0c0d7221 */ /* 0x002fca0000010000 */
[----:B------:R-:W0:Y:S02]  /*04b0*/  SHFL.BFLY PT, R12, R13, 0x2, 0x1c1f ;  /* 0x0c5c1f000d0c7f89 */ /* 0x000e2400000e0000 */
[----:B0-----:R-:W-:Y:S02]  /*04c0*/  FADD.FTZ R14, R13, R12 ;  /* 0x0000000c0d0e7221 */ /* 0x001fe40000010000 */
[----:B------:R-:W-:-:S03]  /*04d0*/  IMAD.MOV.U32 R12, RZ, RZ, 0x1 ;  /* 0x00000001ff0c7424 */ /* 0x000fc600078e00ff */
[----:B------:R-:W0:Y:S02]  /*04e0*/  SHFL.BFLY PT, R15, R14, 0x1, 0x1c1f ;  /* 0x0c3c1f000e0f7f89 */ /* 0x000e2400000e0000 */
[----:B------:R-:W-:Y:S02]  /*04f0*/  PRMT R3, R12, 0x7610, R3 ;  /* 0x000076100c037816 */ /* 0x000fe40000000003 */
        /* <DEDUP_REMOVED lines=52> */
.L_x_5672:
[----:B------:R0:W-:Y:S04]  /*0840*/  STL.128 [R1], R4 ;  /* 0x0000000401007387 */ /* 0x0001e80000100c00 */
[----:B------:R0:W-:Y:S02]  /*0850*/  STL.128 [R1+0x10], R8 ;  /* 0x0000100801007387 */ /* 0x0001e40000100c00 */
.L_x_5673:
        /* <DEDUP_REMOVED lines=9> */
.L_x_5684:
        /* <DEDUP_REMOVED lines=33> */
.L_x_5696:
[----:B------:R-:W-:Y:S05]  /*0b00*/  BRA.DIV ~URZ, `(.L_x_5677) ;  /* 0x00000ed27f007947 */ /* 0x000fea000b800000 */
[----:B------:R2:W3:Y:S04]  /*0b10*/  SHFL.BFLY PT, R13, R16, 0x2, 0x1c1f ;  /* 0x0c5c1f00100d7f89 */ /* 0x0004e800000e0000 */
[----:B------:R2:W4:Y:S02]  /*0b20*/  SHFL.BFLY PT, R12, R17, 0x2, 0x1c1f ;  /* 0x0c5c1f00110c7f89 */ /* 0x00052400000e0000 */
.L_x_5697:
        /* <DEDUP_REMOVED lines=12> */
.L_x_5698:
        /* <DEDUP_REMOVED lines=29> */
.L_x_5680:
[----:B------:R-:W-:Y:S05]  /*0dc0*/  BSYNC B1 ;  /* 0x0000000000017941 */ /* 0x000fea0003800000 */
.L_x_5679:
        /* <DEDUP_REMOVED lines=20> */
.L_x_5683:
[----:B------:R-:W-:Y:S05]  /*0f10*/  BSYNC B1 ;  /* 0x0000000000017941 */ /* 0x000fea0003800000 */
.L_x_5682:
[----:B0-----:R-:W-:Y:S05]  /*0f20*/  BRA `(.L_x_5684) ;  /* 0xfffff9c000007947 */ /* 0x001fea000383ffff */
.L_x_5675:
[----:B------:R-:W-:Y:S02]  /*0f30*/  IMAD.MOV.U32 R22, RZ, RZ, RZ ;  /* 0x000000ffff167224 */ /* 0x000fe400078e00ff */
.L_x_5692:
        /* <DEDUP_REMOVED lines=33> */
.L_x_5699:
[----:B------:R-:W-:Y:S05]  /*1150*/  BRA.DIV ~URZ, `(.L_x_5686) ;  /* 0x00000b627f007947 */ /* 0x000fea000b800000 */
[----:B------:R2:W3:Y:S04]  /*1160*/  SHFL.BFLY PT, R13, R16, 0x2, 0x1c1f ;  /* 0x0c5c1f00100d7f89 */ /* 0x0004e800000e0000 */
[----:B------:R2:W4:Y:S02]  /*1170*/  SHFL.BFLY PT, R12, R17, 0x2, 0x1c1f ;  /* 0x0c5c1f00110c7f89 */ /* 0x00052400000e0000 */
.L_x_5700:
        /* <DEDUP_REMOVED lines=12> */
.L_x_5701:
        /* <DEDUP_REMOVED lines=28> */
.L_x_5689:
[----:B------:R-:W-:Y:S05]  /*1400*/  BSYNC B1 ;  /* 0x0000000000017941 */ /* 0x000fea0003800000 */
.L_x_5688:
        /* <DEDUP_REMOVED lines=20> */
.L_x_5691:
[----:B------:R-:W-:Y:S05]  /*1550*/  BSYNC B1 ;  /* 0x0000000000017941 */ /* 0x000fea0003800000 */
.L_x_5690:
[----:B0-----:R-:W-:Y:S05]  /*1560*/  BRA `(.L_x_5692) ;  /* 0xfffff9d000007947 */ /* 0x001fea000383ffff */
.L_x_5681:
[----:B------:R-:W-:Y:S05]  /*1570*/  BSYNC B0 ;  /* 0x0000000000007941 */ /* 0x000fea0003800000 */
.L_x_5674:
        /* <DEDUP_REMOVED lines=19> */
.L_x_5694:
        /* <DEDUP_REMOVED lines=20> */
.L_x_5693:
        /* <DEDUP_REMOVED lines=12> */
.L_x_5695:
        /* <DEDUP_REMOVED lines=11> */
.L_x_5676:
[----:B------:R-:W-:Y:S01]  /*1960*/  IMAD.MOV.U32 R26, RZ, RZ, R18 ;  /* 0x000000ffff1a7224 */ /* 0x000fe200078e0012 */
[----:B------:R-:W-:Y:S01]  /*1970*/  MOV R14, 0x19c0 ;  /* 0x000019c0000e7802 */ /* 0x000fe20000000f00 */
[----:B------:R-:W-:Y:S02]  /*1980*/  IMAD.MOV.U32 R25, RZ, RZ, 0x2 ;  /* 0x00000002ff197424 */ /* 0x000fe400078e00ff */
[----:B------:R-:W-:Y:S02]  /*1990*/  IMAD.MOV.U32 R24, RZ, RZ, 0x1c1f ;  /* 0x00001c1fff187424 */ /* 0x000fe400078e00ff */
[----:B------:R-:W-:Y:S02]  /*19a0*/  IMAD.MOV.U32 R23, RZ, RZ, -0x1 ;  /* 0xffffffffff177424 */ /* 0x000fe400078e00ff */
[----:B------:R-:W-:Y:S05]  /*19b0*/  CALL.REL.NOINC `($__internal_108_$__cuda_sm70_shflsync_bfly_p) ;  /* 0x0000056000007944 */ /* 0x000fea0003c00000 */
[----:B-1----:R-:W-:Y:S01]  /*19c0*/  IMAD.MOV.U32 R19, RZ, RZ, R24 ;  /* 0x000000ffff137224 */ /* 0x002fe200078e0018 */
[----:B0-----:R-:W-:Y:S05]  /*19d0*/  BRA `(.L_x_5696) ;  /* 0xfffff12000007947 */ /* 0x001fea000383ffff */
.L_x_5677:
[----:B------:R-:W-:Y:S01]  /*19e0*/  IMAD.MOV.U32 R26, RZ, RZ, R16 ;  /* 0x000000ffff1a7224 */ /* 0x000fe200078e0010 */
[----:B------:R-:W-:Y:S01]  /*19f0*/  MOV R14, 0x1a40 ;  /* 0x00001a40000e7802 */ /* 0x000fe20000000f00 */
[----:B------:R-:W-:Y:S02]  /*1a00*/  IMAD.MOV.U32 R25, RZ, RZ, 0x2 ;  /* 0x00000002ff197424 */ /* 0x000fe400078e00ff */
[----:B------:R-:W-:-:S02]  /*1a10*/  IMAD.MOV.U32 R24, RZ, RZ, 0x1c1f ;  /* 0x00001c1fff187424 */ /* 0x000fc400078e00ff */
[----:B------:R-:W-:Y:S02]  /*1a20*/  IMAD.MOV.U32 R23, RZ, RZ, -0x1 ;  /* 0xffffffffff177424 */ /* 0x000fe400078e00ff */
[----:B01----:R-:W-:Y:S05]  /*1a30*/  CALL.REL.NOINC `($__internal_108_$__cuda_sm70_shflsync_bfly_p) ;  /* 0x000004e000007944 */ /* 0x003fea0003c00000 */
[----:B-1----:R-:W-:Y:S01]  /*1a40*/  IMAD.MOV.U32 R13, RZ, RZ, R24 ;  /* 0x000000ffff0d7224 */ /* 0x002fe200078e0018 */
[----:B------:R-:W-:Y:S01]  /*1a50*/  MOV R14, 0x1ab0 ;  /* 0x00001ab0000e7802 */ /* 0x000fe20000000f00 */
[----:B0-----:R-:W-:Y:S02]  /*1a60*/  IMAD.MOV.U32 R26, RZ, RZ, R17 ;  /* 0x000000ffff1a7224 */ /* 0x001fe400078e0011 */
[----:B------:R-:W-:Y:S02]  /*1a70*/  IMAD.MOV.U32 R25, RZ, RZ, 0x2 ;  /* 0x00000002ff197424 */ /* 0x000fe400078e00ff */
[----:B------:R-:W-:Y:S02]  /*1a80*/  IMAD.MOV.U32 R24, RZ, RZ, 0x1c1f ;  /* 0x00001c1fff187424 */ /* 0x000fe400078e00ff */
[----:B------:R-:W-:Y:S02]  /*1a90*/  IMAD.MOV.U32 R23, RZ, RZ, -0x1 ;  /* 0xffffffffff177424 */ /* 0x000fe400078e00ff */
[----:B------:R-:W-:Y:S05]  /*1aa0*/  CALL.REL.NOINC `($__internal_108_$__cuda_sm70_shflsync_bfly_p) ;  /* 0x0000047000007944 */ /* 0x000fea0003c00000 */
[----:B-1----:R-:W-:Y:S01]  /*1ab0*/  IMAD.MOV.U32 R12, RZ, RZ, R24 ;  /* 0x000000ffff0c7224 */ /* 0x002fe200078e0018 */
[----:B0-----:R-:W-:Y:S05]  /*1ac0*/  BRA `(.L_x_5697) ;  /* 0xfffff06000007947 */ /* 0x001fea000383ffff */
.L_x_5678:
[----:B------:R-:W-:Y:S01]  /*1ad0*/  IMAD.MOV.U32 R26, RZ, RZ, R18 ;  /* 0x000000ffff1a7224 */ /* 0x000fe200078e0012 */
[----:B------:R-:W-:Y:S01]  /*1ae0*/  MOV R14, 0x1b30 ;  /* 0x00001b30000e7802 */ /* 0x000fe20000000f00 */
[----:B------:R-:W-:-:S02]  /*1af0*/  IMAD.MOV.U32 R25, RZ, RZ, 0x1 ;  /* 0x00000001ff197424 */ /* 0x000fc400078e00ff */
[----:B------:R-:W-:Y:S02]  /*1b00*/  IMAD.MOV.U32 R24, RZ, RZ, 0x1c1f ;  /* 0x00001c1fff187424 */ /* 0x000fe400078e00ff */
[----:B------:R-:W-:Y:S02]  /*1b10*/  IMAD.MOV.U32 R23, RZ, RZ, -0x1 ;  /* 0xffffffffff177424 */ /* 0x000fe400078e00ff */
[----:B--23--:R-:W-:Y:S05]  /*1b20*/  CALL.REL.NOINC `($__internal_108_$__cuda_sm70_shflsync_bfly_p) ;  /* 0x000003f000007944 */ /* 0x00cfea0003c00000 */
[----:B------:R-:W-:Y:S01]  /*1b30*/  FSEL R16, R13, R16, P1 ;  /* 0x000000100d107208 */ /* 0x000fe20000800000 */
[----:B-1----:R-:W-:Y:S01]  /*1b40*/  IMAD.MOV.U32 R13, RZ, RZ, R24 ;  /* 0x000000ffff0d7224 */ /* 0x002fe200078e0018 */
[----:B------:R-:W-:Y:S01]  /*1b50*/  MOV R14, 0x1bb0 ;  /* 0x00001bb0000e7802 */ /* 0x000fe20000000f00 */
[----:B0-----:R-:W-:Y:S02]  /*1b60*/  IMAD.MOV.U32 R25, RZ, RZ, 0x1 ;  /* 0x00000001ff197424 */ /* 0x001fe400078e00ff */
[----:B------:R-:W-:Y:S02]  /*1b70*/  IMAD.MOV.U32 R24, RZ, RZ, 0x1c1f ;  /* 0x00001c1fff187424 */ /* 0x000fe400078e00ff */
[----:B------:R-:W-:Y:S02]  /*1b80*/  IMAD.MOV.U32 R23, RZ, RZ, -0x1 ;  /* 0xffffffffff177424 */ /* 0x000fe400078e00ff */
[----:B------:R-:W-:-:S02]  /*1b90*/  IMAD.MOV.U32 R26, RZ, RZ, R16 ;  /* 0x000000ffff1a7224 */ /* 0x000fc400078e0010 */
[----:B------:R-:W-:Y:S05]  /*1ba0*/  CALL.REL.NOINC `($__internal_108_$__cuda_sm70_shflsync_bfly_p) ;  /* 0x0000037000007944 */ /* 0x000fea0003c00000 */
[----:B0-----:R-:W-:Y:S01]  /*1bb0*/  SEL R26, R12, R17, P1 ;  /* 0x000000110c1a7207 */ /* 0x001fe20000800000 */
[----:B-1----:R-:W-:Y:S01]  /*1bc0*/  IMAD.MOV.U32 R17, RZ, RZ, R24 ;  /* 0x000000ffff117224 */ /* 0x002fe200078e0018 */
[----:B------:R-:W-:Y:S01]  /*1bd0*/  MOV R14, 0x1c20 ;  /* 0x00001c20000e7802 */ /* 0x000fe20000000f00 */
[----:B------:R-:W-:-:S02]  /*1be0*/  IMAD.MOV.U32 R25, RZ, RZ, 0x1 ;  /* 0x00000001ff197424 */ /* 0x000fc400078e00ff */
[----:B------:R-:W-:Y:S02]  /*1bf0*/  IMAD.MOV.U32 R24, RZ, RZ, 0x1c1f ;  /* 0x00001c1fff187424 */ /* 0x000fe400078e00ff */
[----:B------:R-:W-:Y:S02]  /*1c00*/  IMAD.MOV.U32 R23, RZ, RZ, -0x1 ;  /* 0xffffffffff177424 */ /* 0x000fe400078e00ff */
[----:B------:R-:W-:Y:S05]  /*1c10*/  CALL.REL.NOINC `($__internal_108_$__cuda_sm70_shflsync_bfly_p) ;  /* 0x0000030000007944 */ /* 0x000fea0003c00000 */
[----:B-1----:R-:W-:Y:S01]  /*1c20*/  IMAD.MOV.U32 R15, RZ, RZ, R24 ;  /* 0x000000ffff0f7224 */ /* 0x002fe200078e0018 */
[----:B0-----:R-:W-:Y:S05]  /*1c30*/  BRA `(.L_x_5698) ;  /* 0xffffefb000007947 */ /* 0x001fea000383ffff */
.L_x_5685:
        /* <DEDUP_REMOVED lines=8> */
.L_x_5686:
[----:B------:R-:W-:Y:S01]  /*1cc0*/  IMAD.MOV.U32 R26, RZ, RZ, R16 ;  /* 0x000000ffff1a7224 */ /* 0x000fe200078e0010 */
[----:B------:R-:W-:Y:S01]  /*1cd0*/  MOV R14, 0x1d20 ;  /* 0x00001d20000e7802 */ /* 0x000fe20000000f00 */
[----:B------:R-:W-:-:S02]  /*1ce0*/  IMAD.MOV.U32 R25, RZ, RZ, 0x2 ;  /* 0x00000002ff197424 */ /* 0x000fc400078e00ff */
[----:B------:R-:W-:Y:S02]  /*1cf0*/  IMAD.MOV.U32 R24, RZ, RZ, 0x1c1f ;  /* 0x00001c1fff187424 */ /* 0x000fe400078e00ff */
[----:B------:R-:W-:Y:S02]  /*1d00*/  IMAD.MOV.U32 R23, RZ, RZ, -0x1 ;  /* 0xffffffffff177424 */ /* 0x000fe400078e00ff */
[----:B01----:R-:W-:Y:S05]  /*1d10*/  CALL.REL.NOINC `($__internal_108_$__cuda_sm70_shflsync_bfly_p) ;  /* 0x0000020000007944 */ /* 0x003fea0003c00000 */
[----:B-1----:R-:W-:Y:S01]  /*1d20*/  IMAD.MOV.U32 R13, RZ, RZ, R24 ;  /* 0x000000ffff0d7224 */ /* 0x002fe200078e0018 */
[----:B------:R-:W-:Y:S01]  /*1d30*/  MOV R14, 0x1d90 ;  /* 0x00001d90000e7802 */ /* 0x000fe20000000f00 */
[----:B0-----:R-:W-:Y:S02]  /*1d40*/  IMAD.MOV.U32 R26, RZ, RZ, R17 ;  /* 0x000000ffff1a7224 */ /* 0x001fe400078e0011 */
[----:B------:R-:W-:Y:S02]  /*1d50*/  IMAD.MOV.U32 R25, RZ, RZ, 0x2 ;  /* 0x00000002ff197424 */ /* 0x000fe400078e00ff */
[----:B------:R-:W-:Y:S02]  /*1d60*/  IMAD.MOV.U32 R24, RZ, RZ, 0x1c1f ;  /* 0x00001c1fff187424 */ /* 0x000fe400078e00ff */
[----:B------:R-:W-:-:S02]  /*1d70*/  IMAD.MOV.U32 R23, RZ, RZ, -0x1 ;  /* 0xffffffffff177424 */ /* 0x000fc400078e00ff */
[----:B------:R-:W-:Y:S05]  /*1d80*/  CALL.REL.NOINC `($__internal_108_$__cuda_sm70_shflsync_bfly_p) ;  /* 0x0000019000007944 */ /* 0x000fea0003c00000 */
[----:B-1----:R-:W-:Y:S01]  /*1d90*/  IMAD.MOV.U32 R12, RZ, RZ, R24 ;  /* 0x000000ffff0c7224 */ /* 0x002fe200078e0018 */
[----:B0-----:R-:W-:Y:S05]  /*1da0*/  BRA `(.L_x_5700) ;  /* 0xfffff3d000007947 */ /* 0x001fea000383ffff */
.L_x_5687:
        /* <DEDUP_REMOVED lines=23> */
        .weak           $__internal_108_$__cuda_sm70_shflsync_bfly_p
        .type           $__internal_108_$__cuda_sm70_shflsync_bfly_p,@function
        .size           $__internal_108_$__cuda_sm70_shflsync_bfly_p,(.L_x_11052 - $__internal_108_$__cuda_sm70_shflsync_bfly_p)
$__internal_108_$__cuda_sm70_shflsync_bfly_p:
[----:B------:R-:W-:Y:S01]  /*1f20*/  IMAD.MOV.U32 R15, RZ, RZ, 0x0 ;  /* 0x00000000ff0f7424 */ /* 0x000fe200078e00ff */
[----:B------:R-:W-:Y:S04]  /*1f30*/  WARPSYNC R23 ;  /* 0x0000001700007348 */ /* 0x000fe80003800000 */
[----:B------:R0:W1:Y:S01]  /*1f40*/  SHFL.BFLY PT, R24, R26, R25, R24 ;  /* 0x0c0000191a187389 */ /* 0x00006200000e0018 */
[----:B------:R-:W-:Y:S05]  /*1f50*/  RET.REL.NODEC R14 `(_ZN4vllm3moe10topkGatingILi8ELi32ELi4ELi16ELi32El13__nv_bfloat16LNS0_11ScoringFuncE0EEEvPKT5_PKbPfiPT4_PiiiibPKf) ;  /* 0xffffe0a00e007950 */ /* 0x000fea0003c3ffff */
.L_x_5702:
        /* <DEDUP_REMOVED lines=10> */
.L_x_11052:


//--------------------- .text._ZN4vllm3moe10topkGatingILi8ELi16ELi4ELi16ELi32El13__nv_bfloat16LNS0_11ScoringFuncE0EEEvPKT5_PKbPfiPT4_PiiiibPKf --------------------------
	.section	.text._ZN4vllm3moe10topkGatingILi8ELi16ELi4ELi16ELi32El13__nv_bfloat16LNS0_11ScoringFuncE0EEEvPKT5_PKbPfiPT4_PiiiibPKf,"ax",@progbits
	.sectioninfo	@"SHI_REGISTERS=32"
	.align	128
        .global         _ZN4vllm3moe10topkGatingILi8ELi16ELi4ELi16ELi32El13__nv_bfloat16LNS0_11ScoringFuncE0EEEvPKT5_PKbPfiPT4_PiiiibPKf
        .type           _ZN4vllm3moe10topkGatingILi8ELi16ELi4ELi16ELi32El13__nv_bfloat16LNS0_11ScoringFuncE0EEEvPKT5_PKbPfiPT4_PiiiibPKf,@function
        .size           _ZN4vllm3moe10topkGatingILi8ELi16ELi4ELi16ELi32El13__nv_bfloat16LNS0_11ScoringFuncE0EEEvPKT5_PKbPfiPT4_PiiiibPKf,(.L_x_11053 - _ZN4vllm3moe10topkGatingILi8ELi16ELi4ELi16ELi32El13__nv_bfloat16LNS0_11ScoringFuncE0EEEvPKT5_PKbPfiPT4_PiiiibPKf)
        .other          _ZN4vllm3moe10topkGatingILi8ELi16ELi4ELi16ELi32El13__nv_bfloat16LNS0_11ScoringFuncE0EEEvPKT5_PKbPfiPT4_PiiiibPKf,@"STO_CUDA_ENTRY STV_DEFAULT"
_ZN4vllm3moe10topkGatingILi8ELi16ELi4ELi16ELi32El13__nv_bfloat16LNS0_11ScoringFuncE0EEEvPKT5_PKbPfiPT4_PiiiibPKf:
.text._ZN4vllm3moe10topkGatingILi8ELi16ELi4ELi16ELi32El13__nv_bfloat16LNS0_11ScoringFuncE0EEEvPKT5_PKbPfiPT4_PiiiibPKf:
        /* <DEDUP_REMOVED lines=41> */
[--C-:B------:R-:W-:Y:S02]  /*0290*/  FADD.FTZ R10, R10, -R11.reuse ;  /* 0x8000000b0a0a7221 */ /* 0x100fe40000010000 */
[--C-:B------:R-:W-:Y:S02]  /*02a0*/  FADD.FTZ R12, R12, -R11.reuse ;  /* 0x8000000b0c0c7221 */ /* 0x100fe40000010000 */
[----:B------:R-:W-:Y:S02]  /*02b0*/  FMUL.FTZ R13, R10, 1.4426950216293334961 ;  /* 0x3fb8aa3b0a0d7820 */ /* 0x000fe40000410000 */
[----:B------:R-:W-:Y:S02]  /*02c0*/  FADD.FTZ R10, R9, -R11 ;  /* 0x8000000b090a7221 */ /* 0x000fe40000010000 */
[----:B------:R0:W1:Y:S01]  /*02d0*/  MUFU.EX2 R9, R13 ;  /* 0x0000000d00097308 */ /* 0x0000620000000800 */
[----:B------:R-:W-:Y:S02]  /*02e0*/  FMUL.FTZ R12, R12, 1.4426950216293334961 ;  /* 0x3fb8aa3b0c0c7820 */ /* 0x000fe40000410000 */
[----:B------:R-:W-:-:S02]  /*02f0*/  FMUL.FTZ R10, R10, 1.4426950216293334961 ;  /* 0x3fb8aa3b0a0a7820 */ /* 0x000fc40000410000 */
[--C-:B------:R-:W-:Y:S02]  /*0300*/  FADD.FTZ R15, R5, -R11.reuse ;  /* 0x8000000b050f7221 */ /* 0x100fe40000010000 */
[--C-:B------:R-:W-:Y:S01]  /*0310*/  FADD.FTZ R14, R4, -R11.reuse ;  /* 0x8000000b040e7221 */ /* 0x100fe20000010000 */
[----:B------:R-:W-:Y:S01]  /*0320*/  MUFU.EX2 R5, R12 ;  /* 0x0000000c00057308 */ /* 0x000fe20000000800 */
[--C-:B0-----:R-:W-:Y:S02]  /*0330*/  FADD.FTZ R13, R6, -R11.reuse ;  /* 0x8000000b060d7221 */ /* 0x101fe40000010000 */
[----:B------:R-:W-:Y:S02]  /*0340*/  FMUL.FTZ R15, R15, 1.4426950216293334961 ;  /* 0x3fb8aa3b0f0f7820 */ /* 0x000fe40000410000 */
[----:B------:R-:W-:Y:S02]  /*0350*/  FMUL.FTZ R16, R13, 1.4426950216293334961 ;  /* 0x3fb8aa3b0d107820 */ /* 0x000fe40000410000 */
[----:B------:R-:W-:Y:S01]  /*0360*/  FADD.FTZ R13, R8, -R11 ;  /* 0x8000000b080d7221 */ /* 0x000fe20000010000 */
[----:B------:R-:W0:Y:S01]  /*0370*/  MUFU.EX2 R10, R10 ;  /* 0x0000000a000a7308 */ /* 0x000e220000000800 */
[----:B------:R-:W-:-:S02]  /*0380*/  FMUL.FTZ R14, R14, 1.4426950216293334961 ;  /* 0x3fb8aa3b0e0e7820 */ /* 0x000fc40000410000 */
[----:B------:R-:W-:Y:S02]  /*0390*/  FMUL.FTZ R17, R13, 1.4426950216293334961 ;  /* 0x3fb8aa3b0d117820 */ /* 0x000fe40000410000 */
[----:B-1----:R-:W-:Y:S02]  /*03a0*/  FADD.FTZ R13, RZ, R9 ;  /* 0x00000009ff0d7221 */ /* 0x002fe40000010000 */
[----:B------:R-:W-:Y:S01]  /*03b0*/  FADD.FTZ R11, R7, -R11 ;  /* 0x8000000b070b7221 */ /* 0x000fe20000010000 */
[----:B------:R-:W1:Y:S03]  /*03c0*/  MUFU.EX2 R4, R15 ;  /* 0x0000000f00047308 */ /* 0x000e660000000800 */
[----:B------:R-:W-:-:S05]  /*03d0*/  FMUL.FTZ R11, R11, 1.4426950216293334961 ;  /* 0x3fb8aa3b0b0b7820 */ /* 0x000fca0000410000 */
[----:B------:R-:W2:Y:S01]  /*03e0*/  MUFU.EX2 R6, R14 ;  /* 0x0000000e00067308 */ /* 0x000ea20000000800 */
[----:B0-----:R-:W-:-:S04]  /*03f0*/  FADD.FTZ R12, R13, R10 ;  /* 0x0000000a0d0c7221 */ /* 0x001fc80000010000 */
[----:B------:R-:W-:-:S03]  /*0400*/  FADD.FTZ R13, R12, R5 ;  /* 0x000000050c0d7221 */ /* 0x000fc60000010000 */
        /* <DEDUP_REMOVED lines=20> */
[C---:B------:R-:W-:Y:S01]  /*0550*/  FSETP.GEU.FTZ.AND P6, PT, |R9|.reuse, +INF , PT ;  /* 0x7f8000000900780b */ /* 0x040fe20003fde200 */
[-C--:B------:R-:W-:Y:S01]  /*0560*/  FMUL.FTZ R13, R4, R14.reuse ;  /* 0x0000000e040d7220 */ /* 0x080fe20000410000 */
[----:B------:R-:W-:Y:S01]  /*0570*/  FSETP.GEU.FTZ.AND P1, PT, |R10|, +INF , PT ;  /* 0x7f8000000a00780b */ /* 0x000fe20003f3e200 */
[-C--:B------:R-:W-:Y:S01]  /*0580*/  FMUL.FTZ R15, R6, R14.reuse ;  /* 0x0000000e060f7220 */ /* 0x080fe20000410000 */
[----:B------:R-:W-:Y:S01]  /*0590*/  FSEL R4, R9, RZ, !P6 ;  /* 0x000000ff09047208 */ /* 0x000fe20007000000 */
[-C--:B------:R-:W-:Y:S01]  /*05a0*/  FMUL.FTZ R16, R8, R14.reuse ;  /* 0x0000000e08107220 */ /* 0x080fe20000410000 */
[----:B------:R-:W-:Y:S01]  /*05b0*/  FSEL R5, R10, RZ, !P1 ;  /* 0x000000ff0a057208 */ /* 0x000fe20004800000 */
[-C--:B------:R-:W-:Y:S01]  /*05c0*/  FMUL.FTZ R17, R7, R14.reuse ;  /* 0x0000000e07117220 */ /* 0x080fe20000410000 */
[----:B------:R-:W-:Y:S01]  /*05d0*/  FSETP.GEU.FTZ.AND P2, PT, |R12|, +INF , PT ;  /* 0x7f8000000c00780b */ /* 0x000fe20003f5e200 */
        /* <DEDUP_REMOVED lines=34> */
.L_x_5703:
[----:B------:R0:W-:Y:S04]  /*0800*/  STL.128 [R1], R4 ;  /* 0x0000000401007387 */ /* 0x0001e80000100c00 */
[----:B------:R0:W-:Y:S02]  /*0810*/  STL.128 [R1+0x10], R8 ;  /* 0x0000100801007387 */ /* 0x0001e40000100c00 */
.L_x_5704:
        /* <DEDUP_REMOVED lines=9> */
.L_x_5714:
        /* <DEDUP_REMOVED lines=33> */
.L_x_5725:
[----:B------:R-:W-:Y:S05]  /*0ac0*/  BRA.DIV ~URZ, `(.L_x_5708) ;  /* 0x00000d827f007947 */ /* 0x000fea000b800000 */
[----:B------:R2:W3:Y:S04]  /*0ad0*/  SHFL.BFLY PT, R19, R12, 0x1, 0x1e1f ;  /* 0x0c3e1f000c137f89 */ /* 0x0004e800000e0000 */
[----:B------:R2:W4:Y:S02]  /*0ae0*/  SHFL.BFLY PT, R26, R13, 0x1, 0x1e1f ;  /* 0x0c3e1f000d1a7f89 */ /* 0x00052400000e0000 */
.L_x_5726:
        /* <DEDUP_REMOVED lines=31> */
.L_x_5710:
[----:B------:R-:W-:Y:S05]  /*0ce0*/  BSYNC B1 ;  /* 0x0000000000017941 */ /* 0x000fea0003800000 */
.L_x_5709:
        /* <DEDUP_REMOVED lines=19> */
.L_x_5713:
[----:B------:R-:W-:Y:S05]  /*0e20*/  BSYNC B1 ;  /* 0x0000000000017941 */ /* 0x000fea0003800000 */
.L_x_5712:
[----:B0-----:R-:W-:Y:S05]  /*0e30*/  BRA `(.L_x_5714) ;  /* 0xfffffa7000007947 */ /* 0x001fea000383ffff */
.L_x_5706:
[----:B------:R-:W-:Y:S02]  /*0e40*/  IMAD.MOV.U32 R22, RZ, RZ, RZ ;  /* 0x000000ffff167224 */ /* 0x000fe400078e00ff */
.L_x_5721:
        /* <DEDUP_REMOVED lines=33> */
.L_x_5727:
[----:B------:R-:W-:Y:S05]  /*1060*/  BRA.DIV ~URZ, `(.L_x_5716) ;  /* 0x000009527f007947 */ /* 0x000fea000b800000 */
[----:B------:R2:W3:Y:S04]  /*1070*/  SHFL.BFLY PT, R19, R12, 0x1, 0x1e1f ;  /* 0x0c3e1f000c137f89 */ /* 0x0004e800000e0000 */
[----:B------:R2:W4:Y:S02]  /*1080*/  SHFL.BFLY PT, R16, R13, 0x1, 0x1e1f ;  /* 0x0c3e1f000d107f89 */ /* 0x00052400000e0000 */
.L_x_5728:
        /* <DEDUP_REMOVED lines=30> */
.L_x_5718:
[----:B------:R-:W-:Y:S05]  /*1270*/  BSYNC B1 ;  /* 0x0000000000017941 */ /* 0x000fea0003800000 */
.L_x_5717:
        /* <DEDUP_REMOVED lines=19> */
.L_x_5720:
[----:B------:R-:W-:Y:S05]  /*13b0*/  BSYNC B1 ;  /* 0x0000000000017941 */ /* 0x000fea0003800000 */
.L_x_5719:
[----:B0-----:R-:W-:Y:S05]  /*13c0*/  BRA `(.L_x_5721) ;  /* 0xfffffa8000007947 */ /* 0x001fea000383ffff */
.L_x_5711:
[----:B------:R-:W-:Y:S05]  /*13d0*/  BSYNC B0 ;  /* 0x0000000000007941 */ /* 0x000fea0003800000 */
.L_x_5705:
        /* <DEDUP_REMOVED lines=20> */
.L_x_5723:
        /* <DEDUP_REMOVED lines=20> */
.L_x_5722:
        /* <DEDUP_REMOVED lines=12> */
.L_x_5724:
        /* <DEDUP_REMOVED lines=11> */
.L_x_5707:
[----:B------:R-:W-:Y:S01]  /*17d0*/  IMAD.MOV.U32 R25, RZ, RZ, R15 ;  /* 0x000000ffff197224 */ /* 0x000fe200078e000f */
[----:B------:R-:W-:Y:S01]  /*17e0*/  MOV R16, 0x1830 ;  /* 0x0000183000107802 */ /* 0x000fe20000000f00 */
[----:B------:R-:W-:Y:S02]  /*17f0*/  IMAD.MOV.U32 R24, RZ, RZ, 0x1 ;  /* 0x00000001ff187424 */ /* 0x000fe400078e00ff */
[----:B------:R-:W-:Y:S02]  /*1800*/  IMAD.MOV.U32 R23, RZ, RZ, 0x1e1f ;  /* 0x00001e1fff177424 */ /* 0x000fe400078e00ff */
[----:B------:R-:W-:Y:S02]  /*1810*/  IMAD.MOV.U32 R18, RZ, RZ, -0x1 ;  /* 0xffffffffff127424 */ /* 0x000fe400078e00ff */
[----:B------:R-:W-:Y:S05]  /*1820*/  CALL.REL.NOINC `($__internal_109_$__cuda_sm70_shflsync_bfly_p) ;  /* 0x0000028000007944 */ /* 0x000fea0003c00000 */
[----:B-1----:R-:W-:Y:S01]  /*1830*/  IMAD.MOV.U32 R14, RZ, RZ, R23 ;  /* 0x000000ffff0e7224 */ /* 0x002fe200078e0017 */
[----:B0-----:R-:W-:Y:S05]  /*1840*/  BRA `(.L_x_5725) ;  /* 0xfffff27000007947 */ /* 0x001fea000383ffff */
.L_x_5708:
[----:B------:R-:W-:Y:S01]  /*1850*/  IMAD.MOV.U32 R25, RZ, RZ, R12 ;  /* 0x000000ffff197224 */ /* 0x000fe200078e000c */
[----:B------:R-:W-:Y:S01]  /*1860*/  MOV R16, 0x18b0 ;  /* 0x000018b000107802 */ /* 0x000fe20000000f00 */
[----:B------:R-:W-:Y:S02]  /*1870*/  IMAD.MOV.U32 R24, RZ, RZ, 0x1 ;  /* 0x00000001ff187424 */ /* 0x000fe400078e00ff */
[----:B------:R-:W-:-:S02]  /*1880*/  IMAD.MOV.U32 R23, RZ, RZ, 0x1e1f ;  /* 0x00001e1fff177424 */ /* 0x000fc400078e00ff */
[----:B------:R-:W-:Y:S02]  /*1890*/  IMAD.MOV.U32 R18, RZ, RZ, -0x1 ;  /* 0xffffffffff127424 */ /* 0x000fe400078e00ff */
[----:B01----:R-:W-:Y:S05]  /*18a0*/  CALL.REL.NOINC `($__internal_109_$__cuda_sm70_shflsync_bfly_p) ;  /* 0x0000020000007944 */ /* 0x003fea0003c00000 */
[----:B-1----:R-:W-:Y:S01]  /*18b0*/  IMAD.MOV.U32 R19, RZ, RZ, R23 ;  /* 0x000000ffff137224 */ /* 0x002fe200078e0017 */
[----:B------:R-:W-:Y:S01]  /*18c0*/  MOV R16, 0x1920 ;  /* 0x0000192000107802 */ /* 0x000fe20000000f00 */
[----:B0-----:R-:W-:Y:S02]  /*18d0*/  IMAD.MOV.U32 R25, RZ, RZ, R13 ;  /* 0x000000ffff197224 */ /* 0x001fe400078e000d */
[----:B------:R-:W-:Y:S02]  /*18e0*/  IMAD.MOV.U32 R24, RZ, RZ, 0x1 ;  /* 0x00000001ff187424 */ /* 0x000fe400078e00ff */
[----:B------:R-:W-:Y:S02]  /*18f0*/  IMAD.MOV.U32 R23, RZ, RZ, 0x1e1f ;  /* 0x00001e1fff177424 */ /* 0x000fe400078e00ff */
[----:B------:R-:W-:Y:S02]  /*1900*/  IMAD.MOV.U32 R18, RZ, RZ, -0x1 ;  /* 0xffffffffff127424 */ /* 0x000fe400078e00ff */
[----:B------:R-:W-:Y:S05]  /*1910*/  CALL.REL.NOINC `($__internal_109_$__cuda_sm70_shflsync_bfly_p) ;  /* 0x0000019000007944 */ /* 0x000fea0003c00000 */
[----:B-1----:R-:W-:Y:S01]  /*1920*/  IMAD.MOV.U32 R26, RZ, RZ, R23 ;  /* 0x000000ffff1a7224 */ /* 0x002fe200078e0017 */
[----:B0-----:R-:W-:Y:S05]  /*1930*/  BRA `(.L_x_5726) ;  /* 0xfffff1b000007947 */ /* 0x001fea000383ffff */
.L_x_5715:
[----:B------:R-:W-:Y:S01]  /*1940*/  IMAD.MOV.U32 R25, RZ, RZ, R15 ;  /* 0x000000ffff197224 */ /* 0x000fe200078e000f */
[----:B------:R-:W-:Y:S01]  /*1950*/  MOV R16, 0x19a0 ;  /* 0x000019a000107802 */ /* 0x000fe20000000f00 */
[----:B------:R-:W-:-:S02]  /*1960*/  IMAD.MOV.U32 R24, RZ, RZ, 0x1 ;  /* 0x00000001ff187424 */ /* 0x000fc400078e00ff */
[----:B------:R-:W-:Y:S02]  /*1970*/  IMAD.MOV.U32 R23, RZ, RZ, 0x1e1f ;  /* 0x00001e1fff177424 */ /* 0x000fe400078e00ff */
[----:B------:R-:W-:Y:S02]  /*1980*/  IMAD.MOV.U32 R18, RZ, RZ, -0x1 ;  /* 0xffffffffff127424 */ /* 0x000fe400078e00ff */
[----:B------:R-:W-:Y:S05]  /*1990*/  CALL.REL.NOINC `($__internal_109_$__cuda_sm70_shflsync_bfly_p) ;  /* 0x0000011000007944 */ /* 0x000fea0003c00000 */
[----:B-1----:R-:W-:Y:S01]  /*19a0*/  IMAD.MOV.U32 R14, RZ, RZ, R23 ;  /* 0x000000ffff0e7224 */ /* 0x002fe200078e0017 */
[----:B0-----:R-:W-:Y:S05]  /*19b0*/  BRA `(.L_x_5727) ;  /* 0xfffff6a000007947 */ /* 0x001fea000383ffff */
.L_x_5716:
[----:B------:R-:W-:Y:S01]  /*19c0*/  IMAD.MOV.U32 R25, RZ, RZ, R12 ;  /* 0x000000ffff197224 */ /* 0x000fe200078e000c */
[----:B------:R-:W-:Y:S01]  /*19d0*/  MOV R16, 0x1a20 ;  /* 0x00001a2000107802 */ /* 0x000fe20000000f00 */
[----:B------:R-:W-:Y:S02]  /*19e0*/  IMAD.MOV.U32 R24, RZ, RZ, 0x1 ;  /* 0x00000001ff187424 */ /* 0x000fe400078e00ff */
[----:B------:R-:W-:Y:S02]  /*19f0*/  IMAD.MOV.U32 R23, RZ, RZ, 0x1e1f ;  /* 0x00001e1fff177424 */ /* 0x000fe400078e00ff */
[----:B------:R-:W-:Y:S02]  /*1a00*/  IMAD.MOV.U32 R18, RZ, RZ, -0x1 ;  /* 0xffffffffff127424 */ /* 0x000fe400078e00ff */
[----:B01----:R-:W-:Y:S05]  /*1a10*/  CALL.REL.NOINC `($__internal_109_$__cuda_sm70_shflsync_bfly_p) ;  /* 0x0000009000007944 */ /* 0x003fea0003c00000 */
[----:B-1----:R-:W-:Y:S01]  /*1a20*/  IMAD.MOV.U32 R19, RZ, RZ, R23 ;  /* 0x000000ffff137224 */ /* 0x002fe200078e0017 */
[----:B------:R-:W-:Y:S01]  /*1a30*/  MOV R16, 0x1a90 ;  /* 0x00001a9000107802 */ /* 0x000fe20000000f00 */
[----:B0-----:R-:W-:-:S02]  /*1a40*/  IMAD.MOV.U32 R25, RZ, RZ, R13 ;  /* 0x000000ffff197224 */ /* 0x001fc400078e000d */
[----:B------:R-:W-:Y:S02]  /*1a50*/  IMAD.MOV.U32 R24, RZ, RZ, 0x1 ;  /* 0x00000001ff187424 */ /* 0x000fe400078e00ff */
[----:B------:R-:W-:Y:S02]  /*1a60*/  IMAD.MOV.U32 R23, RZ, RZ, 0x1e1f ;  /* 0x00001e1fff177424 */ /* 0x000fe400078e00ff */
[----:B------:R-:W-:Y:S02]  /*1a70*/  IMAD.MOV.U32 R18, RZ, RZ, -0x1 ;  /* 0xffffffffff127424 */ /* 0x000fe400078e00ff */
[----:B------:R-:W-:Y:S05]  /*1a80*/  CALL.REL.NOINC `($__internal_109_$__cuda_sm70_shflsync_bfly_p) ;  /* 0x0000002000007944 */ /* 0x000fea0003c00000 */
[----:B-1----:R-:W-:Y:S01]  /*1a90*/  IMAD.MOV.U32 R16, RZ, RZ, R23 ;  /* 0x000000ffff107224 */ /* 0x002fe200078e0017 */
[----:B0-----:R-:W-:Y:S05]  /*1aa0*/  BRA `(.L_x_5728) ;  /* 0xfffff5e000007947 */ /* 0x001fea000383ffff */
        .weak           $__internal_109_$__cuda_sm70_shflsync_bfly_p
        .type           $__internal_109_$__cuda_sm70_shflsync_bfly_p,@function
        .size           $__internal_109_$__cuda_sm70_shflsync_bfly_p,(.L_x_11053 - $__internal_109_$__cuda_sm70_shflsync_bfly_p)
$__internal_109_$__cuda_sm70_shflsync_bfly_p:
[----:B------:R-:W-:Y:S01]  /*1ab0*/  IMAD.MOV.U32 R17, RZ, RZ, 0x0 ;  /* 0x00000000ff117424 */ /* 0x000fe200078e00ff */
[----:B------:R-:W-:Y:S04]  /*1ac0*/  WARPSYNC R18 ;  /* 0x0000001200007348 */ /* 0x000fe80003800000 */
[----:B------:R0:W1:Y:S01]  /*1ad0*/  SHFL.BFLY PT, R23, R25, R24, R23 ;  /* 0x0c00001819177389 */ /* 0x00006200000e0017 */
[----:B------:R-:W-:Y:S05]  /*1ae0*/  RET.REL.NODEC R16 `(_ZN4vllm3moe10topkGatingILi8ELi16ELi4ELi16ELi32El13__nv_bfloat16LNS0_11ScoringFuncE0EEEvPKT5_PKbPfiPT4_PiiiibPKf) ;  /* 0xffffe51010007950 */ /* 0x000fea0003c3ffff */
.L_x_5729:
        /* <DEDUP_REMOVED lines=9> */
.L_x_11053:


//--------------------- .text._ZN4vllm3moe10topkGatingILi8ELi8ELi4ELi16ELi32El13__nv_bfloat16LNS0_11ScoringFuncE0EEEvPKT5_PKbPfiPT4_PiiiibPKf --------------------------
	.section	.text._ZN4vllm3moe10topkGatingILi8ELi8ELi4ELi16ELi32El13__nv_bfloat16LNS0_11ScoringFuncE0EEEvPKT5_PKbPfiPT4_PiiiibPKf,"ax",@progbits
	.sectioninfo	@"SHI_REGISTERS=40"
	.align	128
        .global         _ZN4vllm3moe10topkGatingILi8ELi8ELi4ELi16ELi32El13__nv_bfloat16LNS0_11ScoringFuncE0EEEvPKT5_PKbPfiPT4_PiiiibPKf
        .type           _ZN4vllm3moe10topkGatingILi8ELi8ELi4ELi16ELi32El13__nv_bfloat16LNS0_11ScoringFuncE0EEEvPKT5_PKbPfiPT4_PiiiibPKf,@function
        .size           _ZN4vllm3moe10topkGatingILi8ELi8ELi4ELi16ELi32El13__nv_bfloat16LNS0_11ScoringFuncE0EEEvPKT5_PKbPfiPT4_PiiiibPKf,(.L_x_11291 - _ZN4vllm3moe10topkGatingILi8ELi8ELi4ELi16ELi32El13__nv_bfloat16LNS0_11ScoringFuncE0EEEvPKT5_PKbPfiPT4_PiiiibPKf)
        .other          _ZN4vllm3moe10topkGatingILi8ELi8ELi4ELi16ELi32El13__nv_bfloat16LNS0_11ScoringFuncE0EEEvPKT5_PKbPfiPT4_PiiiibPKf,@"STO_CUDA_ENTRY STV_DEFAULT"
_ZN4vllm3moe10topkGatingILi8ELi8ELi4ELi16ELi32El13__nv_bfloat16LNS0_11ScoringFuncE0EEEvPKT5_PKbPfiPT4_PiiiibPKf:
.text._ZN4vllm3moe10topkGatingILi8ELi8ELi4ELi16ELi32El13__nv_bfloat16LNS0_11ScoringFuncE0EEEvPKT5_PKbPfiPT4_PiiiibPKf:
        /* <DEDUP_REMOVED lines=32> */
[----:B------:R-:W-:Y:S02]  /*0200*/  PRMT R4, RZ, 0x7610, R4 ;  /* 0x00007610ff047816 */ /* 0x000fe40000000004 */
        /* <DEDUP_REMOVED lines=12> */
[----:B---3--:R-:W-:Y:S02]  /*02d0*/  @P1 ISETP.NE.AND P2, PT, R2, RZ, PT ;  /* 0x000000ff0200120c */ /* 0x008fe40003f45270 */
[----:B------:R-:W-:-:S05]  /*02e0*/  FMNMX.FTZ R6, R7, R6, !PT ;  /* 0x0000000607067209 */ /* 0x000fca0007810000 */
        /* <DEDUP_REMOVED lines=8> */
[----:B------:R-:W-:Y:S02]  /*0370*/  FMUL.FTZ R9, R19, 1.4426950216293334961 ;  /* 0x3fb8aa3b13097820 */ /* 0x000fe40000410000 */
[--C-:B------:R-:W-:Y:S01]  /*0380*/  FADD.FTZ R21, R21, -R6.reuse ;  /* 0x8000000615157221 */ /* 0x100fe20000010000 */
[----:B------:R-:W1:Y:S01]  /*0390*/  MUFU.EX2 R4, R4 ;  /* 0x0000000400047308 */ /* 0x000e620000000800 */
[----:B------:R-:W-:Y:S02]  /*03a0*/  FADD.FTZ R23, R23, -R6 ;  /* 0x8000000617177221 */ /* 0x000fe40000010000 */
[----:B------:R-:W-:Y:S02]  /*03b0*/  FMUL.FTZ R10, R21, 1.4426950216293334961 ;  /* 0x3fb8aa3b150a7820 */ /* 0x000fe40000410000 */
[----:B------:R-:W-:-:S02]  /*03c0*/  FMUL.FTZ R23, R23, 1.4426950216293334961 ;  /* 0x3fb8aa3b17177820 */ /* 0x000fc40000410000 */
[--C-:B------:R-:W-:Y:S01]  /*03d0*/  FADD.FTZ R18, R5, -R6.reuse ;  /* 0x8000000605127221 */ /* 0x100fe20000010000 */
[----:B------:R-:W2:Y:S01]  /*03e0*/  MUFU.EX2 R8, R8 ;  /* 0x0000000800087308 */ /* 0x000ea20000000800 */
[----:B0-----:R-:W-:Y:S02]  /*03f0*/  FADD.FTZ R19, RZ, R3 ;  /* 0x00000003ff137221 */ /* 0x001fe40000010000 */
[----:B------:R-:W-:Y:S02]  /*0400*/  FMUL.FTZ R20, R18, 1.4426950216293334961 ;  /* 0x3fb8aa3b12147820 */ /* 0x000fe40000410000 */
[----:B------:R-:W-:-:S03]  /*0410*/  FADD.FTZ R7, R7, -R6 ;  /* 0x8000000607077221 */ /* 0x000fc60000010000 */
[----:B------:R-:W0:Y:S01]  /*0420*/  MUFU.EX2 R9, R9 ;  /* 0x0000000900097308 */ /* 0x000e220000000800 */
[----:B-1----:R-:W-:Y:S02]  /*0430*/  FADD.FTZ R19, R19, R4 ;  /* 0x0000000413137221 */ /* 0x002fe40000010000 */
[----:B------:R-:W-:-:S05]  /*0440*/  FMUL.FTZ R21, R7, 1.4426950216293334961 ;  /* 0x3fb8aa3b07157820 */ /* 0x000fca0000410000 */
[----:B------:R-:W1:Y:S01]  /*0450*/  MUFU.EX2 R10, R10 ;  /* 0x0000000a000a7308 */ /* 0x000e620000000800 */
[----:B--2---:R-:W-:-:S07]  /*0460*/  FADD.FTZ R18, R19, R8 ;  /* 0x0000000813127221 */ /* 0x004fce0000010000 */
[----:B------:R-:W2:Y:S01]  /*0470*/  MUFU.EX2 R5, R23 ;  /* 0x0000001700057308 */ /* 0x000ea20000000800 */
[----:B0-----:R-:W-:-:S07]  /*0480*/  FADD.FTZ R7, R18, R9 ;  /* 0x0000000912077221 */ /* 0x001fce0000010000 */
[----:B------:R-:W0:Y:S01]  /*0490*/  MUFU.EX2 R6, R20 ;  /* 0x0000001400067308 */ /* 0x000e220000000800 */
[----:B-1----:R-:W-:-:S07]  /*04a0*/  FADD.FTZ R18, R7, R10 ;  /* 0x0000000a07127221 */ /* 0x002fce0000010000 */
[----:B------:R-:W1:Y:S01]  /*04b0*/  MUFU.EX2 R22, R21 ;  /* 0x0000001500167308 */ /* 0x000e620000000800 */
[----:B--2---:R-:W-:Y:S02]  /*04c0*/  FADD.FTZ R7, R18, R5 ;  /* 0x0000000512077221 */ /* 0x004fe40000010000 */
[----:B------:R-:W-:Y:S02]  /*04d0*/  IMAD.MOV.U32 R18, RZ, RZ, 0x1 ;  /* 0x00000001ff127424 */ /* 0x000fe400078e00ff */
[----:B0-----:R-:W-:-:S04]  /*04e0*/  FADD.FTZ R7, R7, R6 ;  /* 0x0000000607077221 */ /* 0x001fc80000010000 */
[----:B-1----:R-:W-:Y:S02]  /*04f0*/  FADD.FTZ R19, R7, R22 ;  /* 0x0000001607137221 */ /* 0x002fe40000010000 */
[----:B------:R-:W-:-:S04]  /*0500*/  IMAD.MOV.U32 R7, RZ, RZ, 0x1 ;  /* 0x00000001ff077424 */ /* 0x000fc800078e00ff */
[----:B------:R-:W0:Y:S01]  /*0510*/  MUFU.RCP R19, R19 ;  /* 0x0000001300137308 */ /* 0x000e220000001000 */
[----:B------:R-:W-:Y:S02]  /*0520*/  PRMT R2, R7, 0x7610, R2 ;  /* 0x0000761007027816 */ /* 0x000fe40000000002 */
[----:B------:R-:W-:-:S04]  /*0530*/  @P1 SEL R7, RZ, 0x1, P2 ;  /* 0x00000001ff071807 */ /* 0x000fc80001000000 */
[----:B------:R-:W-:Y:S02]  /*0540*/  @P1 PRMT R2, R7, 0x7610, R2 ;  /* 0x0000761007021816 */ /* 0x000fe40000000002 */
[----:B------:R-:W-:Y:S01]  /*0550*/  ISETP.LE.AND P1, PT, R18, c[0x0][0x190], PT ;  /* 0x0000640012007a0c */ /* 0x000fe20003f23270 */
        /* <DEDUP_REMOVED lines=12> */
[----:B------:R-:W-:Y:S01]  /*0620*/  FMUL.FTZ R19, R22, R19 ;  /* 0x0000001316137220 */ /* 0x000fe20000410000 */
[----:B------:R-:W-:Y:S01]  /*0630*/  FSETP.GEU.FTZ.AND P3, PT, |R10|, +INF , PT ;  /* 0x7f8000000a00780b */ /* 0x000fe20003f7e200 */
[----:B----4-:R-:W-:Y:S01]  /*0640*/  @P0 FADD.FTZ R24, R3, R24 ;  /* 0x0000001803180221 */ /* 0x010fe20000010000 */
[----:B------:R-:W-:Y:S01]  /*0650*/  FSEL R4, R4, RZ, !P6 ;  /* 0x000000ff04047208 */ /* 0x000fe20007000000 */
[----:B------:R-:W-:Y:S01]  /*0660*/  @!P0 IMAD.MOV.U32 R24, RZ, RZ, R3 ;  /* 0x000000ffff188224 */ /* 0x000fe200078e0003 */
[----:B------:R-:W-:-:S02]  /*0670*/  FSEL R5, R8, RZ, !P5 ;  /* 0x000000ff08057208 */ /* 0x000fc40006800000 */
[----:B------:R-:W-:Y:S01]  /*0680*/  FSETP.GEU.FTZ.AND P4, PT, |R7|, +INF , PT ;  /* 0x7f8000000700780b */ /* 0x000fe20003f9e200 */
[----:B------:R-:W-:Y:S01]  /*0690*/  @P0 FADD.FTZ R13, R4, R13 ;  /* 0x0000000d040d0221 */ /* 0x000fe20000010000 */
[----:B------:R-:W-:Y:S01]  /*06a0*/  FSETP.GEU.FTZ.AND P6, PT, |R20|, +INF , PT ;  /* 0x7f8000001400780b */ /* 0x000fe20003fde200 */
[----:B-----5:R-:W-:Y:S01]  /*06b0*/  @P0 FADD.FTZ R12, R5, R12 ;  /* 0x0000000c050c0221 */ /* 0x020fe20000010000 */
[----:B------:R-:W-:Y:S01]  /*06c0*/  FSETP.GEU.FTZ.AND P5, PT, |R19|, +INF , PT ;  /* 0x7f8000001300780b */ /* 0x000fe20003fbe200 */
[----:B------:R-:W-:Y:S01]  /*06d0*/  @!P0 IMAD.MOV.U32 R12, RZ, RZ, R5 ;  /* 0x000000ffff0c8224 */ /* 0x000fe200078e0005 */
[----:B------:R-:W-:Y:S01]  /*06e0*/  FSEL R6, R9, RZ, !P2 ;  /* 0x000000ff09067208 */ /* 0x000fe20005000000 */
[----:B------:R-:W-:Y:S01]  /*06f0*/  @!P0 IMAD.MOV.U32 R13, RZ, RZ, R4 ;  /* 0x000000ffff0d8224 */ /* 0x000fe200078e0004 */
[----:B------:R-:W-:Y:S02]  /*0700*/  FSEL R8, R10, RZ, !P3 ;  /* 0x000000ff0a087208 */ /* 0x000fe40005800000 */
[----:B------:R-:W-:Y:S01]  /*0710*/  FSEL R7, R7, RZ, !P4 ;  /* 0x000000ff07077208 */ /* 0x000fe20006000000 */
[----:B------:R-:W-:Y:S01]  /*0720*/  @P0 FADD.FTZ R11, R6, R11 ;  /* 0x0000000b060b0221 */ /* 0x000fe20000010000 */
[----:B------:R-:W-:Y:S01]  /*0730*/  FSEL R9, R20, RZ, !P6 ;  /* 0x000000ff14097208 */ /* 0x000fe20007000000 */
[----:B------:R-:W-:Y:S01]  /*0740*/  @P0 FADD.FTZ R26, R8, R17 ;  /* 0x00000011081a0221 */ /* 0x000fe20000010000 */
[----:B------:R-:W-:Y:S01]  /*0750*/  FSEL R10, R19, RZ, !P5 ;  /* 0x000000ff130a7208 */ /* 0x000fe20006800000 */
[----:B------:R-:W-:-:S02]  /*0760*/  @P0 FADD.FTZ R25, R7, R16 ;  /* 0x0000001007190221 */ /* 0x000fc40000010000 */
[----:B------:R-:W-:Y:S02]  /*0770*/  @P0 FADD.FTZ R27, R9, R14 ;  /* 0x0000000e091b0221 */ /* 0x000fe40000010000 */
[----:B------:R-:W-:Y:S02]  /*0780*/  @P0 FADD.FTZ R28, R10, R15 ;  /* 0x0000000f0a1c0221 */ /* 0x000fe40000010000 */
[----:B------:R-:W-:Y:S02]  /*0790*/  @!P0 IMAD.MOV.U32 R11, RZ, RZ, R6 ;  /* 0x000000ffff0b8224 */ /* 0x000fe400078e0006 */
[----:B------:R-:W-:Y:S02]  /*07a0*/  @!P0 IMAD.MOV.U32 R25, RZ, RZ, R7 ;  /* 0x000000ffff198224 */ /* 0x000fe400078e0007 */
[----:B------:R-:W-:Y:S02]  /*07b0*/  @!P0 IMAD.MOV.U32 R26, RZ, RZ, R8 ;  /* 0x000000ffff1a8224 */ /* 0x000fe400078e0008 */
[----:B------:R-:W-:-:S02]  /*07c0*/  @!P0 IMAD.MOV.U32 R27, RZ, RZ, R9 ;  /* 0x000000ffff1b8224 */ /* 0x000fc400078e0009 */
        /* <DEDUP_REMOVED lines=14> */
.L_x_5735:
        /* <DEDUP_REMOVED lines=42> */
.L_x_5733:
        /* <DEDUP_REMOVED lines=86> */
.L_x_5734:
[----:B------:R-:W-:Y:S05]  /*10b0*/  @P0 BRA `(.L_x_5735) ;  /* 0xfffff7f000000947 */ /* 0x000fea000383ffff */
.L_x_5732:
        /* <DEDUP_REMOVED lines=51> */
.L_x_5731:
[----:B------:R-:W-:Y:S01]  /*13f0*/  ISETP.NE.AND P0, PT, R18, c[0x0][0x190], PT ;  /* 0x0000640012007a0c */ /* 0x000fe20003f05270 */
[----:B------:R-:W-:-:S12]  /*1400*/  IMAD.MOV.U32 R31, RZ, RZ, RZ ;  /* 0x000000ffff1f7224 */ /* 0x000fd800078e00ff */
[----:B------:R-:W-:Y:S05]  /*1410*/  @!P0 BRA `(.L_x_5736) ;  /* 0x0000082000008947 */ /* 0x000fea0003800000 */
[----:B------:R-:W-:Y:S01]  /*1420*/  PRMT R29, R2, 0x9910, RZ ;  /* 0x00009910021d7816 */ /* 0x000fe200000000ff */
[----:B------:R-:W-:Y:S01]  /*1430*/  IMAD.MOV.U32 R31, RZ, RZ, RZ ;  /* 0x000000ffff1f7224 */ /* 0x000fe200078e00ff */
[----:B------:R-:W-:Y:S02]  /*1440*/  IADD3 R30, -R30, c[0x0][0x190], RZ ;  /* 0x000064001e1e7a10 */ /* 0x000fe40007ffe1ff */
.L_x_5739:
        /* <DEDUP_REMOVED lines=42> */
.L_x_5737:
        /* <DEDUP_REMOVED lines=47> */
[C---:B------:R-:W-:Y:S02]  /*19e0*/  ISETP.NE.AND P1, PT, R29.reuse, RZ, P1 ;  /* 0x000000ff1d00720c */ /* 0x040fe40000f25270 */
        /* <DEDUP_REMOVED lines=36> */
.L_x_5738:
[----:B------:R-:W-:Y:S05]  /*1c30*/  @P0 BRA `(.L_x_5739) ;  /* 0xfffff81000000947 */ /* 0x000fea000383ffff */
.L_x_5736:
        /* <DEDUP_REMOVED lines=51> */
.L_x_5730:
        /* <DEDUP_REMOVED lines=22> */
.L_x_5743:
        /* <DEDUP_REMOVED lines=64> */
.L_x_5742:
        /* <DEDUP_REMOVED lines=36> */
.L_x_5744:
[----:B------:R-:W-:-:S13]  /*2710*/  ISETP.NE.OR P0, PT, R4, RZ, P0 ;  /* 0x000000ff0400720c */ /* 0x000fda0000705670 */
[----:B------:R-:W-:Y:S05]  /*2720*/  @!P0 BRA `(.L_x_5740) ;  /* 0x0000014000008947 */ /* 0x000fea0003800000 */
.L_x_5741:
[----:B--2---:R1:W2:Y:S02]  /*2730*/  MUFU.RCP R15, R29 ;  /* 0x0000001d000f7308 */ /* 0x0042a40000001000 */
.L_x_5745:
        /* <DEDUP_REMOVED lines=19> */
.L_x_5740:
        /* <DEDUP_REMOVED lines=8> */
.L_x_5746:
        /* <DEDUP_REMOVED lines=11> */
.L_x_5747:
        /* <DEDUP_REMOVED lines=14> */
.L_x_11291:


//--------------------- .text._ZN4vllm3moe10topkGatingILi4ELi4ELi4ELi8ELi32El13__nv_bfloat16LNS0_11ScoringFuncE0EEEvPKT5_PKbPfiPT4_PiiiibPKf --------------------------
	.section	.text._ZN4vllm3moe10topkGatingILi4ELi4ELi4ELi8ELi32El13__nv_bfloat16LNS0_11ScoringFuncE0EEEvPKT5_PKbPfiPT4_PiiiibPKf,"ax",@progbits
	.sectioninfo	@"SHI_REGISTERS=32"
	.align	128
        .global         _ZN4vllm3moe10topkGatingILi4ELi4ELi4ELi8ELi32El13__nv_bfloat16LNS0_11ScoringFuncE0EEEvPKT5_PKbPfiPT4_PiiiibPKf
        .type           _ZN4vllm3moe10topkGatingILi4ELi4ELi4ELi8ELi32El13__nv_bfloat16LNS0_11ScoringFuncE0EEEvPKT5_PKbPfiPT4_PiiiibPKf,@function
        .size           _ZN4vllm3moe10topkGatingILi4ELi4ELi4ELi8ELi32El13__nv_bfloat16LNS0_11ScoringFuncE0EEEvPKT5_PKbPfiPT4_PiiiibPKf,(.L_x_11292 - _ZN4vllm3moe10topkGatingILi4ELi4ELi4ELi8ELi32El13__nv_bfloat16LNS0_11ScoringFuncE0EEEvPKT5_PKbPfiPT4_PiiiibPKf)
        .other          _ZN4vllm3moe10topkGatingILi4ELi4ELi4ELi8ELi32El13__nv_bfloat16LNS0_11ScoringFuncE0EEEvPKT5_PKbPfiPT4_PiiiibPKf,@"STO_CUDA_ENTRY STV_DEFAULT"
_ZN4vllm3moe10topkGatingILi4ELi4ELi4ELi8ELi32El13__nv_bfloat16LNS0_11ScoringFuncE0EEEvPKT5_PKbPfiPT4_PiiiibPKf:
.text._ZN4vllm3moe10topkGatingILi4ELi4ELi4ELi8ELi32El13__nv_bfloat16LNS0_11ScoringFuncE0EEEvPKT5_PKbPfiPT4_PiiiibPKf:
        /* <DEDUP_REMOVED lines=27> */
[----:B------:R-:W-:Y:S02]  /*01b0*/  PRMT R5, RZ, 0x7610, R2 ;  /* 0x00007610ff057816 */ /* 0x000fe40000000002 */
[--C-:B------:R-:W-:Y:S02]  /*01c0*/  PRMT R2, RZ, 0x5410, R3.reuse ;  /* 0x00005410ff027816 */ /* 0x100fe40000000003 */
[----:B------:R-:W-:Y:S02]  /*01d0*/  FMNMX.FTZ R13, R4, R5, !PT ;  /* 0x00000005040d7209 */ /* 0x000fe40007810000 */
[----:B------:R-:W-:Y:S02]  /*01e0*/  PRMT R3, RZ, 0x7610, R3 ;  /* 0x00007610ff037816 */ /* 0x000fe40000000003 */
[----:B------:R-:W-:Y:S01]  /*01f0*/  FMNMX.FTZ R12, R2, R13, !PT ;  /* 0x0000000d020c7209 */ /* 0x000fe20007810000 */
[----:B------:R-:W-:-:S03]  /*0200*/  IMAD.MOV.U32 R13, RZ, RZ, 0x1 ;  /* 0x00000001ff0d7424 */ /* 0x000fc600078e00ff */
[----:B------:R-:W-:Y:S02]  /*0210*/  FMNMX.FTZ R12, R3, R12, !PT ;  /* 0x0000000c030c7209 */ /* 0x000fe40007810000 */
[----:B------:R-:W-:-:S03]  /*0220*/  ISETP.LE.AND P2, PT, R13, c[0x0][0x190], PT ;  /* 0x000064000d007a0c */ /* 0x000fc60003f43270 */
[--C-:B0-----:R-:W-:Y:S02]  /*0230*/  FADD.FTZ R10, R4, -R12.reuse ;  /* 0x8000000c040a7221 */ /* 0x101fe40000010000 */
[--C-:B------:R-:W-:Y:S02]  /*0240*/  FADD.FTZ R11, R5, -R12.reuse ;  /* 0x8000000c050b7221 */ /* 0x100fe40000010000 */
[----:B------:R-:W-:Y:S02]  /*0250*/  FMUL.FTZ R10, R10, 1.4426950216293334961 ;  /* 0x3fb8aa3b0a0a7820 */ /* 0x000fe40000410000 */
[----:B------:R-:W-:Y:S02]  /*0260*/  FMUL.FTZ R11, R11, 1.4426950216293334961 ;  /* 0x3fb8aa3b0b0b7820 */ /* 0x000fe40000410000 */
[--C-:B------:R-:W-:Y:S01]  /*0270*/  FADD.FTZ R2, R2, -R12.reuse ;  /* 0x8000000c02027221 */ /* 0x100fe20000010000 */
[----:B---3--:R-:W-:Y:S01]  /*0280*/  @P0 ISETP.NE.AND P3, PT, R0, RZ, PT ;  /* 0x000000ff0000020c */ /* 0x008fe20003f65270 */
[----:B------:R-:W0:Y:S01]  /*0290*/  MUFU.EX2 R10, R10 ;  /* 0x0000000a000a7308 */ /* 0x000e220000000800 */
[----:B------:R-:W-:-:S02]  /*02a0*/  FADD.FTZ R12, R3, -R12 ;  /* 0x8000000c030c7221 */ /* 0x000fc40000010000 */
[----:B------:R-:W-:Y:S02]  /*02b0*/  FMUL.FTZ R4, R2, 1.4426950216293334961 ;  /* 0x3fb8aa3b02047820 */ /* 0x000fe40000410000 */
[----:B------:R-:W-:-:S03]  /*02c0*/  FMUL.FTZ R12, R12, 1.4426950216293334961 ;  /* 0x3fb8aa3b0c0c7820 */ /* 0x000fc60000410000 */
[----:B------:R-:W1:Y:S08]  /*02d0*/  MUFU.EX2 R11, R11 ;  /* 0x0000000b000b7308 */ /* 0x000e700000000800 */
[----:B------:R-:W2:Y:S01]  /*02e0*/  MUFU.EX2 R3, R4 ;  /* 0x0000000400037308 */ /* 0x000ea20000000800 */
[----:B0-----:R-:W-:-:S07]  /*02f0*/  FADD.FTZ R2, RZ, R10 ;  /* 0x0000000aff027221 */ /* 0x001fce0000010000 */
[----:B------:R-:W0:Y:S01]  /*0300*/  MUFU.EX2 R5, R12 ;  /* 0x0000000c00057308 */ /* 0x000e220000000800 */
[----:B-1----:R-:W-:-:S04]  /*0310*/  FADD.FTZ R2, R2, R11 ;  /* 0x0000000b02027221 */ /* 0x002fc80000010000 */
[----:B--2---:R-:W-:-:S04]  /*0320*/  FADD.FTZ R2, R2, R3 ;  /* 0x0000000302027221 */ /* 0x004fc80000010000 */
[----:B0-----:R-:W-:-:S06]  /*0330*/  FADD.FTZ R2, R2, R5 ;  /* 0x0000000502027221 */ /* 0x001fcc0000010000 */
[----:B------:R-:W0:Y:S02]  /*0340*/  MUFU.RCP R2, R2 ;  /* 0x0000000200027308 */ /* 0x000e240000001000 */
[-C--:B0-----:R-:W-:Y:S02]  /*0350*/  FMUL.FTZ R0, R3, R2.reuse ;  /* 0x0000000203007220 */ /* 0x081fe40000410000 */
[-C--:B------:R-:W-:Y:S01]  /*0360*/  FMUL.FTZ R4, R10, R2.reuse ;  /* 0x000000020a047220 */ /* 0x080fe20000410000 */
[----:B------:R-:W-:Y:S01]  /*0370*/  @P0 SEL R10, RZ, 0x1, P3 ;  /* 0x00000001ff0a0807 */ /* 0x000fe20001800000 */
[-C--:B------:R-:W-:Y:S01]  /*0380*/  FMUL.FTZ R11, R11, R2.reuse ;  /* 0x000000020b0b7220 */ /* 0x080fe20000410000 */
[----:B------:R-:W-:Y:S01]  /*0390*/  FSETP.GEU.FTZ.AND P5, PT, |R0|, +INF , PT ;  /* 0x7f8000000000780b */ /* 0x000fe20003fbe200 */
[----:B------:R-:W-:Y:S01]  /*03a0*/  FMUL.FTZ R12, R5, R2 ;  /* 0x00000002050c7220 */ /* 0x000fe20000410000 */
[----:B------:R-:W-:Y:S02]  /*03b0*/  FSETP.GEU.FTZ.AND P3, PT, |R4|, +INF , PT ;  /* 0x7f8000000400780b */ /* 0x000fe40003f7e200 */
[----:B------:R-:W-:-:S02]  /*03c0*/  FSETP.GEU.FTZ.AND P4, PT, |R11|, +INF , PT ;  /* 0x7f8000000b00780b */ /* 0x000fc40003f9e200 */
[----:B------:R-:W-:Y:S02]  /*03d0*/  FSETP.GEU.FTZ.AND P6, PT, |R12|, +INF , PT ;  /* 0x7f8000000c00780b */ /* 0x000fe40003fde200 */
[----:B------:R-:W-:Y:S02]  /*03e0*/  FSEL R2, R0, RZ, !P5 ;  /* 0x000000ff00027208 */ /* 0x000fe40006800000 */
[----:B------:R-:W-:Y:S02]  /*03f0*/  FSEL R4, R4, RZ, !P3 ;  /* 0x000000ff04047208 */ /* 0x000fe40005800000 */
[----:B------:R-:W-:Y:S01]  /*0400*/  FSEL R3, R11, RZ, !P4 ;  /* 0x000000ff0b037208 */ /* 0x000fe20006000000 */
[----:B----4-:R-:W-:Y:S01]  /*0410*/  @P1 FADD.FTZ R23, R2, R23 ;  /* 0x0000001702171221 */ /* 0x010fe20000010000 */
[----:B------:R-:W-:Y:S01]  /*0420*/  FSEL R0, R12, RZ, !P6 ;  /* 0x000000ff0c007208 */ /* 0x000fe20007000000 */
[----:B------:R-:W-:Y:S01]  /*0430*/  @P1 FADD.FTZ R25, R4, R25 ;  /* 0x0000001904191221 */ /* 0x000fe20000010000 */
[----:B------:R-:W-:Y:S01]  /*0440*/  PRMT R5, R13, 0x7610, R5 ;  /* 0x000076100d057816 */ /* 0x000fe20000000005 */
[----:B-----5:R-:W-:-:S02]  /*0450*/  @P1 FADD.FTZ R24, R3, R24 ;  /* 0x0000001803181221 */ /* 0x020fc40000010000 */
[----:B------:R-:W-:Y:S01]  /*0460*/  @P1 FADD.FTZ R22, R0, R9 ;  /* 0x0000000900161221 */ /* 0x000fe20000010000 */
[----:B------:R-:W-:Y:S01]  /*0470*/  @P0 PRMT R5, R10, 0x7610, R5 ;  /* 0x000076100a050816 */ /* 0x000fe20000000005 */
[----:B------:R-:W-:Y:S02]  /*0480*/  IMAD.MOV.U32 R9, RZ, RZ, RZ ;  /* 0x000000ffff097224 */ /* 0x000fe400078e00ff */
        /* <DEDUP_REMOVED lines=21> */
.L_x_5755:
        /* <DEDUP_REMOVED lines=38> */
.L_x_5751:
        /* <DEDUP_REMOVED lines=36> */
.L_x_5752:
        /* <DEDUP_REMOVED lines=35> */
.L_x_5753:
        /* <DEDUP_REMOVED lines=39> */
.L_x_5754:
[----:B------:R-:W-:Y:S05]  /*0f20*/  @P5 BRA `(.L_x_5755) ;  /* 0xfffff6b000005947 */ /* 0x000fea000383ffff */
.L_x_5750:
        /* <DEDUP_REMOVED lines=17> */
.L_x_5757:
        /* <DEDUP_REMOVED lines=39> */
.L_x_5756:
        /* <DEDUP_REMOVED lines=10> */
.L_x_5749:
[----:B------:R-:W-:Y:S01]  /*1350*/  ISETP.GE.U32.AND P0, PT, R10, 0x3, PT ;  /* 0x000000030a00780c */ /* 0x000fe20003f06070 */
[----:B------:R-:W-:-:S12]  /*1360*/  IMAD.MOV.U32 R11, RZ, RZ, RZ ;  /* 0x000000ffff0b7224 */ /* 0x000fd800078e00ff */
[----:B------:R-:W-:Y:S05]  /*1370*/  @!P0 BRA `(.L_x_5758) ;  /* 0x0000095000008947 */ /* 0x000fea0003800000 */
[----:B------:R-:W-:Y:S01]  /*1380*/  PRMT R10, R5, 0x9910, RZ ;  /* 0x00009910050a7816 */ /* 0x000fe200000000ff */
[----:B------:R-:W-:Y:S01]  /*1390*/  IMAD.MOV.U32 R11, RZ, RZ, RZ ;  /* 0x000000ffff0b7224 */ /* 0x000fe200078e00ff */
[----:B------:R-:W-:Y:S02]  /*13a0*/  ULDC UR5, c[0x0][0x190] ;  /* 0x0000640000057ab9 */ /* 0x000fe40000000800 */
[----:B------:R-:W-:Y:S02]  /*13b0*/  UIADD3 UR5, -UR4, UR5, URZ ;  /* 0x0000000504057290 */ /* 0x000fe4000fffe13f */
.L_x_5763:
        /* <DEDUP_REMOVED lines=37> */
.L_x_5759:
        /* <DEDUP_REMOVED lines=35> */
.L_x_5760:
        /* <DEDUP_REMOVED lines=34> */
.L_x_5761:
        /* <DEDUP_REMOVED lines=38> */
.L_x_5762:
[----:B------:R-:W-:Y:S05]  /*1cc0*/  @P5 BRA `(.L_x_5763) ;  /* 0xfffff6f000005947 */ /* 0x000fea000383ffff */
.L_x_5758:
        /* <DEDUP_REMOVED lines=17> */
.L_x_5765:
        /* <DEDUP_REMOVED lines=43> */
.L_x_5764:
[----:B------:R-:W-:Y:S01]  /*2090*/  IADD3 R8, R8, 0x1, RZ ;  /* 0x0000000108087810 */ /* 0x000fe20007ffe0ff */
[----:B------:R-:W-:Y:S01]  /*20a0*/  IMAD.X R15, RZ, RZ, R15, P4 ;  /* 0x000000ffff0f7224 */ /* 0x000fe200020e060f */
[----:B0-----:R-:W-:Y:S01]  /*20b0*/  IADD3 R5, R5, c[0x0][0x178], RZ ;  /* 0x00005e0005057a10 */ /* 0x001fe20007ffe0ff */
[----:B------:R-:W-:Y:S02]  /*20c0*/  IMAD.X R18, RZ, RZ, R18, P3 ;  /* 0x000000ffff127224 */ /* 0x000fe400018e0612 */
[----:B------:R-:W-:Y:S01]  /*20d0*/  IMAD.X R17, RZ, RZ, R17, P1 ;  /* 0x000000ffff117224 */ /* 0x000fe200008e0611 */
[----:B------:R-:W-:Y:S05]  /*20e0*/  @P0 BRA `(.L_x_5765) ;  /* 0xfffffcf000000947 */ /* 0x000fea000383ffff */
.L_x_5748:
        /* <DEDUP_REMOVED lines=21> */
.L_x_5769:
        /* <DEDUP_REMOVED lines=64> */
.L_x_5768:
        /* <DEDUP_REMOVED lines=36> */
.L_x_5770:
[----:B------:R-:W-:-:S13]  /*2880*/  ISETP.NE.OR P0, PT, R2, RZ, P0 ;  /* 0x000000ff0200720c */ /* 0x000fda0000705670 */
[----:B------:R-:W-:Y:S05]  /*2890*/  @!P0 BRA `(.L_x_5766) ;  /* 0x0000014000008947 */ /* 0x000fea0003800000 */
.L_x_5767:
[----:B01----:R0:W1:Y:S02]  /*28a0*/  MUFU.RCP R17, R9 ;  /* 0x0000000900117308 */ /* 0x0030640000001000 */
.L_x_5771:
        /* <DEDUP_REMOVED lines=19> */
.L_x_5766:
        /* <DEDUP_REMOVED lines=8> */
.L_x_5772:
        /* <DEDUP_REMOVED lines=11> */
.L_x_5773:
        /* <DEDUP_REMOVED lines=15> */
.L_x_11292:


//--------------------- .text._ZN4vllm3moe10topkGatingILi2ELi2ELi4ELi4ELi32El13__nv_bfloat16LNS0_11ScoringFuncE0EEEvPKT5_PKbPfiPT4_PiiiibPKf --------------------------
	.section	.text._ZN4vllm3moe10topkGatingILi2ELi2ELi4ELi4ELi32El13__nv_bfloat16LNS0_11ScoringFuncE0EEEvPKT5_PKbPfiPT4_PiiiibPKf,"ax",@progbits
	.sectioninfo	@"SHI_REGISTERS=32"
	.align	128
        .global         _ZN4vllm3moe10topkGatingILi2ELi2ELi4ELi4ELi32El13__nv_bfloat16LNS0_11ScoringFuncE0EEEvPKT5_PKbPfiPT4_PiiiibPKf
        .type           _ZN4vllm3moe10topkGatingILi2ELi2ELi4ELi4ELi32El13__nv_bfloat16LNS0_11ScoringFuncE0EEEvPKT5_PKbPfiPT4_PiiiibPKf,@function
        .size           _ZN4vllm3moe10topkGatingILi2ELi2ELi4ELi4ELi32El13__nv_bfloat16LNS0_11ScoringFuncE0EEEvPKT5_PKbPfiPT4_PiiiibPKf,(.L_x_11293 - _ZN4vllm3moe10topkGatingILi2ELi2ELi4ELi4ELi32El13__nv_bfloat16LNS0_11ScoringFuncE0EEEvPKT5_PKbPfiPT4_PiiiibPKf)
        .other          _ZN4vllm3moe10topkGatingILi2ELi2ELi4ELi4ELi32El13__nv_bfloat16LNS0_11ScoringFuncE0EEEvPKT5_PKbPfiPT4_PiiiibPKf,@"STO_CUDA_ENTRY STV_DEFAULT"
_ZN4vllm3moe10topkGatingILi2ELi2ELi4ELi4ELi32El13__nv_bfloat16LNS0_11ScoringFuncE0EEEvPKT5_PKbPfiPT4_PiiiibPKf:
.text._ZN4vllm3moe10topkGatingILi2ELi2ELi4ELi4ELi32El13__nv_bfloat16LNS0_11ScoringFuncE0EEEvPKT5_PKbPfiPT4_PiiiibPKf:
        /* <DEDUP_REMOVED lines=21> */
[----:B------:R0:W3:Y:S04]  /*0150*/  @P0 LDG.E.U8 R6, [R6.64] ;  /* 0x0000000606060981 */ /* 0x0000e8000c1e1100 */
[----:B------:R1:W4:Y:S04]  /*0160*/  @P2 LDG.E R0, [R4.64] ;  /* 0x0000000604002981 */ /* 0x000328000c1e1900 */
[----:B------:R1:W5:Y:S01]  /*0170*/  @P2 LDG.E R17, [R4.64+0x4] ;  /* 0x0000040604112981 */ /* 0x000362000c1e1900 */
[----:B------:R-:W-:-:S02]  /*0180*/  IMAD.MOV.U32 R18, RZ, RZ, RZ ;  /* 0x000000ffff127224 */ /* 0x000fc400078e00ff */
[----:B-1----:R-:W-:Y:S01]  /*0190*/  IMAD.MOV.U32 R4, RZ, RZ, 0x1 ;  /* 0x00000001ff047424 */ /* 0x002fe200078e00ff */
[--C-:B--2---:R-:W-:Y:S02]  /*01a0*/  PRMT R2, RZ, 0x5410, R3.reuse ;  /* 0x00005410ff027816 */ /* 0x104fe40000000003 */
[----:B------:R-:W-:-:S04]  /*01b0*/  PRMT R3, RZ, 0x7610, R3 ;  /* 0x00007610ff037816 */ /* 0x000fc80000000003 */
[----:B------:R-:W-:-:S05]  /*01c0*/  FMNMX.FTZ R8, R2, R3, !PT ;  /* 0x0000000302087209 */ /* 0x000fca0007810000 */
[--C-:B------:R-:W-:Y:S02]  /*01d0*/  FADD.FTZ R2, R2, -R8.reuse ;  /* 0x8000000802027221 */ /* 0x100fe40000010000 */
[----:B------:R-:W-:Y:S02]  /*01e0*/  FADD.FTZ R3, R3, -R8 ;  /* 0x8000000803037221 */ /* 0x000fe40000010000 */
[----:B------:R-:W-:Y:S02]  /*01f0*/  FMUL.FTZ R2, R2, 1.4426950216293334961 ;  /* 0x3fb8aa3b02027820 */ /* 0x000fe40000410000 */
[----:B0-----:R-:W-:-:S04]  /*0200*/  FMUL.FTZ R7, R3, 1.4426950216293334961 ;  /* 0x3fb8aa3b03077820 */ /* 0x001fc80000410000 */
[----:B------:R-:W0:Y:S01]  /*0210*/  MUFU.EX2 R2, R2 ;  /* 0x0000000200027308 */ /* 0x000e220000000800 */
[----:B---3--:R-:W-:-:S07]  /*0220*/  @P0 ISETP.NE.AND P3, PT, R6, RZ, PT ;  /* 0x000000ff0600020c */ /* 0x008fce0003f65270 */
[----:B------:R-:W1:Y:S01]  /*0230*/  MUFU.EX2 R8, R7 ;  /* 0x0000000700087308 */ /* 0x000e620000000800 */
[----:B0-----:R-:W-:-:S04]  /*0240*/  FADD.FTZ R3, RZ, R2 ;  /* 0x00000002ff037221 */ /* 0x001fc80000010000 */
[----:B-1----:R-:W-:-:S06]  /*0250*/  FADD.FTZ R3, R3, R8 ;  /* 0x0000000803037221 */ /* 0x002fcc0000010000 */
[----:B------:R-:W0:Y:S02]  /*0260*/  MUFU.RCP R3, R3 ;  /* 0x0000000300037308 */ /* 0x000e240000001000 */
[-C--:B0-----:R-:W-:Y:S02]  /*0270*/  FMUL.FTZ R11, R2, R3.reuse ;  /* 0x00000003020b7220 */ /* 0x081fe40000410000 */
[----:B------:R-:W-:Y:S02]  /*0280*/  IMAD.MOV.U32 R2, RZ, RZ, 0x1 ;  /* 0x00000001ff027424 */ /* 0x000fe400078e00ff */
[----:B------:R-:W-:Y:S01]  /*0290*/  FMUL.FTZ R8, R8, R3 ;  /* 0x0000000308087220 */ /* 0x000fe20000410000 */
[----:B------:R-:W-:-:S04]  /*02a0*/  FSETP.GEU.FTZ.AND P1, PT, |R11|, +INF , PT ;  /* 0x7f8000000b00780b */ /* 0x000fc80003f3e200 */
[----:B------:R-:W-:Y:S02]  /*02b0*/  FSEL R11, R11, RZ, !P1 ;  /* 0x000000ff0b0b7208 */ /* 0x000fe40004800000 */
[----:B------:R-:W-:Y:S02]  /*02c0*/  ISETP.LE.AND P1, PT, R2, c[0x0][0x190], PT ;  /* 0x0000640002007a0c */ /* 0x000fe40003f23270 */
[C---:B------:R-:W-:Y:S01]  /*02d0*/  FSETP.GEU.FTZ.AND P4, PT, |R8|.reuse, +INF , PT ;  /* 0x7f8000000800780b */ /* 0x040fe20003f9e200 */
[----:B----4-:R-:W-:Y:S01]  /*02e0*/  @P2 FADD.FTZ R9, R11, R0 ;  /* 0x000000000b092221 */ /* 0x010fe20000010000 */
[----:B------:R-:W-:Y:S01]  /*02f0*/  @P0 SEL R2, RZ, 0x1, P3 ;  /* 0x00000001ff020807 */ /* 0x000fe20001800000 */
[----:B------:R-:W-:Y:S01]  /*0300*/  @!P2 IMAD.MOV.U32 R9, RZ, RZ, R11 ;  /* 0x000000ffff09a224 */ /* 0x000fe200078e000b */
[----:B------:R-:W-:Y:S02]  /*0310*/  FSEL R10, R8, RZ, !P4 ;  /* 0x000000ff080a7208 */ /* 0x000fe40006000000 */
[----:B------:R-:W-:-:S03]  /*0320*/  PRMT R8, R4, 0x7610, R8 ;  /* 0x0000761004087816 */ /* 0x000fc60000000008 */
[----:B-----5:R-:W-:Y:S01]  /*0330*/  @P2 FADD.FTZ R0, R10, R17 ;  /* 0x000000110a002221 */ /* 0x020fe20000010000 */
[----:B------:R-:W-:Y:S01]  /*0340*/  @P0 PRMT R8, R2, 0x7610, R8 ;  /* 0x0000761002080816 */ /* 0x000fe20000000008 */
        /* <DEDUP_REMOVED lines=10> */
[----:B------:R-:W-:Y:S02]  /*03f0*/  IMAD.MOV.U32 R20, RZ, RZ, c[0x0][0x190] ;  /* 0x00006400ff147624 */ /* 0x000fe400078e00ff */
[----:B------:R-:W-:Y:S02]  /*0400*/  IMAD.MOV.U32 R18, RZ, RZ, RZ ;  /* 0x000000ffff127224 */ /* 0x000fe400078e00ff */
[----:B------:R-:W-:Y:S01]  /*0410*/  IMAD.MOV.U32 R21, RZ, RZ, RZ ;  /* 0x000000ffff157224 */ /* 0x000fe200078e00ff */
[----:B------:R-:W-:-:S07]  /*0420*/  LOP3.LUT P2, R20, R20, 0x3, RZ, 0xc0, !PT ;  /* 0x0000000314147812 */ /* 0x000fce000784c0ff */
[----:B------:R-:W-:Y:S06]  /*0430*/  @!P0 BRA `(.L_x_5776) ;  /* 0x000006e000008947 */ /* 0x000fec0003800000 */
[----:B------:R-:W-:Y:S01]  /*0440*/  PRMT R22, R8, 0x9910, RZ ;  /* 0x0000991008167816 */ /* 0x000fe200000000ff */
[----:B------:R-:W-:Y:S01]  /*0450*/  IMAD.MOV.U32 R18, RZ, RZ, RZ ;  /* 0x000000ffff127224 */ /* 0x000fe200078e00ff */
[----:B------:R-:W-:Y:S01]  /*0460*/  ULDC UR5, c[0x0][0x190] ;  /* 0x0000640000057ab9 */ /* 0x000fe20000000800 */
[----:B------:R-:W-:Y:S01]  /*0470*/  IMAD.MOV.U32 R21, RZ, RZ, RZ ;  /* 0x000000ffff157224 */ /* 0x000fe200078e00ff */
[----:B------:R-:W-:-:S04]  /*0480*/  UIADD3 UR4, -UR4, UR5, URZ ;  /* 0x0000000504047290 */ /* 0x000fc8000fffe13f */
.L_x_5777:
[----:B-1----:R-:W-:Y:S01]  /*0490*/  IADD3 R2, R21, 0x1, RZ ;  /* 0x0000000115027810 */ /* 0x002fe20007ffe0ff */
[----:B------:R-:W-:Y:S01]  /*04a0*/  IMAD.MOV.U32 R24, RZ, RZ, R9 ;  /* 0x000000ffff187224 */ /* 0x000fe200078e0009 */
[----:B------:R-:W-:Y:S01]  /*04b0*/  FSETP.GT.FTZ.AND P4, PT, R0, R9, PT ;  /* 0x000000090000720b */ /* 0x000fe20003f94000 */
[----:B------:R-:W-:Y:S01]  /*04c0*/  IMAD.MOV.U32 R23, RZ, RZ, R0 ;  /* 0x000000ffff177224 */ /* 0x000fe200078e0000 */
[----:B------:R-:W-:Y:S01]  /*04d0*/  ISETP.GE.AND P3, PT, R2, c[0x0][0x190], PT ;  /* 0x0000640002007a0c */ /* 0x000fe20003f66270 */
[----:B------:R-:W-:Y:S01]  /*04e0*/  IMAD R7, R12, c[0x0][0x190], R21 ;  /* 0x000064000c077a24 */ /* 0x000fe200078e0215 */
[----:B------:R-:W-:Y:S01]  /*04f0*/  SEL R16, RZ, 0x1, !P4 ;  /* 0x00000001ff107807 */ /* 0x000fe20006000000 */
[----:B------:R-:W-:Y:S01]  /*0500*/  IMAD.MOV.U32 R6, RZ, RZ, 0x4 ;  /* 0x00000004ff067424 */ /* 0x000fe200078e00ff */
[----:B------:R-:W-:Y:S01]  /*0510*/  FSEL R29, R10, R11, P4 ;  /* 0x0000000b0a1d7208 */ /* 0x000fe20002000000 */
[----:B------:R-:W-:Y:S01]  /*0520*/  IMAD.MOV.U32 R4, RZ, RZ, 0x8 ;  /* 0x00000008ff047424 */ /* 0x000fe200078e00ff */
[----:B------:R-:W-:Y:S01]  /*0530*/  ISETP.GE.AND P0, PT, R16, c[0x0][0x194], PT ;  /* 0x0000650010007a0c */ /* 0x000fe20003f06270 */
[----:B------:R-:W-:-:S02]  /*0540*/  UIADD3 UR4, UR4, -0x4, URZ ;  /* 0xfffffffc04047890 */ /* 0x000fc4000fffe03f */
[----:B------:R-:W-:Y:S01]  /*0550*/  FADD.FTZ R26, R29, R18 ;  /* 0x000000121d1a7221 */ /* 0x000fe20000010000 */
[----:B------:R-:W-:-:S03]  /*0560*/  ISETP.LT.AND P0, PT, R16, c[0x0][0x198], P0 ;  /* 0x0000660010007a0c */ /* 0x000fc60000701270 */
[C---:B------:R-:W-:Y:S01]  /*0570*/  @!P3 IMAD.SHL.U32 R2, R16.reuse, 0x4, RZ ;  /* 0x000000041002b824 */ /* 0x040fe200078e00ff */
[----:B------:R-:W-:Y:S02]  /*0580*/  IADD3 R16, R16, -c[0x0][0x194], RZ ;  /* 0x8000650010107a10 */ /* 0x000fe40007ffe0ff */
[----:B------:R-:W-:Y:S02]  /*0590*/  ISETP.NE.AND P0, PT, R22, RZ, P0 ;  /* 0x000000ff1600720c */ /* 0x000fe40000705270 */
[C---:B------:R-:W-:Y:S02]  /*05a0*/  ISETP.EQ.AND P5, PT, R2.reuse, RZ, !P3 ;  /* 0x000000ff0200720c */ /* 0x040fe40005fa2270 */
[----:B------:R-:W-:Y:S01]  /*05b0*/  ISETP.EQ.AND P6, PT, R2, 0x4, !P3 ;  /* 0x000000040200780c */ /* 0x000fe20005fc2270 */
[----:B------:R-:W-:Y:S01]  /*05c0*/  IMAD.WIDE R2, R7, R6, c[0x0][0x170] ;  /* 0x00005c0007027625 */ /* 0x000fe200078e0206 */
[----:B------:R-:W-:Y:S02]  /*05d0*/  SHF.R.S32.HI R5, RZ, 0x1f, R16 ;  /* 0x0000001fff057819 */ /* 0x000fe40000011410 */
[----:B------:R-:W-:-:S02]  /*05e0*/  SEL R16, R16, 0x2, P0 ;  /* 0x0000000210107807 */ /* 0x000fc40000000000 */
[----:B------:R-:W-:Y:S01]  /*05f0*/  SEL R17, R5, RZ, P0 ;  /* 0x000000ff05117207 */ /* 0x000fe20000000000 */
[----:B------:R-:W-:Y:S01]  /*0600*/  IMAD.WIDE R4, R7, R4, c[0x0][0x180] ;  /* 0x0000600007047625 */ /* 0x000fe200078e0204 */
[----:B------:R-:W-:Y:S03]  /*0610*/  STG.E [R2.64], R29 ;  /* 0x0000001d02007986 */ /* 0x000fe6000c101906 */
[----:B------:R-:W-:Y:S01]  /*0620*/  @P5 IMAD.MOV.U32 R9, RZ, RZ, -0x39e3c000 ;  /* 0xc61c4000ff095424 */ /* 0x000fe200078e00ff */
[----:B------:R0:W-:Y:S01]  /*0630*/  STG.E.64 [R4.64], R16 ;  /* 0x0000001004007986 */ /* 0x0001e2000c101b06 */
[----:B------:R-:W-:Y:S02]  /*0640*/  @P6 IMAD.MOV.U32 R0, RZ, RZ, -0x39e3c000 ;  /* 0xc61c4000ff006424 */ /* 0x000fe400078e00ff */
[----:B------:R-:W-:Y:S02]  /*0650*/  @!P3 IMAD.MOV.U32 R24, RZ, RZ, R9 ;  /* 0x000000ffff18b224 */ /* 0x000fe400078e0009 */
[----:B------:R-:W-:-:S02]  /*0660*/  @!P3 IMAD.MOV.U32 R23, RZ, RZ, R0 ;  /* 0x000000ffff17b224 */ /* 0x000fc400078e0000 */
[----:B------:R-:W-:-:S03]  /*0670*/  IMAD.WIDE R6, R7, R6, c[0x0][0x188] ;  /* 0x0000620007067625 */ /* 0x000fc600078e0206 */
[----:B------:R-:W-:-:S04]  /*0680*/  FSETP.GT.FTZ.AND P3, PT, R23, R24, PT ;  /* 0x000000181700720b */ /* 0x000fc80003f74000 */
[----:B------:R-:W-:Y:S02]  /*0690*/  SEL R25, RZ, 0x1, !P3 ;  /* 0x00000001ff197807 */ /* 0x000fe40005800000 */
[----:B0-----:R-:W-:Y:S02]  /*06a0*/  IADD3 R16, R21, 0x2, RZ ;  /* 0x0000000215107810 */ /* 0x001fe40007ffe0ff */
[C---:B------:R-:W-:Y:S02]  /*06b0*/  ISETP.GE.AND P0, PT, R25.reuse, c[0x0][0x194], PT ;  /* 0x0000650019007a0c */ /* 0x040fe40003f06270 */
[C---:B------:R-:W-:Y:S02]  /*06c0*/  IADD3 R19, R25.reuse, -c[0x0][0x194], RZ ;  /* 0x8000650019137a10 */ /* 0x040fe40007ffe0ff */
[----:B------:R-:W-:Y:S02]  /*06d0*/  ISETP.LT.AND P0, PT, R25, c[0x0][0x198], P0 ;  /* 0x0000660019007a0c */ /* 0x000fe40000701270 */
[----:B------:R-:W-:-:S02]  /*06e0*/  SHF.R.S32.HI R27, RZ, 0x1f, R19 ;  /* 0x0000001fff1b7819 */ /* 0x000fc40000011413 */
[----:B------:R-:W-:Y:S02]  /*06f0*/  ISETP.NE.AND P0, PT, R22, RZ, P0 ;  /* 0x000000ff1600720c */ /* 0x000fe40000705270 */
[----:B------:R-:W-:Y:S02]  /*0700*/  FSEL R29, R10, R11, P3 ;  /* 0x0000000b0a1d7208 */ /* 0x000fe40001800000 */
[----:B------:R-:W-:Y:S02]  /*0710*/  SEL R18, R19, 0x2, P0 ;  /* 0x0000000213127807 */ /* 0x000fe40000000000 */
[----:B------:R-:W-:Y:S01]  /*0720*/  SEL R19, R27, RZ, P0 ;  /* 0x000000ff1b137207 */ /* 0x000fe20000000000 */
[----:B------:R-:W-:Y:S01]  /*0730*/  IMAD R27, R21, c[0x0][0x178], R12 ;  /* 0x00005e00151b7a24 */ /* 0x000fe200078e020c */
[----:B------:R-:W-:-:S04]  /*0740*/  ISETP.GE.AND P0, PT, R16, c[0x0][0x190], PT ;  /* 0x0000640010007a0c */ /* 0x000fc80003f06270 */
[----:B------:R0:W-:Y:S04]  /*0750*/  STG.E [R6.64], R27 ;  /* 0x0000001b06007986 */ /* 0x0001e8000c101906 */
[----:B------:R-:W-:Y:S04]  /*0760*/  STG.E [R2.64+0x4], R29 ;  /* 0x0000041d02007986 */ /* 0x000fe8000c101906 */
[----:B------:R1:W-:Y:S01]  /*0770*/  STG.E.64 [R4.64+0x8], R18 ;  /* 0x0000081204007986 */ /* 0x0003e2000c101b06 */
[----:B------:R-:W-:Y:S01]  /*0780*/  @!P0 IMAD.SHL.U32 R25, R25, 0x4, RZ ;  /* 0x0000000419198824 */ /* 0x000fe200078e00ff */
[----:B0-----:R-:W-:-:S04]  /*0790*/  IADD3 R27, R27, c[0x0][0x178], RZ ;  /* 0x00005e001b1b7a10 */ /* 0x001fc80007ffe0ff */
[C---:B------:R-:W-:Y:S02]  /*07a0*/  ISETP.EQ.AND P3, PT, R25.reuse, RZ, !P0 ;  /* 0x000000ff1900720c */ /* 0x040fe40004762270 */
[----:B------:R-:W-:Y:S01]  /*07b0*/  ISETP.EQ.AND P4, PT, R25, 0x4, !P0 ;  /* 0x000000041900780c */ /* 0x000fe20004782270 */
[----:B------:R0:W-:Y:S01]  /*07c0*/  STG.E [R6.64+0x4], R27 ;  /* 0x0000041b06007986 */ /* 0x0001e2000c101906 */
[----:B-1----:R-:W-:Y:S01]  /*07d0*/  FADD.FTZ R18, R26, R29 ;  /* 0x0000001d1a127221 */ /* 0x002fe20000010000 */
[C---:B------:R-:W-:Y:S02]  /*07e0*/  IADD3 R26, R21.reuse, 0x3, RZ ;  /* 0x00000003151a7810 */ /* 0x040fe40007ffe0ff */
[----:B------:R-:W-:-:S06]  /*07f0*/  IADD3 R21, R21, 0x4, RZ ;  /* 0x0000000415157810 */ /* 0x000fcc0007ffe0ff */
[----:B------:R-:W-:Y:S02]  /*0800*/  @P3 IMAD.MOV.U32 R9, RZ, RZ, -0x39e3c000 ;  /* 0xc61c4000ff093424 */ /* 0x000fe400078e00ff */
[----:B------:R-:W-:Y:S01]  /*0810*/  @P4 IMAD.MOV.U32 R0, RZ, RZ, -0x39e3c000 ;  /* 0xc61c4000ff004424 */ /* 0x000fe200078e00ff */
[----:B0-----:R-:W-:Y:S01]  /*0820*/  IADD3 R27, R27, c[0x0][0x178], RZ ;  /* 0x00005e001b1b7a10 */ /* 0x001fe20007ffe0ff */
        /* <DEDUP_REMOVED lines=9> */
[----:B------:R-:W-:Y:S01]  /*08c0*/  FADD.FTZ R18, R25, R18 ;  /* 0x0000001219127221 */ /* 0x000fe20000010000 */
[----:B------:R-:W-:-:S02]  /*08d0*/  SHF.R.S32.HI R17, RZ, 0x1f, R16 ;  /* 0x0000001fff117819 */ /* 0x000fc40000011410 */
[----:B------:R-:W-:-:S04]  /*08e0*/  ISETP.NE.AND P0, PT, R22, RZ, P0 ;  /* 0x000000ff1600720c */ /* 0x000fc80000705270 */
[----:B------:R-:W-:Y:S02]  /*08f0*/  SEL R16, R16, 0x2, P0 ;  /* 0x0000000210107807 */ /* 0x000fe40000000000 */
[----:B------:R-:W-:Y:S02]  /*0900*/  SEL R17, R17, RZ, P0 ;  /* 0x000000ff11117207 */ /* 0x000fe40000000000 */
[----:B------:R-:W-:-:S03]  /*0910*/  ISETP.GE.AND P0, PT, R26, c[0x0][0x190], PT ;  /* 0x000064001a007a0c */ /* 0x000fc60003f06270 */
[----:B------:R0:W-:Y:S04]  /*0920*/  STG.E.64 [R4.64+0x10], R16 ;  /* 0x0000101004007986 */ /* 0x0001e8000c101b06 */
[----:B------:R1:W-:Y:S06]  /*0930*/  STG.E [R6.64+0x8], R27 ;  /* 0x0000081b06007986 */ /* 0x0003ec000c101906 */
        /* <DEDUP_REMOVED lines=9> */
[----:B------:R-:W-:Y:S02]  /*09d0*/  IADD3 R23, R27, c[0x0][0x178], RZ ;  /* 0x00005e001b177a10 */ /* 0x000fe40007ffe0ff */
[----:B------:R-:W-:Y:S02]  /*09e0*/  SEL R24, RZ, 0x1, !P4 ;  /* 0x00000001ff187807 */ /* 0x000fe40006000000 */
[----:B------:R-:W-:Y:S02]  /*09f0*/  FSEL R19, R10, R11, P4 ;  /* 0x0000000b0a137208 */ /* 0x000fe40002000000 */
[C---:B------:R-:W-:Y:S02]  /*0a00*/  ISETP.GE.AND P0, PT, R24.reuse, c[0x0][0x194], PT ;  /* 0x0000650018007a0c */ /* 0x040fe40003f06270 */
[C---:B0-----:R-:W-:Y:S01]  /*0a10*/  IADD3 R16, R24.reuse, -c[0x0][0x194], RZ ;  /* 0x8000650018107a10 */ /* 0x041fe20007ffe0ff */
[----:B------:R1:W-:Y:S01]  /*0a20*/  STG.E [R2.64+0xc], R19 ;  /* 0x00000c1302007986 */ /* 0x0003e2000c101906 */
[C---:B------:R-:W-:Y:S01]  /*0a30*/  ISETP.LT.AND P0, PT, R24.reuse, c[0x0][0x198], P0 ;  /* 0x0000660018007a0c */ /* 0x040fe20000701270 */
[----:B------:R-:W-:Y:S01]  /*0a40*/  @!P3 IMAD.SHL.U32 R24, R24, 0x4, RZ ;  /* 0x000000041818b824 */ /* 0x000fe200078e00ff */
[----:B------:R-:W-:Y:S01]  /*0a50*/  SHF.R.S32.HI R17, RZ, 0x1f, R16 ;  /* 0x0000001fff117819 */ /* 0x000fe20000011410 */
[----:B------:R-:W-:Y:S01]  /*0a60*/  FADD.FTZ R18, R18, R19 ;  /* 0x0000001312127221 */ /* 0x000fe20000010000 */
[----:B------:R-:W-:-:S02]  /*0a70*/  ISETP.NE.AND P0, PT, R22, RZ, P0 ;  /* 0x000000ff1600720c */ /* 0x000fc40000705270 */
[----:B------:R-:W-:Y:S02]  /*0a80*/  ISETP.EQ.AND P4, PT, R24, RZ, !P3 ;  /* 0x000000ff1800720c */ /* 0x000fe40005f82270 */
[----:B------:R-:W-:Y:S02]  /*0a90*/  SEL R16, R16, 0x2, P0 ;  /* 0x0000000210107807 */ /* 0x000fe40000000000 */
[----:B------:R-:W-:Y:S02]  /*0aa0*/  SEL R17, R17, RZ, P0 ;  /* 0x000000ff11117207 */ /* 0x000fe40000000000 */
[----:B------:R-:W-:Y:S02]  /*0ab0*/  ISETP.NE.AND P0, PT, RZ, UR4, PT ;  /* 0x00000004ff007c0c */ /* 0x000fe4000bf05270 */
[----:B------:R-:W-:Y:S01]  /*0ac0*/  ISETP.EQ.AND P3, PT, R24, 0x4, !P3 ;  /* 0x000000041800780c */ /* 0x000fe20005f62270 */
[----:B------:R1:W-:Y:S04]  /*0ad0*/  STG.E.64 [R4.64+0x18], R16 ;  /* 0x0000181004007986 */ /* 0x0003e8000c101b06 */
[----:B------:R1:W-:Y:S01]  /*0ae0*/  STG.E [R6.64+0xc], R23 ;  /* 0x00000c1706007986 */ /* 0x0003e2000c101906 */
[----:B------:R-:W-:-:S07]  /*0af0*/  @P4 IMAD.MOV.U32 R9, RZ, RZ, -0x39e3c000 ;  /* 0xc61c4000ff094424 */ /* 0x000fce00078e00ff */
[----:B------:R-:W-:Y:S01]  /*0b00*/  @P3 IMAD.MOV.U32 R0, RZ, RZ, -0x39e3c000 ;  /* 0xc61c4000ff003424 */ /* 0x000fe200078e00ff */
[----:B------:R-:W-:Y:S05]  /*0b10*/  @P0 BRA `(.L_x_5777) ;  /* 0xfffff97000000947 */ /* 0x000fea000383ffff */
.L_x_5776:
[----:B------:R-:W-:Y:S05]  /*0b20*/  @!P2 BRA `(.L_x_5774) ;  /* 0x00000d800000a947 */ /* 0x000fea0003800000 */
[----:B-1----:R-:W-:Y:S02]  /*0b30*/  IMAD.MOV.U32 R7, RZ, RZ, 0x4 ;  /* 0x00000004ff077424 */ /* 0x002fe400078e00ff */
[----:B------:R-:W-:Y:S02]  /*0b40*/  IMAD R6, R12, c[0x0][0x190], R21 ;  /* 0x000064000c067a24 */ /* 0x000fe400078e0215 */
[C---:B------:R-:W-:Y:S01]  /*0b50*/  IMAD R14, R21.reuse, c[0x0][0x178], R14 ;  /* 0x00005e00150e7a24 */ /* 0x040fe200078e020e */
[----:B------:R-:W-:Y:S01]  /*0b60*/  IADD3 R21, R21, 0x1, RZ ;  /* 0x0000000115157810 */ /* 0x000fe20007ffe0ff */
[----:B------:R-:W-:-:S04]  /*0b70*/  IMAD.WIDE R2, R6, R7, c[0x0][0x188] ;  /* 0x0000620006027625 */ /* 0x000fc800078e0207 */
[----:B------:R-:W-:Y:S02]  /*0b80*/  IMAD.MOV.U32 R5, RZ, RZ, 0x8 ;  /* 0x00000008ff057424 */ /* 0x000fe400078e00ff */
[----:B------:R-:W-:Y:S02]  /*0b90*/  IMAD R14, R13, 0x80, R14 ;  /* 0x000000800d0e7824 */ /* 0x000fe400078e020e */
[----:B------:R-:W-:Y:S01]  /*0ba0*/  IMAD.MOV.U32 R13, RZ, RZ, R2 ;  /* 0x000000ffff0d7224 */ /* 0x000fe200078e0002 */
[----:B------:R-:W-:Y:S01]  /*0bb0*/  PRMT R2, R8, 0x9910, RZ ;  /* 0x0000991008027816 */ /* 0x000fe200000000ff */
        /* <DEDUP_REMOVED lines=9> */
[----:B------:R-:W-:Y:S02]  /*0c50*/  IMAD.MOV.U32 R20, RZ, RZ, R2 ;  /* 0x000000ffff147224 */ /* 0x000fe400078e0002 */
.L_x_5778:
[----:B------:R-:W-:Y:S01]  /*0c60*/  FSETP.GT.FTZ.AND P3, PT, R0, R9, PT ;  /* 0x000000090000720b */ /* 0x000fe20003f74000 */
[----:B------:R-:W-:Y:S01]  /*0c70*/  IMAD.MOV.U32 R4, RZ, RZ, R8 ;  /* 0x000000ffff047224 */ /* 0x000fe200078e0008 */
[----:B------:R-:W-:Y:S01]  /*0c80*/  ISETP.GE.AND P2, PT, R21, c[0x0][0x190], PT ;  /* 0x0000640015007a0c */ /* 0x000fe20003f46270 */
[----:B------:R-:W-:Y:S01]  /*0c90*/  IMAD.MOV.U32 R5, RZ, RZ, R19 ;  /* 0x000000ffff057224 */ /* 0x000fe200078e0013 */
[----:B------:R-:W-:Y:S01]  /*0ca0*/  SEL R24, RZ, 0x1, !P3 ;  /* 0x00000001ff187807 */ /* 0x000fe20005800000 */
[----:B------:R-:W-:Y:S01]  /*0cb0*/  IMAD.MOV.U32 R6, RZ, RZ, R13 ;  /* 0x000000ffff067224 */ /* 0x000fe200078e000d */
[----:B------:R-:W-:Y:S01]  /*0cc0*/  IADD3 R22, R22, -0x1, RZ ;  /* 0xffffffff16167810 */ /* 0x000fe20007ffe0ff */
[----:B------:R-:W-:Y:S01]  /*0cd0*/  IMAD.MOV.U32 R7, RZ, RZ, R16 ;  /* 0x000000ffff077224 */ /* 0x000fe200078e0010 */
[----:B------:R-:W-:-:S02]  /*0ce0*/  ISETP.GE.AND P0, PT, R24, c[0x0][0x194], PT ;  /* 0x0000650018007a0c */ /* 0x000fc40003f06270 */
[C---:B------:R-:W-:Y:S02]  /*0cf0*/  IADD3 R2, R24.reuse, -c[0x0][0x194], RZ ;  /* 0x8000650018027a10 */ /* 0x040fe40007ffe0ff */
[C---:B------:R-:W-:Y:S02]  /*0d00*/  ISETP.LT.AND P0, PT, R24.reuse, c[0x0][0x198], P0 ;  /* 0x0000660018007a0c */ /* 0x040fe40000701270 */
[----:B------:R-:W-:Y:S01]  /*0d10*/  SHF.R.S32.HI R3, RZ, 0x1f, R2 ;  /* 0x0000001fff037819 */ /* 0x000fe20000011402 */
[----:B------:R-:W-:Y:S01]  /*0d20*/  @!P2 IMAD.SHL.U32 R24, R24, 0x4, RZ ;  /* 0x000000041818a824 */ /* 0x000fe200078e00ff */
[----:B------:R-:W-:Y:S02]  /*0d30*/  ISETP.NE.AND P0, PT, R20, RZ, P0 ;  /* 0x000000ff1400720c */ /* 0x000fe40000705270 */
[----:B------:R-:W-:Y:S02]  /*0d40*/  FSEL R23, R10, R11, P3 ;  /* 0x0000000b0a177208 */ /* 0x000fe40001800000 */
[----:B------:R-:W-:-:S02]  /*0d50*/  SEL R2, R2, 0x2, P0 ;  /* 0x0000000202027807 */ /* 0x000fc40000000000 */
[----:B------:R-:W-:Y:S01]  /*0d60*/  SEL R3, R3, RZ, P0 ;  /* 0x000000ff03037207 */ /* 0x000fe20000000000 */
[----:B------:R0:W-:Y:S01]  /*0d70*/  STG.E [R4.64], R23 ;  /* 0x0000001704007986 */ /* 0x0001e2000c101906 */
[----:B------:R-:W-:Y:S01]  /*0d80*/  ISETP.NE.AND P3, PT, R22, RZ, PT ;  /* 0x000000ff1600720c */ /* 0x000fe20003f65270 */
[----:B------:R-:W-:Y:S01]  /*0d90*/  FADD.FTZ R18, R23, R18 ;  /* 0x0000001217127221 */ /* 0x000fe20000010000 */
[C---:B------:R-:W-:Y:S02]  /*0da0*/  ISETP.EQ.AND P0, PT, R24.reuse, RZ, !P2 ;  /* 0x000000ff1800720c */ /* 0x040fe40005702270 */
[----:B------:R-:W-:Y:S02]  /*0db0*/  ISETP.EQ.AND P2, PT, R24, 0x4, !P2 ;  /* 0x000000041800780c */ /* 0x000fe40005742270 */
[----:B------:R-:W-:Y:S02]  /*0dc0*/  IADD3 R13, P4, R13, 0x4, RZ ;  /* 0x000000040d0d7810 */ /* 0x000fe40007f9e0ff */
[----:B------:R-:W-:Y:S01]  /*0dd0*/  IADD3 R8, P6, R8, 0x4, RZ ;  /* 0x0000000408087810 */ /* 0x000fe20007fde0ff */
[----:B0-----:R-:W-:Y:S01]  /*0de0*/  IMAD.MOV.U32 R4, RZ, RZ, R14 ;  /* 0x000000ffff047224 */ /* 0x001fe200078e000e */
[----:B------:R-:W-:Y:S01]  /*0df0*/  IADD3 R14, P5, R14, 0x8, RZ ;  /* 0x000000080e0e7810 */ /* 0x000fe20007fbe0ff */
[----:B------:R-:W-:-:S02]  /*0e00*/  IMAD.MOV.U32 R5, RZ, RZ, R17 ;  /* 0x000000ffff057224 */ /* 0x000fc400078e0011 */
[----:B------:R-:W-:Y:S02]  /*0e10*/  IMAD.X R16, RZ, RZ, R16, P4 ;  /* 0x000000ffff107224 */ /* 0x000fe400020e0610 */
[----:B------:R-:W-:Y:S01]  /*0e20*/  IMAD.X R17, RZ, RZ, R17, P5 ;  /* 0x000000ffff117224 */ /* 0x000fe200028e0611 */
[----:B------:R0:W-:Y:S01]  /*0e30*/  STG.E.64 [R4.64], R2 ;  /* 0x0000000204007986 */ /* 0x0001e2000c101b06 */
[----:B------:R-:W-:Y:S02]  /*0e40*/  IMAD.X R19, RZ, RZ, R19, P6 ;  /* 0x000000ffff137224 */ /* 0x000fe400030e0613 */
[----:B------:R-:W-:Y:S01]  /*0e50*/  @P0 IMAD.MOV.U32 R9, RZ, RZ, -0x39e3c000 ;  /* 0xc61c4000ff090424 */ /* 0x000fe200078e00ff */
[----:B------:R0:W-:Y:S01]  /*0e60*/  STG.E [R6.64], R15 ;  /* 0x0000000f06007986 */ /* 0x0001e2000c101906 */
[----:B------:R-:W-:Y:S01]  /*0e70*/  @P2 IMAD.MOV.U32 R0, RZ, RZ, -0x39e3c000 ;  /* 0xc61c4000ff002424 */ /* 0x000fe200078e00ff */
[----:B------:R-:W-:Y:S05]  /*0e80*/  @!P3 BRA `(.L_x_5774) ;  /* 0x00000a200000b947 */ /* 0x000fea0003800000 */
[----:B------:R-:W-:Y:S02]  /*0e90*/  IADD3 R21, R21, 0x1, RZ ;  /* 0x0000000115157810 */ /* 0x000fe40007ffe0ff */
[----:B0-----:R-:W-:Y:S01]  /*0ea0*/  IADD3 R15, R15, c[0x0][0x178], RZ ;  /* 0x00005e000f0f7a10 */ /* 0x001fe20007ffe0ff */
[----:B------:R-:W-:Y:S05]  /*0eb0*/  BRA `(.L_x_5778) ;  /* 0xfffffda000007947 */ /* 0x000fea000383ffff */
.L_x_5775:
[----:B------:R-:W-:Y:S01]  /*0ec0*/  ISETP.GE.U32.AND P0, PT, R2, 0x3, PT ;  /* 0x000000030200780c */ /* 0x000fe20003f06070 */
[----:B------:R-:W-:Y:S01]  /*0ed0*/  IMAD.MOV.U32 R19, RZ, RZ, RZ ;  /* 0x000000ffff137224 */ /* 0x000fe200078e00ff */
[----:B------:R-:W-:-:S11]  /*0ee0*/  ISETP.NE.AND P2, PT, RZ, UR4, PT ;  /* 0x00000004ff007c0c */ /* 0x000fd6000bf45270 */
[----:B------:R-:W-:Y:S05]  /*0ef0*/  @!P0 BRA `(.L_x_5779) ;  /* 0x0000069000008947 */ /* 0x000fea0003800000 */
[----:B------:R-:W-:Y:S01]  /*0f00*/  PRMT R22, R8, 0x9910, RZ ;  /* 0x0000991008167816 */ /* 0x000fe200000000ff */
[----:B------:R-:W-:Y:S01]  /*0f10*/  IMAD.MOV.U32 R19, RZ, RZ, RZ ;  /* 0x000000ffff137224 */ /* 0x000fe200078e00ff */
[----:B------:R-:W-:Y:S02]  /*0f20*/  ULDC UR5, c[0x0][0x190] ;  /* 0x0000640000057ab9 */ /* 0x000fe40000000800 */
[----:B------:R-:W-:Y:S02]  /*0f30*/  UIADD3 UR5, -UR4, UR5, URZ ;  /* 0x0000000504057290 */ /* 0x000fe4000fffe13f */
.L_x_5780:
[C---:B0-----:R-:W-:Y:S01]  /*0f40*/  IADD3 R2, R19.reuse, 0x1, RZ ;  /* 0x0000000113027810 */ /* 0x041fe20007ffe0ff */
        /* <DEDUP_REMOVED lines=8> */
[----:B------:R-:W-:Y:S01]  /*0fd0*/  IMAD R29, R19, c[0x0][0x178], R12 ;  /* 0x00005e00131d7a24 */ /* 0x000fe200078e020c */
[----:B------:R-:W-:Y:S01]  /*0fe0*/  ISETP.GE.AND P0, PT, R16, c[0x0][0x194], PT ;  /* 0x0000650010007a0c */ /* 0x000fe20003f06270 */
[----:B------:R-:W-:Y:S01]  /*0ff0*/  IMAD.WIDE R4, R7, R6, c[0x0][0x170] ;  /* 0x00005c0007047625 */ /* 0x000fe200078e0206 */
[----:B------:R-:W-:-:S02]  /*1000*/  UIADD3 UR5, UR5, -0x4, URZ ;  /* 0xfffffffc05057890 */ /* 0x000fc4000fffe03f */
[C---:B------:R-:W-:Y:S02]  /*1010*/  ISETP.LT.AND P0, PT, R16.reuse, c[0x0][0x198], P0 ;  /* 0x0000660010007a0c */ /* 0x040fe40000701270 */
[----:B------:R0:W-:Y:S01]  /*1020*/  STG.E [R4.64], R27 ;  /* 0x0000001b04007986 */ /* 0x0001e2000c101906 */
[C---:B------:R-:W-:Y:S01]  /*1030*/  @!P4 IMAD.SHL.U32 R2, R16.reuse, 0x4, RZ ;  /* 0x000000041002c824 */ /* 0x040fe200078e00ff */
[----:B------:R-:W-:Y:S02]  /*1040*/  IADD3 R16, R16, -c[0x0][0x194], RZ ;  /* 0x8000650010107a10 */ /* 0x000fe40007ffe0ff */
[----:B------:R-:W-:Y:S02]  /*1050*/  ISETP.NE.AND P0, PT, R22, RZ, P0 ;  /* 0x000000ff1600720c */ /* 0x000fe40000705270 */
[C---:B------:R-:W-:Y:S02]  /*1060*/  ISETP.EQ.AND P3, PT, R2.reuse, RZ, !P4 ;  /* 0x000000ff0200720c */ /* 0x040fe40006762270 */
[----:B------:R-:W-:-:S02]  /*1070*/  ISETP.EQ.AND P5, PT, R2, 0x4, !P4 ;  /* 0x000000040200780c */ /* 0x000fc400067a2270 */
[----:B------:R-:W-:Y:S02]  /*1080*/  IADD3 R2, R19, 0x2, RZ ;  /* 0x0000000213027810 */ /* 0x000fe40007ffe0ff */
[----:B------:R-:W-:Y:S02]  /*1090*/  SHF.R.S32.HI R3, RZ, 0x1f, R16 ;  /* 0x0000001fff037819 */ /* 0x000fe40000011410 */
[----:B------:R-:W-:Y:S02]  /*10a0*/  SEL R16, R16, 0x2, P0 ;  /* 0x0000000210107807 */ /* 0x000fe40000000000 */
[----:B------:R-:W-:Y:S02]  /*10b0*/  SEL R17, R3, RZ, P0 ;  /* 0x000000ff03117207 */ /* 0x000fe40000000000 */
[----:B0-----:R-:W-:Y:S01]  /*10c0*/  IADD3 R27, R29, c[0x0][0x178], RZ ;  /* 0x00005e001d1b7a10 */ /* 0x001fe20007ffe0ff */
[----:B------:R-:W-:Y:S01]  /*10d0*/  @P3 IMAD.MOV.U32 R9, RZ, RZ, -0x39e3c000 ;  /* 0xc61c4000ff093424 */ /* 0x000fe200078e00ff */
[----:B------:R-:W-:Y:S01]  /*10e0*/  ISETP.GE.AND P3, PT, R2, c[0x0][0x190], PT ;  /* 0x0000640002007a0c */ /* 0x000fe20003f66270 */
[----:B------:R-:W-:-:S02]  /*10f0*/  @P5 IMAD.MOV.U32 R0, RZ, RZ, -0x39e3c000 ;  /* 0xc61c4000ff005424 */ /* 0x000fc400078e00ff */
[----:B------:R-:W-:Y:S02]  /*1100*/  @!P4 IMAD.MOV.U32 R21, RZ, RZ, R9 ;  /* 0x000000ffff15c224 */ /* 0x000fe400078e0009 */
[----:B------:R-:W-:-:S05]  /*1110*/  @!P4 IMAD.MOV.U32 R20, RZ, RZ, R0 ;  /* 0x000000ffff14c224 */ /* 0x000fca00078e0000 */
[----:B------:R-:W-:-:S04]  /*1120*/  FSETP.GT.FTZ.AND P5, PT, R20, R21, PT ;  /* 0x000000151400720b */ /* 0x000fc80003fb4000 */
[----:B------:R-:W-:Y:S02]  /*1130*/  SEL R24, RZ, 0x1, !P5 ;  /* 0x00000001ff187807 */ /* 0x000fe40006800000 */
[----:B------:R-:W-:Y:S02]  /*1140*/  FSEL R25, R10, R11, P5 ;  /* 0x0000000b0a197208 */ /* 0x000fe40002800000 */
[C---:B------:R-:W-:Y:S01]  /*1150*/  ISETP.GE.AND P0, PT, R24.reuse, c[0x0][0x194], PT ;  /* 0x0000650018007a0c */ /* 0x040fe20003f06270 */
[----:B------:R-:W-:-:S03]  /*1160*/  @!P3 IMAD.SHL.U32 R2, R24, 0x4, RZ ;  /* 0x000000041802b824 */ /* 0x000fc600078e00ff */
[----:B------:R-:W-:Y:S02]  /*1170*/  ISETP.LT.AND P0, PT, R24, c[0x0][0x198], P0 ;  /* 0x0000660018007a0c */ /* 0x000fe40000701270 */
[C---:B------:R-:W-:Y:S02]  /*1180*/  ISETP.EQ.AND P4, PT, R2.reuse, RZ, !P3 ;  /* 0x000000ff0200720c */ /* 0x040fe40005f82270 */
[----:B------:R-:W-:Y:S02]  /*1190*/  ISETP.EQ.AND P6, PT, R2, 0x4, !P3 ;  /* 0x000000040200780c */ /* 0x000fe40005fc2270 */
[----:B------:R-:W-:Y:S02]  /*11a0*/  IADD3 R2, R19, 0x3, RZ ;  /* 0x0000000313027810 */ /* 0x000fe40007ffe0ff */
[----:B------:R-:W-:Y:S02]  /*11b0*/  IADD3 R24, R24, -c[0x0][0x194], RZ ;  /* 0x8000650018187a10 */ /* 0x000fe40007ffe0ff */
[----:B------:R-:W-:-:S02]  /*11c0*/  ISETP.NE.AND P0, PT, R22, RZ, P0 ;  /* 0x000000ff1600720c */ /* 0x000fc40000705270 */
[----:B------:R-:W-:-:S03]  /*11d0*/  IADD3 R19, R19, 0x4, RZ ;  /* 0x0000000413137810 */ /* 0x000fc60007ffe0ff */
[----:B------:R-:W-:Y:S01]  /*11e0*/  @P4 IMAD.MOV.U32 R9, RZ, RZ, -0x39e3c000 ;  /* 0xc61c4000ff094424 */ /* 0x000fe200078e00ff */
[----:B------:R-:W-:Y:S01]  /*11f0*/  ISETP.GE.AND P4, PT, R2, c[0x0][0x190], PT ;  /* 0x0000640002007a0c */ /* 0x000fe20003f86270 */
[----:B------:R-:W-:Y:S02]  /*1200*/  @P6 IMAD.MOV.U32 R0, RZ, RZ, -0x39e3c000 ;  /* 0xc61c4000ff006424 */ /* 0x000fe400078e00ff */
[----:B------:R-:W-:Y:S02]  /*1210*/  @!P3 IMAD.MOV.U32 R21, RZ, RZ, R9 ;  /* 0x000000ffff15b224 */ /* 0x000fe400078e0009 */
[----:B------:R-:W-:Y:S02]  /*1220*/  @!P3 IMAD.MOV.U32 R20, RZ, RZ, R0 ;  /* 0x000000ffff14b224 */ /* 0x000fe400078e0000 */
[----:B------:R-:W-:-:S03]  /*1230*/  IMAD.MOV.U32 R2, RZ, RZ, 0x8 ;  /* 0x00000008ff027424 */ /* 0x000fc600078e00ff */
[----:B------:R-:W-:Y:S01]  /*1240*/  FSETP.GT.FTZ.AND P3, PT, R20, R21, PT ;  /* 0x000000151400720b */ /* 0x000fe20003f74000 */
[----:B------:R-:W-:-:S03]  /*1250*/  IMAD.WIDE R2, R7, R2, c[0x0][0x180] ;  /* 0x0000600007027625 */ /* 0x000fc600078e0202 */
[----:B------:R-:W-:Y:S01]  /*1260*/  SEL R23, RZ, 0x1, !P3 ;  /* 0x00000001ff177807 */ /* 0x000fe20005800000 */
[----:B------:R-:W-:Y:S01]  /*1270*/  IMAD.WIDE R6, R7, R6, c[0x0][0x188] ;  /* 0x0000620007067625 */ /* 0x000fe200078e0206 */
[----:B------:R0:W-:Y:S03]  /*1280*/  STG.E.64 [R2.64], R16 ;  /* 0x0000001002007986 */ /* 0x0001e6000c101b06 */
[----:B------:R-:W-:Y:S01]  /*1290*/  @!P4 IMAD.SHL.U32 R26, R23, 0x4, RZ ;  /* 0x00000004171ac824 */ /* 0x000fe200078e00ff */
[----:B------:R1:W-:Y:S04]  /*12a0*/  STG.E [R6.64], R29 ;  /* 0x0000001d06007986 */ /* 0x0003e8000c101906 */
[C---:B------:R-:W-:Y:S01]  /*12b0*/  ISETP.EQ.AND P6, PT, R26.reuse, RZ, !P4 ;  /* 0x000000ff1a00720c */ /* 0x040fe200067c2270 */
[----:B------:R-:W-:Y:S01]  /*12c0*/  STG.E [R4.64+0x4], R25 ;  /* 0x0000041904007986 */ /* 0x000fe2000c101906 */
[----:B------:R-:W-:-:S02]  /*12d0*/  ISETP.EQ.AND P5, PT, R26, 0x4, !P4 ;  /* 0x000000041a00780c */ /* 0x000fc400067a2270 */
[----:B0-----:R-:W-:Y:S02]  /*12e0*/  SHF.R.S32.HI R17, RZ, 0x1f, R24 ;  /* 0x0000001fff117819 */ /* 0x001fe40000011418 */
[----:B------:R-:W-:Y:S02]  /*12f0*/  SEL R16, R24, 0x2, P0 ;  /* 0x0000000218107807 */ /* 0x000fe40000000000 */
[----:B------:R-:W-:Y:S02]  /*1300*/  SEL R17, R17, RZ, P0 ;  /* 0x000000ff11117207 */ /* 0x000fe40000000000 */
[----:B------:R-:W-:-:S03]  /*1310*/  ISETP.GE.AND P0, PT, R23, c[0x0][0x194], PT ;  /* 0x0000650017007a0c */ /* 0x000fc60003f06270 */
[----:B------:R-:W-:Y:S01]  /*1320*/  @P6 IMAD.MOV.U32 R9, RZ, RZ, -0x39e3c000 ;  /* 0xc61c4000ff096424 */ /* 0x000fe200078e00ff */
[----:B-1----:R-:W-:Y:S01]  /*1330*/  FSEL R29, R10, R11, P3 ;  /* 0x0000000b0a1d7208 */ /* 0x002fe20001800000 */
[----:B------:R-:W-:Y:S01]  /*1340*/  @P5 IMAD.MOV.U32 R0, RZ, RZ, -0x39e3c000 ;  /* 0xc61c4000ff005424 */ /* 0x000fe200078e00ff */
[----:B------:R-:W-:Y:S01]  /*1350*/  ISETP.LT.AND P0, PT, R23, c[0x0][0x198], P0 ;  /* 0x0000660017007a0c */ /* 0x000fe20000701270 */
[----:B------:R-:W-:Y:S01]  /*1360*/  @!P4 IMAD.MOV.U32 R21, RZ, RZ, R9 ;  /* 0x000000ffff15c224 */ /* 0x000fe200078e0009 */
[----:B------:R0:W-:Y:S01]  /*1370*/  STG.E.64 [R2.64+0x8], R16 ;  /* 0x0000081002007986 */ /* 0x0001e2000c101b06 */
[----:B------:R-:W-:Y:S01]  /*1380*/  @!P4 IMAD.MOV.U32 R20, RZ, RZ, R0 ;  /* 0x000000ffff14c224 */ /* 0x000fe200078e0000 */
[----:B------:R-:W-:Y:S02]  /*1390*/  ISETP.NE.AND P0, PT, R22, RZ, P0 ;  /* 0x000000ff1600720c */ /* 0x000fe40000705270 */
[----:B------:R-:W-:Y:S02]  /*13a0*/  STG.E [R6.64+0x4], R27 ;  /* 0x0000041b06007986 */ /* 0x000fe4000c101906 */
[----:B------:R-:W-:-:S02]  /*13b0*/  FSETP.GT.FTZ.AND P3, PT, R20, R21, PT ;  /* 0x000000151400720b */ /* 0x000fc40003f74000 */
[----:B------:R-:W-:Y:S01]  /*13c0*/  IADD3 R20, R23, -c[0x0][0x194], RZ ;  /* 0x8000650017147a10 */ /* 0x000fe20007ffe0ff */
[----:B------:R1:W-:Y:S01]  /*13d0*/  STG.E [R4.64+0x8], R29 ;  /* 0x0000081d04007986 */ /* 0x0003e2000c101906 */
[----:B------:R-:W-:Y:S02]  /*13e0*/  SEL R23, RZ, 0x1, !P3 ;  /* 0x00000001ff177807 */ /* 0x000fe40005800000 */
[----:B------:R-:W-:Y:S02]  /*13f0*/  SHF.R.S32.HI R21, RZ, 0x1f, R20 ;  /* 0x0000001fff157819 */ /* 0x000fe40000011414 */
[----:B0-----:R-:W-:Y:S02]  /*1400*/  SEL R16, R20, 0x2, P0 ;  /* 0x0000000214107807 */ /* 0x001fe40000000000 */
[----:B------:R-:W-:Y:S02]  /*1410*/  SEL R17, R21, RZ, P0 ;  /* 0x000000ff15117207 */ /* 0x000fe40000000000 */
[----:B------:R-:W-:-:S02]  /*1420*/  ISETP.GE.AND P0, PT, R19, c[0x0][0x190], PT ;  /* 0x0000640013007a0c */ /* 0x000fc40003f06270 */
[C---:B------:R-:W-:Y:S01]  /*1430*/  ISETP.GE.AND P4, PT, R23.reuse, c[0x0][0x194], PT ;  /* 0x0000650017007a0c */ /* 0x040fe20003f86270 */
[----:B------:R0:W-:Y:S01]  /*1440*/  STG.E.64 [R2.64+0x10], R16 ;  /* 0x0000101002007986 */ /* 0x0001e2000c101b06 */
[C---:B------:R-:W-:Y:S02]  /*1450*/  IADD3 R20, R23.reuse, -c[0x0][0x194], RZ ;  /* 0x8000650017147a10 */ /* 0x040fe40007ffe0ff */
[C---:B------:R-:W-:Y:S02]  /*1460*/  ISETP.LT.AND P4, PT, R23.reuse, c[0x0][0x198], P4 ;  /* 0x0000660017007a0c */ /* 0x040fe40002781270 */
[----:B------:R-:W-:Y:S02]  /*1470*/  SHF.R.S32.HI R21, RZ, 0x1f, R20 ;  /* 0x0000001fff157819 */ /* 0x000fe40000011414 */
[----:B------:R-:W-:Y:S02]  /*1480*/  ISETP.NE.AND P4, PT, R22, RZ, P4 ;  /* 0x000000ff1600720c */ /* 0x000fe40002785270 */
[----:B------:R-:W-:Y:S01]  /*1490*/  FSEL R25, R10, R11, P3 ;  /* 0x0000000b0a197208 */ /* 0x000fe20001800000 */
[----:B------:R-:W-:Y:S01]  /*14a0*/  @!P0 IMAD.SHL.U32 R23, R23, 0x4, RZ ;  /* 0x0000000417178824 */ /* 0x000fe200078e00ff */
[----:B------:R-:W-:-:S02]  /*14b0*/  SEL R20, R20, 0x2, P4 ;  /* 0x0000000214147807 */ /* 0x000fc40002000000 */
[----:B------:R-:W-:Y:S02]  /*14c0*/  SEL R21, R21, RZ, P4 ;  /* 0x000000ff15157207 */ /* 0x000fe40002000000 */
[----:B------:R-:W-:Y:S02]  /*14d0*/  ISETP.NE.AND P3, PT, RZ, UR5, PT ;  /* 0x00000005ff007c0c */ /* 0x000fe4000bf65270 */
[C---:B------:R-:W-:Y:S02]  /*14e0*/  ISETP.EQ.AND P4, PT, R23.reuse, RZ, !P0 ;  /* 0x000000ff1700720c */ /* 0x040fe40004782270 */
[----:B------:R-:W-:Y:S02]  /*14f0*/  ISETP.EQ.AND P0, PT, R23, 0x4, !P0 ;  /* 0x000000041700780c */ /* 0x000fe40004702270 */
[----:B-1----:R-:W-:-:S04]  /*1500*/  IADD3 R29, R27, c[0x0][0x178], RZ ;  /* 0x00005e001b1d7a10 */ /* 0x002fc80007ffe0ff */
[----:B------:R-:W-:Y:S01]  /*1510*/  IADD3 R27, R29, c[0x0][0x178], RZ ;  /* 0x00005e001d1b7a10 */ /* 0x000fe20007ffe0ff */
[----:B------:R0:W-:Y:S04]  /*1520*/  STG.E [R6.64+0x8], R29 ;  /* 0x0000081d06007986 */ /* 0x0001e8000c101906 */
[----:B------:R0:W-:Y:S01]  /*1530*/  STG.E [R4.64+0xc], R25 ;  /* 0x00000c1904007986 */ /* 0x0001e2000c101906 */
[----:B------:R-:W-:Y:S02]  /*1540*/  @P4 IMAD.MOV.U32 R9, RZ, RZ, -0x39e3c000 ;  /* 0xc61c4000ff094424 */ /* 0x000fe400078e00ff */
[----:B------:R-:W-:Y:S01]  /*1550*/  @P0 IMAD.MOV.U32 R0, RZ, RZ, -0x39e3c000 ;  /* 0xc61c4000ff000424 */ /* 0x000fe200078e00ff */
[----:B------:R0:W-:Y:S04]  /*1560*/  STG.E.64 [R2.64+0x18], R20 ;  /* 0x0000181402007986 */ /* 0x0001e8000c101b06 */
[----:B------:R0:W-:Y:S01]  /*1570*/  STG.E [R6.64+0xc], R27 ;  /* 0x00000c1b06007986 */ /* 0x0001e2000c101906 */
[----:B------:R-:W-:Y:S05]  /*1580*/  @P3 BRA `(.L_x_5780) ;  /* 0xfffff9b000003947 */ /* 0x000fea000383ffff */
.L_x_5779:
[----:B------:R-:W-:Y:S05]  /*1590*/  @!P2 BRA `(.L_x_5774) ;  /* 0x000003100000a947 */ /* 0x000fea0003800000 */
[----:B------:R-:W-:Y:S01]  /*15a0*/  IMAD R14, R19, c[0x0][0x178], R14 ;  /* 0x00005e00130e7a24 */ /* 0x000fe200078e020e */
[----:B0-----:R-:W-:Y:S01]  /*15b0*/  PRMT R20, R8, 0x9910, RZ ;  /* 0x0000991008147816 */ /* 0x001fe200000000ff */
[----:B------:R-:W-:-:S02]  /*15c0*/  IMAD.MOV.U32 R5, RZ, RZ, 0x4 ;  /* 0x00000004ff057424 */ /* 0x000fc400078e00ff */
        /* <DEDUP_REMOVED lines=12> */
.L_x_5781:
[----:B------:R-:W-:Y:S01]  /*1690*/  FSETP.GT.FTZ.AND P3, PT, R0, R9, PT ;  /* 0x000000090000720b */ /* 0x000fe20003f74000 */
[----:B------:R-:W-:Y:S01]  /*16a0*/  UIADD3 UR4, UR4, -0x1, URZ ;  /* 0xffffffff04047890 */ /* 0x000fe2000fffe03f */
[----:B------:R-:W-:Y:S01]  /*16b0*/  ISETP.GE.AND P2, PT, R19, c[0x0][0x190], PT ;  /* 0x0000640013007a0c */ /* 0x000fe20003f46270 */
[----:B------:R-:W-:Y:S01]  /*16c0*/  IMAD.MOV.U32 R4, RZ, RZ, R8 ;  /* 0x000000ffff047224 */ /* 0x000fe200078e0008 */
[----:B------:R-:W-:Y:S01]  /*16d0*/  SEL R16, RZ, 0x1, !P3 ;  /* 0x00000001ff107807 */ /* 0x000fe20005800000 */
[----:B------:R-:W-:Y:S01]  /*16e0*/  IMAD.MOV.U32 R5, RZ, RZ, R17 ;  /* 0x000000ffff057224 */ /* 0x000fe200078e0011 */
[----:B------:R-:W-:-:S02]  /*16f0*/  FSEL R21, R10, R11, P3 ;  /* 0x0000000b0a157208 */ /* 0x000fc40001800000 */
[C---:B------:R-:W-:Y:S02]  /*1700*/  ISETP.GE.AND P0, PT, R16.reuse, c[0x0][0x194], PT ;  /* 0x0000650010007a0c */ /* 0x040fe40003f06270 */
[C---:B------:R-:W-:Y:S01]  /*1710*/  IADD3 R2, R16.reuse, -c[0x0][0x194], RZ ;  /* 0x8000650010027a10 */ /* 0x040fe20007ffe0ff */
[----:B------:R0:W-:Y:S01]  /*1720*/  STG.E [R4.64], R21 ;  /* 0x0000001504007986 */ /* 0x0001e2000c101906 */
[C---:B------:R-:W-:Y:S02]  /*1730*/  ISETP.LT.AND P0, PT, R16.reuse, c[0x0][0x198], P0 ;  /* 0x0000660010007a0c */ /* 0x040fe40000701270 */
[----:B------:R-:W-:Y:S01]  /*1740*/  SHF.R.S32.HI R3, RZ, 0x1f, R2 ;  /* 0x0000001fff037819 */ /* 0x000fe20000011402 */
[----:B------:R-:W-:Y:S01]  /*1750*/  @!P2 IMAD.SHL.U32 R16, R16, 0x4, RZ ;  /* 0x000000041010a824 */ /* 0x000fe200078e00ff */
[----:B------:R-:W-:Y:S02]  /*1760*/  ISETP.NE.AND P0, PT, R20, RZ, P0 ;  /* 0x000000ff1400720c */ /* 0x000fe40000705270 */
[----:B------:R-:W-:-:S02]  /*1770*/  ISETP.NE.AND P3, PT, RZ, UR4, PT ;  /* 0x00000004ff007c0c */ /* 0x000fc4000bf65270 */
[----:B------:R-:W-:Y:S02]  /*1780*/  SEL R2, R2, 0x2, P0 ;  /* 0x0000000202027807 */ /* 0x000fe40000000000 */
[----:B------:R-:W-:Y:S01]  /*1790*/  SEL R3, R3, RZ, P0 ;  /* 0x000000ff03037207 */ /* 0x000fe20000000000 */
[----:B0-----:R-:W-:Y:S01]  /*17a0*/  IMAD.MOV.U32 R4, RZ, RZ, R13 ;  /* 0x000000ffff047224 */ /* 0x001fe200078e000d */
[C---:B------:R-:W-:Y:S01]  /*17b0*/  ISETP.EQ.AND P0, PT, R16.reuse, RZ, !P2 ;  /* 0x000000ff1000720c */ /* 0x040fe20005702270 */
[----:B------:R-:W-:Y:S01]  /*17c0*/  IMAD.MOV.U32 R5, RZ, RZ, R14 ;  /* 0x000000ffff057224 */ /* 0x000fe200078e000e */
[----:B------:R-:W-:Y:S02]  /*17d0*/  ISETP.EQ.AND P2, PT, R16, 0x4, !P2 ;  /* 0x000000041000780c */ /* 0x000fe40005742270 */
[----:B------:R-:W-:Y:S02]  /*17e0*/  IADD3 R13, P5, R13, 0x8, RZ ;  /* 0x000000080d0d7810 */ /* 0x000fe40007fbe0ff */
[----:B------:R-:W-:Y:S01]  /*17f0*/  STG.E.64 [R4.64], R2 ;  /* 0x0000000204007986 */ /* 0x000fe2000c101b06 */
[----:B------:R-:W-:-:S02]  /*1800*/  IADD3 R8, P6, R8, 0x4, RZ ;  /* 0x0000000408087810 */ /* 0x000fc40007fde0ff */
[----:B------:R-:W-:Y:S01]  /*1810*/  IADD3 R19, R19, 0x1, RZ ;  /* 0x0000000113137810 */ /* 0x000fe20007ffe0ff */
[----:B------:R0:W-:Y:S01]  /*1820*/  STG.E [R6.64], R15 ;  /* 0x0000000f06007986 */ /* 0x0001e2000c101906 */
[----:B------:R-:W-:Y:S02]  /*1830*/  IMAD.X R14, RZ, RZ, R14, P5 ;  /* 0x000000ffff0e7224 */ /* 0x000fe400028e060e */
[----:B------:R-:W-:Y:S02]  /*1840*/  IMAD.X R17, RZ, RZ, R17, P6 ;  /* 0x000000ffff117224 */ /* 0x000fe400030e0611 */
[----:B------:R-:W-:Y:S02]  /*1850*/  @P0 IMAD.MOV.U32 R9, RZ, RZ, -0x39e3c000 ;  /* 0xc61c4000ff090424 */ /* 0x000fe400078e00ff */
[----:B------:R-:W-:Y:S01]  /*1860*/  @P2 IMAD.MOV.U32 R0, RZ, RZ, -0x39e3c000 ;  /* 0xc61c4000ff002424 */ /* 0x000fe200078e00ff */
[----:B0-----:R-:W-:Y:S02]  /*1870*/  IADD3 R6, P4, R6, 0x4, RZ ;  /* 0x0000000406067810 */ /* 0x001fe40007f9e0ff */
[----:B------:R-:W-:-:S03]  /*1880*/  IADD3 R15, R15, c[0x0][0x178], RZ ;  /* 0x00005e000f0f7a10 */ /* 0x000fc60007ffe0ff */
[----:B------:R-:W-:Y:S01]  /*1890*/  IMAD.X R7, RZ, RZ, R7, P4 ;  /* 0x000000ffff077224 */ /* 0x000fe200020e0607 */
[----:B------:R-:W-:Y:S05]  /*18a0*/  @P3 BRA `(.L_x_5781) ;  /* 0xfffffde000003947 */ /* 0x000fea000383ffff */
.L_x_5774:
[----:B------:R-:W-:Y:S02]  /*18b0*/  ULDC.S8 UR4, c[0x0][0x19c] ;  /* 0x0000670000047ab9 */ /* 0x000fe40000000200 */
[----:B------:R-:W-:-:S13]  /*18c0*/  ISETP.NE.AND P0, PT, RZ, UR4, PT ;  /* 0x00000004ff007c0c */ /* 0x000fda000bf05270 */
[----:B------:R-:W-:Y:S05]  /*18d0*/  @!P0 EXIT ;  /* 0x000000000000894d */ /* 0x000fea0003800000 */
[----:B------:R-:W-:Y:S05]  /*18e0*/  @!P1 EXIT ;  /* 0x000000000000994d */ /* 0x000fea0003800000 */
[----:B------:R-:W-:Y:S01]  /*18f0*/  IMAD.MOV.U32 R0, RZ, RZ, c[0x0][0x190] ;  /* 0x00006400ff007624 */ /* 0x000fe200078e00ff */
[----:B------:R-:W-:Y:S01]  /*1900*/  FSETP.GT.FTZ.AND P0, PT, R18, RZ, PT ;  /* 0x000000ff1200720b */ /* 0x000fe20003f14000 */
[----:B01----:R-:W-:-:S03]  /*1910*/  IMAD.MOV.U32 R3, RZ, RZ, RZ ;  /* 0x000000ffff037224 */ /* 0x003fc600078e00ff */
        /* <DEDUP_REMOVED lines=14> */
.L_x_5785:
[----:B-1----:R-:W-:Y:S02]  /*1a00*/  IMAD.MOV.U32 R9, RZ, RZ, 0x4 ;  /* 0x00000004ff097424 */ /* 0x002fe400078e00ff */
        /* <DEDUP_REMOVED lines=63> */
.L_x_5784:
[----:B------:R-:W-:-:S13]  /*1e00*/  ISETP.GT.AND P1, PT, R2, 0x4, PT ;  /* 0x000000040200780c */ /* 0x000fda0003f24270 */
[----:B------:R-:W-:Y:S05]  /*1e10*/  @!P1 BRA `(.L_x_5786) ;  /* 0x0000022000009947 */ /* 0x000fea0003800000 */
[----:B-1----:R-:W-:Y:S02]  /*1e20*/  IMAD.MOV.U32 R17, RZ, RZ, 0x4 ;  /* 0x00000004ff117424 */ /* 0x002fe400078e00ff */
        /* <DEDUP_REMOVED lines=33> */
.L_x_5786:
[----:B------:R-:W-:-:S13]  /*2040*/  ISETP.NE.OR P0, PT, R2, RZ, P0 ;  /* 0x000000ff0200720c */ /* 0x000fda0000705670 */
[----:B------:R-:W-:Y:S05]  /*2050*/  @!P0 BRA `(.L_x_5782) ;  /* 0x0000014000008947 */ /* 0x000fea0003800000 */
.L_x_5783:
[----:B-12---:R1:W2:Y:S02]  /*2060*/  MUFU.RCP R15, R18 ;  /* 0x00000012000f7308 */ /* 0x0062a40000001000 */
.L_x_5787:
        /* <DEDUP_REMOVED lines=19> */
.L_x_5782:
[----:B------:R-:W-:-:S13]  /*21a0*/  ISETP.NE.AND P0, PT, R0, RZ, PT ;  /* 0x000000ff0000720c */ /* 0x000fda0003f05270 */
[----:B------:R-:W-:Y:S05]  /*21b0*/  @!P0 EXIT ;  /* 0x000000000000894d */ /* 0x000fea0003800000 */
[----:B-123--:R1:W2:Y:S01]  /*21c0*/  MUFU.RCP R9, R18 ;  /* 0x0000001200097308 */ /* 0x00e2a20000001000 */
[----:B------:R-:W-:Y:S02]  /*21d0*/  IMAD.MOV.U32 R2, RZ, RZ, 0x4 ;  /* 0x00000004ff027424 */ /* 0x000fe400078e00ff */
[----:B------:R-:W-:-:S04]  /*21e0*/  IMAD R3, R12, c[0x0][0x190], R3 ;  /* 0x000064000c037a24 */ /* 0x000fc800078e0203 */
[----:B------:R-:W-:-:S04]  /*21f0*/  IMAD.WIDE R2, R3, R2, c[0x0][0x170] ;  /* 0x00005c0003027625 */ /* 0x000fc800078e0202 */
[----:B------:R-:W-:Y:S02]  /*2200*/  IMAD.MOV.U32 R4, RZ, RZ, R2 ;  /* 0x000000ffff047224 */ /* 0x000fe400078e0002 */
[----:B-1----:R-:W-:Y:S02]  /*2210*/  IMAD.MOV.U32 R7, RZ, RZ, R3 ;  /* 0x000000ffff077224 */ /* 0x002fe400078e0003 */
.L_x_5788:
[----:B-1----:R-:W-:Y:S02]  /*2220*/  IMAD.MOV.U32 R2, RZ, RZ, R4 ;  /* 0x000000ffff027224 */ /* 0x002fe400078e0004 */
        /* <DEDUP_REMOVED lines=10> */
.L_x_5789:
        /* <DEDUP_REMOVED lines=11> */
.L_x_11293:


//--------------------- .text._ZN4vllm3moe10topkGatingILi1ELi1ELi4ELi2ELi32El13__nv_bfloat16LNS0_11ScoringFuncE0EEEvPKT5_PKbPfiPT4_PiiiibPKf --------------------------
	.section	.text._ZN4vllm3moe10topkGatingILi1ELi1ELi4ELi2ELi32El13__nv_bfloat16LNS0_11ScoringFuncE0EEEvPKT5_PKbPfiPT4_PiiiibPKf,"ax",@progbits
	.sectioninfo	@"SHI_REGISTERS=32"
	.align	128
        .global         _ZN4vllm3moe10topkGatingILi1ELi1ELi4ELi2ELi32El13__nv_bfloat16LNS0_11ScoringFuncE0EEEvPKT5_PKbPfiPT4_PiiiibPKf
        .type           _ZN4vllm3moe10topkGatingILi1ELi1ELi4ELi2ELi32El13__nv_bfloat16LNS0_11ScoringFuncE0EEEvPKT5_PKbPfiPT4_PiiiibPKf,@function
        .size           _ZN4vllm3moe10topkGatingILi1ELi1ELi4ELi2ELi32El13__nv_bfloat16LNS0_11ScoringFuncE0EEEvPKT5_PKbPfiPT4_PiiiibPKf,(.L_x_11294 - _ZN4vllm3moe10topkGatingILi1ELi1ELi4ELi2ELi32El13__nv_bfloat16LNS0_11ScoringFuncE0EEEvPKT5_PKbPfiPT4_PiiiibPKf)
        .other          _ZN4vllm3moe10topkGatingILi1ELi1ELi4ELi2ELi32El13__nv_bfloat16LNS0_11ScoringFuncE0EEEvPKT5_PKbPfiPT4_PiiiibPKf,@"STO_CUDA_ENTRY STV_DEFAULT"
_ZN4vllm3moe10topkGatingILi1ELi1ELi4ELi2ELi32El13__nv_bfloat16LNS0_11ScoringFuncE0EEEvPKT5_PKbPfiPT4_PiiiibPKf:
.text._ZN4vllm3moe10topkGatingILi1ELi1ELi4ELi2ELi32El13__nv_bfloat16LNS0_11ScoringFuncE0EEEvPKT5_PKbPfiPT4_PiiiibPKf:
        /* <DEDUP_REMOVED lines=13> */
[----:B------:R-:W2:Y:S01]  /*00d0*/  LDG.E.U16 R2, [R2.64] ;  /* 0x0000000602027981 */ /* 0x000ea2000c1e1500 */
[----:B------:R-:W-:-:S04]  /*00e0*/  ISETP.NE.U32.AND P0, PT, RZ, c[0x0][0x168], PT ;  /* 0x00005a00ff007a0c */ /* 0x000fc80003f05070 */
[----:B------:R-:W-:-:S13]  /*00f0*/  ISETP.NE.AND.EX P0, PT, RZ, c[0x0][0x16c], PT, P0 ;  /* 0x00005b00ff007a0c */ /* 0x000fda0003f05300 */
[----:B------:R-:W-:-:S04]  /*0100*/  @P0 IADD3 R6, P1, R0, c[0x0][0x168], RZ ;  /* 0x00005a0000060a10 */ /* 0x000fc80007f3e0ff */
[----:B------:R-:W-:-:S05]  /*0110*/  @P0 LEA.HI.X.SX32 R7, R0, c[0x0][0x16c], 0x1, P1 ;  /* 0x00005b0000070a11 */ /* 0x000fca00008f0eff */
[----:B------:R-:W3:Y:S01]  /*0120*/  @P0 LDG.E.U8 R6, [R6.64] ;  /* 0x0000000606060981 */ /* 0x000ee2000c1e1100 */
[----:B------:R-:W-:Y:S02]  /*0130*/  IMAD.MOV.U32 R9, RZ, RZ, 0x1 ;  /* 0x00000001ff097424 */ /* 0x000fe400078e00ff */
[----:B------:R-:W-:Y:S01]  /*0140*/  IMAD.MOV.U32 R13, RZ, RZ, RZ ;  /* 0x000000ffff0d7224 */ /* 0x000fe200078e00ff */
[----:B--2---:R-:W-:-:S05]  /*0150*/  PRMT R2, RZ, 0x5410, R2 ;  /* 0x00005410ff027816 */ /* 0x004fca0000000002 */
[----:B------:R-:W-:-:S04]  /*0160*/  FADD.FTZ R4, R2, -R2 ;  /* 0x8000000202047221 */ /* 0x000fc80000010000 */
[----:B------:R-:W-:-:S06]  /*0170*/  FMUL.FTZ R4, R4, 1.4426950216293334961 ;  /* 0x3fb8aa3b04047820 */ /* 0x000fcc0000410000 */
[----:B------:R-:W0:Y:S01]  /*0180*/  MUFU.EX2 R4, R4 ;  /* 0x0000000400047308 */ /* 0x000e220000000800 */
[----:B---3--:R-:W-:Y:S01]  /*0190*/  @P0 ISETP.NE.AND P1, PT, R6, RZ, PT ;  /* 0x000000ff0600020c */ /* 0x008fe20003f25270 */
[----:B------:R-:W-:Y:S01]  /*01a0*/  HFMA2.MMA R6, -RZ, RZ, 0, 5.9604644775390625e-08 ;  /* 0x00000001ff067435 */ /* 0x000fe200000001ff */
[----:B0-----:R-:W-:Y:S02]  /*01b0*/  FADD.FTZ R8, RZ, R4 ;  /* 0x00000004ff087221 */ /* 0x001fe40000010000 */
[----:B------:R-:W-:Y:S02]  /*01c0*/  @P0 SEL R2, RZ, 0x1, P1 ;  /* 0x00000001ff020807 */ /* 0x000fe40000800000 */
[----:B------:R-:W-:Y:S01]  /*01d0*/  ISETP.LE.AND P1, PT, R9, c[0x0][0x190], PT ;  /* 0x0000640009007a0c */ /* 0x000fe20003f23270 */
[----:B------:R-:W0:Y:S04]  /*01e0*/  MUFU.RCP R3, R8 ;  /* 0x0000000800037308 */ /* 0x000e280000001000 */
[----:B------:R-:W-:Y:S01]  /*01f0*/  @!P0 PRMT R2, R6, 0x7610, R2 ;  /* 0x0000761006028816 */ /* 0x000fe20000000002 */
[----:B0-----:R-:W-:-:S05]  /*0200*/  FMUL.FTZ R3, R4, R3 ;  /* 0x0000000304037220 */ /* 0x001fca0000410000 */
[----:B------:R-:W-:-:S04]  /*0210*/  FSETP.GEU.FTZ.AND P2, PT, |R3|, +INF , PT ;  /* 0x7f8000000300780b */ /* 0x000fc80003f5e200 */
[----:B------:R-:W-:Y:S01]  /*0220*/  FSEL R15, R3, RZ, !P2 ;  /* 0x000000ff030f7208 */ /* 0x000fe20005000000 */
        /* <DEDUP_REMOVED lines=34> */
.L_x_5793:
        /* <DEDUP_REMOVED lines=39> */
.L_x_5792:
        /* <DEDUP_REMOVED lines=28> */
.L_x_5794:
        /* <DEDUP_REMOVED lines=21> */
.L_x_5791:
        /* <DEDUP_REMOVED lines=21> */
.L_x_5796:
        /* <DEDUP_REMOVED lines=35> */
.L_x_5795:
        /* <DEDUP_REMOVED lines=20> */
.L_x_5797:
        /* <DEDUP_REMOVED lines=19> */
.L_x_5790:
        /* <DEDUP_REMOVED lines=24> */
.L_x_5801:
        /* <DEDUP_REMOVED lines=56> */
.L_x_5800:
        /* <DEDUP_REMOVED lines=34> */
.L_x_5802:
[----:B------:R-:W-:-:S13]  /*16e0*/  ISETP.NE.OR P0, PT, R6, RZ, P0 ;  /* 0x000000ff0600720c */ /* 0x000fda0000705670 */
[----:B------:R-:W-:Y:S05]  /*16f0*/  @!P0 BRA `(.L_x_5798) ;  /* 0x0000015000008947 */ /* 0x000fea0003800000 */
.L_x_5799:
[----:B------:R1:W2:Y:S02]  /*1700*/  MUFU.RCP R19, R13 ;  /* 0x0000000d00137308 */ /* 0x0002a40000001000 */
.L_x_5803:
        /* <DEDUP_REMOVED lines=20> */
.L_x_5798:
        /* <DEDUP_REMOVED lines=8> */
.L_x_5804:
        /* <DEDUP_REMOVED lines=11> */
.L_x_5805:
        /* <DEDUP_REMOVED lines=16> */
.L_x_11294:


//--------------------- .text._ZN4vllm3moe10topkGatingILi18ELi576ELi4ELi4ELi32Ej13__nv_bfloat16LNS0_11ScoringFuncE0EEEvPKT5_PKbPfiPT4_PiiiibPKf --------------------------
	.section	.text._ZN4vllm3moe10topkGatingILi18ELi576ELi4ELi4ELi32Ej13__nv_bfloat16LNS0_11ScoringFuncE0EEEvPKT5_PKbPfiPT4_PiiiibPKf,"ax",@progbits
	.sectioninfo	@"SHI_REGISTERS=40"
	.align	128
        .global         _ZN4vllm3moe10topkGatingILi18ELi576ELi4ELi4ELi32Ej13__nv_bfloat16LNS0_11ScoringFuncE0EEEvPKT5_PKbPfiPT4_PiiiibPKf
        .type           _ZN4vllm3moe10topkGatingILi18ELi576ELi4ELi4ELi32Ej13__nv_bfloat16LNS0_11ScoringFuncE0EEEvPKT5_PKbPfiPT4_PiiiibPKf,@function
        .size           _ZN4vllm3moe10topkGatingILi18ELi576ELi4ELi4ELi32Ej13__nv_bfloat16LNS0_11ScoringFuncE0EEEvPKT5_PKbPfiPT4_PiiiibPKf,(.L_x_11054 - _ZN4vllm3moe10topkGatingILi18ELi576ELi4ELi4ELi32Ej13__nv_bfloat16LNS0_11ScoringFuncE0EEEvPKT5_PKbPfiPT4_PiiiibPKf)
        .other          _ZN4vllm3moe10topkGatingILi18ELi576ELi4ELi4ELi32Ej13__nv_bfloat16LNS0_11ScoringFuncE0EEEvPKT5_PKbPfiPT4_PiiiibPKf,@"STO_CUDA_ENTRY STV_DEFAULT"
_ZN4vllm3moe10topkGatingILi18ELi576ELi4ELi4ELi32Ej13__nv_bfloat16LNS0_11ScoringFuncE0EEEvPKT5_PKbPfiPT4_PiiiibPKf:
.text._ZN4vllm3moe10topkGatingILi18ELi576ELi4ELi4ELi32Ej13__nv_bfloat16LNS0_11ScoringFuncE0EEEvPKT5_PKbPfiPT4_PiiiibPKf:
        /* <DEDUP_REMOVED lines=267> */
.L_x_5806:
        /* <DEDUP_REMOVED lines=9> */
.L_x_5807:
        /* <DEDUP_REMOVED lines=9> */
.L_x_5823:
        /* <DEDUP_REMOVED lines=80> */
.L_x_5840:
[----:B------:R-:W-:Y:S05]  /*16d0*/  BRA.DIV ~URZ, `(.L_x_5811) ;  /* 0x000015b27f007947 */ /* 0x000fea000b800000 */
[----:B------:R2:W3:Y:S04]  /*16e0*/  SHFL.BFLY PT, R32, R35, 0x10, 0x1f ;  /* 0x0e001f0023207f89 */ /* 0x0004e800000e0000 */
[----:B------:R2:W4:Y:S02]  /*16f0*/  SHFL.BFLY PT, R26, R27, 0x10, 0x1f ;  /* 0x0e001f001b1a7f89 */ /* 0x00052400000e0000 */
.L_x_5841:
        /* <DEDUP_REMOVED lines=12> */
.L_x_5842:
[----:B-1----:R-:W-:-:S13]  /*17c0*/  FSETP.GEU.FTZ.AND P1, PT, R25, R34, PT ;  /* 0x000000221900720b */ /* 0x002fda0003f3e000 */
[----:B------:R-:W-:-:S04]  /*17d0*/  @P1 FSETP.NEU.FTZ.AND P2, PT, R25, R34, PT ;  /* 0x000000221900120b */ /* 0x000fc80003f5d000 */
[----:B---3--:R-:W-:-:S13]  /*17e0*/  @P1 ISETP.LT.AND P0, PT, R27, R26, !P2 ;  /* 0x0000001a1b00120c */ /* 0x008fda0005701270 */
[----:B0-----:R-:W-:Y:S01]  /*17f0*/  FSEL R25, R34, R25, P0 ;  /* 0x0000001922197208 */ /* 0x001fe20000000000 */
[----:B------:R-:W-:Y:S05]  /*1800*/  BRA.DIV ~URZ, `(.L_x_5813) ;  /* 0x000016f27f007947 */ /* 0x000fea000b800000 */
[----:B------:R0:W1:Y:S02]  /*1810*/  SHFL.BFLY PT, R34, R25, 0x4, 0x1f ;  /* 0x0c801f0019227f89 */ /* 0x00006400000e0000 */
.L_x_5843:
[----:B--2---:R-:W-:Y:S01]  /*1820*/  FSEL R35, R35, R32, P0 ;  /* 0x0000002023237208 */ /* 0x004fe20000000000 */
[----:B------:R-:W-:Y:S05]  /*1830*/  BRA.DIV ~URZ, `(.L_x_5814) ;  /* 0x000017427f007947 */ /* 0x000fea000b800000 */
[----:B------:R-:W-:Y:S02]  /*1840*/  SEL R27, R27, R26, P0 ;  /* 0x0000001a1b1b7207 */ /* 0x000fe40000000000 */
[----:B------:R2:W3:Y:S04]  /*1850*/  SHFL.BFLY PT, R26, R35, 0x4, 0x1f ;  /* 0x0c801f00231a7f89 */ /* 0x0004e800000e0000 */
[----:B------:R2:W4:Y:S02]  /*1860*/  SHFL.BFLY PT, R32, R27, 0x4, 0x1f ;  /* 0x0c801f001b207f89 */ /* 0x00052400000e0000 */
.L_x_5844:
        /* <DEDUP_REMOVED lines=12> */
.L_x_5845:
[----:B-1----:R-:W-:-:S13]  /*1930*/  FSETP.GEU.FTZ.AND P1, PT, R25, R26, PT ;  /* 0x0000001a1900720b */ /* 0x002fda0003f3e000 */
[----:B------:R-:W-:-:S04]  /*1940*/  @P1 FSETP.NEU.FTZ.AND P2, PT, R25, R26, PT ;  /* 0x0000001a1900120b */ /* 0x000fc80003f5d000 */
[----:B---3--:R-:W-:-:S13]  /*1950*/  @P1 ISETP.LT.AND P0, PT, R27, R32, !P2 ;  /* 0x000000201b00120c */ /* 0x008fda0005701270 */
[----:B0-----:R-:W-:Y:S01]  /*1960*/  FSEL R25, R26, R25, P0 ;  /* 0x000000191a197208 */ /* 0x001fe20000000000 */
[----:B------:R-:W-:Y:S05]  /*1970*/  BRA.DIV ~URZ, `(.L_x_5816) ;  /* 0x000018827f007947 */ /* 0x000fea000b800000 */
[----:B------:R0:W1:Y:S02]  /*1980*/  SHFL.BFLY PT, R26, R25, 0x1, 0x1f ;  /* 0x0c201f00191a7f89 */ /* 0x00006400000e0000 */
.L_x_5846:
[----:B--2---:R-:W-:Y:S01]  /*1990*/  FSEL R34, R34, R35, P0 ;  /* 0x0000002322227208 */ /* 0x004fe20000000000 */
[----:B------:R-:W-:Y:S05]  /*19a0*/  BRA.DIV ~URZ, `(.L_x_5817) ;  /* 0x000018d27f007947 */ /* 0x000fea000b800000 */
[----:B------:R-:W-:Y:S02]  /*19b0*/  SEL R32, R27, R32, P0 ;  /* 0x000000201b207207 */ /* 0x000fe40000000000 */
[----:B------:R2:W3:Y:S04]  /*19c0*/  SHFL.BFLY PT, R27, R34, 0x1, 0x1f ;  /* 0x0c201f00221b7f89 */ /* 0x0004e800000e0000 */
[----:B------:R2:W4:Y:S02]  /*19d0*/  SHFL.BFLY PT, R21, R32, 0x1, 0x1f ;  /* 0x0c201f0020157f89 */ /* 0x00052400000e0000 */
.L_x_5847:
        /* <DEDUP_REMOVED lines=27> */
.L_x_5819:
[----:B------:R-:W-:Y:S05]  /*1b90*/  BSYNC B1 ;  /* 0x0000000000017941 */ /* 0x000fea0003800000 */
.L_x_5818:
        /* <DEDUP_REMOVED lines=20> */
.L_x_5822:
[----:B------:R-:W-:Y:S05]  /*1ce0*/  BSYNC B1 ;  /* 0x0000000000017941 */ /* 0x000fea0003800000 */
.L_x_5821:
[----:B0-----:R-:W-:Y:S05]  /*1cf0*/  BRA `(.L_x_5823) ;  /* 0xfffff4d000007947 */ /* 0x001fea000383ffff */
.L_x_5809:
[----:B------:R-:W-:Y:S02]  /*1d00*/  IMAD.MOV.U32 R33, RZ, RZ, RZ ;  /* 0x000000ffff217224 */ /* 0x000fe400078e00ff */
.L_x_5836:
        /* <DEDUP_REMOVED lines=80> */
.L_x_5848:
[----:B------:R-:W-:Y:S05]  /*2210*/  BRA.DIV ~URZ, `(.L_x_5825) ;  /* 0x000011d27f007947 */ /* 0x000fea000b800000 */
[----:B------:R2:W3:Y:S04]  /*2220*/  SHFL.BFLY PT, R25, R32, 0x10, 0x1f ;  /* 0x0e001f0020197f89 */ /* 0x0004e800000e0000 */
[----:B------:R2:W4:Y:S02]  /*2230*/  SHFL.BFLY PT, R26, R27, 0x10, 0x1f ;  /* 0x0e001f001b1a7f89 */ /* 0x00052400000e0000 */
.L_x_5849:
        /* <DEDUP_REMOVED lines=12> */
.L_x_5850:
[----:B-1----:R-:W-:-:S13]  /*2300*/  FSETP.GEU.FTZ.AND P1, PT, R34, R35, PT ;  /* 0x000000232200720b */ /* 0x002fda0003f3e000 */
[----:B------:R-:W-:-:S04]  /*2310*/  @P1 FSETP.NEU.FTZ.AND P2, PT, R34, R35, PT ;  /* 0x000000232200120b */ /* 0x000fc80003f5d000 */
[----:B---3--:R-:W-:-:S13]  /*2320*/  @P1 ISETP.LT.AND P0, PT, R27, R26, !P2 ;  /* 0x0000001a1b00120c */ /* 0x008fda0005701270 */
[----:B0-----:R-:W-:Y:S01]  /*2330*/  FSEL R34, R35, R34, P0 ;  /* 0x0000002223227208 */ /* 0x001fe20000000000 */
[----:B------:R-:W-:Y:S05]  /*2340*/  BRA.DIV ~URZ, `(.L_x_5827) ;  /* 0x000013127f007947 */ /* 0x000fea000b800000 */
[----:B------:R0:W1:Y:S02]  /*2350*/  SHFL.BFLY PT, R35, R34, 0x4, 0x1f ;  /* 0x0c801f0022237f89 */ /* 0x00006400000e0000 */
.L_x_5851:
[----:B--2---:R-:W-:Y:S01]  /*2360*/  FSEL R25, R32, R25, P0 ;  /* 0x0000001920197208 */ /* 0x004fe20000000000 */
[----:B------:R-:W-:Y:S05]  /*2370*/  BRA.DIV ~URZ, `(.L_x_5828) ;  /* 0x000013627f007947 */ /* 0x000fea000b800000 */
[----:B------:R-:W-:Y:S01]  /*2380*/  SEL R26, R27, R26, P0 ;  /* 0x0000001a1b1a7207 */ /* 0x000fe20000000000 */
[----:B------:R2:W3:Y:S04]  /*2390*/  SHFL.BFLY PT, R32, R25, 0x4, 0x1f ;  /* 0x0c801f0019207f89 */ /* 0x0004e800000e0000 */
[----:B------:R2:W4:Y:S02]  /*23a0*/  SHFL.BFLY PT, R27, R26, 0x4, 0x1f ;  /* 0x0c801f001a1b7f89 */ /* 0x00052400000e0000 */
.L_x_5852:
        /* <DEDUP_REMOVED lines=12> */
.L_x_5853:
[----:B-1----:R-:W-:-:S13]  /*2470*/  FSETP.GEU.FTZ.AND P1, PT, R34, R25, PT ;  /* 0x000000192200720b */ /* 0x002fda0003f3e000 */
[----:B------:R-:W-:-:S04]  /*2480*/  @P1 FSETP.NEU.FTZ.AND P2, PT, R34, R25, PT ;  /* 0x000000192200120b */ /* 0x000fc80003f5d000 */
[----:B---3--:R-:W-:-:S13]  /*2490*/  @P1 ISETP.LT.AND P0, PT, R26, R35, !P2 ;  /* 0x000000231a00120c */ /* 0x008fda0005701270 */
[----:B------:R-:W-:Y:S01]  /*24a0*/  FSEL R25, R25, R34, P0 ;  /* 0x0000002219197208 */ /* 0x000fe20000000000 */
[----:B------:R-:W-:Y:S05]  /*24b0*/  BRA.DIV ~URZ, `(.L_x_5830) ;  /* 0x000014a27f007947 */ /* 0x000fea000b800000 */
[----:B0-----:R0:W1:Y:S02]  /*24c0*/  SHFL.BFLY PT, R34, R25, 0x1, 0x1f ;  /* 0x0c201f0019227f89 */ /* 0x00106400000e0000 */
.L_x_5854:
[----:B--2---:R-:W-:Y:S01]  /*24d0*/  FSEL R27, R27, R32, P0 ;  /* 0x000000201b1b7208 */ /* 0x004fe20000000000 */
[----:B------:R-:W-:Y:S05]  /*24e0*/  BRA.DIV ~URZ, `(.L_x_5831) ;  /* 0x000014f27f007947 */ /* 0x000fea000b800000 */
[----:B------:R-:W-:Y:S02]  /*24f0*/  SEL R35, R26, R35, P0 ;  /* 0x000000231a237207 */ /* 0x000fe40000000000 */
[----:B------:R2:W3:Y:S04]  /*2500*/  SHFL.BFLY PT, R26, R27, 0x1, 0x1f ;  /* 0x0c201f001b1a7f89 */ /* 0x0004e800000e0000 */
[----:B------:R2:W4:Y:S02]  /*2510*/  SHFL.BFLY PT, R21, R35, 0x1, 0x1f ;  /* 0x0c201f0023157f89 */ /* 0x00052400000e0000 */
.L_x_5855:
        /* <DEDUP_REMOVED lines=26> */
.L_x_5833:
[----:B------:R-:W-:Y:S05]  /*26c0*/  BSYNC B1 ;  /* 0x0000000000017941 */ /* 0x000fea0003800000 */
.L_x_5832:
        /* <DEDUP_REMOVED lines=20> */
.L_x_5835:
[----:B------:R-:W-:Y:S05]  /*2810*/  BSYNC B1 ;  /* 0x0000000000017941 */ /* 0x000fea0003800000 */
.L_x_5834:
[----:B0-----:R-:W-:Y:S05]  /*2820*/  BRA `(.L_x_5836) ;  /* 0xfffff4e000007947 */ /* 0x001fea000383ffff */
.L_x_5820:
[----:B------:R-:W-:Y:S05]  /*2830*/  BSYNC B0 ;  /* 0x0000000000007941 */ /* 0x000fea0003800000 */
.L_x_5808:
        /* <DEDUP_REMOVED lines=19> */
.L_x_5838:
        /* <DEDUP_REMOVED lines=20> */
.L_x_5837:
        /* <DEDUP_REMOVED lines=11> */
.L_x_5839:
        /* <DEDUP_REMOVED lines=11> */
.L_x_5810:
[----:B------:R-:W-:Y:S01]  /*2c10*/  IMAD.MOV.U32 R23, RZ, RZ, R34 ;  /* 0x000000ffff177224 */ /* 0x000fe200078e0022 */
[----:B------:R-:W-:Y:S01]  /*2c20*/  MOV R24, 0x2c70 ;  /* 0x00002c7000187802 */ /* 0x000fe20000000f00 */
[----:B------:R-:W-:Y:S02]  /*2c30*/  IMAD.MOV.U32 R22, RZ, RZ, 0x10 ;  /* 0x00000010ff167424 */ /* 0x000fe400078e00ff */
[----:B------:R-:W-:Y:S02]  /*2c40*/  IMAD.MOV.U32 R21, RZ, RZ, 0x1f ;  /* 0x0000001fff157424 */ /* 0x000fe400078e00ff */
[----:B------:R-:W-:Y:S02]  /*2c50*/  IMAD.MOV.U32 R20, RZ, RZ, -0x1 ;  /* 0xffffffffff147424 */ /* 0x000fe400078e00ff */
[----:B------:R-:W-:Y:S05]  /*2c60*/  CALL.REL.NOINC `($__internal_110_$__cuda_sm70_shflsync_bfly_p) ;  /* 0x00000e6000007944 */ /* 0x000fea0003c00000 */
[----:B-1----:R-:W-:Y:S01]  /*2c70*/  IMAD.MOV.U32 R25, RZ, RZ, R21 ;  /* 0x000000ffff197224 */ /* 0x002fe200078e0015 */
[----:B0-----:R-:W-:Y:S05]  /*2c80*/  BRA `(.L_x_5840) ;  /* 0xffffea4000007947 */ /* 0x001fea000383ffff */
.L_x_5811:
[----:B------:R-:W-:Y:S01]  /*2c90*/  IMAD.MOV.U32 R23, RZ, RZ, R35 ;  /* 0x000000ffff177224 */ /* 0x000fe200078e0023 */
[----:B------:R-:W-:Y:S01]  /*2ca0*/  MOV R24, 0x2cf0 ;  /* 0x00002cf000187802 */ /* 0x000fe20000000f00 */
[----:B------:R-:W-:Y:S02]  /*2cb0*/  IMAD.MOV.U32 R22, RZ, RZ, 0x10 ;  /* 0x00000010ff167424 */ /* 0x000fe400078e00ff */
[----:B------:R-:W-:-:S02]  /*2cc0*/  IMAD.MOV.U32 R21, RZ, RZ, 0x1f ;  /* 0x0000001fff157424 */ /* 0x000fc400078e00ff */
[----:B------:R-:W-:Y:S02]  /*2cd0*/  IMAD.MOV.U32 R20, RZ, RZ, -0x1 ;  /* 0xffffffffff147424 */ /* 0x000fe400078e00ff */
[----:B01----:R-:W-:Y:S05]  /*2ce0*/  CALL.REL.NOINC `($__internal_110_$__cuda_sm70_shflsync_bfly_p) ;  /* 0x00000de000007944 */ /* 0x003fea0003c00000 */
[----:B-1----:R-:W-:Y:S01]  /*2cf0*/  IMAD.MOV.U32 R32, RZ, RZ, R21 ;  /* 0x000000ffff207224 */ /* 0x002fe200078e0015 */
[----:B------:R-:W-:Y:S01]  /*2d00*/  MOV R24, 0x2d60 ;  /* 0x00002d6000187802 */ /* 0x000fe20000000f00 */
[----:B0-----:R-:W-:Y:S02]  /*2d10*/  IMAD.MOV.U32 R23, RZ, RZ, R27 ;  /* 0x000000ffff177224 */ /* 0x001fe400078e001b */
[----:B------:R-:W-:Y:S02]  /*2d20*/  IMAD.MOV.U32 R22, RZ, RZ, 0x10 ;  /* 0x00000010ff167424 */ /* 0x000fe400078e00ff */
[----:B------:R-:W-:Y:S02]  /*2d30*/  IMAD.MOV.U32 R21, RZ, RZ, 0x1f ;  /* 0x0000001fff157424 */ /* 0x000fe400078e00ff */
[----:B------:R-:W-:Y:S02]  /*2d40*/  IMAD.MOV.U32 R20, RZ, RZ, -0x1 ;  /* 0xffffffffff147424 */ /* 0x000fe400078e00ff */
[----:B------:R-:W-:Y:S05]  /*2d50*/  CALL.REL.NOINC `($__internal_110_$__cuda_sm70_shflsync_bfly_p) ;  /* 0x00000d7000007944 */ /* 0x000fea0003c00000 */
[----:B-1----:R-:W-:Y:S01]  /*2d60*/  IMAD.MOV.U32 R26, RZ, RZ, R21 ;  /* 0x000000ffff1a7224 */ /* 0x002fe200078e0015 */
[----:B0-----:R-:W-:Y:S05]  /*2d70*/  BRA `(.L_x_5841) ;  /* 0xffffe98000007947 */ /* 0x001fea000383ffff */
.L_x_5812:
[----:B------:R-:W-:Y:S01]  /*2d80*/  IMAD.MOV.U32 R23, RZ, RZ, R25 ;  /* 0x000000ffff177224 */ /* 0x000fe200078e0019 */
[----:B------:R-:W-:Y:S01]  /*2d90*/  MOV R24, 0x2de0 ;  /* 0x00002de000187802 */ /* 0x000fe20000000f00 */
[----:B------:R-:W-:-:S02]  /*2da0*/  IMAD.MOV.U32 R22, RZ, RZ, 0x8 ;  /* 0x00000008ff167424 */ /* 0x000fc400078e00ff */
[----:B------:R-:W-:Y:S02]  /*2db0*/  IMAD.MOV.U32 R21, RZ, RZ, 0x1f ;  /* 0x0000001fff157424 */ /* 0x000fe400078e00ff */
[----:B------:R-:W-:Y:S02]  /*2dc0*/  IMAD.MOV.U32 R20, RZ, RZ, -0x1 ;  /* 0xffffffffff147424 */ /* 0x000fe400078e00ff */
[----:B0-23--:R-:W-:Y:S05]  /*2dd0*/  CALL.REL.NOINC `($__internal_110_$__cuda_sm70_shflsync_bfly_p) ;  /* 0x00000cf000007944 */ /* 0x00dfea0003c00000 */
[----:B------:R-:W-:Y:S01]  /*2de0*/  FSEL R32, R32, R35, P1 ;  /* 0x0000002320207208 */ /* 0x000fe20000800000 */
[----:B-1----:R-:W-:Y:S01]  /*2df0*/  IMAD.MOV.U32 R34, RZ, RZ, R21 ;  /* 0x000000ffff227224 */ /* 0x002fe200078e0015 */
[----:B------:R-:W-:Y:S01]  /*2e00*/  MOV R24, 0x2e60 ;  /* 0x00002e6000187802 */ /* 0x000fe20000000f00 */
[----:B0-----:R-:W-:Y:S02]  /*2e10*/  IMAD.MOV.U32 R22, RZ, RZ, 0x8 ;  /* 0x00000008ff167424 */ /* 0x001fe400078e00ff */
[----:B------:R-:W-:Y:S02]  /*2e20*/  IMAD.MOV.U32 R21, RZ, RZ, 0x1f ;  /* 0x0000001fff157424 */ /* 0x000fe400078e00ff */
[----:B------:R-:W-:Y:S02]  /*2e30*/  IMAD.MOV.U32 R20, RZ, RZ, -0x1 ;  /* 0xffffffffff147424 */ /* 0x000fe400078e00ff */
[----:B------:R-:W-:-:S02]  /*2e40*/  IMAD.MOV.U32 R23, RZ, RZ, R32 ;  /* 0x000000ffff177224 */ /* 0x000fc400078e0020 */
[----:B------:R-:W-:Y:S05]  /*2e50*/  CALL.REL.NOINC `($__internal_110_$__cuda_sm70_shflsync_bfly_p) ;  /* 0x00000c7000007944 */ /* 0x000fea0003c00000 */
[----:B------:R-:W-:Y:S01]  /*2e60*/  SEL R26, R26, R27, P1 ;  /* 0x0000001b1a1a7207 */ /* 0x000fe20000800000 */
[----:B-1----:R-:W-:Y:S01]  /*2e70*/  IMAD.MOV.U32 R35, RZ, RZ, R21 ;  /* 0x000000ffff237224 */ /* 0x002fe200078e0015 */
[----:B------:R-:W-:Y:S01]  /*2e80*/  MOV R24, 0x2ee0 ;  /* 0x00002ee000187802 */ /* 0x000fe20000000f00 */
[----:B0-----:R-:W-:-:S02]  /*2e90*/  IMAD.MOV.U32 R22, RZ, RZ, 0x8 ;  /* 0x00000008ff167424 */ /* 0x001fc400078e00ff */
[----:B------:R-:W-:Y:S02]  /*2ea0*/  IMAD.MOV.U32 R21, RZ, RZ, 0x1f ;  /* 0x0000001fff157424 */ /* 0x000fe400078e00ff */
[----:B------:R-:W-:Y:S02]  /*2eb0*/  IMAD.MOV.U32 R20, RZ, RZ, -0x1 ;  /* 0xffffffffff147424 */ /* 0x000fe400078e00ff */
[----:B------:R-:W-:Y:S02]  /*2ec0*/  IMAD.MOV.U32 R23, RZ, RZ, R26 ;  /* 0x000000ffff177224 */ /* 0x000fe400078e001a */
[----:B------:R-:W-:Y:S05]  /*2ed0*/  CALL.REL.NOINC `($__internal_110_$__cuda_sm70_shflsync_bfly_p) ;  /* 0x00000bf000007944 */ /* 0x000fea0003c00000 */
[----:B-1----:R-:W-:Y:S01]  /*2ee0*/  IMAD.MOV.U32 R27, RZ, RZ, R21 ;  /* 0x000000ffff1b7224 */ /* 0x002fe200078e0015 */
[----:B0-----:R-:W-:Y:S05]  /*2ef0*/  BRA `(.L_x_5842) ;  /* 0xffffe8c000007947 */ /* 0x001fea000383ffff */
.L_x_5813:
[----:B------:R-:W-:Y:S01]  /*2f00*/  IMAD.MOV.U32 R23, RZ, RZ, R25 ;  /* 0x000000ffff177224 */ /* 0x000fe200078e0019 */
[----:B------:R-:W-:Y:S01]  /*2f10*/  MOV R24, 0x2f60 ;  /* 0x00002f6000187802 */ /* 0x000fe20000000f00 */
[----:B------:R-:W-:Y:S02]  /*2f20*/  IMAD.MOV.U32 R22, RZ, RZ, 0x4 ;  /* 0x00000004ff167424 */ /* 0x000fe400078e00ff */
[----:B------:R-:W-:Y:S02]  /*2f30*/  IMAD.MOV.U32 R21, RZ, RZ, 0x1f ;  /* 0x0000001fff157424 */ /* 0x000fe400078e00ff */
[----:B------:R-:W-:-:S02]  /*2f40*/  IMAD.MOV.U32 R20, RZ, RZ, -0x1 ;  /* 0xffffffffff147424 */ /* 0x000fc400078e00ff */
[----:B--2---:R-:W-:Y:S05]  /*2f50*/  CALL.REL.NOINC `($__internal_110_$__cuda_sm70_shflsync_bfly_p) ;  /* 0x00000b7000007944 */ /* 0x004fea0003c00000 */
[----:B-1----:R-:W-:Y:S01]  /*2f60*/  IMAD.MOV.U32 R34, RZ, RZ, R21 ;  /* 0x000000ffff227224 */ /* 0x002fe200078e0015 */
[----:B0-----:R-:W-:Y:S05]  /*2f70*/  BRA `(.L_x_5843) ;  /* 0xffffe8a000007947 */ /* 0x001fea000383ffff */
.L_x_5814:
[----:B------:R-:W-:Y:S01]  /*2f80*/  IMAD.MOV.U32 R23, RZ, RZ, R35 ;  /* 0x000000ffff177224 */ /* 0x000fe200078e0023 */
[----:B------:R-:W-:Y:S01]  /*2f90*/  MOV R24, 0x2fe0 ;  /* 0x00002fe000187802 */ /* 0x000fe20000000f00 */
[----:B------:R-:W-:-:S02]  /*2fa0*/  IMAD.MOV.U32 R22, RZ, RZ, 0x4 ;  /* 0x00000004ff167424 */ /* 0x000fc400078e00ff */
[----:B------:R-:W-:Y:S02]  /*2fb0*/  IMAD.MOV.U32 R21, RZ, RZ, 0x1f ;  /* 0x0000001fff157424 */ /* 0x000fe400078e00ff */
[----:B------:R-:W-:Y:S02]  /*2fc0*/  IMAD.MOV.U32 R20, RZ, RZ, -0x1 ;  /* 0xffffffffff147424 */ /* 0x000fe400078e00ff */
[----:B01----:R-:W-:Y:S05]  /*2fd0*/  CALL.REL.NOINC `($__internal_110_$__cuda_sm70_shflsync_bfly_p) ;  /* 0x00000af000007944 */ /* 0x003fea0003c00000 */
[----:B------:R-:W-:Y:S01]  /*2fe0*/  SEL R27, R27, R26, P0 ;  /* 0x0000001a1b1b7207 */ /* 0x000fe20000000000 */
[----:B-1----:R-:W-:Y:S01]  /*2ff0*/  IMAD.MOV.U32 R26, RZ, RZ, R21 ;  /* 0x000000ffff1a7224 */ /* 0x002fe200078e0015 */
[----:B------:R-:W-:Y:S01]  /*3000*/  MOV R24, 0x3060 ;  /* 0x0000306000187802 */ /* 0x000fe20000000f00 */
[----:B0-----:R-:W-:Y:S02]  /*3010*/  IMAD.MOV.U32 R22, RZ, RZ, 0x4 ;  /* 0x00000004ff167424 */ /* 0x001fe400078e00ff */
[----:B------:R-:W-:Y:S02]  /*3020*/  IMAD.MOV.U32 R21, RZ, RZ, 0x1f ;  /* 0x0000001fff157424 */ /* 0x000fe400078e00ff */
[----:B------:R-:W-:Y:S02]  /*3030*/  IMAD.MOV.U32 R20, RZ, RZ, -0x1 ;  /* 0xffffffffff147424 */ /* 0x000fe400078e00ff */
[----:B------:R-:W-:-:S02]  /*3040*/  IMAD.MOV.U32 R23, RZ, RZ, R27 ;  /* 0x000000ffff177224 */ /* 0x000fc400078e001b */
[----:B------:R-:W-:Y:S05]  /*3050*/  CALL.REL.NOINC `($__internal_110_$__cuda_sm70_shflsync_bfly_p) ;  /* 0x00000a7000007944 */ /* 0x000fea0003c00000 */
[----:B-1----:R-:W-:Y:S01]  /*3060*/  IMAD.MOV.U32 R32, RZ, RZ, R21 ;  /* 0x000000ffff207224 */ /* 0x002fe200078e0015 */
[----:B0-----:R-:W-:Y:S05]  /*3070*/  BRA `(.L_x_5844) ;  /* 0xffffe7f000007947 */ /* 0x001fea000383ffff */
.L_x_5815:
[----:B------:R-:W-:Y:S01]  /*3080*/  IMAD.MOV.U32 R23, RZ, RZ, R25 ;  /* 0x000000ffff177224 */ /* 0x000fe200078e0019 */
[----:B------:R-:W-:Y:S01]  /*3090*/  MOV R24, 0x30e0 ;  /* 0x000030e000187802 */ /* 0x000fe20000000f00 */
[----:B------:R-:W-:-:S02]  /*30a0*/  IMAD.MOV.U32 R22, RZ, RZ, 0x2 ;  /* 0x00000002ff167424 */ /* 0x000fc400078e00ff */
[----:B------:R-:W-:Y:S02]  /*30b0*/  IMAD.MOV.U32 R21, RZ, RZ, 0x1f ;  /* 0x0000001fff157424 */ /* 0x000fe400078e00ff */
[----:B------:R-:W-:Y:S02]  /*30c0*/  IMAD.MOV.U32 R20, RZ, RZ, -0x1 ;  /* 0xffffffffff147424 */ /* 0x000fe400078e00ff */
[----:B--23--:R-:W-:Y:S05]  /*30d0*/  CALL.REL.NOINC `($__internal_110_$__cuda_sm70_shflsync_bfly_p) ;  /* 0x000009f000007944 */ /* 0x00cfea0003c00000 */
        /* <DEDUP_REMOVED lines=18> */
.L_x_5816:
        /* <DEDUP_REMOVED lines=8> */
.L_x_5817:
        /* <DEDUP_REMOVED lines=14> */
[----:B01----:R-:W-:Y:S05]  /*3360*/  BRA `(.L_x_5847) ;  /* 0xffffe67000007947 */ /* 0x003fea000383ffff */
.L_x_5824:
[----:B------:R-:W-:Y:S01]  /*3370*/  IMAD.MOV.U32 R23, RZ, RZ, R35 ;  /* 0x000000ffff177224 */ /* 0x000fe200078e0023 */
[----:B------:R-:W-:Y:S01]  /*3380*/  MOV R24, 0x33d0 ;  /* 0x000033d000187802 */ /* 0x000fe20000000f00 */
[----:B------:R-:W-:-:S02]  /*3390*/  IMAD.MOV.U32 R22, RZ, RZ, 0x10 ;  /* 0x00000010ff167424 */ /* 0x000fc400078e00ff */
[----:B------:R-:W-:Y:S02]  /*33a0*/  IMAD.MOV.U32 R21, RZ, RZ, 0x1f ;  /* 0x0000001fff157424 */ /* 0x000fe400078e00ff */
[----:B------:R-:W-:Y:S02]  /*33b0*/  IMAD.MOV.U32 R20, RZ, RZ, -0x1 ;  /* 0xffffffffff147424 */ /* 0x000fe400078e00ff */
[----:B------:R-:W-:Y:S05]  /*33c0*/  CALL.REL.NOINC `($__internal_110_$__cuda_sm70_shflsync_bfly_p) ;  /* 0x0000070000007944 */ /* 0x000fea0003c00000 */
[----:B-1----:R-:W-:Y:S01]  /*33d0*/  IMAD.MOV.U32 R34, RZ, RZ, R21 ;  /* 0x000000ffff227224 */ /* 0x002fe200078e0015 */
[----:B0-----:R-:W-:Y:S05]  /*33e0*/  BRA `(.L_x_5848) ;  /* 0xffffee2000007947 */ /* 0x001fea000383ffff */
.L_x_5825:
[----:B------:R-:W-:Y:S01]  /*33f0*/  IMAD.MOV.U32 R23, RZ, RZ, R32 ;  /* 0x000000ffff177224 */ /* 0x000fe200078e0020 */
[----:B------:R-:W-:Y:S01]  /*3400*/  MOV R24, 0x3450 ;  /* 0x0000345000187802 */ /* 0x000fe20000000f00 */
[----:B------:R-:W-:Y:S02]  /*3410*/  IMAD.MOV.U32 R22, RZ, RZ, 0x10 ;  /* 0x00000010ff167424 */ /* 0x000fe400078e00ff */
[----:B------:R-:W-:Y:S02]  /*3420*/  IMAD.MOV.U32 R21, RZ, RZ, 0x1f ;  /* 0x0000001fff157424 */ /* 0x000fe400078e00ff */
[----:B------:R-:W-:Y:S02]  /*3430*/  IMAD.MOV.U32 R20, RZ, RZ, -0x1 ;  /* 0xffffffffff147424 */ /* 0x000fe400078e00ff */
[----:B01----:R-:W-:Y:S05]  /*3440*/  CALL.REL.NOINC `($__internal_110_$__cuda_sm70_shflsync_bfly_p) ;  /* 0x0000068000007944 */ /* 0x003fea0003c00000 */
[----:B-1----:R-:W-:Y:S01]  /*3450*/  IMAD.MOV.U32 R25, RZ, RZ, R21 ;  /* 0x000000ffff197224 */ /* 0x002fe200078e0015 */
[----:B------:R-:W-:Y:S01]  /*3460*/  MOV R24, 0x34c0 ;  /* 0x000034c000187802 */ /* 0x000fe20000000f00 */
[----:B0-----:R-:W-:-:S02]  /*3470*/  IMAD.MOV.U32 R23, RZ, RZ, R27 ;  /* 0x000000ffff177224 */ /* 0x001fc400078e001b */
[----:B------:R-:W-:Y:S02]  /*3480*/  IMAD.MOV.U32 R22, RZ, RZ, 0x10 ;  /* 0x00000010ff167424 */ /* 0x000fe400078e00ff */
[----:B------:R-:W-:Y:S02]  /*3490*/  IMAD.MOV.U32 R21, RZ, RZ, 0x1f ;  /* 0x0000001fff157424 */ /* 0x000fe400078e00ff */
[----:B------:R-:W-:Y:S02]  /*34a0*/  IMAD.MOV.U32 R20, RZ, RZ, -0x1 ;  /* 0xffffffffff147424 */ /* 0x000fe400078e00ff */
[----:B------:R-:W-:Y:S05]  /*34b0*/  CALL.REL.NOINC `($__internal_110_$__cuda_sm70_shflsync_bfly_p) ;  /* 0x0000061000007944 */ /* 0x000fea0003c00000 */
[----:B-1----:R-:W-:Y:S01]  /*34c0*/  IMAD.MOV.U32 R26, RZ, RZ, R21 ;  /* 0x000000ffff1a7224 */ /* 0x002fe200078e0015 */
[----:B0-----:R-:W-:Y:S05]  /*34d0*/  BRA `(.L_x_5849) ;  /* 0xffffed6000007947 */ /* 0x001fea000383ffff */
.L_x_5826:
[----:B------:R-:W-:Y:S01]  /*34e0*/  IMAD.MOV.U32 R23, RZ, RZ, R34 ;  /* 0x000000ffff177224 */ /* 0x000fe200078e0022 */
[----:B------:R-:W-:Y:S01]  /*34f0*/  MOV R24, 0x3540 ;  /* 0x0000354000187802 */ /* 0x000fe20000000f00 */
[----:B------:R-:W-:Y:S02]  /*3500*/  IMAD.MOV.U32 R22, RZ, RZ, 0x8 ;  /* 0x00000008ff167424 */ /* 0x000fe400078e00ff */
[----:B------:R-:W-:Y:S02]  /*3510*/  IMAD.MOV.U32 R21, RZ, RZ, 0x1f ;  /* 0x0000001fff157424 */ /* 0x000fe400078e00ff */
[----:B------:R-:W-:-:S02]  /*3520*/  IMAD.MOV.U32 R20, RZ, RZ, -0x1 ;  /* 0xffffffffff147424 */ /* 0x000fc400078e00ff */
[----:B0-23--:R-:W-:Y:S05]  /*3530*/  CALL.REL.NOINC `($__internal_110_$__cuda_sm70_shflsync_bfly_p) ;  /* 0x0000059000007944 */ /* 0x00dfea0003c00000 */
[----:B------:R-:W-:Y:S01]  /*3540*/  FSEL R25, R25, R32, P1 ;  /* 0x0000002019197208 */ /* 0x000fe20000800000 */
[----:B-1----:R-:W-:Y:S01]  /*3550*/  IMAD.MOV.U32 R35, RZ, RZ, R21 ;  /* 0x000000ffff237224 */ /* 0x002fe200078e0015 */
[----:B------:R-:W-:Y:S01]  /*3560*/  MOV R24, 0x35c0 ;  /* 0x000035c000187802 */ /* 0x000fe20000000f00 */
[----:B0-----:R-:W-:-:S02]  /*3570*/  IMAD.MOV.U32 R22, RZ, RZ, 0x8 ;  /* 0x00000008ff167424 */ /* 0x001fc400078e00ff */
[----:B------:R-:W-:Y:S02]  /*3580*/  IMAD.MOV.U32 R21, RZ, RZ, 0x1f ;  /* 0x0000001fff157424 */ /* 0x000fe400078e00ff */
[----:B------:R-:W-:Y:S02]  /*3590*/  IMAD.MOV.U32 R20, RZ, RZ, -0x1 ;  /* 0xffffffffff147424 */ /* 0x000fe400078e00ff */
[----:B------:R-:W-:Y:S02]  /*35a0*/  IMAD.MOV.U32 R23, RZ, RZ, R25 ;  /* 0x000000ffff177224 */ /* 0x000fe400078e0019 */
[----:B------:R-:W-:Y:S05]  /*35b0*/  CALL.REL.NOINC `($__internal_110_$__cuda_sm70_shflsync_bfly_p) ;  /* 0x0000051000007944 */ /* 0x000fea0003c00000 */
[----:B------:R-:W-:Y:S01]  /*35c0*/  SEL R26, R26, R27, P1 ;  /* 0x0000001b1a1a7207 */ /* 0x000fe20000800000 */
[----:B-1----:R-:W-:Y:S01]  /*35d0*/  IMAD.MOV.U32 R32, RZ, RZ, R21 ;  /* 0x000000ffff207224 */ /* 0x002fe200078e0015 */
[----:B------:R-:W-:Y:S01]  /*35e0*/  MOV R24, 0x3640 ;  /* 0x0000364000187802 */ /* 0x000fe20000000f00 */
[----:B0-----:R-:W-:Y:S02]  /*35f0*/  IMAD.MOV.U32 R22, RZ, RZ, 0x8 ;  /* 0x00000008ff167424 */ /* 0x001fe400078e00ff */
[----:B------:R-:W-:Y:S02]  /*3600*/  IMAD.MOV.U32 R21, RZ, RZ, 0x1f ;  /* 0x0000001fff157424 */ /* 0x000fe400078e00ff */
[----:B------:R-:W-:-:S02]  /*3610*/  IMAD.MOV.U32 R20, RZ, RZ, -0x1 ;  /* 0xffffffffff147424 */ /* 0x000fc400078e00ff */
[----:B------:R-:W-:Y:S02]  /*3620*/  IMAD.MOV.U32 R23, RZ, RZ, R26 ;  /* 0x000000ffff177224 */ /* 0x000fe400078e001a */
[----:B------:R-:W-:Y:S05]  /*3630*/  CALL.REL.NOINC `($__internal_110_$__cuda_sm70_shflsync_bfly_p) ;  /* 0x0000049000007944 */ /* 0x000fea0003c00000 */
[----:B-1----:R-:W-:Y:S01]  /*3640*/  IMAD.MOV.U32 R27, RZ, RZ, R21 ;  /* 0x000000ffff1b7224 */ /* 0x002fe200078e0015 */
[----:B0-----:R-:W-:Y:S05]  /*3650*/  BRA `(.L_x_5850) ;  /* 0xffffeca000007947 */ /* 0x001fea000383ffff */
.L_x_5827:
[----:B------:R-:W-:Y:S01]  /*3660*/  IMAD.MOV.U32 R23, RZ, RZ, R34 ;  /* 0x000000ffff177224 */ /* 0x000fe200078e0022 */
[----:B------:R-:W-:Y:S01]  /*3670*/  MOV R24, 0x36c0 ;  /* 0x000036c000187802 */ /* 0x000fe20000000f00 */
[----:B------:R-:W-:Y:S02]  /*3680*/  IMAD.MOV.U32 R22, RZ, RZ, 0x4 ;  /* 0x00000004ff167424 */ /* 0x000fe400078e00ff */
[----:B------:R-:W-:Y:S02]  /*3690*/  IMAD.MOV.U32 R21, RZ, RZ, 0x1f ;  /* 0x0000001fff157424 */ /* 0x000fe400078e00ff */
[----:B------:R-:W-:Y:S02]  /*36a0*/  IMAD.MOV.U32 R20, RZ, RZ, -0x1 ;  /* 0xffffffffff147424 */ /* 0x000fe400078e00ff */
[----:B--2---:R-:W-:Y:S05]  /*36b0*/  CALL.REL.NOINC `($__internal_110_$__cuda_sm70_shflsync_bfly_p) ;  /* 0x0000041000007944 */ /* 0x004fea0003c00000 */
[----:B-1----:R-:W-:Y:S01]  /*36c0*/  IMAD.MOV.U32 R35, RZ, RZ, R21 ;  /* 0x000000ffff237224 */ /* 0x002fe200078e0015 */
[----:B0-----:R-:W-:Y:S05]  /*36d0*/  BRA `(.L_x_5851) ;  /* 0xffffec8000007947 */ /* 0x001fea000383ffff */
.L_x_5828:
        /* <DEDUP_REMOVED lines=16> */
.L_x_5829:
        /* <DEDUP_REMOVED lines=24> */
.L_x_5830:
[----:B------:R-:W-:Y:S01]  /*3960*/  IMAD.MOV.U32 R23, RZ, RZ, R25 ;  /* 0x000000ffff177224 */ /* 0x000fe200078e0019 */
[----:B------:R-:W-:Y:S01]  /*3970*/  MOV R24, 0x39c0 ;  /* 0x000039c000187802 */ /* 0x000fe20000000f00 */
[----:B------:R-:W-:Y:S02]  /*3980*/  IMAD.MOV.U32 R22, RZ, RZ, 0x1 ;  /* 0x00000001ff167424 */ /* 0x000fe400078e00ff */
[----:B------:R-:W-:Y:S02]  /*3990*/  IMAD.MOV.U32 R21, RZ, RZ, 0x1f ;  /* 0x0000001fff157424 */ /* 0x000fe400078e00ff */
[----:B------:R-:W-:-:S02]  /*39a0*/  IMAD.MOV.U32 R20, RZ, RZ, -0x1 ;  /* 0xffffffffff147424 */ /* 0x000fc400078e00ff */
[----:B0-2---:R-:W-:Y:S05]  /*39b0*/  CALL.REL.NOINC `($__internal_110_$__cuda_sm70_shflsync_bfly_p) ;  /* 0x0000011000007944 */ /* 0x005fea0003c00000 */
[----:B-1----:R-:W-:Y:S01]  /*39c0*/  IMAD.MOV.U32 R34, RZ, RZ, R21 ;  /* 0x000000ffff227224 */ /* 0x002fe200078e0015 */
[----:B0-----:R-:W-:Y:S05]  /*39d0*/  BRA `(.L_x_5854) ;  /* 0xffffeaf000007947 */ /* 0x001fea000383ffff */
.L_x_5831:
        /* <DEDUP_REMOVED lines=15> */
        .weak           $__internal_110_$__cuda_sm70_shflsync_bfly_p
        .type           $__internal_110_$__cuda_sm70_shflsync_bfly_p,@function
        .size           $__internal_110_$__cuda_sm70_shflsync_bfly_p,(.L_x_11054 - $__internal_110_$__cuda_sm70_shflsync_bfly_p)
$__internal_110_$__cuda_sm70_shflsync_bfly_p:
[----:B------:R-:W-:Y:S01]  /*3ad0*/  IMAD.MOV.U32 R36, RZ, RZ, R24 ;  /* 0x000000ffff247224 */ /* 0x000fe200078e0018 */
[----:B------:R-:W-:Y:S04]  /*3ae0*/  WARPSYNC R20 ;  /* 0x0000001400007348 */ /* 0x000fe80003800000 */
[----:B------:R-:W-:Y:S01]  /*3af0*/  IMAD.MOV.U32 R37, RZ, RZ, 0x0 ;  /* 0x00000000ff257424 */ /* 0x000fe200078e00ff */
[----:B------:R0:W1:Y:S03]  /*3b00*/  SHFL.BFLY PT, R21, R23, R22, R21 ;  /* 0x0c00001617157389 */ /* 0x00006600000e0015 */
[----:B------:R-:W-:Y:S05]  /*3b10*/  RET.REL.NODEC R36 `(_ZN4vllm3moe10topkGatingILi18ELi576ELi4ELi4ELi32Ej13__nv_bfloat16LNS0_11ScoringFuncE0EEEvPKT5_PKbPfiPT4_PiiiibPKf) ;  /* 0xffffc4e024007950 */ /* 0x000fea0003c3ffff */
.L_x_5856:
        /* <DEDUP_REMOVED lines=14> */
.L_x_11054:


//--------------------- .text._ZN4vllm3moe10topkGatingILi14ELi448ELi4ELi4ELi32Ej13__nv_bfloat16LNS0_11ScoringFuncE0EEEvPKT5_PKbPfiPT4_PiiiibPKf --------------------------
	.section	.text._ZN4vllm3moe10topkGatingILi14ELi448ELi4ELi4ELi32Ej13__nv_bfloat16LNS0_11ScoringFuncE0EEEvPKT5_PKbPfiPT4_PiiiibPKf,"ax",@progbits
	.sectioninfo	@"SHI_REGISTERS=40"
	.align	128
        .global         _ZN4vllm3moe10topkGatingILi14ELi448ELi4ELi4ELi32Ej13__nv_bfloat16LNS0_11ScoringFuncE0EEEvPKT5_PKbPfiPT4_PiiiibPKf
        .type           _ZN4vllm3moe10topkGatingILi14ELi448ELi4ELi4ELi32Ej13__nv_bfloat16LNS0_11ScoringFuncE0EEEvPKT5_PKbPfiPT4_PiiiibPKf,@function
        .size           _ZN4vllm3moe10topkGatingILi14ELi448ELi4ELi4ELi32Ej13__nv_bfloat16LNS0_11ScoringFuncE0EEEvPKT5_PKbPfiPT4_PiiiibPKf,(.L_x_11055 - _ZN4vllm3moe10topkGatingILi14ELi448ELi4ELi4ELi32Ej13__nv_bfloat16LNS0_11ScoringFuncE0EEEvPKT5_PKbPfiPT4_PiiiibPKf)
        .other          _ZN4vllm3moe10topkGatingILi14ELi448ELi4ELi4ELi32Ej13__nv_bfloat16LNS0_11ScoringFuncE0EEEvPKT5_PKbPfiPT4_PiiiibPKf,@"STO_CUDA_ENTRY STV_DEFAULT"
_ZN4vllm3moe10topkGatingILi14ELi448ELi4ELi4ELi32Ej13__nv_bfloat16LNS0_11ScoringFuncE0EEEvPKT5_PKbPfiPT4_PiiiibPKf:
.text._ZN4vllm3moe10topkGatingILi14ELi448ELi4ELi4ELi32Ej13__nv_bfloat16LNS0_11ScoringFuncE0EEEvPKT5_PKbPfiPT4_PiiiibPKf:
        /* <DEDUP_REMOVED lines=219> */
.L_x_5857:
[----:B------:R0:W-:Y:S04]  /*0db0*/  STL.64 [R1], R2 ;  /* 0x0000000201007387 */ /* 0x0001e80000100a00 */
[----:B------:R0:W-:Y:S04]  /*0dc0*/  STL.64 [R1+0x8], R4 ;  /* 0x0000080401007387 */ /* 0x0001e80000100a00 */
[----:B------:R0:W-:Y:S04]  /*0dd0*/  STL.64 [R1+0x10], R6 ;  /* 0x0000100601007387 */ /* 0x0001e80000100a00 */
[----:B------:R0:W-:Y:S04]  /*0de0*/  STL.64 [R1+0x18], R8 ;  /* 0x0000180801007387 */ /* 0x0001e80000100a00 */
[----:B------:R0:W-:Y:S04]  /*0df0*/  STL.64 [R1+0x20], R10 ;  /* 0x0000200a01007387 */ /* 0x0001e80000100a00 */
[----:B------:R0:W-:Y:S04]  /*0e00*/  STL.64 [R1+0x28], R12 ;  /* 0x0000280c01007387 */ /* 0x0001e80000100a00 */
[----:B------:R0:W-:Y:S02]  /*0e10*/  STL.64 [R1+0x30], R14 ;  /* 0x0000300e01007387 */ /* 0x0001e40000100a00 */
.L_x_5858:
        /* <DEDUP_REMOVED lines=9> */
.L_x_5874:
        /* <DEDUP_REMOVED lines=62> */
.L_x_5891:
[----:B------:R-:W-:Y:S05]  /*1290*/  BRA.DIV ~URZ, `(.L_x_5862) ;  /* 0x000014927f007947 */ /* 0x000fea000b800000 */
[----:B------:R2:W3:Y:S04]  /*12a0*/  SHFL.BFLY PT, R25, R22, 0x10, 0x1f ;  /* 0x0e001f0016197f89 */ /* 0x0004e800000e0000 */
[----:B------:R2:W4:Y:S02]  /*12b0*/  SHFL.BFLY PT, R24, R23, 0x10, 0x1f ;  /* 0x0e001f0017187f89 */ /* 0x00052400000e0000 */
.L_x_5892:
        /* <DEDUP_REMOVED lines=12> */
.L_x_5893:
[----:B-1----:R-:W-:-:S13]  /*1380*/  FSETP.GEU.FTZ.AND P1, PT, R30, R31, PT ;  /* 0x0000001f1e00720b */ /* 0x002fda0003f3e000 */
[----:B------:R-:W-:-:S04]  /*1390*/  @P1 FSETP.NEU.FTZ.AND P2, PT, R30, R31, PT ;  /* 0x0000001f1e00120b */ /* 0x000fc80003f5d000 */
[----:B---3--:R-:W-:-:S13]  /*13a0*/  @P1 ISETP.LT.AND P0, PT, R24, R23, !P2 ;  /* 0x000000171800120c */ /* 0x008fda0005701270 */
[----:B0-----:R-:W-:Y:S01]  /*13b0*/  FSEL R30, R31, R30, P0 ;  /* 0x0000001e1f1e7208 */ /* 0x001fe20000000000 */
[----:B------:R-:W-:Y:S05]  /*13c0*/  BRA.DIV ~URZ, `(.L_x_5864) ;  /* 0x000015d27f007947 */ /* 0x000fea000b800000 */
[----:B------:R0:W1:Y:S02]  /*13d0*/  SHFL.BFLY PT, R31, R30, 0x4, 0x1f ;  /* 0x0c801f001e1f7f89 */ /* 0x00006400000e0000 */
.L_x_5894:
[----:B--2---:R-:W-:Y:S01]  /*13e0*/  FSEL R22, R25, R22, P0 ;  /* 0x0000001619167208 */ /* 0x004fe20000000000 */
[----:B------:R-:W-:Y:S05]  /*13f0*/  BRA.DIV ~URZ, `(.L_x_5865) ;  /* 0x000016227f007947 */ /* 0x000fea000b800000 */
[----:B------:R-:W-:Y:S01]  /*1400*/  SEL R23, R24, R23, P0 ;  /* 0x0000001718177207 */ /* 0x000fe20000000000 */
[----:B------:R2:W3:Y:S04]  /*1410*/  SHFL.BFLY PT, R25, R22, 0x4, 0x1f ;  /* 0x0c801f0016197f89 */ /* 0x0004e800000e0000 */
[----:B------:R2:W4:Y:S02]  /*1420*/  SHFL.BFLY PT, R24, R23, 0x4, 0x1f ;  /* 0x0c801f0017187f89 */ /* 0x00052400000e0000 */
.L_x_5895:
        /* <DEDUP_REMOVED lines=12> */
.L_x_5896:
[----:B-1----:R-:W-:-:S13]  /*14f0*/  FSETP.GEU.FTZ.AND P1, PT, R30, R25, PT ;  /* 0x000000191e00720b */ /* 0x002fda0003f3e000 */
[----:B------:R-:W-:-:S04]  /*1500*/  @P1 FSETP.NEU.FTZ.AND P2, PT, R30, R25, PT ;  /* 0x000000191e00120b */ /* 0x000fc80003f5d000 */
[----:B---3--:R-:W-:-:S13]  /*1510*/  @P1 ISETP.LT.AND P0, PT, R23, R24, !P2 ;  /* 0x000000181700120c */ /* 0x008fda0005701270 */
[----:B0-----:R-:W-:Y:S01]  /*1520*/  FSEL R30, R25, R30, P0 ;  /* 0x0000001e191e7208 */ /* 0x001fe20000000000 */
[----:B------:R-:W-:Y:S05]  /*1530*/  BRA.DIV ~URZ, `(.L_x_5867) ;  /* 0x000017627f007947 */ /* 0x000fea000b800000 */
[----:B------:R0:W1:Y:S02]  /*1540*/  SHFL.BFLY PT, R25, R30, 0x1, 0x1f ;  /* 0x0c201f001e197f89 */ /* 0x00006400000e0000 */
.L_x_5897:
[----:B--2---:R-:W-:Y:S01]  /*1550*/  FSEL R31, R31, R22, P0 ;  /* 0x000000161f1f7208 */ /* 0x004fe20000000000 */
[----:B------:R-:W-:Y:S05]  /*1560*/  BRA.DIV ~URZ, `(.L_x_5868) ;  /* 0x000017b27f007947 */ /* 0x000fea000b800000 */
[----:B------:R-:W-:Y:S01]  /*1570*/  SEL R21, R23, R24, P0 ;  /* 0x0000001817157207 */ /* 0x000fe20000000000 */
[----:B------:R2:W3:Y:S04]  /*1580*/  SHFL.BFLY PT, R22, R31, 0x1, 0x1f ;  /* 0x0c201f001f167f89 */ /* 0x0004e800000e0000 */
[----:B------:R2:W4:Y:S02]  /*1590*/  SHFL.BFLY PT, R18, R21, 0x1, 0x1f ;  /* 0x0c201f0015127f89 */ /* 0x00052400000e0000 */
.L_x_5898:
        /* <DEDUP_REMOVED lines=27> */
.L_x_5870:
[----:B------:R-:W-:Y:S05]  /*1750*/  BSYNC B1 ;  /* 0x0000000000017941 */ /* 0x000fea0003800000 */
.L_x_5869:
        /* <DEDUP_REMOVED lines=20> */
.L_x_5873:
[----:B------:R-:W-:Y:S05]  /*18a0*/  BSYNC B1 ;  /* 0x0000000000017941 */ /* 0x000fea0003800000 */
.L_x_5872:
[----:B01----:R-:W-:Y:S05]  /*18b0*/  BRA `(.L_x_5874) ;  /* 0xfffff5f000007947 */ /* 0x003fea000383ffff */
.L_x_5860:
[----:B------:R-:W-:Y:S02]  /*18c0*/  IMAD.MOV.U32 R35, RZ, RZ, RZ ;  /* 0x000000ffff237224 */ /* 0x000fe400078e00ff */
.L_x_5887:
        /* <DEDUP_REMOVED lines=62> */
.L_x_5899:
[----:B------:R-:W-:Y:S05]  /*1cb0*/  BRA.DIV ~URZ, `(.L_x_5876) ;  /* 0x000011c27f007947 */ /* 0x000fea000b800000 */
[----:B------:R2:W3:Y:S04]  /*1cc0*/  SHFL.BFLY PT, R25, R22, 0x10, 0x1f ;  /* 0x0e001f0016197f89 */ /* 0x0004e800000e0000 */
[----:B------:R2:W4:Y:S02]  /*1cd0*/  SHFL.BFLY PT, R24, R23, 0x10, 0x1f ;  /* 0x0e001f0017187f89 */ /* 0x00052400000e0000 */
.L_x_5900:
        /* <DEDUP_REMOVED lines=12> */
.L_x_5901:
[----:B-1----:R-:W-:-:S13]  /*1da0*/  FSETP.GEU.FTZ.AND P1, PT, R30, R31, PT ;  /* 0x0000001f1e00720b */ /* 0x002fda0003f3e000 */
[----:B------:R-:W-:-:S04]  /*1db0*/  @P1 FSETP.NEU.FTZ.AND P2, PT, R30, R31, PT ;  /* 0x0000001f1e00120b */ /* 0x000fc80003f5d000 */
[----:B---3--:R-:W-:-:S13]  /*1dc0*/  @P1 ISETP.LT.AND P0, PT, R24, R23, !P2 ;  /* 0x000000171800120c */ /* 0x008fda0005701270 */
[----:B0-----:R-:W-:Y:S01]  /*1dd0*/  FSEL R30, R31, R30, P0 ;  /* 0x0000001e1f1e7208 */ /* 0x001fe20000000000 */
[----:B------:R-:W-:Y:S05]  /*1de0*/  BRA.DIV ~URZ, `(.L_x_5878) ;  /* 0x000013027f007947 */ /* 0x000fea000b800000 */
[----:B------:R0:W1:Y:S02]  /*1df0*/  SHFL.BFLY PT, R31, R30, 0x4, 0x1f ;  /* 0x0c801f001e1f7f89 */ /* 0x00006400000e0000 */
.L_x_5902:
[----:B--2---:R-:W-:Y:S01]  /*1e00*/  FSEL R22, R25, R22, P0 ;  /* 0x0000001619167208 */ /* 0x004fe20000000000 */
[----:B------:R-:W-:Y:S05]  /*1e10*/  BRA.DIV ~URZ, `(.L_x_5879) ;  /* 0x000013527f007947 */ /* 0x000fea000b800000 */
[----:B------:R-:W-:Y:S01]  /*1e20*/  SEL R23, R24, R23, P0 ;  /* 0x0000001718177207 */ /* 0x000fe20000000000 */
[----:B------:R2:W3:Y:S04]  /*1e30*/  SHFL.BFLY PT, R25, R22, 0x4, 0x1f ;  /* 0x0c801f0016197f89 */ /* 0x0004e800000e0000 */
[----:B------:R2:W4:Y:S02]  /*1e40*/  SHFL.BFLY PT, R24, R23, 0x4, 0x1f ;  /* 0x0c801f0017187f89 */ /* 0x00052400000e0000 */
.L_x_5903:
        /* <DEDUP_REMOVED lines=12> */
.L_x_5904:
[----:B-1----:R-:W-:-:S13]  /*1f10*/  FSETP.GEU.FTZ.AND P1, PT, R30, R25, PT ;  /* 0x000000191e00720b */ /* 0x002fda0003f3e000 */
[----:B------:R-:W-:-:S04]  /*1f20*/  @P1 FSETP.NEU.FTZ.AND P2, PT, R30, R25, PT ;  /* 0x000000191e00120b */ /* 0x000fc80003f5d000 */
[----:B---3--:R-:W-:-:S13]  /*1f30*/  @P1 ISETP.LT.AND P0, PT, R23, R24, !P2 ;  /* 0x000000181700120c */ /* 0x008fda0005701270 */
[----:B0-----:R-:W-:Y:S01]  /*1f40*/  FSEL R30, R25, R30, P0 ;  /* 0x0000001e191e7208 */ /* 0x001fe20000000000 */
[----:B------:R-:W-:Y:S05]  /*1f50*/  BRA.DIV ~URZ, `(.L_x_5881) ;  /* 0x000014927f007947 */ /* 0x000fea000b800000 */
[----:B------:R0:W1:Y:S02]  /*1f60*/  SHFL.BFLY PT, R25, R30, 0x1, 0x1f ;  /* 0x0c201f001e197f89 */ /* 0x00006400000e0000 */
.L_x_5905:
[----:B--2---:R-:W-:Y:S01]  /*1f70*/  FSEL R31, R31, R22, P0 ;  /* 0x000000161f1f7208 */ /* 0x004fe20000000000 */
[----:B------:R-:W-:Y:S05]  /*1f80*/  BRA.DIV ~URZ, `(.L_x_5882) ;  /* 0x000014e27f007947 */ /* 0x000fea000b800000 */
[----:B------:R-:W-:Y:S01]  /*1f90*/  SEL R21, R23, R24, P0 ;  /* 0x0000001817157207 */ /* 0x000fe20000000000 */
[----:B------:R2:W3:Y:S04]  /*1fa0*/  SHFL.BFLY PT, R22, R31, 0x1, 0x1f ;  /* 0x0c201f001f167f89 */ /* 0x0004e800000e0000 */
[----:B------:R2:W4:Y:S02]  /*1fb0*/  SHFL.BFLY PT, R18, R21, 0x1, 0x1f ;  /* 0x0c201f0015127f89 */ /* 0x00052400000e0000 */
.L_x_5906:
        /* <DEDUP_REMOVED lines=26> */
.L_x_5884:
[----:B------:R-:W-:Y:S05]  /*2160*/  BSYNC B1 ;  /* 0x0000000000017941 */ /* 0x000fea0003800000 */
.L_x_5883:
        /* <DEDUP_REMOVED lines=20> */
.L_x_5886:
[----:B------:R-:W-:Y:S05]  /*22b0*/  BSYNC B1 ;  /* 0x0000000000017941 */ /* 0x000fea0003800000 */
.L_x_5885:
[----:B01----:R-:W-:Y:S05]  /*22c0*/  BRA `(.L_x_5887) ;  /* 0xfffff60000007947 */ /* 0x003fea000383ffff */
.L_x_5871:
[----:B------:R-:W-:Y:S05]  /*22d0*/  BSYNC B0 ;  /* 0x0000000000007941 */ /* 0x000fea0003800000 */
.L_x_5859:
        /* <DEDUP_REMOVED lines=19> */
.L_x_5889:
        /* <DEDUP_REMOVED lines=20> */
.L_x_5888:
        /* <DEDUP_REMOVED lines=11> */
.L_x_5890:
        /* <DEDUP_REMOVED lines=11> */
.L_x_5861:
[----:B------:R-:W-:Y:S01]  /*26b0*/  IMAD.MOV.U32 R21, RZ, RZ, R30 ;  /* 0x000000ffff157224 */ /* 0x000fe200078e001e */
[----:B------:R-:W-:Y:S01]  /*26c0*/  MOV R16, 0x2710 ;  /* 0x0000271000107802 */ /* 0x000fe20000000f00 */
[----:B------:R-:W-:Y:S02]  /*26d0*/  IMAD.MOV.U32 R20, RZ, RZ, 0x10 ;  /* 0x00000010ff147424 */ /* 0x000fe400078e00ff */
[----:B------:R-:W-:Y:S02]  /*26e0*/  IMAD.MOV.U32 R19, RZ, RZ, 0x1f ;  /* 0x0000001fff137424 */ /* 0x000fe400078e00ff */
[----:B------:R-:W-:Y:S02]  /*26f0*/  IMAD.MOV.U32 R18, RZ, RZ, -0x1 ;  /* 0xffffffffff127424 */ /* 0x000fe400078e00ff */
[----:B------:R-:W-:Y:S05]  /*2700*/  CALL.REL.NOINC `($__internal_111_$__cuda_sm70_shflsync_bfly_p) ;  /* 0x00000e4000007944 */ /* 0x000fea0003c00000 */
[----:B-1----:R-:W-:Y:S01]  /*2710*/  IMAD.MOV.U32 R31, RZ, RZ, R18 ;  /* 0x000000ffff1f7224 */ /* 0x002fe200078e0012 */
[----:B0-----:R-:W-:Y:S05]  /*2720*/  BRA `(.L_x_5891) ;  /* 0xffffeb6000007947 */ /* 0x001fea000383ffff */
.L_x_5862:
[----:B------:R-:W-:Y:S01]  /*2730*/  IMAD.MOV.U32 R21, RZ, RZ, R22 ;  /* 0x000000ffff157224 */ /* 0x000fe200078e0016 */
[----:B------:R-:W-:Y:S01]  /*2740*/  MOV R16, 0x2790 ;  /* 0x0000279000107802 */ /* 0x000fe20000000f00 */
[----:B------:R-:W-:Y:S02]  /*2750*/  IMAD.MOV.U32 R20, RZ, RZ, 0x10 ;  /* 0x00000010ff147424 */ /* 0x000fe400078e00ff */
[----:B------:R-:W-:-:S02]  /*2760*/  IMAD.MOV.U32 R19, RZ, RZ, 0x1f ;  /* 0x0000001fff137424 */ /* 0x000fc400078e00ff */
[----:B------:R-:W-:Y:S02]  /*2770*/  IMAD.MOV.U32 R18, RZ, RZ, -0x1 ;  /* 0xffffffffff127424 */ /* 0x000fe400078e00ff */
[----:B01----:R-:W-:Y:S05]  /*2780*/  CALL.REL.NOINC `($__internal_111_$__cuda_sm70_shflsync_bfly_p) ;  /* 0x00000dc000007944 */ /* 0x003fea0003c00000 */
[----:B-1----:R-:W-:Y:S01]  /*2790*/  IMAD.MOV.U32 R25, RZ, RZ, R18 ;  /* 0x000000ffff197224 */ /* 0x002fe200078e0012 */
[----:B------:R-:W-:Y:S01]  /*27a0*/  MOV R16, 0x2800 ;  /* 0x0000280000107802 */ /* 0x000fe20000000f00 */
[----:B0-----:R-:W-:Y:S02]  /*27b0*/  IMAD.MOV.U32 R21, RZ, RZ, R23 ;  /* 0x000000ffff157224 */ /* 0x001fe400078e0017 */
[----:B------:R-:W-:Y:S02]  /*27c0*/  IMAD.MOV.U32 R20, RZ, RZ, 0x10 ;  /* 0x00000010ff147424 */ /* 0x000fe400078e00ff */
[----:B------:R-:W-:Y:S02]  /*27d0*/  IMAD.MOV.U32 R19, RZ, RZ, 0x1f ;  /* 0x0000001fff137424 */ /* 0x000fe400078e00ff */
[----:B------:R-:W-:Y:S02]  /*27e0*/  IMAD.MOV.U32 R18, RZ, RZ, -0x1 ;  /* 0xffffffffff127424 */ /* 0x000fe400078e00ff */
[----:B------:R-:W-:Y:S05]  /*27f0*/  CALL.REL.NOINC `($__internal_111_$__cuda_sm70_shflsync_bfly_p) ;  /* 0x00000d5000007944 */ /* 0x000fea0003c00000 */
[----:B-1----:R-:W-:Y:S01]  /*2800*/  IMAD.MOV.U32 R24, RZ, RZ, R18 ;  /* 0x000000ffff187224 */ /* 0x002fe200078e0012 */
[----:B0-----:R-:W-:Y:S05]  /*2810*/  BRA `(.L_x_5892) ;  /* 0xffffeaa000007947 */ /* 0x001fea000383ffff */
.L_x_5863:
[----:B------:R-:W-:Y:S01]  /*2820*/  IMAD.MOV.U32 R21, RZ, RZ, R30 ;  /* 0x000000ffff157224 */ /* 0x000fe200078e001e */
[----:B------:R-:W-:Y:S01]  /*2830*/  MOV R16, 0x2880 ;  /* 0x0000288000107802 */ /* 0x000fe20000000f00 */
[----:B------:R-:W-:-:S02]  /*2840*/  IMAD.MOV.U32 R20, RZ, RZ, 0x8 ;  /* 0x00000008ff147424 */ /* 0x000fc400078e00ff */
[----:B------:R-:W-:Y:S02]  /*2850*/  IMAD.MOV.U32 R19, RZ, RZ, 0x1f ;  /* 0x0000001fff137424 */ /* 0x000fe400078e00ff */
[----:B------:R-:W-:Y:S02]  /*2860*/  IMAD.MOV.U32 R18, RZ, RZ, -0x1 ;  /* 0xffffffffff127424 */ /* 0x000fe400078e00ff */
[----:B--23--:R-:W-:Y:S05]  /*2870*/  CALL.REL.NOINC `($__internal_111_$__cuda_sm70_shflsync_bfly_p) ;  /* 0x00000cd000007944 */ /* 0x00cfea0003c00000 */
[----:B------:R-:W-:Y:S01]  /*2880*/  FSEL R22, R25, R22, P1 ;  /* 0x0000001619167208 */ /* 0x000fe20000800000 */
[----:B-1----:R-:W-:Y:S01]  /*2890*/  IMAD.MOV.U32 R31, RZ, RZ, R18 ;  /* 0x000000ffff1f7224 */ /* 0x002fe200078e0012 */
[----:B------:R-:W-:Y:S01]  /*28a0*/  MOV R16, 0x2900 ;  /* 0x0000290000107802 */ /* 0x000fe20000000f00 */
[----:B0-----:R-:W-:Y:S02]  /*28b0*/  IMAD.MOV.U32 R20, RZ, RZ, 0x8 ;  /* 0x00000008ff147424 */ /* 0x001fe400078e00ff */
[----:B------:R-:W-:Y:S02]  /*28c0*/  IMAD.MOV.U32 R19, RZ, RZ, 0x1f ;  /* 0x0000001fff137424 */ /* 0x000fe400078e00ff */
[----:B------:R-:W-:Y:S02]  /*28d0*/  IMAD.MOV.U32 R18, RZ, RZ, -0x1 ;  /* 0xffffffffff127424 */ /* 0x000fe400078e00ff */
[----:B------:R-:W-:-:S02]  /*28e0*/  IMAD.MOV.U32 R21, RZ, RZ, R22 ;  /* 0x000000ffff157224 */ /* 0x000fc400078e0016 */
[----:B------:R-:W-:Y:S05]  /*28f0*/  CALL.REL.NOINC `($__internal_111_$__cuda_sm70_shflsync_bfly_p) ;  /* 0x00000c5000007944 */ /* 0x000fea0003c00000 */
[----:B------:R-:W-:Y:S01]  /*2900*/  SEL R23, R24, R23, P1 ;  /* 0x0000001718177207 */ /* 0x000fe20000800000 */
[----:B-1----:R-:W-:Y:S01]  /*2910*/  IMAD.MOV.U32 R25, RZ, RZ, R18 ;  /* 0x000000ffff197224 */ /* 0x002fe200078e0012 */
[----:B------:R-:W-:Y:S01]  /*2920*/  MOV R16, 0x2980 ;  /* 0x0000298000107802 */ /* 0x000fe20000000f00 */
[----:B0-----:R-:W-:-:S02]  /*2930*/  IMAD.MOV.U32 R20, RZ, RZ, 0x8 ;  /* 0x00000008ff147424 */ /* 0x001fc400078e00ff */
[----:B------:R-:W-:Y:S02]  /*2940*/  IMAD.MOV.U32 R19, RZ, RZ, 0x1f ;  /* 0x0000001fff137424 */ /* 0x000fe400078e00ff */
[----:B------:R-:W-:Y:S02]  /*2950*/  IMAD.MOV.U32 R18, RZ, RZ, -0x1 ;  /* 0xffffffffff127424 */ /* 0x000fe400078e00ff */
[----:B------:R-:W-:Y:S02]  /*2960*/  IMAD.MOV.U32 R21, RZ, RZ, R23 ;  /* 0x000000ffff157224 */ /* 0x000fe400078e0017 */
[----:B------:R-:W-:Y:S05]  /*2970*/  CALL.REL.NOINC `($__internal_111_$__cuda_sm70_shflsync_bfly_p) ;  /* 0x00000bd000007944 */ /* 0x000fea0003c00000 */
[----:B-1----:R-:W-:Y:S01]  /*2980*/  IMAD.MOV.U32 R24, RZ, RZ, R18 ;  /* 0x000000ffff187224 */ /* 0x002fe200078e0012 */
[----:B0-----:R-:W-:Y:S05]  /*2990*/  BRA `(.L_x_5893) ;  /* 0xffffe9e000007947 */ /* 0x001fea000383ffff */
.L_x_5864:
[----:B------:R-:W-:Y:S01]  /*29a0*/  IMAD.MOV.U32 R21, RZ, RZ, R30 ;  /* 0x000000ffff157224 */ /* 0x000fe200078e001e */
[----:B------:R-:W-:Y:S01]  /*29b0*/  MOV R16, 0x2a00 ;  /* 0x00002a0000107802 */ /* 0x000fe20000000f00 */
[----:B------:R-:W-:Y:S02]  /*29c0*/  IMAD.MOV.U32 R20, RZ, RZ, 0x4 ;  /* 0x00000004ff147424 */ /* 0x000fe400078e00ff */
[----:B------:R-:W-:Y:S02]  /*29d0*/  IMAD.MOV.U32 R19, RZ, RZ, 0x1f ;  /* 0x0000001fff137424 */ /* 0x000fe400078e00ff */
[----:B------:R-:W-:-:S02]  /*29e0*/  IMAD.MOV.U32 R18, RZ, RZ, -0x1 ;  /* 0xffffffffff127424 */ /* 0x000fc400078e00ff */
[----:B--2---:R-:W-:Y:S05]  /*29f0*/  CALL.REL.NOINC `($__internal_111_$__cuda_sm70_shflsync_bfly_p) ;  /* 0x00000b5000007944 */ /* 0x004fea0003c00000 */
[----:B-1----:R-:W-:Y:S01]  /*2a00*/  IMAD.MOV.U32 R31, RZ, RZ, R18 ;  /* 0x000000ffff1f7224 */ /* 0x002fe200078e0012 */
[----:B0-----:R-:W-:Y:S05]  /*2a10*/  BRA `(.L_x_5894) ;  /* 0xffffe9c000007947 */ /* 0x001fea000383ffff */
.L_x_5865:
[----:B------:R-:W-:Y:S01]  /*2a20*/  IMAD.MOV.U32 R21, RZ, RZ, R22 ;  /* 0x000000ffff157224 */ /* 0x000fe200078e0016 */
[----:B------:R-:W-:Y:S01]  /*2a30*/  MOV R16, 0x2a80 ;  /* 0x00002a8000107802 */ /* 0x000fe20000000f00 */
[----:B------:R-:W-:-:S02]  /*2a40*/  IMAD.MOV.U32 R20, RZ, RZ, 0x4 ;  /* 0x00000004ff147424 */ /* 0x000fc400078e00ff */
[----:B------:R-:W-:Y:S02]  /*2a50*/  IMAD.MOV.U32 R19, RZ, RZ, 0x1f ;  /* 0x0000001fff137424 */ /* 0x000fe400078e00ff */
[----:B------:R-:W-:Y:S02]  /*2a60*/  IMAD.MOV.U32 R18, RZ, RZ, -0x1 ;  /* 0xffffffffff127424 */ /* 0x000fe400078e00ff */
[----:B01----:R-:W-:Y:S05]  /*2a70*/  CALL.REL.NOINC `($__internal_111_$__cuda_sm70_shflsync_bfly_p) ;  /* 0x00000ad000007944 */ /* 0x003fea0003c00000 */
[----:B------:R-:W-:Y:S01]  /*2a80*/  SEL R23, R24, R23, P0 ;  /* 0x0000001718177207 */ /* 0x000fe20000000000 */
[----:B-1----:R-:W-:Y:S01]  /*2a90*/  IMAD.MOV.U32 R25, RZ, RZ, R18 ;  /* 0x000000ffff197224 */ /* 0x002fe200078e0012 */
[----:B------:R-:W-:Y:S01]  /*2aa0*/  MOV R16, 0x2b00 ;  /* 0x00002b0000107802 */ /* 0x000fe20000000f00 */
[----:B0-----:R-:W-:Y:S02]  /*2ab0*/  IMAD.MOV.U32 R20, RZ, RZ, 0x4 ;  /* 0x00000004ff147424 */ /* 0x001fe400078e00ff */
[----:B------:R-:W-:Y:S02]  /*2ac0*/  IMAD.MOV.U32 R19, RZ, RZ, 0x1f ;  /* 0x0000001fff137424 */ /* 0x000fe400078e00ff */
[----:B------:R-:W-:Y:S02]  /*2ad0*/  IMAD.MOV.U32 R18, RZ, RZ, -0x1 ;  /* 0xffffffffff127424 */ /* 0x000fe400078e00ff */
[----:B------:R-:W-:-:S02]  /*2ae0*/  IMAD.MOV.U32 R21, RZ, RZ, R23 ;  /* 0x000000ffff157224 */ /* 0x000fc400078e0017 */
[----:B------:R-:W-:Y:S05]  /*2af0*/  CALL.REL.NOINC `($__internal_111_$__cuda_sm70_shflsync_bfly_p) ;  /* 0x00000a5000007944 */ /* 0x000fea0003c00000 */
[----:B-1----:R-:W-:Y:S01]  /*2b00*/  IMAD.MOV.U32 R24, RZ, RZ, R18 ;  /* 0x000000ffff187224 */ /* 0x002fe200078e0012 */
[----:B0-----:R-:W-:Y:S05]  /*2b10*/  BRA `(.L_x_5895) ;  /* 0xffffe91000007947 */ /* 0x001fea000383ffff */
.L_x_5866:
        /* <DEDUP_REMOVED lines=24> */
.L_x_5867:
        /* <DEDUP_REMOVED lines=8> */
.L_x_5868:
[----:B------:R-:W-:Y:S01]  /*2d20*/  IMAD.MOV.U32 R21, RZ, RZ, R31 ;  /* 0x000000ffff157224 */ /* 0x000fe200078e001f */
[----:B------:R-:W-:Y:S01]  /*2d30*/  MOV R16, 0x2d80 ;  /* 0x00002d8000107802 */ /* 0x000fe20000000f00 */
[----:B------:R-:W-:-:S02]  /*2d40*/  IMAD.MOV.U32 R20, RZ, RZ, 0x1 ;  /* 0x00000001ff147424 */ /* 0x000fc400078e00ff */
[----:B------:R-:W-:Y:S02]  /*2d50*/  IMAD.MOV.U32 R19, RZ, RZ, 0x1f ;  /* 0x0000001fff137424 */ /* 0x000fe400078e00ff */
[----:B------:R-:W-:Y:S02]  /*2d60*/  IMAD.MOV.U32 R18, RZ, RZ, -0x1 ;  /* 0xffffffffff127424 */ /* 0x000fe400078e00ff */
[----:B01----:R-:W-:Y:S05]  /*2d70*/  CALL.REL.NOINC `($__internal_111_$__cuda_sm70_shflsync_bfly_p) ;  /* 0x000007d000007944 */ /* 0x003fea0003c00000 */
[----:B-1----:R-:W-:Y:S01]  /*2d80*/  IMAD.MOV.U32 R22, RZ, RZ, R18 ;  /* 0x000000ffff167224 */ /* 0x002fe200078e0012 */
[----:B0-----:R-:W-:Y:S01]  /*2d90*/  SEL R21, R23, R24, P0 ;  /* 0x0000001817157207 */ /* 0x001fe20000000000 */
[----:B------:R-:W-:Y:S01]  /*2da0*/  IMAD.MOV.U32 R20, RZ, RZ, 0x1 ;  /* 0x00000001ff147424 */ /* 0x000fe200078e00ff */
[----:B------:R-:W-:Y:S01]  /*2db0*/  MOV R16, 0x2df0 ;  /* 0x00002df000107802 */ /* 0x000fe20000000f00 */
[----:B------:R-:W-:Y:S02]  /*2dc0*/  IMAD.MOV.U32 R19, RZ, RZ, 0x1f ;  /* 0x0000001fff137424 */ /* 0x000fe400078e00ff */
[----:B------:R-:W-:Y:S02]  /*2dd0*/  IMAD.MOV.U32 R18, RZ, RZ, -0x1 ;  /* 0xffffffffff127424 */ /* 0x000fe400078e00ff */
[----:B------:R-:W-:Y:S05]  /*2de0*/  CALL.REL.NOINC `($__internal_111_$__cuda_sm70_shflsync_bfly_p) ;  /* 0x0000076000007944 */ /* 0x000fea0003c00000 */
[----:B01----:R-:W-:Y:S05]  /*2df0*/  BRA `(.L_x_5898) ;  /* 0xffffe7a000007947 */ /* 0x003fea000383ffff */
.L_x_5875:
[----:B------:R-:W-:Y:S01]  /*2e00*/  IMAD.MOV.U32 R21, RZ, RZ, R30 ;  /* 0x000000ffff157224 */ /* 0x000fe200078e001e */
[----:B------:R-:W-:Y:S01]  /*2e10*/  MOV R16, 0x2e60 ;  /* 0x00002e6000107802 */ /* 0x000fe20000000f00 */
[----:B------:R-:W-:-:S02]  /*2e20*/  IMAD.MOV.U32 R20, RZ, RZ, 0x10 ;  /* 0x00000010ff147424 */ /* 0x000fc400078e00ff */
[----:B------:R-:W-:Y:S02]  /*2e30*/  IMAD.MOV.U32 R19, RZ, RZ, 0x1f ;  /* 0x0000001fff137424 */ /* 0x000fe400078e00ff */
[----:B------:R-:W-:Y:S02]  /*2e40*/  IMAD.MOV.U32 R18, RZ, RZ, -0x1 ;  /* 0xffffffffff127424 */ /* 0x000fe400078e00ff */
[----:B------:R-:W-:Y:S05]  /*2e50*/  CALL.REL.NOINC `($__internal_111_$__cuda_sm70_shflsync_bfly_p) ;  /* 0x000006f000007944 */ /* 0x000fea0003c00000 */
[----:B-1----:R-:W-:Y:S01]  /*2e60*/  IMAD.MOV.U32 R31, RZ, RZ, R18 ;  /* 0x000000ffff1f7224 */ /* 0x002fe200078e0012 */
[----:B0-----:R-:W-:Y:S05]  /*2e70*/  BRA `(.L_x_5899) ;  /* 0xffffee3000007947 */ /* 0x001fea000383ffff */
.L_x_5876:
[----:B------:R-:W-:Y:S01]  /*2e80*/  IMAD.MOV.U32 R21, RZ, RZ, R22 ;  /* 0x000000ffff157224 */ /* 0x000fe200078e0016 */
[----:B------:R-:W-:Y:S01]  /*2e90*/  MOV R16, 0x2ee0 ;  /* 0x00002ee000107802 */ /* 0x000fe20000000f00 */
[----:B------:R-:W-:Y:S02]  /*2ea0*/  IMAD.MOV.U32 R20, RZ, RZ, 0x10 ;  /* 0x00000010ff147424 */ /* 0x000fe400078e00ff */
[----:B------:R-:W-:Y:S02]  /*2eb0*/  IMAD.MOV.U32 R19, RZ, RZ, 0x1f ;  /* 0x0000001fff137424 */ /* 0x000fe400078e00ff */
[----:B------:R-:W-:Y:S02]  /*2ec0*/  IMAD.MOV.U32 R18, RZ, RZ, -0x1 ;  /* 0xffffffffff127424 */ /* 0x000fe400078e00ff */
[----:B01----:R-:W-:Y:S05]  /*2ed0*/  CALL.REL.NOINC `($__internal_111_$__cuda_sm70_shflsync_bfly_p) ;  /* 0x0000067000007944 */ /* 0x003fea0003c00000 */
[----:B-1----:R-:W-:Y:S01]  /*2ee0*/  IMAD.MOV.U32 R25, RZ, RZ, R18 ;  /* 0x000000ffff197224 */ /* 0x002fe200078e0012 */
[----:B------:R-:W-:Y:S01]  /*2ef0*/  MOV R16, 0x2f50 ;  /* 0x00002f5000107802 */ /* 0x000fe20000000f00 */
[----:B0-----:R-:W-:-:S02]  /*2f00*/  IMAD.MOV.U32 R21, RZ, RZ, R23 ;  /* 0x000000ffff157224 */ /* 0x001fc400078e0017 */
[----:B------:R-:W-:Y:S02]  /*2f10*/  IMAD.MOV.U32 R20, RZ, RZ, 0x10 ;  /* 0x00000010ff147424 */ /* 0x000fe400078e00ff */
[----:B------:R-:W-:Y:S02]  /*2f20*/  IMAD.MOV.U32 R19, RZ, RZ, 0x1f ;  /* 0x0000001fff137424 */ /* 0x000fe400078e00ff */
[----:B------:R-:W-:Y:S02]  /*2f30*/  IMAD.MOV.U32 R18, RZ, RZ, -0x1 ;  /* 0xffffffffff127424 */ /* 0x000fe400078e00ff */
[----:B------:R-:W-:Y:S05]  /*2f40*/  CALL.REL.NOINC `($__internal_111_$__cuda_sm70_shflsync_bfly_p) ;  /* 0x0000060000007944 */ /* 0x000fea0003c00000 */
[----:B-1----:R-:W-:Y:S01]  /*2f50*/  IMAD.MOV.U32 R24, RZ, RZ, R18 ;  /* 0x000000ffff187224 */ /* 0x002fe200078e0012 */
[----:B0-----:R-:W-:Y:S05]  /*2f60*/  BRA `(.L_x_5900) ;  /* 0xffffed7000007947 */ /* 0x001fea000383ffff */
.L_x_5877:
[----:B------:R-:W-:Y:S01]  /*2f70*/  IMAD.MOV.U32 R21, RZ, RZ, R30 ;  /* 0x000000ffff157224 */ /* 0x000fe200078e001e */
[----:B------:R-:W-:Y:S01]  /*2f80*/  MOV R16, 0x2fd0 ;  /* 0x00002fd000107802 */ /* 0x000fe20000000f00 */
[----:B------:R-:W-:Y:S02]  /*2f90*/  IMAD.MOV.U32 R20, RZ, RZ, 0x8 ;  /* 0x00000008ff147424 */ /* 0x000fe400078e00ff */
[----:B------:R-:W-:Y:S02]  /*2fa0*/  IMAD.MOV.U32 R19, RZ, RZ, 0x1f ;  /* 0x0000001fff137424 */ /* 0x000fe400078e00ff */
[----:B------:R-:W-:-:S02]  /*2fb0*/  IMAD.MOV.U32 R18, RZ, RZ, -0x1 ;  /* 0xffffffffff127424 */ /* 0x000fc400078e00ff */
[----:B--23--:R-:W-:Y:S05]  /*2fc0*/  CALL.REL.NOINC `($__internal_111_$__cuda_sm70_shflsync_bfly_p) ;  /* 0x0000058000007944 */ /* 0x00cfea0003c00000 */
[----:B------:R-:W-:Y:S01]  /*2fd0*/  FSEL R22, R25, R22, P1 ;  /* 0x0000001619167208 */ /* 0x000fe20000800000 */
[----:B-1----:R-:W-:Y:S01]  /*2fe0*/  IMAD.MOV.U32 R31, RZ, RZ, R18 ;  /* 0x000000ffff1f7224 */ /* 0x002fe200078e0012 */
[----:B------:R-:W-:Y:S01]  /*2ff0*/  MOV R16, 0x3050 ;  /* 0x0000305000107802 */ /* 0x000fe20000000f00 */
[----:B0-----:R-:W-:-:S02]  /*3000*/  IMAD.MOV.U32 R20, RZ, RZ, 0x8 ;  /* 0x00000008ff147424 */ /* 0x001fc400078e00ff */
[----:B------:R-:W-:Y:S02]  /*3010*/  IMAD.MOV.U32 R19, RZ, RZ, 0x1f ;  /* 0x0000001fff137424 */ /* 0x000fe400078e00ff */
[----:B------:R-:W-:Y:S02]  /*3020*/  IMAD.MOV.U32 R18, RZ, RZ, -0x1 ;  /* 0xffffffffff127424 */ /* 0x000fe400078e00ff */
[----:B------:R-:W-:Y:S02]  /*3030*/  IMAD.MOV.U32 R21, RZ, RZ, R22 ;  /* 0x000000ffff157224 */ /* 0x000fe400078e0016 */
[----:B------:R-:W-:Y:S05]  /*3040*/  CALL.REL.NOINC `($__internal_111_$__cuda_sm70_shflsync_bfly_p) ;  /* 0x0000050000007944 */ /* 0x000fea0003c00000 */
[----:B------:R-:W-:Y:S01]  /*3050*/  SEL R23, R24, R23, P1 ;  /* 0x0000001718177207 */ /* 0x000fe20000800000 */
[----:B-1----:R-:W-:Y:S01]  /*3060*/  IMAD.MOV.U32 R25, RZ, RZ, R18 ;  /* 0x000000ffff197224 */ /* 0x002fe200078e0012 */
[----:B------:R-:W-:Y:S01]  /*3070*/  MOV R16, 0x30d0 ;  /* 0x000030d000107802 */ /* 0x000fe20000000f00 */
[----:B0-----:R-:W-:Y:S02]  /*3080*/  IMAD.MOV.U32 R20, RZ, RZ, 0x8 ;  /* 0x00000008ff147424 */ /* 0x001fe400078e00ff */
[----:B------:R-:W-:Y:S02]  /*3090*/  IMAD.MOV.U32 R19, RZ, RZ, 0x1f ;  /* 0x0000001fff137424 */ /* 0x000fe400078e00ff */
[----:B------:R-:W-:-:S02]  /*30a0*/  IMAD.MOV.U32 R18, RZ, RZ, -0x1 ;  /* 0xffffffffff127424 */ /* 0x000fc400078e00ff */
[----:B------:R-:W-:Y:S02]  /*30b0*/  IMAD.MOV.U32 R21, RZ, RZ, R23 ;  /* 0x000000ffff157224 */ /* 0x000fe400078e0017 */
[----:B------:R-:W-:Y:S05]  /*30c0*/  CALL.REL.NOINC `($__internal_111_$__cuda_sm70_shflsync_bfly_p) ;  /* 0x0000048000007944 */ /* 0x000fea0003c00000 */
[----:B-1----:R-:W-:Y:S01]  /*30d0*/  IMAD.MOV.U32 R24, RZ, RZ, R18 ;  /* 0x000000ffff187224 */ /* 0x002fe200078e0012 */
[----:B0-----:R-:W-:Y:S05]  /*30e0*/  BRA `(.L_x_5901) ;  /* 0xffffecb000007947 */ /* 0x001fea000383ffff */
.L_x_5878:
[----:B------:R-:W-:Y:S01]  /*30f0*/  IMAD.MOV.U32 R21, RZ, RZ, R30 ;  /* 0x000000ffff157224 */ /* 0x000fe200078e001e */
[----:B------:R-:W-:Y:S01]  /*3100*/  MOV R16, 0x3150 ;  /* 0x0000315000107802 */ /* 0x000fe20000000f00 */
[----:B------:R-:W-:Y:S02]  /*3110*/  IMAD.MOV.U32 R20, RZ, RZ, 0x4 ;  /* 0x00000004ff147424 */ /* 0x000fe400078e00ff */
[----:B------:R-:W-:Y:S02]  /*3120*/  IMAD.MOV.U32 R19, RZ, RZ, 0x1f ;  /* 0x0000001fff137424 */ /* 0x000fe400078e00ff */
[----:B------:R-:W-:Y:S02]  /*3130*/  IMAD.MOV.U32 R18, RZ, RZ, -0x1 ;  /* 0xffffffffff127424 */ /* 0x000fe400078e00ff */
[----:B--2---:R-:W-:Y:S05]  /*3140*/  CALL.REL.NOINC `($__internal_111_$__cuda_sm70_shflsync_bfly_p) ;  /* 0x0000040000007944 */ /* 0x004fea0003c00000 */
[----:B-1----:R-:W-:Y:S01]  /*3150*/  IMAD.MOV.U32 R31, RZ, RZ, R18 ;  /* 0x000000ffff1f7224 */ /* 0x002fe200078e0012 */
[----:B0-----:R-:W-:Y:S05]  /*3160*/  BRA `(.L_x_5902) ;  /* 0xffffec9000007947 */ /* 0x001fea000383ffff */
.L_x_5879:
        /* <DEDUP_REMOVED lines=16> */
.L_x_5880:
        /* <DEDUP_REMOVED lines=24> */
.L_x_5881:
        /* <DEDUP_REMOVED lines=8> */
.L_x_5882:
        /* <DEDUP_REMOVED lines=14> */
        .weak           $__internal_111_$__cuda_sm70_shflsync_bfly_p
        .type           $__internal_111_$__cuda_sm70_shflsync_bfly_p,@function
        .size           $__internal_111_$__cuda_sm70_shflsync_bfly_p,(.L_x_11055 - $__internal_111_$__cuda_sm70_shflsync_bfly_p)
$__internal_111_$__cuda_sm70_shflsync_bfly_p:
[----:B------:R-:W-:Y:S01]  /*3550*/  IMAD.MOV.U32 R17, RZ, RZ, 0x0 ;  /* 0x00000000ff117424 */ /* 0x000fe200078e00ff */
[----:B------:R-:W-:Y:S04]  /*3560*/  WARPSYNC R18 ;  /* 0x0000001200007348 */ /* 0x000fe80003800000 */
[----:B------:R0:W1:Y:S01]  /*3570*/  SHFL.BFLY PT, R18, R21, R20, R19 ;  /* 0x0c00001415127389 */ /* 0x00006200000e0013 */
[----:B------:R-:W-:Y:S05]  /*3580*/  RET.REL.NODEC R16 `(_ZN4vllm3moe10topkGatingILi14ELi448ELi4ELi4ELi32Ej13__nv_bfloat16LNS0_11ScoringFuncE0EEEvPKT5_PKbPfiPT4_PiiiibPKf) ;  /* 0xffffca7010007950 */ /* 0x000fea0003c3ffff */
.L_x_5907:
        /* <DEDUP_REMOVED lines=15> */
.L_x_11055:


//--------------------- .text._ZN4vllm3moe10topkGatingILi12ELi384ELi4ELi4ELi32Ej13__nv_bfloat16LNS0_11ScoringFuncE0EEEvPKT5_PKbPfiPT4_PiiiibPKf --------------------------
	.section	.text._ZN4vllm3moe10topkGatingILi12ELi384ELi4ELi4ELi32Ej13__nv_bfloat16LNS0_11ScoringFuncE0EEEvPKT5_PKbPfiPT4_PiiiibPKf,"ax",@progbits
	.sectioninfo	@"SHI_REGISTERS=32"
	.align	128
        .global         _ZN4vllm3moe10topkGatingILi12ELi384ELi4ELi4ELi32Ej13__nv_bfloat16LNS0_11ScoringFuncE0EEEvPKT5_PKbPfiPT4_PiiiibPKf
        .type           _ZN4vllm3moe10topkGatingILi12ELi384ELi4ELi4ELi32Ej13__nv_bfloat16LNS0_11ScoringFuncE0EEEvPKT5_PKbPfiPT4_PiiiibPKf,@function
        .size           _ZN4vllm3moe10topkGatingILi12ELi384ELi4ELi4ELi32Ej13__nv_bfloat16LNS0_11ScoringFuncE0EEEvPKT5_PKbPfiPT4_PiiiibPKf,(.L_x_11056 - _ZN4vllm3moe10topkGatingILi12ELi384ELi4ELi4ELi32Ej13__nv_bfloat16LNS0_11ScoringFuncE0EEEvPKT5_PKbPfiPT4_PiiiibPKf)
        .other          _ZN4vllm3moe10topkGatingILi12ELi384ELi4ELi4ELi32Ej13__nv_bfloat16LNS0_11ScoringFuncE0EEEvPKT5_PKbPfiPT4_PiiiibPKf,@"STO_CUDA_ENTRY STV_DEFAULT"
_ZN4vllm3moe10topkGatingILi12ELi384ELi4ELi4ELi32Ej13__nv_bfloat16LNS0_11ScoringFuncE0EEEvPKT5_PKbPfiPT4_PiiiibPKf:
.text._ZN4vllm3moe10topkGatingILi12ELi384ELi4ELi4ELi32Ej13__nv_bfloat16LNS0_11ScoringFuncE0EEEvPKT5_PKbPfiPT4_PiiiibPKf:
        /* <DEDUP_REMOVED lines=192> */
.L_x_5908:
[----:B------:R0:W-:Y:S04]  /*0c00*/  STL.128 [R1], R4 ;  /* 0x0000000401007387 */ /* 0x0001e80000100c00 */
[----:B------:R0:W-:Y:S04]  /*0c10*/  STL.128 [R1+0x10], R8 ;  /* 0x0000100801007387 */ /* 0x0001e80000100c00 */
[----:B------:R0:W-:Y:S02]  /*0c20*/  STL.128 [R1+0x20], R12 ;  /* 0x0000200c01007387 */ /* 0x0001e40000100c00 */
.L_x_5909:
        /* <DEDUP_REMOVED lines=9> */
.L_x_5925:
        /* <DEDUP_REMOVED lines=50> */
.L_x_5942:
[----:B------:R-:W-:Y:S05]  /*0fe0*/  BRA.DIV ~URZ, `(.L_x_5913) ;  /* 0x000013d27f007947 */ /* 0x000fea000b800000 */
[----:B------:R2:W3:Y:S04]  /*0ff0*/  SHFL.BFLY PT, R28, R27, 0x10, 0x1f ;  /* 0x0e001f001b1c7f89 */ /* 0x0004e800000e0000 */
[----:B------:R2:W4:Y:S02]  /*1000*/  SHFL.BFLY PT, R22, R23, 0x10, 0x1f ;  /* 0x0e001f0017167f89 */ /* 0x00052400000e0000 */
.L_x_5943:
        /* <DEDUP_REMOVED lines=12> */
.L_x_5944:
[----:B--2---:R-:W-:-:S13]  /*10d0*/  FSETP.GEU.FTZ.AND P1, PT, R21, R27, PT ;  /* 0x0000001b1500720b */ /* 0x004fda0003f3e000 */
[----:B------:R-:W-:-:S04]  /*10e0*/  @P1 FSETP.NEU.FTZ.AND P2, PT, R21, R27, PT ;  /* 0x0000001b1500120b */ /* 0x000fc80003f5d000 */
[----:B---3--:R-:W-:-:S13]  /*10f0*/  @P1 ISETP.LT.AND P0, PT, R23, R22, !P2 ;  /* 0x000000161700120c */ /* 0x008fda0005701270 */
[----:B-1----:R-:W-:Y:S01]  /*1100*/  FSEL R21, R27, R21, P0 ;  /* 0x000000151b157208 */ /* 0x002fe20000000000 */
[----:B------:R-:W-:Y:S05]  /*1110*/  BRA.DIV ~URZ, `(.L_x_5915) ;  /* 0x000015127f007947 */ /* 0x000fea000b800000 */
[----:B------:R1:W2:Y:S02]  /*1120*/  SHFL.BFLY PT, R27, R21, 0x4, 0x1f ;  /* 0x0c801f00151b7f89 */ /* 0x0002a400000e0000 */
.L_x_5945:
[----:B0-----:R-:W-:Y:S01]  /*1130*/  FSEL R29, R29, R28, P0 ;  /* 0x0000001c1d1d7208 */ /* 0x001fe20000000000 */
[----:B------:R-:W-:Y:S05]  /*1140*/  BRA.DIV ~URZ, `(.L_x_5916) ;  /* 0x000015627f007947 */ /* 0x000fea000b800000 */
[----:B------:R-:W-:Y:S02]  /*1150*/  SEL R23, R23, R22, P0 ;  /* 0x0000001617177207 */ /* 0x000fe40000000000 */
[----:B------:R0:W3:Y:S04]  /*1160*/  SHFL.BFLY PT, R22, R29, 0x4, 0x1f ;  /* 0x0c801f001d167f89 */ /* 0x0000e800000e0000 */
[----:B------:R0:W4:Y:S02]  /*1170*/  SHFL.BFLY PT, R28, R23, 0x4, 0x1f ;  /* 0x0c801f00171c7f89 */ /* 0x00012400000e0000 */
.L_x_5946:
        /* <DEDUP_REMOVED lines=12> */
.L_x_5947:
[----:B-1----:R-:W-:-:S13]  /*1240*/  FSETP.GEU.FTZ.AND P1, PT, R21, R22, PT ;  /* 0x000000161500720b */ /* 0x002fda0003f3e000 */
[----:B------:R-:W-:-:S04]  /*1250*/  @P1 FSETP.NEU.FTZ.AND P2, PT, R21, R22, PT ;  /* 0x000000161500120b */ /* 0x000fc80003f5d000 */
[----:B---3--:R-:W-:-:S13]  /*1260*/  @P1 ISETP.LT.AND P0, PT, R23, R28, !P2 ;  /* 0x0000001c1700120c */ /* 0x008fda0005701270 */
[----:B0-----:R-:W-:Y:S01]  /*1270*/  FSEL R21, R22, R21, P0 ;  /* 0x0000001516157208 */ /* 0x001fe20000000000 */
[----:B------:R-:W-:Y:S05]  /*1280*/  BRA.DIV ~URZ, `(.L_x_5918) ;  /* 0x000016a27f007947 */ /* 0x000fea000b800000 */
[----:B------:R0:W1:Y:S02]  /*1290*/  SHFL.BFLY PT, R22, R21, 0x1, 0x1f ;  /* 0x0c201f0015167f89 */ /* 0x00006400000e0000 */
.L_x_5948:
[----:B--2---:R-:W-:Y:S01]  /*12a0*/  FSEL R27, R27, R29, P0 ;  /* 0x0000001d1b1b7208 */ /* 0x004fe20000000000 */
[----:B------:R-:W-:Y:S05]  /*12b0*/  BRA.DIV ~URZ, `(.L_x_5919) ;  /* 0x000016f27f007947 */ /* 0x000fea000b800000 */
[----:B------:R-:W-:Y:S02]  /*12c0*/  SEL R23, R23, R28, P0 ;  /* 0x0000001c17177207 */ /* 0x000fe40000000000 */
[----:B------:R2:W3:Y:S04]  /*12d0*/  SHFL.BFLY PT, R28, R27, 0x1, 0x1f ;  /* 0x0c201f001b1c7f89 */ /* 0x0004e800000e0000 */
[----:B------:R2:W4:Y:S02]  /*12e0*/  SHFL.BFLY PT, R17, R23, 0x1, 0x1f ;  /* 0x0c201f0017117f89 */ /* 0x00052400000e0000 */
.L_x_5949:
        /* <DEDUP_REMOVED lines=27> */
.L_x_5921:
[----:B------:R-:W-:Y:S05]  /*14a0*/  BSYNC B1 ;  /* 0x0000000000017941 */ /* 0x000fea0003800000 */
.L_x_5920:
        /* <DEDUP_REMOVED lines=20> */
.L_x_5924:
[----:B------:R-:W-:Y:S05]  /*15f0*/  BSYNC B1 ;  /* 0x0000000000017941 */ /* 0x000fea0003800000 */
.L_x_5923:
[----:B0-----:R-:W-:Y:S05]  /*1600*/  BRA `(.L_x_5925) ;  /* 0xfffff6b000007947 */ /* 0x001fea000383ffff */
.L_x_5911:
[----:B------:R-:W-:Y:S02]  /*1610*/  IMAD.MOV.U32 R26, RZ, RZ, RZ ;  /* 0x000000ffff1a7224 */ /* 0x000fe400078e00ff */
.L_x_5938:
        /* <DEDUP_REMOVED lines=50> */
.L_x_5950:
[----:B------:R-:W-:Y:S05]  /*1940*/  BRA.DIV ~URZ, `(.L_x_5927) ;  /* 0x000011d27f007947 */ /* 0x000fea000b800000 */
[----:B------:R2:W3:Y:S04]  /*1950*/  SHFL.BFLY PT, R28, R27, 0x10, 0x1f ;  /* 0x0e001f001b1c7f89 */ /* 0x0004e800000e0000 */
[----:B------:R2:W4:Y:S02]  /*1960*/  SHFL.BFLY PT, R21, R22, 0x10, 0x1f ;  /* 0x0e001f0016157f89 */ /* 0x00052400000e0000 */
.L_x_5951:
        /* <DEDUP_REMOVED lines=12> */
.L_x_5952:
[----:B--2---:R-:W-:-:S13]  /*1a30*/  FSETP.GEU.FTZ.AND P1, PT, R23, R27, PT ;  /* 0x0000001b1700720b */ /* 0x004fda0003f3e000 */
[----:B------:R-:W-:-:S04]  /*1a40*/  @P1 FSETP.NEU.FTZ.AND P2, PT, R23, R27, PT ;  /* 0x0000001b1700120b */ /* 0x000fc80003f5d000 */
[----:B---3--:R-:W-:-:S13]  /*1a50*/  @P1 ISETP.LT.AND P0, PT, R22, R21, !P2 ;  /* 0x000000151600120c */ /* 0x008fda0005701270 */
[----:B-1----:R-:W-:Y:S01]  /*1a60*/  FSEL R23, R27, R23, P0 ;  /* 0x000000171b177208 */ /* 0x002fe20000000000 */
[----:B------:R-:W-:Y:S05]  /*1a70*/  BRA.DIV ~URZ, `(.L_x_5929) ;  /* 0x000013127f007947 */ /* 0x000fea000b800000 */
[----:B------:R1:W2:Y:S02]  /*1a80*/  SHFL.BFLY PT, R27, R23, 0x4, 0x1f ;  /* 0x0c801f00171b7f89 */ /* 0x0002a400000e0000 */
.L_x_5953:
[----:B0-----:R-:W-:Y:S01]  /*1a90*/  FSEL R29, R29, R28, P0 ;  /* 0x0000001c1d1d7208 */ /* 0x001fe20000000000 */
[----:B------:R-:W-:Y:S05]  /*1aa0*/  BRA.DIV ~URZ, `(.L_x_5930) ;  /* 0x000013627f007947 */ /* 0x000fea000b800000 */
[----:B------:R-:W-:Y:S01]  /*1ab0*/  SEL R22, R22, R21, P0 ;  /* 0x0000001516167207 */ /* 0x000fe20000000000 */
[----:B------:R0:W3:Y:S04]  /*1ac0*/  SHFL.BFLY PT, R28, R29, 0x4, 0x1f ;  /* 0x0c801f001d1c7f89 */ /* 0x0000e800000e0000 */
[----:B------:R0:W4:Y:S02]  /*1ad0*/  SHFL.BFLY PT, R21, R22, 0x4, 0x1f ;  /* 0x0c801f0016157f89 */ /* 0x00012400000e0000 */
.L_x_5954:
        /* <DEDUP_REMOVED lines=12> */
.L_x_5955:
[----:B-1----:R-:W-:-:S13]  /*1ba0*/  FSETP.GEU.FTZ.AND P1, PT, R23, R27, PT ;  /* 0x0000001b1700720b */ /* 0x002fda0003f3e000 */
[----:B------:R-:W-:-:S04]  /*1bb0*/  @P1 FSETP.NEU.FTZ.AND P2, PT, R23, R27, PT ;  /* 0x0000001b1700120b */ /* 0x000fc80003f5d000 */
[----:B---3--:R-:W-:-:S13]  /*1bc0*/  @P1 ISETP.LT.AND P0, PT, R28, R21, !P2 ;  /* 0x000000151c00120c */ /* 0x008fda0005701270 */
[----:B0-----:R-:W-:Y:S01]  /*1bd0*/  FSEL R23, R27, R23, P0 ;  /* 0x000000171b177208 */ /* 0x001fe20000000000 */
[----:B------:R-:W-:Y:S05]  /*1be0*/  BRA.DIV ~URZ, `(.L_x_5932) ;  /* 0x000014a27f007947 */ /* 0x000fea000b800000 */
[----:B------:R0:W1:Y:S02]  /*1bf0*/  SHFL.BFLY PT, R27, R23, 0x1, 0x1f ;  /* 0x0c201f00171b7f89 */ /* 0x00006400000e0000 */
.L_x_5956:
[----:B--2---:R-:W-:Y:S01]  /*1c00*/  FSEL R22, R22, R29, P0 ;  /* 0x0000001d16167208 */ /* 0x004fe20000000000 */
[----:B------:R-:W-:Y:S05]  /*1c10*/  BRA.DIV ~URZ, `(.L_x_5933) ;  /* 0x000014f27f007947 */ /* 0x000fea000b800000 */
[----:B------:R-:W-:Y:S02]  /*1c20*/  SEL R28, R28, R21, P0 ;  /* 0x000000151c1c7207 */ /* 0x000fe40000000000 */
[----:B------:R2:W3:Y:S04]  /*1c30*/  SHFL.BFLY PT, R21, R22, 0x1, 0x1f ;  /* 0x0c201f0016157f89 */ /* 0x0004e800000e0000 */
[----:B------:R2:W4:Y:S02]  /*1c40*/  SHFL.BFLY PT, R17, R28, 0x1, 0x1f ;  /* 0x0c201f001c117f89 */ /* 0x00052400000e0000 */
.L_x_5957:
        /* <DEDUP_REMOVED lines=26> */
.L_x_5935:
[----:B------:R-:W-:Y:S05]  /*1df0*/  BSYNC B1 ;  /* 0x0000000000017941 */ /* 0x000fea0003800000 */
.L_x_5934:
        /* <DEDUP_REMOVED lines=20> */
.L_x_5937:
[----:B------:R-:W-:Y:S05]  /*1f40*/  BSYNC B1 ;  /* 0x0000000000017941 */ /* 0x000fea0003800000 */
.L_x_5936:
[----:B0-----:R-:W-:Y:S05]  /*1f50*/  BRA `(.L_x_5938) ;  /* 0xfffff6c000007947 */ /* 0x001fea000383ffff */
.L_x_5922:
[----:B------:R-:W-:Y:S05]  /*1f60*/  BSYNC B0 ;  /* 0x0000000000007941 */ /* 0x000fea0003800000 */
.L_x_5910:
        /* <DEDUP_REMOVED lines=19> */
.L_x_5940:
        /* <DEDUP_REMOVED lines=20> */
.L_x_5939:
        /* <DEDUP_REMOVED lines=11> */
.L_x_5941:
        /* <DEDUP_REMOVED lines=11> */
.L_x_5912:
[----:B------:R-:W-:Y:S01]  /*2340*/  IMAD.MOV.U32 R19, RZ, RZ, R29 ;  /* 0x000000ffff137224 */ /* 0x000fe200078e001d */
[----:B------:R-:W-:Y:S01]  /*2350*/  MOV R20, 0x23a0 ;  /* 0x000023a000147802 */ /* 0x000fe20000000f00 */
[----:B------:R-:W-:Y:S02]  /*2360*/  IMAD.MOV.U32 R18, RZ, RZ, 0x10 ;  /* 0x00000010ff127424 */ /* 0x000fe400078e00ff */
[----:B------:R-:W-:Y:S02]  /*2370*/  IMAD.MOV.U32 R17, RZ, RZ, 0x1f ;  /* 0x0000001fff117424 */ /* 0x000fe400078e00ff */
[----:B------:R-:W-:Y:S02]  /*2380*/  IMAD.MOV.U32 R16, RZ, RZ, -0x1 ;  /* 0xffffffffff107424 */ /* 0x000fe400078e00ff */
[----:B------:R-:W-:Y:S05]  /*2390*/  CALL.REL.NOINC `($__internal_112_$__cuda_sm70_shflsync_bfly_p) ;  /* 0x00000e6000007944 */ /* 0x000fea0003c00000 */
[----:B-1----:R-:W-:Y:S01]  /*23a0*/  IMAD.MOV.U32 R21, RZ, RZ, R17 ;  /* 0x000000ffff157224 */ /* 0x002fe200078e0011 */
[----:B------:R-:W-:Y:S05]  /*23b0*/  BRA `(.L_x_5942) ;  /* 0xffffec2000007947 */ /* 0x000fea000383ffff */
.L_x_5913:
[----:B------:R-:W-:Y:S01]  /*23c0*/  IMAD.MOV.U32 R19, RZ, RZ, R27 ;  /* 0x000000ffff137224 */ /* 0x000fe200078e001b */
[----:B------:R-:W-:Y:S01]  /*23d0*/  MOV R20, 0x2420 ;  /* 0x0000242000147802 */ /* 0x000fe20000000f00 */
[----:B------:R-:W-:Y:S02]  /*23e0*/  IMAD.MOV.U32 R18, RZ, RZ, 0x10 ;  /* 0x00000010ff127424 */ /* 0x000fe400078e00ff */
[----:B------:R-:W-:-:S02]  /*23f0*/  IMAD.MOV.U32 R17, RZ, RZ, 0x1f ;  /* 0x0000001fff117424 */ /* 0x000fc400078e00ff */
[----:B------:R-:W-:Y:S02]  /*2400*/  IMAD.MOV.U32 R16, RZ, RZ, -0x1 ;  /* 0xffffffffff107424 */ /* 0x000fe400078e00ff */
[----:B01----:R-:W-:Y:S05]  /*2410*/  CALL.REL.NOINC `($__internal_112_$__cuda_sm70_shflsync_bfly_p) ;  /* 0x00000de000007944 */ /* 0x003fea0003c00000 */
[----:B-1----:R-:W-:Y:S01]  /*2420*/  IMAD.MOV.U32 R28, RZ, RZ, R17 ;  /* 0x000000ffff1c7224 */ /* 0x002fe200078e0011 */
[----:B------:R-:W-:Y:S01]  /*2430*/  MOV R20, 0x2490 ;  /* 0x0000249000147802 */ /* 0x000fe20000000f00 */
[----:B------:R-:W-:Y:S02]  /*2440*/  IMAD.MOV.U32 R19, RZ, RZ, R23 ;  /* 0x000000ffff137224 */ /* 0x000fe400078e0017 */
[----:B------:R-:W-:Y:S02]  /*2450*/  IMAD.MOV.U32 R18, RZ, RZ, 0x10 ;  /* 0x00000010ff127424 */ /* 0x000fe400078e00ff */
[----:B------:R-:W-:Y:S02]  /*2460*/  IMAD.MOV.U32 R17, RZ, RZ, 0x1f ;  /* 0x0000001fff117424 */ /* 0x000fe400078e00ff */
[----:B------:R-:W-:Y:S02]  /*2470*/  IMAD.MOV.U32 R16, RZ, RZ, -0x1 ;  /* 0xffffffffff107424 */ /* 0x000fe400078e00ff */
[----:B------:R-:W-:Y:S05]  /*2480*/  CALL.REL.NOINC `($__internal_112_$__cuda_sm70_shflsync_bfly_p) ;  /* 0x00000d7000007944 */ /* 0x000fea0003c00000 */
[----:B-1----:R-:W-:Y:S01]  /*2490*/  IMAD.MOV.U32 R22, RZ, RZ, R17 ;  /* 0x000000ffff167224 */ /* 0x002fe200078e0011 */
[----:B------:R-:W-:Y:S05]  /*24a0*/  BRA `(.L_x_5943) ;  /* 0xffffeb6000007947 */ /* 0x000fea000383ffff */
.L_x_5914:
[----:B------:R-:W-:Y:S01]  /*24b0*/  IMAD.MOV.U32 R19, RZ, RZ, R21 ;  /* 0x000000ffff137224 */ /* 0x000fe200078e0015 */
[----:B------:R-:W-:Y:S01]  /*24c0*/  MOV R20, 0x2510 ;  /* 0x0000251000147802 */ /* 0x000fe20000000f00 */
[----:B------:R-:W-:-:S02]  /*24d0*/  IMAD.MOV.U32 R18, RZ, RZ, 0x8 ;  /* 0x00000008ff127424 */ /* 0x000fc400078e00ff */
[----:B------:R-:W-:Y:S02]  /*24e0*/  IMAD.MOV.U32 R17, RZ, RZ, 0x1f ;  /* 0x0000001fff117424 */ /* 0x000fe400078e00ff */
[----:B------:R-:W-:Y:S02]  /*24f0*/  IMAD.MOV.U32 R16, RZ, RZ, -0x1 ;  /* 0xffffffffff107424 */ /* 0x000fe400078e00ff */
[----:B0-23--:R-:W-:Y:S05]  /*2500*/  CALL.REL.NOINC `($__internal_112_$__cuda_sm70_shflsync_bfly_p) ;  /* 0x00000cf000007944 */ /* 0x00dfea0003c00000 */
[----:B------:R-:W-:Y:S01]  /*2510*/  FSEL R28, R28, R27, P1 ;  /* 0x0000001b1c1c7208 */ /* 0x000fe20000800000 */
[----:B-1----:R-:W-:Y:S01]  /*2520*/  IMAD.MOV.U32 R27, RZ, RZ, R17 ;  /* 0x000000ffff1b7224 */ /* 0x002fe200078e0011 */
[----:B------:R-:W-:Y:S01]  /*2530*/  MOV R20, 0x2590 ;  /* 0x0000259000147802 */ /* 0x000fe20000000f00 */
[----:B------:R-:W-:Y:S02]  /*2540*/  IMAD.MOV.U32 R18, RZ, RZ, 0x8 ;  /* 0x00000008ff127424 */ /* 0x000fe400078e00ff */
[----:B------:R-:W-:Y:S02]  /*2550*/  IMAD.MOV.U32 R17, RZ, RZ, 0x1f ;  /* 0x0000001fff117424 */ /* 0x000fe400078e00ff */
[----:B------:R-:W-:Y:S02]  /*2560*/  IMAD.MOV.U32 R16, RZ, RZ, -0x1 ;  /* 0xffffffffff107424 */ /* 0x000fe400078e00ff */
[----:B------:R-:W-:-:S02]  /*2570*/  IMAD.MOV.U32 R19, RZ, RZ, R28 ;  /* 0x000000ffff137224 */ /* 0x000fc400078e001c */
[----:B------:R-:W-:Y:S05]  /*2580*/  CALL.REL.NOINC `($__internal_112_$__cuda_sm70_shflsync_bfly_p) ;  /* 0x00000c7000007944 */ /* 0x000fea0003c00000 */
[----:B------:R-:W-:Y:S01]  /*2590*/  SEL R22, R22, R23, P1 ;  /* 0x0000001716167207 */ /* 0x000fe20000800000 */
[----:B-1----:R-:W-:Y:S01]  /*25a0*/  IMAD.MOV.U32 R29, RZ, RZ, R17 ;  /* 0x000000ffff1d7224 */ /* 0x002fe200078e0011 */
[----:B------:R-:W-:Y:S01]  /*25b0*/  MOV R20, 0x2610 ;  /* 0x0000261000147802 */ /* 0x000fe20000000f00 */
[----:B------:R-:W-:-:S02]  /*25c0*/  IMAD.MOV.U32 R18, RZ, RZ, 0x8 ;  /* 0x00000008ff127424 */ /* 0x000fc400078e00ff */
[----:B------:R-:W-:Y:S02]  /*25d0*/  IMAD.MOV.U32 R17, RZ, RZ, 0x1f ;  /* 0x0000001fff117424 */ /* 0x000fe400078e00ff */
[----:B------:R-:W-:Y:S02]  /*25e0*/  IMAD.MOV.U32 R16, RZ, RZ, -0x1 ;  /* 0xffffffffff107424 */ /* 0x000fe400078e00ff */
[----:B------:R-:W-:Y:S02]  /*25f0*/  IMAD.MOV.U32 R19, RZ, RZ, R22 ;  /* 0x000000ffff137224 */ /* 0x000fe400078e0016 */
[----:B------:R-:W-:Y:S05]  /*2600*/  CALL.REL.NOINC `($__internal_112_$__cuda_sm70_shflsync_bfly_p) ;  /* 0x00000bf000007944 */ /* 0x000fea0003c00000 */
[----:B-1----:R-:W-:Y:S01]  /*2610*/  IMAD.MOV.U32 R23, RZ, RZ, R17 ;  /* 0x000000ffff177224 */ /* 0x002fe200078e0011 */
[----:B------:R-:W-:Y:S05]  /*2620*/  BRA `(.L_x_5944) ;  /* 0xffffeaa000007947 */ /* 0x000fea000383ffff */
.L_x_5915:
[----:B------:R-:W-:Y:S01]  /*2630*/  IMAD.MOV.U32 R19, RZ, RZ, R21 ;  /* 0x000000ffff137224 */ /* 0x000fe200078e0015 */
[----:B------:R-:W-:Y:S01]  /*2640*/  MOV R20, 0x2690 ;  /* 0x0000269000147802 */ /* 0x000fe20000000f00 */
[----:B------:R-:W-:Y:S02]  /*2650*/  IMAD.MOV.U32 R18, RZ, RZ, 0x4 ;  /* 0x00000004ff127424 */ /* 0x000fe400078e00ff */
[----:B------:R-:W-:Y:S02]  /*2660*/  IMAD.MOV.U32 R17, RZ, RZ, 0x1f ;  /* 0x0000001fff117424 */ /* 0x000fe400078e00ff */
[----:B------:R-:W-:-:S02]  /*2670*/  IMAD.MOV.U32 R16, RZ, RZ, -0x1 ;  /* 0xffffffffff107424 */ /* 0x000fc400078e00ff */
[----:B0-----:R-:W-:Y:S05]  /*2680*/  CALL.REL.NOINC `($__internal_112_$__cuda_sm70_shflsync_bfly_p) ;  /* 0x00000b7000007944 */ /* 0x001fea0003c00000 */
[----:B-1----:R-:W-:Y:S01]  /*2690*/  IMAD.MOV.U32 R27, RZ, RZ, R17 ;  /* 0x000000ffff1b7224 */ /* 0x002fe200078e0011 */
[----:B------:R-:W-:Y:S05]  /*26a0*/  BRA `(.L_x_5945) ;  /* 0xffffea8000007947 */ /* 0x000fea000383ffff */
.L_x_5916:
[----:B------:R-:W-:Y:S01]  /*26b0*/  IMAD.MOV.U32 R19, RZ, RZ, R29 ;  /* 0x000000ffff137224 */ /* 0x000fe200078e001d */
[----:B------:R-:W-:Y:S01]  /*26c0*/  MOV R20, 0x2710 ;  /* 0x0000271000147802 */ /* 0x000fe20000000f00 */
[----:B------:R-:W-:-:S02]  /*26d0*/  IMAD.MOV.U32 R18, RZ, RZ, 0x4 ;  /* 0x00000004ff127424 */ /* 0x000fc400078e00ff */
[----:B------:R-:W-:Y:S02]  /*26e0*/  IMAD.MOV.U32 R17, RZ, RZ, 0x1f ;  /* 0x0000001fff117424 */ /* 0x000fe400078e00ff */
[----:B------:R-:W-:Y:S02]  /*26f0*/  IMAD.MOV.U32 R16, RZ, RZ, -0x1 ;  /* 0xffffffffff107424 */ /* 0x000fe400078e00ff */
[----:B-12---:R-:W-:Y:S05]  /*2700*/  CALL.REL.NOINC `($__internal_112_$__cuda_sm70_shflsync_bfly_p) ;  /* 0x00000af000007944 */ /* 0x006fea0003c00000 */
[----:B------:R-:W-:Y:S01]  /*2710*/  SEL R23, R23, R22, P0 ;  /* 0x0000001617177207 */ /* 0x000fe20000000000 */
[----:B-1----:R-:W-:Y:S01]  /*2720*/  IMAD.MOV.U32 R22, RZ, RZ, R17 ;  /* 0x000000ffff167224 */ /* 0x002fe200078e0011 */
[----:B------:R-:W-:Y:S01]  /*2730*/  MOV R20, 0x2790 ;  /* 0x0000279000147802 */ /* 0x000fe20000000f00 */
[----:B------:R-:W-:Y:S02]  /*2740*/  IMAD.MOV.U32 R18, RZ, RZ, 0x4 ;  /* 0x00000004ff127424 */ /* 0x000fe400078e00ff */
[----:B------:R-:W-:Y:S02]  /*2750*/  IMAD.MOV.U32 R17, RZ, RZ, 0x1f ;  /* 0x0000001fff117424 */ /* 0x000fe400078e00ff */
[----:B------:R-:W-:Y:S02]  /*2760*/  IMAD.MOV.U32 R16, RZ, RZ, -0x1 ;  /* 0xffffffffff107424 */ /* 0x000fe400078e00ff */
[----:B------:R-:W-:-:S02]  /*2770*/  IMAD.MOV.U32 R19, RZ, RZ, R23 ;  /* 0x000000ffff137224 */ /* 0x000fc400078e0017 */
[----:B------:R-:W-:Y:S05]  /*2780*/  CALL.REL.NOINC `($__internal_112_$__cuda_sm70_shflsync_bfly_p) ;  /* 0x00000a7000007944 */ /* 0x000fea0003c00000 */
[----:B-1----:R-:W-:Y:S01]  /*2790*/  IMAD.MOV.U32 R28, RZ, RZ, R17 ;  /* 0x000000ffff1c7224 */ /* 0x002fe200078e0011 */
[----:B------:R-:W-:Y:S05]  /*27a0*/  BRA `(.L_x_5946) ;  /* 0xffffe9d000007947 */ /* 0x000fea000383ffff */
.L_x_5917:
[----:B------:R-:W-:Y:S01]  /*27b0*/  IMAD.MOV.U32 R19, RZ, RZ, R21 ;  /* 0x000000ffff137224 */ /* 0x000fe200078e0015 */
[----:B------:R-:W-:Y:S01]  /*27c0*/  MOV R20, 0x2810 ;  /* 0x0000281000147802 */ /* 0x000fe20000000f00 */
[----:B------:R-:W-:-:S02]  /*27d0*/  IMAD.MOV.U32 R18, RZ, RZ, 0x2 ;  /* 0x00000002ff127424 */ /* 0x000fc400078e00ff */
[----:B------:R-:W-:Y:S02]  /*27e0*/  IMAD.MOV.U32 R17, RZ, RZ, 0x1f ;  /* 0x0000001fff117424 */ /* 0x000fe400078e00ff */
[----:B------:R-:W-:Y:S02]  /*27f0*/  IMAD.MOV.U32 R16, RZ, RZ, -0x1 ;  /* 0xffffffffff107424 */ /* 0x000fe400078e00ff */
[----:B0--3--:R-:W-:Y:S05]  /*2800*/  CALL.REL.NOINC `($__internal_112_$__cuda_sm70_shflsync_bfly_p) ;  /* 0x000009f000007944 */ /* 0x009fea0003c00000 */
        /* <DEDUP_REMOVED lines=18> */
.L_x_5918:
[----:B------:R-:W-:Y:S01]  /*2930*/  IMAD.MOV.U32 R19, RZ, RZ, R21 ;  /* 0x000000ffff137224 */ /* 0x000fe200078e0015 */
[----:B------:R-:W-:Y:S01]  /*2940*/  MOV R20, 0x2990 ;  /* 0x0000299000147802 */ /* 0x000fe20000000f00 */
[----:B------:R-:W-:Y:S02]  /*2950*/  IMAD.MOV.U32 R18, RZ, RZ, 0x1 ;  /* 0x00000001ff127424 */ /* 0x000fe400078e00ff */
[----:B------:R-:W-:Y:S02]  /*2960*/  IMAD.MOV.U32 R17, RZ, RZ, 0x1f ;  /* 0x0000001fff117424 */ /* 0x000fe400078e00ff */
[----:B------:R-:W-:-:S02]  /*2970*/  IMAD.MOV.U32 R16, RZ, RZ, -0x1 ;  /* 0xffffffffff107424 */ /* 0x000fc400078e00ff */
[----:B--2---:R-:W-:Y:S05]  /*2980*/  CALL.REL.NOINC `($__internal_112_$__cuda_sm70_shflsync_bfly_p) ;  /* 0x0000087000007944 */ /* 0x004fea0003c00000 */
[----:B-1----:R-:W-:Y:S01]  /*2990*/  IMAD.MOV.U32 R22, RZ, RZ, R17 ;  /* 0x000000ffff167224 */ /* 0x002fe200078e0011 */
[----:B------:R-:W-:Y:S05]  /*29a0*/  BRA `(.L_x_5948) ;  /* 0xffffe8f000007947 */ /* 0x000fea000383ffff */
.L_x_5919:
[----:B------:R-:W-:Y:S01]  /*29b0*/  IMAD.MOV.U32 R19, RZ, RZ, R27 ;  /* 0x000000ffff137224 */ /* 0x000fe200078e001b */
[----:B------:R-:W-:Y:S01]  /*29c0*/  MOV R20, 0x2a10 ;  /* 0x00002a1000147802 */ /* 0x000fe20000000f00 */
[----:B------:R-:W-:-:S02]  /*29d0*/  IMAD.MOV.U32 R18, RZ, RZ, 0x1 ;  /* 0x00000001ff127424 */ /* 0x000fc400078e00ff */
[----:B------:R-:W-:Y:S02]  /*29e0*/  IMAD.MOV.U32 R17, RZ, RZ, 0x1f ;  /* 0x0000001fff117424 */ /* 0x000fe400078e00ff */
[----:B------:R-:W-:Y:S02]  /*29f0*/  IMAD.MOV.U32 R16, RZ, RZ, -0x1 ;  /* 0xffffffffff107424 */ /* 0x000fe400078e00ff */
[----:B01----:R-:W-:Y:S05]  /*2a00*/  CALL.REL.NOINC `($__internal_112_$__cuda_sm70_shflsync_bfly_p) ;  /* 0x000007f000007944 */ /* 0x003fea0003c00000 */
        /* <DEDUP_REMOVED lines=8> */
[----:B-1----:R-:W-:Y:S05]  /*2a90*/  BRA `(.L_x_5949) ;  /* 0xffffe85000007947 */ /* 0x002fea000383ffff */
.L_x_5926:
[----:B------:R-:W-:Y:S01]  /*2aa0*/  IMAD.MOV.U32 R19, RZ, RZ, R29 ;  /* 0x000000ffff137224 */ /* 0x000fe200078e001d */
[----:B------:R-:W-:Y:S01]  /*2ab0*/  MOV R20, 0x2b00 ;  /* 0x00002b0000147802 */ /* 0x000fe20000000f00 */
[----:B------:R-:W-:-:S02]  /*2ac0*/  IMAD.MOV.U32 R18, RZ, RZ, 0x10 ;  /* 0x00000010ff127424 */ /* 0x000fc400078e00ff */
[----:B------:R-:W-:Y:S02]  /*2ad0*/  IMAD.MOV.U32 R17, RZ, RZ, 0x1f ;  /* 0x0000001fff117424 */ /* 0x000fe400078e00ff */
[----:B------:R-:W-:Y:S02]  /*2ae0*/  IMAD.MOV.U32 R16, RZ, RZ, -0x1 ;  /* 0xffffffffff107424 */ /* 0x000fe400078e00ff */
[----:B------:R-:W-:Y:S05]  /*2af0*/  CALL.REL.NOINC `($__internal_112_$__cuda_sm70_shflsync_bfly_p) ;  /* 0x0000070000007944 */ /* 0x000fea0003c00000 */
[----:B-1----:R-:W-:Y:S01]  /*2b00*/  IMAD.MOV.U32 R23, RZ, RZ, R17 ;  /* 0x000000ffff177224 */ /* 0x002fe200078e0011 */
[----:B------:R-:W-:Y:S05]  /*2b10*/  BRA `(.L_x_5950) ;  /* 0xffffee2000007947 */ /* 0x000fea000383ffff */
.L_x_5927:
[----:B------:R-:W-:Y:S01]  /*2b20*/  IMAD.MOV.U32 R19, RZ, RZ, R27 ;  /* 0x000000ffff137224 */ /* 0x000fe200078e001b */
[----:B------:R-:W-:Y:S01]  /*2b30*/  MOV R20, 0x2b80 ;  /* 0x00002b8000147802 */ /* 0x000fe20000000f00 */
[----:B------:R-:W-:Y:S02]  /*2b40*/  IMAD.MOV.U32 R18, RZ, RZ, 0x10 ;  /* 0x00000010ff127424 */ /* 0x000fe400078e00ff */
[----:B------:R-:W-:Y:S02]  /*2b50*/  IMAD.MOV.U32 R17, RZ, RZ, 0x1f ;  /* 0x0000001fff117424 */ /* 0x000fe400078e00ff */
[----:B------:R-:W-:Y:S02]  /*2b60*/  IMAD.MOV.U32 R16, RZ, RZ, -0x1 ;  /* 0xffffffffff107424 */ /* 0x000fe400078e00ff */
[----:B01----:R-:W-:Y:S05]  /*2b70*/  CALL.REL.NOINC `($__internal_112_$__cuda_sm70_shflsync_bfly_p) ;  /* 0x0000068000007944 */ /* 0x003fea0003c00000 */
[----:B-1----:R-:W-:Y:S01]  /*2b80*/  IMAD.MOV.U32 R28, RZ, RZ, R17 ;  /* 0x000000ffff1c7224 */ /* 0x002fe200078e0011 */
[----:B------:R-:W-:Y:S01]  /*2b90*/  MOV R20, 0x2bf0 ;  /* 0x00002bf000147802 */ /* 0x000fe20000000f00 */
[----:B------:R-:W-:-:S02]  /*2ba0*/  IMAD.MOV.U32 R19, RZ, RZ, R22 ;  /* 0x000000ffff137224 */ /* 0x000fc400078e0016 */
[----:B------:R-:W-:Y:S02]  /*2bb0*/  IMAD.MOV.U32 R18, RZ, RZ, 0x10 ;  /* 0x00000010ff127424 */ /* 0x000fe400078e00ff */
[----:B------:R-:W-:Y:S02]  /*2bc0*/  IMAD.MOV.U32 R17, RZ, RZ, 0x1f ;  /* 0x0000001fff117424 */ /* 0x000fe400078e00ff */
[----:B------:R-:W-:Y:S02]  /*2bd0*/  IMAD.MOV.U32 R16, RZ, RZ, -0x1 ;  /* 0xffffffffff107424 */ /* 0x000fe400078e00ff */
[----:B------:R-:W-:Y:S05]  /*2be0*/  CALL.REL.NOINC `($__internal_112_$__cuda_sm70_shflsync_bfly_p) ;  /* 0x0000061000007944 */ /* 0x000fea0003c00000 */
[----:B-1----:R-:W-:Y:S01]  /*2bf0*/  IMAD.MOV.U32 R21, RZ, RZ, R17 ;  /* 0x000000ffff157224 */ /* 0x002fe200078e0011 */
[----:B------:R-:W-:Y:S05]  /*2c00*/  BRA `(.L_x_5951) ;  /* 0xffffed6000007947 */ /* 0x000fea000383ffff */
.L_x_5928:
[----:B------:R-:W-:Y:S01]  /*2c10*/  IMAD.MOV.U32 R19, RZ, RZ, R23 ;  /* 0x000000ffff137224 */ /* 0x000fe200078e0017 */
[----:B------:R-:W-:Y:S01]  /*2c20*/  MOV R20, 0x2c70 ;  /* 0x00002c7000147802 */ /* 0x000fe20000000f00 */
[----:B------:R-:W-:Y:S02]  /*2c30*/  IMAD.MOV.U32 R18, RZ, RZ, 0x8 ;  /* 0x00000008ff127424 */ /* 0x000fe400078e00ff */
[----:B------:R-:W-:Y:S02]  /*2c40*/  IMAD.MOV.U32 R17, RZ, RZ, 0x1f ;  /* 0x0000001fff117424 */ /* 0x000fe400078e00ff */
[----:B------:R-:W-:-:S02]  /*2c50*/  IMAD.MOV.U32 R16, RZ, RZ, -0x1 ;  /* 0xffffffffff107424 */ /* 0x000fc400078e00ff */
[----:B0-23--:R-:W-:Y:S05]  /*2c60*/  CALL.REL.NOINC `($__internal_112_$__cuda_sm70_shflsync_bfly_p) ;  /* 0x0000059000007944 */ /* 0x00dfea0003c00000 */
[----:B------:R-:W-:Y:S01]  /*2c70*/  FSEL R28, R28, R27, P1 ;  /* 0x0000001b1c1c7208 */ /* 0x000fe20000800000 */
[----:B-1----:R-:W-:Y:S01]  /*2c80*/  IMAD.MOV.U32 R27, RZ, RZ, R17 ;  /* 0x000000ffff1b7224 */ /* 0x002fe200078e0011 */
[----:B------:R-:W-:Y:S01]  /*2c90*/  MOV R20, 0x2cf0 ;  /* 0x00002cf000147802 */ /* 0x000fe20000000f00 */
[----:B------:R-:W-:-:S02]  /*2ca0*/  IMAD.MOV.U32 R18, RZ, RZ, 0x8 ;  /* 0x00000008ff127424 */ /* 0x000fc400078e00ff */
[----:B------:R-:W-:Y:S02]  /*2cb0*/  IMAD.MOV.U32 R17, RZ, RZ, 0x1f ;  /* 0x0000001fff117424 */ /* 0x000fe400078e00ff */
[----:B------:R-:W-:Y:S02]  /*2cc0*/  IMAD.MOV.U32 R16, RZ, RZ, -0x1 ;  /* 0xffffffffff107424 */ /* 0x000fe400078e00ff */
[----:B------:R-:W-:Y:S02]  /*2cd0*/  IMAD.MOV.U32 R19, RZ, RZ, R28 ;  /* 0x000000ffff137224 */ /* 0x000fe400078e001c */
[----:B------:R-:W-:Y:S05]  /*2ce0*/  CALL.REL.NOINC `($__internal_112_$__cuda_sm70_shflsync_bfly_p) ;  /* 0x0000051000007944 */ /* 0x000fea0003c00000 */
[----:B------:R-:W-:Y:S01]  /*2cf0*/  SEL R21, R21, R22, P1 ;  /* 0x0000001615157207 */ /* 0x000fe20000800000 */
[----:B-1----:R-:W-:Y:S01]  /*2d00*/  IMAD.MOV.U32 R29, RZ, RZ, R17 ;  /* 0x000000ffff1d7224 */ /* 0x002fe200078e0011 */
[----:B------:R-:W-:Y:S01]  /*2d10*/  MOV R20, 0x2d70 ;  /* 0x00002d7000147802 */ /* 0x000fe20000000f00 */
[----:B------:R-:W-:Y:S02]  /*2d20*/  IMAD.MOV.U32 R18, RZ, RZ, 0x8 ;  /* 0x00000008ff127424 */ /* 0x000fe400078e00ff */
[----:B------:R-:W-:Y:S02]  /*2d30*/  IMAD.MOV.U32 R17, RZ, RZ, 0x1f ;  /* 0x0000001fff117424 */ /* 0x000fe400078e00ff */
[----:B------:R-:W-:-:S02]  /*2d40*/  IMAD.MOV.U32 R16, RZ, RZ, -0x1 ;  /* 0xffffffffff107424 */ /* 0x000fc400078e00ff */
[----:B------:R-:W-:Y:S02]  /*2d50*/  IMAD.MOV.U32 R19, RZ, RZ, R21 ;  /* 0x000000ffff137224 */ /* 0x000fe400078e0015 */
[----:B------:R-:W-:Y:S05]  /*2d60*/  CALL.REL.NOINC `($__internal_112_$__cuda_sm70_shflsync_bfly_p) ;  /* 0x0000049000007944 */ /* 0x000fea0003c00000 */
[----:B-1----:R-:W-:Y:S01]  /*2d70*/  IMAD.MOV.U32 R22, RZ, RZ, R17 ;  /* 0x000000ffff167224 */ /* 0x002fe200078e0011 */
[----:B------:R-:W-:Y:S05]  /*2d80*/  BRA `(.L_x_5952) ;  /* 0xffffeca000007947 */ /* 0x000fea000383ffff */
.L_x_5929:
[----:B------:R-:W-:Y:S01]  /*2d90*/  IMAD.MOV.U32 R19, RZ, RZ, R23 ;  /* 0x000000ffff137224 */ /* 0x000fe200078e0017 */
[----:B------:R-:W-:Y:S01]  /*2da0*/  MOV R20, 0x2df0 ;  /* 0x00002df000147802 */ /* 0x000fe20000000f00 */
[----:B------:R-:W-:Y:S02]  /*2db0*/  IMAD.MOV.U32 R18, RZ, RZ, 0x4 ;  /* 0x00000004ff127424 */ /* 0x000fe400078e00ff */
[----:B------:R-:W-:Y:S02]  /*2dc0*/  IMAD.MOV.U32 R17, RZ, RZ, 0x1f ;  /* 0x0000001fff117424 */ /* 0x000fe400078e00ff */
[----:B------:R-:W-:Y:S02]  /*2dd0*/  IMAD.MOV.U32 R16, RZ, RZ, -0x1 ;  /* 0xffffffffff107424 */ /* 0x000fe400078e00ff */
[----:B0-----:R-:W-:Y:S05]  /*2de0*/  CALL.REL.NOINC `($__internal_112_$__cuda_sm70_shflsync_bfly_p) ;  /* 0x0000041000007944 */ /* 0x001fea0003c00000 */
[----:B-1----:R-:W-:Y:S01]  /*2df0*/  IMAD.MOV.U32 R27, RZ, RZ, R17 ;  /* 0x000000ffff1b7224 */ /* 0x002fe200078e0011 */
[----:B------:R-:W-:Y:S05]  /*2e00*/  BRA `(.L_x_5953) ;  /* 0xffffec8000007947 */ /* 0x000fea000383ffff */
.L_x_5930:
        /* <DEDUP_REMOVED lines=16> */
.L_x_5931:
        /* <DEDUP_REMOVED lines=24> */
.L_x_5932:
        /* <DEDUP_REMOVED lines=8> */
.L_x_5933:
        /* <DEDUP_REMOVED lines=15> */
        .weak           $__internal_112_$__cuda_sm70_shflsync_bfly_p
        .type           $__internal_112_$__cuda_sm70_shflsync_bfly_p,@function
        .size           $__internal_112_$__cuda_sm70_shflsync_bfly_p,(.L_x_11056 - $__internal_112_$__cuda_sm70_shflsync_bfly_p)
$__internal_112_$__cuda_sm70_shflsync_bfly_p:
[----:B------:R-:W-:Y:S04]  /*3200*/  WARPSYNC R16 ;  /* 0x0000001000007348 */ /* 0x000fe80003800000 */
[----:B------:R0:W1:Y:S02]  /*3210*/  SHFL.BFLY PT, R17, R19, R18, R17 ;  /* 0x0c00001213117389 */ /* 0x00006400000e0011 */
[----:B0-----:R-:W-:-:S02]  /*3220*/  IMAD.MOV.U32 R18, RZ, RZ, R20 ;  /* 0x000000ffff127224 */ /* 0x001fc400078e0014 */
[----:B------:R-:W-:-:S04]  /*3230*/  IMAD.MOV.U32 R19, RZ, RZ, 0x0 ;  /* 0x00000000ff137424 */ /* 0x000fc800078e00ff */
[----:B------:R-:W-:Y:S05]  /*3240*/  RET.REL.NODEC R18 `(_ZN4vllm3moe10topkGatingILi12ELi384ELi4ELi4ELi32Ej13__nv_bfloat16LNS0_11ScoringFuncE0EEEvPKT5_PKbPfiPT4_PiiiibPKf) ;  /* 0xffffcdb012007950 */ /* 0x000fea0003c3ffff */
.L_x_5958:
        /* <DEDUP_REMOVED lines=11> */
.L_x_11056:


//--------------------- .text._ZN4vllm3moe10topkGatingILi10ELi320ELi4ELi4ELi32Ej13__nv_bfloat16LNS0_11ScoringFuncE0EEEvPKT5_PKbPfiPT4_PiiiibPKf --------------------------
	.section	.text._ZN4vllm3moe10topkGatingILi10ELi320ELi4ELi4ELi32Ej13__nv_bfloat16LNS0_11ScoringFuncE0EEEvPKT5_PKbPfiPT4_PiiiibPKf,"ax",@progbits
	.sectioninfo	@"SHI_REGISTERS=32"
	.align	128
        .global         _ZN4vllm3moe10topkGatingILi10ELi320ELi4ELi4ELi32Ej13__nv_bfloat16LNS0_11ScoringFuncE0EEEvPKT5_PKbPfiPT4_PiiiibPKf
        .type           _ZN4vllm3moe10topkGatingILi10ELi320ELi4ELi4ELi32Ej13__nv_bfloat16LNS0_11ScoringFuncE0EEEvPKT5_PKbPfiPT4_PiiiibPKf,@function
        .size           _ZN4vllm3moe10topkGatingILi10ELi320ELi4ELi4ELi32Ej13__nv_bfloat16LNS0_11ScoringFuncE0EEEvPKT5_PKbPfiPT4_PiiiibPKf,(.L_x_11057 - _ZN4vllm3moe10topkGatingILi10ELi320ELi4ELi4ELi32Ej13__nv_bfloat16LNS0_11ScoringFuncE0EEEvPKT5_PKbPfiPT4_PiiiibPKf)
        .other          _ZN4vllm3moe10topkGatingILi10ELi320ELi4ELi4ELi32Ej13__nv_bfloat16LNS0_11ScoringFuncE0EEEvPKT5_PKbPfiPT4_PiiiibPKf,@"STO_CUDA_ENTRY STV_DEFAULT"
_ZN4vllm3moe10topkGatingILi10ELi320ELi4ELi4ELi32Ej13__nv_bfloat16LNS0_11ScoringFuncE0EEEvPKT5_PKbPfiPT4_PiiiibPKf:
.text._ZN4vllm3moe10topkGatingILi10ELi320ELi4ELi4ELi32Ej13__nv_bfloat16LNS0_11ScoringFuncE0EEEvPKT5_PKbPfiPT4_PiiiibPKf:
        /* <DEDUP_REMOVED lines=171> */
.L_x_5959:
[----:B------:R0:W-:Y:S04]  /*0ab0*/  STL.64 [R1], R2 ;  /* 0x0000000201007387 */ /* 0x0001e80000100a00 */
[----:B------:R0:W-:Y:S04]  /*0ac0*/  STL.64 [R1+0x8], R4 ;  /* 0x0000080401007387 */ /* 0x0001e80000100a00 */
[----:B------:R0:W-:Y:S04]  /*0ad0*/  STL.64 [R1+0x10], R6 ;  /* 0x0000100601007387 */ /* 0x0001e80000100a00 */
[----:B------:R0:W-:Y:S04]  /*0ae0*/  STL.64 [R1+0x18], R8 ;  /* 0x0000180801007387 */ /* 0x0001e80000100a00 */
[----:B------:R0:W-:Y:S02]  /*0af0*/  STL.64 [R1+0x20], R10 ;  /* 0x0000200a01007387 */ /* 0x0001e40000100a00 */
.L_x_5960:
        /* <DEDUP_REMOVED lines=9> */
.L_x_5976:
        /* <DEDUP_REMOVED lines=44> */
.L_x_5993:
[----:B------:R-:W-:Y:S05]  /*0e50*/  BRA.DIV ~URZ, `(.L_x_5964) ;  /* 0x000013727f007947 */ /* 0x000fea000b800000 */
[----:B------:R2:W3:Y:S04]  /*0e60*/  SHFL.BFLY PT, R24, R27, 0x10, 0x1f ;  /* 0x0e001f001b187f89 */ /* 0x0004e800000e0000 */
[----:B------:R2:W4:Y:S02]  /*0e70*/  SHFL.BFLY PT, R18, R19, 0x10, 0x1f ;  /* 0x0e001f0013127f89 */ /* 0x00052400000e0000 */
.L_x_5994:
        /* <DEDUP_REMOVED lines=12> */
.L_x_5995:
[----:B-1----:R-:W-:-:S13]  /*0f40*/  FSETP.GEU.FTZ.AND P1, PT, R17, R26, PT ;  /* 0x0000001a1100720b */ /* 0x002fda0003f3e000 */
[----:B------:R-:W-:-:S04]  /*0f50*/  @P1 FSETP.NEU.FTZ.AND P2, PT, R17, R26, PT ;  /* 0x0000001a1100120b */ /* 0x000fc80003f5d000 */
[----:B---3--:R-:W-:-:S13]  /*0f60*/  @P1 ISETP.LT.AND P0, PT, R19, R18, !P2 ;  /* 0x000000121300120c */ /* 0x008fda0005701270 */
[----:B0-----:R-:W-:Y:S01]  /*0f70*/  FSEL R17, R26, R17, P0 ;  /* 0x000000111a117208 */ /* 0x001fe20000000000 */
[----:B------:R-:W-:Y:S05]  /*0f80*/  BRA.DIV ~URZ, `(.L_x_5966) ;  /* 0x000014b27f007947 */ /* 0x000fea000b800000 */
[----:B------:R0:W1:Y:S02]  /*0f90*/  SHFL.BFLY PT, R26, R17, 0x4, 0x1f ;  /* 0x0c801f00111a7f89 */ /* 0x00006400000e0000 */
.L_x_5996:
[----:B--2---:R-:W-:Y:S01]  /*0fa0*/  FSEL R27, R27, R24, P0 ;  /* 0x000000181b1b7208 */ /* 0x004fe20000000000 */
[----:B------:R-:W-:Y:S05]  /*0fb0*/  BRA.DIV ~URZ, `(.L_x_5967) ;  /* 0x000015027f007947 */ /* 0x000fea000b800000 */
[----:B------:R-:W-:Y:S02]  /*0fc0*/  SEL R19, R19, R18, P0 ;  /* 0x0000001213137207 */ /* 0x000fe40000000000 */
[----:B------:R2:W3:Y:S04]  /*0fd0*/  SHFL.BFLY PT, R18, R27, 0x4, 0x1f ;  /* 0x0c801f001b127f89 */ /* 0x0004e800000e0000 */
[----:B------:R2:W4:Y:S02]  /*0fe0*/  SHFL.BFLY PT, R24, R19, 0x4, 0x1f ;  /* 0x0c801f0013187f89 */ /* 0x00052400000e0000 */
.L_x_5997:
        /* <DEDUP_REMOVED lines=12> */
.L_x_5998:
[----:B-1----:R-:W-:-:S13]  /*10b0*/  FSETP.GEU.FTZ.AND P1, PT, R17, R18, PT ;  /* 0x000000121100720b */ /* 0x002fda0003f3e000 */
[----:B------:R-:W-:-:S04]  /*10c0*/  @P1 FSETP.NEU.FTZ.AND P2, PT, R17, R18, PT ;  /* 0x000000121100120b */ /* 0x000fc80003f5d000 */
[----:B---3--:R-:W-:-:S13]  /*10d0*/  @P1 ISETP.LT.AND P0, PT, R19, R24, !P2 ;  /* 0x000000181300120c */ /* 0x008fda0005701270 */
[----:B0-----:R-:W-:Y:S01]  /*10e0*/  FSEL R17, R18, R17, P0 ;  /* 0x0000001112117208 */ /* 0x001fe20000000000 */
[----:B------:R-:W-:Y:S05]  /*10f0*/  BRA.DIV ~URZ, `(.L_x_5969) ;  /* 0x000016427f007947 */ /* 0x000fea000b800000 */
[----:B------:R0:W1:Y:S02]  /*1100*/  SHFL.BFLY PT, R18, R17, 0x1, 0x1f ;  /* 0x0c201f0011127f89 */ /* 0x00006400000e0000 */
.L_x_5999:
[----:B--2---:R-:W-:Y:S01]  /*1110*/  FSEL R26, R26, R27, P0 ;  /* 0x0000001b1a1a7208 */ /* 0x004fe20000000000 */
[----:B------:R-:W-:Y:S05]  /*1120*/  BRA.DIV ~URZ, `(.L_x_5970) ;  /* 0x000016927f007947 */ /* 0x000fea000b800000 */
[----:B------:R-:W-:Y:S02]  /*1130*/  SEL R24, R19, R24, P0 ;  /* 0x0000001813187207 */ /* 0x000fe40000000000 */
[----:B------:R2:W3:Y:S04]  /*1140*/  SHFL.BFLY PT, R19, R26, 0x1, 0x1f ;  /* 0x0c201f001a137f89 */ /* 0x0004e800000e0000 */
[----:B------:R2:W4:Y:S02]  /*1150*/  SHFL.BFLY PT, R13, R24, 0x1, 0x1f ;  /* 0x0c201f00180d7f89 */ /* 0x00052400000e0000 */
.L_x_6000:
        /* <DEDUP_REMOVED lines=27> */
.L_x_5972:
[----:B------:R-:W-:Y:S05]  /*1310*/  BSYNC B1 ;  /* 0x0000000000017941 */ /* 0x000fea0003800000 */
.L_x_5971:
        /* <DEDUP_REMOVED lines=20> */
.L_x_5975:
[----:B------:R-:W-:Y:S05]  /*1460*/  BSYNC B1 ;  /* 0x0000000000017941 */ /* 0x000fea0003800000 */
.L_x_5974:
[----:B0-----:R-:W-:Y:S05]  /*1470*/  BRA `(.L_x_5976) ;  /* 0xfffff71000007947 */ /* 0x001fea000383ffff */
.L_x_5962:
[----:B------:R-:W-:Y:S02]  /*1480*/  IMAD.MOV.U32 R25, RZ, RZ, RZ ;  /* 0x000000ffff197224 */ /* 0x000fe400078e00ff */
.L_x_5989:
        /* <DEDUP_REMOVED lines=44> */
.L_x_6001:
[----:B------:R-:W-:Y:S05]  /*1750*/  BRA.DIV ~URZ, `(.L_x_5978) ;  /* 0x000011d27f007947 */ /* 0x000fea000b800000 */
[----:B------:R2:W3:Y:S04]  /*1760*/  SHFL.BFLY PT, R27, R24, 0x10, 0x1f ;  /* 0x0e001f00181b7f89 */ /* 0x0004e800000e0000 */
[----:B------:R2:W4:Y:S02]  /*1770*/  SHFL.BFLY PT, R19, R18, 0x10, 0x1f ;  /* 0x0e001f0012137f89 */ /* 0x00052400000e0000 */
.L_x_6002:
        /* <DEDUP_REMOVED lines=12> */
.L_x_6003:
[----:B--2---:R-:W-:-:S13]  /*1840*/  FSETP.GEU.FTZ.AND P1, PT, R17, R24, PT ;  /* 0x000000181100720b */ /* 0x004fda0003f3e000 */
[----:B------:R-:W-:-:S04]  /*1850*/  @P1 FSETP.NEU.FTZ.AND P2, PT, R17, R24, PT ;  /* 0x000000181100120b */ /* 0x000fc80003f5d000 */
[----:B0-----:R-:W-:-:S13]  /*1860*/  @P1 ISETP.LT.AND P0, PT, R26, R19, !P2 ;  /* 0x000000131a00120c */ /* 0x001fda0005701270 */
[----:B-1----:R-:W-:Y:S01]  /*1870*/  FSEL R17, R24, R17, P0 ;  /* 0x0000001118117208 */ /* 0x002fe20000000000 */
[----:B------:R-:W-:Y:S05]  /*1880*/  BRA.DIV ~URZ, `(.L_x_5980) ;  /* 0x000013127f007947 */ /* 0x000fea000b800000 */
[----:B------:R0:W1:Y:S02]  /*1890*/  SHFL.BFLY PT, R24, R17, 0x4, 0x1f ;  /* 0x0c801f0011187f89 */ /* 0x00006400000e0000 */
.L_x_6004:
[----:B---3--:R-:W-:Y:S01]  /*18a0*/  FSEL R18, R18, R27, P0 ;  /* 0x0000001b12127208 */ /* 0x008fe20000000000 */
[----:B------:R-:W-:Y:S05]  /*18b0*/  BRA.DIV ~URZ, `(.L_x_5981) ;  /* 0x000013627f007947 */ /* 0x000fea000b800000 */
[----:B------:R-:W-:Y:S01]  /*18c0*/  SEL R26, R26, R19, P0 ;  /* 0x000000131a1a7207 */ /* 0x000fe20000000000 */
[----:B------:R2:W3:Y:S04]  /*18d0*/  SHFL.BFLY PT, R27, R18, 0x4, 0x1f ;  /* 0x0c801f00121b7f89 */ /* 0x0004e800000e0000 */
[----:B------:R2:W4:Y:S02]  /*18e0*/  SHFL.BFLY PT, R19, R26, 0x4, 0x1f ;  /* 0x0c801f001a137f89 */ /* 0x00052400000e0000 */
.L_x_6005:
        /* <DEDUP_REMOVED lines=12> */
.L_x_6006:
[----:B-1----:R-:W-:-:S13]  /*19b0*/  FSETP.GEU.FTZ.AND P1, PT, R17, R24, PT ;  /* 0x000000181100720b */ /* 0x002fda0003f3e000 */
[----:B------:R-:W-:-:S04]  /*19c0*/  @P1 FSETP.NEU.FTZ.AND P2, PT, R17, R24, PT ;  /* 0x000000181100120b */ /* 0x000fc80003f5d000 */
[----:B---3--:R-:W-:-:S13]  /*19d0*/  @P1 ISETP.LT.AND P0, PT, R19, R26, !P2 ;  /* 0x0000001a1300120c */ /* 0x008fda0005701270 */
[----:B0-----:R-:W-:Y:S01]  /*19e0*/  FSEL R17, R24, R17, P0 ;  /* 0x0000001118117208 */ /* 0x001fe20000000000 */
[----:B------:R-:W-:Y:S05]  /*19f0*/  BRA.DIV ~URZ, `(.L_x_5983) ;  /* 0x000014a27f007947 */ /* 0x000fea000b800000 */
[----:B------:R0:W1:Y:S02]  /*1a00*/  SHFL.BFLY PT, R24, R17, 0x1, 0x1f ;  /* 0x0c201f0011187f89 */ /* 0x00006400000e0000 */
.L_x_6007:
[----:B--2---:R-:W-:Y:S01]  /*1a10*/  FSEL R27, R27, R18, P0 ;  /* 0x000000121b1b7208 */ /* 0x004fe20000000000 */
[----:B------:R-:W-:Y:S05]  /*1a20*/  BRA.DIV ~URZ, `(.L_x_5984) ;  /* 0x000014f27f007947 */ /* 0x000fea000b800000 */
[----:B------:R-:W-:Y:S01]  /*1a30*/  SEL R26, R19, R26, P0 ;  /* 0x0000001a131a7207 */ /* 0x000fe20000000000 */
[----:B------:R2:W3:Y:S04]  /*1a40*/  SHFL.BFLY PT, R18, R27, 0x1, 0x1f ;  /* 0x0c201f001b127f89 */ /* 0x0004e800000e0000 */
[----:B------:R2:W4:Y:S02]  /*1a50*/  SHFL.BFLY PT, R13, R26, 0x1, 0x1f ;  /* 0x0c201f001a0d7f89 */ /* 0x00052400000e0000 */
.L_x_6008:
        /* <DEDUP_REMOVED lines=26> */
.L_x_5986:
[----:B------:R-:W-:Y:S05]  /*1c00*/  BSYNC B1 ;  /* 0x0000000000017941 */ /* 0x000fea0003800000 */
.L_x_5985:
        /* <DEDUP_REMOVED lines=20> */
.L_x_5988:
[----:B------:R-:W-:Y:S05]  /*1d50*/  BSYNC B1 ;  /* 0x0000000000017941 */ /* 0x000fea0003800000 */
.L_x_5987:
[----:B0-----:R-:W-:Y:S05]  /*1d60*/  BRA `(.L_x_5989) ;  /* 0xfffff72000007947 */ /* 0x001fea000383ffff */
.L_x_5973:
[----:B------:R-:W-:Y:S05]  /*1d70*/  BSYNC B0 ;  /* 0x0000000000007941 */ /* 0x000fea0003800000 */
.L_x_5961:
        /* <DEDUP_REMOVED lines=19> */
.L_x_5991:
        /* <DEDUP_REMOVED lines=20> */
.L_x_5990:
        /* <DEDUP_REMOVED lines=11> */
.L_x_5992:
        /* <DEDUP_REMOVED lines=11> */
.L_x_5963:
[----:B------:R-:W-:Y:S01]  /*2150*/  IMAD.MOV.U32 R15, RZ, RZ, R26 ;  /* 0x000000ffff0f7224 */ /* 0x000fe200078e001a */
[----:B------:R-:W-:Y:S01]  /*2160*/  MOV R16, 0x21b0 ;  /* 0x000021b000107802 */ /* 0x000fe20000000f00 */
[----:B------:R-:W-:Y:S02]  /*2170*/  IMAD.MOV.U32 R14, RZ, RZ, 0x10 ;  /* 0x00000010ff0e7424 */ /* 0x000fe400078e00ff */
[----:B------:R-:W-:Y:S02]  /*2180*/  IMAD.MOV.U32 R13, RZ, RZ, 0x1f ;  /* 0x0000001fff0d7424 */ /* 0x000fe400078e00ff */
[----:B------:R-:W-:Y:S02]  /*2190*/  IMAD.MOV.U32 R12, RZ, RZ, -0x1 ;  /* 0xffffffffff0c7424 */ /* 0x000fe400078e00ff */
[----:B------:R-:W-:Y:S05]  /*21a0*/  CALL.REL.NOINC `($__internal_113_$__cuda_sm70_shflsync_bfly_p) ;  /* 0x00000e6000007944 */ /* 0x000fea0003c00000 */
[----:B-1----:R-:W-:Y:S01]  /*21b0*/  IMAD.MOV.U32 R17, RZ, RZ, R13 ;  /* 0x000000ffff117224 */ /* 0x002fe200078e000d */
[----:B0-----:R-:W-:Y:S05]  /*21c0*/  BRA `(.L_x_5993) ;  /* 0xffffec8000007947 */ /* 0x001fea000383ffff */
.L_x_5964:
[----:B------:R-:W-:Y:S01]  /*21d0*/  IMAD.MOV.U32 R15, RZ, RZ, R27 ;  /* 0x000000ffff0f7224 */ /* 0x000fe200078e001b */
[----:B------:R-:W-:Y:S01]  /*21e0*/  MOV R16, 0x2230 ;  /* 0x0000223000107802 */ /* 0x000fe20000000f00 */
[----:B------:R-:W-:Y:S02]  /*21f0*/  IMAD.MOV.U32 R14, RZ, RZ, 0x10 ;  /* 0x00000010ff0e7424 */ /* 0x000fe400078e00ff */
[----:B------:R-:W-:-:S02]  /*2200*/  IMAD.MOV.U32 R13, RZ, RZ, 0x1f ;  /* 0x0000001fff0d7424 */ /* 0x000fc400078e00ff */
[----:B------:R-:W-:Y:S02]  /*2210*/  IMAD.MOV.U32 R12, RZ, RZ, -0x1 ;  /* 0xffffffffff0c7424 */ /* 0x000fe400078e00ff */
[----:B01----:R-:W-:Y:S05]  /*2220*/  CALL.REL.NOINC `($__internal_113_$__cuda_sm70_shflsync_bfly_p) ;  /* 0x00000de000007944 */ /* 0x003fea0003c00000 */
[----:B-1----:R-:W-:Y:S01]  /*2230*/  IMAD.MOV.U32 R24, RZ, RZ, R13 ;  /* 0x000000ffff187224 */ /* 0x002fe200078e000d */
[----:B------:R-:W-:Y:S01]  /*2240*/  MOV R16, 0x22a0 ;  /* 0x000022a000107802 */ /* 0x000fe20000000f00 */
[----:B0-----:R-:W-:Y:S02]  /*2250*/  IMAD.MOV.U32 R15, RZ, RZ, R19 ;  /* 0x000000ffff0f7224 */ /* 0x001fe400078e0013 */
[----:B------:R-:W-:Y:S02]  /*2260*/  IMAD.MOV.U32 R14, RZ, RZ, 0x10 ;  /* 0x00000010ff0e7424 */ /* 0x000fe400078e00ff */
[----:B------:R-:W-:Y:S02]  /*2270*/  IMAD.MOV.U32 R13, RZ, RZ, 0x1f ;  /* 0x0000001fff0d7424 */ /* 0x000fe400078e00ff */
[----:B------:R-:W-:Y:S02]  /*2280*/  IMAD.MOV.U32 R12, RZ, RZ, -0x1 ;  /* 0xffffffffff0c7424 */ /* 0x000fe400078e00ff */
[----:B------:R-:W-:Y:S05]  /*2290*/  CALL.REL.NOINC `($__internal_113_$__cuda_sm70_shflsync_bfly_p) ;  /* 0x00000d7000007944 */ /* 0x000fea0003c00000 */
[----:B-1----:R-:W-:Y:S01]  /*22a0*/  IMAD.MOV.U32 R18, RZ, RZ, R13 ;  /* 0x000000ffff127224 */ /* 0x002fe200078e000d */
[----:B0-----:R-:W-:Y:S05]  /*22b0*/  BRA `(.L_x_5994) ;  /* 0xffffebc000007947 */ /* 0x001fea000383ffff */
.L_x_5965:
[----:B------:R-:W-:Y:S01]  /*22c0*/  IMAD.MOV.U32 R15, RZ, RZ, R17 ;  /* 0x000000ffff0f7224 */ /* 0x000fe200078e0011 */
[----:B------:R-:W-:Y:S01]  /*22d0*/  MOV R16, 0x2320 ;  /* 0x0000232000107802 */ /* 0x000fe20000000f00 */
[----:B------:R-:W-:-:S02]  /*22e0*/  IMAD.MOV.U32 R14, RZ, RZ, 0x8 ;  /* 0x00000008ff0e7424 */ /* 0x000fc400078e00ff */
[----:B------:R-:W-:Y:S02]  /*22f0*/  IMAD.MOV.U32 R13, RZ, RZ, 0x1f ;  /* 0x0000001fff0d7424 */ /* 0x000fe400078e00ff */
[----:B------:R-:W-:Y:S02]  /*2300*/  IMAD.MOV.U32 R12, RZ, RZ, -0x1 ;  /* 0xffffffffff0c7424 */ /* 0x000fe400078e00ff */
[----:B0-23--:R-:W-:Y:S05]  /*2310*/  CALL.REL.NOINC `($__internal_113_$__cuda_sm70_shflsync_bfly_p) ;  /* 0x00000cf000007944 */ /* 0x00dfea0003c00000 */
[----:B------:R-:W-:Y:S01]  /*2320*/  FSEL R24, R24, R27, P1 ;  /* 0x0000001b18187208 */ /* 0x000fe20000800000 */
[----:B-1----:R-:W-:Y:S01]  /*2330*/  IMAD.MOV.U32 R26, RZ, RZ, R13 ;  /* 0x000000ffff1a7224 */ /* 0x002fe200078e000d */
[----:B------:R-:W-:Y:S01]  /*2340*/  MOV R16, 0x23a0 ;  /* 0x000023a000107802 */ /* 0x000fe20000000f00 */
[----:B0-----:R-:W-:Y:S02]  /*2350*/  IMAD.MOV.U32 R14, RZ, RZ, 0x8 ;  /* 0x00000008ff0e7424 */ /* 0x001fe400078e00ff */
[----:B------:R-:W-:Y:S02]  /*2360*/  IMAD.MOV.U32 R13, RZ, RZ, 0x1f ;  /* 0x0000001fff0d7424 */ /* 0x000fe400078e00ff */
[----:B------:R-:W-:Y:S02]  /*2370*/  IMAD.MOV.U32 R12, RZ, RZ, -0x1 ;  /* 0xffffffffff0c7424 */ /* 0x000fe400078e00ff */
[----:B------:R-:W-:-:S02]  /*2380*/  IMAD.MOV.U32 R15, RZ, RZ, R24 ;  /* 0x000000ffff0f7224 */ /* 0x000fc400078e0018 */
[----:B------:R-:W-:Y:S05]  /*2390*/  CALL.REL.NOINC `($__internal_113_$__cuda_sm70_shflsync_bfly_p) ;  /* 0x00000c7000007944 */ /* 0x000fea0003c00000 */
[----:B------:R-:W-:Y:S01]  /*23a0*/  SEL R18, R18, R19, P1 ;  /* 0x0000001312127207 */ /* 0x000fe20000800000 */
[----:B-1----:R-:W-:Y:S01]  /*23b0*/  IMAD.MOV.U32 R27, RZ, RZ, R13 ;  /* 0x000000ffff1b7224 */ /* 0x002fe200078e000d */
[----:B------:R-:W-:Y:S01]  /*23c0*/  MOV R16, 0x2420 ;  /* 0x0000242000107802 */ /* 0x000fe20000000f00 */
[----:B0-----:R-:W-:-:S02]  /*23d0*/  IMAD.MOV.U32 R14, RZ, RZ, 0x8 ;  /* 0x00000008ff0e7424 */ /* 0x001fc400078e00ff */
[----:B------:R-:W-:Y:S02]  /*23e0*/  IMAD.MOV.U32 R13, RZ, RZ, 0x1f ;  /* 0x0000001fff0d7424 */ /* 0x000fe400078e00ff */
[----:B------:R-:W-:Y:S02]  /*23f0*/  IMAD.MOV.U32 R12, RZ, RZ, -0x1 ;  /* 0xffffffffff0c7424 */ /* 0x000fe400078e00ff */
[----:B------:R-:W-:Y:S02]  /*2400*/  IMAD.MOV.U32 R15, RZ, RZ, R18 ;  /* 0x000000ffff0f7224 */ /* 0x000fe400078e0012 */
[----:B------:R-:W-:Y:S05]  /*2410*/  CALL.REL.NOINC `($__internal_113_$__cuda_sm70_shflsync_bfly_p) ;  /* 0x00000bf000007944 */ /* 0x000fea0003c00000 */
[----:B-1----:R-:W-:Y:S01]  /*2420*/  IMAD.MOV.U32 R19, RZ, RZ, R13 ;  /* 0x000000ffff137224 */ /* 0x002fe200078e000d */
[----:B0-----:R-:W-:Y:S05]  /*2430*/  BRA `(.L_x_5995) ;  /* 0xffffeb0000007947 */ /* 0x001fea000383ffff */
.L_x_5966:
[----:B------:R-:W-:Y:S01]  /*2440*/  IMAD.MOV.U32 R15, RZ, RZ, R17 ;  /* 0x000000ffff0f7224 */ /* 0x000fe200078e0011 */
[----:B------:R-:W-:Y:S01]  /*2450*/  MOV R16, 0x24a0 ;  /* 0x000024a000107802 */ /* 0x000fe20000000f00 */
[----:B------:R-:W-:Y:S02]  /*2460*/  IMAD.MOV.U32 R14, RZ, RZ, 0x4 ;  /* 0x00000004ff0e7424 */ /* 0x000fe400078e00ff */
[----:B------:R-:W-:Y:S02]  /*2470*/  IMAD.MOV.U32 R13, RZ, RZ, 0x1f ;  /* 0x0000001fff0d7424 */ /* 0x000fe400078e00ff */
[----:B------:R-:W-:-:S02]  /*2480*/  IMAD.MOV.U32 R12, RZ, RZ, -0x1 ;  /* 0xffffffffff0c7424 */ /* 0x000fc400078e00ff */
[----:B--2---:R-:W-:Y:S05]  /*2490*/  CALL.REL.NOINC `($__internal_113_$__cuda_sm70_shflsync_bfly_p) ;  /* 0x00000b7000007944 */ /* 0x004fea0003c00000 */
[----:B-1----:R-:W-:Y:S01]  /*24a0*/  IMAD.MOV.U32 R26, RZ, RZ, R13 ;  /* 0x000000ffff1a7224 */ /* 0x002fe200078e000d */
[----:B0-----:R-:W-:Y:S05]  /*24b0*/  BRA `(.L_x_5996) ;  /* 0xffffeae000007947 */ /* 0x001fea000383ffff */
.L_x_5967:
[----:B------:R-:W-:Y:S01]  /*24c0*/  IMAD.MOV.U32 R15, RZ, RZ, R27 ;  /* 0x000000ffff0f7224 */ /* 0x000fe200078e001b */
[----:B------:R-:W-:Y:S01]  /*24d0*/  MOV R16, 0x2520 ;  /* 0x0000252000107802 */ /* 0x000fe20000000f00 */
[----:B------:R-:W-:-:S02]  /*24e0*/  IMAD.MOV.U32 R14, RZ, RZ, 0x4 ;  /* 0x00000004ff0e7424 */ /* 0x000fc400078e00ff */
[----:B------:R-:W-:Y:S02]  /*24f0*/  IMAD.MOV.U32 R13, RZ, RZ, 0x1f ;  /* 0x0000001fff0d7424 */ /* 0x000fe400078e00ff */
[----:B------:R-:W-:Y:S02]  /*2500*/  IMAD.MOV.U32 R12, RZ, RZ, -0x1 ;  /* 0xffffffffff0c7424 */ /* 0x000fe400078e00ff */
[----:B01----:R-:W-:Y:S05]  /*2510*/  CALL.REL.NOINC `($__internal_113_$__cuda_sm70_shflsync_bfly_p) ;  /* 0x00000af000007944 */ /* 0x003fea0003c00000 */
[----:B------:R-:W-:Y:S01]  /*2520*/  SEL R19, R19, R18, P0 ;  /* 0x0000001213137207 */ /* 0x000fe20000000000 */
[----:B-1----:R-:W-:Y:S01]  /*2530*/  IMAD.MOV.U32 R18, RZ, RZ, R13 ;  /* 0x000000ffff127224 */ /* 0x002fe200078e000d */
[----:B------:R-:W-:Y:S01]  /*2540*/  MOV R16, 0x25a0 ;  /* 0x000025a000107802 */ /* 0x000fe20000000f00 */
[----:B0-----:R-:W-:Y:S02]  /*2550*/  IMAD.MOV.U32 R14, RZ, RZ, 0x4 ;  /* 0x00000004ff0e7424 */ /* 0x001fe400078e00ff */
[----:B------:R-:W-:Y:S02]  /*2560*/  IMAD.MOV.U32 R13, RZ, RZ, 0x1f ;  /* 0x0000001fff0d7424 */ /* 0x000fe400078e00ff */
[----:B------:R-:W-:Y:S02]  /*2570*/  IMAD.MOV.U32 R12, RZ, RZ, -0x1 ;  /* 0xffffffffff0c7424 */ /* 0x000fe400078e00ff */
[----:B------:R-:W-:-:S02]  /*2580*/  IMAD.MOV.U32 R15, RZ, RZ, R19 ;  /* 0x000000ffff0f7224 */ /* 0x000fc400078e0013 */
[----:B------:R-:W-:Y:S05]  /*2590*/  CALL.REL.NOINC `($__internal_113_$__cuda_sm70_shflsync_bfly_p) ;  /* 0x00000a7000007944 */ /* 0x000fea0003c00000 */
[----:B-1----:R-:W-:Y:S01]  /*25a0*/  IMAD.MOV.U32 R24, RZ, RZ, R13 ;  /* 0x000000ffff187224 */ /* 0x002fe200078e000d */
[----:B0-----:R-:W-:Y:S05]  /*25b0*/  BRA `(.L_x_5997) ;  /* 0xffffea3000007947 */ /* 0x001fea000383ffff */
.L_x_5968:
[----:B------:R-:W-:Y:S01]  /*25c0*/  IMAD.MOV.U32 R15, RZ, RZ, R17 ;  /* 0x000000ffff0f7224 */ /* 0x000fe200078e0011 */
[----:B------:R-:W-:Y:S01]  /*25d0*/  MOV R16, 0x2620 ;  /* 0x0000262000107802 */ /* 0x000fe20000000f00 */
[----:B------:R-:W-:-:S02]  /*25e0*/  IMAD.MOV.U32 R14, RZ, RZ, 0x2 ;  /* 0x00000002ff0e7424 */ /* 0x000fc400078e00ff */
[----:B------:R-:W-:Y:S02]  /*25f0*/  IMAD.MOV.U32 R13, RZ, RZ, 0x1f ;  /* 0x0000001fff0d7424 */ /* 0x000fe400078e00ff */
[----:B------:R-:W-:Y:S02]  /*2600*/  IMAD.MOV.U32 R12, RZ, RZ, -0x1 ;  /* 0xffffffffff0c7424 */ /* 0x000fe400078e00ff */
[----:B--23--:R-:W-:Y:S05]  /*2610*/  CALL.REL.NOINC `($__internal_113_$__cuda_sm70_shflsync_bfly_p) ;  /* 0x000009f000007944 */ /* 0x00cfea0003c00000 */
        /* <DEDUP_REMOVED lines=18> */
.L_x_5969:
        /* <DEDUP_REMOVED lines=8> */
.L_x_5970:
        /* <DEDUP_REMOVED lines=14> */
[----:B01----:R-:W-:Y:S05]  /*28a0*/  BRA `(.L_x_6000) ;  /* 0xffffe8b000007947 */ /* 0x003fea000383ffff */
.L_x_5977:
[----:B------:R-:W-:Y:S01]  /*28b0*/  IMAD.MOV.U32 R15, RZ, RZ, R26 ;  /* 0x000000ffff0f7224 */ /* 0x000fe200078e001a */
[----:B------:R-:W-:Y:S01]  /*28c0*/  MOV R16, 0x2910 ;  /* 0x0000291000107802 */ /* 0x000fe20000000f00 */
[----:B------:R-:W-:-:S02]  /*28d0*/  IMAD.MOV.U32 R14, RZ, RZ, 0x10 ;  /* 0x00000010ff0e7424 */ /* 0x000fc400078e00ff */
[----:B------:R-:W-:Y:S02]  /*28e0*/  IMAD.MOV.U32 R13, RZ, RZ, 0x1f ;  /* 0x0000001fff0d7424 */ /* 0x000fe400078e00ff */
[----:B------:R-:W-:Y:S02]  /*28f0*/  IMAD.MOV.U32 R12, RZ, RZ, -0x1 ;  /* 0xffffffffff0c7424 */ /* 0x000fe400078e00ff */
[----:B------:R-:W-:Y:S05]  /*2900*/  CALL.REL.NOINC `($__internal_113_$__cuda_sm70_shflsync_bfly_p) ;  /* 0x0000070000007944 */ /* 0x000fea0003c00000 */
[----:B-1----:R-:W-:Y:S01]  /*2910*/  IMAD.MOV.U32 R17, RZ, RZ, R13 ;  /* 0x000000ffff117224 */ /* 0x002fe200078e000d */
[----:B0-----:R-:W-:Y:S05]  /*2920*/  BRA `(.L_x_6001) ;  /* 0xffffee2000007947 */ /* 0x001fea000383ffff */
.L_x_5978:
[----:B------:R-:W-:Y:S01]  /*2930*/  IMAD.MOV.U32 R15, RZ, RZ, R24 ;  /* 0x000000ffff0f7224 */ /* 0x000fe200078e0018 */
[----:B------:R-:W-:Y:S01]  /*2940*/  MOV R16, 0x2990 ;  /* 0x0000299000107802 */ /* 0x000fe20000000f00 */
[----:B------:R-:W-:Y:S02]  /*2950*/  IMAD.MOV.U32 R14, RZ, RZ, 0x10 ;  /* 0x00000010ff0e7424 */ /* 0x000fe400078e00ff */
[----:B------:R-:W-:Y:S02]  /*2960*/  IMAD.MOV.U32 R13, RZ, RZ, 0x1f ;  /* 0x0000001fff0d7424 */ /* 0x000fe400078e00ff */
[----:B------:R-:W-:Y:S02]  /*2970*/  IMAD.MOV.U32 R12, RZ, RZ, -0x1 ;  /* 0xffffffffff0c7424 */ /* 0x000fe400078e00ff */
[----:B01----:R-:W-:Y:S05]  /*2980*/  CALL.REL.NOINC `($__internal_113_$__cuda_sm70_shflsync_bfly_p) ;  /* 0x0000068000007944 */ /* 0x003fea0003c00000 */
[----:B-1----:R-:W-:Y:S01]  /*2990*/  IMAD.MOV.U32 R27, RZ, RZ, R13 ;  /* 0x000000ffff1b7224 */ /* 0x002fe200078e000d */
[----:B------:R-:W-:Y:S01]  /*29a0*/  MOV R16, 0x2a00 ;  /* 0x00002a0000107802 */ /* 0x000fe20000000f00 */
[----:B0-----:R-:W-:-:S02]  /*29b0*/  IMAD.MOV.U32 R15, RZ, RZ, R18 ;  /* 0x000000ffff0f7224 */ /* 0x001fc400078e0012 */
[----:B------:R-:W-:Y:S02]  /*29c0*/  IMAD.MOV.U32 R14, RZ, RZ, 0x10 ;  /* 0x00000010ff0e7424 */ /* 0x000fe400078e00ff */
[----:B------:R-:W-:Y:S02]  /*29d0*/  IMAD.MOV.U32 R13, RZ, RZ, 0x1f ;  /* 0x0000001fff0d7424 */ /* 0x000fe400078e00ff */
[----:B------:R-:W-:Y:S02]  /*29e0*/  IMAD.MOV.U32 R12, RZ, RZ, -0x1 ;  /* 0xffffffffff0c7424 */ /* 0x000fe400078e00ff */
[----:B------:R-:W-:Y:S05]  /*29f0*/  CALL.REL.NOINC `($__internal_113_$__cuda_sm70_shflsync_bfly_p) ;  /* 0x0000061000007944 */ /* 0x000fea0003c00000 */
[----:B-1----:R-:W-:Y:S01]  /*2a00*/  IMAD.MOV.U32 R19, RZ, RZ, R13 ;  /* 0x000000ffff137224 */ /* 0x002fe200078e000d */
[----:B0-----:R-:W-:Y:S05]  /*2a10*/  BRA `(.L_x_6002) ;  /* 0xffffed6000007947 */ /* 0x001fea000383ffff */
.L_x_5979:
[----:B------:R-:W-:Y:S01]  /*2a20*/  IMAD.MOV.U32 R15, RZ, RZ, R17 ;  /* 0x000000ffff0f7224 */ /* 0x000fe200078e0011 */
[----:B------:R-:W-:Y:S01]  /*2a30*/  MOV R16, 0x2a80 ;  /* 0x00002a8000107802 */ /* 0x000fe20000000f00 */
[----:B------:R-:W-:Y:S02]  /*2a40*/  IMAD.MOV.U32 R14, RZ, RZ, 0x8 ;  /* 0x00000008ff0e7424 */ /* 0x000fe400078e00ff */
[----:B------:R-:W-:Y:S02]  /*2a50*/  IMAD.MOV.U32 R13, RZ, RZ, 0x1f ;  /* 0x0000001fff0d7424 */ /* 0x000fe400078e00ff */
[----:B------:R-:W-:-:S02]  /*2a60*/  IMAD.MOV.U32 R12, RZ, RZ, -0x1 ;  /* 0xffffffffff0c7424 */ /* 0x000fc400078e00ff */
[----:B0-23--:R-:W-:Y:S05]  /*2a70*/  CALL.REL.NOINC `($__internal_113_$__cuda_sm70_shflsync_bfly_p) ;  /* 0x0000059000007944 */ /* 0x00dfea0003c00000 */
[----:B------:R-:W-:Y:S01]  /*2a80*/  FSEL R27, R27, R24, P1 ;  /* 0x000000181b1b7208 */ /* 0x000fe20000800000 */
[----:B-1----:R-:W-:Y:S01]  /*2a90*/  IMAD.MOV.U32 R24, RZ, RZ, R13 ;  /* 0x000000ffff187224 */ /* 0x002fe200078e000d */
[----:B------:R-:W-:Y:S01]  /*2aa0*/  MOV R16, 0x2b00 ;  /* 0x00002b0000107802 */ /* 0x000fe20000000f00 */
[----:B0-----:R-:W-:-:S02]  /*2ab0*/  IMAD.MOV.U32 R14, RZ, RZ, 0x8 ;  /* 0x00000008ff0e7424 */ /* 0x001fc400078e00ff */
[----:B------:R-:W-:Y:S02]  /*2ac0*/  IMAD.MOV.U32 R13, RZ, RZ, 0x1f ;  /* 0x0000001fff0d7424 */ /* 0x000fe400078e00ff */
[----:B------:R-:W-:Y:S02]  /*2ad0*/  IMAD.MOV.U32 R12, RZ, RZ, -0x1 ;  /* 0xffffffffff0c7424 */ /* 0x000fe400078e00ff */
[----:B------:R-:W-:Y:S02]  /*2ae0*/  IMAD.MOV.U32 R15, RZ, RZ, R27 ;  /* 0x000000ffff0f7224 */ /* 0x000fe400078e001b */
[----:B------:R-:W-:Y:S05]  /*2af0*/  CALL.REL.NOINC `($__internal_113_$__cuda_sm70_shflsync_bfly_p) ;  /* 0x0000051000007944 */ /* 0x000fea0003c00000 */
[----:B------:R-:W-:Y:S01]  /*2b00*/  SEL R19, R19, R18, P1 ;  /* 0x0000001213137207 */ /* 0x000fe20000800000 */
[----:B-1----:R-:W-:Y:S01]  /*2b10*/  IMAD.MOV.U32 R18, RZ, RZ, R13 ;  /* 0x000000ffff127224 */ /* 0x002fe200078e000d */
[----:B------:R-:W-:Y:S01]  /*2b20*/  MOV R16, 0x2b80 ;  /* 0x00002b8000107802 */ /* 0x000fe20000000f00 */
[----:B0-----:R-:W-:Y:S02]  /*2b30*/  IMAD.MOV.U32 R14, RZ, RZ, 0x8 ;  /* 0x00000008ff0e7424 */ /* 0x001fe400078e00ff */
[----:B------:R-:W-:Y:S02]  /*2b40*/  IMAD.MOV.U32 R13, RZ, RZ, 0x1f ;  /* 0x0000001fff0d7424 */ /* 0x000fe400078e00ff */
[----:B------:R-:W-:-:S02]  /*2b50*/  IMAD.MOV.U32 R12, RZ, RZ, -0x1 ;  /* 0xffffffffff0c7424 */ /* 0x000fc400078e00ff */
[----:B------:R-:W-:Y:S02]  /*2b60*/  IMAD.MOV.U32 R15, RZ, RZ, R19 ;  /* 0x000000ffff0f7224 */ /* 0x000fe400078e0013 */
[----:B------:R-:W-:Y:S05]  /*2b70*/  CALL.REL.NOINC `($__internal_113_$__cuda_sm70_shflsync_bfly_p) ;  /* 0x0000049000007944 */ /* 0x000fea0003c00000 */
[----:B-1----:R-:W-:Y:S01]  /*2b80*/  IMAD.MOV.U32 R26, RZ, RZ, R13 ;  /* 0x000000ffff1a7224 */ /* 0x002fe200078e000d */
[----:B0-----:R-:W-:Y:S05]  /*2b90*/  BRA `(.L_x_6003) ;  /* 0xffffeca000007947 */ /* 0x001fea000383ffff */
.L_x_5980:
[----:B------:R-:W-:Y:S01]  /*2ba0*/  IMAD.MOV.U32 R15, RZ, RZ, R17 ;  /* 0x000000ffff0f7224 */ /* 0x000fe200078e0011 */
[----:B------:R-:W-:Y:S01]  /*2bb0*/  MOV R16, 0x2c00 ;  /* 0x00002c0000107802 */ /* 0x000fe20000000f00 */
[----:B------:R-:W-:Y:S02]  /*2bc0*/  IMAD.MOV.U32 R14, RZ, RZ, 0x4 ;  /* 0x00000004ff0e7424 */ /* 0x000fe400078e00ff */
[----:B------:R-:W-:Y:S02]  /*2bd0*/  IMAD.MOV.U32 R13, RZ, RZ, 0x1f ;  /* 0x0000001fff0d7424 */ /* 0x000fe400078e00ff */
[----:B------:R-:W-:Y:S02]  /*2be0*/  IMAD.MOV.U32 R12, RZ, RZ, -0x1 ;  /* 0xffffffffff0c7424 */ /* 0x000fe400078e00ff */
[----:B---3--:R-:W-:Y:S05]  /*2bf0*/  CALL.REL.NOINC `($__internal_113_$__cuda_sm70_shflsync_bfly_p) ;  /* 0x0000041000007944 */ /* 0x008fea0003c00000 */
[----:B-1----:R-:W-:Y:S01]  /*2c00*/  IMAD.MOV.U32 R24, RZ, RZ, R13 ;  /* 0x000000ffff187224 */ /* 0x002fe200078e000d */
[----:B0-----:R-:W-:Y:S05]  /*2c10*/  BRA `(.L_x_6004) ;  /* 0xffffec8000007947 */ /* 0x001fea000383ffff */
.L_x_5981:
        /* <DEDUP_REMOVED lines=16> */
.L_x_5982:
        /* <DEDUP_REMOVED lines=24> */
.L_x_5983:
        /* <DEDUP_REMOVED lines=8> */
.L_x_5984:
        /* <DEDUP_REMOVED lines=15> */
        .weak           $__internal_113_$__cuda_sm70_shflsync_bfly_p
        .type           $__internal_113_$__cuda_sm70_shflsync_bfly_p,@function
        .size           $__internal_113_$__cuda_sm70_shflsync_bfly_p,(.L_x_11057 - $__internal_113_$__cuda_sm70_shflsync_bfly_p)
$__internal_113_$__cuda_sm70_shflsync_bfly_p:
[----:B------:R-:W-:Y:S01]  /*3010*/  IMAD.MOV.U32 R28, RZ, RZ, R16 ;  /* 0x000000ffff1c7224 */ /* 0x000fe200078e0010 */
[----:B------:R-:W-:Y:S04]  /*3020*/  WARPSYNC R12 ;  /* 0x0000000c00007348 */ /* 0x000fe80003800000 */
[----:B------:R-:W-:Y:S01]  /*3030*/  IMAD.MOV.U32 R29, RZ, RZ, 0x0 ;  /* 0x00000000ff1d7424 */ /* 0x000fe200078e00ff */
[----:B------:R0:W1:Y:S03]  /*3040*/  SHFL.BFLY PT, R13, R15, R14, R13 ;  /* 0x0c00000e0f0d7389 */ /* 0x00006600000e000d */
[----:B------:R-:W-:Y:S05]  /*3050*/  RET.REL.NODEC R28 `(_ZN4vllm3moe10topkGatingILi10ELi320ELi4ELi4ELi32Ej13__nv_bfloat16LNS0_11ScoringFuncE0EEEvPKT5_PKbPfiPT4_PiiiibPKf) ;  /* 0xffffcfa01c007950 */ /* 0x000fea0003c3ffff */
.L_x_6009:
        /* <DEDUP_REMOVED lines=10> */
.L_x_11057:


//--------------------- .text._ZN4vllm3moe10topkGatingILi6ELi192ELi4ELi4ELi32Ej13__nv_bfloat16LNS0_11ScoringFuncE0EEEvPKT5_PKbPfiPT4_PiiiibPKf --------------------------
	.section	.text._ZN4vllm3moe10topkGatingILi6ELi192ELi4ELi4ELi32Ej13__nv_bfloat16LNS0_11ScoringFuncE0EEEvPKT5_PKbPfiPT4_PiiiibPKf,"ax",@progbits
	.sectioninfo	@"SHI_REGISTERS=32"
	.align	128
        .global         _ZN4vllm3moe10topkGatingILi6ELi192ELi4ELi4ELi32Ej13__nv_bfloat16LNS0_11ScoringFuncE0EEEvPKT5_PKbPfiPT4_PiiiibPKf
        .type           _ZN4vllm3moe10topkGatingILi6ELi192ELi4ELi4ELi32Ej13__nv_bfloat16LNS0_11ScoringFuncE0EEEvPKT5_PKbPfiPT4_PiiiibPKf,@function
        .size           _ZN4vllm3moe10topkGatingILi6ELi192ELi4ELi4ELi32Ej13__nv_bfloat16LNS0_11ScoringFuncE0EEEvPKT5_PKbPfiPT4_PiiiibPKf,(.L_x_11058 - _ZN4vllm3moe10topkGatingILi6ELi192ELi4ELi4ELi32Ej13__nv_bfloat16LNS0_11ScoringFuncE0EEEvPKT5_PKbPfiPT4_PiiiibPKf)
        .other          _ZN4vllm3moe10topkGatingILi6ELi192ELi4ELi4ELi32Ej13__nv_bfloat16LNS0_11ScoringFuncE0EEEvPKT5_PKbPfiPT4_PiiiibPKf,@"STO_CUDA_ENTRY STV_DEFAULT"
_ZN4vllm3moe10topkGatingILi6ELi192ELi4ELi4ELi32Ej13__nv_bfloat16LNS0_11ScoringFuncE0EEEvPKT5_PKbPfiPT4_PiiiibPKf:
.text._ZN4vllm3moe10topkGatingILi6ELi192ELi4ELi4ELi32Ej13__nv_bfloat16LNS0_11ScoringFuncE0EEEvPKT5_PKbPfiPT4_PiiiibPKf:
        /* <DEDUP_REMOVED lines=134> */
.L_x_6025:
        /* <DEDUP_REMOVED lines=26> */
.L_x_6042:
[----:B------:R-:W-:Y:S05]  /*0a00*/  BRA.DIV ~URZ, `(.L_x_6013) ;  /* 0x000012427f007947 */ /* 0x000fea000b800000 */
[----:B------:R2:W3:Y:S04]  /*0a10*/  SHFL.BFLY PT, R24, R17, 0x10, 0x1f ;  /* 0x0e001f0011187f89 */ /* 0x0004e800000e0000 */
[----:B------:R2:W4:Y:S02]  /*0a20*/  SHFL.BFLY PT, R22, R19, 0x10, 0x1f ;  /* 0x0e001f0013167f89 */ /* 0x00052400000e0000 */
.L_x_6043:
        /* <DEDUP_REMOVED lines=12> */
.L_x_6044:
[----:B-1----:R-:W-:-:S13]  /*0af0*/  FSETP.GEU.FTZ.AND P1, PT, R21, R26, PT ;  /* 0x0000001a1500720b */ /* 0x002fda0003f3e000 */
[----:B------:R-:W-:-:S04]  /*0b00*/  @P1 FSETP.NEU.FTZ.AND P3, PT, R21, R26, PT ;  /* 0x0000001a1500120b */ /* 0x000fc80003f7d000 */
[----:B---3--:R-:W-:-:S13]  /*0b10*/  @P1 ISETP.LT.AND P0, PT, R22, R19, !P3 ;  /* 0x000000131600120c */ /* 0x008fda0005f01270 */
[----:B0-----:R-:W-:Y:S01]  /*0b20*/  FSEL R21, R26, R21, P0 ;  /* 0x000000151a157208 */ /* 0x001fe20000000000 */
[----:B------:R-:W-:Y:S05]  /*0b30*/  BRA.DIV ~URZ, `(.L_x_6015) ;  /* 0x000013827f007947 */ /* 0x000fea000b800000 */
[----:B------:R0:W1:Y:S02]  /*0b40*/  SHFL.BFLY PT, R26, R21, 0x4, 0x1f ;  /* 0x0c801f00151a7f89 */ /* 0x00006400000e0000 */
.L_x_6045:
[----:B--2---:R-:W-:Y:S01]  /*0b50*/  FSEL R17, R24, R17, P0 ;  /* 0x0000001118117208 */ /* 0x004fe20000000000 */
[----:B------:R-:W-:Y:S05]  /*0b60*/  BRA.DIV ~URZ, `(.L_x_6016) ;  /* 0x000013d27f007947 */ /* 0x000fea000b800000 */
[----:B------:R-:W-:Y:S02]  /*0b70*/  SEL R19, R22, R19, P0 ;  /* 0x0000001316137207 */ /* 0x000fe40000000000 */
[----:B------:R2:W3:Y:S04]  /*0b80*/  SHFL.BFLY PT, R22, R17, 0x4, 0x1f ;  /* 0x0c801f0011167f89 */ /* 0x0004e800000e0000 */
[----:B------:R2:W4:Y:S02]  /*0b90*/  SHFL.BFLY PT, R24, R19, 0x4, 0x1f ;  /* 0x0c801f0013187f89 */ /* 0x00052400000e0000 */
.L_x_6046:
        /* <DEDUP_REMOVED lines=12> */
.L_x_6047:
[----:B-1----:R-:W-:-:S13]  /*0c60*/  FSETP.GEU.FTZ.AND P1, PT, R21, R22, PT ;  /* 0x000000161500720b */ /* 0x002fda0003f3e000 */
[----:B------:R-:W-:-:S04]  /*0c70*/  @P1 FSETP.NEU.FTZ.AND P3, PT, R21, R22, PT ;  /* 0x000000161500120b */ /* 0x000fc80003f7d000 */
[----:B---3--:R-:W-:-:S13]  /*0c80*/  @P1 ISETP.LT.AND P0, PT, R19, R26, !P3 ;  /* 0x0000001a1300120c */ /* 0x008fda0005f01270 */
[----:B------:R-:W-:Y:S01]  /*0c90*/  FSEL R22, R22, R21, P0 ;  /* 0x0000001516167208 */ /* 0x000fe20000000000 */
[----:B------:R-:W-:Y:S05]  /*0ca0*/  BRA.DIV ~URZ, `(.L_x_6018) ;  /* 0x000015127f007947 */ /* 0x000fea000b800000 */
[----:B0-----:R0:W1:Y:S02]  /*0cb0*/  SHFL.BFLY PT, R21, R22, 0x1, 0x1f ;  /* 0x0c201f0016157f89 */ /* 0x00106400000e0000 */
.L_x_6048:
[----:B--2---:R-:W-:Y:S01]  /*0cc0*/  FSEL R24, R24, R17, P0 ;  /* 0x0000001118187208 */ /* 0x004fe20000000000 */
[----:B------:R-:W-:Y:S05]  /*0cd0*/  BRA.DIV ~URZ, `(.L_x_6019) ;  /* 0x000015627f007947 */ /* 0x000fea000b800000 */
[----:B------:R-:W-:Y:S01]  /*0ce0*/  SEL R18, R19, R26, P0 ;  /* 0x0000001a13127207 */ /* 0x000fe20000000000 */
[----:B------:R2:W3:Y:S04]  /*0cf0*/  SHFL.BFLY PT, R17, R24, 0x1, 0x1f ;  /* 0x0c201f0018117f89 */ /* 0x0004e800000e0000 */
[----:B------:R2:W4:Y:S02]  /*0d00*/  SHFL.BFLY PT, R9, R18, 0x1, 0x1f ;  /* 0x0c201f0012097f89 */ /* 0x00052400000e0000 */
.L_x_6049:
        /* <DEDUP_REMOVED lines=27> */
.L_x_6021:
[----:B------:R-:W-:Y:S05]  /*0ec0*/  BSYNC B1 ;  /* 0x0000000000017941 */ /* 0x000fea0003800000 */
.L_x_6020:
        /* <DEDUP_REMOVED lines=20> */
.L_x_6024:
[----:B------:R-:W-:Y:S05]  /*1010*/  BSYNC B1 ;  /* 0x0000000000017941 */ /* 0x000fea0003800000 */
.L_x_6023:
[----:B012---:R-:W-:Y:S05]  /*1020*/  BRA `(.L_x_6025) ;  /* 0xfffff83000007947 */ /* 0x007fea000383ffff */
.L_x_6011:
[----:B------:R-:W-:Y:S02]  /*1030*/  IMAD.MOV.U32 R20, RZ, RZ, RZ ;  /* 0x000000ffff147224 */ /* 0x000fe400078e00ff */
.L_x_6038:
        /* <DEDUP_REMOVED lines=26> */
.L_x_6050:
[----:B------:R-:W-:Y:S05]  /*11e0*/  BRA.DIV ~URZ, `(.L_x_6027) ;  /* 0x000011c27f007947 */ /* 0x000fea000b800000 */
[----:B------:R2:W3:Y:S04]  /*11f0*/  SHFL.BFLY PT, R24, R17, 0x10, 0x1f ;  /* 0x0e001f0011187f89 */ /* 0x0004e800000e0000 */
[----:B------:R2:W4:Y:S02]  /*1200*/  SHFL.BFLY PT, R22, R19, 0x10, 0x1f ;  /* 0x0e001f0013167f89 */ /* 0x00052400000e0000 */
.L_x_6051:
        /* <DEDUP_REMOVED lines=12> */
.L_x_6052:
[----:B-1----:R-:W-:-:S13]  /*12d0*/  FSETP.GEU.FTZ.AND P1, PT, R21, R26, PT ;  /* 0x0000001a1500720b */ /* 0x002fda0003f3e000 */
[----:B------:R-:W-:-:S04]  /*12e0*/  @P1 FSETP.NEU.FTZ.AND P3, PT, R21, R26, PT ;  /* 0x0000001a1500120b */ /* 0x000fc80003f7d000 */
[----:B---3--:R-:W-:-:S13]  /*12f0*/  @P1 ISETP.LT.AND P0, PT, R22, R19, !P3 ;  /* 0x000000131600120c */ /* 0x008fda0005f01270 */
[----:B0-----:R-:W-:Y:S01]  /*1300*/  FSEL R21, R26, R21, P0 ;  /* 0x000000151a157208 */ /* 0x001fe20000000000 */
[----:B------:R-:W-:Y:S05]  /*1310*/  BRA.DIV ~URZ, `(.L_x_6029) ;  /* 0x000013027f007947 */ /* 0x000fea000b800000 */
[----:B------:R0:W1:Y:S02]  /*1320*/  SHFL.BFLY PT, R26, R21, 0x4, 0x1f ;  /* 0x0c801f00151a7f89 */ /* 0x00006400000e0000 */
.L_x_6053:
[----:B--2---:R-:W-:Y:S01]  /*1330*/  FSEL R17, R24, R17, P0 ;  /* 0x0000001118117208 */ /* 0x004fe20000000000 */
[----:B------:R-:W-:Y:S05]  /*1340*/  BRA.DIV ~URZ, `(.L_x_6030) ;  /* 0x000013527f007947 */ /* 0x000fea000b800000 */
[----:B------:R-:W-:Y:S02]  /*1350*/  SEL R19, R22, R19, P0 ;  /* 0x0000001316137207 */ /* 0x000fe40000000000 */
[----:B------:R2:W3:Y:S04]  /*1360*/  SHFL.BFLY PT, R22, R17, 0x4, 0x1f ;  /* 0x0c801f0011167f89 */ /* 0x0004e800000e0000 */
[----:B------:R2:W4:Y:S02]  /*1370*/  SHFL.BFLY PT, R24, R19, 0x4, 0x1f ;  /* 0x0c801f0013187f89 */ /* 0x00052400000e0000 */
.L_x_6054:
        /* <DEDUP_REMOVED lines=12> */
.L_x_6055:
[----:B-1----:R-:W-:-:S13]  /*1440*/  FSETP.GEU.FTZ.AND P1, PT, R21, R22, PT ;  /* 0x000000161500720b */ /* 0x002fda0003f3e000 */
[----:B------:R-:W-:-:S04]  /*1450*/  @P1 FSETP.NEU.FTZ.AND P3, PT, R21, R22, PT ;  /* 0x000000161500120b */ /* 0x000fc80003f7d000 */
[----:B---3--:R-:W-:-:S13]  /*1460*/  @P1 ISETP.LT.AND P0, PT, R19, R26, !P3 ;  /* 0x0000001a1300120c */ /* 0x008fda0005f01270 */
[----:B------:R-:W-:Y:S01]  /*1470*/  FSEL R22, R22, R21, P0 ;  /* 0x0000001516167208 */ /* 0x000fe20000000000 */
[----:B------:R-:W-:Y:S05]  /*1480*/  BRA.DIV ~URZ, `(.L_x_6032) ;  /* 0x000014927f007947 */ /* 0x000fea000b800000 */
[----:B0-----:R0:W1:Y:S02]  /*1490*/  SHFL.BFLY PT, R21, R22, 0x1, 0x1f ;  /* 0x0c201f0016157f89 */ /* 0x00106400000e0000 */
.L_x_6056:
[----:B--2---:R-:W-:Y:S01]  /*14a0*/  FSEL R24, R24, R17, P0 ;  /* 0x0000001118187208 */ /* 0x004fe20000000000 */
[----:B------:R-:W-:Y:S05]  /*14b0*/  BRA.DIV ~URZ, `(.L_x_6033) ;  /* 0x000014e27f007947 */ /* 0x000fea000b800000 */
[----:B------:R-:W-:Y:S01]  /*14c0*/  SEL R18, R19, R26, P0 ;  /* 0x0000001a13127207 */ /* 0x000fe20000000000 */
[----:B------:R2:W3:Y:S04]  /*14d0*/  SHFL.BFLY PT, R17, R24, 0x1, 0x1f ;  /* 0x0c201f0018117f89 */ /* 0x0004e800000e0000 */
[----:B------:R2:W4:Y:S02]  /*14e0*/  SHFL.BFLY PT, R9, R18, 0x1, 0x1f ;  /* 0x0c201f0012097f89 */ /* 0x00052400000e0000 */
.L_x_6057:
        /* <DEDUP_REMOVED lines=26> */
.L_x_6035:
[----:B------:R-:W-:Y:S05]  /*1690*/  BSYNC B1 ;  /* 0x0000000000017941 */ /* 0x000fea0003800000 */
.L_x_6034:
        /* <DEDUP_REMOVED lines=20> */
.L_x_6037:
[----:B------:R-:W-:Y:S05]  /*17e0*/  BSYNC B1 ;  /* 0x0000000000017941 */ /* 0x000fea0003800000 */
.L_x_6036:
[----:B012---:R-:W-:Y:S05]  /*17f0*/  BRA `(.L_x_6038) ;  /* 0xfffff84000007947 */ /* 0x007fea000383ffff */
.L_x_6022:
[----:B------:R-:W-:Y:S05]  /*1800*/  BSYNC B0 ;  /* 0x0000000000007941 */ /* 0x000fea0003800000 */
.L_x_6010:
        /* <DEDUP_REMOVED lines=14> */
[----:B------:R2:W3:Y:S01]  /*18f0*/  MUFU.RCP R17, R16 ;  /* 0x0000001000117308 */ /* 0x0004e20000001000 */
[----:B------:R-:W-:Y:S01]  /*1900*/  BSSY B0, `(.L_x_6039) ;  /* 0x0000016000007945 */ /* 0x000fe20003800000 */
[----:B------:R-:W-:Y:S01]  /*1910*/  IADD3 R5, -R0, c[0x0][0x190], RZ ;  /* 0x0000640000057a10 */ /* 0x000fe20007ffe1ff */
[----:B------:R-:W-:-:S05]  /*1920*/  IMAD.MOV.U32 R4, RZ, RZ, RZ ;  /* 0x000000ffff047224 */ /* 0x000fca00078e00ff */
.L_x_6040:
[----:B-1----:R-:W-:Y:S02]  /*1930*/  IMAD.MOV.U32 R3, RZ, RZ, 0x4 ;  /* 0x00000004ff037424 */ /* 0x002fe400078e00ff */
[----:B------:R-:W-:-:S04]  /*1940*/  IMAD R2, R15, c[0x0][0x190], R4 ;  /* 0x000064000f027a24 */ /* 0x000fc800078e0204 */
[----:B------:R-:W-:-:S05]  /*1950*/  IMAD.WIDE R2, R2, R3, c[0x0][0x170] ;  /* 0x00005c0002027625 */ /* 0x000fca00078e0203 */
[----:B------:R-:W4:Y:S04]  /*1960*/  LDG.E R6, [R2.64] ;  /* 0x0000000602067981 */ /* 0x000f28000c1e1900 */
[----:B-1----:R-:W5:Y:S04]  /*1970*/  LDG.E R8, [R2.64+0x4] ;  /* 0x0000040602087981 */ /* 0x002f68000c1e1900 */
[----:B--2---:R-:W2:Y:S04]  /*1980*/  LDG.E R10, [R2.64+0x8] ;  /* 0x00000806020a7981 */ /* 0x004ea8000c1e1900 */
[----:B---3--:R-:W3:Y:S01]  /*1990*/  LDG.E R12, [R2.64+0xc] ;  /* 0x00000c06020c7981 */ /* 0x008ee2000c1e1900 */
[----:B------:R-:W-:-:S02]  /*19a0*/  IADD3 R5, R5, -0x4, RZ ;  /* 0xfffffffc05057810 */ /* 0x000fc40007ffe0ff */
[----:B------:R-:W-:Y:S02]  /*19b0*/  IADD3 R4, R4, 0x4, RZ ;  /* 0x0000000404047810 */ /* 0x000fe40007ffe0ff */
[----:B------:R-:W-:Y:S01]  /*19c0*/  ISETP.NE.AND P0, PT, R5, RZ, PT ;  /* 0x000000ff0500720c */ /* 0x000fe20003f05270 */
[-C--:B----4-:R-:W-:Y:S02]  /*19d0*/  FMUL.FTZ R7, R6, R17.reuse ;  /* 0x0000001106077220 */ /* 0x090fe40000410000 */
[----:B-----5:R-:W-:-:S03]  /*19e0*/  FMUL.FTZ R9, R8, R17 ;  /* 0x0000001108097220 */ /* 0x020fc60000410000 */
[----:B------:R1:W-:Y:S01]  /*19f0*/  STG.E [R2.64], R7 ;  /* 0x0000000702007986 */ /* 0x0003e2000c101906 */
[----:B--2---:R-:W-:-:S03]  /*1a00*/  FMUL.FTZ R11, R10, R17 ;  /* 0x000000110a0b7220 */ /* 0x004fc60000410000 */
[----:B------:R1:W-:Y:S01]  /*1a10*/  STG.E [R2.64+0x4], R9 ;  /* 0x0000040902007986 */ /* 0x0003e2000c101906 */
[----:B---3--:R-:W-:-:S03]  /*1a20*/  FMUL.FTZ R13, R12, R17 ;  /* 0x000000110c0d7220 */ /* 0x008fc60000410000 */
[----:B------:R1:W-:Y:S04]  /*1a30*/  STG.E [R2.64+0x8], R11 ;  /* 0x0000080b02007986 */ /* 0x0003e8000c101906 */
[----:B------:R1:W-:Y:S01]  /*1a40*/  STG.E [R2.64+0xc], R13 ;  /* 0x00000c0d02007986 */ /* 0x0003e2000c101906 */
[----:B------:R-:W-:Y:S05]  /*1a50*/  @P0 BRA `(.L_x_6040) ;  /* 0xfffffed000000947 */ /* 0x000fea000383ffff */
[----:B------:R-:W-:Y:S05]  /*1a60*/  BSYNC B0 ;  /* 0x0000000000007941 */ /* 0x000fea0003800000 */
.L_x_6039:
        /* <DEDUP_REMOVED lines=11> */
.L_x_6041:
        /* <DEDUP_REMOVED lines=11> */
.L_x_6012:
[----:B------:R-:W-:Y:S01]  /*1bd0*/  IMAD.MOV.U32 R18, RZ, RZ, R21 ;  /* 0x000000ffff127224 */ /* 0x000fe200078e0015 */
[----:B------:R-:W-:Y:S01]  /*1be0*/  MOV R8, 0x1c30 ;  /* 0x00001c3000087802 */ /* 0x000fe20000000f00 */
[----:B------:R-:W-:Y:S02]  /*1bf0*/  IMAD.MOV.U32 R13, RZ, RZ, 0x10 ;  /* 0x00000010ff0d7424 */ /* 0x000fe400078e00ff */
[----:B------:R-:W-:Y:S02]  /*1c00*/  IMAD.MOV.U32 R12, RZ, RZ, 0x1f ;  /* 0x0000001fff0c7424 */ /* 0x000fe400078e00ff */
[----:B------:R-:W-:Y:S02]  /*1c10*/  IMAD.MOV.U32 R11, RZ, RZ, -0x1 ;  /* 0xffffffffff0b7424 */ /* 0x000fe400078e00ff */
[----:B------:R-:W-:Y:S05]  /*1c20*/  CALL.REL.NOINC `($__internal_114_$__cuda_sm70_shflsync_bfly_p) ;  /* 0x00000e6000007944 */ /* 0x000fea0003c00000 */
[----:B-1----:R-:W-:Y:S01]  /*1c30*/  IMAD.MOV.U32 R26, RZ, RZ, R11 ;  /* 0x000000ffff1a7224 */ /* 0x002fe200078e000b */
[----:B0-----:R-:W-:Y:S05]  /*1c40*/  BRA `(.L_x_6042) ;  /* 0xffffedb000007947 */ /* 0x001fea000383ffff */
.L_x_6013:
[----:B------:R-:W-:Y:S01]  /*1c50*/  IMAD.MOV.U32 R18, RZ, RZ, R17 ;  /* 0x000000ffff127224 */ /* 0x000fe200078e0011 */
[----:B------:R-:W-:Y:S01]  /*1c60*/  MOV R8, 0x1cb0 ;  /* 0x00001cb000087802 */ /* 0x000fe20000000f00 */
[----:B------:R-:W-:Y:S02]  /*1c70*/  IMAD.MOV.U32 R13, RZ, RZ, 0x10 ;  /* 0x00000010ff0d7424 */ /* 0x000fe400078e00ff */
[----:B------:R-:W-:-:S02]  /*1c80*/  IMAD.MOV.U32 R12, RZ, RZ, 0x1f ;  /* 0x0000001fff0c7424 */ /* 0x000fc400078e00ff */
[----:B------:R-:W-:Y:S02]  /*1c90*/  IMAD.MOV.U32 R11, RZ, RZ, -0x1 ;  /* 0xffffffffff0b7424 */ /* 0x000fe400078e00ff */
[----:B01----:R-:W-:Y:S05]  /*1ca0*/  CALL.REL.NOINC `($__internal_114_$__cuda_sm70_shflsync_bfly_p) ;  /* 0x00000de000007944 */ /* 0x003fea0003c00000 */
[----:B-1----:R-:W-:Y:S01]  /*1cb0*/  IMAD.MOV.U32 R24, RZ, RZ, R11 ;  /* 0x000000ffff187224 */ /* 0x002fe200078e000b */
[----:B------:R-:W-:Y:S01]  /*1cc0*/  MOV R8, 0x1d20 ;  /* 0x00001d2000087802 */ /* 0x000fe20000000f00 */
[----:B0-----:R-:W-:Y:S02]  /*1cd0*/  IMAD.MOV.U32 R18, RZ, RZ, R19 ;  /* 0x000000ffff127224 */ /* 0x001fe400078e0013 */
[----:B------:R-:W-:Y:S02]  /*1ce0*/  IMAD.MOV.U32 R13, RZ, RZ, 0x10 ;  /* 0x00000010ff0d7424 */ /* 0x000fe400078e00ff */
[----:B------:R-:W-:Y:S02]  /*1cf0*/  IMAD.MOV.U32 R12, RZ, RZ, 0x1f ;  /* 0x0000001fff0c7424 */ /* 0x000fe400078e00ff */
[----:B------:R-:W-:Y:S02]  /*1d00*/  IMAD.MOV.U32 R11, RZ, RZ, -0x1 ;  /* 0xffffffffff0b7424 */ /* 0x000fe400078e00ff */
[----:B------:R-:W-:Y:S05]  /*1d10*/  CALL.REL.NOINC `($__internal_114_$__cuda_sm70_shflsync_bfly_p) ;  /* 0x00000d7000007944 */ /* 0x000fea0003c00000 */
[----:B-1----:R-:W-:Y:S01]  /*1d20*/  IMAD.MOV.U32 R22, RZ, RZ, R11 ;  /* 0x000000ffff167224 */ /* 0x002fe200078e000b */
[----:B0-----:R-:W-:Y:S05]  /*1d30*/  BRA `(.L_x_6043) ;  /* 0xffffecf000007947 */ /* 0x001fea000383ffff */
.L_x_6014:
[----:B------:R-:W-:Y:S01]  /*1d40*/  IMAD.MOV.U32 R18, RZ, RZ, R21 ;  /* 0x000000ffff127224 */ /* 0x000fe200078e0015 */
[----:B------:R-:W-:Y:S01]  /*1d50*/  MOV R8, 0x1da0 ;  /* 0x00001da000087802 */ /* 0x000fe20000000f00 */
[----:B------:R-:W-:-:S02]  /*1d60*/  IMAD.MOV.U32 R13, RZ, RZ, 0x8 ;  /* 0x00000008ff0d7424 */ /* 0x000fc400078e00ff */
[----:B------:R-:W-:Y:S02]  /*1d70*/  IMAD.MOV.U32 R12, RZ, RZ, 0x1f ;  /* 0x0000001fff0c7424 */ /* 0x000fe400078e00ff */
[----:B------:R-:W-:Y:S02]  /*1d80*/  IMAD.MOV.U32 R11, RZ, RZ, -0x1 ;  /* 0xffffffffff0b7424 */ /* 0x000fe400078e00ff */
[----:B--23--:R-:W-:Y:S05]  /*1d90*/  CALL.REL.NOINC `($__internal_114_$__cuda_sm70_shflsync_bfly_p) ;  /* 0x00000cf000007944 */ /* 0x00cfea0003c00000 */
[----:B------:R-:W-:Y:S01]  /*1da0*/  FSEL R17, R24, R17, P1 ;  /* 0x0000001118117208 */ /* 0x000fe20000800000 */
[----:B-1----:R-:W-:Y:S01]  /*1db0*/  IMAD.MOV.U32 R26, RZ, RZ, R11 ;  /* 0x000000ffff1a7224 */ /* 0x002fe200078e000b */
[----:B------:R-:W-:Y:S01]  /*1dc0*/  MOV R8, 0x1e20 ;  /* 0x00001e2000087802 */ /* 0x000fe20000000f00 */
[----:B0-----:R-:W-:Y:S02]  /*1dd0*/  IMAD.MOV.U32 R13, RZ, RZ, 0x8 ;  /* 0x00000008ff0d7424 */ /* 0x001fe400078e00ff */
[----:B------:R-:W-:Y:S02]  /*1de0*/  IMAD.MOV.U32 R12, RZ, RZ, 0x1f ;  /* 0x0000001fff0c7424 */ /* 0x000fe400078e00ff */
[----:B------:R-:W-:Y:S02]  /*1df0*/  IMAD.MOV.U32 R11, RZ, RZ, -0x1 ;  /* 0xffffffffff0b7424 */ /* 0x000fe400078e00ff */
[----:B------:R-:W-:-:S02]  /*1e00*/  IMAD.MOV.U32 R18, RZ, RZ, R17 ;  /* 0x000000ffff127224 */ /* 0x000fc400078e0011 */
[----:B------:R-:W-:Y:S05]  /*1e10*/  CALL.REL.NOINC `($__internal_114_$__cuda_sm70_shflsync_bfly_p) ;  /* 0x00000c7000007944 */ /* 0x000fea0003c00000 */
[----:B------:R-:W-:Y:S01]  /*1e20*/  SEL R19, R22, R19, P1 ;  /* 0x0000001316137207 */ /* 0x000fe20000800000 */
[----:B-1----:R-:W-:Y:S01]  /*1e30*/  IMAD.MOV.U32 R24, RZ, RZ, R11 ;  /* 0x000000ffff187224 */ /* 0x002fe200078e000b */
[----:B------:R-:W-:Y:S01]  /*1e40*/  MOV R8, 0x1ea0 ;  /* 0x00001ea000087802 */ /* 0x000fe20000000f00 */
[----:B0-----:R-:W-:-:S02]  /*1e50*/  IMAD.MOV.U32 R13, RZ, RZ, 0x8 ;  /* 0x00000008ff0d7424 */ /* 0x001fc400078e00ff */
[----:B------:R-:W-:Y:S02]  /*1e60*/  IMAD.MOV.U32 R12, RZ, RZ, 0x1f ;  /* 0x0000001fff0c7424 */ /* 0x000fe400078e00ff */
[----:B------:R-:W-:Y:S02]  /*1e70*/  IMAD.MOV.U32 R11, RZ, RZ, -0x1 ;  /* 0xffffffffff0b7424 */ /* 0x000fe400078e00ff */
[----:B------:R-:W-:Y:S02]  /*1e80*/  IMAD.MOV.U32 R18, RZ, RZ, R19 ;  /* 0x000000ffff127224 */ /* 0x000fe400078e0013 */
[----:B------:R-:W-:Y:S05]  /*1e90*/  CALL.REL.NOINC `($__internal_114_$__cuda_sm70_shflsync_bfly_p) ;  /* 0x00000bf000007944 */ /* 0x000fea0003c00000 */
[----:B-1----:R-:W-:Y:S01]  /*1ea0*/  IMAD.MOV.U32 R22, RZ, RZ, R11 ;  /* 0x000000ffff167224 */ /* 0x002fe200078e000b */
[----:B0-----:R-:W-:Y:S05]  /*1eb0*/  BRA `(.L_x_6044) ;  /* 0xffffec3000007947 */ /* 0x001fea000383ffff */
.L_x_6015:
[----:B------:R-:W-:Y:S01]  /*1ec0*/  IMAD.MOV.U32 R18, RZ, RZ, R21 ;  /* 0x000000ffff127224 */ /* 0x000fe200078e0015 */
[----:B------:R-:W-:Y:S01]  /*1ed0*/  MOV R8, 0x1f20 ;  /* 0x00001f2000087802 */ /* 0x000fe20000000f00 */
[----:B------:R-:W-:Y:S02]  /*1ee0*/  IMAD.MOV.U32 R13, RZ, RZ, 0x4 ;  /* 0x00000004ff0d7424 */ /* 0x000fe400078e00ff */
[----:B------:R-:W-:Y:S02]  /*1ef0*/  IMAD.MOV.U32 R12, RZ, RZ, 0x1f ;  /* 0x0000001fff0c7424 */ /* 0x000fe400078e00ff */
[----:B------:R-:W-:-:S02]  /*1f00*/  IMAD.MOV.U32 R11, RZ, RZ, -0x1 ;  /* 0xffffffffff0b7424 */ /* 0x000fc400078e00ff */
[----:B--2---:R-:W-:Y:S05]  /*1f10*/  CALL.REL.NOINC `($__internal_114_$__cuda_sm70_shflsync_bfly_p) ;  /* 0x00000b7000007944 */ /* 0x004fea0003c00000 */
[----:B-1----:R-:W-:Y:S01]  /*1f20*/  IMAD.MOV.U32 R26, RZ, RZ, R11 ;  /* 0x000000ffff1a7224 */ /* 0x002fe200078e000b */
[----:B0-----:R-:W-:Y:S05]  /*1f30*/  BRA `(.L_x_6045) ;  /* 0xffffec1000007947 */ /* 0x001fea000383ffff */
.L_x_6016:
[----:B------:R-:W-:Y:S01]  /*1f40*/  IMAD.MOV.U32 R18, RZ, RZ, R17 ;  /* 0x000000ffff127224 */ /* 0x000fe200078e0011 */
[----:B------:R-:W-:Y:S01]  /*1f50*/  MOV R8, 0x1fa0 ;  /* 0x00001fa000087802 */ /* 0x000fe20000000f00 */
[----:B------:R-:W-:-:S02]  /*1f60*/  IMAD.MOV.U32 R13, RZ, RZ, 0x4 ;  /* 0x00000004ff0d7424 */ /* 0x000fc400078e00ff */
[----:B------:R-:W-:Y:S02]  /*1f70*/  IMAD.MOV.U32 R12, RZ, RZ, 0x1f ;  /* 0x0000001fff0c7424 */ /* 0x000fe400078e00ff */
[----:B------:R-:W-:Y:S02]  /*1f80*/  IMAD.MOV.U32 R11, RZ, RZ, -0x1 ;  /* 0xffffffffff0b7424 */ /* 0x000fe400078e00ff */
[----:B01----:R-:W-:Y:S05]  /*1f90*/  CALL.REL.NOINC `($__internal_114_$__cuda_sm70_shflsync_bfly_p) ;  /* 0x00000af000007944 */ /* 0x003fea0003c00000 */
[----:B------:R-:W-:Y:S01]  /*1fa0*/  SEL R19, R22, R19, P0 ;  /* 0x0000001316137207 */ /* 0x000fe20000000000 */
[----:B-1----:R-:W-:Y:S01]  /*1fb0*/  IMAD.MOV.U32 R22, RZ, RZ, R11 ;  /* 0x000000ffff167224 */ /* 0x002fe200078e000b */
[----:B------:R-:W-:Y:S01]  /*1fc0*/  MOV R8, 0x2020 ;  /* 0x0000202000087802 */ /* 0x000fe20000000f00 */
[----:B0-----:R-:W-:Y:S02]  /*1fd0*/  IMAD.MOV.U32 R13, RZ, RZ, 0x4 ;  /* 0x00000004ff0d7424 */ /* 0x001fe400078e00ff */
[----:B------:R-:W-:Y:S02]  /*1fe0*/  IMAD.MOV.U32 R12, RZ, RZ, 0x1f ;  /* 0x0000001fff0c7424 */ /* 0x000fe400078e00ff */
[----:B------:R-:W-:Y:S02]  /*1ff0*/  IMAD.MOV.U32 R11, RZ, RZ, -0x1 ;  /* 0xffffffffff0b7424 */ /* 0x000fe400078e00ff */
[----:B------:R-:W-:-:S02]  /*2000*/  IMAD.MOV.U32 R18, RZ, RZ, R19 ;  /* 0x000000ffff127224 */ /* 0x000fc400078e0013 */
[----:B------:R-:W-:Y:S05]  /*2010*/  CALL.REL.NOINC `($__internal_114_$__cuda_sm70_shflsync_bfly_p) ;  /* 0x00000a7000007944 */ /* 0x000fea0003c00000 */
[----:B-1----:R-:W-:Y:S01]  /*2020*/  IMAD.MOV.U32 R24, RZ, RZ, R11 ;  /* 0x000000ffff187224 */ /* 0x002fe200078e000b */
[----:B0-----:R-:W-:Y:S05]  /*2030*/  BRA `(.L_x_6046) ;  /* 0xffffeb6000007947 */ /* 0x001fea000383ffff */
.L_x_6017:
        /* <DEDUP_REMOVED lines=24> */
.L_x_6018:
[----:B------:R-:W-:Y:S01]  /*21c0*/  IMAD.MOV.U32 R18, RZ, RZ, R22 ;  /* 0x000000ffff127224 */ /* 0x000fe200078e0016 */
[----:B------:R-:W-:Y:S01]  /*21d0*/  MOV R8, 0x2220 ;  /* 0x0000222000087802 */ /* 0x000fe20000000f00 */
[----:B------:R-:W-:Y:S02]  /*21e0*/  IMAD.MOV.U32 R13, RZ, RZ, 0x1 ;  /* 0x00000001ff0d7424 */ /* 0x000fe400078e00ff */
[----:B------:R-:W-:Y:S02]  /*21f0*/  IMAD.MOV.U32 R12, RZ, RZ, 0x1f ;  /* 0x0000001fff0c7424 */ /* 0x000fe400078e00ff */
[----:B------:R-:W-:-:S02]  /*2200*/  IMAD.MOV.U32 R11, RZ, RZ, -0x1 ;  /* 0xffffffffff0b7424 */ /* 0x000fc400078e00ff */
[----:B0-2---:R-:W-:Y:S05]  /*2210*/  CALL.REL.NOINC `($__internal_114_$__cuda_sm70_shflsync_bfly_p) ;  /* 0x0000087000007944 */ /* 0x005fea0003c00000 */
[----:B-1----:R-:W-:Y:S01]  /*2220*/  IMAD.MOV.U32 R21, RZ, RZ, R11 ;  /* 0x000000ffff157224 */ /* 0x002fe200078e000b */
[----:B0-----:R-:W-:Y:S05]  /*2230*/  BRA `(.L_x_6048) ;  /* 0xffffea8000007947 */ /* 0x001fea000383ffff */
.L_x_6019:
[----:B------:R-:W-:Y:S01]  /*2240*/  IMAD.MOV.U32 R18, RZ, RZ, R24 ;  /* 0x000000ffff127224 */ /* 0x000fe200078e0018 */
[----:B------:R-:W-:Y:S01]  /*2250*/  MOV R8, 0x22a0 ;  /* 0x000022a000087802 */ /* 0x000fe20000000f00 */
[----:B------:R-:W-:-:S02]  /*2260*/  IMAD.MOV.U32 R13, RZ, RZ, 0x1 ;  /* 0x00000001ff0d7424 */ /* 0x000fc400078e00ff */
[----:B------:R-:W-:Y:S02]  /*2270*/  IMAD.MOV.U32 R12, RZ, RZ, 0x1f ;  /* 0x0000001fff0c7424 */ /* 0x000fe400078e00ff */
[----:B------:R-:W-:Y:S02]  /*2280*/  IMAD.MOV.U32 R11, RZ, RZ, -0x1 ;  /* 0xffffffffff0b7424 */ /* 0x000fe400078e00ff */
[----:B01----:R-:W-:Y:S05]  /*2290*/  CALL.REL.NOINC `($__internal_114_$__cuda_sm70_shflsync_bfly_p) ;  /* 0x000007f000007944 */ /* 0x003fea0003c00000 */
[----:B-1----:R-:W-:Y:S01]  /*22a0*/  IMAD.MOV.U32 R17, RZ, RZ, R11 ;  /* 0x000000ffff117224 */ /* 0x002fe200078e000b */
[----:B0-----:R-:W-:Y:S01]  /*22b0*/  SEL R18, R19, R26, P0 ;  /* 0x0000001a13127207 */ /* 0x001fe20000000000 */
[----:B------:R-:W-:Y:S01]  /*22c0*/  IMAD.MOV.U32 R13, RZ, RZ, 0x1 ;  /* 0x00000001ff0d7424 */ /* 0x000fe200078e00ff */
[----:B------:R-:W-:Y:S01]  /*22d0*/  MOV R8, 0x2310 ;  /* 0x0000231000087802 */ /* 0x000fe20000000f00 */
[----:B------:R-:W-:Y:S02]  /*22e0*/  IMAD.MOV.U32 R12, RZ, RZ, 0x1f ;  /* 0x0000001fff0c7424 */ /* 0x000fe400078e00ff */
[----:B------:R-:W-:Y:S02]  /*22f0*/  IMAD.MOV.U32 R11, RZ, RZ, -0x1 ;  /* 0xffffffffff0b7424 */ /* 0x000fe400078e00ff */
[----:B------:R-:W-:Y:S05]  /*2300*/  CALL.REL.NOINC `($__internal_114_$__cuda_sm70_shflsync_bfly_p) ;  /* 0x0000078000007944 */ /* 0x000fea0003c00000 */
[----:B-1----:R-:W-:Y:S01]  /*2310*/  IMAD.MOV.U32 R9, RZ, RZ, R11 ;  /* 0x000000ffff097224 */ /* 0x002fe200078e000b */
[----:B0-----:R-:W-:Y:S05]  /*2320*/  BRA `(.L_x_6049) ;  /* 0xffffe9e000007947 */ /* 0x001fea000383ffff */
.L_x_6026:
[----:B------:R-:W-:Y:S01]  /*2330*/  IMAD.MOV.U32 R18, RZ, RZ, R21 ;  /* 0x000000ffff127224 */ /* 0x000fe200078e0015 */
[----:B------:R-:W-:Y:S01]  /*2340*/  MOV R8, 0x2390 ;  /* 0x0000239000087802 */ /* 0x000fe20000000f00 */
[----:B------:R-:W-:-:S02]  /*2350*/  IMAD.MOV.U32 R13, RZ, RZ, 0x10 ;  /* 0x00000010ff0d7424 */ /* 0x000fc400078e00ff */
[----:B------:R-:W-:Y:S02]  /*2360*/  IMAD.MOV.U32 R12, RZ, RZ, 0x1f ;  /* 0x0000001fff0c7424 */ /* 0x000fe400078e00ff */
[----:B------:R-:W-:Y:S02]  /*2370*/  IMAD.MOV.U32 R11, RZ, RZ, -0x1 ;  /* 0xffffffffff0b7424 */ /* 0x000fe400078e00ff */
[----:B------:R-:W-:Y:S05]  /*2380*/  CALL.REL.NOINC `($__internal_114_$__cuda_sm70_shflsync_bfly_p) ;  /* 0x0000070000007944 */ /* 0x000fea0003c00000 */
[----:B-1----:R-:W-:Y:S01]  /*2390*/  IMAD.MOV.U32 R26, RZ, RZ, R11 ;  /* 0x000000ffff1a7224 */ /* 0x002fe200078e000b */
[----:B0-----:R-:W-:Y:S05]  /*23a0*/  BRA `(.L_x_6050) ;  /* 0xffffee3000007947 */ /* 0x001fea000383ffff */
.L_x_6027:
[----:B------:R-:W-:Y:S01]  /*23b0*/  IMAD.MOV.U32 R18, RZ, RZ, R17 ;  /* 0x000000ffff127224 */ /* 0x000fe200078e0011 */
[----:B------:R-:W-:Y:S01]  /*23c0*/  MOV R8, 0x2410 ;  /* 0x0000241000087802 */ /* 0x000fe20000000f00 */
[----:B------:R-:W-:Y:S02]  /*23d0*/  IMAD.MOV.U32 R13, RZ, RZ, 0x10 ;  /* 0x00000010ff0d7424 */ /* 0x000fe400078e00ff */
[----:B------:R-:W-:Y:S02]  /*23e0*/  IMAD.MOV.U32 R12, RZ, RZ, 0x1f ;  /* 0x0000001fff0c7424 */ /* 0x000fe400078e00ff */
[----:B------:R-:W-:Y:S02]  /*23f0*/  IMAD.MOV.U32 R11, RZ, RZ, -0x1 ;  /* 0xffffffffff0b7424 */ /* 0x000fe400078e00ff */
[----:B01----:R-:W-:Y:S05]  /*2400*/  CALL.REL.NOINC `($__internal_114_$__cuda_sm70_shflsync_bfly_p) ;  /* 0x0000068000007944 */ /* 0x003fea0003c00000 */
[----:B-1----:R-:W-:Y:S01]  /*2410*/  IMAD.MOV.U32 R24, RZ, RZ, R11 ;  /* 0x000000ffff187224 */ /* 0x002fe200078e000b */
[----:B------:R-:W-:Y:S01]  /*2420*/  MOV R8, 0x2480 ;  /* 0x0000248000087802 */ /* 0x000fe20000000f00 */
[----:B0-----:R-:W-:-:S02]  /*2430*/  IMAD.MOV.U32 R18, RZ, RZ, R19 ;  /* 0x000000ffff127224 */ /* 0x001fc400078e0013 */
[----:B------:R-:W-:Y:S02]  /*2440*/  IMAD.MOV.U32 R13, RZ, RZ, 0x10 ;  /* 0x00000010ff0d7424 */ /* 0x000fe400078e00ff */
[----:B------:R-:W-:Y:S02]  /*2450*/  IMAD.MOV.U32 R12, RZ, RZ, 0x1f ;  /* 0x0000001fff0c7424 */ /* 0x000fe400078e00ff */
[----:B------:R-:W-:Y:S02]  /*2460*/  IMAD.MOV.U32 R11, RZ, RZ, -0x1 ;  /* 0xffffffffff0b7424 */ /* 0x000fe400078e00ff */
[----:B------:R-:W-:Y:S05]  /*2470*/  CALL.REL.NOINC `($__internal_114_$__cuda_sm70_shflsync_bfly_p) ;  /* 0x0000061000007944 */ /* 0x000fea0003c00000 */
[----:B-1----:R-:W-:Y:S01]  /*2480*/  IMAD.MOV.U32 R22, RZ, RZ, R11 ;  /* 0x000000ffff167224 */ /* 0x002fe200078e000b */
[----:B0-----:R-:W-:Y:S05]  /*2490*/  BRA `(.L_x_6051) ;  /* 0xffffed7000007947 */ /* 0x001fea000383ffff */
.L_x_6028:
[----:B------:R-:W-:Y:S01]  /*24a0*/  IMAD.MOV.U32 R18, RZ, RZ, R21 ;  /* 0x000000ffff127224 */ /* 0x000fe200078e0015 */
[----:B------:R-:W-:Y:S01]  /*24b0*/  MOV R8, 0x2500 ;  /* 0x0000250000087802 */ /* 0x000fe20000000f00 */
[----:B------:R-:W-:Y:S02]  /*24c0*/  IMAD.MOV.U32 R13, RZ, RZ, 0x8 ;  /* 0x00000008ff0d7424 */ /* 0x000fe400078e00ff */
[----:B------:R-:W-:Y:S02]  /*24d0*/  IMAD.MOV.U32 R12, RZ, RZ, 0x1f ;  /* 0x0000001fff0c7424 */ /* 0x000fe400078e00ff */
[----:B------:R-:W-:-:S02]  /*24e0*/  IMAD.MOV.U32 R11, RZ, RZ, -0x1 ;  /* 0xffffffffff0b7424 */ /* 0x000fc400078e00ff */
[----:B--23--:R-:W-:Y:S05]  /*24f0*/  CALL.REL.NOINC `($__internal_114_$__cuda_sm70_shflsync_bfly_p) ;  /* 0x0000059000007944 */ /* 0x00cfea0003c00000 */
[----:B------:R-:W-:Y:S01]  /*2500*/  FSEL R17, R24, R17, P1 ;  /* 0x0000001118117208 */ /* 0x000fe20000800000 */
[----:B-1----:R-:W-:Y:S01]  /*2510*/  IMAD.MOV.U32 R26, RZ, RZ, R11 ;  /* 0x000000ffff1a7224 */ /* 0x002fe200078e000b */
[----:B------:R-:W-:Y:S01]  /*2520*/  MOV R8, 0x2580 ;  /* 0x0000258000087802 */ /* 0x000fe20000000f00 */
[----:B0-----:R-:W-:-:S02]  /*2530*/  IMAD.MOV.U32 R13, RZ, RZ, 0x8 ;  /* 0x00000008ff0d7424 */ /* 0x001fc400078e00ff */
[----:B------:R-:W-:Y:S02]  /*2540*/  IMAD.MOV.U32 R12, RZ, RZ, 0x1f ;  /* 0x0000001fff0c7424 */ /* 0x000fe400078e00ff */
[----:B------:R-:W-:Y:S02]  /*2550*/  IMAD.MOV.U32 R11, RZ, RZ, -0x1 ;  /* 0xffffffffff0b7424 */ /* 0x000fe400078e00ff */
[----:B------:R-:W-:Y:S02]  /*2560*/  IMAD.MOV.U32 R18, RZ, RZ, R17 ;  /* 0x000000ffff127224 */ /* 0x000fe400078e0011 */
[----:B------:R-:W-:Y:S05]  /*2570*/  CALL.REL.NOINC `($__internal_114_$__cuda_sm70_shflsync_bfly_p) ;  /* 0x0000051000007944 */ /* 0x000fea0003c00000 */
[----:B------:R-:W-:Y:S01]  /*2580*/  SEL R19, R22, R19, P1 ;  /* 0x0000001316137207 */ /* 0x000fe20000800000 */
[----:B-1----:R-:W-:Y:S01]  /*2590*/  IMAD.MOV.U32 R24, RZ, RZ, R11 ;  /* 0x000000ffff187224 */ /* 0x002fe200078e000b */
[----:B------:R-:W-:Y:S01]  /*25a0*/  MOV R8, 0x2600 ;  /* 0x0000260000087802 */ /* 0x000fe20000000f00 */
[----:B0-----:R-:W-:Y:S02]  /*25b0*/  IMAD.MOV.U32 R13, RZ, RZ, 0x8 ;  /* 0x00000008ff0d7424 */ /* 0x001fe400078e00ff */
[----:B------:R-:W-:Y:S02]  /*25c0*/  IMAD.MOV.U32 R12, RZ, RZ, 0x1f ;  /* 0x0000001fff0c7424 */ /* 0x000fe400078e00ff */
[----:B------:R-:W-:-:S02]  /*25d0*/  IMAD.MOV.U32 R11, RZ, RZ, -0x1 ;  /* 0xffffffffff0b7424 */ /* 0x000fc400078e00ff */
[----:B------:R-:W-:Y:S02]  /*25e0*/  IMAD.MOV.U32 R18, RZ, RZ, R19 ;  /* 0x000000ffff127224 */ /* 0x000fe400078e0013 */
[----:B------:R-:W-:Y:S05]  /*25f0*/  CALL.REL.NOINC `($__internal_114_$__cuda_sm70_shflsync_bfly_p) ;  /* 0x0000049000007944 */ /* 0x000fea0003c00000 */
[----:B-1----:R-:W-:Y:S01]  /*2600*/  IMAD.MOV.U32 R22, RZ, RZ, R11 ;  /* 0x000000ffff167224 */ /* 0x002fe200078e000b */
[----:B0-----:R-:W-:Y:S05]  /*2610*/  BRA `(.L_x_6052) ;  /* 0xffffecb000007947 */ /* 0x001fea000383ffff */
.L_x_6029:
[----:B------:R-:W-:Y:S01]  /*2620*/  IMAD.MOV.U32 R18, RZ, RZ, R21 ;  /* 0x000000ffff127224 */ /* 0x000fe200078e0015 */
[----:B------:R-:W-:Y:S01]  /*2630*/  MOV R8, 0x2680 ;  /* 0x0000268000087802 */ /* 0x000fe20000000f00 */
[----:B------:R-:W-:Y:S02]  /*2640*/  IMAD.MOV.U32 R13, RZ, RZ, 0x4 ;  /* 0x00000004ff0d7424 */ /* 0x000fe400078e00ff */
[----:B------:R-:W-:Y:S02]  /*2650*/  IMAD.MOV.U32 R12, RZ, RZ, 0x1f ;  /* 0x0000001fff0c7424 */ /* 0x000fe400078e00ff */
[----:B------:R-:W-:Y:S02]  /*2660*/  IMAD.MOV.U32 R11, RZ, RZ, -0x1 ;  /* 0xffffffffff0b7424 */ /* 0x000fe400078e00ff */
[----:B--2---:R-:W-:Y:S05]  /*2670*/  CALL.REL.NOINC `($__internal_114_$__cuda_sm70_shflsync_bfly_p) ;  /* 0x0000041000007944 */ /* 0x004fea0003c00000 */
[----:B-1----:R-:W-:Y:S01]  /*2680*/  IMAD.MOV.U32 R26, RZ, RZ, R11 ;  /* 0x000000ffff1a7224 */ /* 0x002fe200078e000b */
[----:B0-----:R-:W-:Y:S05]  /*2690*/  BRA `(.L_x_6053) ;  /* 0xffffec9000007947 */ /* 0x001fea000383ffff */
.L_x_6030:
        /* <DEDUP_REMOVED lines=16> */
.L_x_6031:
        /* <DEDUP_REMOVED lines=24> */
.L_x_6032:
        /* <DEDUP_REMOVED lines=8> */
.L_x_6033:
        /* <DEDUP_REMOVED lines=15> */
        .weak           $__internal_114_$__cuda_sm70_shflsync_bfly_p
        .type           $__internal_114_$__cuda_sm70_shflsync_bfly_p,@function
        .size           $__internal_114_$__cuda_sm70_shflsync_bfly_p,(.L_x_11058 - $__internal_114_$__cuda_sm70_shflsync_bfly_p)
$__internal_114_$__cuda_sm70_shflsync_bfly_p:
[----:B------:R-:W-:Y:S01]  /*2a90*/  IMAD.MOV.U32 R9, RZ, RZ, 0x0 ;  /* 0x00000000ff097424 */ /* 0x000fe200078e00ff */
[----:B------:R-:W-:Y:S04]  /*2aa0*/  WARPSYNC R11 ;  /* 0x0000000b00007348 */ /* 0x000fe80003800000 */
[----:B------:R0:W1:Y:S01]  /*2ab0*/  SHFL.BFLY PT, R11, R18, R13, R12 ;  /* 0x0c00000d120b7389 */ /* 0x00006200000e000c */
[----:B------:R-:W-:Y:S05]  /*2ac0*/  RET.REL.NODEC R8 `(_ZN4vllm3moe10topkGatingILi6ELi192ELi4ELi4ELi32Ej13__nv_bfloat16LNS0_11ScoringFuncE0EEEvPKT5_PKbPfiPT4_PiiiibPKf) ;  /* 0xffffd53008007950 */ /* 0x000fea0003c3ffff */
.L_x_6058:
        /* <DEDUP_REMOVED lines=11> */
.L_x_11058:


//--------------------- .text._ZN4vllm3moe10topkGatingILi16ELi512ELi4ELi16ELi32Ej13__nv_bfloat16LNS0_11ScoringFuncE0EEEvPKT5_PKbPfiPT4_PiiiibPKf --------------------------
	.section	.text._ZN4vllm3moe10topkGatingILi16ELi512ELi4ELi16ELi32Ej13__nv_bfloat16LNS0_11ScoringFuncE0EEEvPKT5_PKbPfiPT4_PiiiibPKf,"ax",@progbits
	.sectioninfo	@"SHI_REGISTERS=40"
	.align	128
        .global         _ZN4vllm3moe10topkGatingILi16ELi512ELi4ELi16ELi32Ej13__nv_bfloat16LNS0_11ScoringFuncE0EEEvPKT5_PKbPfiPT4_PiiiibPKf
        .type           _ZN4vllm3moe10topkGatingILi16ELi512ELi4ELi16ELi32Ej13__nv_bfloat16LNS0_11ScoringFuncE0EEEvPKT5_PKbPfiPT4_PiiiibPKf,@function
        .size           _ZN4vllm3moe10topkGatingILi16ELi512ELi4ELi16ELi32Ej13__nv_bfloat16LNS0_11ScoringFuncE0EEEvPKT5_PKbPfiPT4_PiiiibPKf,(.L_x_11059 - _ZN4vllm3moe10topkGatingILi16ELi512ELi4ELi16ELi32Ej13__nv_bfloat16LNS0_11ScoringFuncE0EEEvPKT5_PKbPfiPT4_PiiiibPKf)
        .other          _ZN4vllm3moe10topkGatingILi16ELi512ELi4ELi16ELi32Ej13__nv_bfloat16LNS0_11ScoringFuncE0EEEvPKT5_PKbPfiPT4_PiiiibPKf,@"STO_CUDA_ENTRY STV_DEFAULT"
_ZN4vllm3moe10topkGatingILi16ELi512ELi4ELi16ELi32Ej13__nv_bfloat16LNS0_11ScoringFuncE0EEEvPKT5_PKbPfiPT4_PiiiibPKf:
.text._ZN4vllm3moe10topkGatingILi16ELi512ELi4ELi16ELi32Ej13__nv_bfloat16LNS0_11ScoringFuncE0EEEvPKT5_PKbPfiPT4_PiiiibPKf:
        /* <DEDUP_REMOVED lines=233> */
.L_x_6059:
[----:B------:R0:W-:Y:S04]  /*0e90*/  STL.128 [R1], R4 ;  /* 0x0000000401007387 */ /* 0x0001e80000100c00 */
[----:B------:R0:W-:Y:S04]  /*0ea0*/  STL.128 [R1+0x10], R8 ;  /* 0x0000100801007387 */ /* 0x0001e80000100c00 */
[----:B------:R0:W-:Y:S04]  /*0eb0*/  STL.128 [R1+0x20], R12 ;  /* 0x0000200c01007387 */ /* 0x0001e80000100c00 */
[----:B------:R0:W-:Y:S02]  /*0ec0*/  STL.128 [R1+0x30], R16 ;  /* 0x0000301001007387 */ /* 0x0001e40000100c00 */
.L_x_6060:
        /* <DEDUP_REMOVED lines=9> */
.L_x_6076:
        /* <DEDUP_REMOVED lines=67> */
.L_x_6093:
[----:B------:R-:W-:Y:S05]  /*1390*/  BRA.DIV ~URZ, `(.L_x_6064) ;  /* 0x000014e27f007947 */ /* 0x000fea000b800000 */
[----:B------:R2:W3:Y:S04]  /*13a0*/  SHFL.BFLY PT, R26, R25, 0x10, 0x1f ;  /* 0x0e001f00191a7f89 */ /* 0x0004e800000e0000 */
[----:B------:R2:W4:Y:S02]  /*13b0*/  SHFL.BFLY PT, R20, R21, 0x10, 0x1f ;  /* 0x0e001f0015147f89 */ /* 0x00052400000e0000 */
.L_x_6094:
        /* <DEDUP_REMOVED lines=12> */
.L_x_6095:
[----:B--2---:R-:W-:-:S13]  /*1480*/  FSETP.GEU.FTZ.AND P1, PT, R24, R25, PT ;  /* 0x000000191800720b */ /* 0x004fda0003f3e000 */
[----:B------:R-:W-:-:S04]  /*1490*/  @P1 FSETP.NEU.FTZ.AND P2, PT, R24, R25, PT ;  /* 0x000000191800120b */ /* 0x000fc80003f5d000 */
[----:B---3--:R-:W-:-:S13]  /*14a0*/  @P1 ISETP.LT.AND P0, PT, R21, R20, !P2 ;  /* 0x000000141500120c */ /* 0x008fda0005701270 */
[----:B-1----:R-:W-:Y:S01]  /*14b0*/  FSEL R24, R25, R24, P0 ;  /* 0x0000001819187208 */ /* 0x002fe20000000000 */
[----:B------:R-:W-:Y:S05]  /*14c0*/  BRA.DIV ~URZ, `(.L_x_6066) ;  /* 0x000016227f007947 */ /* 0x000fea000b800000 */
[----:B------:R1:W2:Y:S02]  /*14d0*/  SHFL.BFLY PT, R25, R24, 0x4, 0x1f ;  /* 0x0c801f0018197f89 */ /* 0x0002a400000e0000 */
.L_x_6096:
[----:B0-----:R-:W-:Y:S01]  /*14e0*/  FSEL R27, R27, R26, P0 ;  /* 0x0000001a1b1b7208 */ /* 0x001fe20000000000 */
[----:B------:R-:W-:Y:S05]  /*14f0*/  BRA.DIV ~URZ, `(.L_x_6067) ;  /* 0x000016727f007947 */ /* 0x000fea000b800000 */
[----:B------:R-:W-:Y:S01]  /*1500*/  SEL R21, R21, R20, P0 ;  /* 0x0000001415157207 */ /* 0x000fe20000000000 */
[----:B------:R0:W3:Y:S04]  /*1510*/  SHFL.BFLY PT, R26, R27, 0x4, 0x1f ;  /* 0x0c801f001b1a7f89 */ /* 0x0000e800000e0000 */
[----:B------:R0:W4:Y:S02]  /*1520*/  SHFL.BFLY PT, R20, R21, 0x4, 0x1f ;  /* 0x0c801f0015147f89 */ /* 0x00012400000e0000 */
.L_x_6097:
        /* <DEDUP_REMOVED lines=12> */
.L_x_6098:
[----:B-1----:R-:W-:-:S13]  /*15f0*/  FSETP.GEU.FTZ.AND P1, PT, R24, R25, PT ;  /* 0x000000191800720b */ /* 0x002fda0003f3e000 */
[----:B------:R-:W-:-:S04]  /*1600*/  @P1 FSETP.NEU.FTZ.AND P2, PT, R24, R25, PT ;  /* 0x000000191800120b */ /* 0x000fc80003f5d000 */
[----:B---3--:R-:W-:-:S13]  /*1610*/  @P1 ISETP.LT.AND P0, PT, R21, R20, !P2 ;  /* 0x000000141500120c */ /* 0x008fda0005701270 */
[----:B0-----:R-:W-:Y:S01]  /*1620*/  FSEL R24, R25, R24, P0 ;  /* 0x0000001819187208 */ /* 0x001fe20000000000 */
[----:B------:R-:W-:Y:S05]  /*1630*/  BRA.DIV ~URZ, `(.L_x_6069) ;  /* 0x000017b27f007947 */ /* 0x000fea000b800000 */
[----:B------:R0:W1:Y:S02]  /*1640*/  SHFL.BFLY PT, R25, R24, 0x1, 0x1f ;  /* 0x0c201f0018197f89 */ /* 0x00006400000e0000 */
.L_x_6099:
[----:B--2---:R-:W-:Y:S01]  /*1650*/  FSEL R26, R26, R27, P0 ;  /* 0x0000001b1a1a7208 */ /* 0x004fe20000000000 */
[----:B------:R-:W-:Y:S05]  /*1660*/  BRA.DIV ~URZ, `(.L_x_6070) ;  /* 0x000018027f007947 */ /* 0x000fea000b800000 */
[----:B------:R-:W-:Y:S02]  /*1670*/  SEL R31, R21, R20, P0 ;  /* 0x00000014151f7207 */ /* 0x000fe40000000000 */
[----:B------:R2:W3:Y:S04]  /*1680*/  SHFL.BFLY PT, R21, R26, 0x1, 0x1f ;  /* 0x0c201f001a157f89 */ /* 0x0004e800000e0000 */
[----:B------:R2:W4:Y:S02]  /*1690*/  SHFL.BFLY PT, R20, R31, 0x1, 0x1f ;  /* 0x0c201f001f147f89 */ /* 0x00052400000e0000 */
.L_x_6100:
        /* <DEDUP_REMOVED lines=27> */
.L_x_6072:
[----:B------:R-:W-:Y:S05]  /*1850*/  BSYNC B1 ;  /* 0x0000000000017941 */ /* 0x000fea0003800000 */
.L_x_6071:
        /* <DEDUP_REMOVED lines=20> */
.L_x_6075:
[----:B------:R-:W-:Y:S05]  /*19a0*/  BSYNC B1 ;  /* 0x0000000000017941 */ /* 0x000fea0003800000 */
.L_x_6074:
[----:B0-----:R-:W-:Y:S05]  /*19b0*/  BRA `(.L_x_6076) ;  /* 0xfffff5a000007947 */ /* 0x001fea000383ffff */
.L_x_6062:
[----:B------:R-:W-:Y:S02]  /*19c0*/  IMAD.MOV.U32 R34, RZ, RZ, RZ ;  /* 0x000000ffff227224 */ /* 0x000fe400078e00ff */
.L_x_6089:
        /* <DEDUP_REMOVED lines=67> */
.L_x_6101:
[----:B------:R-:W-:Y:S05]  /*1e00*/  BRA.DIV ~URZ, `(.L_x_6078) ;  /* 0x000011d27f007947 */ /* 0x000fea000b800000 */
[----:B------:R2:W3:Y:S04]  /*1e10*/  SHFL.BFLY PT, R24, R21, 0x10, 0x1f ;  /* 0x0e001f0015187f89 */ /* 0x0004e800000e0000 */
[----:B------:R2:W4:Y:S02]  /*1e20*/  SHFL.BFLY PT, R26, R25, 0x10, 0x1f ;  /* 0x0e001f00191a7f89 */ /* 0x00052400000e0000 */
.L_x_6102:
        /* <DEDUP_REMOVED lines=12> */
.L_x_6103:
[----:B--2---:R-:W-:-:S13]  /*1ef0*/  FSETP.GEU.FTZ.AND P1, PT, R20, R21, PT ;  /* 0x000000151400720b */ /* 0x004fda0003f3e000 */
[----:B------:R-:W-:-:S04]  /*1f00*/  @P1 FSETP.NEU.FTZ.AND P2, PT, R20, R21, PT ;  /* 0x000000151400120b */ /* 0x000fc80003f5d000 */
[----:B---3--:R-:W-:-:S13]  /*1f10*/  @P1 ISETP.LT.AND P0, PT, R25, R26, !P2 ;  /* 0x0000001a1900120c */ /* 0x008fda0005701270 */
[----:B-1----:R-:W-:Y:S01]  /*1f20*/  FSEL R20, R21, R20, P0 ;  /* 0x0000001415147208 */ /* 0x002fe20000000000 */
[----:B------:R-:W-:Y:S05]  /*1f30*/  BRA.DIV ~URZ, `(.L_x_6080) ;  /* 0x000013127f007947 */ /* 0x000fea000b800000 */
[----:B------:R1:W2:Y:S02]  /*1f40*/  SHFL.BFLY PT, R21, R20, 0x4, 0x1f ;  /* 0x0c801f0014157f89 */ /* 0x0002a400000e0000 */
.L_x_6104:
[----:B0-----:R-:W-:Y:S01]  /*1f50*/  FSEL R24, R27, R24, P0 ;  /* 0x000000181b187208 */ /* 0x001fe20000000000 */
[----:B------:R-:W-:Y:S05]  /*1f60*/  BRA.DIV ~URZ, `(.L_x_6081) ;  /* 0x000013627f007947 */ /* 0x000fea000b800000 */
[----:B------:R-:W-:Y:S01]  /*1f70*/  SEL R26, R25, R26, P0 ;  /* 0x0000001a191a7207 */ /* 0x000fe20000000000 */
[----:B------:R0:W3:Y:S04]  /*1f80*/  SHFL.BFLY PT, R27, R24, 0x4, 0x1f ;  /* 0x0c801f00181b7f89 */ /* 0x0000e800000e0000 */
[----:B------:R0:W4:Y:S02]  /*1f90*/  SHFL.BFLY PT, R25, R26, 0x4, 0x1f ;  /* 0x0c801f001a197f89 */ /* 0x00012400000e0000 */
.L_x_6105:
        /* <DEDUP_REMOVED lines=12> */
.L_x_6106:
[----:B-1----:R-:W-:-:S13]  /*2060*/  FSETP.GEU.FTZ.AND P1, PT, R20, R21, PT ;  /* 0x000000151400720b */ /* 0x002fda0003f3e000 */
[----:B------:R-:W-:-:S04]  /*2070*/  @P1 FSETP.NEU.FTZ.AND P2, PT, R20, R21, PT ;  /* 0x000000151400120b */ /* 0x000fc80003f5d000 */
[----:B---3--:R-:W-:-:S13]  /*2080*/  @P1 ISETP.LT.AND P0, PT, R25, R26, !P2 ;  /* 0x0000001a1900120c */ /* 0x008fda0005701270 */
[----:B0-----:R-:W-:Y:S01]  /*2090*/  FSEL R20, R21, R20, P0 ;  /* 0x0000001415147208 */ /* 0x001fe20000000000 */
[----:B------:R-:W-:Y:S05]  /*20a0*/  BRA.DIV ~URZ, `(.L_x_6083) ;  /* 0x000014a27f007947 */ /* 0x000fea000b800000 */
[----:B------:R0:W1:Y:S02]  /*20b0*/  SHFL.BFLY PT, R21, R20, 0x1, 0x1f ;  /* 0x0c201f0014157f89 */ /* 0x00006400000e0000 */
.L_x_6107:
[----:B--2---:R-:W-:Y:S01]  /*20c0*/  FSEL R27, R27, R24, P0 ;  /* 0x000000181b1b7208 */ /* 0x004fe20000000000 */
[----:B------:R-:W-:Y:S05]  /*20d0*/  BRA.DIV ~URZ, `(.L_x_6084) ;  /* 0x000014f27f007947 */ /* 0x000fea000b800000 */
[----:B------:R-:W-:Y:S01]  /*20e0*/  SEL R31, R25, R26, P0 ;  /* 0x0000001a191f7207 */ /* 0x000fe20000000000 */
[----:B------:R2:W3:Y:S04]  /*20f0*/  SHFL.BFLY PT, R24, R27, 0x1, 0x1f ;  /* 0x0c201f001b187f89 */ /* 0x0004e800000e0000 */
[----:B------:R2:W4:Y:S02]  /*2100*/  SHFL.BFLY PT, R29, R31, 0x1, 0x1f ;  /* 0x0c201f001f1d7f89 */ /* 0x00052400000e0000 */
.L_x_6108:
        /* <DEDUP_REMOVED lines=26> */
.L_x_6086:
[----:B------:R-:W-:Y:S05]  /*22b0*/  BSYNC B1 ;  /* 0x0000000000017941 */ /* 0x000fea0003800000 */
.L_x_6085:
        /* <DEDUP_REMOVED lines=20> */
.L_x_6088:
[----:B------:R-:W-:Y:S05]  /*2400*/  BSYNC B1 ;  /* 0x0000000000017941 */ /* 0x000fea0003800000 */
.L_x_6087:
[----:B0-----:R-:W-:Y:S05]  /*2410*/  BRA `(.L_x_6089) ;  /* 0xfffff5b000007947 */ /* 0x001fea000383ffff */
.L_x_6073:
[----:B------:R-:W-:Y:S05]  /*2420*/  BSYNC B0 ;  /* 0x0000000000007941 */ /* 0x000fea0003800000 */
.L_x_6061:
        /* <DEDUP_REMOVED lines=19> */
.L_x_6091:
        /* <DEDUP_REMOVED lines=20> */
.L_x_6090:
        /* <DEDUP_REMOVED lines=11> */
.L_x_6092:
        /* <DEDUP_REMOVED lines=11> */
.L_x_6063:
[----:B------:R-:W-:Y:S01]  /*2800*/  IMAD.MOV.U32 R31, RZ, RZ, R27 ;  /* 0x000000ffff1f7224 */ /* 0x000fe200078e001b */
[----:B------:R-:W-:Y:S01]  /*2810*/  MOV R22, 0x2860 ;  /* 0x0000286000167802 */ /* 0x000fe20000000f00 */
[----:B------:R-:W-:Y:S02]  /*2820*/  IMAD.MOV.U32 R30, RZ, RZ, 0x10 ;  /* 0x00000010ff1e7424 */ /* 0x000fe400078e00ff */
[----:B------:R-:W-:Y:S02]  /*2830*/  IMAD.MOV.U32 R29, RZ, RZ, 0x1f ;  /* 0x0000001fff1d7424 */ /* 0x000fe400078e00ff */
[----:B------:R-:W-:Y:S02]  /*2840*/  IMAD.MOV.U32 R28, RZ, RZ, -0x1 ;  /* 0xffffffffff1c7424 */ /* 0x000fe400078e00ff */
[----:B------:R-:W-:Y:S05]  /*2850*/  CALL.REL.NOINC `($__internal_115_$__cuda_sm70_shflsync_bfly_p) ;  /* 0x00000e5000007944 */ /* 0x000fea0003c00000 */
[----:B-1----:R-:W-:Y:S01]  /*2860*/  IMAD.MOV.U32 R24, RZ, RZ, R29 ;  /* 0x000000ffff187224 */ /* 0x002fe200078e001d */
[----:B0-----:R-:W-:Y:S05]  /*2870*/  BRA `(.L_x_6093) ;  /* 0xffffeb1000007947 */ /* 0x001fea000383ffff */
.L_x_6064:
[----:B------:R-:W-:Y:S01]  /*2880*/  IMAD.MOV.U32 R31, RZ, RZ, R25 ;  /* 0x000000ffff1f7224 */ /* 0x000fe200078e0019 */
[----:B------:R-:W-:Y:S01]  /*2890*/  MOV R22, 0x28e0 ;  /* 0x000028e000167802 */ /* 0x000fe20000000f00 */
[----:B------:R-:W-:Y:S02]  /*28a0*/  IMAD.MOV.U32 R30, RZ, RZ, 0x10 ;  /* 0x00000010ff1e7424 */ /* 0x000fe400078e00ff */
[----:B------:R-:W-:-:S02]  /*28b0*/  IMAD.MOV.U32 R29, RZ, RZ, 0x1f ;  /* 0x0000001fff1d7424 */ /* 0x000fc400078e00ff */
[----:B------:R-:W-:Y:S02]  /*28c0*/  IMAD.MOV.U32 R28, RZ, RZ, -0x1 ;  /* 0xffffffffff1c7424 */ /* 0x000fe400078e00ff */
[----:B01----:R-:W-:Y:S05]  /*28d0*/  CALL.REL.NOINC `($__internal_115_$__cuda_sm70_shflsync_bfly_p) ;  /* 0x00000dd000007944 */ /* 0x003fea0003c00000 */
[----:B-1----:R-:W-:Y:S01]  /*28e0*/  IMAD.MOV.U32 R26, RZ, RZ, R29 ;  /* 0x000000ffff1a7224 */ /* 0x002fe200078e001d */
[----:B------:R-:W-:Y:S01]  /*28f0*/  MOV R22, 0x2950 ;  /* 0x0000295000167802 */ /* 0x000fe20000000f00 */
[----:B0-----:R-:W-:Y:S02]  /*2900*/  IMAD.MOV.U32 R31, RZ, RZ, R21 ;  /* 0x000000ffff1f7224 */ /* 0x001fe400078e0015 */
[----:B------:R-:W-:Y:S02]  /*2910*/  IMAD.MOV.U32 R30, RZ, RZ, 0x10 ;  /* 0x00000010ff1e7424 */ /* 0x000fe400078e00ff */
[----:B------:R-:W-:Y:S02]  /*2920*/  IMAD.MOV.U32 R29, RZ, RZ, 0x1f ;  /* 0x0000001fff1d7424 */ /* 0x000fe400078e00ff */
[----:B------:R-:W-:Y:S02]  /*2930*/  IMAD.MOV.U32 R28, RZ, RZ, -0x1 ;  /* 0xffffffffff1c7424 */ /* 0x000fe400078e00ff */
[----:B------:R-:W-:Y:S05]  /*2940*/  CALL.REL.NOINC `($__internal_115_$__cuda_sm70_shflsync_bfly_p) ;  /* 0x00000d6000007944 */ /* 0x000fea0003c00000 */
[----:B-1----:R-:W-:Y:S01]  /*2950*/  IMAD.MOV.U32 R20, RZ, RZ, R29 ;  /* 0x000000ffff147224 */ /* 0x002fe200078e001d */
[----:B0-----:R-:W-:Y:S05]  /*2960*/  BRA `(.L_x_6094) ;  /* 0xffffea5000007947 */ /* 0x001fea000383ffff */
.L_x_6065:
[----:B------:R-:W-:Y:S01]  /*2970*/  IMAD.MOV.U32 R31, RZ, RZ, R24 ;  /* 0x000000ffff1f7224 */ /* 0x000fe200078e0018 */
[----:B------:R-:W-:Y:S01]  /*2980*/  MOV R22, 0x29d0 ;  /* 0x000029d000167802 */ /* 0x000fe20000000f00 */
[----:B------:R-:W-:-:S02]  /*2990*/  IMAD.MOV.U32 R30, RZ, RZ, 0x8 ;  /* 0x00000008ff1e7424 */ /* 0x000fc400078e00ff */
[----:B------:R-:W-:Y:S02]  /*29a0*/  IMAD.MOV.U32 R29, RZ, RZ, 0x1f ;  /* 0x0000001fff1d7424 */ /* 0x000fe400078e00ff */
[----:B------:R-:W-:Y:S02]  /*29b0*/  IMAD.MOV.U32 R28, RZ, RZ, -0x1 ;  /* 0xffffffffff1c7424 */ /* 0x000fe400078e00ff */
[----:B0-23--:R-:W-:Y:S05]  /*29c0*/  CALL.REL.NOINC `($__internal_115_$__cuda_sm70_shflsync_bfly_p) ;  /* 0x00000ce000007944 */ /* 0x00dfea0003c00000 */
[----:B------:R-:W-:Y:S01]  /*29d0*/  FSEL R26, R26, R25, P1 ;  /* 0x000000191a1a7208 */ /* 0x000fe20000800000 */
[----:B-1----:R-:W-:Y:S01]  /*29e0*/  IMAD.MOV.U32 R25, RZ, RZ, R29 ;  /* 0x000000ffff197224 */ /* 0x002fe200078e001d */
[----:B------:R-:W-:Y:S01]  /*29f0*/  MOV R22, 0x2a50 ;  /* 0x00002a5000167802 */ /* 0x000fe20000000f00 */
[----:B0-----:R-:W-:Y:S02]  /*2a00*/  IMAD.MOV.U32 R30, RZ, RZ, 0x8 ;  /* 0x00000008ff1e7424 */ /* 0x001fe400078e00ff */
[----:B------:R-:W-:Y:S02]  /*2a10*/  IMAD.MOV.U32 R29, RZ, RZ, 0x1f ;  /* 0x0000001fff1d7424 */ /* 0x000fe400078e00ff */
[----:B------:R-:W-:Y:S02]  /*2a20*/  IMAD.MOV.U32 R28, RZ, RZ, -0x1 ;  /* 0xffffffffff1c7424 */ /* 0x000fe400078e00ff */
[----:B------:R-:W-:-:S02]  /*2a30*/  IMAD.MOV.U32 R31, RZ, RZ, R26 ;  /* 0x000000ffff1f7224 */ /* 0x000fc400078e001a */
[----:B------:R-:W-:Y:S05]  /*2a40*/  CALL.REL.NOINC `($__internal_115_$__cuda_sm70_shflsync_bfly_p) ;  /* 0x00000c6000007944 */ /* 0x000fea0003c00000 */
[----:B------:R-:W-:Y:S01]  /*2a50*/  SEL R20, R20, R21, P1 ;  /* 0x0000001514147207 */ /* 0x000fe20000800000 */
[----:B-1----:R-:W-:Y:S01]  /*2a60*/  IMAD.MOV.U32 R27, RZ, RZ, R29 ;  /* 0x000000ffff1b7224 */ /* 0x002fe200078e001d */
[----:B------:R-:W-:Y:S01]  /*2a70*/  MOV R22, 0x2ad0 ;  /* 0x00002ad000167802 */ /* 0x000fe20000000f00 */
[----:B0-----:R-:W-:-:S02]  /*2a80*/  IMAD.MOV.U32 R30, RZ, RZ, 0x8 ;  /* 0x00000008ff1e7424 */ /* 0x001fc400078e00ff */
[----:B------:R-:W-:Y:S02]  /*2a90*/  IMAD.MOV.U32 R29, RZ, RZ, 0x1f ;  /* 0x0000001fff1d7424 */ /* 0x000fe400078e00ff */
[----:B------:R-:W-:Y:S02]  /*2aa0*/  IMAD.MOV.U32 R28, RZ, RZ, -0x1 ;  /* 0xffffffffff1c7424 */ /* 0x000fe400078e00ff */
[----:B------:R-:W-:Y:S02]  /*2ab0*/  IMAD.MOV.U32 R31, RZ, RZ, R20 ;  /* 0x000000ffff1f7224 */ /* 0x000fe400078e0014 */
[----:B------:R-:W-:Y:S05]  /*2ac0*/  CALL.REL.NOINC `($__internal_115_$__cuda_sm70_shflsync_bfly_p) ;  /* 0x00000be000007944 */ /* 0x000fea0003c00000 */
[----:B-1----:R-:W-:Y:S01]  /*2ad0*/  IMAD.MOV.U32 R21, RZ, RZ, R29 ;  /* 0x000000ffff157224 */ /* 0x002fe200078e001d */
[----:B0-----:R-:W-:Y:S05]  /*2ae0*/  BRA `(.L_x_6095) ;  /* 0xffffe99000007947 */ /* 0x001fea000383ffff */
.L_x_6066:
[----:B------:R-:W-:Y:S01]  /*2af0*/  IMAD.MOV.U32 R31, RZ, RZ, R24 ;  /* 0x000000ffff1f7224 */ /* 0x000fe200078e0018 */
[----:B------:R-:W-:Y:S01]  /*2b00*/  MOV R22, 0x2b50 ;  /* 0x00002b5000167802 */ /* 0x000fe20000000f00 */
[----:B------:R-:W-:Y:S02]  /*2b10*/  IMAD.MOV.U32 R30, RZ, RZ, 0x4 ;  /* 0x00000004ff1e7424 */ /* 0x000fe400078e00ff */
[----:B------:R-:W-:Y:S02]  /*2b20*/  IMAD.MOV.U32 R29, RZ, RZ, 0x1f ;  /* 0x0000001fff1d7424 */ /* 0x000fe400078e00ff */
[----:B------:R-:W-:-:S02]  /*2b30*/  IMAD.MOV.U32 R28, RZ, RZ, -0x1 ;  /* 0xffffffffff1c7424 */ /* 0x000fc400078e00ff */
[----:B0-----:R-:W-:Y:S05]  /*2b40*/  CALL.REL.NOINC `($__internal_115_$__cuda_sm70_shflsync_bfly_p) ;  /* 0x00000b6000007944 */ /* 0x001fea0003c00000 */
[----:B-1----:R-:W-:Y:S01]  /*2b50*/  IMAD.MOV.U32 R25, RZ, RZ, R29 ;  /* 0x000000ffff197224 */ /* 0x002fe200078e001d */
[----:B0-----:R-:W-:Y:S05]  /*2b60*/  BRA `(.L_x_6096) ;  /* 0xffffe97000007947 */ /* 0x001fea000383ffff */
.L_x_6067:
[----:B------:R-:W-:Y:S01]  /*2b70*/  IMAD.MOV.U32 R31, RZ, RZ, R27 ;  /* 0x000000ffff1f7224 */ /* 0x000fe200078e001b */
[----:B------:R-:W-:Y:S01]  /*2b80*/  MOV R22, 0x2bd0 ;  /* 0x00002bd000167802 */ /* 0x000fe20000000f00 */
[----:B------:R-:W-:-:S02]  /*2b90*/  IMAD.MOV.U32 R30, RZ, RZ, 0x4 ;  /* 0x00000004ff1e7424 */ /* 0x000fc400078e00ff */
[----:B------:R-:W-:Y:S02]  /*2ba0*/  IMAD.MOV.U32 R29, RZ, RZ, 0x1f ;  /* 0x0000001fff1d7424 */ /* 0x000fe400078e00ff */
[----:B------:R-:W-:Y:S02]  /*2bb0*/  IMAD.MOV.U32 R28, RZ, RZ, -0x1 ;  /* 0xffffffffff1c7424 */ /* 0x000fe400078e00ff */
[----:B-12---:R-:W-:Y:S05]  /*2bc0*/  CALL.REL.NOINC `($__internal_115_$__cuda_sm70_shflsync_bfly_p) ;  /* 0x00000ae000007944 */ /* 0x006fea0003c00000 */
[----:B------:R-:W-:Y:S01]  /*2bd0*/  SEL R21, R21, R20, P0 ;  /* 0x0000001415157207 */ /* 0x000fe20000000000 */
[----:B-1----:R-:W-:Y:S01]  /*2be0*/  IMAD.MOV.U32 R26, RZ, RZ, R29 ;  /* 0x000000ffff1a7224 */ /* 0x002fe200078e001d */
[----:B------:R-:W-:Y:S01]  /*2bf0*/  MOV R22, 0x2c50 ;  /* 0x00002c5000167802 */ /* 0x000fe20000000f00 */
[----:B0-----:R-:W-:Y:S02]  /*2c00*/  IMAD.MOV.U32 R30, RZ, RZ, 0x4 ;  /* 0x00000004ff1e7424 */ /* 0x001fe400078e00ff */
[----:B------:R-:W-:Y:S02]  /*2c10*/  IMAD.MOV.U32 R29, RZ, RZ, 0x1f ;  /* 0x0000001fff1d7424 */ /* 0x000fe400078e00ff */
[----:B------:R-:W-:Y:S02]  /*2c20*/  IMAD.MOV.U32 R28, RZ, RZ, -0x1 ;  /* 0xffffffffff1c7424 */ /* 0x000fe400078e00ff */
[----:B------:R-:W-:-:S02]  /*2c30*/  IMAD.MOV.U32 R31, RZ, RZ, R21 ;  /* 0x000000ffff1f7224 */ /* 0x000fc400078e0015 */
[----:B------:R-:W-:Y:S05]  /*2c40*/  CALL.REL.NOINC `($__internal_115_$__cuda_sm70_shflsync_bfly_p) ;  /* 0x00000a6000007944 */ /* 0x000fea0003c00000 */
[----:B-1----:R-:W-:Y:S01]  /*2c50*/  IMAD.MOV.U32 R20, RZ, RZ, R29 ;  /* 0x000000ffff147224 */ /* 0x002fe200078e001d */
[----:B0-----:R-:W-:Y:S05]  /*2c60*/  BRA `(.L_x_6097) ;  /* 0xffffe8c000007947 */ /* 0x001fea000383ffff */
.L_x_6068:
[----:B------:R-:W-:Y:S01]  /*2c70*/  IMAD.MOV.U32 R31, RZ, RZ, R24 ;  /* 0x000000ffff1f7224 */ /* 0x000fe200078e0018 */
[----:B------:R-:W-:Y:S01]  /*2c80*/  MOV R22, 0x2cd0 ;  /* 0x00002cd000167802 */ /* 0x000fe20000000f00 */
[----:B------:R-:W-:-:S02]  /*2c90*/  IMAD.MOV.U32 R30, RZ, RZ, 0x2 ;  /* 0x00000002ff1e7424 */ /* 0x000fc400078e00ff */
[----:B------:R-:W-:Y:S02]  /*2ca0*/  IMAD.MOV.U32 R29, RZ, RZ, 0x1f ;  /* 0x0000001fff1d7424 */ /* 0x000fe400078e00ff */
[----:B------:R-:W-:Y:S02]  /*2cb0*/  IMAD.MOV.U32 R28, RZ, RZ, -0x1 ;  /* 0xffffffffff1c7424 */ /* 0x000fe400078e00ff */
[----:B0--3--:R-:W-:Y:S05]  /*2cc0*/  CALL.REL.NOINC `($__internal_115_$__cuda_sm70_shflsync_bfly_p) ;  /* 0x000009e000007944 */ /* 0x009fea0003c00000 */
        /* <DEDUP_REMOVED lines=18> */
.L_x_6069:
[----:B------:R-:W-:Y:S01]  /*2df0*/  IMAD.MOV.U32 R31, RZ, RZ, R24 ;  /* 0x000000ffff1f7224 */ /* 0x000fe200078e0018 */
[----:B------:R-:W-:Y:S01]  /*2e00*/  MOV R22, 0x2e50 ;  /* 0x00002e5000167802 */ /* 0x000fe20000000f00 */
[----:B------:R-:W-:Y:S02]  /*2e10*/  IMAD.MOV.U32 R30, RZ, RZ, 0x1 ;  /* 0x00000001ff1e7424 */ /* 0x000fe400078e00ff */
[----:B------:R-:W-:Y:S02]  /*2e20*/  IMAD.MOV.U32 R29, RZ, RZ, 0x1f ;  /* 0x0000001fff1d7424 */ /* 0x000fe400078e00ff */
[----:B------:R-:W-:-:S02]  /*2e30*/  IMAD.MOV.U32 R28, RZ, RZ, -0x1 ;  /* 0xffffffffff1c7424 */ /* 0x000fc400078e00ff */
[----:B--2---:R-:W-:Y:S05]  /*2e40*/  CALL.REL.NOINC `($__internal_115_$__cuda_sm70_shflsync_bfly_p) ;  /* 0x0000086000007944 */ /* 0x004fea0003c00000 */
[----:B-1----:R-:W-:Y:S01]  /*2e50*/  IMAD.MOV.U32 R25, RZ, RZ, R29 ;  /* 0x000000ffff197224 */ /* 0x002fe200078e001d */
[----:B0-----:R-:W-:Y:S05]  /*2e60*/  BRA `(.L_x_6099) ;  /* 0xffffe7e000007947 */ /* 0x001fea000383ffff */
.L_x_6070:
[----:B------:R-:W-:Y:S01]  /*2e70*/  IMAD.MOV.U32 R31, RZ, RZ, R26 ;  /* 0x000000ffff1f7224 */ /* 0x000fe200078e001a */
[----:B------:R-:W-:Y:S01]  /*2e80*/  MOV R22, 0x2ed0 ;  /* 0x00002ed000167802 */ /* 0x000fe20000000f00 */
[----:B------:R-:W-:-:S02]  /*2e90*/  IMAD.MOV.U32 R30, RZ, RZ, 0x1 ;  /* 0x00000001ff1e7424 */ /* 0x000fc400078e00ff */
[----:B------:R-:W-:Y:S02]  /*2ea0*/  IMAD.MOV.U32 R29, RZ, RZ, 0x1f ;  /* 0x0000001fff1d7424 */ /* 0x000fe400078e00ff */
[----:B------:R-:W-:Y:S02]  /*2eb0*/  IMAD.MOV.U32 R28, RZ, RZ, -0x1 ;  /* 0xffffffffff1c7424 */ /* 0x000fe400078e00ff */
[----:B01----:R-:W-:Y:S05]  /*2ec0*/  CALL.REL.NOINC `($__internal_115_$__cuda_sm70_shflsync_bfly_p) ;  /* 0x000007e000007944 */ /* 0x003fea0003c00000 */
[----:B0-----:R-:W-:Y:S01]  /*2ed0*/  SEL R31, R21, R20, P0 ;  /* 0x00000014151f7207 */ /* 0x001fe20000000000 */
[----:B-1----:R-:W-:Y:S01]  /*2ee0*/  IMAD.MOV.U32 R21, RZ, RZ, R29 ;  /* 0x000000ffff157224 */ /* 0x002fe200078e001d */
[----:B------:R-:W-:Y:S01]  /*2ef0*/  MOV R22, 0x2f40 ;  /* 0x00002f4000167802 */ /* 0x000fe20000000f00 */
[----:B------:R-:W-:Y:S02]  /*2f00*/  IMAD.MOV.U32 R30, RZ, RZ, 0x1 ;  /* 0x00000001ff1e7424 */ /* 0x000fe400078e00ff */
[----:B------:R-:W-:Y:S02]  /*2f10*/  IMAD.MOV.U32 R29, RZ, RZ, 0x1f ;  /* 0x0000001fff1d7424 */ /* 0x000fe400078e00ff */
[----:B------:R-:W-:Y:S02]  /*2f20*/  IMAD.MOV.U32 R28, RZ, RZ, -0x1 ;  /* 0xffffffffff1c7424 */ /* 0x000fe400078e00ff */
[----:B------:R-:W-:Y:S05]  /*2f30*/  CALL.REL.NOINC `($__internal_115_$__cuda_sm70_shflsync_bfly_p) ;  /* 0x0000077000007944 */ /* 0x000fea0003c00000 */
[----:B-1----:R-:W-:Y:S01]  /*2f40*/  IMAD.MOV.U32 R20, RZ, RZ, R29 ;  /* 0x000000ffff147224 */ /* 0x002fe200078e001d */
[----:B0-----:R-:W-:Y:S05]  /*2f50*/  BRA `(.L_x_6100) ;  /* 0xffffe74000007947 */ /* 0x001fea000383ffff */
.L_x_6077:
[----:B------:R-:W-:Y:S01]  /*2f60*/  IMAD.MOV.U32 R31, RZ, RZ, R27 ;  /* 0x000000ffff1f7224 */ /* 0x000fe200078e001b */
[----:B------:R-:W-:Y:S01]  /*2f70*/  MOV R22, 0x2fc0 ;  /* 0x00002fc000167802 */ /* 0x000fe20000000f00 */
[----:B------:R-:W-:-:S02]  /*2f80*/  IMAD.MOV.U32 R30, RZ, RZ, 0x10 ;  /* 0x00000010ff1e7424 */ /* 0x000fc400078e00ff */
[----:B------:R-:W-:Y:S02]  /*2f90*/  IMAD.MOV.U32 R29, RZ, RZ, 0x1f ;  /* 0x0000001fff1d7424 */ /* 0x000fe400078e00ff */
[----:B------:R-:W-:Y:S02]  /*2fa0*/  IMAD.MOV.U32 R28, RZ, RZ, -0x1 ;  /* 0xffffffffff1c7424 */ /* 0x000fe400078e00ff */
[----:B------:R-:W-:Y:S05]  /*2fb0*/  CALL.REL.NOINC `($__internal_115_$__cuda_sm70_shflsync_bfly_p) ;  /* 0x000006f000007944 */ /* 0x000fea0003c00000 */
[----:B-1----:R-:W-:Y:S01]  /*2fc0*/  IMAD.MOV.U32 R20, RZ, RZ, R29 ;  /* 0x000000ffff147224 */ /* 0x002fe200078e001d */
[----:B0-----:R-:W-:Y:S05]  /*2fd0*/  BRA `(.L_x_6101) ;  /* 0xffffee2000007947 */ /* 0x001fea000383ffff */
.L_x_6078:
[----:B------:R-:W-:Y:S01]  /*2fe0*/  IMAD.MOV.U32 R31, RZ, RZ, R21 ;  /* 0x000000ffff1f7224 */ /* 0x000fe200078e0015 */
[----:B------:R-:W-:Y:S01]  /*2ff0*/  MOV R22, 0x3040 ;  /* 0x0000304000167802 */ /* 0x000fe20000000f00 */
[----:B------:R-:W-:Y:S02]  /*3000*/  IMAD.MOV.U32 R30, RZ, RZ, 0x10 ;  /* 0x00000010ff1e7424 */ /* 0x000fe400078e00ff */
[----:B------:R-:W-:Y:S02]  /*3010*/  IMAD.MOV.U32 R29, RZ, RZ, 0x1f ;  /* 0x0000001fff1d7424 */ /* 0x000fe400078e00ff */
[----:B------:R-:W-:Y:S02]  /*3020*/  IMAD.MOV.U32 R28, RZ, RZ, -0x1 ;  /* 0xffffffffff1c7424 */ /* 0x000fe400078e00ff */
[----:B01----:R-:W-:Y:S05]  /*3030*/  CALL.REL.NOINC `($__internal_115_$__cuda_sm70_shflsync_bfly_p) ;  /* 0x0000067000007944 */ /* 0x003fea0003c00000 */
[----:B-1----:R-:W-:Y:S01]  /*3040*/  IMAD.MOV.U32 R24, RZ, RZ, R29 ;  /* 0x000000ffff187224 */ /* 0x002fe200078e001d */
[----:B------:R-:W-:Y:S01]  /*3050*/  MOV R22, 0x30b0 ;  /* 0x000030b000167802 */ /* 0x000fe20000000f00 */
[----:B0-----:R-:W-:-:S02]  /*3060*/  IMAD.MOV.U32 R31, RZ, RZ, R25 ;  /* 0x000000ffff1f7224 */ /* 0x001fc400078e0019 */
[----:B------:R-:W-:Y:S02]  /*3070*/  IMAD.MOV.U32 R30, RZ, RZ, 0x10 ;  /* 0x00000010ff1e7424 */ /* 0x000fe400078e00ff */
[----:B------:R-:W-:Y:S02]  /*3080*/  IMAD.MOV.U32 R29, RZ, RZ, 0x1f ;  /* 0x0000001fff1d7424 */ /* 0x000fe400078e00ff */
[----:B------:R-:W-:Y:S02]  /*3090*/  IMAD.MOV.U32 R28, RZ, RZ, -0x1 ;  /* 0xffffffffff1c7424 */ /* 0x000fe400078e00ff */
[----:B------:R-:W-:Y:S05]  /*30a0*/  CALL.REL.NOINC `($__internal_115_$__cuda_sm70_shflsync_bfly_p) ;  /* 0x0000060000007944 */ /* 0x000fea0003c00000 */
[----:B-1----:R-:W-:Y:S01]  /*30b0*/  IMAD.MOV.U32 R26, RZ, RZ, R29 ;  /* 0x000000ffff1a7224 */ /* 0x002fe200078e001d */
[----:B0-----:R-:W-:Y:S05]  /*30c0*/  BRA `(.L_x_6102) ;  /* 0xffffed6000007947 */ /* 0x001fea000383ffff */
.L_x_6079:
[----:B------:R-:W-:Y:S01]  /*30d0*/  IMAD.MOV.U32 R31, RZ, RZ, R20 ;  /* 0x000000ffff1f7224 */ /* 0x000fe200078e0014 */
[----:B------:R-:W-:Y:S01]  /*30e0*/  MOV R22, 0x3130 ;  /* 0x0000313000167802 */ /* 0x000fe20000000f00 */
[----:B------:R-:W-:Y:S02]  /*30f0*/  IMAD.MOV.U32 R30, RZ, RZ, 0x8 ;  /* 0x00000008ff1e7424 */ /* 0x000fe400078e00ff */
[----:B------:R-:W-:Y:S02]  /*3100*/  IMAD.MOV.U32 R29, RZ, RZ, 0x1f ;  /* 0x0000001fff1d7424 */ /* 0x000fe400078e00ff */
[----:B------:R-:W-:-:S02]  /*3110*/  IMAD.MOV.U32 R28, RZ, RZ, -0x1 ;  /* 0xffffffffff1c7424 */ /* 0x000fc400078e00ff */
[----:B0-23--:R-:W-:Y:S05]  /*3120*/  CALL.REL.NOINC `($__internal_115_$__cuda_sm70_shflsync_bfly_p) ;  /* 0x0000058000007944 */ /* 0x00dfea0003c00000 */
[----:B------:R-:W-:Y:S01]  /*3130*/  FSEL R24, R24, R21, P1 ;  /* 0x0000001518187208 */ /* 0x000fe20000800000 */
[----:B-1----:R-:W-:Y:S01]  /*3140*/  IMAD.MOV.U32 R21, RZ, RZ, R29 ;  /* 0x000000ffff157224 */ /* 0x002fe200078e001d */
[----:B------:R-:W-:Y:S01]  /*3150*/  MOV R22, 0x31b0 ;  /* 0x000031b000167802 */ /* 0x000fe20000000f00 */
[----:B0-----:R-:W-:-:S02]  /*3160*/  IMAD.MOV.U32 R30, RZ, RZ, 0x8 ;  /* 0x00000008ff1e7424 */ /* 0x001fc400078e00ff */
[----:B------:R-:W-:Y:S02]  /*3170*/  IMAD.MOV.U32 R29, RZ, RZ, 0x1f ;  /* 0x0000001fff1d7424 */ /* 0x000fe400078e00ff */
[----:B------:R-:W-:Y:S02]  /*3180*/  IMAD.MOV.U32 R28, RZ, RZ, -0x1 ;  /* 0xffffffffff1c7424 */ /* 0x000fe400078e00ff */
[----:B------:R-:W-:Y:S02]  /*3190*/  IMAD.MOV.U32 R31, RZ, RZ, R24 ;  /* 0x000000ffff1f7224 */ /* 0x000fe400078e0018 */
[----:B------:R-:W-:Y:S05]  /*31a0*/  CALL.REL.NOINC `($__internal_115_$__cuda_sm70_shflsync_bfly_p) ;  /* 0x0000050000007944 */ /* 0x000fea0003c00000 */
[----:B------:R-:W-:Y:S01]  /*31b0*/  SEL R26, R26, R25, P1 ;  /* 0x000000191a1a7207 */ /* 0x000fe20000800000 */
[----:B-1----:R-:W-:Y:S01]  /*31c0*/  IMAD.MOV.U32 R27, RZ, RZ, R29 ;  /* 0x000000ffff1b7224 */ /* 0x002fe200078e001d */
[----:B------:R-:W-:Y:S01]  /*31d0*/  MOV R22, 0x3230 ;  /* 0x0000323000167802 */ /* 0x000fe20000000f00 */
[----:B0-----:R-:W-:Y:S02]  /*31e0*/  IMAD.MOV.U32 R30, RZ, RZ, 0x8 ;  /* 0x00000008ff1e7424 */ /* 0x001fe400078e00ff */
[----:B------:R-:W-:Y:S02]  /*31f0*/  IMAD.MOV.U32 R29, RZ, RZ, 0x1f ;  /* 0x0000001fff1d7424 */ /* 0x000fe400078e00ff */
[----:B------:R-:W-:-:S02]  /*3200*/  IMAD.MOV.U32 R28, RZ, RZ, -0x1 ;  /* 0xffffffffff1c7424 */ /* 0x000fc400078e00ff */
[----:B------:R-:W-:Y:S02]  /*3210*/  IMAD.MOV.U32 R31, RZ, RZ, R26 ;  /* 0x000000ffff1f7224 */ /* 0x000fe400078e001a */
[----:B------:R-:W-:Y:S05]  /*3220*/  CALL.REL.NOINC `($__internal_115_$__cuda_sm70_shflsync_bfly_p) ;  /* 0x0000048000007944 */ /* 0x000fea0003c00000 */
[----:B-1----:R-:W-:Y:S01]  /*3230*/  IMAD.MOV.U32 R25, RZ, RZ, R29 ;  /* 0x000000ffff197224 */ /* 0x002fe200078e001d */
[----:B0-----:R-:W-:Y:S05]  /*3240*/  BRA `(.L_x_6103) ;  /* 0xffffeca000007947 */ /* 0x001fea000383ffff */
.L_x_6080:
[----:B------:R-:W-:Y:S01]  /*3250*/  IMAD.MOV.U32 R31, RZ, RZ, R20 ;  /* 0x000000ffff1f7224 */ /* 0x000fe200078e0014 */
[----:B------:R-:W-:Y:S01]  /*3260*/  MOV R22, 0x32b0 ;  /* 0x000032b000167802 */ /* 0x000fe20000000f00 */
[----:B------:R-:W-:Y:S02]  /*3270*/  IMAD.MOV.U32 R30, RZ, RZ, 0x4 ;  /* 0x00000004ff1e7424 */ /* 0x000fe400078e00ff */
[----:B------:R-:W-:Y:S02]  /*3280*/  IMAD.MOV.U32 R29, RZ, RZ, 0x1f ;  /* 0x0000001fff1d7424 */ /* 0x000fe400078e00ff */
[----:B------:R-:W-:Y:S02]  /*3290*/  IMAD.MOV.U32 R28, RZ, RZ, -0x1 ;  /* 0xffffffffff1c7424 */ /* 0x000fe400078e00ff */
[----:B0-----:R-:W-:Y:S05]  /*32a0*/  CALL.REL.NOINC `($__internal_115_$__cuda_sm70_shflsync_bfly_p) ;  /* 0x0000040000007944 */ /* 0x001fea0003c00000 */
[----:B-1----:R-:W-:Y:S01]  /*32b0*/  IMAD.MOV.U32 R21, RZ, RZ, R29 ;  /* 0x000000ffff157224 */ /* 0x002fe200078e001d */
[----:B0-----:R-:W-:Y:S05]  /*32c0*/  BRA `(.L_x_6104) ;  /* 0xffffec8000007947 */ /* 0x001fea000383ffff */
.L_x_6081:
        /* <DEDUP_REMOVED lines=16> */
.L_x_6082:
        /* <DEDUP_REMOVED lines=24> */
.L_x_6083:
        /* <DEDUP_REMOVED lines=8> */
.L_x_6084:
[----:B------:R-:W-:Y:S01]  /*35d0*/  IMAD.MOV.U32 R31, RZ, RZ, R27 ;  /* 0x000000ffff1f7224 */ /* 0x000fe200078e001b */
[----:B------:R-:W-:Y:S01]  /*35e0*/  MOV R22, 0x3630 ;  /* 0x0000363000167802 */ /* 0x000fe20000000f00 */
[----:B------:R-:W-:-:S02]  /*35f0*/  IMAD.MOV.U32 R30, RZ, RZ, 0x1 ;  /* 0x00000001ff1e7424 */ /* 0x000fc400078e00ff */
[----:B------:R-:W-:Y:S02]  /*3600*/  IMAD.MOV.U32 R29, RZ, RZ, 0x1f ;  /* 0x0000001fff1d7424 */ /* 0x000fe400078e00ff */
[----:B------:R-:W-:Y:S02]  /*3610*/  IMAD.MOV.U32 R28, RZ, RZ, -0x1 ;  /* 0xffffffffff1c7424 */ /* 0x000fe400078e00ff */
[----:B01----:R-:W-:Y:S05]  /*3620*/  CALL.REL.NOINC `($__internal_115_$__cuda_sm70_shflsync_bfly_p) ;  /* 0x0000008000007944 */ /* 0x003fea0003c00000 */
[----:B-1----:R-:W-:Y:S01]  /*3630*/  IMAD.MOV.U32 R24, RZ, RZ, R29 ;  /* 0x000000ffff187224 */ /* 0x002fe200078e001d */
[----:B0-----:R-:W-:Y:S01]  /*3640*/  SEL R31, R25, R26, P0 ;  /* 0x0000001a191f7207 */ /* 0x001fe20000000000 */
[----:B------:R-:W-:Y:S01]  /*3650*/  IMAD.MOV.U32 R30, RZ, RZ, 0x1 ;  /* 0x00000001ff1e7424 */ /* 0x000fe200078e00ff */
[----:B------:R-:W-:Y:S01]  /*3660*/  MOV R22, 0x36a0 ;  /* 0x000036a000167802 */ /* 0x000fe20000000f00 */
[----:B------:R-:W-:Y:S02]  /*3670*/  IMAD.MOV.U32 R29, RZ, RZ, 0x1f ;  /* 0x0000001fff1d7424 */ /* 0x000fe400078e00ff */
[----:B------:R-:W-:Y:S02]  /*3680*/  IMAD.MOV.U32 R28, RZ, RZ, -0x1 ;  /* 0xffffffffff1c7424 */ /* 0x000fe400078e00ff */
[----:B------:R-:W-:Y:S05]  /*3690*/  CALL.REL.NOINC `($__internal_115_$__cuda_sm70_shflsync_bfly_p) ;  /* 0x0000001000007944 */ /* 0x000fea0003c00000 */
[----:B01----:R-:W-:Y:S05]  /*36a0*/  BRA `(.L_x_6108) ;  /* 0xffffea6000007947 */ /* 0x003fea000383ffff */
        .weak           $__internal_115_$__cuda_sm70_shflsync_bfly_p
        .type           $__internal_115_$__cuda_sm70_shflsync_bfly_p,@function
        .size           $__internal_115_$__cuda_sm70_shflsync_bfly_p,(.L_x_11059 - $__internal_115_$__cuda_sm70_shflsync_bfly_p)
$__internal_115_$__cuda_sm70_shflsync_bfly_p:
[----:B------:R-:W-:Y:S01]  /*36b0*/  IMAD.MOV.U32 R23, RZ, RZ, 0x0 ;  /* 0x00000000ff177424 */ /* 0x000fe200078e00ff */
[----:B------:R-:W-:Y:S04]  /*36c0*/  WARPSYNC R28 ;  /* 0x0000001c00007348 */ /* 0x000fe80003800000 */
[----:B------:R0:W1:Y:S01]  /*36d0*/  SHFL.BFLY PT, R29, R31, R30, R29 ;  /* 0x0c00001e1f1d7389 */ /* 0x00006200000e001d */
[----:B------:R-:W-:Y:S05]  /*36e0*/  RET.REL.NODEC R22 `(_ZN4vllm3moe10topkGatingILi16ELi512ELi4ELi16ELi32Ej13__nv_bfloat16LNS0_11ScoringFuncE0EEEvPKT5_PKbPfiPT4_PiiiibPKf) ;  /* 0xffffc91016007950 */ /* 0x000fea0003c3ffff */
.L_x_6109:
        /* <DEDUP_REMOVED lines=9> */
.L_x_11059:


//--------------------- .text._ZN4vllm3moe10topkGatingILi8ELi256ELi4ELi16ELi32Ej13__nv_bfloat16LNS0_11ScoringFuncE0EEEvPKT5_PKbPfiPT4_PiiiibPKf --------------------------
	.section	.text._ZN4vllm3moe10topkGatingILi8ELi256ELi4ELi16ELi32Ej13__nv_bfloat16LNS0_11ScoringFuncE0EEEvPKT5_PKbPfiPT4_PiiiibPKf,"ax",@progbits
	.sectioninfo	@"SHI_REGISTERS=32"
	.align	128
        .global         _ZN4vllm3moe10topkGatingILi8ELi256ELi4ELi16ELi32Ej13__nv_bfloat16LNS0_11ScoringFuncE0EEEvPKT5_PKbPfiPT4_PiiiibPKf
        .type           _ZN4vllm3moe10topkGatingILi8ELi256ELi4ELi16ELi32Ej13__nv_bfloat16LNS0_11ScoringFuncE0EEEvPKT5_PKbPfiPT4_PiiiibPKf,@function
        .size           _ZN4vllm3moe10topkGatingILi8ELi256ELi4ELi16ELi32Ej13__nv_bfloat16LNS0_11ScoringFuncE0EEEvPKT5_PKbPfiPT4_PiiiibPKf,(.L_x_11060 - _ZN4vllm3moe10topkGatingILi8ELi256ELi4ELi16ELi32Ej13__nv_bfloat16LNS0_11ScoringFuncE0EEEvPKT5_PKbPfiPT4_PiiiibPKf)
        .other          _ZN4vllm3moe10topkGatingILi8ELi256ELi4ELi16ELi32Ej13__nv_bfloat16LNS0_11ScoringFuncE0EEEvPKT5_PKbPfiPT4_PiiiibPKf,@"STO_CUDA_ENTRY STV_DEFAULT"
_ZN4vllm3moe10topkGatingILi8ELi256ELi4ELi16ELi32Ej13__nv_bfloat16LNS0_11ScoringFuncE0EEEvPKT5_PKbPfiPT4_PiiiibPKf:
.text._ZN4vllm3moe10topkGatingILi8ELi256ELi4ELi16ELi32Ej13__nv_bfloat16LNS0_11ScoringFuncE0EEEvPKT5_PKbPfiPT4_PiiiibPKf:
        /* <DEDUP_REMOVED lines=142> */
.L_x_6110:
[----:B------:R0:W-:Y:S04]  /*08e0*/  STL.128 [R1], R4 ;  /* 0x0000000401007387 */ /* 0x0001e80000100c00 */
[----:B------:R0:W-:Y:S02]  /*08f0*/  STL.128 [R1+0x10], R8 ;  /* 0x0000100801007387 */ /* 0x0001e40000100c00 */
.L_x_6111:
        /* <DEDUP_REMOVED lines=9> */
.L_x_6127:
        /* <DEDUP_REMOVED lines=33> */
.L_x_6144:
[----:B------:R-:W-:Y:S05]  /*0ba0*/  BRA.DIV ~URZ, `(.L_x_6115) ;  /* 0x000012c27f007947 */ /* 0x000fea000b800000 */
[----:B------:R2:W3:Y:S04]  /*0bb0*/  SHFL.BFLY PT, R18, R17, 0x10, 0x1f ;  /* 0x0e001f0011127f89 */ /* 0x0004e800000e0000 */
[----:B------:R2:W4:Y:S02]  /*0bc0*/  SHFL.BFLY PT, R12, R13, 0x10, 0x1f ;  /* 0x0e001f000d0c7f89 */ /* 0x00052400000e0000 */
.L_x_6145:
        /* <DEDUP_REMOVED lines=12> */
.L_x_6146:
[----:B--2---:R-:W-:-:S13]  /*0c90*/  FSETP.GEU.FTZ.AND P1, PT, R16, R17, PT ;  /* 0x000000111000720b */ /* 0x004fda0003f3e000 */
[----:B------:R-:W-:-:S04]  /*0ca0*/  @P1 FSETP.NEU.FTZ.AND P2, PT, R16, R17, PT ;  /* 0x000000111000120b */ /* 0x000fc80003f5d000 */
[----:B---3--:R-:W-:-:S13]  /*0cb0*/  @P1 ISETP.LT.AND P0, PT, R13, R12, !P2 ;  /* 0x0000000c0d00120c */ /* 0x008fda0005701270 */
[----:B-1----:R-:W-:Y:S01]  /*0cc0*/  FSEL R16, R17, R16, P0 ;  /* 0x0000001011107208 */ /* 0x002fe20000000000 */
[----:B------:R-:W-:Y:S05]  /*0cd0*/  BRA.DIV ~URZ, `(.L_x_6117) ;  /* 0x000014027f007947 */ /* 0x000fea000b800000 */
[----:B------:R1:W2:Y:S02]  /*0ce0*/  SHFL.BFLY PT, R17, R16, 0x4, 0x1f ;  /* 0x0c801f0010117f89 */ /* 0x0002a400000e0000 */
.L_x_6147:
[----:B0-----:R-:W-:Y:S01]  /*0cf0*/  FSEL R19, R19, R18, P0 ;  /* 0x0000001213137208 */ /* 0x001fe20000000000 */
[----:B------:R-:W-:Y:S05]  /*0d00*/  BRA.DIV ~URZ, `(.L_x_6118) ;  /* 0x000014527f007947 */ /* 0x000fea000b800000 */
[----:B------:R-:W-:Y:S01]  /*0d10*/  SEL R13, R13, R12, P0 ;  /* 0x0000000c0d0d7207 */ /* 0x000fe20000000000 */
[----:B------:R0:W3:Y:S04]  /*0d20*/  SHFL.BFLY PT, R18, R19, 0x4, 0x1f ;  /* 0x0c801f0013127f89 */ /* 0x0000e800000e0000 */
[----:B------:R0:W4:Y:S02]  /*0d30*/  SHFL.BFLY PT, R12, R13, 0x4, 0x1f ;  /* 0x0c801f000d0c7f89 */ /* 0x00012400000e0000 */
.L_x_6148:
        /* <DEDUP_REMOVED lines=12> */
.L_x_6149:
[----:B-1----:R-:W-:-:S13]  /*0e00*/  FSETP.GEU.FTZ.AND P1, PT, R16, R17, PT ;  /* 0x000000111000720b */ /* 0x002fda0003f3e000 */
[----:B------:R-:W-:-:S04]  /*0e10*/  @P1 FSETP.NEU.FTZ.AND P2, PT, R16, R17, PT ;  /* 0x000000111000120b */ /* 0x000fc80003f5d000 */
[----:B---3--:R-:W-:-:S13]  /*0e20*/  @P1 ISETP.LT.AND P0, PT, R13, R12, !P2 ;  /* 0x0000000c0d00120c */ /* 0x008fda0005701270 */
[----:B0-----:R-:W-:Y:S01]  /*0e30*/  FSEL R16, R17, R16, P0 ;  /* 0x0000001011107208 */ /* 0x001fe20000000000 */
[----:B------:R-:W-:Y:S05]  /*0e40*/  BRA.DIV ~URZ, `(.L_x_6120) ;  /* 0x000015927f007947 */ /* 0x000fea000b800000 */
[----:B------:R0:W1:Y:S02]  /*0e50*/  SHFL.BFLY PT, R17, R16, 0x1, 0x1f ;  /* 0x0c201f0010117f89 */ /* 0x00006400000e0000 */
.L_x_6150:
[----:B--2---:R-:W-:Y:S01]  /*0e60*/  FSEL R18, R18, R19, P0 ;  /* 0x0000001312127208 */ /* 0x004fe20000000000 */
[----:B------:R-:W-:Y:S05]  /*0e70*/  BRA.DIV ~URZ, `(.L_x_6121) ;  /* 0x000015e27f007947 */ /* 0x000fea000b800000 */
[----:B------:R-:W-:Y:S02]  /*0e80*/  SEL R26, R13, R12, P0 ;  /* 0x0000000c0d1a7207 */ /* 0x000fe40000000000 */
[----:B------:R2:W3:Y:S04]  /*0e90*/  SHFL.BFLY PT, R13, R18, 0x1, 0x1f ;  /* 0x0c201f00120d7f89 */ /* 0x0004e800000e0000 */
[----:B------:R2:W4:Y:S02]  /*0ea0*/  SHFL.BFLY PT, R24, R26, 0x1, 0x1f ;  /* 0x0c201f001a187f89 */ /* 0x00052400000e0000 */
.L_x_6151:
        /* <DEDUP_REMOVED lines=27> */
.L_x_6123:
[----:B------:R-:W-:Y:S05]  /*1060*/  BSYNC B1 ;  /* 0x0000000000017941 */ /* 0x000fea0003800000 */
.L_x_6122:
        /* <DEDUP_REMOVED lines=20> */
.L_x_6126:
[----:B------:R-:W-:Y:S05]  /*11b0*/  BSYNC B1 ;  /* 0x0000000000017941 */ /* 0x000fea0003800000 */
.L_x_6125:
[----:B0-----:R-:W-:Y:S05]  /*11c0*/  BRA `(.L_x_6127) ;  /* 0xfffff7c000007947 */ /* 0x001fea000383ffff */
.L_x_6113:
[----:B------:R-:W-:Y:S02]  /*11d0*/  IMAD.MOV.U32 R22, RZ, RZ, RZ ;  /* 0x000000ffff167224 */ /* 0x000fe400078e00ff */
.L_x_6140:
        /* <DEDUP_REMOVED lines=33> */
.L_x_6152:
[----:B------:R-:W-:Y:S05]  /*13f0*/  BRA.DIV ~URZ, `(.L_x_6129) ;  /* 0x000011c27f007947 */ /* 0x000fea000b800000 */
[----:B------:R2:W3:Y:S04]  /*1400*/  SHFL.BFLY PT, R18, R13, 0x10, 0x1f ;  /* 0x0e001f000d127f89 */ /* 0x0004e800000e0000 */
[----:B------:R2:W4:Y:S02]  /*1410*/  SHFL.BFLY PT, R19, R16, 0x10, 0x1f ;  /* 0x0e001f0010137f89 */ /* 0x00052400000e0000 */
.L_x_6153:
        /* <DEDUP_REMOVED lines=12> */
.L_x_6154:
[----:B-1----:R-:W-:-:S13]  /*14e0*/  FSETP.GEU.FTZ.AND P1, PT, R12, R17, PT ;  /* 0x000000110c00720b */ /* 0x002fda0003f3e000 */
[----:B------:R-:W-:-:S04]  /*14f0*/  @P1 FSETP.NEU.FTZ.AND P2, PT, R12, R17, PT ;  /* 0x000000110c00120b */ /* 0x000fc80003f5d000 */
[----:B---3--:R-:W-:-:S13]  /*1500*/  @P1 ISETP.LT.AND P0, PT, R16, R19, !P2 ;  /* 0x000000131000120c */ /* 0x008fda0005701270 */
[----:B0-----:R-:W-:Y:S01]  /*1510*/  FSEL R12, R17, R12, P0 ;  /* 0x0000000c110c7208 */ /* 0x001fe20000000000 */
[----:B------:R-:W-:Y:S05]  /*1520*/  BRA.DIV ~URZ, `(.L_x_6131) ;  /* 0x000013027f007947 */ /* 0x000fea000b800000 */
[----:B------:R0:W1:Y:S02]  /*1530*/  SHFL.BFLY PT, R17, R12, 0x4, 0x1f ;  /* 0x0c801f000c117f89 */ /* 0x00006400000e0000 */
.L_x_6155:
[----:B--2---:R-:W-:Y:S01]  /*1540*/  FSEL R13, R13, R18, P0 ;  /* 0x000000120d0d7208 */ /* 0x004fe20000000000 */
[----:B------:R-:W-:Y:S05]  /*1550*/  BRA.DIV ~URZ, `(.L_x_6132) ;  /* 0x000013527f007947 */ /* 0x000fea000b800000 */
[----:B------:R-:W-:Y:S01]  /*1560*/  SEL R19, R16, R19, P0 ;  /* 0x0000001310137207 */ /* 0x000fe20000000000 */
[----:B------:R2:W3:Y:S04]  /*1570*/  SHFL.BFLY PT, R18, R13, 0x4, 0x1f ;  /* 0x0c801f000d127f89 */ /* 0x0004e800000e0000 */
[----:B------:R2:W4:Y:S02]  /*1580*/  SHFL.BFLY PT, R16, R19, 0x4, 0x1f ;  /* 0x0c801f0013107f89 */ /* 0x00052400000e0000 */
.L_x_6156:
        /* <DEDUP_REMOVED lines=12> */
.L_x_6157:
[----:B-1----:R-:W-:-:S13]  /*1650*/  FSETP.GEU.FTZ.AND P1, PT, R12, R17, PT ;  /* 0x000000110c00720b */ /* 0x002fda0003f3e000 */
[----:B------:R-:W-:-:S04]  /*1660*/  @P1 FSETP.NEU.FTZ.AND P2, PT, R12, R17, PT ;  /* 0x000000110c00120b */ /* 0x000fc80003f5d000 */
[----:B---3--:R-:W-:-:S13]  /*1670*/  @P1 ISETP.LT.AND P0, PT, R16, R19, !P2 ;  /* 0x000000131000120c */ /* 0x008fda0005701270 */
[----:B0-----:R-:W-:Y:S01]  /*1680*/  FSEL R12, R17, R12, P0 ;  /* 0x0000000c110c7208 */ /* 0x001fe20000000000 */
[----:B------:R-:W-:Y:S05]  /*1690*/  BRA.DIV ~URZ, `(.L_x_6134) ;  /* 0x000014927f007947 */ /* 0x000fea000b800000 */
[----:B------:R0:W1:Y:S02]  /*16a0*/  SHFL.BFLY PT, R17, R12, 0x1, 0x1f ;  /* 0x0c201f000c117f89 */ /* 0x00006400000e0000 */
.L_x_6158:
[----:B--2---:R-:W-:Y:S01]  /*16b0*/  FSEL R18, R18, R13, P0 ;  /* 0x0000000d12127208 */ /* 0x004fe20000000000 */
[----:B------:R-:W-:Y:S05]  /*16c0*/  BRA.DIV ~URZ, `(.L_x_6135) ;  /* 0x000014e27f007947 */ /* 0x000fea000b800000 */
[----:B------:R-:W-:Y:S01]  /*16d0*/  SEL R26, R16, R19, P0 ;  /* 0x00000013101a7207 */ /* 0x000fe20000000000 */
[----:B------:R2:W3:Y:S04]  /*16e0*/  SHFL.BFLY PT, R13, R18, 0x1, 0x1f ;  /* 0x0c201f00120d7f89 */ /* 0x0004e800000e0000 */
[----:B------:R2:W4:Y:S02]  /*16f0*/  SHFL.BFLY PT, R24, R26, 0x1, 0x1f ;  /* 0x0c201f001a187f89 */ /* 0x00052400000e0000 */
.L_x_6159:
        /* <DEDUP_REMOVED lines=26> */
.L_x_6137:
[----:B------:R-:W-:Y:S05]  /*18a0*/  BSYNC B1 ;  /* 0x0000000000017941 */ /* 0x000fea0003800000 */
.L_x_6136:
        /* <DEDUP_REMOVED lines=20> */
.L_x_6139:
[----:B------:R-:W-:Y:S05]  /*19f0*/  BSYNC B1 ;  /* 0x0000000000017941 */ /* 0x000fea0003800000 */
.L_x_6138:
[----:B0-----:R-:W-:Y:S05]  /*1a00*/  BRA `(.L_x_6140) ;  /* 0xfffff7d000007947 */ /* 0x001fea000383ffff */
.L_x_6124:
[----:B------:R-:W-:Y:S05]  /*1a10*/  BSYNC B0 ;  /* 0x0000000000007941 */ /* 0x000fea0003800000 */
.L_x_6112:
        /* <DEDUP_REMOVED lines=19> */
.L_x_6142:
        /* <DEDUP_REMOVED lines=20> */
.L_x_6141:
        /* <DEDUP_REMOVED lines=11> */
.L_x_6143:
        /* <DEDUP_REMOVED lines=11> */
.L_x_6114:
[----:B------:R-:W-:Y:S01]  /*1df0*/  IMAD.MOV.U32 R26, RZ, RZ, R19 ;  /* 0x000000ffff1a7224 */ /* 0x000fe200078e0013 */
[----:B------:R-:W-:Y:S01]  /*1e00*/  MOV R14, 0x1e50 ;  /* 0x00001e50000e7802 */ /* 0x000fe20000000f00 */
[----:B------:R-:W-:Y:S02]  /*1e10*/  IMAD.MOV.U32 R25, RZ, RZ, 0x10 ;  /* 0x00000010ff197424 */ /* 0x000fe400078e00ff */
[----:B------:R-:W-:Y:S02]  /*1e20*/  IMAD.MOV.U32 R24, RZ, RZ, 0x1f ;  /* 0x0000001fff187424 */ /* 0x000fe400078e00ff */
[----:B------:R-:W-:Y:S02]  /*1e30*/  IMAD.MOV.U32 R23, RZ, RZ, -0x1 ;  /* 0xffffffffff177424 */ /* 0x000fe400078e00ff */
[----:B------:R-:W-:Y:S05]  /*1e40*/  CALL.REL.NOINC `($__internal_116_$__cuda_sm70_shflsync_bfly_p) ;  /* 0x00000e4000007944 */ /* 0x000fea0003c00000 */
[----:B-1----:R-:W-:Y:S01]  /*1e50*/  IMAD.MOV.U32 R16, RZ, RZ, R24 ;  /* 0x000000ffff107224 */ /* 0x002fe200078e0018 */
[----:B0-----:R-:W-:Y:S05]  /*1e60*/  BRA `(.L_x_6144) ;  /* 0xffffed3000007947 */ /* 0x001fea000383ffff */
.L_x_6115:
[----:B------:R-:W-:Y:S01]  /*1e70*/  IMAD.MOV.U32 R26, RZ, RZ, R17 ;  /* 0x000000ffff1a7224 */ /* 0x000fe200078e0011 */
[----:B------:R-:W-:Y:S01]  /*1e80*/  MOV R14, 0x1ed0 ;  /* 0x00001ed0000e7802 */ /* 0x000fe20000000f00 */
[----:B------:R-:W-:Y:S02]  /*1e90*/  IMAD.MOV.U32 R25, RZ, RZ, 0x10 ;  /* 0x00000010ff197424 */ /* 0x000fe400078e00ff */
[----:B------:R-:W-:-:S02]  /*1ea0*/  IMAD.MOV.U32 R24, RZ, RZ, 0x1f ;  /* 0x0000001fff187424 */ /* 0x000fc400078e00ff */
[----:B------:R-:W-:Y:S02]  /*1eb0*/  IMAD.MOV.U32 R23, RZ, RZ, -0x1 ;  /* 0xffffffffff177424 */ /* 0x000fe400078e00ff */
[----:B01----:R-:W-:Y:S05]  /*1ec0*/  CALL.REL.NOINC `($__internal_116_$__cuda_sm70_shflsync_bfly_p) ;  /* 0x00000dc000007944 */ /* 0x003fea0003c00000 */
[----:B-1----:R-:W-:Y:S01]  /*1ed0*/  IMAD.MOV.U32 R18, RZ, RZ, R24 ;  /* 0x000000ffff127224 */ /* 0x002fe200078e0018 */
[----:B------:R-:W-:Y:S01]  /*1ee0*/  MOV R14, 0x1f40 ;  /* 0x00001f40000e7802 */ /* 0x000fe20000000f00 */
[----:B0-----:R-:W-:Y:S02]  /*1ef0*/  IMAD.MOV.U32 R26, RZ, RZ, R13 ;  /* 0x000000ffff1a7224 */ /* 0x001fe400078e000d */
[----:B------:R-:W-:Y:S02]  /*1f00*/  IMAD.MOV.U32 R25, RZ, RZ, 0x10 ;  /* 0x00000010ff197424 */ /* 0x000fe400078e00ff */
[----:B------:R-:W-:Y:S02]  /*1f10*/  IMAD.MOV.U32 R24, RZ, RZ, 0x1f ;  /* 0x0000001fff187424 */ /* 0x000fe400078e00ff */
[----:B------:R-:W-:Y:S02]  /*1f20*/  IMAD.MOV.U32 R23, RZ, RZ, -0x1 ;  /* 0xffffffffff177424 */ /* 0x000fe400078e00ff */
[----:B------:R-:W-:Y:S05]  /*1f30*/  CALL.REL.NOINC `($__internal_116_$__cuda_sm70_shflsync_bfly_p) ;  /* 0x00000d5000007944 */ /* 0x000fea0003c00000 */
[----:B-1----:R-:W-:Y:S01]  /*1f40*/  IMAD.MOV.U32 R12, RZ, RZ, R24 ;  /* 0x000000ffff0c7224 */ /* 0x002fe200078e0018 */
[----:B0-----:R-:W-:Y:S05]  /*1f50*/  BRA `(.L_x_6145) ;  /* 0xffffec7000007947 */ /* 0x001fea000383ffff */
.L_x_6116:
[----:B------:R-:W-:Y:S01]  /*1f60*/  IMAD.MOV.U32 R26, RZ, RZ, R16 ;  /* 0x000000ffff1a7224 */ /* 0x000fe200078e0010 */
[----:B------:R-:W-:Y:S01]  /*1f70*/  MOV R14, 0x1fc0 ;  /* 0x00001fc0000e7802 */ /* 0x000fe20000000f00 */
[----:B------:R-:W-:-:S02]  /*1f80*/  IMAD.MOV.U32 R25, RZ, RZ, 0x8 ;  /* 0x00000008ff197424 */ /* 0x000fc400078e00ff */
[----:B------:R-:W-:Y:S02]  /*1f90*/  IMAD.MOV.U32 R24, RZ, RZ, 0x1f ;  /* 0x0000001fff187424 */ /* 0x000fe400078e00ff */
[----:B------:R-:W-:Y:S02]  /*1fa0*/  IMAD.MOV.U32 R23, RZ, RZ, -0x1 ;  /* 0xffffffffff177424 */ /* 0x000fe400078e00ff */
[----:B0-23--:R-:W-:Y:S05]  /*1fb0*/  CALL.REL.NOINC `($__internal_116_$__cuda_sm70_shflsync_bfly_p) ;  /* 0x00000cd000007944 */ /* 0x00dfea0003c00000 */
[----:B------:R-:W-:Y:S01]  /*1fc0*/  FSEL R18, R18, R17, P1 ;  /* 0x0000001112127208 */ /* 0x000fe20000800000 */
[----:B-1----:R-:W-:Y:S01]  /*1fd0*/  IMAD.MOV.U32 R17, RZ, RZ, R24 ;  /* 0x000000ffff117224 */ /* 0x002fe200078e0018 */
[----:B------:R-:W-:Y:S01]  /*1fe0*/  MOV R14, 0x2040 ;  /* 0x00002040000e7802 */ /* 0x000fe20000000f00 */
[----:B0-----:R-:W-:Y:S02]  /*1ff0*/  IMAD.MOV.U32 R25, RZ, RZ, 0x8 ;  /* 0x00000008ff197424 */ /* 0x001fe400078e00ff */
[----:B------:R-:W-:Y:S02]  /*2000*/  IMAD.MOV.U32 R24, RZ, RZ, 0x1f ;  /* 0x0000001fff187424 */ /* 0x000fe400078e00ff */
[----:B------:R-:W-:Y:S02]  /*2010*/  IMAD.MOV.U32 R23, RZ, RZ, -0x1 ;  /* 0xffffffffff177424 */ /* 0x000fe400078e00ff */
[----:B------:R-:W-:-:S02]  /*2020*/  IMAD.MOV.U32 R26, RZ, RZ, R18 ;  /* 0x000000ffff1a7224 */ /* 0x000fc400078e0012 */
[----:B------:R-:W-:Y:S05]  /*2030*/  CALL.REL.NOINC `($__internal_116_$__cuda_sm70_shflsync_bfly_p) ;  /* 0x00000c5000007944 */ /* 0x000fea0003c00000 */
[----:B------:R-:W-:Y:S01]  /*2040*/  SEL R12, R12, R13, P1 ;  /* 0x0000000d0c0c7207 */ /* 0x000fe20000800000 */
[----:B-1----:R-:W-:Y:S01]  /*2050*/  IMAD.MOV.U32 R19, RZ, RZ, R24 ;  /* 0x000000ffff137224 */ /* 0x002fe200078e0018 */
[----:B------:R-:W-:Y:S01]  /*2060*/  MOV R14, 0x20c0 ;  /* 0x000020c0000e7802 */ /* 0x000fe20000000f00 */
[----:B0-----:R-:W-:-:S02]  /*2070*/  IMAD.MOV.U32 R25, RZ, RZ, 0x8 ;  /* 0x00000008ff197424 */ /* 0x001fc400078e00ff */
[----:B------:R-:W-:Y:S02]  /*2080*/  IMAD.MOV.U32 R24, RZ, RZ, 0x1f ;  /* 0x0000001fff187424 */ /* 0x000fe400078e00ff */
[----:B------:R-:W-:Y:S02]  /*2090*/  IMAD.MOV.U32 R23, RZ, RZ, -0x1 ;  /* 0xffffffffff177424 */ /* 0x000fe400078e00ff */
[----:B------:R-:W-:Y:S02]  /*20a0*/  IMAD.MOV.U32 R26, RZ, RZ, R12 ;  /* 0x000000ffff1a7224 */ /* 0x000fe400078e000c */
[----:B------:R-:W-:Y:S05]  /*20b0*/  CALL.REL.NOINC `($__internal_116_$__cuda_sm70_shflsync_bfly_p) ;  /* 0x00000bd000007944 */ /* 0x000fea0003c00000 */
[----:B-1----:R-:W-:Y:S01]  /*20c0*/  IMAD.MOV.U32 R13, RZ, RZ, R24 ;  /* 0x000000ffff0d7224 */ /* 0x002fe200078e0018 */
[----:B0-----:R-:W-:Y:S05]  /*20d0*/  BRA `(.L_x_6146) ;  /* 0xffffebb000007947 */ /* 0x001fea000383ffff */
.L_x_6117:
[----:B------:R-:W-:Y:S01]  /*20e0*/  IMAD.MOV.U32 R26, RZ, RZ, R16 ;  /* 0x000000ffff1a7224 */ /* 0x000fe200078e0010 */
[----:B------:R-:W-:Y:S01]  /*20f0*/  MOV R14, 0x2140 ;  /* 0x00002140000e7802 */ /* 0x000fe20000000f00 */
[----:B------:R-:W-:Y:S02]  /*2100*/  IMAD.MOV.U32 R25, RZ, RZ, 0x4 ;  /* 0x00000004ff197424 */ /* 0x000fe400078e00ff */
[----:B------:R-:W-:Y:S02]  /*2110*/  IMAD.MOV.U32 R24, RZ, RZ, 0x1f ;  /* 0x0000001fff187424 */ /* 0x000fe400078e00ff */
[----:B------:R-:W-:-:S02]  /*2120*/  IMAD.MOV.U32 R23, RZ, RZ, -0x1 ;  /* 0xffffffffff177424 */ /* 0x000fc400078e00ff */
[----:B0-----:R-:W-:Y:S05]  /*2130*/  CALL.REL.NOINC `($__internal_116_$__cuda_sm70_shflsync_bfly_p) ;  /* 0x00000b5000007944 */ /* 0x001fea0003c00000 */
[----:B-1----:R-:W-:Y:S01]  /*2140*/  IMAD.MOV.U32 R17, RZ, RZ, R24 ;  /* 0x000000ffff117224 */ /* 0x002fe200078e0018 */
[----:B0-----:R-:W-:Y:S05]  /*2150*/  BRA `(.L_x_6147) ;  /* 0xffffeb9000007947 */ /* 0x001fea000383ffff */
.L_x_6118:
[----:B------:R-:W-:Y:S01]  /*2160*/  IMAD.MOV.U32 R26, RZ, RZ, R19 ;  /* 0x000000ffff1a7224 */ /* 0x000fe200078e0013 */
[----:B------:R-:W-:Y:S01]  /*2170*/  MOV R14, 0x21c0 ;  /* 0x000021c0000e7802 */ /* 0x000fe20000000f00 */
[----:B------:R-:W-:-:S02]  /*2180*/  IMAD.MOV.U32 R25, RZ, RZ, 0x4 ;  /* 0x00000004ff197424 */ /* 0x000fc400078e00ff */
[----:B------:R-:W-:Y:S02]  /*2190*/  IMAD.MOV.U32 R24, RZ, RZ, 0x1f ;  /* 0x0000001fff187424 */ /* 0x000fe400078e00ff */
[----:B------:R-:W-:Y:S02]  /*21a0*/  IMAD.MOV.U32 R23, RZ, RZ, -0x1 ;  /* 0xffffffffff177424 */ /* 0x000fe400078e00ff */
[----:B-12---:R-:W-:Y:S05]  /*21b0*/  CALL.REL.NOINC `($__internal_116_$__cuda_sm70_shflsync_bfly_p) ;  /* 0x00000ad000007944 */ /* 0x006fea0003c00000 */
[----:B------:R-:W-:Y:S01]  /*21c0*/  SEL R13, R13, R12, P0 ;  /* 0x0000000c0d0d7207 */ /* 0x000fe20000000000 */
[----:B-1----:R-:W-:Y:S01]  /*21d0*/  IMAD.MOV.U32 R18, RZ, RZ, R24 ;  /* 0x000000ffff127224 */ /* 0x002fe200078e0018 */
[----:B------:R-:W-:Y:S01]  /*21e0*/  MOV R14, 0x2240 ;  /* 0x00002240000e7802 */ /* 0x000fe20000000f00 */
[----:B0-----:R-:W-:Y:S02]  /*21f0*/  IMAD.MOV.U32 R25, RZ, RZ, 0x4 ;  /* 0x00000004ff197424 */ /* 0x001fe400078e00ff */
[----:B------:R-:W-:Y:S02]  /*2200*/  IMAD.MOV.U32 R24, RZ, RZ, 0x1f ;  /* 0x0000001fff187424 */ /* 0x000fe400078e00ff */
[----:B------:R-:W-:Y:S02]  /*2210*/  IMAD.MOV.U32 R23, RZ, RZ, -0x1 ;  /* 0xffffffffff177424 */ /* 0x000fe400078e00ff */
[----:B------:R-:W-:-:S02]  /*2220*/  IMAD.MOV.U32 R26, RZ, RZ, R13 ;  /* 0x000000ffff1a7224 */ /* 0x000fc400078e000d */
[----:B------:R-:W-:Y:S05]  /*2230*/  CALL.REL.NOINC `($__internal_116_$__cuda_sm70_shflsync_bfly_p) ;  /* 0x00000a5000007944 */ /* 0x000fea0003c00000 */
[----:B-1----:R-:W-:Y:S01]  /*2240*/  IMAD.MOV.U32 R12, RZ, RZ, R24 ;  /* 0x000000ffff0c7224 */ /* 0x002fe200078e0018 */
[----:B0-----:R-:W-:Y:S05]  /*2250*/  BRA `(.L_x_6148) ;  /* 0xffffeae000007947 */ /* 0x001fea000383ffff */
.L_x_6119:
[----:B------:R-:W-:Y:S01]  /*2260*/  IMAD.MOV.U32 R26, RZ, RZ, R16 ;  /* 0x000000ffff1a7224 */ /* 0x000fe200078e0010 */
[----:B------:R-:W-:Y:S01]  /*2270*/  MOV R14, 0x22c0 ;  /* 0x000022c0000e7802 */ /* 0x000fe20000000f00 */
[----:B------:R-:W-:-:S02]  /*2280*/  IMAD.MOV.U32 R25, RZ, RZ, 0x2 ;  /* 0x00000002ff197424 */ /* 0x000fc400078e00ff */
[----:B------:R-:W-:Y:S02]  /*2290*/  IMAD.MOV.U32 R24, RZ, RZ, 0x1f ;  /* 0x0000001fff187424 */ /* 0x000fe400078e00ff */
[----:B------:R-:W-:Y:S02]  /*22a0*/  IMAD.MOV.U32 R23, RZ, RZ, -0x1 ;  /* 0xffffffffff177424 */ /* 0x000fe400078e00ff */
[----:B0--3--:R-:W-:Y:S05]  /*22b0*/  CALL.REL.NOINC `($__internal_116_$__cuda_sm70_shflsync_bfly_p) ;  /* 0x000009d000007944 */ /* 0x009fea0003c00000 */
        /* <DEDUP_REMOVED lines=18> */
.L_x_6120:
[----:B------:R-:W-:Y:S01]  /*23e0*/  IMAD.MOV.U32 R26, RZ, RZ, R16 ;  /* 0x000000ffff1a7224 */ /* 0x000fe200078e0010 */
[----:B------:R-:W-:Y:S01]  /*23f0*/  MOV R14, 0x2440 ;  /* 0x00002440000e7802 */ /* 0x000fe20000000f00 */
[----:B------:R-:W-:Y:S02]  /*2400*/  IMAD.MOV.U32 R25, RZ, RZ, 0x1 ;  /* 0x00000001ff197424 */ /* 0x000fe400078e00ff */
[----:B------:R-:W-:Y:S02]  /*2410*/  IMAD.MOV.U32 R24, RZ, RZ, 0x1f ;  /* 0x0000001fff187424 */ /* 0x000fe400078e00ff */
[----:B------:R-:W-:-:S02]  /*2420*/  IMAD.MOV.U32 R23, RZ, RZ, -0x1 ;  /* 0xffffffffff177424 */ /* 0x000fc400078e00ff */
[----:B--2---:R-:W-:Y:S05]  /*2430*/  CALL.REL.NOINC `($__internal_116_$__cuda_sm70_shflsync_bfly_p) ;  /* 0x0000085000007944 */ /* 0x004fea0003c00000 */
[----:B-1----:R-:W-:Y:S01]  /*2440*/  IMAD.MOV.U32 R17, RZ, RZ, R24 ;  /* 0x000000ffff117224 */ /* 0x002fe200078e0018 */
[----:B0-----:R-:W-:Y:S05]  /*2450*/  BRA `(.L_x_6150) ;  /* 0xffffea0000007947 */ /* 0x001fea000383ffff */
.L_x_6121:
[----:B------:R-:W-:Y:S01]  /*2460*/  IMAD.MOV.U32 R26, RZ, RZ, R18 ;  /* 0x000000ffff1a7224 */ /* 0x000fe200078e0012 */
[----:B------:R-:W-:Y:S01]  /*2470*/  MOV R14, 0x24c0 ;  /* 0x000024c0000e7802 */ /* 0x000fe20000000f00 */
[----:B------:R-:W-:-:S02]  /*2480*/  IMAD.MOV.U32 R25, RZ, RZ, 0x1 ;  /* 0x00000001ff197424 */ /* 0x000fc400078e00ff */
[----:B------:R-:W-:Y:S02]  /*2490*/  IMAD.MOV.U32 R24, RZ, RZ, 0x1f ;  /* 0x0000001fff187424 */ /* 0x000fe400078e00ff */
[----:B------:R-:W-:Y:S02]  /*24a0*/  IMAD.MOV.U32 R23, RZ, RZ, -0x1 ;  /* 0xffffffffff177424 */ /* 0x000fe400078e00ff */
[----:B01----:R-:W-:Y:S05]  /*24b0*/  CALL.REL.NOINC `($__internal_116_$__cuda_sm70_shflsync_bfly_p) ;  /* 0x000007d000007944 */ /* 0x003fea0003c00000 */
[----:B0-----:R-:W-:Y:S01]  /*24c0*/  SEL R26, R13, R12, P0 ;  /* 0x0000000c0d1a7207 */ /* 0x001fe20000000000 */
[----:B-1----:R-:W-:Y:S01]  /*24d0*/  IMAD.MOV.U32 R13, RZ, RZ, R24 ;  /* 0x000000ffff0d7224 */ /* 0x002fe200078e0018 */
[----:B------:R-:W-:Y:S01]  /*24e0*/  MOV R14, 0x2530 ;  /* 0x00002530000e7802 */ /* 0x000fe20000000f00 */
[----:B------:R-:W-:Y:S02]  /*24f0*/  IMAD.MOV.U32 R25, RZ, RZ, 0x1 ;  /* 0x00000001ff197424 */ /* 0x000fe400078e00ff */
[----:B------:R-:W-:Y:S02]  /*2500*/  IMAD.MOV.U32 R24, RZ, RZ, 0x1f ;  /* 0x0000001fff187424 */ /* 0x000fe400078e00ff */
[----:B------:R-:W-:Y:S02]  /*2510*/  IMAD.MOV.U32 R23, RZ, RZ, -0x1 ;  /* 0xffffffffff177424 */ /* 0x000fe400078e00ff */
[----:B------:R-:W-:Y:S05]  /*2520*/  CALL.REL.NOINC `($__internal_116_$__cuda_sm70_shflsync_bfly_p) ;  /* 0x0000076000007944 */ /* 0x000fea0003c00000 */
[----:B01----:R-:W-:Y:S05]  /*2530*/  BRA `(.L_x_6151) ;  /* 0xffffe97000007947 */ /* 0x003fea000383ffff */
.L_x_6128:
[----:B------:R-:W-:Y:S01]  /*2540*/  IMAD.MOV.U32 R26, RZ, RZ, R17 ;  /* 0x000000ffff1a7224 */ /* 0x000fe200078e0011 */
[----:B------:R-:W-:Y:S01]  /*2550*/  MOV R14, 0x25a0 ;  /* 0x000025a0000e7802 */ /* 0x000fe20000000f00 */
[----:B------:R-:W-:-:S02]  /*2560*/  IMAD.MOV.U32 R25, RZ, RZ, 0x10 ;  /* 0x00000010ff197424 */ /* 0x000fc400078e00ff */
[----:B------:R-:W-:Y:S02]  /*2570*/  IMAD.MOV.U32 R24, RZ, RZ, 0x1f ;  /* 0x0000001fff187424 */ /* 0x000fe400078e00ff */
[----:B------:R-:W-:Y:S02]  /*2580*/  IMAD.MOV.U32 R23, RZ, RZ, -0x1 ;  /* 0xffffffffff177424 */ /* 0x000fe400078e00ff */
[----:B------:R-:W-:Y:S05]  /*2590*/  CALL.REL.NOINC `($__internal_116_$__cuda_sm70_shflsync_bfly_p) ;  /* 0x000006f000007944 */ /* 0x000fea0003c00000 */
[----:B-1----:R-:W-:Y:S01]  /*25a0*/  IMAD.MOV.U32 R12, RZ, RZ, R24 ;  /* 0x000000ffff0c7224 */ /* 0x002fe200078e0018 */
[----:B0-----:R-:W-:Y:S05]  /*25b0*/  BRA `(.L_x_6152) ;  /* 0xffffee3000007947 */ /* 0x001fea000383ffff */
.L_x_6129:
[----:B------:R-:W-:Y:S01]  /*25c0*/  IMAD.MOV.U32 R26, RZ, RZ, R13 ;  /* 0x000000ffff1a7224 */ /* 0x000fe200078e000d */
[----:B------:R-:W-:Y:S01]  /*25d0*/  MOV R14, 0x2620 ;  /* 0x00002620000e7802 */ /* 0x000fe20000000f00 */
[----:B------:R-:W-:Y:S02]  /*25e0*/  IMAD.MOV.U32 R25, RZ, RZ, 0x10 ;  /* 0x00000010ff197424 */ /* 0x000fe400078e00ff */
[----:B------:R-:W-:Y:S02]  /*25f0*/  IMAD.MOV.U32 R24, RZ, RZ, 0x1f ;  /* 0x0000001fff187424 */ /* 0x000fe400078e00ff */
[----:B------:R-:W-:Y:S02]  /*2600*/  IMAD.MOV.U32 R23, RZ, RZ, -0x1 ;  /* 0xffffffffff177424 */ /* 0x000fe400078e00ff */
[----:B01----:R-:W-:Y:S05]  /*2610*/  CALL.REL.NOINC `($__internal_116_$__cuda_sm70_shflsync_bfly_p) ;  /* 0x0000067000007944 */ /* 0x003fea0003c00000 */
[----:B-1----:R-:W-:Y:S01]  /*2620*/  IMAD.MOV.U32 R18, RZ, RZ, R24 ;  /* 0x000000ffff127224 */ /* 0x002fe200078e0018 */
[----:B------:R-:W-:Y:S01]  /*2630*/  MOV R14, 0x2690 ;  /* 0x00002690000e7802 */ /* 0x000fe20000000f00 */
[----:B0-----:R-:W-:-:S02]  /*2640*/  IMAD.MOV.U32 R26, RZ, RZ, R16 ;  /* 0x000000ffff1a7224 */ /* 0x001fc400078e0010 */
[----:B------:R-:W-:Y:S02]  /*2650*/  IMAD.MOV.U32 R25, RZ, RZ, 0x10 ;  /* 0x00000010ff197424 */ /* 0x000fe400078e00ff */
[----:B------:R-:W-:Y:S02]  /*2660*/  IMAD.MOV.U32 R24, RZ, RZ, 0x1f ;  /* 0x0000001fff187424 */ /* 0x000fe400078e00ff */
[----:B------:R-:W-:Y:S02]  /*2670*/  IMAD.MOV.U32 R23, RZ, RZ, -0x1 ;  /* 0xffffffffff177424 */ /* 0x000fe400078e00ff */
[----:B------:R-:W-:Y:S05]  /*2680*/  CALL.REL.NOINC `($__internal_116_$__cuda_sm70_shflsync_bfly_p) ;  /* 0x0000060000007944 */ /* 0x000fea0003c00000 */
[----:B-1----:R-:W-:Y:S01]  /*2690*/  IMAD.MOV.U32 R19, RZ, RZ, R24 ;  /* 0x000000ffff137224 */ /* 0x002fe200078e0018 */
[----:B0-----:R-:W-:Y:S05]  /*26a0*/  BRA `(.L_x_6153) ;  /* 0xffffed7000007947 */ /* 0x001fea000383ffff */
.L_x_6130:
[----:B------:R-:W-:Y:S01]  /*26b0*/  IMAD.MOV.U32 R26, RZ, RZ, R12 ;  /* 0x000000ffff1a7224 */ /* 0x000fe200078e000c */
[----:B------:R-:W-:Y:S01]  /*26c0*/  MOV R14, 0x2710 ;  /* 0x00002710000e7802 */ /* 0x000fe20000000f00 */
[----:B------:R-:W-:Y:S02]  /*26d0*/  IMAD.MOV.U32 R25, RZ, RZ, 0x8 ;  /* 0x00000008ff197424 */ /* 0x000fe400078e00ff */
[----:B------:R-:W-:Y:S02]  /*26e0*/  IMAD.MOV.U32 R24, RZ, RZ, 0x1f ;  /* 0x0000001fff187424 */ /* 0x000fe400078e00ff */
[----:B------:R-:W-:-:S02]  /*26f0*/  IMAD.MOV.U32 R23, RZ, RZ, -0x1 ;  /* 0xffffffffff177424 */ /* 0x000fc400078e00ff */
[----:B0-23--:R-:W-:Y:S05]  /*2700*/  CALL.REL.NOINC `($__internal_116_$__cuda_sm70_shflsync_bfly_p) ;  /* 0x0000058000007944 */ /* 0x00dfea0003c00000 */
[----:B------:R-:W-:Y:S01]  /*2710*/  FSEL R18, R18, R13, P1 ;  /* 0x0000000d12127208 */ /* 0x000fe20000800000 */
[----:B-1----:R-:W-:Y:S01]  /*2720*/  IMAD.MOV.U32 R17, RZ, RZ, R24 ;  /* 0x000000ffff117224 */ /* 0x002fe200078e0018 */
[----:B------:R-:W-:Y:S01]  /*2730*/  MOV R14, 0x2790 ;  /* 0x00002790000e7802 */ /* 0x000fe20000000f00 */
[----:B0-----:R-:W-:-:S02]  /*2740*/  IMAD.MOV.U32 R25, RZ, RZ, 0x8 ;  /* 0x00000008ff197424 */ /* 0x001fc400078e00ff */
[----:B------:R-:W-:Y:S02]  /*2750*/  IMAD.MOV.U32 R24, RZ, RZ, 0x1f ;  /* 0x0000001fff187424 */ /* 0x000fe400078e00ff */
[----:B------:R-:W-:Y:S02]  /*2760*/  IMAD.MOV.U32 R23, RZ, RZ, -0x1 ;  /* 0xffffffffff177424 */ /* 0x000fe400078e00ff */
[----:B------:R-:W-:Y:S02]  /*2770*/  IMAD.MOV.U32 R26, RZ, RZ, R18 ;  /* 0x000000ffff1a7224 */ /* 0x000fe400078e0012 */
[----:B------:R-:W-:Y:S05]  /*2780*/  CALL.REL.NOINC `($__internal_116_$__cuda_sm70_shflsync_bfly_p) ;  /* 0x0000050000007944 */ /* 0x000fea0003c00000 */
[----:B------:R-:W-:Y:S01]  /*2790*/  SEL R19, R19, R16, P1 ;  /* 0x0000001013137207 */ /* 0x000fe20000800000 */
[----:B-1----:R-:W-:Y:S01]  /*27a0*/  IMAD.MOV.U32 R13, RZ, RZ, R24 ;  /* 0x000000ffff0d7224 */ /* 0x002fe200078e0018 */
[----:B------:R-:W-:Y:S01]  /*27b0*/  MOV R14, 0x2810 ;  /* 0x00002810000e7802 */ /* 0x000fe20000000f00 */
[----:B0-----:R-:W-:Y:S02]  /*27c0*/  IMAD.MOV.U32 R25, RZ, RZ, 0x8 ;  /* 0x00000008ff197424 */ /* 0x001fe400078e00ff */
[----:B------:R-:W-:Y:S02]  /*27d0*/  IMAD.MOV.U32 R24, RZ, RZ, 0x1f ;  /* 0x0000001fff187424 */ /* 0x000fe400078e00ff */
[----:B------:R-:W-:-:S02]  /*27e0*/  IMAD.MOV.U32 R23, RZ, RZ, -0x1 ;  /* 0xffffffffff177424 */ /* 0x000fc400078e00ff */
[----:B------:R-:W-:Y:S02]  /*27f0*/  IMAD.MOV.U32 R26, RZ, RZ, R19 ;  /* 0x000000ffff1a7224 */ /* 0x000fe400078e0013 */
[----:B------:R-:W-:Y:S05]  /*2800*/  CALL.REL.NOINC `($__internal_116_$__cuda_sm70_shflsync_bfly_p) ;  /* 0x0000048000007944 */ /* 0x000fea0003c00000 */
[----:B-1----:R-:W-:Y:S01]  /*2810*/  IMAD.MOV.U32 R16, RZ, RZ, R24 ;  /* 0x000000ffff107224 */ /* 0x002fe200078e0018 */
[----:B0-----:R-:W-:Y:S05]  /*2820*/  BRA `(.L_x_6154) ;  /* 0xffffecb000007947 */ /* 0x001fea000383ffff */
.L_x_6131:
[----:B------:R-:W-:Y:S01]  /*2830*/  IMAD.MOV.U32 R26, RZ, RZ, R12 ;  /* 0x000000ffff1a7224 */ /* 0x000fe200078e000c */
[----:B------:R-:W-:Y:S01]  /*2840*/  MOV R14, 0x2890 ;  /* 0x00002890000e7802 */ /* 0x000fe20000000f00 */
[----:B------:R-:W-:Y:S02]  /*2850*/  IMAD.MOV.U32 R25, RZ, RZ, 0x4 ;  /* 0x00000004ff197424 */ /* 0x000fe400078e00ff */
[----:B------:R-:W-:Y:S02]  /*2860*/  IMAD.MOV.U32 R24, RZ, RZ, 0x1f ;  /* 0x0000001fff187424 */ /* 0x000fe400078e00ff */
[----:B------:R-:W-:Y:S02]  /*2870*/  IMAD.MOV.U32 R23, RZ, RZ, -0x1 ;  /* 0xffffffffff177424 */ /* 0x000fe400078e00ff */
[----:B--2---:R-:W-:Y:S05]  /*2880*/  CALL.REL.NOINC `($__internal_116_$__cuda_sm70_shflsync_bfly_p) ;  /* 0x0000040000007944 */ /* 0x004fea0003c00000 */
[----:B-1----:R-:W-:Y:S01]  /*2890*/  IMAD.MOV.U32 R17, RZ, RZ, R24 ;  /* 0x000000ffff117224 */ /* 0x002fe200078e0018 */
[----:B0-----:R-:W-:Y:S05]  /*28a0*/  BRA `(.L_x_6155) ;  /* 0xffffec9000007947 */ /* 0x001fea000383ffff */
.L_x_6132:
[----:B------:R-:W-:Y:S01]  /*28b0*/  IMAD.MOV.U32 R26, RZ, RZ, R13 ;  /* 0x000000ffff1a7224 */ /* 0x000fe200078e000d */
[----:B------:R-:W-:Y:S01]  /*28c0*/  MOV R14, 0x2910 ;  /* 0x00002910000e7802 */ /* 0x000fe20000000f00 */
[----:B------:R-:W-:-:S02]  /*28d0*/  IMAD.MOV.U32 R25, RZ, RZ, 0x4 ;  /* 0x00000004ff197424 */ /* 0x000fc400078e00ff */
[----:B------:R-:W-:Y:S02]  /*28e0*/  IMAD.MOV.U32 R24, RZ, RZ, 0x1f ;  /* 0x0000001fff187424 */ /* 0x000fe400078e00ff */
[----:B------:R-:W-:Y:S02]  /*28f0*/  IMAD.MOV.U32 R23, RZ, RZ, -0x1 ;  /* 0xffffffffff177424 */ /* 0x000fe400078e00ff */
[----:B01----:R-:W-:Y:S05]  /*2900*/  CALL.REL.NOINC `($__internal_116_$__cuda_sm70_shflsync_bfly_p) ;  /* 0x0000038000007944 */ /* 0x003fea0003c00000 */
        /* <DEDUP_REMOVED lines=10> */
.L_x_6133:
[----:B------:R-:W-:Y:S01]  /*29b0*/  IMAD.MOV.U32 R26, RZ, RZ, R12 ;  /* 0x000000ffff1a7224 */ /* 0x000fe200078e000c */
[----:B------:R-:W-:Y:S01]  /*29c0*/  MOV R14, 0x2a10 ;  /* 0x00002a10000e7802 */ /* 0x000fe20000000f00 */
[----:B------:R-:W-:-:S02]  /*29d0*/  IMAD.MOV.U32 R25, RZ, RZ, 0x2 ;  /* 0x00000002ff197424 */ /* 0x000fc400078e00ff */
[----:B------:R-:W-:Y:S02]  /*29e0*/  IMAD.MOV.U32 R24, RZ, RZ, 0x1f ;  /* 0x0000001fff187424 */ /* 0x000fe400078e00ff */
[----:B------:R-:W-:Y:S02]  /*29f0*/  IMAD.MOV.U32 R23, RZ, RZ, -0x1 ;  /* 0xffffffffff177424 */ /* 0x000fe400078e00ff */
[----:B--23--:R-:W-:Y:S05]  /*2a00*/  CALL.REL.NOINC `($__internal_116_$__cuda_sm70_shflsync_bfly_p) ;  /* 0x0000028000007944 */ /* 0x00cfea0003c00000 */
        /* <DEDUP_REMOVED lines=18> */
.L_x_6134:
        /* <DEDUP_REMOVED lines=8> */
.L_x_6135:
[----:B------:R-:W-:Y:S01]  /*2bb0*/  IMAD.MOV.U32 R26, RZ, RZ, R18 ;  /* 0x000000ffff1a7224 */ /* 0x000fe200078e0012 */
[----:B------:R-:W-:Y:S01]  /*2bc0*/  MOV R14, 0x2c10 ;  /* 0x00002c10000e7802 */ /* 0x000fe20000000f00 */
[----:B------:R-:W-:-:S02]  /*2bd0*/  IMAD.MOV.U32 R25, RZ, RZ, 0x1 ;  /* 0x00000001ff197424 */ /* 0x000fc400078e00ff */
[----:B------:R-:W-:Y:S02]  /*2be0*/  IMAD.MOV.U32 R24, RZ, RZ, 0x1f ;  /* 0x0000001fff187424 */ /* 0x000fe400078e00ff */
[----:B------:R-:W-:Y:S02]  /*2bf0*/  IMAD.MOV.U32 R23, RZ, RZ, -0x1 ;  /* 0xffffffffff177424 */ /* 0x000fe400078e00ff */
[----:B01----:R-:W-:Y:S05]  /*2c00*/  CALL.REL.NOINC `($__internal_116_$__cuda_sm70_shflsync_bfly_p) ;  /* 0x0000008000007944 */ /* 0x003fea0003c00000 */
[----:B-1----:R-:W-:Y:S01]  /*2c10*/  IMAD.MOV.U32 R13, RZ, RZ, R24 ;  /* 0x000000ffff0d7224 */ /* 0x002fe200078e0018 */
[----:B0-----:R-:W-:Y:S01]  /*2c20*/  SEL R26, R16, R19, P0 ;  /* 0x00000013101a7207 */ /* 0x001fe20000000000 */
[----:B------:R-:W-:Y:S01]  /*2c30*/  IMAD.MOV.U32 R25, RZ, RZ, 0x1 ;  /* 0x00000001ff197424 */ /* 0x000fe200078e00ff */
[----:B------:R-:W-:Y:S01]  /*2c40*/  MOV R14, 0x2c80 ;  /* 0x00002c80000e7802 */ /* 0x000fe20000000f00 */
[----:B------:R-:W-:Y:S02]  /*2c50*/  IMAD.MOV.U32 R24, RZ, RZ, 0x1f ;  /* 0x0000001fff187424 */ /* 0x000fe400078e00ff */
[----:B------:R-:W-:Y:S02]  /*2c60*/  IMAD.MOV.U32 R23, RZ, RZ, -0x1 ;  /* 0xffffffffff177424 */ /* 0x000fe400078e00ff */
[----:B------:R-:W-:Y:S05]  /*2c70*/  CALL.REL.NOINC `($__internal_116_$__cuda_sm70_shflsync_bfly_p) ;  /* 0x0000001000007944 */ /* 0x000fea0003c00000 */
[----:B01----:R-:W-:Y:S05]  /*2c80*/  BRA `(.L_x_6159) ;  /* 0xffffea7000007947 */ /* 0x003fea000383ffff */
        .weak           $__internal_116_$__cuda_sm70_shflsync_bfly_p
        .type           $__internal_116_$__cuda_sm70_shflsync_bfly_p,@function
        .size           $__internal_116_$__cuda_sm70_shflsync_bfly_p,(.L_x_11060 - $__internal_116_$__cuda_sm70_shflsync_bfly_p)
$__internal_116_$__cuda_sm70_shflsync_bfly_p:
[----:B------:R-:W-:Y:S01]  /*2c90*/  IMAD.MOV.U32 R15, RZ, RZ, 0x0 ;  /* 0x00000000ff0f7424 */ /* 0x000fe200078e00ff */
[----:B------:R-:W-:Y:S04]  /*2ca0*/  WARPSYNC R23 ;  /* 0x0000001700007348 */ /* 0x000fe80003800000 */
[----:B------:R0:W1:Y:S01]  /*2cb0*/  SHFL.BFLY PT, R24, R26, R25, R24 ;  /* 0x0c0000191a187389 */ /* 0x00006200000e0018 */
[----:B------:R-:W-:Y:S05]  /*2cc0*/  RET.REL.NODEC R14 `(_ZN4vllm3moe10topkGatingILi8ELi256ELi4ELi16ELi32Ej13__nv_bfloat16LNS0_11ScoringFuncE0EEEvPKT5_PKbPfiPT4_PiiiibPKf) ;  /* 0xffffd3300e007950 */ /* 0x000fea0003c3ffff */
.L_x_6160:
        /* <DEDUP_REMOVED lines=11> */
.L_x_11060:


//--------------------- .text._ZN4vllm3moe10topkGatingILi8ELi128ELi4ELi16ELi32Ej13__nv_bfloat16LNS0_11ScoringFuncE0EEEvPKT5_PKbPfiPT4_PiiiibPKf --------------------------
	.section	.text._ZN4vllm3moe10topkGatingILi8ELi128ELi4ELi16ELi32Ej13__nv_bfloat16LNS0_11ScoringFuncE0EEEvPKT5_PKbPfiPT4_PiiiibPKf,"ax",@progbits
	.sectioninfo	@"SHI_REGISTERS=30"
	.align	128
        .global         _ZN4vllm3moe10topkGatingILi8ELi128ELi4ELi16ELi32Ej13__nv_bfloat16LNS0_11ScoringFuncE0EEEvPKT5_PKbPfiPT4_PiiiibPKf
        .type           _ZN4vllm3moe10topkGatingILi8ELi128ELi4ELi16ELi32Ej13__nv_bfloat16LNS0_11ScoringFuncE0EEEvPKT5_PKbPfiPT4_PiiiibPKf,@function
        .size           _ZN4vllm3moe10topkGatingILi8ELi128ELi4ELi16ELi32Ej13__nv_bfloat16LNS0_11ScoringFuncE0EEEvPKT5_PKbPfiPT4_PiiiibPKf,(.L_x_11061 - _ZN4vllm3moe10topkGatingILi8ELi128ELi4ELi16ELi32Ej13__nv_bfloat16LNS0_11ScoringFuncE0EEEvPKT5_PKbPfiPT4_PiiiibPKf)
        .other          _ZN4vllm3moe10topkGatingILi8ELi128ELi4ELi16ELi32Ej13__nv_bfloat16LNS0_11ScoringFuncE0EEEvPKT5_PKbPfiPT4_PiiiibPKf,@"STO_CUDA_ENTRY STV_DEFAULT"
_ZN4vllm3moe10topkGatingILi8ELi128ELi4ELi16ELi32Ej13__nv_bfloat16LNS0_11ScoringFuncE0EEEvPKT5_PKbPfiPT4_PiiiibPKf:
.text._ZN4vllm3moe10topkGatingILi8ELi128ELi4ELi16ELi32Ej13__nv_bfloat16LNS0_11ScoringFuncE0EEEvPKT5_PKbPfiPT4_PiiiibPKf:
        /* <DEDUP_REMOVED lines=140> */
.L_x_6161:
[----:B------:R0:W-:Y:S04]  /*08c0*/  STL.128 [R1], R4 ;  /* 0x0000000401007387 */ /* 0x0001e80000100c00 */
[----:B------:R0:W-:Y:S02]  /*08d0*/  STL.128 [R1+0x10], R8 ;  /* 0x0000100801007387 */ /* 0x0001e40000100c00 */
.L_x_6162:
        /* <DEDUP_REMOVED lines=9> */
.L_x_6176:
        /* <DEDUP_REMOVED lines=33> */
.L_x_6191:
[----:B------:R-:W-:Y:S05]  /*0b80*/  BRA.DIV ~URZ, `(.L_x_6166) ;  /* 0x000011527f007947 */ /* 0x000fea000b800000 */
[----:B------:R2:W3:Y:S04]  /*0b90*/  SHFL.BFLY PT, R18, R13, 0x8, 0x101f ;  /* 0x0d101f000d127f89 */ /* 0x0004e800000e0000 */
[----:B------:R2:W4:Y:S02]  /*0ba0*/  SHFL.BFLY PT, R17, R12, 0x8, 0x101f ;  /* 0x0d101f000c117f89 */ /* 0x00052400000e0000 */
.L_x_6192:
        /* <DEDUP_REMOVED lines=12> */
.L_x_6193:
[----:B-1----:R-:W-:-:S13]  /*0c70*/  FSETP.GEU.FTZ.AND P1, PT, R16, R19, PT ;  /* 0x000000131000720b */ /* 0x002fda0003f3e000 */
[----:B------:R-:W-:-:S04]  /*0c80*/  @P1 FSETP.NEU.FTZ.AND P2, PT, R16, R19, PT ;  /* 0x000000131000120b */ /* 0x000fc80003f5d000 */
[----:B---3--:R-:W-:-:S13]  /*0c90*/  @P1 ISETP.LT.AND P0, PT, R12, R17, !P2 ;  /* 0x000000110c00120c */ /* 0x008fda0005701270 */
[----:B0-----:R-:W-:Y:S01]  /*0ca0*/  FSEL R16, R19, R16, P0 ;  /* 0x0000001013107208 */ /* 0x001fe20000000000 */
[----:B------:R-:W-:Y:S05]  /*0cb0*/  BRA.DIV ~URZ, `(.L_x_6168) ;  /* 0x000012927f007947 */ /* 0x000fea000b800000 */
[----:B------:R0:W1:Y:S02]  /*0cc0*/  SHFL.BFLY PT, R19, R16, 0x2, 0x101f ;  /* 0x0c501f0010137f89 */ /* 0x00006400000e0000 */
.L_x_6194:
[----:B--2---:R-:W-:Y:S01]  /*0cd0*/  FSEL R13, R13, R18, P0 ;  /* 0x000000120d0d7208 */ /* 0x004fe20000000000 */
[----:B------:R-:W-:Y:S05]  /*0ce0*/  BRA.DIV ~URZ, `(.L_x_6169) ;  /* 0x000012e27f007947 */ /* 0x000fea000b800000 */
[----:B------:R-:W-:Y:S01]  /*0cf0*/  SEL R12, R12, R17, P0 ;  /* 0x000000110c0c7207 */ /* 0x000fe20000000000 */
[----:B------:R2:W3:Y:S04]  /*0d00*/  SHFL.BFLY PT, R18, R13, 0x2, 0x101f ;  /* 0x0c501f000d127f89 */ /* 0x0004e800000e0000 */
[----:B------:R2:W4:Y:S02]  /*0d10*/  SHFL.BFLY PT, R17, R12, 0x2, 0x101f ;  /* 0x0c501f000c117f89 */ /* 0x00052400000e0000 */
.L_x_6195:
        /* <DEDUP_REMOVED lines=12> */
.L_x_6196:
        /* <DEDUP_REMOVED lines=26> */
.L_x_6172:
[----:B------:R-:W-:Y:S05]  /*0f80*/  BSYNC B1 ;  /* 0x0000000000017941 */ /* 0x000fea0003800000 */
.L_x_6171:
        /* <DEDUP_REMOVED lines=20> */
.L_x_6175:
[----:B------:R-:W-:Y:S05]  /*10d0*/  BSYNC B1 ;  /* 0x0000000000017941 */ /* 0x000fea0003800000 */
.L_x_6174:
[----:B0-----:R-:W-:Y:S05]  /*10e0*/  BRA `(.L_x_6176) ;  /* 0xfffff88000007947 */ /* 0x001fea000383ffff */
.L_x_6164:
[----:B------:R-:W-:Y:S02]  /*10f0*/  IMAD.MOV.U32 R22, RZ, RZ, RZ ;  /* 0x000000ffff167224 */ /* 0x000fe400078e00ff */
.L_x_6187:
        /* <DEDUP_REMOVED lines=33> */
.L_x_6197:
[----:B------:R-:W-:Y:S05]  /*1310*/  BRA.DIV ~URZ, `(.L_x_6178) ;  /* 0x00000f927f007947 */ /* 0x000fea000b800000 */
[----:B------:R2:W3:Y:S04]  /*1320*/  SHFL.BFLY PT, R17, R12, 0x8, 0x101f ;  /* 0x0d101f000c117f89 */ /* 0x0004e800000e0000 */
[----:B------:R2:W4:Y:S02]  /*1330*/  SHFL.BFLY PT, R16, R13, 0x8, 0x101f ;  /* 0x0d101f000d107f89 */ /* 0x00052400000e0000 */
.L_x_6198:
        /* <DEDUP_REMOVED lines=12> */
.L_x_6199:
[----:B-1----:R-:W-:-:S13]  /*1400*/  FSETP.GEU.FTZ.AND P1, PT, R19, R18, PT ;  /* 0x000000121300720b */ /* 0x002fda0003f3e000 */
[----:B------:R-:W-:-:S04]  /*1410*/  @P1 FSETP.NEU.FTZ.AND P2, PT, R19, R18, PT ;  /* 0x000000121300120b */ /* 0x000fc80003f5d000 */
[----:B---3--:R-:W-:-:S13]  /*1420*/  @P1 ISETP.LT.AND P0, PT, R16, R13, !P2 ;  /* 0x0000000d1000120c */ /* 0x008fda0005701270 */
[----:B0-----:R-:W-:Y:S01]  /*1430*/  FSEL R19, R18, R19, P0 ;  /* 0x0000001312137208 */ /* 0x001fe20000000000 */
[----:B------:R-:W-:Y:S05]  /*1440*/  BRA.DIV ~URZ, `(.L_x_6180) ;  /* 0x000010d27f007947 */ /* 0x000fea000b800000 */
[----:B------:R0:W1:Y:S02]  /*1450*/  SHFL.BFLY PT, R18, R19, 0x2, 0x101f ;  /* 0x0c501f0013127f89 */ /* 0x00006400000e0000 */
.L_x_6200:
[----:B--2---:R-:W-:Y:S01]  /*1460*/  FSEL R17, R17, R12, P0 ;  /* 0x0000000c11117208 */ /* 0x004fe20000000000 */
[----:B------:R-:W-:Y:S05]  /*1470*/  BRA.DIV ~URZ, `(.L_x_6181) ;  /* 0x000011227f007947 */ /* 0x000fea000b800000 */
[----:B------:R-:W-:Y:S01]  /*1480*/  SEL R13, R16, R13, P0 ;  /* 0x0000000d100d7207 */ /* 0x000fe20000000000 */
[----:B------:R2:W3:Y:S04]  /*1490*/  SHFL.BFLY PT, R12, R17, 0x2, 0x101f ;  /* 0x0c501f00110c7f89 */ /* 0x0004e800000e0000 */
[----:B------:R2:W4:Y:S02]  /*14a0*/  SHFL.BFLY PT, R16, R13, 0x2, 0x101f ;  /* 0x0c501f000d107f89 */ /* 0x00052400000e0000 */
.L_x_6201:
        /* <DEDUP_REMOVED lines=12> */
.L_x_6202:
        /* <DEDUP_REMOVED lines=25> */
.L_x_6184:
[----:B------:R-:W-:Y:S05]  /*1700*/  BSYNC B1 ;  /* 0x0000000000017941 */ /* 0x000fea0003800000 */
.L_x_6183:
        /* <DEDUP_REMOVED lines=20> */
.L_x_6186:
[----:B------:R-:W-:Y:S05]  /*1850*/  BSYNC B1 ;  /* 0x0000000000017941 */ /* 0x000fea0003800000 */
.L_x_6185:
[----:B0-----:R-:W-:Y:S05]  /*1860*/  BRA `(.L_x_6187) ;  /* 0xfffff89000007947 */ /* 0x001fea000383ffff */
.L_x_6173:
[----:B------:R-:W-:Y:S05]  /*1870*/  BSYNC B0 ;  /* 0x0000000000007941 */ /* 0x000fea0003800000 */
.L_x_6163:
        /* <DEDUP_REMOVED lines=19> */
.L_x_6189:
        /* <DEDUP_REMOVED lines=20> */
.L_x_6188:
        /* <DEDUP_REMOVED lines=12> */
.L_x_6190:
        /* <DEDUP_REMOVED lines=11> */
.L_x_6165:
[----:B------:R-:W-:Y:S01]  /*1c60*/  IMAD.MOV.U32 R26, RZ, RZ, R19 ;  /* 0x000000ffff1a7224 */ /* 0x000fe200078e0013 */
[----:B------:R-:W-:Y:S01]  /*1c70*/  MOV R14, 0x1cc0 ;  /* 0x00001cc0000e7802 */ /* 0x000fe20000000f00 */
[----:B------:R-:W-:Y:S02]  /*1c80*/  IMAD.MOV.U32 R25, RZ, RZ, 0x8 ;  /* 0x00000008ff197424 */ /* 0x000fe400078e00ff */
[----:B------:R-:W-:Y:S02]  /*1c90*/  IMAD.MOV.U32 R24, RZ, RZ, 0x101f ;  /* 0x0000101fff187424 */ /* 0x000fe400078e00ff */
[----:B------:R-:W-:Y:S02]  /*1ca0*/  IMAD.MOV.U32 R23, RZ, RZ, -0x1 ;  /* 0xffffffffff177424 */ /* 0x000fe400078e00ff */
[----:B------:R-:W-:Y:S05]  /*1cb0*/  CALL.REL.NOINC `($__internal_117_$__cuda_sm70_shflsync_bfly_p) ;  /* 0x00000b4000007944 */ /* 0x000fea0003c00000 */
[----:B-1----:R-:W-:Y:S01]  /*1cc0*/  IMAD.MOV.U32 R16, RZ, RZ, R24 ;  /* 0x000000ffff107224 */ /* 0x002fe200078e0018 */
[----:B0-----:R-:W-:Y:S05]  /*1cd0*/  BRA `(.L_x_6191) ;  /* 0xffffeea000007947 */ /* 0x001fea000383ffff */
.L_x_6166:
[----:B------:R-:W-:Y:S01]  /*1ce0*/  IMAD.MOV.U32 R26, RZ, RZ, R13 ;  /* 0x000000ffff1a7224 */ /* 0x000fe200078e000d */
[----:B------:R-:W-:Y:S01]  /*1cf0*/  MOV R14, 0x1d40 ;  /* 0x00001d40000e7802 */ /* 0x000fe20000000f00 */
[----:B------:R-:W-:Y:S02]  /*1d00*/  IMAD.MOV.U32 R25, RZ, RZ, 0x8 ;  /* 0x00000008ff197424 */ /* 0x000fe400078e00ff */
[----:B------:R-:W-:-:S02]  /*1d10*/  IMAD.MOV.U32 R24, RZ, RZ, 0x101f ;  /* 0x0000101fff187424 */ /* 0x000fc400078e00ff */
[----:B------:R-:W-:Y:S02]  /*1d20*/  IMAD.MOV.U32 R23, RZ, RZ, -0x1 ;  /* 0xffffffffff177424 */ /* 0x000fe400078e00ff */
[----:B01----:R-:W-:Y:S05]  /*1d30*/  CALL.REL.NOINC `($__internal_117_$__cuda_sm70_shflsync_bfly_p) ;  /* 0x00000ac000007944 */ /* 0x003fea0003c00000 */
[----:B-1----:R-:W-:Y:S01]  /*1d40*/  IMAD.MOV.U32 R18, RZ, RZ, R24 ;  /* 0x000000ffff127224 */ /* 0x002fe200078e0018 */
[----:B------:R-:W-:Y:S01]  /*1d50*/  MOV R14, 0x1db0 ;  /* 0x00001db0000e7802 */ /* 0x000fe20000000f00 */
[----:B0-----:R-:W-:Y:S02]  /*1d60*/  IMAD.MOV.U32 R26, RZ, RZ, R12 ;  /* 0x000000ffff1a7224 */ /* 0x001fe400078e000c */
[----:B------:R-:W-:Y:S02]  /*1d70*/  IMAD.MOV.U32 R25, RZ, RZ, 0x8 ;  /* 0x00000008ff197424 */ /* 0x000fe400078e00ff */
[----:B------:R-:W-:Y:S02]  /*1d80*/  IMAD.MOV.U32 R24, RZ, RZ, 0x101f ;  /* 0x0000101fff187424 */ /* 0x000fe400078e00ff */
[----:B------:R-:W-:Y:S02]  /*1d90*/  IMAD.MOV.U32 R23, RZ, RZ, -0x1 ;  /* 0xffffffffff177424 */ /* 0x000fe400078e00ff */
[----:B------:R-:W-:Y:S05]  /*1da0*/  CALL.REL.NOINC `($__internal_117_$__cuda_sm70_shflsync_bfly_p) ;  /* 0x00000a5000007944 */ /* 0x000fea0003c00000 */
[----:B-1----:R-:W-:Y:S01]  /*1db0*/  IMAD.MOV.U32 R17, RZ, RZ, R24 ;  /* 0x000000ffff117224 */ /* 0x002fe200078e0018 */
[----:B0-----:R-:W-:Y:S05]  /*1dc0*/  BRA `(.L_x_6192) ;  /* 0xffffede000007947 */ /* 0x001fea000383ffff */
.L_x_6167:
[----:B------:R-:W-:Y:S01]  /*1dd0*/  IMAD.MOV.U32 R26, RZ, RZ, R16 ;  /* 0x000000ffff1a7224 */ /* 0x000fe200078e0010 */
[----:B------:R-:W-:Y:S01]  /*1de0*/  MOV R14, 0x1e30 ;  /* 0x00001e30000e7802 */ /* 0x000fe20000000f00 */
[----:B------:R-:W-:-:S02]  /*1df0*/  IMAD.MOV.U32 R25, RZ, RZ, 0x4 ;  /* 0x00000004ff197424 */ /* 0x000fc400078e00ff */
[----:B------:R-:W-:Y:S02]  /*1e00*/  IMAD.MOV.U32 R24, RZ, RZ, 0x101f ;  /* 0x0000101fff187424 */ /* 0x000fe400078e00ff */
[----:B------:R-:W-:Y:S02]  /*1e10*/  IMAD.MOV.U32 R23, RZ, RZ, -0x1 ;  /* 0xffffffffff177424 */ /* 0x000fe400078e00ff */
[----:B0-23--:R-:W-:Y:S05]  /*1e20*/  CALL.REL.NOINC `($__internal_117_$__cuda_sm70_shflsync_bfly_p) ;  /* 0x000009d000007944 */ /* 0x00dfea0003c00000 */
[----:B------:R-:W-:Y:S01]  /*1e30*/  FSEL R18, R18, R13, P1 ;  /* 0x0000000d12127208 */ /* 0x000fe20000800000 */
[----:B-1----:R-:W-:Y:S01]  /*1e40*/  IMAD.MOV.U32 R19, RZ, RZ, R24 ;  /* 0x000000ffff137224 */ /* 0x002fe200078e0018 */
[----:B------:R-:W-:Y:S01]  /*1e50*/  MOV R14, 0x1eb0 ;  /* 0x00001eb0000e7802 */ /* 0x000fe20000000f00 */
[----:B0-----:R-:W-:Y:S02]  /*1e60*/  IMAD.MOV.U32 R25, RZ, RZ, 0x4 ;  /* 0x00000004ff197424 */ /* 0x001fe400078e00ff */
[----:B------:R-:W-:Y:S02]  /*1e70*/  IMAD.MOV.U32 R24, RZ, RZ, 0x101f ;  /* 0x0000101fff187424 */ /* 0x000fe400078e00ff */
[----:B------:R-:W-:Y:S02]  /*1e80*/  IMAD.MOV.U32 R23, RZ, RZ, -0x1 ;  /* 0xffffffffff177424 */ /* 0x000fe400078e00ff */
[----:B------:R-:W-:-:S02]  /*1e90*/  IMAD.MOV.U32 R26, RZ, RZ, R18 ;  /* 0x000000ffff1a7224 */ /* 0x000fc400078e0012 */
[----:B------:R-:W-:Y:S05]  /*1ea0*/  CALL.REL.NOINC `($__internal_117_$__cuda_sm70_shflsync_bfly_p) ;  /* 0x0000095000007944 */ /* 0x000fea0003c00000 */
[----:B------:R-:W-:Y:S01]  /*1eb0*/  SEL R17, R17, R12, P1 ;  /* 0x0000000c11117207 */ /* 0x000fe20000800000 */
[----:B-1----:R-:W-:Y:S01]  /*1ec0*/  IMAD.MOV.U32 R13, RZ, RZ, R24 ;  /* 0x000000ffff0d7224 */ /* 0x002fe200078e0018 */
[----:B------:R-:W-:Y:S01]  /*1ed0*/  MOV R14, 0x1f30 ;  /* 0x00001f30000e7802 */ /* 0x000fe20000000f00 */
[----:B0-----:R-:W-:-:S02]  /*1ee0*/  IMAD.MOV.U32 R25, RZ, RZ, 0x4 ;  /* 0x00000004ff197424 */ /* 0x001fc400078e00ff */
[----:B------:R-:W-:Y:S02]  /*1ef0*/  IMAD.MOV.U32 R24, RZ, RZ, 0x101f ;  /* 0x0000101fff187424 */ /* 0x000fe400078e00ff */
[----:B------:R-:W-:Y:S02]  /*1f00*/  IMAD.MOV.U32 R23, RZ, RZ, -0x1 ;  /* 0xffffffffff177424 */ /* 0x000fe400078e00ff */
[----:B------:R-:W-:Y:S02]  /*1f10*/  IMAD.MOV.U32 R26, RZ, RZ, R17 ;  /* 0x000000ffff1a7224 */ /* 0x000fe400078e0011 */
[----:B------:R-:W-:Y:S05]  /*1f20*/  CALL.REL.NOINC `($__internal_117_$__cuda_sm70_shflsync_bfly_p) ;  /* 0x000008d000007944 */ /* 0x000fea0003c00000 */
[----:B-1----:R-:W-:Y:S01]  /*1f30*/  IMAD.MOV.U32 R12, RZ, RZ, R24 ;  /* 0x000000ffff0c7224 */ /* 0x002fe200078e0018 */
[----:B0-----:R-:W-:Y:S05]  /*1f40*/  BRA `(.L_x_6193) ;  /* 0xffffed2000007947 */ /* 0x001fea000383ffff */
.L_x_6168:
[----:B------:R-:W-:Y:S01]  /*1f50*/  IMAD.MOV.U32 R26, RZ, RZ, R16 ;  /* 0x000000ffff1a7224 */ /* 0x000fe200078e0010 */
[----:B------:R-:W-:Y:S01]  /*1f60*/  MOV R14, 0x1fb0 ;  /* 0x00001fb0000e7802 */ /* 0x000fe20000000f00 */
[----:B------:R-:W-:Y:S02]  /*1f70*/  IMAD.MOV.U32 R25, RZ, RZ, 0x2 ;  /* 0x00000002ff197424 */ /* 0x000fe400078e00ff */
[----:B------:R-:W-:Y:S02]  /*1f80*/  IMAD.MOV.U32 R24, RZ, RZ, 0x101f ;  /* 0x0000101fff187424 */ /* 0x000fe400078e00ff */
[----:B------:R-:W-:-:S02]  /*1f90*/  IMAD.MOV.U32 R23, RZ, RZ, -0x1 ;  /* 0xffffffffff177424 */ /* 0x000fc400078e00ff */
[----:B--2---:R-:W-:Y:S05]  /*1fa0*/  CALL.REL.NOINC `($__internal_117_$__cuda_sm70_shflsync_bfly_p) ;  /* 0x0000085000007944 */ /* 0x004fea0003c00000 */
[----:B-1----:R-:W-:Y:S01]  /*1fb0*/  IMAD.MOV.U32 R19, RZ, RZ, R24 ;  /* 0x000000ffff137224 */ /* 0x002fe200078e0018 */
[----:B0-----:R-:W-:Y:S05]  /*1fc0*/  BRA `(.L_x_6194) ;  /* 0xffffed0000007947 */ /* 0x001fea000383ffff */
.L_x_6169:
[----:B------:R-:W-:Y:S01]  /*1fd0*/  IMAD.MOV.U32 R26, RZ, RZ, R13 ;  /* 0x000000ffff1a7224 */ /* 0x000fe200078e000d */
[----:B------:R-:W-:Y:S01]  /*1fe0*/  MOV R14, 0x2030 ;  /* 0x00002030000e7802 */ /* 0x000fe20000000f00 */
[----:B------:R-:W-:-:S02]  /*1ff0*/  IMAD.MOV.U32 R25, RZ, RZ, 0x2 ;  /* 0x00000002ff197424 */ /* 0x000fc400078e00ff */
[----:B------:R-:W-:Y:S02]  /*2000*/  IMAD.MOV.U32 R24, RZ, RZ, 0x101f ;  /* 0x0000101fff187424 */ /* 0x000fe400078e00ff */
[----:B------:R-:W-:Y:S02]  /*2010*/  IMAD.MOV.U32 R23, RZ, RZ, -0x1 ;  /* 0xffffffffff177424 */ /* 0x000fe400078e00ff */
[----:B01----:R-:W-:Y:S05]  /*2020*/  CALL.REL.NOINC `($__internal_117_$__cuda_sm70_shflsync_bfly_p) ;  /* 0x000007d000007944 */ /* 0x003fea0003c00000 */
[----:B------:R-:W-:Y:S01]  /*2030*/  SEL R12, R12, R17, P0 ;  /* 0x000000110c0c7207 */ /* 0x000fe20000000000 */
[----:B-1----:R-:W-:Y:S01]  /*2040*/  IMAD.MOV.U32 R18, RZ, RZ, R24 ;  /* 0x000000ffff127224 */ /* 0x002fe200078e0018 */
[----:B------:R-:W-:Y:S01]  /*2050*/  MOV R14, 0x20b0 ;  /* 0x000020b0000e7802 */ /* 0x000fe20000000f00 */
[----:B0-----:R-:W-:Y:S02]  /*2060*/  IMAD.MOV.U32 R25, RZ, RZ, 0x2 ;  /* 0x00000002ff197424 */ /* 0x001fe400078e00ff */
[----:B------:R-:W-:Y:S02]  /*2070*/  IMAD.MOV.U32 R24, RZ, RZ, 0x101f ;  /* 0x0000101fff187424 */ /* 0x000fe400078e00ff */
[----:B------:R-:W-:Y:S02]  /*2080*/  IMAD.MOV.U32 R23, RZ, RZ, -0x1 ;  /* 0xffffffffff177424 */ /* 0x000fe400078e00ff */
[----:B------:R-:W-:-:S02]  /*2090*/  IMAD.MOV.U32 R26, RZ, RZ, R12 ;  /* 0x000000ffff1a7224 */ /* 0x000fc400078e000c */
[----:B------:R-:W-:Y:S05]  /*20a0*/  CALL.REL.NOINC `($__internal_117_$__cuda_sm70_shflsync_bfly_p) ;  /* 0x0000075000007944 */ /* 0x000fea0003c00000 */
[----:B-1----:R-:W-:Y:S01]  /*20b0*/  IMAD.MOV.U32 R17, RZ, RZ, R24 ;  /* 0x000000ffff117224 */ /* 0x002fe200078e0018 */
[----:B0-----:R-:W-:Y:S05]  /*20c0*/  BRA `(.L_x_6195) ;  /* 0xffffec5000007947 */ /* 0x001fea000383ffff */
.L_x_6170:
[----:B------:R-:W-:Y:S01]  /*20d0*/  IMAD.MOV.U32 R26, RZ, RZ, R16 ;  /* 0x000000ffff1a7224 */ /* 0x000fe200078e0010 */
[----:B------:R-:W-:Y:S01]  /*20e0*/  MOV R14, 0x2130 ;  /* 0x00002130000e7802 */ /* 0x000fe20000000f00 */
[----:B------:R-:W-:-:S02]  /*20f0*/  IMAD.MOV.U32 R25, RZ, RZ, 0x1 ;  /* 0x00000001ff197424 */ /* 0x000fc400078e00ff */
[----:B------:R-:W-:Y:S02]  /*2100*/  IMAD.MOV.U32 R24, RZ, RZ, 0x101f ;  /* 0x0000101fff187424 */ /* 0x000fe400078e00ff */
[----:B------:R-:W-:Y:S02]  /*2110*/  IMAD.MOV.U32 R23, RZ, RZ, -0x1 ;  /* 0xffffffffff177424 */ /* 0x000fe400078e00ff */
[----:B--23--:R-:W-:Y:S05]  /*2120*/  CALL.REL.NOINC `($__internal_117_$__cuda_sm70_shflsync_bfly_p) ;  /* 0x000006d000007944 */ /* 0x00cfea0003c00000 */
        /* <DEDUP_REMOVED lines=8> */
[----:B0-----:R-:W-:Y:S01]  /*21b0*/  SEL R26, R17, R12, P1 ;  /* 0x0000000c111a7207 */ /* 0x001fe20000800000 */
[----:B-1----:R-:W-:Y:S01]  /*21c0*/  IMAD.MOV.U32 R12, RZ, RZ, R24 ;  /* 0x000000ffff0c7224 */ /* 0x002fe200078e0018 */
[----:B------:R-:W-:Y:S01]  /*21d0*/  MOV R14, 0x2220 ;  /* 0x00002220000e7802 */ /* 0x000fe20000000f00 */
[----:B------:R-:W-:-:S02]  /*21e0*/  IMAD.MOV.U32 R25, RZ, RZ, 0x1 ;  /* 0x00000001ff197424 */ /* 0x000fc400078e00ff */
[----:B------:R-:W-:Y:S02]  /*21f0*/  IMAD.MOV.U32 R24, RZ, RZ, 0x101f ;  /* 0x0000101fff187424 */ /* 0x000fe400078e00ff */
[----:B------:R-:W-:Y:S02]  /*2200*/  IMAD.MOV.U32 R23, RZ, RZ, -0x1 ;  /* 0xffffffffff177424 */ /* 0x000fe400078e00ff */
[----:B------:R-:W-:Y:S05]  /*2210*/  CALL.REL.NOINC `($__internal_117_$__cuda_sm70_shflsync_bfly_p) ;  /* 0x000005e000007944 */ /* 0x000fea0003c00000 */
[----:B01----:R-:W-:Y:S05]  /*2220*/  BRA `(.L_x_6196) ;  /* 0xffffebb000007947 */ /* 0x003fea000383ffff */
.L_x_6177:
        /* <DEDUP_REMOVED lines=8> */
.L_x_6178:
[----:B------:R-:W-:Y:S01]  /*22b0*/  IMAD.MOV.U32 R26, RZ, RZ, R12 ;  /* 0x000000ffff1a7224 */ /* 0x000fe200078e000c */
[----:B------:R-:W-:Y:S01]  /*22c0*/  MOV R14, 0x2310 ;  /* 0x00002310000e7802 */ /* 0x000fe20000000f00 */
[----:B------:R-:W-:-:S02]  /*22d0*/  IMAD.MOV.U32 R25, RZ, RZ, 0x8 ;  /* 0x00000008ff197424 */ /* 0x000fc400078e00ff */
[----:B------:R-:W-:Y:S02]  /*22e0*/  IMAD.MOV.U32 R24, RZ, RZ, 0x101f ;  /* 0x0000101fff187424 */ /* 0x000fe400078e00ff */
[----:B------:R-:W-:Y:S02]  /*22f0*/  IMAD.MOV.U32 R23, RZ, RZ, -0x1 ;  /* 0xffffffffff177424 */ /* 0x000fe400078e00ff */
[----:B01----:R-:W-:Y:S05]  /*2300*/  CALL.REL.NOINC `($__internal_117_$__cuda_sm70_shflsync_bfly_p) ;  /* 0x000004f000007944 */ /* 0x003fea0003c00000 */
[----:B-1----:R-:W-:Y:S01]  /*2310*/  IMAD.MOV.U32 R17, RZ, RZ, R24 ;  /* 0x000000ffff117224 */ /* 0x002fe200078e0018 */
[----:B------:R-:W-:Y:S01]  /*2320*/  MOV R14, 0x2380 ;  /* 0x00002380000e7802 */ /* 0x000fe20000000f00 */
[----:B0-----:R-:W-:Y:S02]  /*2330*/  IMAD.MOV.U32 R26, RZ, RZ, R13 ;  /* 0x000000ffff1a7224 */ /* 0x001fe400078e000d */
[----:B------:R-:W-:Y:S02]  /*2340*/  IMAD.MOV.U32 R25, RZ, RZ, 0x8 ;  /* 0x00000008ff197424 */ /* 0x000fe400078e00ff */
[----:B------:R-:W-:Y:S02]  /*2350*/  IMAD.MOV.U32 R24, RZ, RZ, 0x101f ;  /* 0x0000101fff187424 */ /* 0x000fe400078e00ff */
[----:B------:R-:W-:-:S02]  /*2360*/  IMAD.MOV.U32 R23, RZ, RZ, -0x1 ;  /* 0xffffffffff177424 */ /* 0x000fc400078e00ff */
[----:B------:R-:W-:Y:S05]  /*2370*/  CALL.REL.NOINC `($__internal_117_$__cuda_sm70_shflsync_bfly_p) ;  /* 0x0000048000007944 */ /* 0x000fea0003c00000 */
[----:B-1----:R-:W-:Y:S01]  /*2380*/  IMAD.MOV.U32 R16, RZ, RZ, R24 ;  /* 0x000000ffff107224 */ /* 0x002fe200078e0018 */
[----:B0-----:R-:W-:Y:S05]  /*2390*/  BRA `(.L_x_6198) ;  /* 0xffffefa000007947 */ /* 0x001fea000383ffff */
.L_x_6179:
        /* <DEDUP_REMOVED lines=24> */
.L_x_6180:
        /* <DEDUP_REMOVED lines=8> */
.L_x_6181:
        /* <DEDUP_REMOVED lines=16> */
.L_x_6182:
        /* <DEDUP_REMOVED lines=15> */
[----:B0-----:R-:W-:Y:S01]  /*2790*/  SEL R26, R16, R13, P1 ;  /* 0x0000000d101a7207 */ /* 0x001fe20000800000 */
[----:B------:R-:W-:Y:S01]  /*27a0*/  IMAD.MOV.U32 R25, RZ, RZ, 0x1 ;  /* 0x00000001ff197424 */ /* 0x000fe200078e00ff */
[----:B------:R-:W-:Y:S01]  /*27b0*/  MOV R14, 0x27f0 ;  /* 0x000027f0000e7802 */ /* 0x000fe20000000f00 */
[----:B------:R-:W-:-:S02]  /*27c0*/  IMAD.MOV.U32 R24, RZ, RZ, 0x101f ;  /* 0x0000101fff187424 */ /* 0x000fc400078e00ff */
[----:B------:R-:W-:Y:S02]  /*27d0*/  IMAD.MOV.U32 R23, RZ, RZ, -0x1 ;  /* 0xffffffffff177424 */ /* 0x000fe400078e00ff */
[----:B------:R-:W-:Y:S05]  /*27e0*/  CALL.REL.NOINC `($__internal_117_$__cuda_sm70_shflsync_bfly_p) ;  /* 0x0000001000007944 */ /* 0x000fea0003c00000 */
[----:B01----:R-:W-:Y:S05]  /*27f0*/  BRA `(.L_x_6202) ;  /* 0xffffed7000007947 */ /* 0x003fea000383ffff */
        .weak           $__internal_117_$__cuda_sm70_shflsync_bfly_p
        .type           $__internal_117_$__cuda_sm70_shflsync_bfly_p,@function
        .size           $__internal_117_$__cuda_sm70_shflsync_bfly_p,(.L_x_11061 - $__internal_117_$__cuda_sm70_shflsync_bfly_p)
$__internal_117_$__cuda_sm70_shflsync_bfly_p:
[----:B------:R-:W-:Y:S01]  /*2800*/  IMAD.MOV.U32 R15, RZ, RZ, 0x0 ;  /* 0x00000000ff0f7424 */ /* 0x000fe200078e00ff */
[----:B------:R-:W-:Y:S04]  /*2810*/  WARPSYNC R23 ;  /* 0x0000001700007348 */ /* 0x000fe80003800000 */
[----:B------:R0:W1:Y:S01]  /*2820*/  SHFL.BFLY PT, R24, R26, R25, R24 ;  /* 0x0c0000191a187389 */ /* 0x00006200000e0018 */
[----:B------:R-:W-:Y:S05]  /*2830*/  RET.REL.NODEC R14 `(_ZN4vllm3moe10topkGatingILi8ELi128ELi4ELi16ELi32Ej13__nv_bfloat16LNS0_11ScoringFuncE0EEEvPKT5_PKbPfiPT4_PiiiibPKf) ;  /* 0xffffd7c00e007950 */ /* 0x000fea0003c3ffff */
.L_x_6203:
        /* <DEDUP_REMOVED lines=12> */
.L_x_11061:


//--------------------- .text._ZN4vllm3moe10topkGatingILi8ELi64ELi4ELi16ELi32Ej13__nv_bfloat16LNS0_11ScoringFuncE0EEEvPKT5_PKbPfiPT4_PiiiibPKf --------------------------
	.section	.text._ZN4vllm3moe10topkGatingILi8ELi64ELi4ELi16ELi32Ej13__nv_bfloat16LNS0_11ScoringFuncE0EEEvPKT5_PKbPfiPT4_PiiiibPKf,"ax",@progbits
	.sectioninfo	@"SHI_REGISTERS=32"
	.align	128
        .global         _ZN4vllm3moe10topkGatingILi8ELi64ELi4ELi16ELi32Ej13__nv_bfloat16LNS0_11ScoringFuncE0EEEvPKT5_PKbPfiPT4_PiiiibPKf
        .type           _ZN4vllm3moe10topkGatingILi8ELi64ELi4ELi16ELi32Ej13__nv_bfloat16LNS0_11ScoringFuncE0EEEvPKT5_PKbPfiPT4_PiiiibPKf,@function
        .size           _ZN4vllm3moe10topkGatingILi8ELi64ELi4ELi16ELi32Ej13__nv_bfloat16LNS0_11ScoringFuncE0EEEvPKT5_PKbPfiPT4_PiiiibPKf,(.L_x_11062 - _ZN4vllm3moe10topkGatingILi8ELi64ELi4ELi16ELi32Ej13__nv_bfloat16LNS0_11ScoringFuncE0EEEvPKT5_PKbPfiPT4_PiiiibPKf)
        .other          _ZN4vllm3moe10topkGatingILi8ELi64ELi4ELi16ELi32Ej13__nv_bfloat16LNS0_11ScoringFuncE0EEEvPKT5_PKbPfiPT4_PiiiibPKf,@"STO_CUDA_ENTRY STV_DEFAULT"
_ZN4vllm3moe10topkGatingILi8ELi64ELi4ELi16ELi32Ej13__nv_bfloat16LNS0_11ScoringFuncE0EEEvPKT5_PKbPfiPT4_PiiiibPKf:
.text._ZN4vllm3moe10topkGatingILi8ELi64ELi4ELi16ELi32Ej13__nv_bfloat16LNS0_11ScoringFuncE0EEEvPKT5_PKbPfiPT4_PiiiibPKf:
        /* <DEDUP_REMOVED lines=136> */
.L_x_6204:
[----:B------:R0:W-:Y:S04]  /*0880*/  STL.128 [R1], R4 ;  /* 0x0000000401007387 */ /* 0x0001e80000100c00 */
[----:B------:R0:W-:Y:S02]  /*0890*/  STL.128 [R1+0x10], R8 ;  /* 0x0000100801007387 */ /* 0x0001e40000100c00 */
.L_x_6205:
        /* <DEDUP_REMOVED lines=9> */
.L_x_6218:
        /* <DEDUP_REMOVED lines=33> */
.L_x_6232:
[----:B------:R-:W-:Y:S05]  /*0b40*/  BRA.DIV ~URZ, `(.L_x_6209) ;  /* 0x00000ff27f007947 */ /* 0x000fea000b800000 */
[----:B------:R2:W3:Y:S04]  /*0b50*/  SHFL.BFLY PT, R19, R18, 0x4, 0x181f ;  /* 0x0c981f0012137f89 */ /* 0x0004e800000e0000 */
[----:B------:R2:W4:Y:S02]  /*0b60*/  SHFL.BFLY PT, R12, R13, 0x4, 0x181f ;  /* 0x0c981f000d0c7f89 */ /* 0x00052400000e0000 */
.L_x_6233:
        /* <DEDUP_REMOVED lines=12> */
.L_x_6234:
[----:B-1----:R-:W-:-:S13]  /*0c30*/  FSETP.GEU.FTZ.AND P1, PT, R16, R17, PT ;  /* 0x000000111000720b */ /* 0x002fda0003f3e000 */
[----:B------:R-:W-:-:S04]  /*0c40*/  @P1 FSETP.NEU.FTZ.AND P2, PT, R16, R17, PT ;  /* 0x000000111000120b */ /* 0x000fc80003f5d000 */
[----:B---3--:R-:W-:-:S13]  /*0c50*/  @P1 ISETP.LT.AND P0, PT, R13, R12, !P2 ;  /* 0x0000000c0d00120c */ /* 0x008fda0005701270 */
[----:B0-----:R-:W-:Y:S01]  /*0c60*/  FSEL R16, R17, R16, P0 ;  /* 0x0000001011107208 */ /* 0x001fe20000000000 */
[----:B------:R-:W-:Y:S05]  /*0c70*/  BRA.DIV ~URZ, `(.L_x_6211) ;  /* 0x000011327f007947 */ /* 0x000fea000b800000 */
[----:B------:R0:W1:Y:S02]  /*0c80*/  SHFL.BFLY PT, R17, R16, 0x1, 0x181f ;  /* 0x0c381f0010117f89 */ /* 0x00006400000e0000 */
.L_x_6235:
[----:B--2---:R-:W-:Y:S01]  /*0c90*/  FSEL R18, R18, R19, P0 ;  /* 0x0000001312127208 */ /* 0x004fe20000000000 */
[----:B------:R-:W-:Y:S05]  /*0ca0*/  BRA.DIV ~URZ, `(.L_x_6212) ;  /* 0x000011827f007947 */ /* 0x000fea000b800000 */
[----:B------:R-:W-:Y:S02]  /*0cb0*/  SEL R26, R13, R12, P0 ;  /* 0x0000000c0d1a7207 */ /* 0x000fe40000000000 */
[----:B------:R2:W3:Y:S04]  /*0cc0*/  SHFL.BFLY PT, R13, R18, 0x1, 0x181f ;  /* 0x0c381f00120d7f89 */ /* 0x0004e800000e0000 */
[----:B------:R2:W4:Y:S02]  /*0cd0*/  SHFL.BFLY PT, R24, R26, 0x1, 0x181f ;  /* 0x0c381f001a187f89 */ /* 0x00052400000e0000 */
.L_x_6236:
        /* <DEDUP_REMOVED lines=27> */
.L_x_6214:
[----:B------:R-:W-:Y:S05]  /*0e90*/  BSYNC B1 ;  /* 0x0000000000017941 */ /* 0x000fea0003800000 */
.L_x_6213:
        /* <DEDUP_REMOVED lines=20> */
.L_x_6217:
[----:B------:R-:W-:Y:S05]  /*0fe0*/  BSYNC B1 ;  /* 0x0000000000017941 */ /* 0x000fea0003800000 */
.L_x_6216:
[----:B0-----:R-:W-:Y:S05]  /*0ff0*/  BRA `(.L_x_6218) ;  /* 0xfffff93000007947 */ /* 0x001fea000383ffff */
.L_x_6207:
[----:B------:R-:W-:Y:S02]  /*1000*/  IMAD.MOV.U32 R22, RZ, RZ, RZ ;  /* 0x000000ffff167224 */ /* 0x000fe400078e00ff */
.L_x_6228:
        /* <DEDUP_REMOVED lines=33> */
.L_x_6237:
[----:B------:R-:W-:Y:S05]  /*1220*/  BRA.DIV ~URZ, `(.L_x_6220) ;  /* 0x00000d627f007947 */ /* 0x000fea000b800000 */
[----:B------:R2:W3:Y:S04]  /*1230*/  SHFL.BFLY PT, R18, R13, 0x4, 0x181f ;  /* 0x0c981f000d127f89 */ /* 0x0004e800000e0000 */
[----:B------:R2:W4:Y:S02]  /*1240*/  SHFL.BFLY PT, R16, R19, 0x4, 0x181f ;  /* 0x0c981f0013107f89 */ /* 0x00052400000e0000 */
.L_x_6238:
        /* <DEDUP_REMOVED lines=12> */
.L_x_6239:
[----:B-1----:R-:W-:-:S13]  /*1310*/  FSETP.GEU.FTZ.AND P1, PT, R12, R17, PT ;  /* 0x000000110c00720b */ /* 0x002fda0003f3e000 */
[----:B------:R-:W-:-:S04]  /*1320*/  @P1 FSETP.NEU.FTZ.AND P2, PT, R12, R17, PT ;  /* 0x000000110c00120b */ /* 0x000fc80003f5d000 */
[----:B---3--:R-:W-:-:S13]  /*1330*/  @P1 ISETP.LT.AND P0, PT, R16, R19, !P2 ;  /* 0x000000131000120c */ /* 0x008fda0005701270 */
[----:B0-----:R-:W-:Y:S01]  /*1340*/  FSEL R12, R17, R12, P0 ;  /* 0x0000000c110c7208 */ /* 0x001fe20000000000 */
[----:B------:R-:W-:Y:S05]  /*1350*/  BRA.DIV ~URZ, `(.L_x_6222) ;  /* 0x00000ea27f007947 */ /* 0x000fea000b800000 */
[----:B------:R0:W1:Y:S02]  /*1360*/  SHFL.BFLY PT, R17, R12, 0x1, 0x181f ;  /* 0x0c381f000c117f89 */ /* 0x00006400000e0000 */
.L_x_6240:
[----:B--2---:R-:W-:Y:S01]  /*1370*/  FSEL R18, R18, R13, P0 ;  /* 0x0000000d12127208 */ /* 0x004fe20000000000 */
[----:B------:R-:W-:Y:S05]  /*1380*/  BRA.DIV ~URZ, `(.L_x_6223) ;  /* 0x00000ef27f007947 */ /* 0x000fea000b800000 */
[----:B------:R-:W-:Y:S01]  /*1390*/  SEL R26, R16, R19, P0 ;  /* 0x00000013101a7207 */ /* 0x000fe20000000000 */
[----:B------:R2:W3:Y:S04]  /*13a0*/  SHFL.BFLY PT, R13, R18, 0x1, 0x181f ;  /* 0x0c381f00120d7f89 */ /* 0x0004e800000e0000 */
[----:B------:R2:W4:Y:S02]  /*13b0*/  SHFL.BFLY PT, R24, R26, 0x1, 0x181f ;  /* 0x0c381f001a187f89 */ /* 0x00052400000e0000 */
.L_x_6241:
        /* <DEDUP_REMOVED lines=26> */
.L_x_6225:
[----:B------:R-:W-:Y:S05]  /*1560*/  BSYNC B1 ;  /* 0x0000000000017941 */ /* 0x000fea0003800000 */
.L_x_6224:
        /* <DEDUP_REMOVED lines=20> */
.L_x_6227:
[----:B------:R-:W-:Y:S05]  /*16b0*/  BSYNC B1 ;  /* 0x0000000000017941 */ /* 0x000fea0003800000 */
.L_x_6226:
[----:B0-----:R-:W-:Y:S05]  /*16c0*/  BRA `(.L_x_6228) ;  /* 0xfffff94000007947 */ /* 0x001fea000383ffff */
.L_x_6215:
[----:B------:R-:W-:Y:S05]  /*16d0*/  BSYNC B0 ;  /* 0x0000000000007941 */ /* 0x000fea0003800000 */
.L_x_6206:
        /* <DEDUP_REMOVED lines=19> */
.L_x_6230:
        /* <DEDUP_REMOVED lines=20> */
.L_x_6229:
        /* <DEDUP_REMOVED lines=12> */
.L_x_6231:
        /* <DEDUP_REMOVED lines=11> */
.L_x_6208:
[----:B------:R-:W-:Y:S01]  /*1ac0*/  IMAD.MOV.U32 R26, RZ, RZ, R17 ;  /* 0x000000ffff1a7224 */ /* 0x000fe200078e0011 */
[----:B------:R-:W-:Y:S01]  /*1ad0*/  MOV R14, 0x1b20 ;  /* 0x00001b20000e7802 */ /* 0x000fe20000000f00 */
[----:B------:R-:W-:Y:S02]  /*1ae0*/  IMAD.MOV.U32 R25, RZ, RZ, 0x4 ;  /* 0x00000004ff197424 */ /* 0x000fe400078e00ff */
[----:B------:R-:W-:Y:S02]  /*1af0*/  IMAD.MOV.U32 R24, RZ, RZ, 0x181f ;  /* 0x0000181fff187424 */ /* 0x000fe400078e00ff */
[----:B------:R-:W-:Y:S02]  /*1b00*/  IMAD.MOV.U32 R23, RZ, RZ, -0x1 ;  /* 0xffffffffff177424 */ /* 0x000fe400078e00ff */
[----:B------:R-:W-:Y:S05]  /*1b10*/  CALL.REL.NOINC `($__internal_118_$__cuda_sm70_shflsync_bfly_p) ;  /* 0x0000084000007944 */ /* 0x000fea0003c00000 */
[----:B-1----:R-:W-:Y:S01]  /*1b20*/  IMAD.MOV.U32 R16, RZ, RZ, R24 ;  /* 0x000000ffff107224 */ /* 0x002fe200078e0018 */
[----:B0-----:R-:W-:Y:S05]  /*1b30*/  BRA `(.L_x_6232) ;  /* 0xfffff00000007947 */ /* 0x001fea000383ffff */
.L_x_6209:
[----:B------:R-:W-:Y:S01]  /*1b40*/  IMAD.MOV.U32 R26, RZ, RZ, R18 ;  /* 0x000000ffff1a7224 */ /* 0x000fe200078e0012 */
[----:B------:R-:W-:Y:S01]  /*1b50*/  MOV R14, 0x1ba0 ;  /* 0x00001ba0000e7802 */ /* 0x000fe20000000f00 */
[----:B------:R-:W-:Y:S02]  /*1b60*/  IMAD.MOV.U32 R25, RZ, RZ, 0x4 ;  /* 0x00000004ff197424 */ /* 0x000fe400078e00ff */
[----:B------:R-:W-:-:S02]  /*1b70*/  IMAD.MOV.U32 R24, RZ, RZ, 0x181f ;  /* 0x0000181fff187424 */ /* 0x000fc400078e00ff */
[----:B------:R-:W-:Y:S02]  /*1b80*/  IMAD.MOV.U32 R23, RZ, RZ, -0x1 ;  /* 0xffffffffff177424 */ /* 0x000fe400078e00ff */
[----:B01----:R-:W-:Y:S05]  /*1b90*/  CALL.REL.NOINC `($__internal_118_$__cuda_sm70_shflsync_bfly_p) ;  /* 0x000007c000007944 */ /* 0x003fea0003c00000 */
[----:B-1----:R-:W-:Y:S01]  /*1ba0*/  IMAD.MOV.U32 R19, RZ, RZ, R24 ;  /* 0x000000ffff137224 */ /* 0x002fe200078e0018 */
[----:B------:R-:W-:Y:S01]  /*1bb0*/  MOV R14, 0x1c10 ;  /* 0x00001c10000e7802 */ /* 0x000fe20000000f00 */
[----:B0-----:R-:W-:Y:S02]  /*1bc0*/  IMAD.MOV.U32 R26, RZ, RZ, R13 ;  /* 0x000000ffff1a7224 */ /* 0x001fe400078e000d */
[----:B------:R-:W-:Y:S02]  /*1bd0*/  IMAD.MOV.U32 R25, RZ, RZ, 0x4 ;  /* 0x00000004ff197424 */ /* 0x000fe400078e00ff */
[----:B------:R-:W-:Y:S02]  /*1be0*/  IMAD.MOV.U32 R24, RZ, RZ, 0x181f ;  /* 0x0000181fff187424 */ /* 0x000fe400078e00ff */
[----:B------:R-:W-:Y:S02]  /*1bf0*/  IMAD.MOV.U32 R23, RZ, RZ, -0x1 ;  /* 0xffffffffff177424 */ /* 0x000fe400078e00ff */
[----:B------:R-:W-:Y:S05]  /*1c00*/  CALL.REL.NOINC `($__internal_118_$__cuda_sm70_shflsync_bfly_p) ;  /* 0x0000075000007944 */ /* 0x000fea0003c00000 */
[----:B-1----:R-:W-:Y:S01]  /*1c10*/  IMAD.MOV.U32 R12, RZ, RZ, R24 ;  /* 0x000000ffff0c7224 */ /* 0x002fe200078e0018 */
[----:B0-----:R-:W-:Y:S05]  /*1c20*/  BRA `(.L_x_6233) ;  /* 0xffffef4000007947 */ /* 0x001fea000383ffff */
.L_x_6210:
[----:B------:R-:W-:Y:S01]  /*1c30*/  IMAD.MOV.U32 R26, RZ, RZ, R16 ;  /* 0x000000ffff1a7224 */ /* 0x000fe200078e0010 */
[----:B------:R-:W-:Y:S01]  /*1c40*/  MOV R14, 0x1c90 ;  /* 0x00001c90000e7802 */ /* 0x000fe20000000f00 */
[----:B------:R-:W-:-:S02]  /*1c50*/  IMAD.MOV.U32 R25, RZ, RZ, 0x2 ;  /* 0x00000002ff197424 */ /* 0x000fc400078e00ff */
[----:B------:R-:W-:Y:S02]  /*1c60*/  IMAD.MOV.U32 R24, RZ, RZ, 0x181f ;  /* 0x0000181fff187424 */ /* 0x000fe400078e00ff */
[----:B------:R-:W-:Y:S02]  /*1c70*/  IMAD.MOV.U32 R23, RZ, RZ, -0x1 ;  /* 0xffffffffff177424 */ /* 0x000fe400078e00ff */
[----:B0-23--:R-:W-:Y:S05]  /*1c80*/  CALL.REL.NOINC `($__internal_118_$__cuda_sm70_shflsync_bfly_p) ;  /* 0x000006d000007944 */ /* 0x00dfea0003c00000 */
[----:B------:R-:W-:Y:S01]  /*1c90*/  FSEL R19, R19, R18, P1 ;  /* 0x0000001213137208 */ /* 0x000fe20000800000 */
[----:B-1----:R-:W-:Y:S01]  /*1ca0*/  IMAD.MOV.U32 R17, RZ, RZ, R24 ;  /* 0x000000ffff117224 */ /* 0x002fe200078e0018 */
[----:B------:R-:W-:Y:S01]  /*1cb0*/  MOV R14, 0x1d10 ;  /* 0x00001d10000e7802 */ /* 0x000fe20000000f00 */
[----:B0-----:R-:W-:Y:S02]  /*1cc0*/  IMAD.MOV.U32 R25, RZ, RZ, 0x2 ;  /* 0x00000002ff197424 */ /* 0x001fe400078e00ff */
[----:B------:R-:W-:Y:S02]  /*1cd0*/  IMAD.MOV.U32 R24, RZ, RZ, 0x181f ;  /* 0x0000181fff187424 */ /* 0x000fe400078e00ff */
[----:B------:R-:W-:Y:S02]  /*1ce0*/  IMAD.MOV.U32 R23, RZ, RZ, -0x1 ;  /* 0xffffffffff177424 */ /* 0x000fe400078e00ff */
[----:B------:R-:W-:-:S02]  /*1cf0*/  IMAD.MOV.U32 R26, RZ, RZ, R19 ;  /* 0x000000ffff1a7224 */ /* 0x000fc400078e0013 */
[----:B------:R-:W-:Y:S05]  /*1d00*/  CALL.REL.NOINC `($__internal_118_$__cuda_sm70_shflsync_bfly_p) ;  /* 0x0000065000007944 */ /* 0x000fea0003c00000 */
[----:B------:R-:W-:Y:S01]  /*1d10*/  SEL R12, R12, R13, P1 ;  /* 0x0000000d0c0c7207 */ /* 0x000fe20000800000 */
[----:B-1----:R-:W-:Y:S01]  /*1d20*/  IMAD.MOV.U32 R18, RZ, RZ, R24 ;  /* 0x000000ffff127224 */ /* 0x002fe200078e0018 */
[----:B------:R-:W-:Y:S01]  /*1d30*/  MOV R14, 0x1d90 ;  /* 0x00001d90000e7802 */ /* 0x000fe20000000f00 */
[----:B0-----:R-:W-:-:S02]  /*1d40*/  IMAD.MOV.U32 R25, RZ, RZ, 0x2 ;  /* 0x00000002ff197424 */ /* 0x001fc400078e00ff */
[----:B------:R-:W-:Y:S02]  /*1d50*/  IMAD.MOV.U32 R24, RZ, RZ, 0x181f ;  /* 0x0000181fff187424 */ /* 0x000fe400078e00ff */
[----:B------:R-:W-:Y:S02]  /*1d60*/  IMAD.MOV.U32 R23, RZ, RZ, -0x1 ;  /* 0xffffffffff177424 */ /* 0x000fe400078e00ff */
[----:B------:R-:W-:Y:S02]  /*1d70*/  IMAD.MOV.U32 R26, RZ, RZ, R12 ;  /* 0x000000ffff1a7224 */ /* 0x000fe400078e000c */
[----:B------:R-:W-:Y:S05]  /*1d80*/  CALL.REL.NOINC `($__internal_118_$__cuda_sm70_shflsync_bfly_p) ;  /* 0x000005d000007944 */ /* 0x000fea0003c00000 */
[----:B-1----:R-:W-:Y:S01]  /*1d90*/  IMAD.MOV.U32 R13, RZ, RZ, R24 ;  /* 0x000000ffff0d7224 */ /* 0x002fe200078e0018 */
[----:B0-----:R-:W-:Y:S05]  /*1da0*/  BRA `(.L_x_6234) ;  /* 0xffffee8000007947 */ /* 0x001fea000383ffff */
.L_x_6211:
[----:B------:R-:W-:Y:S01]  /*1db0*/  IMAD.MOV.U32 R26, RZ, RZ, R16 ;  /* 0x000000ffff1a7224 */ /* 0x000fe200078e0010 */
[----:B------:R-:W-:Y:S01]  /*1dc0*/  MOV R14, 0x1e10 ;  /* 0x00001e10000e7802 */ /* 0x000fe20000000f00 */
[----:B------:R-:W-:Y:S02]  /*1dd0*/  IMAD.MOV.U32 R25, RZ, RZ, 0x1 ;  /* 0x00000001ff197424 */ /* 0x000fe400078e00ff */
[----:B------:R-:W-:Y:S02]  /*1de0*/  IMAD.MOV.U32 R24, RZ, RZ, 0x181f ;  /* 0x0000181fff187424 */ /* 0x000fe400078e00ff */
[----:B------:R-:W-:-:S02]  /*1df0*/  IMAD.MOV.U32 R23, RZ, RZ, -0x1 ;  /* 0xffffffffff177424 */ /* 0x000fc400078e00ff */
[----:B--2---:R-:W-:Y:S05]  /*1e00*/  CALL.REL.NOINC `($__internal_118_$__cuda_sm70_shflsync_bfly_p) ;  /* 0x0000055000007944 */ /* 0x004fea0003c00000 */
[----:B-1----:R-:W-:Y:S01]  /*1e10*/  IMAD.MOV.U32 R17, RZ, RZ, R24 ;  /* 0x000000ffff117224 */ /* 0x002fe200078e0018 */
[----:B0-----:R-:W-:Y:S05]  /*1e20*/  BRA `(.L_x_6235) ;  /* 0xffffee6000007947 */ /* 0x001fea000383ffff */
.L_x_6212:
[----:B------:R-:W-:Y:S01]  /*1e30*/  IMAD.MOV.U32 R26, RZ, RZ, R18 ;  /* 0x000000ffff1a7224 */ /* 0x000fe200078e0012 */
[----:B------:R-:W-:Y:S01]  /*1e40*/  MOV R14, 0x1e90 ;  /* 0x00001e90000e7802 */ /* 0x000fe20000000f00 */
[----:B------:R-:W-:-:S02]  /*1e50*/  IMAD.MOV.U32 R25, RZ, RZ, 0x1 ;  /* 0x00000001ff197424 */ /* 0x000fc400078e00ff */
[----:B------:R-:W-:Y:S02]  /*1e60*/  IMAD.MOV.U32 R24, RZ, RZ, 0x181f ;  /* 0x0000181fff187424 */ /* 0x000fe400078e00ff */
[----:B------:R-:W-:Y:S02]  /*1e70*/  IMAD.MOV.U32 R23, RZ, RZ, -0x1 ;  /* 0xffffffffff177424 */ /* 0x000fe400078e00ff */
[----:B01----:R-:W-:Y:S05]  /*1e80*/  CALL.REL.NOINC `($__internal_118_$__cuda_sm70_shflsync_bfly_p) ;  /* 0x000004d000007944 */ /* 0x003fea0003c00000 */
[----:B0-----:R-:W-:Y:S01]  /*1e90*/  SEL R26, R13, R12, P0 ;  /* 0x0000000c0d1a7207 */ /* 0x001fe20000000000 */
[----:B-1----:R-:W-:Y:S01]  /*1ea0*/  IMAD.MOV.U32 R13, RZ, RZ, R24 ;  /* 0x000000ffff0d7224 */ /* 0x002fe200078e0018 */
[----:B------:R-:W-:Y:S01]  /*1eb0*/  MOV R14, 0x1f00 ;  /* 0x00001f00000e7802 */ /* 0x000fe20000000f00 */
[----:B------:R-:W-:Y:S02]  /*1ec0*/  IMAD.MOV.U32 R25, RZ, RZ, 0x1 ;  /* 0x00000001ff197424 */ /* 0x000fe400078e00ff */
[----:B------:R-:W-:Y:S02]  /*1ed0*/  IMAD.MOV.U32 R24, RZ, RZ, 0x181f ;  /* 0x0000181fff187424 */ /* 0x000fe400078e00ff */
[----:B------:R-:W-:Y:S02]  /*1ee0*/  IMAD.MOV.U32 R23, RZ, RZ, -0x1 ;  /* 0xffffffffff177424 */ /* 0x000fe400078e00ff */
[----:B------:R-:W-:Y:S05]  /*1ef0*/  CALL.REL.NOINC `($__internal_118_$__cuda_sm70_shflsync_bfly_p) ;  /* 0x0000046000007944 */ /* 0x000fea0003c00000 */
[----:B01----:R-:W-:Y:S05]  /*1f00*/  BRA `(.L_x_6236) ;  /* 0xffffedd000007947 */ /* 0x003fea000383ffff */
.L_x_6219:
[----:B------:R-:W-:Y:S01]  /*1f10*/  IMAD.MOV.U32 R26, RZ, RZ, R12 ;  /* 0x000000ffff1a7224 */ /* 0x000fe200078e000c */
[----:B------:R-:W-:Y:S01]  /*1f20*/  MOV R14, 0x1f70 ;  /* 0x00001f70000e7802 */ /* 0x000fe20000000f00 */
[----:B------:R-:W-:-:S02]  /*1f30*/  IMAD.MOV.U32 R25, RZ, RZ, 0x4 ;  /* 0x00000004ff197424 */ /* 0x000fc400078e00ff */
[----:B------:R-:W-:Y:S02]  /*1f40*/  IMAD.MOV.U32 R24, RZ, RZ, 0x181f ;  /* 0x0000181fff187424 */ /* 0x000fe400078e00ff */
[----:B------:R-:W-:Y:S02]  /*1f50*/  IMAD.MOV.U32 R23, RZ, RZ, -0x1 ;  /* 0xffffffffff177424 */ /* 0x000fe400078e00ff */
[----:B------:R-:W-:Y:S05]  /*1f60*/  CALL.REL.NOINC `($__internal_118_$__cuda_sm70_shflsync_bfly_p) ;  /* 0x000003f000007944 */ /* 0x000fea0003c00000 */
[----:B-1----:R-:W-:Y:S01]  /*1f70*/  IMAD.MOV.U32 R17, RZ, RZ, R24 ;  /* 0x000000ffff117224 */ /* 0x002fe200078e0018 */
[----:B0-----:R-:W-:Y:S05]  /*1f80*/  BRA `(.L_x_6237) ;  /* 0xfffff29000007947 */ /* 0x001fea000383ffff */
.L_x_6220:
[----:B------:R-:W-:Y:S01]  /*1f90*/  IMAD.MOV.U32 R26, RZ, RZ, R13 ;  /* 0x000000ffff1a7224 */ /* 0x000fe200078e000d */
[----:B------:R-:W-:Y:S01]  /*1fa0*/  MOV R14, 0x1ff0 ;  /* 0x00001ff0000e7802 */ /* 0x000fe20000000f00 */
[----:B------:R-:W-:Y:S02]  /*1fb0*/  IMAD.MOV.U32 R25, RZ, RZ, 0x4 ;  /* 0x00000004ff197424 */ /* 0x000fe400078e00ff */
[----:B------:R-:W-:Y:S02]  /*1fc0*/  IMAD.MOV.U32 R24, RZ, RZ, 0x181f ;  /* 0x0000181fff187424 */ /* 0x000fe400078e00ff */
[----:B------:R-:W-:Y:S02]  /*1fd0*/  IMAD.MOV.U32 R23, RZ, RZ, -0x1 ;  /* 0xffffffffff177424 */ /* 0x000fe400078e00ff */
[----:B01----:R-:W-:Y:S05]  /*1fe0*/  CALL.REL.NOINC `($__internal_118_$__cuda_sm70_shflsync_bfly_p) ;  /* 0x0000037000007944 */ /* 0x003fea0003c00000 */
[----:B-1----:R-:W-:Y:S01]  /*1ff0*/  IMAD.MOV.U32 R18, RZ, RZ, R24 ;  /* 0x000000ffff127224 */ /* 0x002fe200078e0018 */
[----:B------:R-:W-:Y:S01]  /*2000*/  MOV R14, 0x2060 ;  /* 0x00002060000e7802 */ /* 0x000fe20000000f00 */
[----:B0-----:R-:W-:-:S02]  /*2010*/  IMAD.MOV.U32 R26, RZ, RZ, R19 ;  /* 0x000000ffff1a7224 */ /* 0x001fc400078e0013 */
[----:B------:R-:W-:Y:S02]  /*2020*/  IMAD.MOV.U32 R25, RZ, RZ, 0x4 ;  /* 0x00000004ff197424 */ /* 0x000fe400078e00ff */
[----:B------:R-:W-:Y:S02]  /*2030*/  IMAD.MOV.U32 R24, RZ, RZ, 0x181f ;  /* 0x0000181fff187424 */ /* 0x000fe400078e00ff */
[----:B------:R-:W-:Y:S02]  /*2040*/  IMAD.MOV.U32 R23, RZ, RZ, -0x1 ;  /* 0xffffffffff177424 */ /* 0x000fe400078e00ff */
[----:B------:R-:W-:Y:S05]  /*2050*/  CALL.REL.NOINC `($__internal_118_$__cuda_sm70_shflsync_bfly_p) ;  /* 0x0000030000007944 */ /* 0x000fea0003c00000 */
[----:B-1----:R-:W-:Y:S01]  /*2060*/  IMAD.MOV.U32 R16, RZ, RZ, R24 ;  /* 0x000000ffff107224 */ /* 0x002fe200078e0018 */
[----:B0-----:R-:W-:Y:S05]  /*2070*/  BRA `(.L_x_6238) ;  /* 0xfffff1d000007947 */ /* 0x001fea000383ffff */
.L_x_6221:
[----:B------:R-:W-:Y:S01]  /*2080*/  IMAD.MOV.U32 R26, RZ, RZ, R12 ;  /* 0x000000ffff1a7224 */ /* 0x000fe200078e000c */
[----:B------:R-:W-:Y:S01]  /*2090*/  MOV R14, 0x20e0 ;  /* 0x000020e0000e7802 */ /* 0x000fe20000000f00 */
[----:B------:R-:W-:Y:S02]  /*20a0*/  IMAD.MOV.U32 R25, RZ, RZ, 0x2 ;  /* 0x00000002ff197424 */ /* 0x000fe400078e00ff */
[----:B------:R-:W-:Y:S02]  /*20b0*/  IMAD.MOV.U32 R24, RZ, RZ, 0x181f ;  /* 0x0000181fff187424 */ /* 0x000fe400078e00ff */
[----:B------:R-:W-:-:S02]  /*20c0*/  IMAD.MOV.U32 R23, RZ, RZ, -0x1 ;  /* 0xffffffffff177424 */ /* 0x000fc400078e00ff */
[----:B--23--:R-:W-:Y:S05]  /*20d0*/  CALL.REL.NOINC `($__internal_118_$__cuda_sm70_shflsync_bfly_p) ;  /* 0x0000028000007944 */ /* 0x00cfea0003c00000 */
[----:B------:R-:W-:Y:S01]  /*20e0*/  FSEL R13, R18, R13, P1 ;  /* 0x0000000d120d7208 */ /* 0x000fe20000800000 */
[----:B-1----:R-:W-:Y:S01]  /*20f0*/  IMAD.MOV.U32 R17, RZ, RZ, R24 ;  /* 0x000000ffff117224 */ /* 0x002fe200078e0018 */
[----:B------:R-:W-:Y:S01]  /*2100*/  MOV R14, 0x2160 ;  /* 0x00002160000e7802 */ /* 0x000fe20000000f00 */
[----:B0-----:R-:W-:-:S02]  /*2110*/  IMAD.MOV.U32 R25, RZ, RZ, 0x2 ;  /* 0x00000002ff197424 */ /* 0x001fc400078e00ff */
[----:B------:R-:W-:Y:S02]  /*2120*/  IMAD.MOV.U32 R24, RZ, RZ, 0x181f ;  /* 0x0000181fff187424 */ /* 0x000fe400078e00ff */
[----:B------:R-:W-:Y:S02]  /*2130*/  IMAD.MOV.U32 R23, RZ, RZ, -0x1 ;  /* 0xffffffffff177424 */ /* 0x000fe400078e00ff */
[----:B------:R-:W-:Y:S02]  /*2140*/  IMAD.MOV.U32 R26, RZ, RZ, R13 ;  /* 0x000000ffff1a7224 */ /* 0x000fe400078e000d */
[----:B------:R-:W-:Y:S05]  /*2150*/  CALL.REL.NOINC `($__internal_118_$__cuda_sm70_shflsync_bfly_p) ;  /* 0x0000020000007944 */ /* 0x000fea0003c00000 */
[----:B------:R-:W-:Y:S01]  /*2160*/  SEL R19, R16, R19, P1 ;  /* 0x0000001310137207 */ /* 0x000fe20000800000 */
[----:B-1----:R-:W-:Y:S01]  /*2170*/  IMAD.MOV.U32 R18, RZ, RZ, R24 ;  /* 0x000000ffff127224 */ /* 0x002fe200078e0018 */
[----:B------:R-:W-:Y:S01]  /*2180*/  MOV R14, 0x21e0 ;  /* 0x000021e0000e7802 */ /* 0x000fe20000000f00 */
[----:B0-----:R-:W-:Y:S02]  /*2190*/  IMAD.MOV.U32 R25, RZ, RZ, 0x2 ;  /* 0x00000002ff197424 */ /* 0x001fe400078e00ff */
[----:B------:R-:W-:Y:S02]  /*21a0*/  IMAD.MOV.U32 R24, RZ, RZ, 0x181f ;  /* 0x0000181fff187424 */ /* 0x000fe400078e00ff */
[----:B------:R-:W-:-:S02]  /*21b0*/  IMAD.MOV.U32 R23, RZ, RZ, -0x1 ;  /* 0xffffffffff177424 */ /* 0x000fc400078e00ff */
[----:B------:R-:W-:Y:S02]  /*21c0*/  IMAD.MOV.U32 R26, RZ, RZ, R19 ;  /* 0x000000ffff1a7224 */ /* 0x000fe400078e0013 */
[----:B------:R-:W-:Y:S05]  /*21d0*/  CALL.REL.NOINC `($__internal_118_$__cuda_sm70_shflsync_bfly_p) ;  /* 0x0000018000007944 */ /* 0x000fea0003c00000 */
[----:B-1----:R-:W-:Y:S01]  /*21e0*/  IMAD.MOV.U32 R16, RZ, RZ, R24 ;  /* 0x000000ffff107224 */ /* 0x002fe200078e0018 */
[----:B0-----:R-:W-:Y:S05]  /*21f0*/  BRA `(.L_x_6239) ;  /* 0xfffff11000007947 */ /* 0x001fea000383ffff */
.L_x_6222:
[----:B------:R-:W-:Y:S01]  /*2200*/  IMAD.MOV.U32 R26, RZ, RZ, R12 ;  /* 0x000000ffff1a7224 */ /* 0x000fe200078e000c */
[----:B------:R-:W-:Y:S01]  /*2210*/  MOV R14, 0x2260 ;  /* 0x00002260000e7802 */ /* 0x000fe20000000f00 */
[----:B------:R-:W-:Y:S02]  /*2220*/  IMAD.MOV.U32 R25, RZ, RZ, 0x1 ;  /* 0x00000001ff197424 */ /* 0x000fe400078e00ff */
[----:B------:R-:W-:Y:S02]  /*2230*/  IMAD.MOV.U32 R24, RZ, RZ, 0x181f ;  /* 0x0000181fff187424 */ /* 0x000fe400078e00ff */
[----:B------:R-:W-:Y:S02]  /*2240*/  IMAD.MOV.U32 R23, RZ, RZ, -0x1 ;  /* 0xffffffffff177424 */ /* 0x000fe400078e00ff */
[----:B--2---:R-:W-:Y:S05]  /*2250*/  CALL.REL.NOINC `($__internal_118_$__cuda_sm70_shflsync_bfly_p) ;  /* 0x0000010000007944 */ /* 0x004fea0003c00000 */
[----:B-1----:R-:W-:Y:S01]  /*2260*/  IMAD.MOV.U32 R17, RZ, RZ, R24 ;  /* 0x000000ffff117224 */ /* 0x002fe200078e0018 */
[----:B0-----:R-:W-:Y:S05]  /*2270*/  BRA `(.L_x_6240) ;  /* 0xfffff0f000007947 */ /* 0x001fea000383ffff */
.L_x_6223:
[----:B------:R-:W-:Y:S01]  /*2280*/  IMAD.MOV.U32 R26, RZ, RZ, R18 ;  /* 0x000000ffff1a7224 */ /* 0x000fe200078e0012 */
[----:B------:R-:W-:Y:S01]  /*2290*/  MOV R14, 0x22e0 ;  /* 0x000022e0000e7802 */ /* 0x000fe20000000f00 */
[----:B------:R-:W-:-:S02]  /*22a0*/  IMAD.MOV.U32 R25, RZ, RZ, 0x1 ;  /* 0x00000001ff197424 */ /* 0x000fc400078e00ff */
[----:B------:R-:W-:Y:S02]  /*22b0*/  IMAD.MOV.U32 R24, RZ, RZ, 0x181f ;  /* 0x0000181fff187424 */ /* 0x000fe400078e00ff */
[----:B------:R-:W-:Y:S02]  /*22c0*/  IMAD.MOV.U32 R23, RZ, RZ, -0x1 ;  /* 0xffffffffff177424 */ /* 0x000fe400078e00ff */
[----:B01----:R-:W-:Y:S05]  /*22d0*/  CALL.REL.NOINC `($__internal_118_$__cuda_sm70_shflsync_bfly_p) ;  /* 0x0000008000007944 */ /* 0x003fea0003c00000 */
[----:B-1----:R-:W-:Y:S01]  /*22e0*/  IMAD.MOV.U32 R13, RZ, RZ, R24 ;  /* 0x000000ffff0d7224 */ /* 0x002fe200078e0018 */
[----:B0-----:R-:W-:Y:S01]  /*22f0*/  SEL R26, R16, R19, P0 ;  /* 0x00000013101a7207 */ /* 0x001fe20000000000 */
[----:B------:R-:W-:Y:S01]  /*2300*/  IMAD.MOV.U32 R25, RZ, RZ, 0x1 ;  /* 0x00000001ff197424 */ /* 0x000fe200078e00ff */
[----:B------:R-:W-:Y:S01]  /*2310*/  MOV R14, 0x2350 ;  /* 0x00002350000e7802 */ /* 0x000fe20000000f00 */
[----:B------:R-:W-:Y:S02]  /*2320*/  IMAD.MOV.U32 R24, RZ, RZ, 0x181f ;  /* 0x0000181fff187424 */ /* 0x000fe400078e00ff */
[----:B------:R-:W-:Y:S02]  /*2330*/  IMAD.MOV.U32 R23, RZ, RZ, -0x1 ;  /* 0xffffffffff177424 */ /* 0x000fe400078e00ff */
[----:B------:R-:W-:Y:S05]  /*2340*/  CALL.REL.NOINC `($__internal_118_$__cuda_sm70_shflsync_bfly_p) ;  /* 0x0000001000007944 */ /* 0x000fea0003c00000 */
[----:B01----:R-:W-:Y:S05]  /*2350*/  BRA `(.L_x_6241) ;  /* 0xfffff06000007947 */ /* 0x003fea000383ffff */
        .weak           $__internal_118_$__cuda_sm70_shflsync_bfly_p
        .type           $__internal_118_$__cuda_sm70_shflsync_bfly_p,@function
        .size           $__internal_118_$__cuda_sm70_shflsync_bfly_p,(.L_x_11062 - $__internal_118_$__cuda_sm70_shflsync_bfly_p)
$__internal_118_$__cuda_sm70_shflsync_bfly_p:
[----:B------:R-:W-:Y:S01]  /*2360*/  IMAD.MOV.U32 R15, RZ, RZ, 0x0 ;  /* 0x00000000ff0f7424 */ /* 0x000fe200078e00ff */
[----:B------:R-:W-:Y:S04]  /*2370*/  WARPSYNC R23 ;  /* 0x0000001700007348 */ /* 0x000fe80003800000 */
[----:B------:R0:W1:Y:S01]  /*2380*/  SHFL.BFLY PT, R24, R26, R25, R24 ;  /* 0x0c0000191a187389 */ /* 0x00006200000e0018 */
[----:B------:R-:W-:Y:S05]  /*2390*/  RET.REL.NODEC R14 `(_ZN4vllm3moe10topkGatingILi8ELi64ELi4ELi16ELi32Ej13__nv_bfloat16LNS0_11ScoringFuncE0EEEvPKT5_PKbPfiPT4_PiiiibPKf) ;  /* 0xffffdc600e007950 */ /* 0x000fea0003c3ffff */
.L_x_6242:
        /* <DEDUP_REMOVED lines=14> */
.L_x_11062:


//--------------------- .text._ZN4vllm3moe10topkGatingILi8ELi32ELi4ELi16ELi32Ej13__nv_bfloat16LNS0_11ScoringFuncE0EEEvPKT5_PKbPfiPT4_PiiiibPKf --------------------------
	.section	.text._ZN4vllm3moe10topkGatingILi8ELi32ELi4ELi16ELi32Ej13__nv_bfloat16LNS0_11ScoringFuncE0EEEvPKT5_PKbPfiPT4_PiiiibPKf,"ax",@progbits
	.sectioninfo	@"SHI_REGISTERS=30"
	.align	128
        .global         _ZN4vllm3moe10topkGatingILi8ELi32ELi4ELi16ELi32Ej13__nv_bfloat16LNS0_11ScoringFuncE0EEEvPKT5_PKbPfiPT4_PiiiibPKf
        .type           _ZN4vllm3moe10topkGatingILi8ELi32ELi4ELi16ELi32Ej13__nv_bfloat16LNS0_11ScoringFuncE0EEEvPKT5_PKbPfiPT4_PiiiibPKf,@function
        .size           _ZN4vllm3moe10topkGatingILi8ELi32ELi4ELi16ELi32Ej13__nv_bfloat16LNS0_11ScoringFuncE0EEEvPKT5_PKbPfiPT4_PiiiibPKf,(.L_x_11063 - _ZN4vllm3moe10topkGatingILi8ELi32ELi4ELi16ELi32Ej13__nv_bfloat16LNS0_11ScoringFuncE0EEEvPKT5_PKbPfiPT4_PiiiibPKf)
        .other          _ZN4vllm3moe10topkGatingILi8ELi32ELi4ELi16ELi32Ej13__nv_bfloat16LNS0_11ScoringFuncE0EEEvPKT5_PKbPfiPT4_PiiiibPKf,@"STO_CUDA_ENTRY STV_DEFAULT"
_ZN4vllm3moe10topkGatingILi8ELi32ELi4ELi16ELi32Ej13__nv_bfloat16LNS0_11ScoringFuncE0EEEvPKT5_PKbPfiPT4_PiiiibPKf:
.text._ZN4vllm3moe10topkGatingILi8ELi32ELi4ELi16ELi32Ej13__nv_bfloat16LNS0_11ScoringFuncE0EEEvPKT5_PKbPfiPT4_PiiiibPKf:
        /* <DEDUP_REMOVED lines=132> */
.L_x_6243:
[----:B------:R0:W-:Y:S04]  /*0840*/  STL.128 [R1], R4 ;  /* 0x0000000401007387 */ /* 0x0001e80000100c00 */
[----:B------:R0:W-:Y:S02]  /*0850*/  STL.128 [R1+0x10], R8 ;  /* 0x0000100801007387 */ /* 0x0001e40000100c00 */
.L_x_6244:
        /* <DEDUP_REMOVED lines=9> */
.L_x_6255:
        /* <DEDUP_REMOVED lines=33> */
.L_x_6267:
[----:B------:R-:W-:Y:S05]  /*0b00*/  BRA.DIV ~URZ, `(.L_x_6248) ;  /* 0x00000e727f007947 */ /* 0x000fea000b800000 */
[----:B------:R2:W3:Y:S04]  /*0b10*/  SHFL.BFLY PT, R13, R16, 0x2, 0x1c1f ;  /* 0x0c5c1f00100d7f89 */ /* 0x0004e800000e0000 */
[----:B------:R2:W4:Y:S02]  /*0b20*/  SHFL.BFLY PT, R12, R17, 0x2, 0x1c1f ;  /* 0x0c5c1f00110c7f89 */ /* 0x00052400000e0000 */
.L_x_6268:
        /* <DEDUP_REMOVED lines=12> */
.L_x_6269:
        /* <DEDUP_REMOVED lines=26> */
.L_x_6251:
[----:B------:R-:W-:Y:S05]  /*0d90*/  BSYNC B1 ;  /* 0x0000000000017941 */ /* 0x000fea0003800000 */
.L_x_6250:
        /* <DEDUP_REMOVED lines=20> */
.L_x_6254:
[----:B------:R-:W-:Y:S05]  /*0ee0*/  BSYNC B1 ;  /* 0x0000000000017941 */ /* 0x000fea0003800000 */
.L_x_6253:
[----:B0-----:R-:W-:Y:S05]  /*0ef0*/  BRA `(.L_x_6255) ;  /* 0xfffff9f000007947 */ /* 0x001fea000383ffff */
.L_x_6246:
[----:B------:R-:W-:Y:S02]  /*0f00*/  IMAD.MOV.U32 R22, RZ, RZ, RZ ;  /* 0x000000ffff167224 */ /* 0x000fe400078e00ff */
.L_x_6263:
        /* <DEDUP_REMOVED lines=33> */
.L_x_6270:
[----:B------:R-:W-:Y:S05]  /*1120*/  BRA.DIV ~URZ, `(.L_x_6257) ;  /* 0x00000b227f007947 */ /* 0x000fea000b800000 */
[----:B------:R2:W3:Y:S04]  /*1130*/  SHFL.BFLY PT, R13, R16, 0x2, 0x1c1f ;  /* 0x0c5c1f00100d7f89 */ /* 0x0004e800000e0000 */
[----:B------:R2:W4:Y:S02]  /*1140*/  SHFL.BFLY PT, R12, R17, 0x2, 0x1c1f ;  /* 0x0c5c1f00110c7f89 */ /* 0x00052400000e0000 */
.L_x_6271:
        /* <DEDUP_REMOVED lines=12> */
.L_x_6272:
        /* <DEDUP_REMOVED lines=25> */
.L_x_6260:
[----:B------:R-:W-:Y:S05]  /*13a0*/  BSYNC B1 ;  /* 0x0000000000017941 */ /* 0x000fea0003800000 */
.L_x_6259:
        /* <DEDUP_REMOVED lines=20> */
.L_x_6262:
[----:B------:R-:W-:Y:S05]  /*14f0*/  BSYNC B1 ;  /* 0x0000000000017941 */ /* 0x000fea0003800000 */
.L_x_6261:
[----:B0-----:R-:W-:Y:S05]  /*1500*/  BRA `(.L_x_6263) ;  /* 0xfffffa0000007947 */ /* 0x001fea000383ffff */
.L_x_6252:
[----:B------:R-:W-:Y:S05]  /*1510*/  BSYNC B0 ;  /* 0x0000000000007941 */ /* 0x000fea0003800000 */
.L_x_6245:
        /* <DEDUP_REMOVED lines=19> */
.L_x_6265:
        /* <DEDUP_REMOVED lines=20> */
.L_x_6264:
        /* <DEDUP_REMOVED lines=12> */
.L_x_6266:
        /* <DEDUP_REMOVED lines=11> */
.L_x_6247:
[----:B------:R-:W-:Y:S01]  /*1900*/  IMAD.MOV.U32 R26, RZ, RZ, R18 ;  /* 0x000000ffff1a7224 */ /* 0x000fe200078e0012 */
[----:B------:R-:W-:Y:S01]  /*1910*/  MOV R14, 0x1960 ;  /* 0x00001960000e7802 */ /* 0x000fe20000000f00 */
[----:B------:R-:W-:Y:S02]  /*1920*/  IMAD.MOV.U32 R25, RZ, RZ, 0x2 ;  /* 0x00000002ff197424 */ /* 0x000fe400078e00ff */
[----:B------:R-:W-:Y:S02]  /*1930*/  IMAD.MOV.U32 R24, RZ, RZ, 0x1c1f ;  /* 0x00001c1fff187424 */ /* 0x000fe400078e00ff */
[----:B------:R-:W-:Y:S02]  /*1940*/  IMAD.MOV.U32 R23, RZ, RZ, -0x1 ;  /* 0xffffffffff177424 */ /* 0x000fe400078e00ff */
[----:B------:R-:W-:Y:S05]  /*1950*/  CALL.REL.NOINC `($__internal_119_$__cuda_sm70_shflsync_bfly_p) ;  /* 0x0000054000007944 */ /* 0x000fea0003c00000 */
[----:B-1----:R-:W-:Y:S01]  /*1960*/  IMAD.MOV.U32 R19, RZ, RZ, R24 ;  /* 0x000000ffff137224 */ /* 0x002fe200078e0018 */
[----:B0-----:R-:W-:Y:S05]  /*1970*/  BRA `(.L_x_6267) ;  /* 0xfffff18000007947 */ /* 0x001fea000383ffff */
.L_x_6248:
[----:B------:R-:W-:Y:S01]  /*1980*/  IMAD.MOV.U32 R26, RZ, RZ, R16 ;  /* 0x000000ffff1a7224 */ /* 0x000fe200078e0010 */
[----:B------:R-:W-:Y:S01]  /*1990*/  MOV R14, 0x19e0 ;  /* 0x000019e0000e7802 */ /* 0x000fe20000000f00 */
[----:B------:R-:W-:Y:S02]  /*19a0*/  IMAD.MOV.U32 R25, RZ, RZ, 0x2 ;  /* 0x00000002ff197424 */ /* 0x000fe400078e00ff */
[----:B------:R-:W-:-:S02]  /*19b0*/  IMAD.MOV.U32 R24, RZ, RZ, 0x1c1f ;  /* 0x00001c1fff187424 */ /* 0x000fc400078e00ff */
[----:B------:R-:W-:Y:S02]  /*19c0*/  IMAD.MOV.U32 R23, RZ, RZ, -0x1 ;  /* 0xffffffffff177424 */ /* 0x000fe400078e00ff */
[----:B01----:R-:W-:Y:S05]  /*19d0*/  CALL.REL.NOINC `($__internal_119_$__cuda_sm70_shflsync_bfly_p) ;  /* 0x000004c000007944 */ /* 0x003fea0003c00000 */
[----:B-1----:R-:W-:Y:S01]  /*19e0*/  IMAD.MOV.U32 R13, RZ, RZ, R24 ;  /* 0x000000ffff0d7224 */ /* 0x002fe200078e0018 */
[----:B------:R-:W-:Y:S01]  /*19f0*/  MOV R14, 0x1a50 ;  /* 0x00001a50000e7802 */ /* 0x000fe20000000f00 */
[----:B0-----:R-:W-:Y:S02]  /*1a00*/  IMAD.MOV.U32 R26, RZ, RZ, R17 ;  /* 0x000000ffff1a7224 */ /* 0x001fe400078e0011 */
[----:B------:R-:W-:Y:S02]  /*1a10*/  IMAD.MOV.U32 R25, RZ, RZ, 0x2 ;  /* 0x00000002ff197424 */ /* 0x000fe400078e00ff */
[----:B------:R-:W-:Y:S02]  /*1a20*/  IMAD.MOV.U32 R24, RZ, RZ, 0x1c1f ;  /* 0x00001c1fff187424 */ /* 0x000fe400078e00ff */
[----:B------:R-:W-:Y:S02]  /*1a30*/  IMAD.MOV.U32 R23, RZ, RZ, -0x1 ;  /* 0xffffffffff177424 */ /* 0x000fe400078e00ff */
[----:B------:R-:W-:Y:S05]  /*1a40*/  CALL.REL.NOINC `($__internal_119_$__cuda_sm70_shflsync_bfly_p) ;  /* 0x0000045000007944 */ /* 0x000fea0003c00000 */
[----:B-1----:R-:W-:Y:S01]  /*1a50*/  IMAD.MOV.U32 R12, RZ, RZ, R24 ;  /* 0x000000ffff0c7224 */ /* 0x002fe200078e0018 */
[----:B0-----:R-:W-:Y:S05]  /*1a60*/  BRA `(.L_x_6268) ;  /* 0xfffff0c000007947 */ /* 0x001fea000383ffff */
.L_x_6249:
[----:B------:R-:W-:Y:S01]  /*1a70*/  IMAD.MOV.U32 R26, RZ, RZ, R18 ;  /* 0x000000ffff1a7224 */ /* 0x000fe200078e0012 */
[----:B------:R-:W-:Y:S01]  /*1a80*/  MOV R14, 0x1ad0 ;  /* 0x00001ad0000e7802 */ /* 0x000fe20000000f00 */
[----:B------:R-:W-:-:S02]  /*1a90*/  IMAD.MOV.U32 R25, RZ, RZ, 0x1 ;  /* 0x00000001ff197424 */ /* 0x000fc400078e00ff */
[----:B------:R-:W-:Y:S02]  /*1aa0*/  IMAD.MOV.U32 R24, RZ, RZ, 0x1c1f ;  /* 0x00001c1fff187424 */ /* 0x000fe400078e00ff */
[----:B------:R-:W-:Y:S02]  /*1ab0*/  IMAD.MOV.U32 R23, RZ, RZ, -0x1 ;  /* 0xffffffffff177424 */ /* 0x000fe400078e00ff */
[----:B--23--:R-:W-:Y:S05]  /*1ac0*/  CALL.REL.NOINC `($__internal_119_$__cuda_sm70_shflsync_bfly_p) ;  /* 0x000003d000007944 */ /* 0x00cfea0003c00000 */
[----:B------:R-:W-:Y:S01]  /*1ad0*/  FSEL R16, R13, R16, P1 ;  /* 0x000000100d107208 */ /* 0x000fe20000800000 */
[----:B-1----:R-:W-:Y:S01]  /*1ae0*/  IMAD.MOV.U32 R13, RZ, RZ, R24 ;  /* 0x000000ffff0d7224 */ /* 0x002fe200078e0018 */
[----:B------:R-:W-:Y:S01]  /*1af0*/  MOV R14, 0x1b50 ;  /* 0x00001b50000e7802 */ /* 0x000fe20000000f00 */
[----:B0-----:R-:W-:Y:S02]  /*1b00*/  IMAD.MOV.U32 R25, RZ, RZ, 0x1 ;  /* 0x00000001ff197424 */ /* 0x001fe400078e00ff */
[----:B------:R-:W-:Y:S02]  /*1b10*/  IMAD.MOV.U32 R24, RZ, RZ, 0x1c1f ;  /* 0x00001c1fff187424 */ /* 0x000fe400078e00ff */
[----:B------:R-:W-:Y:S02]  /*1b20*/  IMAD.MOV.U32 R23, RZ, RZ, -0x1 ;  /* 0xffffffffff177424 */ /* 0x000fe400078e00ff */
[----:B------:R-:W-:-:S02]  /*1b30*/  IMAD.MOV.U32 R26, RZ, RZ, R16 ;  /* 0x000000ffff1a7224 */ /* 0x000fc400078e0010 */
[----:B------:R-:W-:Y:S05]  /*1b40*/  CALL.REL.NOINC `($__internal_119_$__cuda_sm70_shflsync_bfly_p) ;  /* 0x0000035000007944 */ /* 0x000fea0003c00000 */
[----:B0-----:R-:W-:Y:S01]  /*1b50*/  SEL R26, R12, R17, P1 ;  /* 0x000000110c1a7207 */ /* 0x001fe20000800000 */
[----:B-1----:R-:W-:Y:S01]  /*1b60*/  IMAD.MOV.U32 R17, RZ, RZ, R24 ;  /* 0x000000ffff117224 */ /* 0x002fe200078e0018 */
[----:B------:R-:W-:Y:S01]  /*1b70*/  MOV R14, 0x1bc0 ;  /* 0x00001bc0000e7802 */ /* 0x000fe20000000f00 */
[----:B------:R-:W-:-:S02]  /*1b80*/  IMAD.MOV.U32 R25, RZ, RZ, 0x1 ;  /* 0x00000001ff197424 */ /* 0x000fc400078e00ff */
[----:B------:R-:W-:Y:S02]  /*1b90*/  IMAD.MOV.U32 R24, RZ, RZ, 0x1c1f ;  /* 0x00001c1fff187424 */ /* 0x000fe400078e00ff */
[----:B------:R-:W-:Y:S02]  /*1ba0*/  IMAD.MOV.U32 R23, RZ, RZ, -0x1 ;  /* 0xffffffffff177424 */ /* 0x000fe400078e00ff */
[----:B------:R-:W-:Y:S05]  /*1bb0*/  CALL.REL.NOINC `($__internal_119_$__cuda_sm70_shflsync_bfly_p) ;  /* 0x000002e000007944 */ /* 0x000fea0003c00000 */
[----:B01----:R-:W-:Y:S05]  /*1bc0*/  BRA `(.L_x_6269) ;  /* 0xfffff02000007947 */ /* 0x003fea000383ffff */
.L_x_6256:
        /* <DEDUP_REMOVED lines=8> */
.L_x_6257:
[----:B------:R-:W-:Y:S01]  /*1c50*/  IMAD.MOV.U32 R26, RZ, RZ, R16 ;  /* 0x000000ffff1a7224 */ /* 0x000fe200078e0010 */
[----:B------:R-:W-:Y:S01]  /*1c60*/  MOV R14, 0x1cb0 ;  /* 0x00001cb0000e7802 */ /* 0x000fe20000000f00 */
[----:B------:R-:W-:-:S02]  /*1c70*/  IMAD.MOV.U32 R25, RZ, RZ, 0x2 ;  /* 0x00000002ff197424 */ /* 0x000fc400078e00ff */
[----:B------:R-:W-:Y:S02]  /*1c80*/  IMAD.MOV.U32 R24, RZ, RZ, 0x1c1f ;  /* 0x00001c1fff187424 */ /* 0x000fe400078e00ff */
[----:B------:R-:W-:Y:S02]  /*1c90*/  IMAD.MOV.U32 R23, RZ, RZ, -0x1 ;  /* 0xffffffffff177424 */ /* 0x000fe400078e00ff */
[----:B01----:R-:W-:Y:S05]  /*1ca0*/  CALL.REL.NOINC `($__internal_119_$__cuda_sm70_shflsync_bfly_p) ;  /* 0x000001f000007944 */ /* 0x003fea0003c00000 */
[----:B-1----:R-:W-:Y:S01]  /*1cb0*/  IMAD.MOV.U32 R13, RZ, RZ, R24 ;  /* 0x000000ffff0d7224 */ /* 0x002fe200078e0018 */
[----:B------:R-:W-:Y:S01]  /*1cc0*/  MOV R14, 0x1d20 ;  /* 0x00001d20000e7802 */ /* 0x000fe20000000f00 */
[----:B0-----:R-:W-:Y:S02]  /*1cd0*/  IMAD.MOV.U32 R26, RZ, RZ, R17 ;  /* 0x000000ffff1a7224 */ /* 0x001fe400078e0011 */
[----:B------:R-:W-:Y:S02]  /*1ce0*/  IMAD.MOV.U32 R25, RZ, RZ, 0x2 ;  /* 0x00000002ff197424 */ /* 0x000fe400078e00ff */
[----:B------:R-:W-:Y:S02]  /*1cf0*/  IMAD.MOV.U32 R24, RZ, RZ, 0x1c1f ;  /* 0x00001c1fff187424 */ /* 0x000fe400078e00ff */
[----:B------:R-:W-:-:S02]  /*1d00*/  IMAD.MOV.U32 R23, RZ, RZ, -0x1 ;  /* 0xffffffffff177424 */ /* 0x000fc400078e00ff */
[----:B------:R-:W-:Y:S05]  /*1d10*/  CALL.REL.NOINC `($__internal_119_$__cuda_sm70_shflsync_bfly_p) ;  /* 0x0000018000007944 */ /* 0x000fea0003c00000 */
[----:B-1----:R-:W-:Y:S01]  /*1d20*/  IMAD.MOV.U32 R12, RZ, RZ, R24 ;  /* 0x000000ffff0c7224 */ /* 0x002fe200078e0018 */
[----:B0-----:R-:W-:Y:S05]  /*1d30*/  BRA `(.L_x_6271) ;  /* 0xfffff41000007947 */ /* 0x001fea000383ffff */
.L_x_6258:
        /* <DEDUP_REMOVED lines=22> */
        .weak           $__internal_119_$__cuda_sm70_shflsync_bfly_p
        .type           $__internal_119_$__cuda_sm70_shflsync_bfly_p,@function
        .size           $__internal_119_$__cuda_sm70_shflsync_bfly_p,(.L_x_11063 - $__internal_119_$__cuda_sm70_shflsync_bfly_p)
$__internal_119_$__cuda_sm70_shflsync_bfly_p:
[----:B------:R-:W-:Y:S01]  /*1ea0*/  IMAD.MOV.U32 R15, RZ, RZ, 0x0 ;  /* 0x00000000ff0f7424 */ /* 0x000fe200078e00ff */
[----:B------:R-:W-:Y:S04]  /*1eb0*/  WARPSYNC R23 ;  /* 0x0000001700007348 */ /* 0x000fe80003800000 */
[----:B------:R0:W1:Y:S01]  /*1ec0*/  SHFL.BFLY PT, R24, R26, R25, R24 ;  /* 0x0c0000191a187389 */ /* 0x00006200000e0018 */
[----:B------:R-:W-:Y:S05]  /*1ed0*/  RET.REL.NODEC R14 `(_ZN4vllm3moe10topkGatingILi8ELi32ELi4ELi16ELi32Ej13__nv_bfloat16LNS0_11ScoringFuncE0EEEvPKT5_PKbPfiPT4_PiiiibPKf) ;  /* 0xffffe1200e007950 */ /* 0x000fea0003c3ffff */
.L_x_6273:
        /* <DEDUP_REMOVED lines=10> */
.L_x_11063:


//--------------------- .text._ZN4vllm3moe10topkGatingILi8ELi16ELi4ELi16ELi32Ej13__nv_bfloat16LNS0_11ScoringFuncE0EEEvPKT5_PKbPfiPT4_PiiiibPKf --------------------------
	.section	.text._ZN4vllm3moe10topkGatingILi8ELi16ELi4ELi16ELi32Ej13__nv_bfloat16LNS0_11ScoringFuncE0EEEvPKT5_PKbPfiPT4_PiiiibPKf,"ax",@progbits
	.sectioninfo	@"SHI_REGISTERS=32"
	.align	128
        .global         _ZN4vllm3moe10topkGatingILi8ELi16ELi4ELi16ELi32Ej13__nv_bfloat16LNS0_11ScoringFuncE0EEEvPKT5_PKbPfiPT4_PiiiibPKf
        .type           _ZN4vllm3moe10topkGatingILi8ELi16ELi4ELi16ELi32Ej13__nv_bfloat16LNS0_11ScoringFuncE0EEEvPKT5_PKbPfiPT4_PiiiibPKf,@function
        .size           _ZN4vllm3moe10topkGatingILi8ELi16ELi4ELi16ELi32Ej13__nv_bfloat16LNS0_11ScoringFuncE0EEEvPKT5_PKbPfiPT4_PiiiibPKf,(.L_x_11064 - _ZN4vllm3moe10topkGatingILi8ELi16ELi4ELi16ELi32Ej13__nv_bfloat16LNS0_11ScoringFuncE0EEEvPKT5_PKbPfiPT4_PiiiibPKf)
        .other          _ZN4vllm3moe10topkGatingILi8ELi16ELi4ELi16ELi32Ej13__nv_bfloat16LNS0_11ScoringFuncE0EEEvPKT5_PKbPfiPT4_PiiiibPKf,@"STO_CUDA_ENTRY STV_DEFAULT"
_ZN4vllm3moe10topkGatingILi8ELi16ELi4ELi16ELi32Ej13__nv_bfloat16LNS0_11ScoringFuncE0EEEvPKT5_PKbPfiPT4_PiiiibPKf:
.text._ZN4vllm3moe10topkGatingILi8ELi16ELi4ELi16ELi32Ej13__nv_bfloat16LNS0_11ScoringFuncE0EEEvPKT5_PKbPfiPT4_PiiiibPKf:
        /* <DEDUP_REMOVED lines=128> */
.L_x_6274:
[----:B------:R0:W-:Y:S04]  /*0800*/  STL.128 [R1], R4 ;  /* 0x0000000401007387 */ /* 0x0001e80000100c00 */
[----:B------:R0:W-:Y:S02]  /*0810*/  STL.128 [R1+0x10], R8 ;  /* 0x0000100801007387 */ /* 0x0001e40000100c00 */
.L_x_6275:
        /* <DEDUP_REMOVED lines=9> */
.L_x_6285:
        /* <DEDUP_REMOVED lines=33> */
.L_x_6296:
[----:B------:R-:W-:Y:S05]  /*0ac0*/  BRA.DIV ~URZ, `(.L_x_6279) ;  /* 0x00000d227f007947 */ /* 0x000fea000b800000 */
[----:B------:R2:W3:Y:S04]  /*0ad0*/  SHFL.BFLY PT, R19, R12, 0x1, 0x1e1f ;  /* 0x0c3e1f000c137f89 */ /* 0x0004e800000e0000 */
[----:B------:R2:W4:Y:S02]  /*0ae0*/  SHFL.BFLY PT, R16, R13, 0x1, 0x1e1f ;  /* 0x0c3e1f000d107f89 */ /* 0x00052400000e0000 */
.L_x_6297:
        /* <DEDUP_REMOVED lines=28> */
.L_x_6281:
[----:B------:R-:W-:Y:S05]  /*0cb0*/  BSYNC B1 ;  /* 0x0000000000017941 */ /* 0x000fea0003800000 */
.L_x_6280:
        /* <DEDUP_REMOVED lines=19> */
.L_x_6284:
[----:B------:R-:W-:Y:S05]  /*0df0*/  BSYNC B1 ;  /* 0x0000000000017941 */ /* 0x000fea0003800000 */
.L_x_6283:
[----:B0-----:R-:W-:Y:S05]  /*0e00*/  BRA `(.L_x_6285) ;  /* 0xfffffaa000007947 */ /* 0x001fea000383ffff */
.L_x_6277:
[----:B------:R-:W-:Y:S02]  /*0e10*/  IMAD.MOV.U32 R22, RZ, RZ, RZ ;  /* 0x000000ffff167224 */ /* 0x000fe400078e00ff */
.L_x_6292:
        /* <DEDUP_REMOVED lines=33> */
.L_x_6298:
[----:B------:R-:W-:Y:S05]  /*1030*/  BRA.DIV ~URZ, `(.L_x_6287) ;  /* 0x000009227f007947 */ /* 0x000fea000b800000 */
[----:B------:R2:W3:Y:S04]  /*1040*/  SHFL.BFLY PT, R19, R12, 0x1, 0x1e1f ;  /* 0x0c3e1f000c137f89 */ /* 0x0004e800000e0000 */
[----:B------:R2:W4:Y:S02]  /*1050*/  SHFL.BFLY PT, R16, R13, 0x1, 0x1e1f ;  /* 0x0c3e1f000d107f89 */ /* 0x00052400000e0000 */
.L_x_6299:
        /* <DEDUP_REMOVED lines=27> */
.L_x_6289:
[----:B------:R-:W-:Y:S05]  /*1210*/  BSYNC B1 ;  /* 0x0000000000017941 */ /* 0x000fea0003800000 */
.L_x_6288:
        /* <DEDUP_REMOVED lines=19> */
.L_x_6291:
[----:B------:R-:W-:Y:S05]  /*1350*/  BSYNC B1 ;  /* 0x0000000000017941 */ /* 0x000fea0003800000 */
.L_x_6290:
[----:B0-----:R-:W-:Y:S05]  /*1360*/  BRA `(.L_x_6292) ;  /* 0xfffffab000007947 */ /* 0x001fea000383ffff */
.L_x_6282:
[----:B------:R-:W-:Y:S05]  /*1370*/  BSYNC B0 ;  /* 0x0000000000007941 */ /* 0x000fea0003800000 */
.L_x_6276:
        /* <DEDUP_REMOVED lines=20> */
.L_x_6294:
        /* <DEDUP_REMOVED lines=20> */
.L_x_6293:
        /* <DEDUP_REMOVED lines=12> */
.L_x_6295:
        /* <DEDUP_REMOVED lines=11> */
.L_x_6278:
[----:B------:R-:W-:Y:S01]  /*1770*/  IMAD.MOV.U32 R25, RZ, RZ, R15 ;  /* 0x000000ffff197224 */ /* 0x000fe200078e000f */
[----:B------:R-:W-:Y:S01]  /*1780*/  MOV R16, 0x17d0 ;  /* 0x000017d000107802 */ /* 0x000fe20000000f00 */
[----:B------:R-:W-:Y:S02]  /*1790*/  IMAD.MOV.U32 R24, RZ, RZ, 0x1 ;  /* 0x00000001ff187424 */ /* 0x000fe400078e00ff */
[----:B------:R-:W-:Y:S02]  /*17a0*/  IMAD.MOV.U32 R23, RZ, RZ, 0x1e1f ;  /* 0x00001e1fff177424 */ /* 0x000fe400078e00ff */
[----:B------:R-:W-:Y:S02]  /*17b0*/  IMAD.MOV.U32 R18, RZ, RZ, -0x1 ;  /* 0xffffffffff127424 */ /* 0x000fe400078e00ff */
[----:B------:R-:W-:Y:S05]  /*17c0*/  CALL.REL.NOINC `($__internal_120_$__cuda_sm70_shflsync_bfly_p) ;  /* 0x0000028000007944 */ /* 0x000fea0003c00000 */
[----:B-1----:R-:W-:Y:S01]  /*17d0*/  IMAD.MOV.U32 R14, RZ, RZ, R23 ;  /* 0x000000ffff0e7224 */ /* 0x002fe200078e0017 */
[----:B0-----:R-:W-:Y:S05]  /*17e0*/  BRA `(.L_x_6296) ;  /* 0xfffff2d000007947 */ /* 0x001fea000383ffff */
.L_x_6279:
[----:B------:R-:W-:Y:S01]  /*17f0*/  IMAD.MOV.U32 R25, RZ, RZ, R12 ;  /* 0x000000ffff197224 */ /* 0x000fe200078e000c */
[----:B------:R-:W-:Y:S01]  /*1800*/  MOV R16, 0x1850 ;  /* 0x0000185000107802 */ /* 0x000fe20000000f00 */
[----:B------:R-:W-:Y:S02]  /*1810*/  IMAD.MOV.U32 R24, RZ, RZ, 0x1 ;  /* 0x00000001ff187424 */ /* 0x000fe400078e00ff */
[----:B------:R-:W-:-:S02]  /*1820*/  IMAD.MOV.U32 R23, RZ, RZ, 0x1e1f ;  /* 0x00001e1fff177424 */ /* 0x000fc400078e00ff */
[----:B------:R-:W-:Y:S02]  /*1830*/  IMAD.MOV.U32 R18, RZ, RZ, -0x1 ;  /* 0xffffffffff127424 */ /* 0x000fe400078e00ff */
[----:B01----:R-:W-:Y:S05]  /*1840*/  CALL.REL.NOINC `($__internal_120_$__cuda_sm70_shflsync_bfly_p) ;  /* 0x0000020000007944 */ /* 0x003fea0003c00000 */
[----:B-1----:R-:W-:Y:S01]  /*1850*/  IMAD.MOV.U32 R19, RZ, RZ, R23 ;  /* 0x000000ffff137224 */ /* 0x002fe200078e0017 */
[----:B------:R-:W-:Y:S01]  /*1860*/  MOV R16, 0x18c0 ;  /* 0x000018c000107802 */ /* 0x000fe20000000f00 */
[----:B0-----:R-:W-:Y:S02]  /*1870*/  IMAD.MOV.U32 R25, RZ, RZ, R13 ;  /* 0x000000ffff197224 */ /* 0x001fe400078e000d */
[----:B------:R-:W-:Y:S02]  /*1880*/  IMAD.MOV.U32 R24, RZ, RZ, 0x1 ;  /* 0x00000001ff187424 */ /* 0x000fe400078e00ff */
[----:B------:R-:W-:Y:S02]  /*1890*/  IMAD.MOV.U32 R23, RZ, RZ, 0x1e1f ;  /* 0x00001e1fff177424 */ /* 0x000fe400078e00ff */
[----:B------:R-:W-:Y:S02]  /*18a0*/  IMAD.MOV.U32 R18, RZ, RZ, -0x1 ;  /* 0xffffffffff127424 */ /* 0x000fe400078e00ff */
[----:B------:R-:W-:Y:S05]  /*18b0*/  CALL.REL.NOINC `($__internal_120_$__cuda_sm70_shflsync_bfly_p) ;  /* 0x0000019000007944 */ /* 0x000fea0003c00000 */
[----:B-1----:R-:W-:Y:S01]  /*18c0*/  IMAD.MOV.U32 R16, RZ, RZ, R23 ;  /* 0x000000ffff107224 */ /* 0x002fe200078e0017 */
[----:B0-----:R-:W-:Y:S05]  /*18d0*/  BRA `(.L_x_6297) ;  /* 0xfffff21000007947 */ /* 0x001fea000383ffff */
.L_x_6286:
[----:B------:R-:W-:Y:S01]  /*18e0*/  IMAD.MOV.U32 R25, RZ, RZ, R15 ;  /* 0x000000ffff197224 */ /* 0x000fe200078e000f */
[----:B------:R-:W-:Y:S01]  /*18f0*/  MOV R16, 0x1940 ;  /* 0x0000194000107802 */ /* 0x000fe20000000f00 */
[----:B------:R-:W-:-:S02]  /*1900*/  IMAD.MOV.U32 R24, RZ, RZ, 0x1 ;  /* 0x00000001ff187424 */ /* 0x000fc400078e00ff */
[----:B------:R-:W-:Y:S02]  /*1910*/  IMAD.MOV.U32 R23, RZ, RZ, 0x1e1f ;  /* 0x00001e1fff177424 */ /* 0x000fe400078e00ff */
[----:B------:R-:W-:Y:S02]  /*1920*/  IMAD.MOV.U32 R18, RZ, RZ, -0x1 ;  /* 0xffffffffff127424 */ /* 0x000fe400078e00ff */
[----:B------:R-:W-:Y:S05]  /*1930*/  CALL.REL.NOINC `($__internal_120_$__cuda_sm70_shflsync_bfly_p) ;  /* 0x0000011000007944 */ /* 0x000fea0003c00000 */
[----:B-1----:R-:W-:Y:S01]  /*1940*/  IMAD.MOV.U32 R14, RZ, RZ, R23 ;  /* 0x000000ffff0e7224 */ /* 0x002fe200078e0017 */
[----:B0-----:R-:W-:Y:S05]  /*1950*/  BRA `(.L_x_6298) ;  /* 0xfffff6d000007947 */ /* 0x001fea000383ffff */
.L_x_6287:
[----:B------:R-:W-:Y:S01]  /*1960*/  IMAD.MOV.U32 R25, RZ, RZ, R12 ;  /* 0x000000ffff197224 */ /* 0x000fe200078e000c */
[----:B------:R-:W-:Y:S01]  /*1970*/  MOV R16, 0x19c0 ;  /* 0x000019c000107802 */ /* 0x000fe20000000f00 */
[----:B------:R-:W-:Y:S02]  /*1980*/  IMAD.MOV.U32 R24, RZ, RZ, 0x1 ;  /* 0x00000001ff187424 */ /* 0x000fe400078e00ff */
[----:B------:R-:W-:Y:S02]  /*1990*/  IMAD.MOV.U32 R23, RZ, RZ, 0x1e1f ;  /* 0x00001e1fff177424 */ /* 0x000fe400078e00ff */
[----:B------:R-:W-:Y:S02]  /*19a0*/  IMAD.MOV.U32 R18, RZ, RZ, -0x1 ;  /* 0xffffffffff127424 */ /* 0x000fe400078e00ff */
[----:B01----:R-:W-:Y:S05]  /*19b0*/  CALL.REL.NOINC `($__internal_120_$__cuda_sm70_shflsync_bfly_p) ;  /* 0x0000009000007944 */ /* 0x003fea0003c00000 */
[----:B-1----:R-:W-:Y:S01]  /*19c0*/  IMAD.MOV.U32 R19, RZ, RZ, R23 ;  /* 0x000000ffff137224 */ /* 0x002fe200078e0017 */
[----:B------:R-:W-:Y:S01]  /*19d0*/  MOV R16, 0x1a30 ;  /* 0x00001a3000107802 */ /* 0x000fe20000000f00 */
[----:B0-----:R-:W-:-:S02]  /*19e0*/  IMAD.MOV.U32 R25, RZ, RZ, R13 ;  /* 0x000000ffff197224 */ /* 0x001fc400078e000d */
[----:B------:R-:W-:Y:S02]  /*19f0*/  IMAD.MOV.U32 R24, RZ, RZ, 0x1 ;  /* 0x00000001ff187424 */ /* 0x000fe400078e00ff */
[----:B------:R-:W-:Y:S02]  /*1a00*/  IMAD.MOV.U32 R23, RZ, RZ, 0x1e1f ;  /* 0x00001e1fff177424 */ /* 0x000fe400078e00ff */
[----:B------:R-:W-:Y:S02]  /*1a10*/  IMAD.MOV.U32 R18, RZ, RZ, -0x1 ;  /* 0xffffffffff127424 */ /* 0x000fe400078e00ff */
[----:B------:R-:W-:Y:S05]  /*1a20*/  CALL.REL.NOINC `($__internal_120_$__cuda_sm70_shflsync_bfly_p) ;  /* 0x0000002000007944 */ /* 0x000fea0003c00000 */
[----:B-1----:R-:W-:Y:S01]  /*1a30*/  IMAD.MOV.U32 R16, RZ, RZ, R23 ;  /* 0x000000ffff107224 */ /* 0x002fe200078e0017 */
[----:B0-----:R-:W-:Y:S05]  /*1a40*/  BRA `(.L_x_6299) ;  /* 0xfffff61000007947 */ /* 0x001fea000383ffff */
        .weak           $__internal_120_$__cuda_sm70_shflsync_bfly_p
        .type           $__internal_120_$__cuda_sm70_shflsync_bfly_p,@function
        .size           $__internal_120_$__cuda_sm70_shflsync_bfly_p,(.L_x_11064 - $__internal_120_$__cuda_sm70_shflsync_bfly_p)
$__internal_120_$__cuda_sm70_shflsync_bfly_p:
[----:B------:R-:W-:Y:S01]  /*1a50*/  IMAD.MOV.U32 R17, RZ, RZ, 0x0 ;  /* 0x00000000ff117424 */ /* 0x000fe200078e00ff */
[----:B------:R-:W-:Y:S04]  /*1a60*/  WARPSYNC R18 ;  /* 0x0000001200007348 */ /* 0x000fe80003800000 */
[----:B------:R0:W1:Y:S01]  /*1a70*/  SHFL.BFLY PT, R23, R25, R24, R23 ;  /* 0x0c00001819177389 */ /* 0x00006200000e0017 */
[----:B------:R-:W-:Y:S05]  /*1a80*/  RET.REL.NODEC R16 `(_ZN4vllm3moe10topkGatingILi8ELi16ELi4ELi16ELi32Ej13__nv_bfloat16LNS0_11ScoringFuncE0EEEvPKT5_PKbPfiPT4_PiiiibPKf) ;  /* 0xffffe57010007950 */ /* 0x000fea0003c3ffff */
.L_x_6300:
        /* <DEDUP_REMOVED lines=15> */
.L_x_11064:


//--------------------- .text._ZN4vllm3moe10topkGatingILi8ELi8ELi4ELi16ELi32Ej13__nv_bfloat16LNS0_11ScoringFuncE0EEEvPKT5_PKbPfiPT4_PiiiibPKf --------------------------
	.section	.text._ZN4vllm3moe10topkGatingILi8ELi8ELi4ELi16ELi32Ej13__nv_bfloat16LNS0_11ScoringFuncE0EEEvPKT5_PKbPfiPT4_PiiiibPKf,"ax",@progbits
	.sectioninfo	@"SHI_REGISTERS=40"
	.align	128
        .global         _ZN4vllm3moe10topkGatingILi8ELi8ELi4ELi16ELi32Ej13__nv_bfloat16LNS0_11ScoringFuncE0EEEvPKT5_PKbPfiPT4_PiiiibPKf
        .type           _ZN4vllm3moe10topkGatingILi8ELi8ELi4ELi16ELi32Ej13__nv_bfloat16LNS0_11ScoringFuncE0EEEvPKT5_PKbPfiPT4_PiiiibPKf,@function
        .size           _ZN4vllm3moe10topkGatingILi8ELi8ELi4ELi16ELi32Ej13__nv_bfloat16LNS0_11ScoringFuncE0EEEvPKT5_PKbPfiPT4_PiiiibPKf,(.L_x_11306 - _ZN4vllm3moe10topkGatingILi8ELi8ELi4ELi16ELi32Ej13__nv_bfloat16LNS0_11ScoringFuncE0EEEvPKT5_PKbPfiPT4_PiiiibPKf)
        .other          _ZN4vllm3moe10topkGatingILi8ELi8ELi4ELi16ELi32Ej13__nv_bfloat16LNS0_11ScoringFuncE0EEEvPKT5_PKbPfiPT4_PiiiibPKf,@"STO_CUDA_ENTRY STV_DEFAULT"
_ZN4vllm3moe10topkGatingILi8ELi8ELi4ELi16ELi32Ej13__nv_bfloat16LNS0_11ScoringFuncE0EEEvPKT5_PKbPfiPT4_PiiiibPKf:
.text._ZN4vllm3moe10topkGatingILi8ELi8ELi4ELi16ELi32Ej13__nv_bfloat16LNS0_11ScoringFuncE0EEEvPKT5_PKbPfiPT4_PiiiibPKf:
        /* <DEDUP_REMOVED lines=16> */
[----:B------:R-:W-:-:S05]  /*0100*/  @P1 LEA.HI.X.SX32 R15, R0, c[0x0][0x16c], 0x1, P0 ;  /* 0x00005b00000f1a11 */ /* 0x000fca00000f0eff */
[----:B------:R0:W3:Y:S01]  /*0110*/  @P1 LDG.E.U8 R11, [R14.64] ;  /* 0x000000060e0b1981 */ /* 0x0000e2000c1e1100 */
[----:B------:R-:W-:-:S04]  /*0120*/  ISETP.NE.U32.AND P0, PT, RZ, c[0x0][0x1a0], PT ;  /* 0x00006800ff007a0c */ /* 0x000fc80003f05070 */
        /* <DEDUP_REMOVED lines=10> */
[----:B------:R2:W3:Y:S02]  /*01d0*/  @P0 LDG.E R2, [R12.64+0x1c] ;  /* 0x00001c060c020981 */ /* 0x0004e4000c1e1900 */
[----:B--2---:R-:W-:-:S02]  /*01e0*/  PRMT R13, RZ, 0x5410, R4 ;  /* 0x00005410ff0d7816 */ /* 0x004fc40000000004 */
[----:B0-----:R-:W-:Y:S02]  /*01f0*/  PRMT R14, RZ, 0x7610, R4 ;  /* 0x00007610ff0e7816 */ /* 0x001fe40000000004 */
        /* <DEDUP_REMOVED lines=8> */
[----:B------:R-:W-:Y:S02]  /*0280*/  FMNMX.FTZ R5, R23, R4, !PT ;  /* 0x0000000417057209 */ /* 0x000fe40007810000 */
[--C-:B------:R-:W-:Y:S02]  /*0290*/  PRMT R4, RZ, 0x5410, R7.reuse ;  /* 0x00005410ff047816 */ /* 0x100fe40000000007 */
[----:B------:R-:W-:Y:S02]  /*02a0*/  PRMT R7, RZ, 0x7610, R7 ;  /* 0x00007610ff077816 */ /* 0x000fe40000000007 */
[----:B------:R-:W-:-:S04]  /*02b0*/  FMNMX.FTZ R12, R4, R5, !PT ;  /* 0x00000005040c7209 */ /* 0x000fc80007810000 */
        /* <DEDUP_REMOVED lines=14> */
[----:B------:R-:W2:Y:S01]  /*03a0*/  MUFU.EX2 R13, R13 ;  /* 0x0000000d000d7308 */ /* 0x000ea20000000800 */
[----:B------:R-:W-:Y:S02]  /*03b0*/  FMUL.FTZ R16, R23, 1.4426950216293334961 ;  /* 0x3fb8aa3b17107820 */ /* 0x000fe40000410000 */
[----:B------:R-:W-:-:S05]  /*03c0*/  FADD.FTZ R4, R4, -R12 ;  /* 0x8000000c04047221 */ /* 0x000fca0000010000 */
[----:B------:R-:W2:Y:S01]  /*03d0*/  MUFU.EX2 R14, R14 ;  /* 0x0000000e000e7308 */ /* 0x000ea20000000800 */
[----:B0-----:R-:W-:Y:S02]  /*03e0*/  FADD.FTZ R17, RZ, R5 ;  /* 0x00000005ff117221 */ /* 0x001fe40000010000 */
[----:B------:R-:W-:-:S05]  /*03f0*/  FMUL.FTZ R18, R4, 1.4426950216293334961 ;  /* 0x3fb8aa3b04127820 */ /* 0x000fca0000410000 */
[----:B------:R-:W0:Y:S01]  /*0400*/  MUFU.EX2 R15, R15 ;  /* 0x0000000f000f7308 */ /* 0x000e220000000800 */
[----:B------:R-:W-:Y:S02]  /*0410*/  FADD.FTZ R12, R7, -R12 ;  /* 0x8000000c070c7221 */ /* 0x000fe40000010000 */
[----:B-1----:R-:W-:-:S05]  /*0420*/  FADD.FTZ R4, R17, R6 ;  /* 0x0000000611047221 */ /* 0x002fca0000010000 */
[----:B------:R-:W1:Y:S01]  /*0430*/  MUFU.EX2 R16, R16 ;  /* 0x0000001000107308 */ /* 0x000e620000000800 */
[----:B------:R-:W-:Y:S02]  /*0440*/  FMUL.FTZ R12, R12, 1.4426950216293334961 ;  /* 0x3fb8aa3b0c0c7820 */ /* 0x000fe40000410000 */
[----:B--2---:R-:W-:-:S05]  /*0450*/  FADD.FTZ R17, R4, R13 ;  /* 0x0000000d04117221 */ /* 0x004fca0000010000 */
[----:B------:R-:W2:Y:S01]  /*0460*/  MUFU.EX2 R7, R18 ;  /* 0x0000001200077308 */ /* 0x000ea20000000800 */
[----:B------:R-:W-:-:S07]  /*0470*/  FADD.FTZ R4, R17, R14 ;  /* 0x0000000e11047221 */ /* 0x000fce0000010000 */
[----:B------:R-:W3:Y:S01]  /*0480*/  MUFU.EX2 R23, R12 ;  /* 0x0000000c00177308 */ /* 0x000ee20000000800 */
[----:B0-----:R-:W-:-:S04]  /*0490*/  FADD.FTZ R17, R4, R15 ;  /* 0x0000000f04117221 */ /* 0x001fc80000010000 */
[----:B-1----:R-:W-:-:S04]  /*04a0*/  FADD.FTZ R4, R17, R16 ;  /* 0x0000001011047221 */ /* 0x002fc80000010000 */
[----:B--2---:R-:W-:-:S04]  /*04b0*/  FADD.FTZ R4, R4, R7 ;  /* 0x0000000704047221 */ /* 0x004fc80000010000 */
[----:B---3--:R-:W-:-:S04]  /*04c0*/  FADD.FTZ R17, R4, R23 ;  /* 0x0000001704117221 */ /* 0x008fc80000010000 */
[----:B------:R-:W0:Y:S01]  /*04d0*/  MUFU.RCP R20, R17 ;  /* 0x0000001100147308 */ /* 0x000e220000001000 */
[----:B------:R-:W-:Y:S01]  /*04e0*/  @P1 ISETP.NE.AND P2, PT, R11, RZ, PT ;  /* 0x000000ff0b00120c */ /* 0x000fe20003f45270 */
[----:B------:R-:W-:-:S03]  /*04f0*/  IMAD.MOV.U32 R19, RZ, RZ, 0x1 ;  /* 0x00000001ff137424 */ /* 0x000fc600078e00ff */
[----:B------:R-:W-:-:S04]  /*0500*/  @P1 SEL R4, RZ, 0x1, P2 ;  /* 0x00000001ff041807 */ /* 0x000fc80001000000 */
[----:B------:R-:W-:Y:S01]  /*0510*/  @P1 PRMT R19, R4, 0x7610, R19 ;  /* 0x0000761004131816 */ /* 0x000fe20000000013 */
[----:B------:R-:W-:Y:S02]  /*0520*/  IMAD.MOV.U32 R4, RZ, RZ, 0x1 ;  /* 0x00000001ff047424 */ /* 0x000fe400078e00ff */
[-C--:B0-----:R-:W-:Y:S02]  /*0530*/  FMUL.FTZ R5, R5, R20.reuse ;  /* 0x0000001405057220 */ /* 0x081fe40000410000 */
[-C--:B------:R-:W-:Y:S02]  /*0540*/  FMUL.FTZ R6, R6, R20.reuse ;  /* 0x0000001406067220 */ /* 0x080fe40000410000 */
[-C--:B------:R-:W-:Y:S01]  /*0550*/  FMUL.FTZ R13, R13, R20.reuse ;  /* 0x000000140d0d7220 */ /* 0x080fe20000410000 */
[----:B------:R-:W-:Y:S01]  /*0560*/  FSETP.GEU.FTZ.AND P3, PT, |R5|, +INF , PT ;  /* 0x7f8000000500780b */ /* 0x000fe20003f7e200 */
[-C--:B------:R-:W-:Y:S01]  /*0570*/  FMUL.FTZ R14, R14, R20.reuse ;  /* 0x000000140e0e7220 */ /* 0x080fe20000410000 */
[----:B------:R-:W-:Y:S01]  /*0580*/  ISETP.LE.AND P1, PT, R4, c[0x0][0x190], PT ;  /* 0x0000640004007a0c */ /* 0x000fe20003f23270 */
[-C--:B------:R-:W-:Y:S01]  /*0590*/  FMUL.FTZ R11, R15, R20.reuse ;  /* 0x000000140f0b7220 */ /* 0x080fe20000410000 */
[----:B------:R-:W-:Y:S01]  /*05a0*/  FSETP.GEU.FTZ.AND P6, PT, |R6|, +INF , PT ;  /* 0x7f8000000600780b */ /* 0x000fe20003fde200 */
[-C--:B------:R-:W-:Y:S01]  /*05b0*/  FMUL.FTZ R12, R16, R20.reuse ;  /* 0x00000014100c7220 */ /* 0x080fe20000410000 */
[----:B------:R-:W-:Y:S01]  /*05c0*/  FSETP.GEU.FTZ.AND P5, PT, |R13|, +INF , PT ;  /* 0x7f8000000d00780b */ /* 0x000fe20003fbe200 */
[----:B------:R-:W-:-:S02]  /*05d0*/  FMUL.FTZ R7, R7, R20 ;  /* 0x0000001407077220 */ /* 0x000fc40000410000 */
[----:B------:R-:W-:Y:S01]  /*05e0*/  FMUL.FTZ R20, R23, R20 ;  /* 0x0000001417147220 */ /* 0x000fe20000410000 */
[----:B------:R-:W-:Y:S02]  /*05f0*/  FSETP.GEU.FTZ.AND P2, PT, |R14|, +INF , PT ;  /* 0x7f8000000e00780b */ /* 0x000fe40003f5e200 */
[----:B------:R-:W-:Y:S02]  /*0600*/  FSEL R18, R5, RZ, !P3 ;  /* 0x000000ff05127208 */ /* 0x000fe40005800000 */
[----:B------:R-:W-:Y:S02]  /*0610*/  FSETP.GEU.FTZ.AND P4, PT, |R11|, +INF , PT ;  /* 0x7f8000000b00780b */ /* 0x000fe40003f9e200 */
[----:B------:R-:W-:Y:S02]  /*0620*/  FSETP.GEU.FTZ.AND P3, PT, |R12|, +INF , PT ;  /* 0x7f8000000c00780b */ /* 0x000fe40003f7e200 */
[----:B------:R-:W-:Y:S02]  /*0630*/  FSEL R17, R6, RZ, !P6 ;  /* 0x000000ff06117208 */ /* 0x000fe40007000000 */
[----:B------:R-:W-:-:S02]  /*0640*/  FSEL R16, R13, RZ, !P5 ;  /* 0x000000ff0d107208 */ /* 0x000fc40006800000 */
[----:B------:R-:W-:Y:S02]  /*0650*/  FSETP.GEU.FTZ.AND P6, PT, |R7|, +INF , PT ;  /* 0x7f8000000700780b */ /* 0x000fe40003fde200 */
[----:B------:R-:W-:Y:S02]  /*0660*/  FSETP.GEU.FTZ.AND P5, PT, |R20|, +INF , PT ;  /* 0x7f8000001400780b */ /* 0x000fe40003fbe200 */
[----:B------:R-:W-:Y:S02]  /*0670*/  FSEL R15, R14, RZ, !P2 ;  /* 0x000000ff0e0f7208 */ /* 0x000fe40005000000 */
[----:B------:R-:W-:Y:S02]  /*0680*/  FSEL R14, R11, RZ, !P4 ;  /* 0x000000ff0b0e7208 */ /* 0x000fe40006000000 */
[----:B------:R-:W-:Y:S02]  /*0690*/  FSEL R13, R12, RZ, !P3 ;  /* 0x000000ff0c0d7208 */ /* 0x000fe40005800000 */
[----:B------:R-:W-:-:S02]  /*06a0*/  FSEL R12, R7, RZ, !P6 ;  /* 0x000000ff070c7208 */ /* 0x000fc40007000000 */
[----:B------:R-:W-:Y:S01]  /*06b0*/  FSEL R11, R20, RZ, !P5 ;  /* 0x000000ff140b7208 */ /* 0x000fe20006800000 */
[----:B----4-:R-:W-:Y:S02]  /*06c0*/  @P0 FADD.FTZ R20, R14, R25 ;  /* 0x000000190e140221 */ /* 0x010fe40000010000 */
[----:B-----5:R-:W-:Y:S02]  /*06d0*/  @P0 FADD.FTZ R10, R15, R10 ;  /* 0x0000000a0f0a0221 */ /* 0x020fe40000010000 */
[----:B------:R-:W-:Y:S02]  /*06e0*/  @P0 FADD.FTZ R9, R16, R9 ;  /* 0x0000000910090221 */ /* 0x000fe40000010000 */
[----:B------:R-:W-:Y:S02]  /*06f0*/  @P0 FADD.FTZ R8, R17, R8 ;  /* 0x0000000811080221 */ /* 0x000fe40000010000 */
[----:B------:R-:W-:Y:S02]  /*0700*/  @P0 FADD.FTZ R21, R18, R21 ;  /* 0x0000001512150221 */ /* 0x000fe40000010000 */
[----:B------:R-:W-:-:S02]  /*0710*/  @P0 FADD.FTZ R22, R13, R22 ;  /* 0x000000160d160221 */ /* 0x000fc40000010000 */
[----:B------:R-:W-:Y:S02]  /*0720*/  @P0 FADD.FTZ R24, R12, R3 ;  /* 0x000000030c180221 */ /* 0x000fe40000010000 */
[----:B------:R-:W-:Y:S02]  /*0730*/  @P0 FADD.FTZ R25, R11, R2 ;  /* 0x000000020b190221 */ /* 0x000fe40000010000 */
[----:B------:R-:W-:Y:S02]  /*0740*/  IMAD.MOV.U32 R23, RZ, RZ, RZ ;  /* 0x000000ffff177224 */ /* 0x000fe400078e00ff */
[----:B------:R-:W-:Y:S02]  /*0750*/  @!P0 IMAD.MOV.U32 R10, RZ, RZ, R15 ;  /* 0x000000ffff0a8224 */ /* 0x000fe400078e000f */
[----:B------:R-:W-:Y:S02]  /*0760*/  @!P0 IMAD.MOV.U32 R9, RZ, RZ, R16 ;  /* 0x000000ffff098224 */ /* 0x000fe400078e0010 */
[----:B------:R-:W-:-:S02]  /*0770*/  @!P0 IMAD.MOV.U32 R8, RZ, RZ, R17 ;  /* 0x000000ffff088224 */ /* 0x000fc400078e0011 */
[----:B------:R-:W-:Y:S02]  /*0780*/  @!P0 IMAD.MOV.U32 R21, RZ, RZ, R18 ;  /* 0x000000ffff158224 */ /* 0x000fe400078e0012 */
[----:B------:R-:W-:Y:S02]  /*0790*/  @!P0 IMAD.MOV.U32 R20, RZ, RZ, R14 ;  /* 0x000000ffff148224 */ /* 0x000fe400078e000e */
[----:B------:R-:W-:Y:S02]  /*07a0*/  @!P0 IMAD.MOV.U32 R22, RZ, RZ, R13 ;  /* 0x000000ffff168224 */ /* 0x000fe400078e000d */
[----:B------:R-:W-:Y:S02]  /*07b0*/  @!P0 IMAD.MOV.U32 R24, RZ, RZ, R12 ;  /* 0x000000ffff188224 */ /* 0x000fe400078e000c */
[----:B------:R-:W-:Y:S01]  /*07c0*/  @!P0 IMAD.MOV.U32 R25, RZ, RZ, R11 ;  /* 0x000000ffff198224 */ /* 0x000fe200078e000b */
[----:B------:R-:W-:Y:S05]  /*07d0*/  @!P1 BRA `(.L_x_6301) ;  /* 0x0000169000009947 */ /* 0x000fea0003800000 */
[----:B------:R-:W-:Y:S01]  /*07e0*/  ULDC.S8 UR4, c[0x0][0x19c] ;  /* 0x0000670000047ab9 */ /* 0x000fe20000000200 */
[----:B------:R-:W-:-:S02]  /*07f0*/  LOP3.LUT R26, R4, c[0x0][0x190], RZ, 0xc0, !PT ;  /* 0x00006400041a7a12 */ /* 0x000fc400078ec0ff */
        /* <DEDUP_REMOVED lines=11> */
.L_x_6306:
[CC--:B------:R-:W-:Y:S02]  /*08b0*/  FSETP.GT.FTZ.AND P1, PT, R8.reuse, R21.reuse, PT ;  /* 0x000000150800720b */ /* 0x0c0fe40003f34000 */
[----:B0-----:R-:W-:Y:S02]  /*08c0*/  IADD3 R5, R27, 0x1, RZ ;  /* 0x000000011b057810 */ /* 0x001fe40007ffe0ff */
[----:B------:R-:W-:Y:S02]  /*08d0*/  FSEL R2, R8, R21, P1 ;  /* 0x0000001508027208 */ /* 0x000fe40000800000 */
[----:B------:R-:W-:-:S02]  /*08e0*/  ISETP.GE.AND P3, PT, R5, c[0x0][0x190], PT ;  /* 0x0000640005007a0c */ /* 0x000fc40003f66270 */
[----:B------:R-:W-:-:S04]  /*08f0*/  FSETP.GT.FTZ.AND P2, PT, R9, R2, PT ;  /* 0x000000020900720b */ /* 0x000fc80003f54000 */
[----:B------:R-:W-:Y:S02]  /*0900*/  FSEL R3, R9, R2, P2 ;  /* 0x0000000209037208 */ /* 0x000fe40001000000 */
[----:B------:R-:W-:Y:S02]  /*0910*/  SEL R2, RZ, 0x1, !P1 ;  /* 0x00000001ff027807 */ /* 0x000fe40004800000 */
[-C--:B------:R-:W-:Y:S02]  /*0920*/  FSETP.GT.FTZ.AND P6, PT, R10, R3.reuse, PT ;  /* 0x000000030a00720b */ /* 0x080fe40003fd4000 */
[----:B------:R-:W-:Y:S02]  /*0930*/  SEL R2, R2, 0x2, !P2 ;  /* 0x0000000202027807 */ /* 0x000fe40005000000 */
[----:B------:R-:W-:Y:S02]  /*0940*/  FSEL R3, R10, R3, P6 ;  /* 0x000000030a037208 */ /* 0x000fe40003000000 */
[----:B------:R-:W-:-:S02]  /*0950*/  SEL R2, R2, 0x3, !P6 ;  /* 0x0000000302027807 */ /* 0x000fc40007000000 */
[----:B------:R-:W-:-:S04]  /*0960*/  FSETP.GT.FTZ.AND P5, PT, R20, R3, PT ;  /* 0x000000031400720b */ /* 0x000fc80003fb4000 */
[----:B------:R-:W-:Y:S02]  /*0970*/  FSEL R3, R20, R3, P5 ;  /* 0x0000000314037208 */ /* 0x000fe40002800000 */
[----:B------:R-:W-:Y:S02]  /*0980*/  SEL R2, R2, 0x4, !P5 ;  /* 0x0000000402027807 */ /* 0x000fe40006800000 */
[----:B------:R-:W-:-:S04]  /*0990*/  FSETP.GT.FTZ.AND P4, PT, R22, R3, PT ;  /* 0x000000031600720b */ /* 0x000fc80003f94000 */
[----:B------:R-:W-:Y:S02]  /*09a0*/  FSEL R3, R22, R3, P4 ;  /* 0x0000000316037208 */ /* 0x000fe40002000000 */
[----:B------:R-:W-:Y:S02]  /*09b0*/  SEL R2, R2, 0x5, !P4 ;  /* 0x0000000502027807 */ /* 0x000fe40006000000 */
[----:B------:R-:W-:-:S04]  /*09c0*/  FSETP.GT.FTZ.AND P0, PT, R24, R3, PT ;  /* 0x000000031800720b */ /* 0x000fc80003f14000 */
[----:B------:R-:W-:Y:S02]  /*09d0*/  FSEL R4, R24, R3, P0 ;  /* 0x0000000318047208 */ /* 0x000fe40000000000 */
[----:B------:R-:W-:Y:S02]  /*09e0*/  FSEL R3, R17, R18, P1 ;  /* 0x0000001211037208 */ /* 0x000fe40000800000 */
[----:B------:R-:W-:Y:S02]  /*09f0*/  FSETP.GT.FTZ.AND P1, PT, R25, R4, PT ;  /* 0x000000041900720b */ /* 0x000fe40003f34000 */
        /* <DEDUP_REMOVED lines=21> */
.L_x_6304:
        /* <DEDUP_REMOVED lines=11> */
[CC--:B------:R-:W-:Y:S02]  /*0c00*/  FSETP.GT.FTZ.AND P6, PT, R10.reuse, R5.reuse, PT ;  /* 0x000000050a00720b */ /* 0x0c0fe40003fd4000 */
[----:B------:R-:W-:Y:S02]  /*0c10*/  SEL R2, RZ, 0x1, !P3 ;  /* 0x00000001ff027807 */ /* 0x000fe40005800000 */
        /* <DEDUP_REMOVED lines=22> */
[----:B------:R-:W-:-:S02]  /*0d80*/  ISETP.GE.AND P1, PT, R30, c[0x0][0x194], PT ;  /* 0x000065001e007a0c */ /* 0x000fc40003f26270 */
[----:B------:R-:W-:Y:S01]  /*0d90*/  ISETP.GE.AND P0, PT, R28, c[0x0][0x194], PT ;  /* 0x000065001c007a0c */ /* 0x000fe20003f06270 */
[----:B------:R0:W-:Y:S01]  /*0da0*/  STG.E [R2.64], R32 ;  /* 0x0000002002007986 */ /* 0x0001e2000c101906 */
[----:B------:R-:W-:Y:S02]  /*0db0*/  ISETP.LT.AND P1, PT, R30, c[0x0][0x198], P1 ;  /* 0x000066001e007a0c */ /* 0x000fe40000f21270 */
[----:B------:R-:W-:Y:S02]  /*0dc0*/  FSEL R34, R14, R35, P5 ;  /* 0x000000230e227208 */ /* 0x000fe40002800000 */
[----:B------:R-:W-:Y:S02]  /*0dd0*/  ISETP.LT.AND P0, PT, R28, c[0x0][0x198], P0 ;  /* 0x000066001c007a0c */ /* 0x000fe40000701270 */
[----:B------:R-:W-:Y:S02]  /*0de0*/  IADD3 R36, R30, -c[0x0][0x194], RZ ;  /* 0x800065001e247a10 */ /* 0x000fe40007ffe0ff */
[----:B------:R-:W-:-:S02]  /*0df0*/  ISETP.NE.AND P1, PT, R26, RZ, P1 ;  /* 0x000000ff1a00720c */ /* 0x000fc40000f25270 */
[----:B------:R-:W-:Y:S02]  /*0e00*/  IADD3 R27, R27, 0x2, RZ ;  /* 0x000000021b1b7810 */ /* 0x000fe40007ffe0ff */
[----:B------:R-:W-:Y:S02]  /*0e10*/  FSEL R33, R13, R34, P4 ;  /* 0x000000220d217208 */ /* 0x000fe40002000000 */
[----:B------:R-:W-:Y:S02]  /*0e20*/  IADD3 R28, R28, -c[0x0][0x194], RZ ;  /* 0x800065001c1c7a10 */ /* 0x000fe40007ffe0ff */
[----:B------:R-:W-:Y:S02]  /*0e30*/  ISETP.NE.AND P0, PT, R26, RZ, P0 ;  /* 0x000000ff1a00720c */ /* 0x000fe40000705270 */
[----:B------:R-:W-:Y:S02]  /*0e40*/  SEL R37, R36, 0x8, P1 ;  /* 0x0000000824257807 */ /* 0x000fe40000800000 */
[----:B------:R-:W-:-:S02]  /*0e50*/  ISETP.GE.AND P1, PT, R27, c[0x0][0x190], PT ;  /* 0x000064001b007a0c */ /* 0x000fc40003f26270 */
[----:B------:R-:W-:Y:S02]  /*0e60*/  FSEL R34, R12, R33, P3 ;  /* 0x000000210c227208 */ /* 0x000fe40001800000 */
[----:B------:R-:W-:Y:S02]  /*0e70*/  SEL R33, R28, 0x8, P0 ;  /* 0x000000081c217807 */ /* 0x000fe40000000000 */
[----:B------:R-:W-:Y:S01]  /*0e80*/  FSEL R35, R11, R34, P2 ;  /* 0x000000220b237208 */ /* 0x000fe20001000000 */
[----:B------:R-:W-:Y:S01]  /*0e90*/  FADD.FTZ R34, R32, R23 ;  /* 0x0000001720227221 */ /* 0x000fe20000010000 */
        /* <DEDUP_REMOVED lines=28> */
.L_x_6305:
[----:B------:R-:W-:Y:S05]  /*1060*/  @P0 BRA `(.L_x_6306) ;  /* 0xfffff84000000947 */ /* 0x000fea000383ffff */
.L_x_6303:
        /* <DEDUP_REMOVED lines=9> */
[----:B------:R-:W-:Y:S01]  /*1100*/  FSEL R9, R9, R8, P1 ;  /* 0x0000000809097208 */ /* 0x000fe20000800000 */
[----:B------:R-:W-:Y:S01]  /*1110*/  IMAD R8, R0, c[0x0][0x190], R27 ;  /* 0x0000640000087a24 */ /* 0x000fe200078e021b */
[----:B------:R-:W-:Y:S01]  /*1120*/  SEL R2, R2, 0x2, !P1 ;  /* 0x0000000202027807 */ /* 0x000fe20004800000 */
[----:B------:R-:W-:Y:S01]  /*1130*/  IMAD R27, R27, c[0x0][0x178], R0 ;  /* 0x00005e001b1b7a24 */ /* 0x000fe200078e0200 */
[----:B------:R-:W-:-:S02]  /*1140*/  FSETP.GT.FTZ.AND P2, PT, R10, R9, PT ;  /* 0x000000090a00720b */ /* 0x000fc40003f54000 */
[----:B------:R-:W-:Y:S02]  /*1150*/  FSEL R16, R16, R17, P1 ;  /* 0x0000001110107208 */ /* 0x000fe40000800000 */
[----:B------:R-:W-:Y:S02]  /*1160*/  FSEL R9, R10, R9, P2 ;  /* 0x000000090a097208 */ /* 0x000fe40001000000 */
[----:B------:R-:W-:Y:S02]  /*1170*/  SEL R2, R2, 0x3, !P2 ;  /* 0x0000000302027807 */ /* 0x000fe40005000000 */
[CC--:B------:R-:W-:Y:S02]  /*1180*/  FSETP.GT.FTZ.AND P3, PT, R20.reuse, R9.reuse, PT ;  /* 0x000000091400720b */ /* 0x0c0fe40003f74000 */
[----:B------:R-:W-:Y:S02]  /*1190*/  FSEL R15, R15, R16, P2 ;  /* 0x000000100f0f7208 */ /* 0x000fe40001000000 */
[----:B------:R-:W-:-:S02]  /*11a0*/  FSEL R9, R20, R9, P3 ;  /* 0x0000000914097208 */ /* 0x000fc40001800000 */
[----:B------:R-:W-:Y:S02]  /*11b0*/  SEL R2, R2, 0x4, !P3 ;  /* 0x0000000402027807 */ /* 0x000fe40005800000 */
[----:B------:R-:W-:Y:S02]  /*11c0*/  FSETP.GT.FTZ.AND P4, PT, R22, R9, PT ;  /* 0x000000091600720b */ /* 0x000fe40003f94000 */
[----:B------:R-:W-:Y:S02]  /*11d0*/  FSEL R14, R14, R15, P3 ;  /* 0x0000000f0e0e7208 */ /* 0x000fe40001800000 */
[----:B------:R-:W-:Y:S02]  /*11e0*/  FSEL R9, R22, R9, P4 ;  /* 0x0000000916097208 */ /* 0x000fe40002000000 */
[----:B------:R-:W-:Y:S02]  /*11f0*/  SEL R2, R2, 0x5, !P4 ;  /* 0x0000000502027807 */ /* 0x000fe40006000000 */
[----:B------:R-:W-:-:S02]  /*1200*/  FSETP.GT.FTZ.AND P5, PT, R24, R9, PT ;  /* 0x000000091800720b */ /* 0x000fc40003fb4000 */
[----:B------:R-:W-:Y:S02]  /*1210*/  FSEL R13, R13, R14, P4 ;  /* 0x0000000e0d0d7208 */ /* 0x000fe40002000000 */
[----:B------:R-:W-:Y:S01]  /*1220*/  FSEL R24, R24, R9, P5 ;  /* 0x0000000918187208 */ /* 0x000fe20002800000 */
[----:B------:R-:W-:Y:S01]  /*1230*/  IMAD.MOV.U32 R9, RZ, RZ, 0x4 ;  /* 0x00000004ff097424 */ /* 0x000fe200078e00ff */
[----:B------:R-:W-:Y:S02]  /*1240*/  SEL R2, R2, 0x6, !P5 ;  /* 0x0000000602027807 */ /* 0x000fe40006800000 */
[----:B------:R-:W-:Y:S01]  /*1250*/  FSETP.GT.FTZ.AND P1, PT, R25, R24, PT ;  /* 0x000000181900720b */ /* 0x000fe20003f34000 */
[----:B------:R-:W-:Y:S01]  /*1260*/  IMAD.WIDE R6, R8, R9, c[0x0][0x180] ;  /* 0x0000600008067625 */ /* 0x000fe200078e0209 */
[----:B------:R-:W-:Y:S02]  /*1270*/  FSEL R12, R12, R13, P5 ;  /* 0x0000000d0c0c7208 */ /* 0x000fe40002800000 */
[----:B------:R-:W-:-:S02]  /*1280*/  SEL R5, R2, 0x7, !P1 ;  /* 0x0000000702057807 */ /* 0x000fc40004800000 */
[----:B------:R-:W-:Y:S02]  /*1290*/  PRMT R2, R19, 0x9910, RZ ;  /* 0x0000991013027816 */ /* 0x000fe400000000ff */
[----:B------:R-:W-:Y:S02]  /*12a0*/  ISETP.GE.AND P0, PT, R5, c[0x0][0x194], PT ;  /* 0x0000650005007a0c */ /* 0x000fe40003f06270 */
[----:B------:R-:W-:Y:S02]  /*12b0*/  FSEL R12, R11, R12, P1 ;  /* 0x0000000c0b0c7208 */ /* 0x000fe40000800000 */
[C---:B------:R-:W-:Y:S02]  /*12c0*/  ISETP.LT.AND P0, PT, R5.reuse, c[0x0][0x198], P0 ;  /* 0x0000660005007a0c */ /* 0x040fe40000701270 */
[----:B------:R-:W-:Y:S01]  /*12d0*/  IADD3 R5, R5, -c[0x0][0x194], RZ ;  /* 0x8000650005057a10 */ /* 0x000fe20007ffe0ff */
[----:B------:R-:W-:Y:S01]  /*12e0*/  FADD.FTZ R23, R23, R12 ;  /* 0x0000000c17177221 */ /* 0x000fe20000010000 */
[----:B------:R-:W-:Y:S01]  /*12f0*/  ISETP.NE.AND P0, PT, R2, RZ, P0 ;  /* 0x000000ff0200720c */ /* 0x000fe20000705270 */
[----:B------:R-:W-:-:S03]  /*1300*/  IMAD.WIDE R2, R8, R9, c[0x0][0x170] ;  /* 0x00005c0008027625 */ /* 0x000fc600078e0209 */
[----:B------:R-:W-:Y:S01]  /*1310*/  SEL R5, R5, 0x8, P0 ;  /* 0x0000000805057807 */ /* 0x000fe20000000000 */
[----:B------:R-:W-:Y:S01]  /*1320*/  IMAD.WIDE R8, R8, R9, c[0x0][0x188] ;  /* 0x0000620008087625 */ /* 0x000fe200078e0209 */
[----:B------:R0:W-:Y:S04]  /*1330*/  STG.E [R2.64], R12 ;  /* 0x0000000c02007986 */ /* 0x0001e8000c101906 */
[----:B------:R0:W-:Y:S04]  /*1340*/  STG.E [R6.64], R5 ;  /* 0x0000000506007986 */ /* 0x0001e8000c101906 */
[----:B------:R0:W-:Y:S01]  /*1350*/  STG.E [R8.64], R27 ;  /* 0x0000001b08007986 */ /* 0x0001e2000c101906 */
[----:B------:R-:W-:Y:S05]  /*1360*/  BRA `(.L_x_6301) ;  /* 0x00000b0000007947 */ /* 0x000fea0003800000 */
.L_x_6302:
[----:B------:R-:W-:Y:S01]  /*1370*/  ISETP.NE.AND P0, PT, R4, c[0x0][0x190], PT ;  /* 0x0000640004007a0c */ /* 0x000fe20003f05270 */
[----:B------:R-:W-:-:S12]  /*1380*/  IMAD.MOV.U32 R27, RZ, RZ, RZ ;  /* 0x000000ffff1b7224 */ /* 0x000fd800078e00ff */
[----:B------:R-:W-:Y:S05]  /*1390*/  @!P0 BRA `(.L_x_6307) ;  /* 0x000007d000008947 */ /* 0x000fea0003800000 */
[----:B------:R-:W-:Y:S01]  /*13a0*/  PRMT R23, R19, 0x9910, RZ ;  /* 0x0000991013177816 */ /* 0x000fe200000000ff */
[----:B------:R-:W-:Y:S01]  /*13b0*/  IMAD.MOV.U32 R27, RZ, RZ, RZ ;  /* 0x000000ffff1b7224 */ /* 0x000fe200078e00ff */
[----:B------:R-:W-:Y:S02]  /*13c0*/  IADD3 R26, -R26, c[0x0][0x190], RZ ;  /* 0x000064001a1a7a10 */ /* 0x000fe40007ffe1ff */
.L_x_6310:
[CC--:B------:R-:W-:Y:S02]  /*13d0*/  FSETP.GT.FTZ.AND P2, PT, R8.reuse, R21.reuse, PT ;  /* 0x000000150800720b */ /* 0x0c0fe40003f54000 */
[----:B0-----:R-:W-:Y:S02]  /*13e0*/  IADD3 R5, R27, 0x1, RZ ;  /* 0x000000011b057810 */ /* 0x001fe40007ffe0ff */
[----:B------:R-:W-:Y:S02]  /*13f0*/  FSEL R2, R8, R21, P2 ;  /* 0x0000001508027208 */ /* 0x000fe40001000000 */
[----:B------:R-:W-:Y:S02]  /*1400*/  ISETP.GE.AND P5, PT, R5, c[0x0][0x190], PT ;  /* 0x0000640005007a0c */ /* 0x000fe40003fa6270 */
        /* <DEDUP_REMOVED lines=38> */
.L_x_6308:
        /* <DEDUP_REMOVED lines=8> */
[----:B------:R-:W-:-:S02]  /*16f0*/  IADD3 R27, R27, 0x2, RZ ;  /* 0x000000021b1b7810 */ /* 0x000fc40007ffe0ff */
[----:B------:R-:W-:Y:S02]  /*1700*/  FSEL R3, R9, R2, P6 ;  /* 0x0000000209037208 */ /* 0x000fe40003000000 */
[----:B------:R-:W-:Y:S02]  /*1710*/  FSEL R2, R14, R5, P1 ;  /* 0x000000050e027208 */ /* 0x000fe40000800000 */
[CC--:B------:R-:W-:Y:S02]  /*1720*/  FSETP.GT.FTZ.AND P0, PT, R10.reuse, R3.reuse, PT ;  /* 0x000000030a00720b */ /* 0x0c0fe40003f14000 */
[----:B------:R-:W-:Y:S02]  /*1730*/  FSEL R5, R13, R2, P4 ;  /* 0x000000020d057208 */ /* 0x000fe40002000000 */
[----:B------:R-:W-:Y:S02]  /*1740*/  FSEL R3, R10, R3, P0 ;  /* 0x000000030a037208 */ /* 0x000fe40000000000 */
[----:B------:R-:W-:-:S02]  /*1750*/  SEL R2, RZ, 0x1, !P5 ;  /* 0x00000001ff027807 */ /* 0x000fc40006800000 */
[-C--:B------:R-:W-:Y:S02]  /*1760*/  FSETP.GT.FTZ.AND P1, PT, R20, R3.reuse, PT ;  /* 0x000000031400720b */ /* 0x080fe40003f34000 */
[----:B------:R-:W-:Y:S02]  /*1770*/  SEL R2, R2, 0x2, !P6 ;  /* 0x0000000202027807 */ /* 0x000fe40007000000 */
        /* <DEDUP_REMOVED lines=9> */
[----:B------:R-:W-:Y:S01]  /*1810*/  IMAD.WIDE R2, R28, R7, c[0x0][0x170] ;  /* 0x00005c001c027625 */ /* 0x000fe200078e0207 */
[----:B------:R-:W-:-:S02]  /*1820*/  SEL R29, R4, 0x5, !P4 ;  /* 0x00000005041d7807 */ /* 0x000fc40006000000 */
[----:B------:R-:W-:Y:S02]  /*1830*/  FSEL R35, R11, R32, P2 ;  /* 0x000000200b237208 */ /* 0x000fe40001000000 */
[----:B------:R-:W-:Y:S02]  /*1840*/  FSEL R4, R16, R5, P6 ;  /* 0x0000000510047208 */ /* 0x000fe40003000000 */
[----:B------:R-:W-:Y:S01]  /*1850*/  FSETP.GT.FTZ.AND P2, PT, R25, R30, PT ;  /* 0x0000001e1900720b */ /* 0x000fe20003f54000 */
[----:B------:R0:W-:Y:S01]  /*1860*/  STG.E [R2.64], R35 ;  /* 0x0000002302007986 */ /* 0x0001e2000c101906 */
[----:B------:R-:W-:Y:S02]  /*1870*/  SEL R29, R29, 0x6, !P3 ;  /* 0x000000061d1d7807 */ /* 0x000fe40005800000 */
[----:B------:R-:W-:Y:S02]  /*1880*/  FSEL R5, R15, R4, P0 ;  /* 0x000000040f057208 */ /* 0x000fe40000000000 */
[----:B------:R-:W-:-:S02]  /*1890*/  SEL R29, R29, 0x7, !P2 ;  /* 0x000000071d1d7807 */ /* 0x000fc40005000000 */
[----:B------:R-:W-:Y:S01]  /*18a0*/  FSEL R30, R14, R5, P1 ;  /* 0x000000050e1e7208 */ /* 0x000fe20000800000 */
[----:B------:R-:W-:Y:S01]  /*18b0*/  IMAD.WIDE R4, R28, R7, c[0x0][0x180] ;  /* 0x000060001c047625 */ /* 0x000fe200078e0207 */
[C---:B------:R-:W-:Y:S02]  /*18c0*/  ISETP.GE.AND P1, PT, R29.reuse, c[0x0][0x194], PT ;  /* 0x000065001d007a0c */ /* 0x040fe40003f26270 */
[C---:B------:R-:W-:Y:S02]  /*18d0*/  ISETP.GE.AND P0, PT, R6.reuse, c[0x0][0x194], PT ;  /* 0x0000650006007a0c */ /* 0x040fe40003f06270 */
[C---:B------:R-:W-:Y:S02]  /*18e0*/  ISETP.LT.AND P1, PT, R29.reuse, c[0x0][0x198], P1 ;  /* 0x000066001d007a0c */ /* 0x040fe40000f21270 */
[----:B------:R-:W-:Y:S02]  /*18f0*/  ISETP.LT.AND P0, PT, R6, c[0x0][0x198], P0 ;  /* 0x0000660006007a0c */ /* 0x000fe40000701270 */
[----:B------:R-:W-:-:S02]  /*1900*/  IADD3 R32, R29, -c[0x0][0x194], RZ ;  /* 0x800065001d207a10 */ /* 0x000fc40007ffe0ff */
[----:B------:R-:W-:Y:S02]  /*1910*/  ISETP.NE.AND P1, PT, R23, RZ, P1 ;  /* 0x000000ff1700720c */ /* 0x000fe40000f25270 */
[----:B------:R-:W-:Y:S02]  /*1920*/  FSEL R33, R13, R30, P4 ;  /* 0x0000001e0d217208 */ /* 0x000fe40002000000 */
[----:B------:R-:W-:Y:S02]  /*1930*/  IADD3 R6, R6, -c[0x0][0x194], RZ ;  /* 0x8000650006067a10 */ /* 0x000fe40007ffe0ff */
[----:B------:R-:W-:Y:S02]  /*1940*/  ISETP.NE.AND P0, PT, R23, RZ, P0 ;  /* 0x000000ff1700720c */ /* 0x000fe40000705270 */
[----:B------:R-:W-:Y:S02]  /*1950*/  SEL R37, R32, 0x8, P1 ;  /* 0x0000000820257807 */ /* 0x000fe40000800000 */
[----:B------:R-:W-:-:S02]  /*1960*/  ISETP.GE.AND P1, PT, R27, c[0x0][0x190], PT ;  /* 0x000064001b007a0c */ /* 0x000fc40003f26270 */
[----:B------:R-:W-:Y:S02]  /*1970*/  FSEL R30, R12, R33, P3 ;  /* 0x000000210c1e7208 */ /* 0x000fe40001800000 */
[----:B------:R-:W-:Y:S01]  /*1980*/  SEL R33, R6, 0x8, P0 ;  /* 0x0000000806217807 */ /* 0x000fe20000000000 */
[----:B------:R-:W-:Y:S01]  /*1990*/  IMAD.WIDE R6, R28, R7, c[0x0][0x188] ;  /* 0x000062001c067625 */ /* 0x000fe200078e0207 */
[----:B0-----:R-:W-:Y:S02]  /*19a0*/  FSEL R35, R11, R30, P2 ;  /* 0x0000001e0b237208 */ /* 0x001fe40001000000 */
        /* <DEDUP_REMOVED lines=27> */
.L_x_6309:
[----:B------:R-:W-:Y:S05]  /*1b60*/  @P0 BRA `(.L_x_6310) ;  /* 0xfffff86000000947 */ /* 0x000fea000383ffff */
.L_x_6307:
        /* <DEDUP_REMOVED lines=37> */
[C---:B------:R-:W-:Y:S02]  /*1dc0*/  ISETP.GE.AND P0, PT, R3.reuse, c[0x0][0x194], PT ;  /* 0x0000650003007a0c */ /* 0x040fe40003f06270 */
[C---:B------:R-:W-:Y:S02]  /*1dd0*/  IADD3 R5, R3.reuse, -c[0x0][0x194], RZ ;  /* 0x8000650003057a10 */ /* 0x040fe40007ffe0ff */
[----:B------:R-:W-:Y:S02]  /*1de0*/  ISETP.LT.AND P0, PT, R3, c[0x0][0x198], P0 ;  /* 0x0000660003007a0c */ /* 0x000fe40000701270 */
[----:B------:R-:W-:Y:S02]  /*1df0*/  FSEL R11, R11, R12, P1 ;  /* 0x0000000c0b0b7208 */ /* 0x000fe40000800000 */
[----:B------:R-:W-:Y:S01]  /*1e00*/  ISETP.NE.AND P0, PT, R2, RZ, P0 ;  /* 0x000000ff0200720c */ /* 0x000fe20000705270 */
[----:B------:R-:W-:-:S03]  /*1e10*/  IMAD.WIDE R2, R8, R9, c[0x0][0x170] ;  /* 0x00005c0008027625 */ /* 0x000fc600078e0209 */
[----:B------:R-:W-:Y:S01]  /*1e20*/  SEL R5, R5, 0x8, P0 ;  /* 0x0000000805057807 */ /* 0x000fe20000000000 */
[----:B------:R-:W-:Y:S01]  /*1e30*/  IMAD.WIDE R8, R8, R9, c[0x0][0x188] ;  /* 0x0000620008087625 */ /* 0x000fe200078e0209 */
[----:B------:R0:W-:Y:S04]  /*1e40*/  STG.E [R2.64], R11 ;  /* 0x0000000b02007986 */ /* 0x0001e8000c101906 */
[----:B------:R0:W-:Y:S04]  /*1e50*/  STG.E [R6.64], R5 ;  /* 0x0000000506007986 */ /* 0x0001e8000c101906 */
[----:B------:R0:W-:Y:S02]  /*1e60*/  STG.E [R8.64], R27 ;  /* 0x0000001b08007986 */ /* 0x0001e4000c101906 */
.L_x_6301:
        /* <DEDUP_REMOVED lines=22> */
.L_x_6314:
        /* <DEDUP_REMOVED lines=64> */
.L_x_6313:
        /* <DEDUP_REMOVED lines=36> */
.L_x_6315:
[----:B------:R-:W-:-:S13]  /*2610*/  ISETP.NE.OR P0, PT, R4, RZ, P0 ;  /* 0x000000ff0400720c */ /* 0x000fda0000705670 */
[----:B------:R-:W-:Y:S05]  /*2620*/  @!P0 BRA `(.L_x_6311) ;  /* 0x0000014000008947 */ /* 0x000fea0003800000 */
.L_x_6312:
[----:B--2---:R1:W2:Y:S02]  /*2630*/  MUFU.RCP R15, R23 ;  /* 0x00000017000f7308 */ /* 0x0042a40000001000 */
.L_x_6316:
        /* <DEDUP_REMOVED lines=19> */
.L_x_6311:
        /* <DEDUP_REMOVED lines=8> */
.L_x_6317:
        /* <DEDUP_REMOVED lines=11> */
.L_x_6318:
        /* <DEDUP_REMOVED lines=14> */
.L_x_11306:


//--------------------- .text._ZN4vllm3moe10topkGatingILi4ELi4ELi4ELi8ELi32Ej13__nv_bfloat16LNS0_11ScoringFuncE0EEEvPKT5_PKbPfiPT4_PiiiibPKf --------------------------
	.section	.text._ZN4vllm3moe10topkGatingILi4ELi4ELi4ELi8ELi32Ej13__nv_bfloat16LNS0_11ScoringFuncE0EEEvPKT5_PKbPfiPT4_PiiiibPKf,"ax",@progbits
	.sectioninfo	@"SHI_REGISTERS=32"
	.align	128
        .global         _ZN4vllm3moe10topkGatingILi4ELi4ELi4ELi8ELi32Ej13__nv_bfloat16LNS0_11ScoringFuncE0EEEvPKT5_PKbPfiPT4_PiiiibPKf
        .type           _ZN4vllm3moe10topkGatingILi4ELi4ELi4ELi8ELi32Ej13__nv_bfloat16LNS0_11ScoringFuncE0EEEvPKT5_PKbPfiPT4_PiiiibPKf,@function
        .size           _ZN4vllm3moe10topkGatingILi4ELi4ELi4ELi8ELi32Ej13__nv_bfloat16LNS0_11ScoringFuncE0EEEvPKT5_PKbPfiPT4_PiiiibPKf,(.L_x_11307 - _ZN4vllm3moe10topkGatingILi4ELi4ELi4ELi8ELi32Ej13__nv_bfloat16LNS0_11ScoringFuncE0EEEvPKT5_PKbPfiPT4_PiiiibPKf)
        .other          _ZN4vllm3moe10topkGatingILi4ELi4ELi4ELi8ELi32Ej13__nv_bfloat16LNS0_11ScoringFuncE0EEEvPKT5_PKbPfiPT4_PiiiibPKf,@"STO_CUDA_ENTRY STV_DEFAULT"
_ZN4vllm3moe10topkGatingILi4ELi4ELi4ELi8ELi32Ej13__nv_bfloat16LNS0_11ScoringFuncE0EEEvPKT5_PKbPfiPT4_PiiiibPKf:
.text._ZN4vllm3moe10topkGatingILi4ELi4ELi4ELi8ELi32Ej13__nv_bfloat16LNS0_11ScoringFuncE0EEEvPKT5_PKbPfiPT4_PiiiibPKf:
        /* <DEDUP_REMOVED lines=28> */
[----:B------:R-:W-:Y:S02]  /*01c0*/  PRMT R2, RZ, 0x7610, R2 ;  /* 0x00007610ff027816 */ /* 0x000fe40000000002 */
[--C-:B0-----:R-:W-:Y:S02]  /*01d0*/  PRMT R6, RZ, 0x5410, R3.reuse ;  /* 0x00005410ff067816 */ /* 0x101fe40000000003 */
[----:B------:R-:W-:Y:S02]  /*01e0*/  FMNMX.FTZ R9, R5, R2, !PT ;  /* 0x0000000205097209 */ /* 0x000fe40007810000 */
        /* <DEDUP_REMOVED lines=10> */
[----:B------:R-:W-:-:S05]  /*0290*/  FMUL.FTZ R6, R6, 1.4426950216293334961 ;  /* 0x3fb8aa3b06067820 */ /* 0x000fca0000410000 */
[----:B------:R-:W1:Y:S01]  /*02a0*/  MUFU.EX2 R7, R7 ;  /* 0x0000000700077308 */ /* 0x000e620000000800 */
[----:B------:R-:W-:-:S07]  /*02b0*/  FMUL.FTZ R8, R8, 1.4426950216293334961 ;  /* 0x3fb8aa3b08087820 */ /* 0x000fce0000410000 */
[----:B------:R-:W2:Y:S01]  /*02c0*/  MUFU.EX2 R3, R6 ;  /* 0x0000000600037308 */ /* 0x000ea20000000800 */
[----:B0-----:R-:W-:-:S07]  /*02d0*/  FADD.FTZ R2, RZ, R5 ;  /* 0x00000005ff027221 */ /* 0x001fce0000010000 */
[----:B------:R-:W0:Y:S01]  /*02e0*/  MUFU.EX2 R9, R8 ;  /* 0x0000000800097308 */ /* 0x000e220000000800 */
[----:B-1----:R-:W-:-:S04]  /*02f0*/  FADD.FTZ R2, R2, R7 ;  /* 0x0000000702027221 */ /* 0x002fc80000010000 */
[----:B--2---:R-:W-:-:S04]  /*0300*/  FADD.FTZ R2, R2, R3 ;  /* 0x0000000302027221 */ /* 0x004fc80000010000 */
[----:B0-----:R-:W-:-:S06]  /*0310*/  FADD.FTZ R14, R2, R9 ;  /* 0x00000009020e7221 */ /* 0x001fcc0000010000 */
[----:B------:R-:W0:Y:S01]  /*0320*/  MUFU.RCP R14, R14 ;  /* 0x0000000e000e7308 */ /* 0x000e220000001000 */
[----:B------:R-:W-:Y:S01]  /*0330*/  IMAD.MOV.U32 R2, RZ, RZ, 0x1 ;  /* 0x00000001ff027424 */ /* 0x000fe200078e00ff */
[----:B---3--:R-:W-:-:S04]  /*0340*/  @P0 ISETP.NE.AND P3, PT, R4, RZ, PT ;  /* 0x000000ff0400020c */ /* 0x008fc80003f65270 */
[C---:B------:R-:W-:Y:S01]  /*0350*/  ISETP.LE.AND P2, PT, R2.reuse, c[0x0][0x190], PT ;  /* 0x0000640002007a0c */ /* 0x040fe20003f43270 */
[-C--:B0-----:R-:W-:Y:S02]  /*0360*/  FMUL.FTZ R5, R5, R14.reuse ;  /* 0x0000000e05057220 */ /* 0x081fe40000410000 */
[-C--:B------:R-:W-:Y:S02]  /*0370*/  FMUL.FTZ R7, R7, R14.reuse ;  /* 0x0000000e07077220 */ /* 0x080fe40000410000 */
[-C--:B------:R-:W-:Y:S02]  /*0380*/  FMUL.FTZ R3, R3, R14.reuse ;  /* 0x0000000e03037220 */ /* 0x080fe40000410000 */
[----:B------:R-:W-:Y:S01]  /*0390*/  FMUL.FTZ R4, R9, R14 ;  /* 0x0000000e09047220 */ /* 0x000fe20000410000 */
[----:B------:R-:W-:Y:S02]  /*03a0*/  PRMT R9, R2, 0x7610, R9 ;  /* 0x0000761002097816 */ /* 0x000fe40000000009 */
[----:B------:R-:W-:-:S02]  /*03b0*/  @P0 SEL R2, RZ, 0x1, P3 ;  /* 0x00000001ff020807 */ /* 0x000fc40001800000 */
[----:B------:R-:W-:Y:S02]  /*03c0*/  FSETP.GEU.FTZ.AND P3, PT, |R5|, +INF , PT ;  /* 0x7f8000000500780b */ /* 0x000fe40003f7e200 */
[----:B------:R-:W-:Y:S02]  /*03d0*/  FSETP.GEU.FTZ.AND P4, PT, |R7|, +INF , PT ;  /* 0x7f8000000700780b */ /* 0x000fe40003f9e200 */
[----:B------:R-:W-:Y:S02]  /*03e0*/  FSETP.GEU.FTZ.AND P5, PT, |R3|, +INF , PT ;  /* 0x7f8000000300780b */ /* 0x000fe40003fbe200 */
[----:B------:R-:W-:Y:S02]  /*03f0*/  FSETP.GEU.FTZ.AND P6, PT, |R4|, +INF , PT ;  /* 0x7f8000000400780b */ /* 0x000fe40003fde200 */
[----:B------:R-:W-:Y:S02]  /*0400*/  FSEL R8, R5, RZ, !P3 ;  /* 0x000000ff05087208 */ /* 0x000fe40005800000 */
[----:B------:R-:W-:-:S02]  /*0410*/  FSEL R7, R7, RZ, !P4 ;  /* 0x000000ff07077208 */ /* 0x000fc40006000000 */
[----:B------:R-:W-:Y:S02]  /*0420*/  FSEL R6, R3, RZ, !P5 ;  /* 0x000000ff03067208 */ /* 0x000fe40006800000 */
[----:B------:R-:W-:Y:S01]  /*0430*/  FSEL R5, R4, RZ, !P6 ;  /* 0x000000ff04057208 */ /* 0x000fe20007000000 */
[----:B----4-:R-:W-:Y:S01]  /*0440*/  @P1 FADD.FTZ R3, R7, R0 ;  /* 0x0000000007031221 */ /* 0x010fe20000010000 */
[----:B------:R-:W-:Y:S01]  /*0450*/  @P0 PRMT R9, R2, 0x7610, R9 ;  /* 0x0000761002090816 */ /* 0x000fe20000000009 */
[----:B-----5:R-:W-:Y:S02]  /*0460*/  @P1 FADD.FTZ R4, R8, R15 ;  /* 0x0000000f08041221 */ /* 0x020fe40000010000 */
[----:B------:R-:W-:Y:S02]  /*0470*/  @P1 FADD.FTZ R2, R6, R13 ;  /* 0x0000000d06021221 */ /* 0x000fe40000010000 */
[----:B------:R-:W-:Y:S02]  /*0480*/  @P1 FADD.FTZ R0, R5, R12 ;  /* 0x0000000c05001221 */ /* 0x000fe40000010000 */
[----:B------:R-:W-:-:S02]  /*0490*/  @!P1 IMAD.MOV.U32 R4, RZ, RZ, R8 ;  /* 0x000000ffff049224 */ /* 0x000fc400078e0008 */
[----:B------:R-:W-:Y:S02]  /*04a0*/  @!P1 IMAD.MOV.U32 R3, RZ, RZ, R7 ;  /* 0x000000ffff039224 */ /* 0x000fe400078e0007 */
        /* <DEDUP_REMOVED lines=19> */
.L_x_6326:
        /* <DEDUP_REMOVED lines=35> */
.L_x_6322:
        /* <DEDUP_REMOVED lines=34> */
.L_x_6323:
        /* <DEDUP_REMOVED lines=33> */
.L_x_6324:
        /* <DEDUP_REMOVED lines=37> */
.L_x_6325:
[----:B------:R-:W-:Y:S05]  /*0e90*/  @P5 BRA `(.L_x_6326) ;  /* 0xfffff74000005947 */ /* 0x000fea000383ffff */
.L_x_6321:
        /* <DEDUP_REMOVED lines=17> */
.L_x_6328:
        /* <DEDUP_REMOVED lines=42> */
.L_x_6327:
[----:B------:R-:W-:Y:S02]  /*1250*/  IMAD.X R19, RZ, RZ, R19, P4 ;  /* 0x000000ffff137224 */ /* 0x000fe400020e0613 */
[----:B------:R-:W-:Y:S02]  /*1260*/  IMAD.X R20, RZ, RZ, R20, P3 ;  /* 0x000000ffff147224 */ /* 0x000fe400018e0614 */
[----:B------:R-:W-:Y:S01]  /*1270*/  IMAD.X R17, RZ, RZ, R17, P1 ;  /* 0x000000ffff117224 */ /* 0x000fe200008e0611 */
[----:B------:R-:W-:Y:S05]  /*1280*/  @!P0 BRA `(.L_x_6319) ;  /* 0x00000d0000008947 */ /* 0x000fea0003800000 */
[----:B------:R-:W-:Y:S02]  /*1290*/  IADD3 R21, R21, 0x1, RZ ;  /* 0x0000000115157810 */ /* 0x000fe40007ffe0ff */
[----:B0-----:R-:W-:Y:S01]  /*12a0*/  IADD3 R11, R11, c[0x0][0x178], RZ ;  /* 0x00005e000b0b7a10 */ /* 0x001fe20007ffe0ff */
[----:B------:R-:W-:Y:S05]  /*12b0*/  BRA `(.L_x_6328) ;  /* 0xfffffcf000007947 */ /* 0x000fea000383ffff */
.L_x_6320:
[----:B------:R-:W-:Y:S01]  /*12c0*/  ISETP.GE.U32.AND P0, PT, R12, 0x3, PT ;  /* 0x000000030c00780c */ /* 0x000fe20003f06070 */
[----:B------:R-:W-:-:S12]  /*12d0*/  IMAD.MOV.U32 R21, RZ, RZ, RZ ;  /* 0x000000ffff157224 */ /* 0x000fd800078e00ff */
[----:B------:R-:W-:Y:S05]  /*12e0*/  @!P0 BRA `(.L_x_6329) ;  /* 0x000008c000008947 */ /* 0x000fea0003800000 */
[----:B------:R-:W-:Y:S01]  /*12f0*/  PRMT R20, R9, 0x9910, RZ ;  /* 0x0000991009147816 */ /* 0x000fe200000000ff */
[----:B------:R-:W-:Y:S01]  /*1300*/  IMAD.MOV.U32 R21, RZ, RZ, RZ ;  /* 0x000000ffff157224 */ /* 0x000fe200078e00ff */
[----:B------:R-:W-:Y:S02]  /*1310*/  ULDC UR5, c[0x0][0x190] ;  /* 0x0000640000057ab9 */ /* 0x000fe40000000800 */
[----:B------:R-:W-:Y:S02]  /*1320*/  UIADD3 UR5, -UR4, UR5, URZ ;  /* 0x0000000504057290 */ /* 0x000fe4000fffe13f */
.L_x_6334:
        /* <DEDUP_REMOVED lines=34> */
.L_x_6330:
        /* <DEDUP_REMOVED lines=33> */
.L_x_6331:
        /* <DEDUP_REMOVED lines=32> */
.L_x_6332:
        /* <DEDUP_REMOVED lines=36> */
.L_x_6333:
[----:B------:R-:W-:Y:S05]  /*1ba0*/  @P5 BRA `(.L_x_6334) ;  /* 0xfffff78000005947 */ /* 0x000fea000383ffff */
.L_x_6329:
        /* <DEDUP_REMOVED lines=15> */
.L_x_6336:
        /* <DEDUP_REMOVED lines=41> */
.L_x_6335:
[----:B------:R-:W-:Y:S01]  /*1f30*/  IADD3 R21, R21, 0x1, RZ ;  /* 0x0000000115157810 */ /* 0x000fe20007ffe0ff */
[----:B------:R-:W-:Y:S01]  /*1f40*/  IMAD.X R20, RZ, RZ, R20, P4 ;  /* 0x000000ffff147224 */ /* 0x000fe200020e0614 */
[----:B0-----:R-:W-:Y:S01]  /*1f50*/  IADD3 R11, R11, c[0x0][0x178], RZ ;  /* 0x00005e000b0b7a10 */ /* 0x001fe20007ffe0ff */
[----:B------:R-:W-:Y:S02]  /*1f60*/  IMAD.X R15, RZ, RZ, R15, P3 ;  /* 0x000000ffff0f7224 */ /* 0x000fe400018e060f */
[----:B------:R-:W-:Y:S01]  /*1f70*/  IMAD.X R17, RZ, RZ, R17, P1 ;  /* 0x000000ffff117224 */ /* 0x000fe200008e0611 */
[----:B------:R-:W-:Y:S05]  /*1f80*/  @P0 BRA `(.L_x_6336) ;  /* 0xfffffd1000000947 */ /* 0x000fea000383ffff */
.L_x_6319:
        /* <DEDUP_REMOVED lines=21> */
.L_x_6340:
        /* <DEDUP_REMOVED lines=64> */
.L_x_6339:
        /* <DEDUP_REMOVED lines=36> */
.L_x_6341:
[----:B------:R-:W-:-:S13]  /*2720*/  ISETP.NE.OR P0, PT, R2, RZ, P0 ;  /* 0x000000ff0200720c */ /* 0x000fda0000705670 */
[----:B------:R-:W-:Y:S05]  /*2730*/  @!P0 BRA `(.L_x_6337) ;  /* 0x0000014000008947 */ /* 0x000fea0003800000 */
.L_x_6338:
[----:B0-2---:R0:W2:Y:S02]  /*2740*/  MUFU.RCP R15, R18 ;  /* 0x00000012000f7308 */ /* 0x0050a40000001000 */
.L_x_6342:
        /* <DEDUP_REMOVED lines=19> */
.L_x_6337:
        /* <DEDUP_REMOVED lines=8> */
.L_x_6343:
        /* <DEDUP_REMOVED lines=11> */
.L_x_6344:
        /* <DEDUP_REMOVED lines=13> */
.L_x_11307:


//--------------------- .text._ZN4vllm3moe10topkGatingILi2ELi2ELi4ELi4ELi32Ej13__nv_bfloat16LNS0_11ScoringFuncE0EEEvPKT5_PKbPfiPT4_PiiiibPKf --------------------------
	.section	.text._ZN4vllm3moe10topkGatingILi2ELi2ELi4ELi4ELi32Ej13__nv_bfloat16LNS0_11ScoringFuncE0EEEvPKT5_PKbPfiPT4_PiiiibPKf,"ax",@progbits
	.sectioninfo	@"SHI_REGISTERS=32"
	.align	128
        .global         _ZN4vllm3moe10topkGatingILi2ELi2ELi4ELi4ELi32Ej13__nv_bfloat16LNS0_11ScoringFuncE0EEEvPKT5_PKbPfiPT4_PiiiibPKf
        .type           _ZN4vllm3moe10topkGatingILi2ELi2ELi4ELi4ELi32Ej13__nv_bfloat16LNS0_11ScoringFuncE0EEEvPKT5_PKbPfiPT4_PiiiibPKf,@function
        .size           _ZN4vllm3moe10topkGatingILi2ELi2ELi4ELi4ELi32Ej13__nv_bfloat16LNS0_11ScoringFuncE0EEEvPKT5_PKbPfiPT4_PiiiibPKf,(.L_x_11308 - _ZN4vllm3moe10topkGatingILi2ELi2ELi4ELi4ELi32Ej13__nv_bfloat16LNS0_11ScoringFuncE0EEEvPKT5_PKbPfiPT4_PiiiibPKf)
        .other          _ZN4vllm3moe10topkGatingILi2ELi2ELi4ELi4ELi32Ej13__nv_bfloat16LNS0_11ScoringFuncE0EEEvPKT5_PKbPfiPT4_PiiiibPKf,@"STO_CUDA_ENTRY STV_DEFAULT"
_ZN4vllm3moe10topkGatingILi2ELi2ELi4ELi4ELi32Ej13__nv_bfloat16LNS0_11ScoringFuncE0EEEvPKT5_PKbPfiPT4_PiiiibPKf:
.text._ZN4vllm3moe10topkGatingILi2ELi2ELi4ELi4ELi32Ej13__nv_bfloat16LNS0_11ScoringFuncE0EEEvPKT5_PKbPfiPT4_PiiiibPKf:
        /* <DEDUP_REMOVED lines=24> */
[----:B0-----:R-:W-:Y:S01]  /*0180*/  IMAD.MOV.U32 R9, RZ, RZ, 0x1 ;  /* 0x00000001ff097424 */ /* 0x001fe200078e00ff */
[----:B--2---:R-:W-:-:S02]  /*0190*/  PRMT R2, RZ, 0x5410, R3 ;  /* 0x00005410ff027816 */ /* 0x004fc40000000003 */
[----:B------:R-:W-:-:S04]  /*01a0*/  PRMT R3, RZ, 0x7610, R3 ;  /* 0x00007610ff037816 */ /* 0x000fc80000000003 */
[----:B------:R-:W-:-:S05]  /*01b0*/  FMNMX.FTZ R7, R2, R3, !PT ;  /* 0x0000000302077209 */ /* 0x000fca0007810000 */
[--C-:B------:R-:W-:Y:S02]  /*01c0*/  FADD.FTZ R2, R2, -R7.reuse ;  /* 0x8000000702027221 */ /* 0x100fe40000010000 */
[----:B------:R-:W-:Y:S02]  /*01d0*/  FADD.FTZ R3, R3, -R7 ;  /* 0x8000000703037221 */ /* 0x000fe40000010000 */
[----:B------:R-:W-:Y:S02]  /*01e0*/  FMUL.FTZ R2, R2, 1.4426950216293334961 ;  /* 0x3fb8aa3b02027820 */ /* 0x000fe40000410000 */
[----:B------:R-:W-:-:S04]  /*01f0*/  FMUL.FTZ R7, R3, 1.4426950216293334961 ;  /* 0x3fb8aa3b03077820 */ /* 0x000fc80000410000 */
[----:B------:R-:W0:Y:S01]  /*0200*/  MUFU.EX2 R2, R2 ;  /* 0x0000000200027308 */ /* 0x000e220000000800 */
[----:B---3--:R-:W-:-:S07]  /*0210*/  @P0 ISETP.NE.AND P3, PT, R8, RZ, PT ;  /* 0x000000ff0800020c */ /* 0x008fce0003f65270 */
[----:B------:R-:W2:Y:S01]  /*0220*/  MUFU.EX2 R10, R7 ;  /* 0x00000007000a7308 */ /* 0x000ea20000000800 */
[----:B0-----:R-:W-:-:S04]  /*0230*/  FADD.FTZ R3, RZ, R2 ;  /* 0x00000002ff037221 */ /* 0x001fc80000010000 */
[----:B--2---:R-:W-:-:S06]  /*0240*/  FADD.FTZ R3, R3, R10 ;  /* 0x0000000a03037221 */ /* 0x004fcc0000010000 */
[----:B------:R-:W1:Y:S02]  /*0250*/  MUFU.RCP R3, R3 ;  /* 0x0000000300037308 */ /* 0x000e640000001000 */
[-C--:B-1----:R-:W-:Y:S02]  /*0260*/  FMUL.FTZ R4, R2, R3.reuse ;  /* 0x0000000302047220 */ /* 0x082fe40000410000 */
        /* <DEDUP_REMOVED lines=9> */
[----:B------:R-:W-:Y:S01]  /*0300*/  FSEL R8, R10, RZ, !P4 ;  /* 0x000000ff0a087208 */ /* 0x000fe20006000000 */
[----:B------:R-:W-:Y:S01]  /*0310*/  IMAD.MOV.U32 R10, RZ, RZ, RZ ;  /* 0x000000ffff0a7224 */ /* 0x000fe200078e00ff */
[----:B------:R-:W-:-:S03]  /*0320*/  @P0 PRMT R9, R2, 0x7610, R9 ;  /* 0x0000761002090816 */ /* 0x000fc60000000009 */
[----:B-----5:R-:W-:Y:S02]  /*0330*/  @P2 FADD.FTZ R0, R8, R13 ;  /* 0x0000000d08002221 */ /* 0x020fe40000010000 */
        /* <DEDUP_REMOVED lines=20> */
.L_x_6348:
[C---:B------:R-:W-:Y:S01]  /*0480*/  IADD3 R2, R15.reuse, 0x1, RZ ;  /* 0x000000010f027810 */ /* 0x040fe20007ffe0ff */
[----:B------:R-:W-:Y:S01]  /*0490*/  IMAD.MOV.U32 R21, RZ, RZ, R11 ;  /* 0x000000ffff157224 */ /* 0x000fe200078e000b */
[----:B------:R-:W-:Y:S01]  /*04a0*/  FSETP.GT.FTZ.AND P0, PT, R0, R11, PT ;  /* 0x0000000b0000720b */ /* 0x000fe20003f14000 */
[----:B------:R-:W-:Y:S01]  /*04b0*/  IMAD.MOV.U32 R20, RZ, RZ, R0 ;  /* 0x000000ffff147224 */ /* 0x000fe200078e0000 */
[----:B------:R-:W-:Y:S01]  /*04c0*/  ISETP.GE.AND P3, PT, R2, c[0x0][0x190], PT ;  /* 0x0000640002007a0c */ /* 0x000fe20003f66270 */
[----:B------:R-:W-:Y:S01]  /*04d0*/  IMAD.MOV.U32 R12, RZ, RZ, 0x4 ;  /* 0x00000004ff0c7424 */ /* 0x000fe200078e00ff */
[----:B------:R-:W-:Y:S01]  /*04e0*/  SEL R22, RZ, 0x1, !P0 ;  /* 0x00000001ff167807 */ /* 0x000fe20004000000 */
[----:B------:R-:W-:Y:S01]  /*04f0*/  IMAD R13, R6, c[0x0][0x190], R15 ;  /* 0x00006400060d7a24 */ /* 0x000fe200078e020f */
[----:B------:R-:W-:Y:S01]  /*0500*/  FSEL R27, R8, R7, P0 ;  /* 0x00000007081b7208 */ /* 0x000fe20000000000 */
[----:B------:R-:W-:Y:S01]  /*0510*/  IMAD R25, R15, c[0x0][0x178], R6 ;  /* 0x00005e000f197a24 */ /* 0x000fe200078e0206 */
[----:B------:R-:W-:Y:S01]  /*0520*/  ISETP.GE.AND P0, PT, R22, c[0x0][0x194], PT ;  /* 0x0000650016007a0c */ /* 0x000fe20003f06270 */
[----:B------:R-:W-:Y:S01]  /*0530*/  IMAD.WIDE R4, R13, R12, c[0x0][0x180] ;  /* 0x000060000d047625 */ /* 0x000fe200078e020c */
[----:B------:R-:W-:-:S02]  /*0540*/  UIADD3 UR4, UR4, -0x4, URZ ;  /* 0xfffffffc04047890 */ /* 0x000fc4000fffe03f */
[C---:B------:R-:W-:Y:S01]  /*0550*/  ISETP.LT.AND P0, PT, R22.reuse, c[0x0][0x198], P0 ;  /* 0x0000660016007a0c */ /* 0x040fe20000701270 */
[----:B------:R-:W-:Y:S02]  /*0560*/  FADD.FTZ R10, R27, R10 ;  /* 0x0000000a1b0a7221 */ /* 0x000fe40000010000 */
[C---:B------:R-:W-:Y:S01]  /*0570*/  @!P3 IMAD.SHL.U32 R2, R22.reuse, 0x4, RZ ;  /* 0x000000041602b824 */ /* 0x040fe200078e00ff */
[----:B------:R-:W-:Y:S02]  /*0580*/  IADD3 R22, R22, -c[0x0][0x194], RZ ;  /* 0x8000650016167a10 */ /* 0x000fe40007ffe0ff */
[----:B------:R-:W-:Y:S02]  /*0590*/  ISETP.NE.AND P0, PT, R19, RZ, P0 ;  /* 0x000000ff1300720c */ /* 0x000fe40000705270 */
[C---:B------:R-:W-:Y:S02]  /*05a0*/  ISETP.EQ.AND P4, PT, R2.reuse, RZ, !P3 ;  /* 0x000000ff0200720c */ /* 0x040fe40005f82270 */
[----:B------:R-:W-:-:S02]  /*05b0*/  ISETP.EQ.AND P5, PT, R2, 0x4, !P3 ;  /* 0x000000040200780c */ /* 0x000fc40005fa2270 */
[----:B------:R-:W-:Y:S02]  /*05c0*/  IADD3 R2, R15, 0x2, RZ ;  /* 0x000000020f027810 */ /* 0x000fe40007ffe0ff */
[----:B------:R-:W-:-:S07]  /*05d0*/  SEL R29, R22, 0x2, P0 ;  /* 0x00000002161d7807 */ /* 0x000fce0000000000 */
[----:B------:R-:W-:Y:S01]  /*05e0*/  @P4 IMAD.MOV.U32 R11, RZ, RZ, -0x39e3c000 ;  /* 0xc61c4000ff0b4424 */ /* 0x000fe200078e00ff */
[----:B------:R-:W-:Y:S01]  /*05f0*/  ISETP.GE.AND P4, PT, R2, c[0x0][0x190], PT ;  /* 0x0000640002007a0c */ /* 0x000fe20003f86270 */
[----:B------:R-:W-:Y:S02]  /*0600*/  @P5 IMAD.MOV.U32 R0, RZ, RZ, -0x39e3c000 ;  /* 0xc61c4000ff005424 */ /* 0x000fe400078e00ff */
[----:B------:R-:W-:Y:S02]  /*0610*/  @!P3 IMAD.MOV.U32 R21, RZ, RZ, R11 ;  /* 0x000000ffff15b224 */ /* 0x000fe400078e000b */
[----:B------:R-:W-:-:S05]  /*0620*/  @!P3 IMAD.MOV.U32 R20, RZ, RZ, R0 ;  /* 0x000000ffff14b224 */ /* 0x000fca00078e0000 */
[----:B------:R-:W-:-:S04]  /*0630*/  FSETP.GT.FTZ.AND P3, PT, R20, R21, PT ;  /* 0x000000151400720b */ /* 0x000fc80003f74000 */
[----:B------:R-:W-:-:S04]  /*0640*/  SEL R23, RZ, 0x1, !P3 ;  /* 0x00000001ff177807 */ /* 0x000fc80005800000 */
[C---:B------:R-:W-:Y:S01]  /*0650*/  ISETP.GE.AND P0, PT, R23.reuse, c[0x0][0x194], PT ;  /* 0x0000650017007a0c */ /* 0x040fe20003f06270 */
[C---:B------:R-:W-:Y:S01]  /*0660*/  @!P4 IMAD.SHL.U32 R2, R23.reuse, 0x4, RZ ;  /* 0x000000041702c824 */ /* 0x040fe200078e00ff */
[C---:B------:R-:W-:Y:S02]  /*0670*/  IADD3 R24, R23.reuse, -c[0x0][0x194], RZ ;  /* 0x8000650017187a10 */ /* 0x040fe40007ffe0ff */
[----:B------:R-:W-:Y:S02]  /*0680*/  ISETP.LT.AND P0, PT, R23, c[0x0][0x198], P0 ;  /* 0x0000660017007a0c */ /* 0x000fe40000701270 */
[C---:B------:R-:W-:Y:S02]  /*0690*/  ISETP.EQ.AND P5, PT, R2.reuse, RZ, !P4 ;  /* 0x000000ff0200720c */ /* 0x040fe400067a2270 */
[----:B------:R-:W-:Y:S01]  /*06a0*/  ISETP.EQ.AND P6, PT, R2, 0x4, !P4 ;  /* 0x000000040200780c */ /* 0x000fe200067c2270 */
[----:B------:R-:W-:Y:S01]  /*06b0*/  IMAD.WIDE R2, R13, R12, c[0x0][0x170] ;  /* 0x00005c000d027625 */ /* 0x000fe200078e020c */
[----:B------:R-:W-:-:S02]  /*06c0*/  ISETP.NE.AND P0, PT, R19, RZ, P0 ;  /* 0x000000ff1300720c */ /* 0x000fc40000705270 */
[----:B------:R-:W-:Y:S01]  /*06d0*/  FSEL R23, R8, R7, P3 ;  /* 0x0000000708177208 */ /* 0x000fe20001800000 */
[----:B------:R-:W-:Y:S01]  /*06e0*/  IMAD.WIDE R12, R13, R12, c[0x0][0x188] ;  /* 0x000062000d0c7625 */ /* 0x000fe200078e020c */
[----:B------:R-:W-:Y:S01]  /*06f0*/  STG.E [R2.64], R27 ;  /* 0x0000001b02007986 */ /* 0x000fe2000c101906 */
[----:B------:R-:W-:Y:S02]  /*0700*/  SEL R24, R24, 0x2, P0 ;  /* 0x0000000218187807 */ /* 0x000fe40000000000 */
[----:B------:R-:W-:Y:S01]  /*0710*/  FADD.FTZ R10, R10, R23 ;  /* 0x000000170a0a7221 */ /* 0x000fe20000010000 */
[----:B------:R0:W-:Y:S01]  /*0720*/  STG.E [R4.64], R29 ;  /* 0x0000001d04007986 */ /* 0x0001e2000c101906 */
[----:B------:R-:W-:Y:S02]  /*0730*/  @P5 IMAD.MOV.U32 R11, RZ, RZ, -0x39e3c000 ;  /* 0xc61c4000ff0b5424 */ /* 0x000fe400078e00ff */
[----:B------:R-:W-:Y:S01]  /*0740*/  @P6 IMAD.MOV.U32 R0, RZ, RZ, -0x39e3c000 ;  /* 0xc61c4000ff006424 */ /* 0x000fe200078e00ff */
[----:B------:R1:W-:Y:S01]  /*0750*/  STG.E [R12.64], R25 ;  /* 0x000000190c007986 */ /* 0x0003e2000c101906 */
[----:B------:R-:W-:-:S02]  /*0760*/  @!P4 IMAD.MOV.U32 R21, RZ, RZ, R11 ;  /* 0x000000ffff15c224 */ /* 0x000fc400078e000b */
[----:B------:R-:W-:Y:S01]  /*0770*/  @!P4 IMAD.MOV.U32 R20, RZ, RZ, R0 ;  /* 0x000000ffff14c224 */ /* 0x000fe200078e0000 */
[----:B------:R-:W-:Y:S01]  /*0780*/  STG.E [R2.64+0x4], R23 ;  /* 0x0000041702007986 */ /* 0x000fe2000c101906 */
[----:B0-----:R-:W-:-:S03]  /*0790*/  IADD3 R29, R25, c[0x0][0x178], RZ ;  /* 0x00005e00191d7a10 */ /* 0x001fc60007ffe0ff */
[----:B------:R-:W-:Y:S01]  /*07a0*/  STG.E [R4.64+0x4], R24 ;  /* 0x0000041804007986 */ /* 0x000fe2000c101906 */
[----:B------:R-:W-:Y:S02]  /*07b0*/  FSETP.GT.FTZ.AND P4, PT, R20, R21, PT ;  /* 0x000000151400720b */ /* 0x000fe40003f94000 */
[----:B-1----:R-:W-:Y:S01]  /*07c0*/  IADD3 R25, R15, 0x3, RZ ;  /* 0x000000030f197810 */ /* 0x002fe20007ffe0ff */
[----:B------:R0:W-:Y:S01]  /*07d0*/  STG.E [R12.64+0x4], R29 ;  /* 0x0000041d0c007986 */ /* 0x0001e2000c101906 */
[----:B------:R-:W-:Y:S02]  /*07e0*/  SEL R22, RZ, 0x1, !P4 ;  /* 0x00000001ff167807 */ /* 0x000fe40006000000 */
[----:B------:R-:W-:Y:S02]  /*07f0*/  ISETP.GE.AND P0, PT, R25, c[0x0][0x190], PT ;  /* 0x0000640019007a0c */ /* 0x000fe40003f06270 */
[C---:B------:R-:W-:Y:S02]  /*0800*/  ISETP.GE.AND P5, PT, R22.reuse, c[0x0][0x194], PT ;  /* 0x0000650016007a0c */ /* 0x040fe40003fa6270 */
[----:B------:R-:W-:-:S02]  /*0810*/  IADD3 R26, R22, -c[0x0][0x194], RZ ;  /* 0x80006500161a7a10 */ /* 0x000fc40007ffe0ff */
[----:B------:R-:W-:Y:S02]  /*0820*/  ISETP.LT.AND P5, PT, R22, c[0x0][0x198], P5 ;  /* 0x0000660016007a0c */ /* 0x000fe40002fa1270 */
[----:B------:R-:W-:Y:S02]  /*0830*/  FSEL R27, R8, R7, P4 ;  /* 0x00000007081b7208 */ /* 0x000fe40002000000 */
[----:B------:R-:W-:Y:S02]  /*0840*/  IADD3 R15, R15, 0x4, RZ ;  /* 0x000000040f0f7810 */ /* 0x000fe40007ffe0ff */
[----:B------:R-:W-:Y:S01]  /*0850*/  ISETP.NE.AND P5, PT, R19, RZ, P5 ;  /* 0x000000ff1300720c */ /* 0x000fe20002fa5270 */
[----:B------:R-:W-:Y:S01]  /*0860*/  @!P0 IMAD.SHL.U32 R22, R22, 0x4, RZ ;  /* 0x0000000416168824 */ /* 0x000fe200078e00ff */
[----:B------:R1:W-:Y:S01]  /*0870*/  STG.E [R2.64+0x8], R27 ;  /* 0x0000081b02007986 */ /* 0x0003e2000c101906 */
[----:B------:R-:W-:Y:S01]  /*0880*/  FADD.FTZ R10, R27, R10 ;  /* 0x0000000a1b0a7221 */ /* 0x000fe20000010000 */
[----:B------:R-:W-:-:S02]  /*0890*/  SEL R26, R26, 0x2, P5 ;  /* 0x000000021a1a7807 */ /* 0x000fc40002800000 */
[C---:B------:R-:W-:Y:S02]  /*08a0*/  ISETP.EQ.AND P3, PT, R22.reuse, RZ, !P0 ;  /* 0x000000ff1600720c */ /* 0x040fe40004762270 */
[----:B------:R-:W-:Y:S01]  /*08b0*/  ISETP.EQ.AND P4, PT, R22, 0x4, !P0 ;  /* 0x000000041600780c */ /* 0x000fe20004782270 */
[----:B------:R1:W-:Y:S01]  /*08c0*/  STG.E [R4.64+0x8], R26 ;  /* 0x0000081a04007986 */ /* 0x0003e2000c101906 */
[----:B------:R-:W-:-:S04]  /*08d0*/  IADD3 R22, R29, c[0x0][0x178], RZ ;  /* 0x00005e001d167a10 */ /* 0x000fc80007ffe0ff */
[----:B0-----:R-:W-:Y:S01]  /*08e0*/  IADD3 R29, R22, c[0x0][0x178], RZ ;  /* 0x00005e00161d7a10 */ /* 0x001fe20007ffe0ff */
[----:B------:R1:W-:Y:S04]  /*08f0*/  STG.E [R12.64+0x8], R22 ;  /* 0x000008160c007986 */ /* 0x0003e8000c101906 */
        /* <DEDUP_REMOVED lines=11> */
[----:B------:R-:W-:Y:S01]  /*09b0*/  ISETP.LT.AND P0, PT, R24, c[0x0][0x198], P0 ;  /* 0x0000660018007a0c */ /* 0x000fe20000701270 */
[----:B------:R-:W-:-:S03]  /*09c0*/  FADD.FTZ R10, R10, R21 ;  /* 0x000000150a0a7221 */ /* 0x000fc60000010000 */
[----:B------:R-:W-:-:S04]  /*09d0*/  ISETP.NE.AND P0, PT, R19, RZ, P0 ;  /* 0x000000ff1300720c */ /* 0x000fc80000705270 */
[----:B------:R-:W-:Y:S01]  /*09e0*/  SEL R25, R20, 0x2, P0 ;  /* 0x0000000214197807 */ /* 0x000fe20000000000 */
[----:B------:R-:W-:Y:S01]  /*09f0*/  @!P3 IMAD.SHL.U32 R20, R24, 0x4, RZ ;  /* 0x000000041814b824 */ /* 0x000fe200078e00ff */
[----:B------:R-:W-:-:S03]  /*0a00*/  ISETP.NE.AND P0, PT, RZ, UR4, PT ;  /* 0x00000004ff007c0c */ /* 0x000fc6000bf05270 */
[----:B------:R1:W-:Y:S01]  /*0a10*/  STG.E [R4.64+0xc], R25 ;  /* 0x00000c1904007986 */ /* 0x0003e2000c101906 */
[C---:B------:R-:W-:Y:S02]  /*0a20*/  ISETP.EQ.AND P4, PT, R20.reuse, RZ, !P3 ;  /* 0x000000ff1400720c */ /* 0x040fe40005f82270 */
[----:B------:R-:W-:Y:S01]  /*0a30*/  ISETP.EQ.AND P3, PT, R20, 0x4, !P3 ;  /* 0x000000041400780c */ /* 0x000fe20005f62270 */
[----:B------:R1:W-:Y:S10]  /*0a40*/  STG.E [R12.64+0xc], R29 ;  /* 0x00000c1d0c007986 */ /* 0x0003f4000c101906 */
[----:B------:R-:W-:-:S02]  /*0a50*/  @P4 IMAD.MOV.U32 R11, RZ, RZ, -0x39e3c000 ;  /* 0xc61c4000ff0b4424 */ /* 0x000fc400078e00ff */
[----:B------:R-:W-:Y:S01]  /*0a60*/  @P3 IMAD.MOV.U32 R0, RZ, RZ, -0x39e3c000 ;  /* 0xc61c4000ff003424 */ /* 0x000fe200078e00ff */
[----:B-1----:R-:W-:Y:S05]  /*0a70*/  @P0 BRA `(.L_x_6348) ;  /* 0xfffffa0000000947 */ /* 0x002fea000383ffff */
.L_x_6347:
[----:B------:R-:W-:Y:S05]  /*0a80*/  @!P2 BRA `(.L_x_6345) ;  /* 0x00000c800000a947 */ /* 0x000fea0003800000 */
[----:B------:R-:W-:Y:S01]  /*0a90*/  IMAD R17, R15, c[0x0][0x178], R17 ;  /* 0x00005e000f117a24 */ /* 0x000fe200078e0211 */
[----:B------:R-:W-:Y:S01]  /*0aa0*/  PRMT R9, R9, 0x9910, RZ ;  /* 0x0000991009097816 */ /* 0x000fe200000000ff */
        /* <DEDUP_REMOVED lines=12> */
.L_x_6349:
        /* <DEDUP_REMOVED lines=9> */
[----:B------:R-:W-:Y:S02]  /*0c00*/  ISETP.LT.AND P0, PT, R20, c[0x0][0x198], P0 ;  /* 0x0000660014007a0c */ /* 0x000fe40000701270 */
        /* <DEDUP_REMOVED lines=23> */
[----:B------:R-:W-:Y:S02]  /*0d80*/  IADD3 R15, R15, 0x1, RZ ;  /* 0x000000010f0f7810 */ /* 0x000fe40007ffe0ff */
[----:B0-----:R-:W-:Y:S01]  /*0d90*/  IADD3 R17, R17, c[0x0][0x178], RZ ;  /* 0x00005e0011117a10 */ /* 0x001fe20007ffe0ff */
[----:B------:R-:W-:Y:S05]  /*0da0*/  BRA `(.L_x_6349) ;  /* 0xfffffdc000007947 */ /* 0x000fea000383ffff */
.L_x_6346:
        /* <DEDUP_REMOVED lines=8> */
.L_x_6351:
[C---:B--2---:R-:W-:Y:S01]  /*0e30*/  IADD3 R2, R15.reuse, 0x1, RZ ;  /* 0x000000010f027810 */ /* 0x044fe20007ffe0ff */
[----:B------:R-:W-:Y:S01]  /*0e40*/  IMAD.MOV.U32 R20, RZ, RZ, R11 ;  /* 0x000000ffff147224 */ /* 0x000fe200078e000b */
[----:B------:R-:W-:Y:S01]  /*0e50*/  FSETP.GT.FTZ.AND P6, PT, R0, R11, PT ;  /* 0x0000000b0000720b */ /* 0x000fe20003fd4000 */
[----:B------:R-:W-:Y:S01]  /*0e60*/  IMAD.MOV.U32 R21, RZ, RZ, R0 ;  /* 0x000000ffff157224 */ /* 0x000fe200078e0000 */
[----:B------:R-:W-:Y:S01]  /*0e70*/  ISETP.GE.AND P3, PT, R2, c[0x0][0x190], PT ;  /* 0x0000640002007a0c */ /* 0x000fe20003f66270 */
[----:B------:R-:W-:Y:S01]  /*0e80*/  IMAD R12, R6, c[0x0][0x190], R15 ;  /* 0x00006400060c7a24 */ /* 0x000fe200078e020f */
[----:B------:R-:W-:Y:S01]  /*0e90*/  SEL R2, RZ, 0x1, !P6 ;  /* 0x00000001ff027807 */ /* 0x000fe20007000000 */
[----:B------:R-:W-:Y:S01]  /*0ea0*/  IMAD R29, R15, c[0x0][0x178], R6 ;  /* 0x00005e000f1d7a24 */ /* 0x000fe200078e0206 */
[----:B------:R-:W-:Y:S01]  /*0eb0*/  FSEL R27, R8, R7, P6 ;  /* 0x00000007081b7208 */ /* 0x000fe20003000000 */
[----:B------:R-:W-:Y:S01]  /*0ec0*/  IMAD.MOV.U32 R13, RZ, RZ, 0x4 ;  /* 0x00000004ff0d7424 */ /* 0x000fe200078e00ff */
[----:B------:R-:W-:-:S03]  /*0ed0*/  UIADD3 UR5, UR5, -0x4, URZ ;  /* 0xfffffffc05057890 */ /* 0x000fc6000fffe03f */
[----:B------:R-:W-:-:S04]  /*0ee0*/  IMAD.WIDE R4, R12, R13, c[0x0][0x180] ;  /* 0x000060000c047625 */ /* 0x000fc800078e020d */
[----:B------:R-:W-:-:S05]  /*0ef0*/  @!P3 IMAD.SHL.U32 R3, R2, 0x4, RZ ;  /* 0x000000040203b824 */ /* 0x000fca00078e00ff */
[C---:B------:R-:W-:Y:S02]  /*0f00*/  ISETP.EQ.AND P0, PT, R3.reuse, RZ, !P3 ;  /* 0x000000ff0300720c */ /* 0x040fe40005f02270 */
[----:B------:R-:W-:Y:S02]  /*0f10*/  ISETP.EQ.AND P4, PT, R3, 0x4, !P3 ;  /* 0x000000040300780c */ /* 0x000fe40005f82270 */
[----:B------:R-:W-:-:S09]  /*0f20*/  IADD3 R3, R15, 0x2, RZ ;  /* 0x000000020f037810 */ /* 0x000fd20007ffe0ff */
[----:B------:R-:W-:Y:S01]  /*0f30*/  @P0 IMAD.MOV.U32 R11, RZ, RZ, -0x39e3c000 ;  /* 0xc61c4000ff0b0424 */ /* 0x000fe200078e00ff */
[----:B------:R-:W-:Y:S01]  /*0f40*/  ISETP.GE.AND P0, PT, R3, c[0x0][0x190], PT ;  /* 0x0000640003007a0c */ /* 0x000fe20003f06270 */
[----:B------:R-:W-:Y:S02]  /*0f50*/  @P4 IMAD.MOV.U32 R0, RZ, RZ, -0x39e3c000 ;  /* 0xc61c4000ff004424 */ /* 0x000fe400078e00ff */
[----:B------:R-:W-:Y:S02]  /*0f60*/  @!P3 IMAD.MOV.U32 R20, RZ, RZ, R11 ;  /* 0x000000ffff14b224 */ /* 0x000fe400078e000b */
[----:B------:R-:W-:-:S05]  /*0f70*/  @!P3 IMAD.MOV.U32 R21, RZ, RZ, R0 ;  /* 0x000000ffff15b224 */ /* 0x000fca00078e0000 */
[----:B------:R-:W-:-:S04]  /*0f80*/  FSETP.GT.FTZ.AND P4, PT, R21, R20, PT ;  /* 0x000000141500720b */ /* 0x000fc80003f94000 */
[----:B------:R-:W-:Y:S02]  /*0f90*/  SEL R22, RZ, 0x1, !P4 ;  /* 0x00000001ff167807 */ /* 0x000fe40006000000 */
[----:B------:R-:W-:-:S03]  /*0fa0*/  FSEL R25, R8, R7, P4 ;  /* 0x0000000708197208 */ /* 0x000fc60002000000 */
[----:B------:R-:W-:-:S05]  /*0fb0*/  @!P0 IMAD.SHL.U32 R3, R22, 0x4, RZ ;  /* 0x0000000416038824 */ /* 0x000fca00078e00ff */
[C---:B------:R-:W-:Y:S02]  /*0fc0*/  ISETP.EQ.AND P3, PT, R3.reuse, RZ, !P0 ;  /* 0x000000ff0300720c */ /* 0x040fe40004762270 */
[----:B------:R-:W-:Y:S02]  /*0fd0*/  ISETP.EQ.AND P5, PT, R3, 0x4, !P0 ;  /* 0x000000040300780c */ /* 0x000fe400047a2270 */
[C---:B------:R-:W-:Y:S02]  /*0fe0*/  IADD3 R3, R15.reuse, 0x3, RZ ;  /* 0x000000030f037810 */ /* 0x040fe40007ffe0ff */
[----:B------:R-:W-:-:S07]  /*0ff0*/  IADD3 R15, R15, 0x4, RZ ;  /* 0x000000040f0f7810 */ /* 0x000fce0007ffe0ff */
[----:B------:R-:W-:Y:S02]  /*1000*/  @P3 IMAD.MOV.U32 R11, RZ, RZ, -0x39e3c000 ;  /* 0xc61c4000ff0b3424 */ /* 0x000fe400078e00ff */
[----:B------:R-:W-:Y:S01]  /*1010*/  @P5 IMAD.MOV.U32 R0, RZ, RZ, -0x39e3c000 ;  /* 0xc61c4000ff005424 */ /* 0x000fe200078e00ff */
[----:B------:R-:W-:Y:S01]  /*1020*/  ISETP.GE.AND P5, PT, R3, c[0x0][0x190], PT ;  /* 0x0000640003007a0c */ /* 0x000fe20003fa6270 */
[----:B------:R-:W-:Y:S02]  /*1030*/  @!P0 IMAD.MOV.U32 R20, RZ, RZ, R11 ;  /* 0x000000ffff148224 */ /* 0x000fe400078e000b */
[----:B------:R-:W-:Y:S01]  /*1040*/  @!P0 IMAD.MOV.U32 R21, RZ, RZ, R0 ;  /* 0x000000ffff158224 */ /* 0x000fe200078e0000 */
[----:B------:R-:W-:-:S04]  /*1050*/  ISETP.GE.AND P0, PT, R2, c[0x0][0x194], PT ;  /* 0x0000650002007a0c */ /* 0x000fc80003f06270 */
[----:B------:R-:W-:Y:S02]  /*1060*/  FSETP.GT.FTZ.AND P3, PT, R21, R20, PT ;  /* 0x000000141500720b */ /* 0x000fe40003f74000 */
[C---:B------:R-:W-:Y:S02]  /*1070*/  ISETP.LT.AND P0, PT, R2.reuse, c[0x0][0x198], P0 ;  /* 0x0000660002007a0c */ /* 0x040fe40000701270 */
[----:B------:R-:W-:Y:S02]  /*1080*/  SEL R19, RZ, 0x1, !P3 ;  /* 0x00000001ff137807 */ /* 0x000fe40005800000 */
[----:B------:R-:W-:Y:S02]  /*1090*/  IADD3 R2, R2, -c[0x0][0x194], RZ ;  /* 0x8000650002027a10 */ /* 0x000fe40007ffe0ff */
[----:B------:R-:W-:Y:S01]  /*10a0*/  ISETP.NE.AND P0, PT, R16, RZ, P0 ;  /* 0x000000ff1000720c */ /* 0x000fe20000705270 */
[----:B------:R-:W-:Y:S01]  /*10b0*/  @!P5 IMAD.SHL.U32 R3, R19, 0x4, RZ ;  /* 0x000000041303d824 */ /* 0x000fe200078e00ff */
[----:B------:R-:W-:-:S02]  /*10c0*/  FSEL R26, R8, R7, P3 ;  /* 0x00000007081a7208 */ /* 0x000fc40001800000 */
[----:B------:R-:W-:Y:S02]  /*10d0*/  SEL R23, R2, 0x2, P0 ;  /* 0x0000000202177807 */ /* 0x000fe40000000000 */
[C---:B------:R-:W-:Y:S02]  /*10e0*/  ISETP.EQ.AND P6, PT, R3.reuse, RZ, !P5 ;  /* 0x000000ff0300720c */ /* 0x040fe40006fc2270 */
[----:B------:R-:W-:Y:S01]  /*10f0*/  ISETP.EQ.AND P0, PT, R3, 0x4, !P5 ;  /* 0x000000040300780c */ /* 0x000fe20006f02270 */
[----:B------:R-:W-:Y:S01]  /*1100*/  IMAD.WIDE R2, R12, R13, c[0x0][0x170] ;  /* 0x00005c000c027625 */ /* 0x000fe200078e020d */
[----:B------:R-:W-:-:S03]  /*1110*/  ISETP.GE.AND P4, PT, R19, c[0x0][0x194], PT ;  /* 0x0000650013007a0c */ /* 0x000fc60003f86270 */
[----:B------:R-:W-:Y:S01]  /*1120*/  IMAD.WIDE R12, R12, R13, c[0x0][0x188] ;  /* 0x000062000c0c7625 */ /* 0x000fe200078e020d */
[C---:B------:R-:W-:Y:S01]  /*1130*/  ISETP.LT.AND P4, PT, R19.reuse, c[0x0][0x198], P4 ;  /* 0x0000660013007a0c */ /* 0x040fe20002781270 */
[----:B------:R0:W-:Y:S01]  /*1140*/  STG.E [R2.64], R27 ;  /* 0x0000001b02007986 */ /* 0x0001e2000c101906 */
[----:B------:R-:W-:Y:S02]  /*1150*/  IADD3 R19, R19, -c[0x0][0x194], RZ ;  /* 0x8000650013137a10 */ /* 0x000fe40007ffe0ff */
[----:B------:R-:W-:Y:S01]  /*1160*/  ISETP.NE.AND P4, PT, R16, RZ, P4 ;  /* 0x000000ff1000720c */ /* 0x000fe20002785270 */
[----:B------:R-:W-:Y:S01]  /*1170*/  @P6 IMAD.MOV.U32 R11, RZ, RZ, -0x39e3c000 ;  /* 0xc61c4000ff0b6424 */ /* 0x000fe200078e00ff */
[C---:B------:R-:W-:Y:S01]  /*1180*/  ISETP.GE.AND P6, PT, R22.reuse, c[0x0][0x194], PT ;  /* 0x0000650016007a0c */ /* 0x040fe20003fc6270 */
[----:B------:R-:W-:Y:S01]  /*1190*/  @P0 IMAD.MOV.U32 R0, RZ, RZ, -0x39e3c000 ;  /* 0xc61c4000ff000424 */ /* 0x000fe200078e00ff */
[----:B------:R-:W-:Y:S01]  /*11a0*/  ISETP.GE.AND P0, PT, R15, c[0x0][0x190], PT ;  /* 0x000064000f007a0c */ /* 0x000fe20003f06270 */
[----:B------:R-:W-:Y:S01]  /*11b0*/  @!P5 IMAD.MOV.U32 R20, RZ, RZ, R11 ;  /* 0x000000ffff14d224 */ /* 0x000fe200078e000b */
[C---:B------:R-:W-:Y:S01]  /*11c0*/  ISETP.LT.AND P6, PT, R22.reuse, c[0x0][0x198], P6 ;  /* 0x0000660016007a0c */ /* 0x040fe200037c1270 */
[----:B------:R-:W-:Y:S01]  /*11d0*/  @!P5 IMAD.MOV.U32 R21, RZ, RZ, R0 ;  /* 0x000000ffff15d224 */ /* 0x000fe200078e0000 */
[----:B------:R-:W-:Y:S01]  /*11e0*/  IADD3 R22, R22, -c[0x0][0x194], RZ ;  /* 0x8000650016167a10 */ /* 0x000fe20007ffe0ff */
[----:B------:R1:W-:Y:S01]  /*11f0*/  STG.E [R4.64], R23 ;  /* 0x0000001704007986 */ /* 0x0003e2000c101906 */
[----:B------:R-:W-:-:S02]  /*1200*/  ISETP.NE.AND P6, PT, R16, RZ, P6 ;  /* 0x000000ff1000720c */ /* 0x000fc400037c5270 */
[----:B------:R-:W-:Y:S01]  /*1210*/  FSETP.GT.FTZ.AND P5, PT, R21, R20, PT ;  /* 0x000000141500720b */ /* 0x000fe20003fb4000 */
[----:B------:R-:W-:Y:S01]  /*1220*/  STG.E [R12.64], R29 ;  /* 0x0000001d0c007986 */ /* 0x000fe2000c101906 */
[----:B0-----:R-:W-:Y:S02]  /*1230*/  SEL R27, R22, 0x2, P6 ;  /* 0x00000002161b7807 */ /* 0x001fe40003000000 */
[----:B------:R-:W-:Y:S01]  /*1240*/  SEL R24, RZ, 0x1, !P5 ;  /* 0x00000001ff187807 */ /* 0x000fe20006800000 */
[----:B------:R-:W-:Y:S01]  /*1250*/  STG.E [R2.64+0x4], R25 ;  /* 0x0000041902007986 */ /* 0x000fe2000c101906 */
[----:B------:R-:W-:Y:S02]  /*1260*/  IADD3 R22, R29, c[0x0][0x178], RZ ;  /* 0x00005e001d167a10 */ /* 0x000fe40007ffe0ff */
[C---:B------:R-:W-:Y:S01]  /*1270*/  ISETP.GE.AND P3, PT, R24.reuse, c[0x0][0x194], PT ;  /* 0x0000650018007a0c */ /* 0x040fe20003f66270 */
[----:B------:R0:W-:Y:S01]  /*1280*/  STG.E [R4.64+0x4], R27 ;  /* 0x0000041b04007986 */ /* 0x0001e2000c101906 */
[----:B------:R-:W-:-:S02]  /*1290*/  IADD3 R20, R24, -c[0x0][0x194], RZ ;  /* 0x8000650018147a10 */ /* 0x000fc40007ffe0ff */
[----:B------:R-:W-:Y:S01]  /*12a0*/  ISETP.LT.AND P3, PT, R24, c[0x0][0x198], P3 ;  /* 0x0000660018007a0c */ /* 0x000fe20001f61270 */
[----:B------:R2:W-:Y:S01]  /*12b0*/  STG.E [R12.64+0x4], R22 ;  /* 0x000004160c007986 */ /* 0x0005e2000c101906 */
[----:B------:R-:W-:Y:S02]  /*12c0*/  SEL R19, R19, 0x2, P4 ;  /* 0x0000000213137807 */ /* 0x000fe40002000000 */
[----:B------:R-:W-:Y:S01]  /*12d0*/  ISETP.NE.AND P3, PT, R16, RZ, P3 ;  /* 0x000000ff1000720c */ /* 0x000fe20001f65270 */
[----:B------:R2:W-:Y:S01]  /*12e0*/  STG.E [R2.64+0x8], R26 ;  /* 0x0000081a02007986 */ /* 0x0005e2000c101906 */
[----:B------:R-:W-:Y:S02]  /*12f0*/  FSEL R21, R8, R7, P5 ;  /* 0x0000000708157208 */ /* 0x000fe40002800000 */
[----:B-1----:R-:W-:Y:S01]  /*1300*/  SEL R23, R20, 0x2, P3 ;  /* 0x0000000214177807 */ /* 0x002fe20001800000 */
[----:B------:R-:W-:Y:S01]  /*1310*/  @!P0 IMAD.SHL.U32 R20, R24, 0x4, RZ ;  /* 0x0000000418148824 */ /* 0x000fe200078e00ff */
[----:B------:R-:W-:Y:S01]  /*1320*/  ISETP.NE.AND P3, PT, RZ, UR5, PT ;  /* 0x00000005ff007c0c */ /* 0x000fe2000bf65270 */
[----:B------:R2:W-:Y:S01]  /*1330*/  STG.E [R4.64+0x8], R19 ;  /* 0x0000081304007986 */ /* 0x0005e2000c101906 */
[----:B0-----:R-:W-:-:S02]  /*1340*/  IADD3 R27, R22, c[0x0][0x178], RZ ;  /* 0x00005e00161b7a10 */ /* 0x001fc40007ffe0ff */
[C---:B------:R-:W-:Y:S02]  /*1350*/  ISETP.EQ.AND P4, PT, R20.reuse, RZ, !P0 ;  /* 0x000000ff1400720c */ /* 0x040fe40004782270 */
[----:B------:R-:W-:Y:S01]  /*1360*/  ISETP.EQ.AND P0, PT, R20, 0x4, !P0 ;  /* 0x000000041400780c */ /* 0x000fe20004702270 */
[----:B------:R2:W-:Y:S01]  /*1370*/  STG.E [R12.64+0x8], R27 ;  /* 0x0000081b0c007986 */ /* 0x0005e2000c101906 */
[----:B------:R-:W-:-:S03]  /*1380*/  IADD3 R25, R27, c[0x0][0x178], RZ ;  /* 0x00005e001b197a10 */ /* 0x000fc60007ffe0ff */
[----:B------:R2:W-:Y:S04]  /*1390*/  STG.E [R2.64+0xc], R21 ;  /* 0x00000c1502007986 */ /* 0x0005e8000c101906 */
[----:B------:R2:W-:Y:S02]  /*13a0*/  STG.E [R4.64+0xc], R23 ;  /* 0x00000c1704007986 */ /* 0x0005e4000c101906 */
[----:B------:R-:W-:Y:S02]  /*13b0*/  @P4 IMAD.MOV.U32 R11, RZ, RZ, -0x39e3c000 ;  /* 0xc61c4000ff0b4424 */ /* 0x000fe400078e00ff */
[----:B------:R2:W-:Y:S01]  /*13c0*/  STG.E [R12.64+0xc], R25 ;  /* 0x00000c190c007986 */ /* 0x0005e2000c101906 */
[----:B------:R-:W-:Y:S01]  /*13d0*/  @P0 IMAD.MOV.U32 R0, RZ, RZ, -0x39e3c000 ;  /* 0xc61c4000ff000424 */ /* 0x000fe200078e00ff */
[----:B------:R-:W-:Y:S05]  /*13e0*/  @P3 BRA `(.L_x_6351) ;  /* 0xfffffa4000003947 */ /* 0x000fea000383ffff */
.L_x_6350:
[----:B------:R-:W-:Y:S05]  /*13f0*/  @!P2 BRA `(.L_x_6345) ;  /* 0x000003100000a947 */ /* 0x000fea0003800000 */
[----:B------:R-:W-:Y:S01]  /*1400*/  IMAD R17, R15, c[0x0][0x178], R17 ;  /* 0x00005e000f117a24 */ /* 0x000fe200078e0211 */
[----:B------:R-:W-:Y:S01]  /*1410*/  PRMT R20, R9, 0x9910, RZ ;  /* 0x0000991009147816 */ /* 0x000fe200000000ff */
[----:B--2---:R-:W-:-:S02]  /*1420*/  IMAD.MOV.U32 R5, RZ, RZ, 0x4 ;  /* 0x00000004ff057424 */ /* 0x004fc400078e00ff */
[----:B------:R-:W-:Y:S01]  /*1430*/  IMAD R4, R6, c[0x0][0x190], R15 ;  /* 0x0000640006047a24 */ /* 0x000fe200078e020f */
[----:B------:R-:W-:Y:S01]  /*1440*/  IADD3 R15, R15, 0x1, RZ ;  /* 0x000000010f0f7810 */ /* 0x000fe20007ffe0ff */
        /* <DEDUP_REMOVED lines=10> */
.L_x_6352:
        /* <DEDUP_REMOVED lines=11> */
[----:B------:R-:W-:Y:S01]  /*15a0*/  ISETP.NE.AND P3, PT, RZ, UR4, PT ;  /* 0x00000004ff007c0c */ /* 0x000fe2000bf65270 */
[----:B------:R-:W-:Y:S01]  /*15b0*/  @!P2 IMAD.SHL.U32 R16, R16, 0x4, RZ ;  /* 0x000000041010a824 */ /* 0x000fe200078e00ff */
[----:B------:R-:W-:Y:S02]  /*15c0*/  ISETP.NE.AND P0, PT, R20, RZ, P0 ;  /* 0x000000ff1400720c */ /* 0x000fe40000705270 */
[----:B------:R-:W-:-:S02]  /*15d0*/  IADD3 R9, P6, R9, 0x4, RZ ;  /* 0x0000000409097810 */ /* 0x000fc40007fde0ff */
[----:B------:R-:W-:Y:S01]  /*15e0*/  SEL R21, R4, 0x2, P0 ;  /* 0x0000000204157807 */ /* 0x000fe20000000000 */
[----:B------:R-:W-:Y:S01]  /*15f0*/  IMAD.MOV.U32 R4, RZ, RZ, R12 ;  /* 0x000000ffff047224 */ /* 0x000fe200078e000c */
[C---:B------:R-:W-:Y:S01]  /*1600*/  ISETP.EQ.AND P0, PT, R16.reuse, RZ, !P2 ;  /* 0x000000ff1000720c */ /* 0x040fe20005702270 */
[----:B0-----:R-:W-:Y:S01]  /*1610*/  IMAD.MOV.U32 R2, RZ, RZ, R13 ;  /* 0x000000ffff027224 */ /* 0x001fe200078e000d */
[----:B------:R-:W-:Y:S01]  /*1620*/  ISETP.EQ.AND P2, PT, R16, 0x4, !P2 ;  /* 0x000000041000780c */ /* 0x000fe20005742270 */
[----:B------:R-:W-:Y:S01]  /*1630*/  IMAD.MOV.U32 R3, RZ, RZ, R14 ;  /* 0x000000ffff037224 */ /* 0x000fe200078e000e */
[----:B------:R-:W-:Y:S01]  /*1640*/  IADD3 R12, P4, R12, 0x4, RZ ;  /* 0x000000040c0c7810 */ /* 0x000fe20007f9e0ff */
[--C-:B------:R-:W-:Y:S01]  /*1650*/  IMAD.MOV.U32 R5, RZ, RZ, R19.reuse ;  /* 0x000000ffff057224 */ /* 0x100fe200078e0013 */
[----:B------:R-:W-:Y:S01]  /*1660*/  IADD3 R13, P5, R13, 0x4, RZ ;  /* 0x000000040d0d7810 */ /* 0x000fe20007fbe0ff */
[----:B------:R-:W-:Y:S01]  /*1670*/  IMAD.X R18, RZ, RZ, R18, P6 ;  /* 0x000000ffff127224 */ /* 0x000fe200030e0612 */
[----:B------:R-:W-:Y:S01]  /*1680*/  STG.E [R2.64], R21 ;  /* 0x0000001502007986 */ /* 0x000fe2000c101906 */
[----:B------:R-:W-:Y:S01]  /*1690*/  IADD3 R15, R15, 0x1, RZ ;  /* 0x000000010f0f7810 */ /* 0x000fe20007ffe0ff */
[----:B------:R-:W-:-:S02]  /*16a0*/  IMAD.X R19, RZ, RZ, R19, P4 ;  /* 0x000000ffff137224 */ /* 0x000fc400020e0613 */
[----:B------:R0:W-:Y:S01]  /*16b0*/  STG.E [R4.64], R17 ;  /* 0x0000001104007986 */ /* 0x0001e2000c101906 */
[----:B------:R-:W-:Y:S02]  /*16c0*/  IMAD.X R14, RZ, RZ, R14, P5 ;  /* 0x000000ffff0e7224 */ /* 0x000fe400028e060e */
[----:B------:R-:W-:Y:S02]  /*16d0*/  @P0 IMAD.MOV.U32 R11, RZ, RZ, -0x39e3c000 ;  /* 0xc61c4000ff0b0424 */ /* 0x000fe400078e00ff */
[----:B------:R-:W-:Y:S01]  /*16e0*/  @P2 IMAD.MOV.U32 R0, RZ, RZ, -0x39e3c000 ;  /* 0xc61c4000ff002424 */ /* 0x000fe200078e00ff */
[----:B0-----:R-:W-:Y:S01]  /*16f0*/  IADD3 R17, R17, c[0x0][0x178], RZ ;  /* 0x00005e0011117a10 */ /* 0x001fe20007ffe0ff */
[----:B------:R-:W-:Y:S05]  /*1700*/  @P3 BRA `(.L_x_6352) ;  /* 0xfffffde000003947 */ /* 0x000fea000383ffff */
.L_x_6345:
[----:B------:R-:W-:Y:S02]  /*1710*/  ULDC.S8 UR4, c[0x0][0x19c] ;  /* 0x0000670000047ab9 */ /* 0x000fe40000000200 */
[----:B------:R-:W-:-:S13]  /*1720*/  ISETP.NE.AND P0, PT, RZ, UR4, PT ;  /* 0x00000004ff007c0c */ /* 0x000fda000bf05270 */
[----:B------:R-:W-:Y:S05]  /*1730*/  @!P0 EXIT ;  /* 0x000000000000894d */ /* 0x000fea0003800000 */
[----:B------:R-:W-:Y:S05]  /*1740*/  @!P1 EXIT ;  /* 0x000000000000994d */ /* 0x000fea0003800000 */
[----:B------:R-:W-:Y:S01]  /*1750*/  IMAD.MOV.U32 R0, RZ, RZ, c[0x0][0x190] ;  /* 0x00006400ff007624 */ /* 0x000fe200078e00ff */
[----:B------:R-:W-:Y:S01]  /*1760*/  FSETP.GT.FTZ.AND P0, PT, R10, RZ, PT ;  /* 0x000000ff0a00720b */ /* 0x000fe20003f14000 */
[----:B0-2---:R-:W-:-:S03]  /*1770*/  IMAD.MOV.U32 R3, RZ, RZ, RZ ;  /* 0x000000ffff037224 */ /* 0x005fc600078e00ff */
        /* <DEDUP_REMOVED lines=14> */
.L_x_6356:
        /* <DEDUP_REMOVED lines=64> */
.L_x_6355:
        /* <DEDUP_REMOVED lines=36> */
.L_x_6357:
[----:B------:R-:W-:-:S13]  /*1ea0*/  ISETP.NE.OR P0, PT, R2, RZ, P0 ;  /* 0x000000ff0200720c */ /* 0x000fda0000705670 */
[----:B------:R-:W-:Y:S05]  /*1eb0*/  @!P0 BRA `(.L_x_6353) ;  /* 0x0000014000008947 */ /* 0x000fea0003800000 */
.L_x_6354:
[----:B------:R1:W3:Y:S02]  /*1ec0*/  MUFU.RCP R14, R10 ;  /* 0x0000000a000e7308 */ /* 0x0002e40000001000 */
.L_x_6358:
[----:B--2---:R-:W-:Y:S02]  /*1ed0*/  IMAD.MOV.U32 R5, RZ, RZ, 0x4 ;  /* 0x00000004ff057424 */ /* 0x004fe400078e00ff */
[----:B------:R-:W-:-:S04]  /*1ee0*/  IMAD R4, R6, c[0x0][0x190], R3 ;  /* 0x0000640006047a24 */ /* 0x000fc800078e0203 */
[----:B------:R-:W-:-:S05]  /*1ef0*/  IMAD.WIDE R4, R4, R5, c[0x0][0x170] ;  /* 0x00005c0004047625 */ /* 0x000fca00078e0205 */
[----:B------:R-:W2:Y:S04]  /*1f00*/  LDG.E R7, [R4.64] ;  /* 0x0000000604077981 */ /* 0x000ea8000c1e1900 */
[----:B------:R-:W4:Y:S04]  /*1f10*/  LDG.E R8, [R4.64+0x4] ;  /* 0x0000040604087981 */ /* 0x000f28000c1e1900 */
[----:B------:R-:W5:Y:S04]  /*1f20*/  LDG.E R11, [R4.64+0x8] ;  /* 0x00000806040b7981 */ /* 0x000f68000c1e1900 */
[----:B---3--:R-:W3:Y:S01]  /*1f30*/  LDG.E R12, [R4.64+0xc] ;  /* 0x00000c06040c7981 */ /* 0x008ee2000c1e1900 */
[----:B------:R-:W-:-:S02]  /*1f40*/  IADD3 R2, R2, -0x4, RZ ;  /* 0xfffffffc02027810 */ /* 0x000fc40007ffe0ff */
[----:B------:R-:W-:Y:S02]  /*1f50*/  IADD3 R3, R3, 0x4, RZ ;  /* 0x0000000403037810 */ /* 0x000fe40007ffe0ff */
[----:B------:R-:W-:Y:S01]  /*1f60*/  ISETP.NE.AND P0, PT, R2, RZ, PT ;  /* 0x000000ff0200720c */ /* 0x000fe20003f05270 */
[-C--:B--2---:R-:W-:Y:S02]  /*1f70*/  FMUL.FTZ R7, R7, R14.reuse ;  /* 0x0000000e07077220 */ /* 0x084fe40000410000 */
[----:B----4-:R-:W-:-:S03]  /*1f80*/  FMUL.FTZ R9, R8, R14 ;  /* 0x0000000e08097220 */ /* 0x010fc60000410000 */
[----:B------:R2:W-:Y:S01]  /*1f90*/  STG.E [R4.64], R7 ;  /* 0x0000000704007986 */ /* 0x0005e2000c101906 */
[----:B-----5:R-:W-:-:S03]  /*1fa0*/  FMUL.FTZ R11, R11, R14 ;  /* 0x0000000e0b0b7220 */ /* 0x020fc60000410000 */
[----:B------:R2:W-:Y:S01]  /*1fb0*/  STG.E [R4.64+0x4], R9 ;  /* 0x0000040904007986 */ /* 0x0005e2000c101906 */
[----:B---3--:R-:W-:-:S03]  /*1fc0*/  FMUL.FTZ R13, R12, R14 ;  /* 0x0000000e0c0d7220 */ /* 0x008fc60000410000 */
[----:B------:R2:W-:Y:S04]  /*1fd0*/  STG.E [R4.64+0x8], R11 ;  /* 0x0000080b04007986 */ /* 0x0005e8000c101906 */
[----:B------:R2:W-:Y:S01]  /*1fe0*/  STG.E [R4.64+0xc], R13 ;  /* 0x00000c0d04007986 */ /* 0x0005e2000c101906 */
[----:B------:R-:W-:Y:S05]  /*1ff0*/  @P0 BRA `(.L_x_6358) ;  /* 0xfffffed000000947 */ /* 0x000fea000383ffff */
.L_x_6353:
[----:B------:R-:W-:-:S13]  /*2000*/  ISETP.NE.AND P0, PT, R0, RZ, PT ;  /* 0x000000ff0000720c */ /* 0x000fda0003f05270 */
[----:B------:R-:W-:Y:S05]  /*2010*/  @!P0 EXIT ;  /* 0x000000000000894d */ /* 0x000fea0003800000 */
[----:B--2---:R2:W3:Y:S01]  /*2020*/  MUFU.RCP R9, R10 ;  /* 0x0000000a00097308 */ /* 0x0044e20000001000 */
[----:B------:R-:W-:Y:S02]  /*2030*/  IMAD.MOV.U32 R2, RZ, RZ, 0x4 ;  /* 0x00000004ff027424 */ /* 0x000fe400078e00ff */
[----:B------:R-:W-:-:S04]  /*2040*/  IMAD R3, R6, c[0x0][0x190], R3 ;  /* 0x0000640006037a24 */ /* 0x000fc800078e0203 */
[----:B------:R-:W-:-:S04]  /*2050*/  IMAD.WIDE R2, R3, R2, c[0x0][0x170] ;  /* 0x00005c0003027625 */ /* 0x000fc800078e0202 */
[----:B------:R-:W-:Y:S02]  /*2060*/  IMAD.MOV.U32 R4, RZ, RZ, R2 ;  /* 0x000000ffff047224 */ /* 0x000fe400078e0002 */
[----:B--2---:R-:W-:Y:S02]  /*2070*/  IMAD.MOV.U32 R7, RZ, RZ, R3 ;  /* 0x000000ffff077224 */ /* 0x004fe400078e0003 */
.L_x_6359:
        /* <DEDUP_REMOVED lines=11> */
.L_x_6360:
        /* <DEDUP_REMOVED lines=13> */
.L_x_11308:


//--------------------- .text._ZN4vllm3moe10topkGatingILi1ELi1ELi4ELi2ELi32Ej13__nv_bfloat16LNS0_11ScoringFuncE0EEEvPKT5_PKbPfiPT4_PiiiibPKf --------------------------
	.section	.text._ZN4vllm3moe10topkGatingILi1ELi1ELi4ELi2ELi32Ej13__nv_bfloat16LNS0_11ScoringFuncE0EEEvPKT5_PKbPfiPT4_PiiiibPKf,"ax",@progbits
	.sectioninfo	@"SHI_REGISTERS=32"
	.align	128
        .global         _ZN4vllm3moe10topkGatingILi1ELi1ELi4ELi2ELi32Ej13__nv_bfloat16LNS0_11ScoringFuncE0EEEvPKT5_PKbPfiPT4_PiiiibPKf
        .type           _ZN4vllm3moe10topkGatingILi1ELi1ELi4ELi2ELi32Ej13__nv_bfloat16LNS0_11ScoringFuncE0EEEvPKT5_PKbPfiPT4_PiiiibPKf,@function
        .size           _ZN4vllm3moe10topkGatingILi1ELi1ELi4ELi2ELi32Ej13__nv_bfloat16LNS0_11ScoringFuncE0EEEvPKT5_PKbPfiPT4_PiiiibPKf,(.L_x_11309 - _ZN4vllm3moe10topkGatingILi1ELi1ELi4ELi2ELi32Ej13__nv_bfloat16LNS0_11ScoringFuncE0EEEvPKT5_PKbPfiPT4_PiiiibPKf)
        .other          _ZN4vllm3moe10topkGatingILi1ELi1ELi4ELi2ELi32Ej13__nv_bfloat16LNS0_11ScoringFuncE0EEEvPKT5_PKbPfiPT4_PiiiibPKf,@"STO_CUDA_ENTRY STV_DEFAULT"
_ZN4vllm3moe10topkGatingILi1ELi1ELi4ELi2ELi32Ej13__nv_bfloat16LNS0_11ScoringFuncE0EEEvPKT5_PKbPfiPT4_PiiiibPKf:
.text._ZN4vllm3moe10topkGatingILi1ELi1ELi4ELi2ELi32Ej13__nv_bfloat16LNS0_11ScoringFuncE0EEEvPKT5_PKbPfiPT4_PiiiibPKf:
[----:B------:R-:W-:Y:S02]  /*0000*/  IMAD.MOV.U32 R1, RZ, RZ, c[0x0][0x28] ;  /* 0x00000a00ff017624 */ /* 0x000fe400078e00ff */
[----:B------:R-:W0:Y:S04]  /*0010*/  S2R R0, SR_TID.Y ;  /* 0x0000000000007919 */ /* 0x000e280000002200 */
        /* <DEDUP_REMOVED lines=15> */
[----:B------:R-:W-:Y:S01]  /*0110*/  IMAD.MOV.U32 R13, RZ, RZ, 0x1 ;  /* 0x00000001ff0d7424 */ /* 0x000fe200078e00ff */
        /* <DEDUP_REMOVED lines=9> */
[----:B------:R-:W0:Y:S02]  /*01b0*/  MUFU.RCP R7, R12 ;  /* 0x0000000c00077308 */ /* 0x000e240000001000 */
[----:B0-----:R-:W-:Y:S01]  /*01c0*/  FMUL.FTZ R6, R8, R7 ;  /* 0x0000000708067220 */ /* 0x001fe20000410000 */
[----:B------:R-:W-:Y:S01]  /*01d0*/  @P0 PRMT R7, R5, 0x7610, R7 ;  /* 0x0000761005070816 */ /* 0x000fe20000000007 */
[----:B------:R-:W-:-:S03]  /*01e0*/  IMAD.MOV.U32 R5, RZ, RZ, RZ ;  /* 0x000000ffff057224 */ /* 0x000fc600078e00ff */
[----:B------:R-:W-:Y:S02]  /*01f0*/  FSETP.GEU.FTZ.AND P2, PT, |R6|, +INF , PT ;  /* 0x7f8000000600780b */ /* 0x000fe40003f5e200 */
[----:B------:R-:W-:Y:S02]  /*0200*/  @!P0 PRMT R7, R10, 0x7610, R7 ;  /* 0x000076100a078816 */ /* 0x000fe40000000007 */
[----:B------:R-:W-:Y:S01]  /*0210*/  FSEL R6, R6, RZ, !P2 ;  /* 0x000000ff06067208 */ /* 0x000fe20005000000 */
[----:B------:R-:W-:Y:S05]  /*0220*/  @!P1 BRA `(.L_x_6361) ;  /* 0x00000d5000009947 */ /* 0x000fea0003800000 */
[----:B------:R-:W-:Y:S01]  /*0230*/  ULDC.S8 UR4, c[0x0][0x19c] ;  /* 0x0000670000047ab9 */ /* 0x000fe20000000200 */
[----:B------:R-:W-:Y:S02]  /*0240*/  ISETP.LE.AND P0, PT, R13, c[0x0][0x194], PT ;  /* 0x000065000d007a0c */ /* 0x000fe40003f03270 */
[----:B------:R-:W-:Y:S02]  /*0250*/  ISETP.NE.AND P2, PT, RZ, UR4, PT ;  /* 0x00000004ff007c0c */ /* 0x000fe4000bf45270 */
[----:B------:R-:W-:-:S02]  /*0260*/  PRMT R7, R7, 0x9910, RZ ;  /* 0x0000991007077816 */ /* 0x000fc400000000ff */
[----:B------:R-:W-:-:S04]  /*0270*/  ISETP.LT.AND P0, PT, RZ, c[0x0][0x198], !P0 ;  /* 0x00006600ff007a0c */ /* 0x000fc80004701270 */
[----:B------:R-:W-:-:S05]  /*0280*/  ISETP.NE.AND P0, PT, R7, RZ, P0 ;  /* 0x000000ff0700720c */ /* 0x000fca0000705270 */
[----:B------:R-:W-:Y:S05]  /*0290*/  @!P2 BRA `(.L_x_6362) ;  /* 0x000007000000a947 */ /* 0x000fea0003800000 */
[----:B------:R-:W-:Y:S01]  /*02a0*/  IMAD.MOV.U32 R5, RZ, RZ, 0x1 ;  /* 0x00000001ff057424 */ /* 0x000fe200078e00ff */
[----:B------:R-:W-:Y:S01]  /*02b0*/  MOV R7, c[0x0][0x190] ;  /* 0x0000640000077a02 */ /* 0x000fe20000000f00 */
[----:B------:R-:W-:Y:S01]  /*02c0*/  IMAD.MOV.U32 R14, RZ, RZ, RZ ;  /* 0x000000ffff0e7224 */ /* 0x000fe200078e00ff */
[----:B------:R-:W-:Y:S02]  /*02d0*/  IADD3 R16, RZ, -c[0x0][0x194], RZ ;  /* 0x80006500ff107a10 */ /* 0x000fe40007ffe0ff */
[----:B------:R-:W-:Y:S02]  /*02e0*/  IADD3 R5, -R5, c[0x0][0x190], RZ ;  /* 0x0000640005057a10 */ /* 0x000fe40007ffe1ff */
[----:B------:R-:W-:Y:S02]  /*02f0*/  LOP3.LUT P3, R7, R7, 0x3, RZ, 0xc0, !PT ;  /* 0x0000000307077812 */ /* 0x000fe4000786c0ff */
[----:B------:R-:W-:Y:S01]  /*0300*/  ISETP.GE.U32.AND P2, PT, R5, 0x3, PT ;  /* 0x000000030500780c */ /* 0x000fe20003f46070 */
[----:B------:R-:W-:-:S12]  /*0310*/  IMAD.MOV.U32 R5, RZ, RZ, RZ ;  /* 0x000000ffff057224 */ /* 0x000fd800078e00ff */
[----:B------:R-:W-:Y:S05]  /*0320*/  @!P2 BRA `(.L_x_6363) ;  /* 0x000003a00000a947 */ /* 0x000fea0003800000 */
[----:B------:R-:W-:Y:S01]  /*0330*/  IMAD R5, R2, 0x80, R3 ;  /* 0x0000008002057824 */ /* 0x000fe200078e0203 */
[----:B------:R-:W-:Y:S01]  /*0340*/  IADD3 R11, R3, c[0x0][0x178], RZ ;  /* 0x00005e00030b7a10 */ /* 0x000fe20007ffe0ff */
[----:B------:R-:W-:Y:S01]  /*0350*/  IMAD.MOV.U32 R13, RZ, RZ, 0x3 ;  /* 0x00000003ff0d7424 */ /* 0x000fe200078e00ff */
[----:B------:R-:W-:Y:S01]  /*0360*/  SEL R17, R16, 0x1, P0 ;  /* 0x0000000110117807 */ /* 0x000fe20000000000 */
[----:B------:R-:W-:Y:S01]  /*0370*/  IMAD R15, R4, c[0x0][0x190], RZ ;  /* 0x00006400040f7a24 */ /* 0x000fe200078e02ff */
[----:B------:R-:W-:Y:S01]  /*0380*/  LEA R8, R0, R5, 0x5 ;  /* 0x0000000500087211 */ /* 0x000fe200078e28ff */
[----:B------:R-:W-:Y:S01]  /*0390*/  IMAD.MOV.U32 R14, RZ, RZ, RZ ;  /* 0x000000ffff0e7224 */ /* 0x000fe200078e00ff */
[----:B------:R-:W-:Y:S01]  /*03a0*/  LEA R11, R2, R11, 0x7 ;  /* 0x0000000b020b7211 */ /* 0x000fe200078e38ff */
[----:B------:R-:W-:Y:S01]  /*03b0*/  IMAD.MOV.U32 R5, RZ, RZ, RZ ;  /* 0x000000ffff057224 */ /* 0x000fe200078e00ff */
[----:B------:R-:W-:Y:S01]  /*03c0*/  LOP3.LUT R18, R13, c[0x0][0x190], RZ, 0xc0, !PT ;  /* 0x000064000d127a12 */ /* 0x000fe200078ec0ff */
[--C-:B------:R-:W-:Y:S01]  /*03d0*/  IMAD R19, R9, c[0x0][0x178], R8.reuse ;  /* 0x00005e0009137a24 */ /* 0x100fe200078e0208 */
[----:B------:R-:W-:Y:S01]  /*03e0*/  ULDC.64 UR10, c[0x0][0x188] ;  /* 0x00006200000a7ab9 */ /* 0x000fe20000000a00 */
[----:B------:R-:W-:Y:S01]  /*03f0*/  IMAD R23, R13, c[0x0][0x178], R8 ;  /* 0x00005e000d177a24 */ /* 0x000fe200078e0208 */
[----:B------:R-:W-:Y:S01]  /*0400*/  IADD3 R18, R18, -c[0x0][0x190], RZ ;  /* 0x8000640012127a10 */ /* 0x000fe20007ffe0ff */
[----:B------:R-:W-:Y:S01]  /*0410*/  IMAD.MOV.U32 R21, RZ, RZ, R4 ;  /* 0x000000ffff157224 */ /* 0x000fe200078e0004 */
[----:B------:R-:W-:Y:S01]  /*0420*/  ULDC.64 UR8, c[0x0][0x180] ;  /* 0x0000600000087ab9 */ /* 0x000fe20000000a00 */
[----:B------:R-:W-:Y:S01]  /*0430*/  IMAD R25, R0, 0x20, R11 ;  /* 0x0000002000197824 */ /* 0x000fe200078e020b */
[----:B------:R-:W-:-:S02]  /*0440*/  ULDC.64 UR4, c[0x0][0x170] ;  /* 0x00005c0000047ab9 */ /* 0x000fc40000000a00 */
.L_x_6364:
[----:B------:R-:W-:Y:S01]  /*0450*/  MOV R10, UR4 ;  /* 0x00000004000a7c02 */ /* 0x000fe20008000f00 */
[----:B------:R-:W-:Y:S01]  /*0460*/  IMAD.U32 R11, RZ, RZ, UR5 ;  /* 0x00000005ff0b7e24 */ /* 0x000fe2000f8e00ff */
[----:B------:R-:W-:Y:S01]  /*0470*/  MOV R13, UR9 ;  /* 0x00000009000d7c02 */ /* 0x000fe20008000f00 */
[----:B------:R-:W-:Y:S01]  /*0480*/  IMAD.U32 R12, RZ, RZ, UR8 ;  /* 0x00000008ff0c7e24 */ /* 0x000fe2000f8e00ff */
[----:B------:R-:W-:Y:S01]  /*0490*/  IADD3 R18, R18, 0x4, RZ ;  /* 0x0000000412127810 */ /* 0x000fe20007ffe0ff */
[----:B------:R-:W-:Y:S01]  /*04a0*/  IMAD.U32 R8, RZ, RZ, UR10 ;  /* 0x0000000aff087e24 */ /* 0x000fe2000f8e00ff */
[----:B------:R-:W-:Y:S01]  /*04b0*/  HFMA2.MMA R20, -RZ, RZ, 0, 2.384185791015625e-07 ;  /* 0x00000004ff147435 */ /* 0x000fe200000001ff */
        /* <DEDUP_REMOVED lines=8> */
[----:B------:R-:W-:-:S02]  /*0540*/  UIADD3 UR4, UP2, UR4, 0x10, URZ ;  /* 0x0000001004047890 */ /* 0x000fc4000ff5e03f */
[----:B------:R-:W-:Y:S01]  /*0550*/  IMAD.WIDE R8, R15, 0x4, R8 ;  /* 0x000000040f087825 */ /* 0x000fe200078e0208 */
[----:B------:R-:W-:Y:S01]  /*0560*/  STG.E [R12.64], R17 ;  /* 0x000000110c007986 */ /* 0x000fe2000c101906 */
[----:B------:R-:W-:Y:S02]  /*0570*/  UIADD3.X UR11, URZ, UR11, URZ, UP0, !UPT ;  /* 0x0000000b3f0b7290 */ /* 0x000fe400087fe43f */
[C---:B------:R-:W-:Y:S01]  /*0580*/  FADD.FTZ R5, R6.reuse, R5 ;  /* 0x0000000506057221 */ /* 0x040fe20000010000 */
[----:B------:R0:W-:Y:S01]  /*0590*/  STG.E [R8.64], R21 ;  /* 0x0000001508007986 */ /* 0x0001e2000c101906 */
[----:B------:R-:W-:Y:S02]  /*05a0*/  UIADD3.X UR9, URZ, UR9, URZ, UP1, !UPT ;  /* 0x000000093f097290 */ /* 0x000fe40008ffe43f */
[----:B------:R-:W-:Y:S01]  /*05b0*/  FADD.FTZ R5, R6, R5 ;  /* 0x0000000506057221 */ /* 0x000fe20000010000 */
[----:B------:R-:W-:Y:S01]  /*05c0*/  STG.E [R10.64+0x4], R6 ;  /* 0x000004060a007986 */ /* 0x000fe2000c101906 */
[----:B------:R-:W-:-:S02]  /*05d0*/  UIADD3.X UR5, URZ, UR5, URZ, UP2, !UPT ;  /* 0x000000053f057290 */ /* 0x000fc400097fe43f */
[C---:B------:R-:W-:Y:S01]  /*05e0*/  FADD.FTZ R5, R6.reuse, R5 ;  /* 0x0000000506057221 */ /* 0x040fe20000010000 */
[----:B------:R-:W-:Y:S03]  /*05f0*/  STG.E [R12.64+0x4], R17 ;  /* 0x000004110c007986 */ /* 0x000fe6000c101906 */
[----:B------:R-:W-:Y:S01]  /*0600*/  FADD.FTZ R5, R6, R5 ;  /* 0x0000000506057221 */ /* 0x000fe20000010000 */
[----:B------:R1:W-:Y:S01]  /*0610*/  STG.E [R8.64+0x4], R25 ;  /* 0x0000041908007986 */ /* 0x0003e2000c101906 */
[----:B0-----:R-:W-:-:S03]  /*0620*/  IMAD R21, R20, c[0x0][0x178], R21 ;  /* 0x00005e0014157a24 */ /* 0x001fc600078e0215 */
[----:B------:R-:W-:Y:S04]  /*0630*/  STG.E [R10.64+0x8], R6 ;  /* 0x000008060a007986 */ /* 0x000fe8000c101906 */
[----:B------:R-:W-:Y:S04]  /*0640*/  STG.E [R12.64+0x8], R17 ;  /* 0x000008110c007986 */ /* 0x000fe8000c101906 */
[----:B------:R0:W-:Y:S01]  /*0650*/  STG.E [R8.64+0x8], R19 ;  /* 0x0000081308007986 */ /* 0x0001e2000c101906 */
[----:B-1----:R-:W-:-:S03]  /*0660*/  IMAD R25, R20, c[0x0][0x178], R25 ;  /* 0x00005e0014197a24 */ /* 0x002fc600078e0219 */
[----:B------:R-:W-:Y:S04]  /*0670*/  STG.E [R10.64+0xc], R6 ;  /* 0x00000c060a007986 */ /* 0x000fe8000c101906 */
[----:B------:R-:W-:Y:S04]  /*0680*/  STG.E [R12.64+0xc], R17 ;  /* 0x00000c110c007986 */ /* 0x000fe8000c101906 */
[----:B------:R1:W-:Y:S01]  /*0690*/  STG.E [R8.64+0xc], R23 ;  /* 0x00000c1708007986 */ /* 0x0003e2000c101906 */
[C---:B0-----:R-:W-:Y:S02]  /*06a0*/  IMAD R19, R20.reuse, c[0x0][0x178], R19 ;  /* 0x00005e0014137a24 */ /* 0x041fe400078e0213 */
[----:B-1----:R-:W-:Y:S01]  /*06b0*/  IMAD R23, R20, c[0x0][0x178], R23 ;  /* 0x00005e0014177a24 */ /* 0x002fe200078e0217 */
[----:B------:R-:W-:Y:S05]  /*06c0*/  @P2 BRA `(.L_x_6364) ;  /* 0xfffffd8000002947 */ /* 0x000fea000383ffff */
.L_x_6363:
[----:B------:R-:W-:Y:S05]  /*06d0*/  @!P3 BRA `(.L_x_6361) ;  /* 0x000008a00000b947 */ /* 0x000fea0003800000 */
[----:B------:R-:W-:Y:S01]  /*06e0*/  IMAD R3, R14, c[0x0][0x178], R3 ;  /* 0x00005e000e037a24 */ /* 0x000fe200078e0203 */
[----:B------:R-:W-:Y:S01]  /*06f0*/  IADD3 R7, R7, -0x1, RZ ;  /* 0xffffffff07077810 */ /* 0x000fe20007ffe0ff */
[----:B------:R-:W-:Y:S01]  /*0700*/  IMAD.MOV.U32 R11, RZ, RZ, 0x4 ;  /* 0x00000004ff0b7424 */ /* 0x000fe200078e00ff */
[----:B------:R-:W-:Y:S01]  /*0710*/  SEL R16, R16, 0x1, P0 ;  /* 0x0000000110107807 */ /* 0x000fe20000000000 */
[----:B------:R-:W-:Y:S01]  /*0720*/  IMAD R9, R2, 0x80, R3 ;  /* 0x0000008002097824 */ /* 0x000fe200078e0203 */
[----:B------:R-:W-:Y:S01]  /*0730*/  ISETP.NE.AND P0, PT, R7, RZ, PT ;  /* 0x000000ff0700720c */ /* 0x000fe20003f05270 */
[----:B------:R-:W-:-:S02]  /*0740*/  IMAD R10, R4, c[0x0][0x190], R14 ;  /* 0x00006400040a7a24 */ /* 0x000fc400078e020e */
[----:B------:R-:W-:Y:S01]  /*0750*/  FADD.FTZ R5, R6, R5 ;  /* 0x0000000506057221 */ /* 0x000fe20000010000 */
[----:B------:R-:W-:Y:S01]  /*0760*/  LEA R13, R0, R9, 0x5 ;  /* 0x00000009000d7211 */ /* 0x000fe200078e28ff */
[----:B------:R-:W-:-:S04]  /*0770*/  IMAD.WIDE R2, R10, R11, c[0x0][0x170] ;  /* 0x00005c000a027625 */ /* 0x000fc800078e020b */
[-C--:B------:R-:W-:Y:S01]  /*0780*/  IMAD.WIDE R8, R10, R11.reuse, c[0x0][0x180] ;  /* 0x000060000a087625 */ /* 0x080fe200078e020b */
[----:B------:R0:W-:Y:S01]  /*0790*/  STG.E [R2.64], R6 ;  /* 0x0000000602007986 */ /* 0x0001e2000c101906 */
[----:B------:R-:W-:Y:S02]  /*07a0*/  IADD3 R0, P4, R2, 0x4, RZ ;  /* 0x0000000402007810 */ /* 0x000fe40007f9e0ff */
[----:B------:R-:W-:Y:S01]  /*07b0*/  IMAD.WIDE R10, R10, R11, c[0x0][0x188] ;  /* 0x000062000a0a7625 */ /* 0x000fe200078e020b */
[----:B------:R-:W-:Y:S01]  /*07c0*/  IADD3 R14, P3, R8, 0x4, RZ ;  /* 0x00000004080e7810 */ /* 0x000fe20007f7e0ff */
[----:B------:R0:W-:Y:S01]  /*07d0*/  STG.E [R8.64], R16 ;  /* 0x0000001008007986 */ /* 0x0001e2000c101906 */
[----:B------:R-:W-:Y:S02]  /*07e0*/  IADD3.X R12, RZ, R3, RZ, P4, !PT ;  /* 0x00000003ff0c7210 */ /* 0x000fe400027fe4ff */
[----:B------:R-:W-:Y:S01]  /*07f0*/  IADD3 R17, P2, R10, 0x4, RZ ;  /* 0x000000040a117810 */ /* 0x000fe20007f5e0ff */
[----:B------:R0:W-:Y:S01]  /*0800*/  STG.E [R10.64], R13 ;  /* 0x0000000d0a007986 */ /* 0x0001e2000c101906 */
[----:B------:R-:W-:-:S03]  /*0810*/  IMAD.X R15, RZ, RZ, R9, P3 ;  /* 0x000000ffff0f7224 */ /* 0x000fc600018e0609 */
[----:B------:R-:W-:Y:S01]  /*0820*/  IMAD.X R18, RZ, RZ, R11, P2 ;  /* 0x000000ffff127224 */ /* 0x000fe200010e060b */
[----:B------:R-:W-:Y:S05]  /*0830*/  @!P0 BRA `(.L_x_6361) ;  /* 0x0000074000008947 */ /* 0x000fea0003800000 */
[----:B0-----:R-:W-:Y:S02]  /*0840*/  IADD3 R13, R13, c[0x0][0x178], RZ ;  /* 0x00005e000d0d7a10 */ /* 0x001fe40007ffe0ff */
.L_x_6365:
[----:B------:R-:W-:Y:S01]  /*0850*/  IADD3 R7, R7, -0x1, RZ ;  /* 0xffffffff07077810 */ /* 0x000fe20007ffe0ff */
[----:B------:R-:W-:Y:S01]  /*0860*/  IMAD.MOV.U32 R2, RZ, RZ, R0 ;  /* 0x000000ffff027224 */ /* 0x000fe200078e0000 */
[----:B------:R-:W-:Y:S01]  /*0870*/  MOV R8, R14 ;  /* 0x0000000e00087202 */ /* 0x000fe20000000f00 */
[--C-:B------:R-:W-:Y:S01]  /*0880*/  IMAD.MOV.U32 R3, RZ, RZ, R12.reuse ;  /* 0x000000ffff037224 */ /* 0x100fe200078e000c */
        /* <DEDUP_REMOVED lines=17> */
.L_x_6362:
[----:B------:R-:W-:Y:S02]  /*09a0*/  IMAD.MOV.U32 R20, RZ, RZ, c[0x0][0x190] ;  /* 0x00006400ff147624 */ /* 0x000fe400078e00ff */
[----:B------:R-:W-:-:S03]  /*09b0*/  IMAD.MOV.U32 R18, RZ, RZ, RZ ;  /* 0x000000ffff127224 */ /* 0x000fc600078e00ff */
[C---:B------:R-:W-:Y:S02]  /*09c0*/  IADD3 R7, R20.reuse, -0x1, RZ ;  /* 0xffffffff14077810 */ /* 0x040fe40007ffe0ff */
[----:B------:R-:W-:Y:S02]  /*09d0*/  LOP3.LUT P3, R14, R20, 0x3, RZ, 0xc0, !PT ;  /* 0x00000003140e7812 */ /* 0x000fe4000786c0ff */
[----:B------:R-:W-:Y:S02]  /*09e0*/  ISETP.GE.U32.AND P2, PT, R7, 0x3, PT ;  /* 0x000000030700780c */ /* 0x000fe40003f46070 */
[----:B------:R-:W-:-:S11]  /*09f0*/  IADD3 R7, RZ, -c[0x0][0x194], RZ ;  /* 0x80006500ff077a10 */ /* 0x000fd60007ffe0ff */
[----:B------:R-:W-:Y:S05]  /*0a00*/  @!P2 BRA `(.L_x_6366) ;  /* 0x000003400000a947 */ /* 0x000fea0003800000 */
[----:B------:R-:W-:Y:S01]  /*0a10*/  IADD3 R9, R3, c[0x0][0x178], RZ ;  /* 0x00005e0003097a10 */ /* 0x000fe20007ffe0ff */
[----:B------:R-:W-:Y:S01]  /*0a20*/  IMAD R11, R2, 0x80, R3 ;  /* 0x00000080020b7824 */ /* 0x000fe200078e0203 */
[----:B------:R-:W-:Y:S01]  /*0a30*/  LOP3.LUT R20, R20, 0x3, RZ, 0xc0, !PT ;  /* 0x0000000314147812 */ /* 0x000fe200078ec0ff */
[----:B------:R-:W-:Y:S01]  /*0a40*/  IMAD.MOV.U32 R16, RZ, RZ, c[0x0][0x178] ;  /* 0x00005e00ff107624 */ /* 0x000fe200078e00ff */
[----:B------:R-:W-:Y:S01]  /*0a50*/  LEA R9, R2, R9, 0x7 ;  /* 0x0000000902097211 */ /* 0x000fe200078e38ff */
[----:B------:R-:W-:Y:S01]  /*0a60*/  IMAD R11, R0, 0x20, R11 ;  /* 0x00000020000b7824 */ /* 0x000fe200078e020b */
[----:B------:R-:W-:Y:S01]  /*0a70*/  HFMA2.MMA R18, -RZ, RZ, 0, 0 ;  /* 0x00000000ff127435 */ /* 0x000fe200000001ff */
[----:B------:R-:W-:Y:S01]  /*0a80*/  SEL R19, R7, 0x1, P0 ;  /* 0x0000000107137807 */ /* 0x000fe20000000000 */
[----:B------:R-:W-:Y:S01]  /*0a90*/  IMAD R17, R4, c[0x0][0x190], RZ ;  /* 0x0000640004117a24 */ /* 0x000fe200078e02ff */
[----:B------:R-:W-:Y:S01]  /*0aa0*/  IADD3 R20, R20, -c[0x0][0x190], RZ ;  /* 0x8000640014147a10 */ /* 0x000fe20007ffe0ff */
[----:B------:R-:W-:Y:S01]  /*0ab0*/  IMAD.MOV.U32 R15, RZ, RZ, R4 ;  /* 0x000000ffff0f7224 */ /* 0x000fe200078e0004 */
[----:B------:R-:W-:Y:S01]  /*0ac0*/  LEA R23, R0, R9, 0x5 ;  /* 0x0000000900177211 */ /* 0x000fe200078e28ff */
[C-C-:B------:R-:W-:Y:S01]  /*0ad0*/  IMAD R21, R16.reuse, 0x2, R11.reuse ;  /* 0x0000000210157824 */ /* 0x140fe200078e020b */
[----:B------:R-:W-:Y:S01]  /*0ae0*/  ULDC.64 UR10, c[0x0][0x188] ;  /* 0x00006200000a7ab9 */ /* 0x000fe20000000a00 */
[----:B------:R-:W-:Y:S01]  /*0af0*/  IMAD R25, R16, 0x3, R11 ;  /* 0x0000000310197824 */ /* 0x000fe200078e020b */
[----:B------:R-:W-:-:S02]  /*0b00*/  ULDC.64 UR8, c[0x0][0x180] ;  /* 0x0000600000087ab9 */ /* 0x000fc40000000a00 */
[----:B------:R-:W-:Y:S02]  /*0b10*/  ULDC.64 UR4, c[0x0][0x170] ;  /* 0x00005c0000047ab9 */ /* 0x000fe40000000a00 */
.L_x_6367:
        /* <DEDUP_REMOVED lines=35> */
.L_x_6366:
[----:B------:R-:W-:Y:S05]  /*0d50*/  @!P3 BRA `(.L_x_6361) ;  /* 0x000002200000b947 */ /* 0x000fea0003800000 */
[----:B------:R-:W-:Y:S01]  /*0d60*/  IMAD R3, R18, c[0x0][0x178], R3 ;  /* 0x00005e0012037a24 */ /* 0x000fe200078e0203 */
[----:B------:R-:W-:Y:S01]  /*0d70*/  MOV R15, 0x4 ;  /* 0x00000004000f7802 */ /* 0x000fe20000000f00 */
[----:B------:R-:W-:Y:S01]  /*0d80*/  IMAD R10, R4, c[0x0][0x190], R18 ;  /* 0x00006400040a7a24 */ /* 0x000fe200078e0212 */
[----:B------:R-:W-:Y:S01]  /*0d90*/  SEL R7, R7, 0x1, P0 ;  /* 0x0000000107077807 */ /* 0x000fe20000000000 */
[----:B------:R-:W-:-:S02]  /*0da0*/  IMAD R11, R2, 0x80, R3 ;  /* 0x00000080020b7824 */ /* 0x000fc400078e0203 */
        /* <DEDUP_REMOVED lines=10> */
.L_x_6368:
        /* <DEDUP_REMOVED lines=19> */
.L_x_6361:
[----:B------:R-:W-:Y:S02]  /*0f80*/  ULDC.S8 UR4, c[0x0][0x19c] ;  /* 0x0000670000047ab9 */ /* 0x000fe40000000200 */
[----:B------:R-:W-:-:S13]  /*0f90*/  ISETP.NE.AND P0, PT, RZ, UR4, PT ;  /* 0x00000004ff007c0c */ /* 0x000fda000bf05270 */
[----:B------:R-:W-:Y:S05]  /*0fa0*/  @!P0 EXIT ;  /* 0x000000000000894d */ /* 0x000fea0003800000 */
[----:B------:R-:W-:Y:S05]  /*0fb0*/  @!P1 EXIT ;  /* 0x000000000000994d */ /* 0x000fea0003800000 */
[----:B------:R-:W-:Y:S01]  /*0fc0*/  MOV R0, c[0x0][0x190] ;  /* 0x0000640000007a02 */ /* 0x000fe20000000f00 */
[----:B------:R-:W-:Y:S01]  /*0fd0*/  IMAD.MOV.U32 R7, RZ, RZ, RZ ;  /* 0x000000ffff077224 */ /* 0x000fe200078e00ff */
[C---:B------:R-:W-:Y:S02]  /*0fe0*/  FSETP.GT.FTZ.AND P0, PT, R5.reuse, RZ, PT ;  /* 0x000000ff0500720b */ /* 0x040fe40003f14000 */
[----:B0-----:R-:W-:Y:S02]  /*0ff0*/  IADD3 R2, R0, -0x1, RZ ;  /* 0xffffffff00027810 */ /* 0x001fe40007ffe0ff */
        /* <DEDUP_REMOVED lines=16> */
.L_x_6372:
[----:B------:R-:W2:Y:S04]  /*1100*/  LDG.E R10, [R2.64+0x4] ;  /* 0x00000406020a7981 */ /* 0x000ea8000c1e1900 */
[----:B------:R-:W3:Y:S04]  /*1110*/  LDG.E R19, [R2.64+0x1c] ;  /* 0x00001c0602137981 */ /* 0x000ee8000c1e1900 */
[----:B------:R-:W4:Y:S04]  /*1120*/  LDG.E R29, [R2.64] ;  /* 0x00000006021d7981 */ /* 0x000f28000c1e1900 */
        /* <DEDUP_REMOVED lines=18> */
[----:B------:R1:W-:Y:S01]  /*1250*/  STG.E [R2.64+0x4], R10 ;  /* 0x0000040a02007986 */ /* 0x0003e2000c101906 */
        /* <DEDUP_REMOVED lines=16> */
[----:B--2---:R-:W-:Y:S01]  /*1360*/  IADD3.X R19, RZ, R3, RZ, P2, !PT ;  /* 0x00000003ff137210 */ /* 0x004fe200017fe4ff */
[----:B------:R-:W-:Y:S04]  /*1370*/  STG.E [R2.64], R29 ;  /* 0x0000001d02007986 */ /* 0x000fe8000c101906 */
        /* <DEDUP_REMOVED lines=16> */
.L_x_6371:
        /* <DEDUP_REMOVED lines=34> */
.L_x_6373:
[----:B------:R-:W-:-:S13]  /*16a0*/  ISETP.NE.OR P0, PT, R6, RZ, P0 ;  /* 0x000000ff0600720c */ /* 0x000fda0000705670 */
[----:B------:R-:W-:Y:S05]  /*16b0*/  @!P0 BRA `(.L_x_6369) ;  /* 0x0000015000008947 */ /* 0x000fea0003800000 */
.L_x_6370:
[----:B------:R1:W2:Y:S02]  /*16c0*/  MUFU.RCP R19, R5 ;  /* 0x0000000500137308 */ /* 0x0002a40000001000 */
.L_x_6374:
        /* <DEDUP_REMOVED lines=17> */
[----:B--2---:R-:W-:Y:S01]  /*17e0*/  IMAD.MOV.U32 R2, RZ, RZ, R8 ;  /* 0x000000ffff027224 */ /* 0x004fe200078e0008 */
[----:B------:R-:W-:Y:S01]  /*17f0*/  MOV R3, R17 ;  /* 0x0000001100037202 */ /* 0x000fe20000000f00 */
[----:B------:R-:W-:Y:S05]  /*1800*/  @P0 BRA `(.L_x_6374) ;  /* 0xfffffec000000947 */ /* 0x000fea000383ffff */
.L_x_6369:
[----:B------:R-:W-:-:S13]  /*1810*/  ISETP.NE.AND P0, PT, R0, RZ, PT ;  /* 0x000000ff0000720c */ /* 0x000fda0003f05270 */
[----:B------:R-:W-:Y:S05]  /*1820*/  @!P0 EXIT ;  /* 0x000000000000894d */ /* 0x000fea0003800000 */
[----:B------:R2:W3:Y:S01]  /*1830*/  MUFU.RCP R9, R5 ;  /* 0x0000000500097308 */ /* 0x0004e20000001000 */
[----:B------:R-:W-:Y:S02]  /*1840*/  IMAD.MOV.U32 R3, RZ, RZ, 0x4 ;  /* 0x00000004ff037424 */ /* 0x000fe400078e00ff */
[----:B------:R-:W-:-:S04]  /*1850*/  IMAD R2, R4, c[0x0][0x190], R7 ;  /* 0x0000640004027a24 */ /* 0x000fc800078e0207 */
[----:B------:R-:W-:-:S04]  /*1860*/  IMAD.WIDE R2, R2, R3, c[0x0][0x170] ;  /* 0x00005c0002027625 */ /* 0x000fc800078e0203 */
[----:B------:R-:W-:Y:S01]  /*1870*/  IMAD.MOV.U32 R7, RZ, RZ, R3 ;  /* 0x000000ffff077224 */ /* 0x000fe200078e0003 */
[----:B--2---:R-:W-:-:S04]  /*1880*/  MOV R4, R2 ;  /* 0x0000000200047202 */ /* 0x004fc80000000f00 */
.L_x_6375:
[----:B0-----:R-:W-:Y:S01]  /*1890*/  MOV R2, R4 ;  /* 0x0000000400027202 */ /* 0x001fe20000000f00 */
[----:B------:R-:W-:-:S05]  /*18a0*/  IMAD.MOV.U32 R3, RZ, RZ, R7 ;  /* 0x000000ffff037224 */ /* 0x000fca00078e0007 */
[----:B------:R-:W2:Y:S01]  /*18b0*/  LDG.E R4, [R2.64] ;  /* 0x0000000602047981 */ /* 0x000ea2000c1e1900 */
[----:B------:R-:W-:-:S04]  /*18c0*/  IADD3 R0, R0, -0x1, RZ ;  /* 0xffffffff00007810 */ /* 0x000fc80007ffe0ff */
[----:B------:R-:W-:Y:S01]  /*18d0*/  ISETP.NE.AND P0, PT, R0, RZ, PT ;  /* 0x000000ff0000720c */ /* 0x000fe20003f05270 */
[----:B0123--:R-:W-:Y:S01]  /*18e0*/  FMUL.FTZ R5, R4, R9 ;  /* 0x0000000904057220 */ /* 0x00ffe20000410000 */
[----:B------:R-:W-:-:S04]  /*18f0*/  IADD3 R4, P1, R2, 0x4, RZ ;  /* 0x0000000402047810 */ /* 0x000fc80007f3e0ff */
[----:B------:R0:W-:Y:S01]  /*1900*/  STG.E [R2.64], R5 ;  /* 0x0000000502007986 */ /* 0x0001e2000c101906 */
[----:B------:R-:W-:-:S06]  /*1910*/  IADD3.X R7, RZ, R3, RZ, P1, !PT ;  /* 0x00000003ff077210 */ /* 0x000fcc0000ffe4ff */
[----:B------:R-:W-:Y:S05]  /*1920*/  @P0 BRA `(.L_x_6375) ;  /* 0xffffff6000000947 */ /* 0x000fea000383ffff */
[----:B------:R-:W-:Y:S05]  /*1930*/  EXIT ;  /* 0x000000000000794d */ /* 0x000fea0003800000 */
.L_x_6376:
        /* <DEDUP_REMOVED lines=12> */
.L_x_11309:


//--------------------- .text._ZN4vllm3moe10moeSoftmaxILi256E13__nv_bfloat16EEvPKT0_PKbPfi --------------------------
	.section	.text._ZN4vllm3moe10moeSoftmaxILi256E13__nv_bfloat16EEvPKT0_PKbPfi,"ax",@progbits
	.sectioninfo	@"SHI_REGISTERS=29"
	.align	128
        .global         _ZN4vllm3moe10moeSoftmaxILi256E13__nv_bfloat16EEvPKT0_PKbPfi
        .type           _ZN4vllm3moe10moeSoftmaxILi256E13__nv_bfloat16EEvPKT0_PKbPfi,@function
        .size           _ZN4vllm3moe10moeSoftmaxILi256E13__nv_bfloat16EEvPKT0_PKbPfi,(.L_x_11310 - _ZN4vllm3moe10moeSoftmaxILi256E13__nv_bfloat16EEvPKT0_PKbPfi)
        .other          _ZN4vllm3moe10moeSoftmaxILi256E13__nv_bfloat16EEvPKT0_PKbPfi,@"STO_CUDA_ENTRY STV_DEFAULT"
_ZN4vllm3moe10moeSoftmaxILi256E13__nv_bfloat16EEvPKT0_PKbPfi:
.text._ZN4vllm3moe10moeSoftmaxILi256E13__nv_bfloat16EEvPKT0_PKbPfi:
        /* <DEDUP_REMOVED lines=14> */
.L_x_6377:
[----:B------:R-:W0:Y:S01]  /*00e0*/  S2R R0, SR_TID.X ;  /* 0x0000000000007919 */ /* 0x000e220000002100 */
[----:B------:R-:W-:Y:S01]  /*00f0*/  BSSY B0, `(.L_x_6378) ;  /* 0x0000099000007945 */ /* 0x000fe20003800000 */
[----:B------:R-:W-:Y:S01]  /*0100*/  IMAD.MOV.U32 R4, RZ, RZ, -0x800001 ;  /* 0xff7fffffff047424 */ /* 0x000fe200078e00ff */
[----:B0-----:R-:W-:-:S13]  /*0110*/  ISETP.GE.AND P0, PT, R0, c[0x0][0x178], PT ;  /* 0x00005e0000007a0c */ /* 0x001fda0003f06270 */
[----:B------:R-:W-:Y:S05]  /*0120*/  @P0 BRA `(.L_x_6379) ;  /* 0x0000095000000947 */ /* 0x000fea0003800000 */
[----:B------:R-:W-:Y:S01]  /*0130*/  IMAD.MOV.U32 R5, RZ, RZ, R0 ;  /* 0x000000ffff057224 */ /* 0x000fe200078e0000 */
[----:B------:R-:W-:Y:S01]  /*0140*/  BSSY B1, `(.L_x_6380) ;  /* 0x000001f000017945 */ /* 0x000fe20003800000 */
[----:B------:R-:W-:-:S03]  /*0150*/  IMAD.MOV.U32 R4, RZ, RZ, -0x800001 ;  /* 0xff7fffffff047424 */ /* 0x000fc600078e00ff */
[----:B------:R-:W-:-:S04]  /*0160*/  LOP3.LUT R2, RZ, R5, RZ, 0x33, !PT ;  /* 0x00000005ff027212 */ /* 0x000fc800078e33ff */
[----:B------:R-:W-:-:S04]  /*0170*/  IADD3 R2, R2, c[0x0][0x178], RZ ;  /* 0x00005e0002027a10 */ /* 0x000fc80007ffe0ff */
[C---:B------:R-:W-:Y:S02]  /*0180*/  LEA.HI R3, R2.reuse, 0x1, RZ, 0x18 ;  /* 0x0000000102037811 */ /* 0x040fe400078fc0ff */
[----:B------:R-:W-:Y:S02]  /*0190*/  ISETP.GE.U32.AND P1, PT, R2, 0x300, PT ;  /* 0x000003000200780c */ /* 0x000fe40003f26070 */
[----:B------:R-:W-:-:S13]  /*01a0*/  LOP3.LUT P0, RZ, R3, 0x3, RZ, 0xc0, !PT ;  /* 0x0000000303ff7812 */ /* 0x000fda000780c0ff */
[----:B------:R-:W-:Y:S05]  /*01b0*/  @!P0 BRA `(.L_x_6381) ;  /* 0x0000017000008947 */ /* 0x000fea0003800000 */
[----:B------:R-:W0:Y:S01]  /*01c0*/  S2R R7, SR_CTAID.X ;  /* 0x0000000000077919 */ /* 0x000e220000002500 */
[----:B------:R-:W-:Y:S01]  /*01d0*/  LOP3.LUT R3, RZ, R0, RZ, 0x33, !PT ;  /* 0x00000000ff037212 */ /* 0x000fe200078e33ff */
[----:B------:R-:W-:-:S03]  /*01e0*/  IMAD.MOV.U32 R5, RZ, RZ, 0x2 ;  /* 0x00000002ff057424 */ /* 0x000fc600078e00ff */
[----:B------:R-:W-:-:S04]  /*01f0*/  IADD3 R4, R3, c[0x0][0x178], RZ ;  /* 0x00005e0003047a10 */ /* 0x000fc80007ffe0ff */
[----:B------:R-:W-:Y:S01]  /*0200*/  LEA.HI R6, R4, 0x1, RZ, 0x18 ;  /* 0x0000000104067811 */ /* 0x000fe200078fc0ff */
[----:B------:R-:W-:-:S03]  /*0210*/  IMAD.MOV.U32 R4, RZ, RZ, -0x800001 ;  /* 0xff7fffffff047424 */ /* 0x000fc600078e00ff */
[----:B------:R-:W-:Y:S01]  /*0220*/  LOP3.LUT R6, R6, 0x3, RZ, 0xc0, !PT ;  /* 0x0000000306067812 */ /* 0x000fe200078ec0ff */
[----:B0-----:R-:W-:-:S04]  /*0230*/  IMAD R2, R7, c[0x0][0x178], R0 ;  /* 0x00005e0007027a24 */ /* 0x001fc800078e0200 */
[----:B------:R-:W-:-:S04]  /*0240*/  IMAD.WIDE R2, R2, R5, c[0x0][0x160] ;  /* 0x0000580002027625 */ /* 0x000fc800078e0205 */
[----:B------:R-:W-:Y:S02]  /*0250*/  IMAD.MOV.U32 R7, RZ, RZ, R2 ;  /* 0x000000ffff077224 */ /* 0x000fe400078e0002 */
[----:B------:R-:W-:Y:S02]  /*0260*/  IMAD.MOV.U32 R8, RZ, RZ, R3 ;  /* 0x000000ffff087224 */ /* 0x000fe400078e0003 */
[----:B------:R-:W-:Y:S02]  /*0270*/  IMAD.MOV.U32 R5, RZ, RZ, R0 ;  /* 0x000000ffff057224 */ /* 0x000fe400078e0000 */
.L_x_6382:
[----:B------:R-:W-:Y:S02]  /*0280*/  IMAD.MOV.U32 R2, RZ, RZ, R7 ;  /* 0x000000ffff027224 */ /* 0x000fe400078e0007 */
[----:B------:R-:W-:-:S05]  /*0290*/  IMAD.MOV.U32 R3, RZ, RZ, R8 ;  /* 0x000000ffff037224 */ /* 0x000fca00078e0008 */
[----:B------:R-:W2:Y:S01]  /*02a0*/  LDG.E.U16 R2, [R2.64] ;  /* 0x0000000802027981 */ /* 0x000ea2000c1e1500 */
[----:B------:R-:W-:Y:S02]  /*02b0*/  IADD3 R6, R6, -0x1, RZ ;  /* 0xffffffff06067810 */ /* 0x000fe40007ffe0ff */
[----:B------:R-:W-:Y:S02]  /*02c0*/  IADD3 R7, P2, R7, 0x200, RZ ;  /* 0x0000020007077810 */ /* 0x000fe40007f5e0ff */
[----:B------:R-:W-:Y:S02]  /*02d0*/  ISETP.NE.AND P0, PT, R6, RZ, PT ;  /* 0x000000ff0600720c */ /* 0x000fe40003f05270 */
[----:B------:R-:W-:Y:S01]  /*02e0*/  IADD3 R5, R5, 0x100, RZ ;  /* 0x0000010005057810 */ /* 0x000fe20007ffe0ff */
[----:B------:R-:W-:Y:S01]  /*02f0*/  IMAD.X R8, RZ, RZ, R8, P2 ;  /* 0x000000ffff087224 */ /* 0x000fe200010e0608 */
[----:B--2---:R-:W-:-:S04]  /*0300*/  PRMT R3, RZ, 0x5410, R2 ;  /* 0x00005410ff037816 */ /* 0x004fc80000000002 */
[----:B------:R-:W-:-:S05]  /*0310*/  FMNMX.FTZ R4, R3, R4, !PT ;  /* 0x0000000403047209 */ /* 0x000fca0007810000 */
[----:B------:R-:W-:Y:S05]  /*0320*/  @P0 BRA `(.L_x_6382) ;  /* 0xffffff5000000947 */ /* 0x000fea000383ffff */
.L_x_6381:
[----:B------:R-:W-:Y:S05]  /*0330*/  BSYNC B1 ;  /* 0x0000000000017941 */ /* 0x000fea0003800000 */
.L_x_6380:
[----:B------:R-:W-:Y:S05]  /*0340*/  @!P1 BRA `(.L_x_6379) ;  /* 0x0000073000009947 */ /* 0x000fea0003800000 */
[----:B------:R-:W0:Y:S01]  /*0350*/  S2R R2, SR_CTAID.X ;  /* 0x0000000000027919 */ /* 0x000e220000002500 */
[----:B------:R-:W-:Y:S01]  /*0360*/  IADD3 R3, -R5, c[0x0][0x178], RZ ;  /* 0x00005e0005037a10 */ /* 0x000fe20007ffe1ff */
[----:B------:R-:W-:Y:S01]  /*0370*/  BSSY B1, `(.L_x_6383) ;  /* 0x0000040000017945 */ /* 0x000fe20003800000 */
[----:B------:R-:W-:Y:S02]  /*0380*/  PLOP3.LUT P0, PT, PT, PT, PT, 0x80, 0x0 ;  /* 0x000000000000781c */ /* 0x000fe40003f0f070 */
[----:B------:R-:W-:Y:S01]  /*0390*/  ISETP.GT.AND P1, PT, R3, 0xc00, PT ;  /* 0x00000c000300780c */ /* 0x000fe20003f24270 */
[----:B------:R-:W-:Y:S02]  /*03a0*/  IMAD.MOV.U32 R3, RZ, RZ, 0x2 ;  /* 0x00000002ff037424 */ /* 0x000fe400078e00ff */
[----:B0-----:R-:W-:-:S04]  /*03b0*/  IMAD R2, R2, c[0x0][0x178], R5 ;  /* 0x00005e0002027a24 */ /* 0x001fc800078e0205 */
[----:B------:R-:W-:-:S06]  /*03c0*/  IMAD.WIDE R2, R2, R3, c[0x0][0x160] ;  /* 0x0000580002027625 */ /* 0x000fcc00078e0203 */
[----:B------:R-:W-:Y:S05]  /*03d0*/  @!P1 BRA `(.L_x_6384) ;  /* 0x0000039000009947 */ /* 0x000fea0003800000 */
[----:B------:R-:W-:Y:S01]  /*03e0*/  IMAD.MOV.U32 R8, RZ, RZ, c[0x0][0x178] ;  /* 0x00005e00ff087624 */ /* 0x000fe200078e00ff */
[----:B------:R-:W-:-:S04]  /*03f0*/  PLOP3.LUT P0, PT, PT, PT, PT, 0x8, 0x0 ;  /* 0x000000000000781c */ /* 0x000fc80003f0e170 */
[----:B------:R-:W-:Y:S02]  /*0400*/  IADD3 R8, R8, -0xc00, RZ ;  /* 0xfffff40008087810 */ /* 0x000fe40007ffe0ff */
.L_x_6385:
[----:B------:R0:W2:Y:S04]  /*0410*/  LDG.E.U16 R19, [R2.64] ;  /* 0x0000000802137981 */ /* 0x0000a8000c1e1500 */
[----:B------:R0:W3:Y:S04]  /*0420*/  LDG.E.U16 R20, [R2.64+0x200] ;  /* 0x0002000802147981 */ /* 0x0000e8000c1e1500 */
[----:B------:R0:W4:Y:S04]  /*0430*/  LDG.E.U16 R21, [R2.64+0x400] ;  /* 0x0004000802157981 */ /* 0x000128000c1e1500 */
[----:B------:R0:W5:Y:S04]  /*0440*/  LDG.E.U16 R22, [R2.64+0x600] ;  /* 0x0006000802167981 */ /* 0x000168000c1e1500 */
        /* <DEDUP_REMOVED lines=11> */
[----:B------:R0:W5:Y:S01]  /*0500*/  LDG.E.U16 R6, [R2.64+0x1e00] ;  /* 0x001e000802067981 */ /* 0x000162000c1e1500 */
[----:B------:R-:W-:-:S04]  /*0510*/  IADD3 R5, R5, 0x1000, RZ ;  /* 0x0000100005057810 */ /* 0x000fc80007ffe0ff */
[----:B------:R-:W-:Y:S02]  /*0520*/  ISETP.GE.AND P1, PT, R5, R8, PT ;  /* 0x000000080500720c */ /* 0x000fe40003f26270 */
[----:B0-----:R-:W-:Y:S02]  /*0530*/  IADD3 R2, P2, R2, 0x2000, RZ ;  /* 0x0000200002027810 */ /* 0x001fe40007f5e0ff */
[----:B--2---:R-:W-:-:S04]  /*0540*/  PRMT R19, RZ, 0x5410, R19 ;  /* 0x00005410ff137816 */ /* 0x004fc80000000013 */
[----:B------:R-:W-:Y:S02]  /*0550*/  FMNMX.FTZ R19, R19, R4, !PT ;  /* 0x0000000413137209 */ /* 0x000fe40007810000 */
[----:B---3--:R-:W-:Y:S02]  /*0560*/  PRMT R20, RZ, 0x5410, R20 ;  /* 0x00005410ff147816 */ /* 0x008fe40000000014 */
[----:B----4-:R-:W-:Y:S02]  /*0570*/  PRMT R4, RZ, 0x5410, R21 ;  /* 0x00005410ff047816 */ /* 0x010fe40000000015 */
[----:B------:R-:W-:-:S04]  /*0580*/  FMNMX.FTZ R19, R19, R20, !PT ;  /* 0x0000001413137209 */ /* 0x000fc80007810000 */
[----:B------:R-:W-:Y:S02]  /*0590*/  FMNMX.FTZ R4, R19, R4, !PT ;  /* 0x0000000413047209 */ /* 0x000fe40007810000 */
[----:B-----5:R-:W-:-:S04]  /*05a0*/  PRMT R19, RZ, 0x5410, R22 ;  /* 0x00005410ff137816 */ /* 0x020fc80000000016 */
[----:B------:R-:W-:Y:S02]  /*05b0*/  FMNMX.FTZ R4, R4, R19, !PT ;  /* 0x0000001304047209 */ /* 0x000fe40007810000 */
[----:B------:R-:W-:Y:S02]  /*05c0*/  PRMT R19, RZ, 0x5410, R18 ;  /* 0x00005410ff137816 */ /* 0x000fe40000000012 */
[----:B------:R-:W-:Y:S02]  /*05d0*/  PRMT R17, RZ, 0x5410, R17 ;  /* 0x00005410ff117816 */ /* 0x000fe40000000011 */
[----:B------:R-:W-:Y:S02]  /*05e0*/  FMNMX.FTZ R4, R4, R19, !PT ;  /* 0x0000001304047209 */ /* 0x000fe40007810000 */
[----:B------:R-:W-:Y:S02]  /*05f0*/  PRMT R15, RZ, 0x5410, R15 ;  /* 0x00005410ff0f7816 */ /* 0x000fe4000000000f */
[----:B------:R-:W-:-:S02]  /*0600*/  FMNMX.FTZ R4, R4, R17, !PT ;  /* 0x0000001104047209 */ /* 0x000fc40007810000 */
[----:B------:R-:W-:-:S04]  /*0610*/  PRMT R17, RZ, 0x5410, R16 ;  /* 0x00005410ff117816 */ /* 0x000fc80000000010 */
[----:B------:R-:W-:Y:S02]  /*0620*/  FMNMX.FTZ R4, R4, R17, !PT ;  /* 0x0000001104047209 */ /* 0x000fe40007810000 */
[----:B------:R-:W-:Y:S02]  /*0630*/  PRMT R13, RZ, 0x5410, R13 ;  /* 0x00005410ff0d7816 */ /* 0x000fe4000000000d */
[----:B------:R-:W-:Y:S02]  /*0640*/  FMNMX.FTZ R4, R4, R15, !PT ;  /* 0x0000000f04047209 */ /* 0x000fe40007810000 */
[----:B------:R-:W-:Y:S02]  /*0650*/  PRMT R15, RZ, 0x5410, R14 ;  /* 0x00005410ff0f7816 */ /* 0x000fe4000000000e */
[----:B------:R-:W-:Y:S02]  /*0660*/  PRMT R11, RZ, 0x5410, R11 ;  /* 0x00005410ff0b7816 */ /* 0x000fe4000000000b */
[----:B------:R-:W-:-:S04]  /*0670*/  FMNMX.FTZ R4, R4, R15, !PT ;  /* 0x0000000f04047209 */ /* 0x000fc80007810000 */
[----:B------:R-:W-:Y:S02]  /*0680*/  FMNMX.FTZ R4, R4, R13, !PT ;  /* 0x0000000d04047209 */ /* 0x000fe40007810000 */
[----:B------:R-:W-:Y:S02]  /*0690*/  PRMT R13, RZ, 0x5410, R12 ;  /* 0x00005410ff0d7816 */ /* 0x000fe4000000000c */
[----:B------:R-:W-:Y:S02]  /*06a0*/  PRMT R7, RZ, 0x5410, R7 ;  /* 0x00005410ff077816 */ /* 0x000fe40000000007 */
[----:B------:R-:W-:Y:S02]  /*06b0*/  FMNMX.FTZ R4, R4, R13, !PT ;  /* 0x0000000d04047209 */ /* 0x000fe40007810000 */
[----:B------:R-:W-:Y:S02]  /*06c0*/  PRMT R9, RZ, 0x5410, R9 ;  /* 0x00005410ff097816 */ /* 0x000fe40000000009 */
[----:B------:R-:W-:-:S02]  /*06d0*/  FMNMX.FTZ R4, R4, R11, !PT ;  /* 0x0000000b04047209 */ /* 0x000fc40007810000 */
[----:B------:R-:W-:-:S04]  /*06e0*/  PRMT R11, RZ, 0x5410, R10 ;  /* 0x00005410ff0b7816 */ /* 0x000fc8000000000a */
[----:B------:R-:W-:-:S04]  /*06f0*/  FMNMX.FTZ R4, R4, R11, !PT ;  /* 0x0000000b04047209 */ /* 0x000fc80007810000 */
[----:B------:R-:W-:Y:S01]  /*0700*/  FMNMX.FTZ R4, R4, R7, !PT ;  /* 0x0000000704047209 */ /* 0x000fe20007810000 */
[----:B------:R-:W-:Y:S01]  /*0710*/  IMAD.X R7, RZ, RZ, R3, P2 ;  /* 0x000000ffff077224 */ /* 0x000fe200010e0603 */
[----:B------:R-:W-:Y:S02]  /*0720*/  PRMT R3, RZ, 0x5410, R6 ;  /* 0x00005410ff037816 */ /* 0x000fe40000000006 */
[----:B------:R-:W-:-:S04]  /*0730*/  FMNMX.FTZ R4, R4, R9, !PT ;  /* 0x0000000904047209 */ /* 0x000fc80007810000 */
[----:B------:R-:W-:Y:S01]  /*0740*/  FMNMX.FTZ R4, R4, R3, !PT ;  /* 0x0000000304047209 */ /* 0x000fe20007810000 */
[----:B------:R-:W-:Y:S01]  /*0750*/  IMAD.MOV.U32 R3, RZ, RZ, R7 ;  /* 0x000000ffff037224 */ /* 0x000fe200078e0007 */
[----:B------:R-:W-:Y:S05]  /*0760*/  @!P1 BRA `(.L_x_6385) ;  /* 0xfffffca000009947 */ /* 0x000fea000383ffff */
.L_x_6384:
[----:B------:R-:W-:Y:S05]  /*0770*/  BSYNC B1 ;  /* 0x0000000000017941 */ /* 0x000fea0003800000 */
.L_x_6383:
[----:B------:R-:W-:Y:S01]  /*0780*/  IADD3 R6, -R5, c[0x0][0x178], RZ ;  /* 0x00005e0005067a10 */ /* 0x000fe20007ffe1ff */
[----:B------:R-:W-:Y:S03]  /*0790*/  BSSY B1, `(.L_x_6386) ;  /* 0x0000020000017945 */ /* 0x000fe60003800000 */
[----:B------:R-:W-:-:S13]  /*07a0*/  ISETP.GT.AND P1, PT, R6, 0x400, PT ;  /* 0x000004000600780c */ /* 0x000fda0003f24270 */
[----:B------:R-:W-:Y:S05]  /*07b0*/  @!P1 BRA `(.L_x_6387) ;  /* 0x000001d000009947 */ /* 0x000fea0003800000 */
[----:B------:R0:W2:Y:S04]  /*07c0*/  LDG.E.U16 R6, [R2.64] ;  /* 0x0000000802067981 */ /* 0x0000a8000c1e1500 */
[----:B------:R0:W3:Y:S04]  /*07d0*/  LDG.E.U16 R8, [R2.64+0x200] ;  /* 0x0002000802087981 */ /* 0x0000e8000c1e1500 */
[----:B------:R0:W4:Y:S04]  /*07e0*/  LDG.E.U16 R9, [R2.64+0x400] ;  /* 0x0004000802097981 */ /* 0x000128000c1e1500 */
[----:B------:R0:W5:Y:S04]  /*07f0*/  LDG.E.U16 R10, [R2.64+0x600] ;  /* 0x00060008020a7981 */ /* 0x000168000c1e1500 */
[----:B------:R0:W5:Y:S04]  /*0800*/  LDG.E.U16 R11, [R2.64+0x800] ;  /* 0x00080008020b7981 */ /* 0x000168000c1e1500 */
[----:B------:R0:W5:Y:S04]  /*0810*/  LDG.E.U16 R12, [R2.64+0xa00] ;  /* 0x000a0008020c7981 */ /* 0x000168000c1e1500 */
[----:B------:R0:W5:Y:S04]  /*0820*/  LDG.E.U16 R13, [R2.64+0xc00] ;  /* 0x000c0008020d7981 */ /* 0x000168000c1e1500 */
[----:B------:R0:W5:Y:S01]  /*0830*/  LDG.E.U16 R14, [R2.64+0xe00] ;  /* 0x000e0008020e7981 */ /* 0x000162000c1e1500 */
[----:B------:R-:W-:-:S02]  /*0840*/  PLOP3.LUT P0, PT, PT, PT, PT, 0x8, 0x0 ;  /* 0x000000000000781c */ /* 0x000fc40003f0e170 */
[----:B------:R-:W-:Y:S02]  /*0850*/  IADD3 R5, R5, 0x800, RZ ;  /* 0x0000080005057810 */ /* 0x000fe40007ffe0ff */
[----:B0-----:R-:W-:Y:S02]  /*0860*/  IADD3 R2, P1, R2, 0x1000, RZ ;  /* 0x0000100002027810 */ /* 0x001fe40007f3e0ff */
[----:B--2---:R-:W-:-:S04]  /*0870*/  PRMT R7, RZ, 0x5410, R6 ;  /* 0x00005410ff077816 */ /* 0x004fc80000000006 */
[----:B------:R-:W-:Y:S02]  /*0880*/  FMNMX.FTZ R7, R4, R7, !PT ;  /* 0x0000000704077209 */ /* 0x000fe40007810000 */
[----:B---3--:R-:W-:Y:S02]  /*0890*/  PRMT R8, RZ, 0x5410, R8 ;  /* 0x00005410ff087816 */ /* 0x008fe40000000008 */
[----:B----4-:R-:W-:Y:S02]  /*08a0*/  PRMT R4, RZ, 0x5410, R9 ;  /* 0x00005410ff047816 */ /* 0x010fe40000000009 */
[----:B------:R-:W-:-:S04]  /*08b0*/  FMNMX.FTZ R7, R7, R8, !PT ;  /* 0x0000000807077209 */ /* 0x000fc80007810000 */
[----:B------:R-:W-:Y:S02]  /*08c0*/  FMNMX.FTZ R4, R7, R4, !PT ;  /* 0x0000000407047209 */ /* 0x000fe40007810000 */
[----:B-----5:R-:W-:Y:S02]  /*08d0*/  PRMT R7, RZ, 0x5410, R10 ;  /* 0x00005410ff077816 */ /* 0x020fe4000000000a */
[----:B------:R-:W-:Y:S02]  /*08e0*/  PRMT R11, RZ, 0x5410, R11 ;  /* 0x00005410ff0b7816 */ /* 0x000fe4000000000b */
[----:B------:R-:W-:Y:S02]  /*08f0*/  FMNMX.FTZ R4, R4, R7, !PT ;  /* 0x0000000704047209 */ /* 0x000fe40007810000 */
[----:B------:R-:W-:Y:S02]  /*0900*/  PRMT R7, RZ, 0x5410, R12 ;  /* 0x00005410ff077816 */ /* 0x000fe4000000000c */
[----:B------:R-:W-:-:S02]  /*0910*/  FMNMX.FTZ R4, R4, R11, !PT ;  /* 0x0000000b04047209 */ /* 0x000fc40007810000 */
[----:B------:R-:W-:Y:S02]  /*0920*/  PRMT R13, RZ, 0x5410, R13 ;  /* 0x00005410ff0d7816 */ /* 0x000fe4000000000d */
[----:B------:R-:W-:Y:S01]  /*0930*/  FMNMX.FTZ R4, R4, R7, !PT ;  /* 0x0000000704047209 */ /* 0x000fe20007810000 */
[----:B------:R-:W-:Y:S01]  /*0940*/  IMAD.X R7, RZ, RZ, R3, P1 ;  /* 0x000000ffff077224 */ /* 0x000fe200008e0603 */
[----:B------:R-:W-:Y:S02]  /*0950*/  PRMT R3, RZ, 0x5410, R14 ;  /* 0x00005410ff037816 */ /* 0x000fe4000000000e */
[----:B------:R-:W-:-:S04]  /*0960*/  FMNMX.FTZ R4, R4, R13, !PT ;  /* 0x0000000d04047209 */ /* 0x000fc80007810000 */
[----:B------:R-:W-:Y:S01]  /*0970*/  FMNMX.FTZ R4, R4, R3, !PT ;  /* 0x0000000304047209 */ /* 0x000fe20007810000 */
[----:B------:R-:W-:Y:S02]  /*0980*/  IMAD.MOV.U32 R3, RZ, RZ, R7 ;  /* 0x000000ffff037224 */ /* 0x000fe400078e0007 */
.L_x_6387:
[----:B------:R-:W-:Y:S05]  /*0990*/  BSYNC B1 ;  /* 0x0000000000017941 */ /* 0x000fea0003800000 */
.L_x_6386:
[----:B------:R-:W-:-:S13]  /*09a0*/  ISETP.LT.OR P0, PT, R5, c[0x0][0x178], P0 ;  /* 0x00005e0005007a0c */ /* 0x000fda0000701670 */
[----:B------:R-:W-:Y:S05]  /*09b0*/  @!P0 BRA `(.L_x_6379) ;  /* 0x000000c000008947 */ /* 0x000fea0003800000 */
[----:B------:R-:W2:Y:S04]  /*09c0*/  LDG.E.U16 R5, [R2.64] ;  /* 0x0000000802057981 */ /* 0x000ea8000c1e1500 */
[----:B------:R-:W3:Y:S04]  /*09d0*/  LDG.E.U16 R6, [R2.64+0x200] ;  /* 0x0002000802067981 */ /* 0x000ee8000c1e1500 */
[----:B------:R-:W4:Y:S04]  /*09e0*/  LDG.E.U16 R7, [R2.64+0x400] ;  /* 0x0004000802077981 */ /* 0x000f28000c1e1500 */
[----:B------:R4:W5:Y:S01]  /*09f0*/  LDG.E.U16 R8, [R2.64+0x600] ;  /* 0x0006000802087981 */ /* 0x000962000c1e1500 */
[----:B--2---:R-:W-:-:S04]  /*0a00*/  PRMT R5, RZ, 0x5410, R5 ;  /* 0x00005410ff057816 */ /* 0x004fc80000000005 */
[----:B------:R-:W-:Y:S02]  /*0a10*/  FMNMX.FTZ R5, R4, R5, !PT ;  /* 0x0000000504057209 */ /* 0x000fe40007810000 */
[----:B---3--:R-:W-:Y:S02]  /*0a20*/  PRMT R6, RZ, 0x5410, R6 ;  /* 0x00005410ff067816 */ /* 0x008fe40000000006 */
[----:B----4-:R-:W-:Y:S02]  /*0a30*/  PRMT R2, RZ, 0x5410, R7 ;  /* 0x00005410ff027816 */ /* 0x010fe40000000007 */
[----:B------:R-:W-:Y:S02]  /*0a40*/  FMNMX.FTZ R5, R5, R6, !PT ;  /* 0x0000000605057209 */ /* 0x000fe40007810000 */
[----:B-----5:R-:W-:Y:S02]  /*0a50*/  PRMT R8, RZ, 0x5410, R8 ;  /* 0x00005410ff087816 */ /* 0x020fe40000000008 */
[----:B------:R-:W-:-:S04]  /*0a60*/  FMNMX.FTZ R5, R5, R2, !PT ;  /* 0x0000000205057209 */ /* 0x000fc80007810000 */
[----:B------:R-:W-:Y:S02]  /*0a70*/  FMNMX.FTZ R4, R5, R8, !PT ;  /* 0x0000000805047209 */ /* 0x000fe40007810000 */
.L_x_6379:
[----:B------:R-:W-:Y:S05]  /*0a80*/  BSYNC B0 ;  /* 0x0000000000007941 */ /* 0x000fea0003800000 */
.L_x_6378:
[----:B------:R-:W0:Y:S01]  /*0a90*/  SHFL.DOWN PT, R3, R4, 0x1, 0x1f ;  /* 0x08201f0004037f89 */ /* 0x000e2200000e0000 */
[----:B------:R-:W-:Y:S01]  /*0aa0*/  ISETP.NE.AND P2, PT, R0, RZ, PT ;  /* 0x000000ff0000720c */ /* 0x000fe20003f45270 */
[----:B------:R-:W-:Y:S02]  /*0ab0*/  BSSY B0, `(.L_x_6388) ;  /* 0x000002d000007945 */ /* 0x000fe40003800000 */
[----:B------:R-:W1:Y:S01]  /*0ac0*/  S2R R8, SR_LANEID ;  /* 0x0000000000087919 */ /* 0x000e620000000000 */
[----:B0-----:R-:W-:-:S04]  /*0ad0*/  FSETP.GEU.FTZ.AND P0, PT, R4, R3, PT ;  /* 0x000000030400720b */ /* 0x001fc80003f1e000 */
[C---:B-1----:R-:W-:Y:S02]  /*0ae0*/  ISETP.LT.AND P0, PT, R8.reuse, 0x1f, !P0 ;  /* 0x0000001f0800780c */ /* 0x042fe40004701270 */
[----:B------:R-:W-:Y:S02]  /*0af0*/  ISETP.NE.AND P1, PT, R8, RZ, PT ;  /* 0x000000ff0800720c */ /* 0x000fe40003f25270 */
[----:B------:R-:W-:-:S05]  /*0b00*/  FSEL R3, R3, R4, P0 ;  /* 0x0000000403037208 */ /* 0x000fca0000000000 */
[----:B------:R-:W0:Y:S02]  /*0b10*/  SHFL.DOWN PT, R2, R3, 0x2, 0x1f ;  /* 0x08401f0003027f89 */ /* 0x000e2400000e0000 */
[----:B0-----:R-:W-:-:S04]  /*0b20*/  FSETP.GEU.FTZ.AND P0, PT, R3, R2, PT ;  /* 0x000000020300720b */ /* 0x001fc80003f1e000 */
[----:B------:R-:W-:-:S04]  /*0b30*/  ISETP.LT.AND P0, PT, R8, 0x1e, !P0 ;  /* 0x0000001e0800780c */ /* 0x000fc80004701270 */
[----:B------:R-:W-:Y:S02]  /*0b40*/  FSEL R2, R2, R3, P0 ;  /* 0x0000000302027208 */ /* 0x000fe40000000000 */
[----:B------:R-:W-:-:S03]  /*0b50*/  SHF.R.S32.HI R3, RZ, 0x1f, R0 ;  /* 0x0000001fff037819 */ /* 0x000fc60000011400 */
[----:B------:R-:W0:Y:S01]  /*0b60*/  SHFL.DOWN PT, R5, R2, 0x4, 0x1f ;  /* 0x08801f0002057f89 */ /* 0x000e2200000e0000 */
[----:B------:R-:W-:Y:S02]  /*0b70*/  LEA.HI R3, R3, R0, RZ, 0x5 ;  /* 0x0000000003037211 */ /* 0x000fe400078f28ff */
[----:B0-----:R-:W-:-:S04]  /*0b80*/  FSETP.GEU.FTZ.AND P0, PT, R2, R5, PT ;  /* 0x000000050200720b */ /* 0x001fc80003f1e000 */
[----:B------:R-:W-:-:S04]  /*0b90*/  ISETP.LT.AND P0, PT, R8, 0x1c, !P0 ;  /* 0x0000001c0800780c */ /* 0x000fc80004701270 */
[----:B------:R-:W-:-:S05]  /*0ba0*/  FSEL R5, R5, R2, P0 ;  /* 0x0000000205057208 */ /* 0x000fca0000000000 */
[----:B------:R-:W0:Y:S02]  /*0bb0*/  SHFL.DOWN PT, R4, R5, 0x8, 0x1f ;  /* 0x09001f0005047f89 */ /* 0x000e2400000e0000 */
[----:B0-----:R-:W-:-:S04]  /*0bc0*/  FSETP.GEU.FTZ.AND P0, PT, R5, R4, PT ;  /* 0x000000040500720b */ /* 0x001fc80003f1e000 */
[----:B------:R-:W-:-:S04]  /*0bd0*/  ISETP.LT.AND P0, PT, R8, 0x18, !P0 ;  /* 0x000000180800780c */ /* 0x000fc80004701270 */
[----:B------:R-:W-:Y:S02]  /*0be0*/  FSEL R6, R4, R5, P0 ;  /* 0x0000000504067208 */ /* 0x000fe40000000000 */
[----:B------:R-:W-:-:S03]  /*0bf0*/  SHF.R.S32.HI R4, RZ, 0x5, R3 ;  /* 0x00000005ff047819 */ /* 0x000fc60000011403 */
[----:B------:R-:W0:Y:S02]  /*0c00*/  SHFL.DOWN PT, R7, R6, 0x10, 0x1f ;  /* 0x0a001f0006077f89 */ /* 0x000e2400000e0000 */
[----:B0-----:R-:W-:-:S04]  /*0c10*/  FSETP.GEU.FTZ.AND P0, PT, R6, R7, PT ;  /* 0x000000070600720b */ /* 0x001fc80003f1e000 */
[----:B------:R-:W-:-:S04]  /*0c20*/  ISETP.LT.AND P0, PT, R8, 0x10, !P0 ;  /* 0x000000100800780c */ /* 0x000fc80004701270 */
[----:B------:R-:W-:-:S05]  /*0c30*/  FSEL R7, R7, R6, P0 ;  /* 0x0000000607077208 */ /* 0x000fca0000000000 */
[----:B------:R0:W-:Y:S04]  /*0c40*/  @!P1 STS [R4.X4+0x8], R7 ;  /* 0x0000080704009388 */ /* 0x0001e80000004800 */
[----:B------:R-:W-:Y:S06]  /*0c50*/  BAR.SYNC.DEFER_BLOCKING 0x0 ;  /* 0x0000000000007b1d */ /* 0x000fec0000010000 */
[----:B------:R-:W-:Y:S05]  /*0c60*/  @P2 BRA `(.L_x_6389) ;  /* 0x0000011000002947 */ /* 0x000fea0003800000 */
[----:B0-----:R-:W0:Y:S04]  /*0c70*/  LDS R2, [0xc] ;  /* 0x00000c00ff027984 */ /* 0x001e280000000800 */
[----:B------:R-:W1:Y:S04]  /*0c80*/  LDS.128 R8, [0x10] ;  /* 0x00001000ff087984 */ /* 0x000e680000000c00 */
[----:B------:R-:W2:Y:S01]  /*0c90*/  LDS.64 R12, [0x20] ;  /* 0x00002000ff0c7984 */ /* 0x000ea20000000a00 */
[----:B0-----:R-:W-:-:S04]  /*0ca0*/  FSETP.GEU.FTZ.AND P0, PT, R7, R2, PT ;  /* 0x000000020700720b */ /* 0x001fc80003f1e000 */
[----:B------:R-:W-:-:S04]  /*0cb0*/  FSEL R7, R2, R7, !P0 ;  /* 0x0000000702077208 */ /* 0x000fc80004000000 */
[----:B-1----:R-:W-:-:S04]  /*0cc0*/  FSETP.GEU.FTZ.AND P0, PT, R7, R8, PT ;  /* 0x000000080700720b */ /* 0x002fc80003f1e000 */
[----:B------:R-:W-:-:S04]  /*0cd0*/  FSEL R8, R8, R7, !P0 ;  /* 0x0000000708087208 */ /* 0x000fc80004000000 */
[----:B------:R-:W-:-:S04]  /*0ce0*/  FSETP.GEU.FTZ.AND P0, PT, R8, R9, PT ;  /* 0x000000090800720b */ /* 0x000fc80003f1e000 */
[----:B------:R-:W-:-:S04]  /*0cf0*/  FSEL R9, R9, R8, !P0 ;  /* 0x0000000809097208 */ /* 0x000fc80004000000 */
[----:B------:R-:W-:-:S04]  /*0d00*/  FSETP.GEU.FTZ.AND P0, PT, R9, R10, PT ;  /* 0x0000000a0900720b */ /* 0x000fc80003f1e000 */
[----:B------:R-:W-:-:S04]  /*0d10*/  FSEL R10, R10, R9, !P0 ;  /* 0x000000090a0a7208 */ /* 0x000fc80004000000 */
[----:B------:R-:W-:-:S04]  /*0d20*/  FSETP.GEU.FTZ.AND P0, PT, R10, R11, PT ;  /* 0x0000000b0a00720b */ /* 0x000fc80003f1e000 */
[----:B------:R-:W-:-:S04]  /*0d30*/  FSEL R10, R11, R10, !P0 ;  /* 0x0000000a0b0a7208 */ /* 0x000fc80004000000 */
[----:B--2---:R-:W-:-:S04]  /*0d40*/  FSETP.GEU.FTZ.AND P0, PT, R10, R12, PT ;  /* 0x0000000c0a00720b */ /* 0x004fc80003f1e000 */
[----:B------:R-:W-:-:S04]  /*0d50*/  FSEL R10, R12, R10, !P0 ;  /* 0x0000000a0c0a7208 */ /* 0x000fc80004000000 */
[----:B------:R-:W-:-:S04]  /*0d60*/  FSETP.GEU.FTZ.AND P0, PT, R10, R13, PT ;  /* 0x0000000d0a00720b */ /* 0x000fc80003f1e000 */
[----:B------:R-:W-:-:S04]  /*0d70*/  FSEL R7, R13, R10, !P0 ;  /* 0x0000000a0d077208 */ /* 0x000fc80004000000 */
.L_x_6389:
[----:B0-----:R-:W-:Y:S05]  /*0d80*/  BSYNC B0 ;  /* 0x0000000000007941 */ /* 0x001fea0003800000 */
.L_x_6388:
[----:B------:R-:W-:Y:S01]  /*0d90*/  ISETP.GE.AND P3, PT, R0, c[0x0][0x178], PT ;  /* 0x00005e0000007a0c */ /* 0x000fe20003f66270 */
[----:B------:R0:W-:Y:S01]  /*0da0*/  @!P2 STS [0x30], R7 ;  /* 0x00003007ff00a388 */ /* 0x0001e20000000800 */
[----:B------:R-:W-:Y:S01]  /*0db0*/  BSSY B0, `(.L_x_6390) ;  /* 0x00000ea000007945 */ /* 0x000fe20003800000 */
[----:B------:R-:W-:Y:S02]  /*0dc0*/  IMAD.MOV.U32 R16, RZ, RZ, RZ ;  /* 0x000000ffff107224 */ /* 0x000fe400078e00ff */
[----:B------:R-:W-:Y:S08]  /*0dd0*/  BAR.SYNC.DEFER_BLOCKING 0x0 ;  /* 0x0000000000007b1d */ /* 0x000ff00000010000 */
[----:B------:R-:W-:Y:S05]  /*0de0*/  @P3 BRA `(.L_x_6391) ;  /* 0x00000e6000003947 */ /* 0x000fea0003800000 */
[----:B0-----:R-:W0:Y:S01]  /*0df0*/  LDS R5, [0x30] ;  /* 0x00003000ff057984 */ /* 0x001e220000000800 */
[----:B------:R-:W-:Y:S01]  /*0e00*/  LOP3.LUT R2, RZ, R0, RZ, 0x33, !PT ;  /* 0x00000000ff027212 */ /* 0x000fe200078e33ff */
[----:B------:R-:W-:Y:S01]  /*0e10*/  BSSY B1, `(.L_x_6392) ;  /* 0x000001d000017945 */ /* 0x000fe20003800000 */
[----:B------:R-:W-:-:S02]  /*0e20*/  IMAD.MOV.U32 R7, RZ, RZ, R0 ;  /* 0x000000ffff077224 */ /* 0x000fc400078e0000 */
[----:B------:R-:W-:Y:S01]  /*0e30*/  IADD3 R2, R2, c[0x0][0x178], RZ ;  /* 0x00005e0002027a10 */ /* 0x000fe20007ffe0ff */
[----:B------:R-:W-:-:S03]  /*0e40*/  IMAD.MOV.U32 R16, RZ, RZ, RZ ;  /* 0x000000ffff107224 */ /* 0x000fc600078e00ff */
[C---:B------:R-:W-:Y:S02]  /*0e50*/  LEA.HI R6, R2.reuse, 0x1, RZ, 0x18 ;  /* 0x0000000102067811 */ /* 0x040fe400078fc0ff */
[----:B------:R-:W-:Y:S02]  /*0e60*/  ISETP.GE.U32.AND P0, PT, R2, 0x300, PT ;  /* 0x000003000200780c */ /* 0x000fe40003f06070 */
[----:B------:R-:W-:-:S13]  /*0e70*/  LOP3.LUT P4, RZ, R6, 0x3, RZ, 0xc0, !PT ;  /* 0x0000000306ff7812 */ /* 0x000fda000788c0ff */
[----:B------:R-:W-:Y:S05]  /*0e80*/  @!P4 BRA `(.L_x_6393) ;  /* 0x000001500000c947 */ /* 0x000fea0003800000 */
[----:B------:R-:W1:Y:S01]  /*0e90*/  S2R R3, SR_CTAID.X ;  /* 0x0000000000037919 */ /* 0x000e620000002500 */
[----:B------:R-:W-:Y:S01]  /*0ea0*/  IMAD.MOV.U32 R2, RZ, RZ, 0x2 ;  /* 0x00000002ff027424 */ /* 0x000fe200078e00ff */
[----:B------:R-:W-:Y:S01]  /*0eb0*/  LOP3.LUT R6, R6, 0x3, RZ, 0xc0, !PT ;  /* 0x0000000306067812 */ /* 0x000fe200078ec0ff */
[--C-:B------:R-:W-:Y:S02]  /*0ec0*/  IMAD.MOV.U32 R7, RZ, RZ, R0.reuse ;  /* 0x000000ffff077224 */ /* 0x100fe400078e0000 */
[----:B------:R-:W-:Y:S02]  /*0ed0*/  IMAD.MOV.U32 R16, RZ, RZ, RZ ;  /* 0x000000ffff107224 */ /* 0x000fe400078e00ff */
[----:B-1----:R-:W-:-:S04]  /*0ee0*/  IMAD R3, R3, c[0x0][0x178], R0 ;  /* 0x00005e0003037a24 */ /* 0x002fc800078e0200 */
[----:B------:R-:W-:-:S04]  /*0ef0*/  IMAD.WIDE R2, R3, R2, c[0x0][0x160] ;  /* 0x0000580003027625 */ /* 0x000fc800078e0202 */
[----:B------:R-:W-:-:S04]  /*0f00*/  IMAD.MOV.U32 R10, RZ, RZ, R2 ;  /* 0x000000ffff0a7224 */ /* 0x000fc800078e0002 */
.L_x_6394:
[----:B------:R-:W-:-:S06]  /*0f10*/  IMAD.MOV.U32 R2, RZ, RZ, R10 ;  /* 0x000000ffff027224 */ /* 0x000fcc00078e000a */
[----:B------:R1:W2:Y:S01]  /*0f20*/  LDG.E.U16 R2, [R2.64] ;  /* 0x0000000802027981 */ /* 0x0002a2000c1e1500 */
[----:B------:R-:W-:Y:S02]  /*0f30*/  IADD3 R6, R6, -0x1, RZ ;  /* 0xffffffff06067810 */ /* 0x000fe40007ffe0ff */
[----:B------:R-:W-:Y:S02]  /*0f40*/  IADD3 R10, P5, R10, 0x200, RZ ;  /* 0x000002000a0a7810 */ /* 0x000fe40007fbe0ff */
[----:B------:R-:W-:Y:S02]  /*0f50*/  ISETP.NE.AND P4, PT, R6, RZ, PT ;  /* 0x000000ff0600720c */ /* 0x000fe40003f85270 */
[----:B------:R-:W-:Y:S01]  /*0f60*/  IADD3 R7, R7, 0x100, RZ ;  /* 0x0000010007077810 */ /* 0x000fe20007ffe0ff */
[----:B-1----:R-:W-:Y:S01]  /*0f70*/  IMAD.X R3, RZ, RZ, R3, P5 ;  /* 0x000000ffff037224 */ /* 0x002fe200028e0603 */
[----:B--2---:R-:W-:-:S05]  /*0f80*/  PRMT R2, RZ, 0x5410, R2 ;  /* 0x00005410ff027816 */ /* 0x004fca0000000002 */
[----:B0-----:R-:W-:-:S04]  /*0f90*/  FADD.FTZ R8, -R5, R2 ;  /* 0x0000000205087221 */ /* 0x001fc80000010100 */
[----:B------:R-:W-:-:S04]  /*0fa0*/  FMUL.FTZ R8, R8, 1.4426950216293334961 ;  /* 0x3fb8aa3b08087820 */ /* 0x000fc80000410000 */
[----:B------:R-:W0:Y:S02]  /*0fb0*/  MUFU.EX2 R9, R8 ;  /* 0x0000000800097308 */ /* 0x000e240000000800 */
[----:B0-----:R-:W-:Y:S01]  /*0fc0*/  FADD.FTZ R16, R9, R16 ;  /* 0x0000001009107221 */ /* 0x001fe20000010000 */
[----:B------:R-:W-:Y:S05]  /*0fd0*/  @P4 BRA `(.L_x_6394) ;  /* 0xffffff3000004947 */ /* 0x000fea000383ffff */
.L_x_6393:
[----:B------:R-:W-:Y:S05]  /*0fe0*/  BSYNC B1 ;  /* 0x0000000000017941 */ /* 0x000fea0003800000 */
.L_x_6392:
[----:B------:R-:W-:Y:S05]  /*0ff0*/  @!P0 BRA `(.L_x_6391) ;  /* 0x00000c5000008947 */ /* 0x000fea0003800000 */
[----:B------:R-:W1:Y:S01]  /*1000*/  S2R R2, SR_CTAID.X ;  /* 0x0000000000027919 */ /* 0x000e620000002500 */
[----:B------:R-:W-:Y:S01]  /*1010*/  IADD3 R3, -R7, c[0x0][0x178], RZ ;  /* 0x00005e0007037a10 */ /* 0x000fe20007ffe1ff */
[----:B------:R-:W-:Y:S01]  /*1020*/  BSSY B1, `(.L_x_6395) ;  /* 0x000006f000017945 */ /* 0x000fe20003800000 */
[----:B------:R-:W-:Y:S02]  /*1030*/  PLOP3.LUT P0, PT, PT, PT, PT, 0x80, 0x0 ;  /* 0x000000000000781c */ /* 0x000fe40003f0f070 */
[----:B------:R-:W-:Y:S01]  /*1040*/  ISETP.GT.AND P4, PT, R3, 0xc00, PT ;  /* 0x00000c000300780c */ /* 0x000fe20003f84270 */
[----:B------:R-:W-:Y:S02]  /*1050*/  IMAD.MOV.U32 R3, RZ, RZ, 0x2 ;  /* 0x00000002ff037424 */ /* 0x000fe400078e00ff */
[----:B-1----:R-:W-:-:S04]  /*1060*/  IMAD R2, R2, c[0x0][0x178], R7 ;  /* 0x00005e0002027a24 */ /* 0x002fc800078e0207 */
[----:B------:R-:W-:-:S06]  /*1070*/  IMAD.WIDE R2, R2, R3, c[0x0][0x160] ;  /* 0x0000580002027625 */ /* 0x000fcc00078e0203 */
[----:B------:R-:W-:Y:S05]  /*1080*/  @!P4 BRA `(.L_x_6396) ;  /* 0x000006800000c947 */ /* 0x000fea0003800000 */
[----:B------:R-:W-:Y:S01]  /*1090*/  IMAD.MOV.U32 R6, RZ, RZ, c[0x0][0x178] ;  /* 0x00005e00ff067624 */ /* 0x000fe200078e00ff */
[----:B------:R-:W-:-:S04]  /*10a0*/  PLOP3.LUT P0, PT, PT, PT, PT, 0x8, 0x0 ;  /* 0x000000000000781c */ /* 0x000fc80003f0e170 */
[----:B------:R-:W-:Y:S02]  /*10b0*/  IADD3 R6, R6, -0xc00, RZ ;  /* 0xfffff40006067810 */ /* 0x000fe40007ffe0ff */
.L_x_6397:
        /* <DEDUP_REMOVED lines=18> */
[----:B-1----:R-:W-:-:S05]  /*11e0*/  IADD3 R2, P5, R2, 0x2000, RZ ;  /* 0x0000200002027810 */ /* 0x002fca0007fbe0ff */
[----:B------:R-:W-:Y:S01]  /*11f0*/  IMAD.X R3, RZ, RZ, R3, P5 ;  /* 0x000000ffff037224 */ /* 0x000fe200028e0603 */
[----:B--2---:R-:W-:-:S05]  /*1200*/  PRMT R24, RZ, 0x5410, R23 ;  /* 0x00005410ff187816 */ /* 0x004fca0000000017 */
[----:B0-----:R-:W-:-:S04]  /*1210*/  FADD.FTZ R24, -R5, R24 ;  /* 0x0000001805187221 */ /* 0x001fc80000010100 */
[----:B------:R-:W-:Y:S01]  /*1220*/  FMUL.FTZ R23, R24, 1.4426950216293334961 ;  /* 0x3fb8aa3b18177820 */ /* 0x000fe20000410000 */
[----:B---3--:R-:W-:Y:S02]  /*1230*/  PRMT R24, RZ, 0x5410, R25 ;  /* 0x00005410ff187816 */ /* 0x008fe40000000019 */
[----:B----4-:R-:W-:-:S03]  /*1240*/  PRMT R26, RZ, 0x5410, R22 ;  /* 0x00005410ff1a7816 */ /* 0x010fc60000000016 */
[C---:B------:R-:W-:Y:S02]  /*1250*/  FADD.FTZ R24, -R5.reuse, R24 ;  /* 0x0000001805187221 */ /* 0x040fe40000010100 */
[C---:B------:R-:W-:Y:S02]  /*1260*/  FADD.FTZ R26, -R5.reuse, R26 ;  /* 0x0000001a051a7221 */ /* 0x040fe40000010100 */
[----:B------:R-:W-:Y:S01]  /*1270*/  FMUL.FTZ R22, R24, 1.4426950216293334961 ;  /* 0x3fb8aa3b18167820 */ /* 0x000fe20000410000 */
[----:B-----5:R-:W-:Y:S01]  /*1280*/  PRMT R24, RZ, 0x5410, R21 ;  /* 0x00005410ff187816 */ /* 0x020fe20000000015 */
[----:B------:R-:W-:Y:S01]  /*1290*/  FMUL.FTZ R26, R26, 1.4426950216293334961 ;  /* 0x3fb8aa3b1a1a7820 */ /* 0x000fe20000410000 */
[----:B------:R-:W0:Y:S03]  /*12a0*/  MUFU.EX2 R23, R23 ;  /* 0x0000001700177308 */ /* 0x000e260000000800 */
[----:B------:R-:W-:-:S05]  /*12b0*/  FADD.FTZ R24, -R5, R24 ;  /* 0x0000001805187221 */ /* 0x000fca0000010100 */
[----:B------:R1:W-:Y:S01]  /*12c0*/  MUFU.EX2 R21, R26 ;  /* 0x0000001a00157308 */ /* 0x0003e20000000800 */
[----:B------:R-:W-:Y:S02]  /*12d0*/  PRMT R18, RZ, 0x5410, R18 ;  /* 0x00005410ff127816 */ /* 0x000fe40000000012 */
[----:B-1----:R-:W-:-:S05]  /*12e0*/  PRMT R26, RZ, 0x5410, R20 ;  /* 0x00005410ff1a7816 */ /* 0x002fca0000000014 */
[----:B------:R-:W1:Y:S01]  /*12f0*/  MUFU.EX2 R22, R22 ;  /* 0x0000001600167308 */ /* 0x000e620000000800 */
[----:B------:R-:W-:Y:S02]  /*1300*/  FMUL.FTZ R20, R24, 1.4426950216293334961 ;  /* 0x3fb8aa3b18147820 */ /* 0x000fe40000410000 */
[C---:B------:R-:W-:Y:S01]  /*1310*/  FADD.FTZ R24, -R5.reuse, R26 ;  /* 0x0000001a05187221 */ /* 0x040fe20000010100 */
[----:B------:R-:W-:Y:S01]  /*1320*/  PRMT R26, RZ, 0x5410, R19 ;  /* 0x00005410ff1a7816 */ /* 0x000fe20000000013 */
[----:B------:R-:W-:-:S03]  /*1330*/  FADD.FTZ R18, -R5, R18 ;  /* 0x0000001205127221 */ /* 0x000fc60000010100 */
[----:B------:R-:W2:Y:S01]  /*1340*/  MUFU.EX2 R20, R20 ;  /* 0x0000001400147308 */ /* 0x000ea20000000800 */
[----:B------:R-:W-:Y:S02]  /*1350*/  FADD.FTZ R25, -R5, R26 ;  /* 0x0000001a05197221 */ /* 0x000fe40000010100 */
[----:B------:R-:W-:Y:S02]  /*1360*/  FMUL.FTZ R24, R24, 1.4426950216293334961 ;  /* 0x3fb8aa3b18187820 */ /* 0x000fe40000410000 */
[----:B0-----:R-:W-:Y:S02]  /*1370*/  FADD.FTZ R23, R23, R16 ;  /* 0x0000001017177221 */ /* 0x001fe40000010000 */
[----:B------:R-:W-:Y:S02]  /*1380*/  FMUL.FTZ R16, R25, 1.4426950216293334961 ;  /* 0x3fb8aa3b19107820 */ /* 0x000fe40000410000 */
[----:B------:R-:W-:Y:S01]  /*1390*/  FMUL.FTZ R18, R18, 1.4426950216293334961 ;  /* 0x3fb8aa3b12127820 */ /* 0x000fe20000410000 */
[----:B------:R0:W3:Y:S01]  /*13a0*/  MUFU.EX2 R19, R24 ;  /* 0x0000001800137308 */ /* 0x0000e20000000800 */
[----:B-1----:R-:W-:Y:S01]  /*13b0*/  FADD.FTZ R22, R23, R22 ;  /* 0x0000001617167221 */ /* 0x002fe20000010000 */
[----:B0-----:R-:W-:-:S06]  /*13c0*/  PRMT R24, RZ, 0x5410, R17 ;  /* 0x00005410ff187816 */ /* 0x001fcc0000000011 */
[----:B------:R0:W-:Y:S01]  /*13d0*/  MUFU.EX2 R17, R18 ;  /* 0x0000001200117308 */ /* 0x0001e20000000800 */
[----:B------:R-:W-:Y:S02]  /*13e0*/  FADD.FTZ R21, R22, R21 ;  /* 0x0000001516157221 */ /* 0x000fe40000010000 */
[----:B------:R-:W-:-:S05]  /*13f0*/  FADD.FTZ R23, -R5, R24 ;  /* 0x0000001805177221 */ /* 0x000fca0000010100 */
[----:B------:R-:W1:Y:S01]  /*1400*/  MUFU.EX2 R16, R16 ;  /* 0x0000001000107308 */ /* 0x000e620000000800 */
[----:B0-----:R-:W-:Y:S01]  /*1410*/  PRMT R18, RZ, 0x5410, R15 ;  /* 0x00005410ff127816 */ /* 0x001fe2000000000f */
[----:B------:R-:W-:Y:S01]  /*1420*/  FMUL.FTZ R23, R23, 1.4426950216293334961 ;  /* 0x3fb8aa3b17177820 */ /* 0x000fe20000410000 */
[----:B------:R-:W-:-:S03]  /*1430*/  PRMT R14, RZ, 0x5410, R14 ;  /* 0x00005410ff0e7816 */ /* 0x000fc6000000000e */
[----:B------:R-:W-:Y:S01]  /*1440*/  FADD.FTZ R22, -R5, R18 ;  /* 0x0000001205167221 */ /* 0x000fe20000010100 */
[----:B------:R-:W-:Y:S01]  /*1450*/  PRMT R18, RZ, 0x5410, R13 ;  /* 0x00005410ff127816 */ /* 0x000fe2000000000d */
[----:B--2---:R-:W-:Y:S01]  /*1460*/  FADD.FTZ R20, R21, R20 ;  /* 0x0000001415147221 */ /* 0x004fe20000010000 */
[----:B------:R-:W0:Y:S01]  /*1470*/  MUFU.EX2 R15, R23 ;  /* 0x00000017000f7308 */ /* 0x000e220000000800 */
[----:B------:R-:W-:Y:S02]  /*1480*/  FMUL.FTZ R22, R22, 1.4426950216293334961 ;  /* 0x3fb8aa3b16167820 */ /* 0x000fe40000410000 */
[C---:B------:R-:W-:Y:S01]  /*1490*/  FADD.FTZ R18, -R5.reuse, R18 ;  /* 0x0000001205127221 */ /* 0x040fe20000010100 */
[----:B------:R-:W-:Y:S01]  /*14a0*/  PRMT R12, RZ, 0x5410, R12 ;  /* 0x00005410ff0c7816 */ /* 0x000fe2000000000c */
[----:B------:R-:W-:Y:S02]  /*14b0*/  FADD.FTZ R21, -R5, R14 ;  /* 0x0000000e05157221 */ /* 0x000fe40000010100 */
[----:B---3--:R-:W-:-:S02]  /*14c0*/  FADD.FTZ R19, R20, R19 ;  /* 0x0000001314137221 */ /* 0x008fc40000010000 */
[----:B------:R-:W-:Y:S01]  /*14d0*/  FMUL.FTZ R18, R18, 1.4426950216293334961 ;  /* 0x3fb8aa3b12127820 */ /* 0x000fe20000410000 */
[----:B------:R-:W2:Y:S01]  /*14e0*/  MUFU.EX2 R14, R22 ;  /* 0x00000016000e7308 */ /* 0x000ea20000000800 */
[----:B------:R-:W-:Y:S02]  /*14f0*/  FMUL.FTZ R21, R21, 1.4426950216293334961 ;  /* 0x3fb8aa3b15157820 */ /* 0x000fe40000410000 */
[----:B-1----:R-:W-:Y:S02]  /*1500*/  FADD.FTZ R16, R19, R16 ;  /* 0x0000001013107221 */ /* 0x002fe40000010000 */
[----:B------:R-:W-:-:S03]  /*1510*/  FADD.FTZ R19, -R5, R12 ;  /* 0x0000000c05137221 */ /* 0x000fc60000010100 */
[----:B------:R1:W-:Y:S01]  /*1520*/  MUFU.EX2 R12, R18 ;  /* 0x00000012000c7308 */ /* 0x0003e20000000800 */
[----:B------:R-:W-:Y:S01]  /*1530*/  FADD.FTZ R16, R16, R17 ;  /* 0x0000001110107221 */ /* 0x000fe20000010000 */
[----:B------:R-:W-:Y:S01]  /*1540*/  PRMT R10, RZ, 0x5410, R10 ;  /* 0x00005410ff0a7816 */ /* 0x000fe2000000000a */
[----:B------:R-:W-:-:S05]  /*1550*/  FMUL.FTZ R19, R19, 1.4426950216293334961 ;  /* 0x3fb8aa3b13137820 */ /* 0x000fca0000410000 */
[----:B------:R-:W3:Y:S01]  /*1560*/  MUFU.EX2 R13, R21 ;  /* 0x00000015000d7308 */ /* 0x000ee20000000800 */
[----:B-1----:R-:W-:Y:S01]  /*1570*/  PRMT R18, RZ, 0x5410, R11 ;  /* 0x00005410ff127816 */ /* 0x002fe2000000000b */
[----:B0-----:R-:W-:-:S04]  /*1580*/  FADD.FTZ R15, R16, R15 ;  /* 0x0000000f100f7221 */ /* 0x001fc80000010000 */
[C---:B------:R-:W-:Y:S01]  /*1590*/  FADD.FTZ R17, -R5.reuse, R18 ;  /* 0x0000001205117221 */ /* 0x040fe20000010100 */
[----:B------:R-:W-:Y:S01]  /*15a0*/  PRMT R18, RZ, 0x5410, R9 ;  /* 0x00005410ff127816 */ /* 0x000fe20000000009 */
[----:B------:R-:W0:Y:S01]  /*15b0*/  MUFU.EX2 R11, R19 ;  /* 0x00000013000b7308 */ /* 0x000e220000000800 */
[----:B------:R-:W-:Y:S01]  /*15c0*/  FADD.FTZ R16, -R5, R10 ;  /* 0x0000000a05107221 */ /* 0x000fe20000010100 */
[----:B------:R-:W-:Y:S01]  /*15d0*/  PRMT R8, RZ, 0x5410, R8 ;  /* 0x00005410ff087816 */ /* 0x000fe20000000008 */
[----:B------:R-:W-:Y:S02]  /*15e0*/  FMUL.FTZ R17, R17, 1.4426950216293334961 ;  /* 0x3fb8aa3b11117820 */ /* 0x000fe40000410000 */
[----:B------:R-:W-:Y:S02]  /*15f0*/  FADD.FTZ R18, -R5, R18 ;  /* 0x0000001205127221 */ /* 0x000fe40000010100 */
[----:B--2---:R-:W-:Y:S01]  /*1600*/  FADD.FTZ R14, R15, R14 ;  /* 0x0000000e0f0e7221 */ /* 0x004fe20000010000 */
[----:B------:R-:W1:Y:S01]  /*1610*/  MUFU.EX2 R10, R17 ;  /* 0x00000011000a7308 */ /* 0x000e620000000800 */
[----:B------:R-:W-:-:S02]  /*1620*/  FMUL.FTZ R16, R16, 1.4426950216293334961 ;  /* 0x3fb8aa3b10107820 */ /* 0x000fc40000410000 */
[----:B------:R-:W-:Y:S02]  /*1630*/  FMUL.FTZ R18, R18, 1.4426950216293334961 ;  /* 0x3fb8aa3b12127820 */ /* 0x000fe40000410000 */
[----:B------:R-:W-:Y:S02]  /*1640*/  FADD.FTZ R8, -R5, R8 ;  /* 0x0000000805087221 */ /* 0x000fe40000010100 */
[----:B---3--:R-:W-:Y:S01]  /*1650*/  FADD.FTZ R13, R14, R13 ;  /* 0x0000000d0e0d7221 */ /* 0x008fe20000010000 */
[----:B------:R-:W2:Y:S01]  /*1660*/  MUFU.EX2 R9, R16 ;  /* 0x0000001000097308 */ /* 0x000ea20000000800 */
[----:B------:R-:W-:Y:S02]  /*1670*/  FMUL.FTZ R8, R8, 1.4426950216293334961 ;  /* 0x3fb8aa3b08087820 */ /* 0x000fe40000410000 */
[----:B------:R-:W-:-:S05]  /*1680*/  FADD.FTZ R12, R13, R12 ;  /* 0x0000000c0d0c7221 */ /* 0x000fca0000010000 */
[----:B------:R-:W3:Y:S01]  /*1690*/  MUFU.EX2 R18, R18 ;  /* 0x0000001200127308 */ /* 0x000ee20000000800 */
[----:B0-----:R-:W-:-:S07]  /*16a0*/  FADD.FTZ R11, R12, R11 ;  /* 0x0000000b0c0b7221 */ /* 0x001fce0000010000 */
[----:B------:R-:W0:Y:S01]  /*16b0*/  MUFU.EX2 R8, R8 ;  /* 0x0000000800087308 */ /* 0x000e220000000800 */
[----:B-1----:R-:W-:-:S04]  /*16c0*/  FADD.FTZ R10, R11, R10 ;  /* 0x0000000a0b0a7221 */ /* 0x002fc80000010000 */
[----:B--2---:R-:W-:-:S04]  /*16d0*/  FADD.FTZ R9, R10, R9 ;  /* 0x000000090a097221 */ /* 0x004fc80000010000 */
[----:B---3--:R-:W-:-:S04]  /*16e0*/  FADD.FTZ R9, R9, R18 ;  /* 0x0000001209097221 */ /* 0x008fc80000010000 */
[----:B0-----:R-:W-:Y:S01]  /*16f0*/  FADD.FTZ R16, R9, R8 ;  /* 0x0000000809107221 */ /* 0x001fe20000010000 */
[----:B------:R-:W-:Y:S05]  /*1700*/  @!P4 BRA `(.L_x_6397) ;  /* 0xfffff9b00000c947 */ /* 0x000fea000383ffff */
.L_x_6396:
[----:B------:R-:W-:Y:S05]  /*1710*/  BSYNC B1 ;  /* 0x0000000000017941 */ /* 0x000fea0003800000 */
.L_x_6395:
        /* <DEDUP_REMOVED lines=14> */
[----:B-1----:R-:W-:-:S05]  /*1800*/  IADD3 R2, P4, R2, 0x1000, RZ ;  /* 0x0000100002027810 */ /* 0x002fca0007f9e0ff */
[----:B------:R-:W-:Y:S01]  /*1810*/  IMAD.X R3, RZ, RZ, R3, P4 ;  /* 0x000000ffff037224 */ /* 0x000fe200020e0603 */
[----:B--2---:R-:W-:Y:S02]  /*1820*/  PRMT R12, RZ, 0x5410, R11 ;  /* 0x00005410ff0c7816 */ /* 0x004fe4000000000b */
[----:B---3--:R-:W-:-:S03]  /*1830*/  PRMT R14, RZ, 0x5410, R14 ;  /* 0x00005410ff0e7816 */ /* 0x008fc6000000000e */
[----:B0-----:R-:W-:-:S04]  /*1840*/  FADD.FTZ R12, -R5, R12 ;  /* 0x0000000c050c7221 */ /* 0x001fc80000010100 */
[----:B------:R-:W-:Y:S01]  /*1850*/  FMUL.FTZ R11, R12, 1.4426950216293334961 ;  /* 0x3fb8aa3b0c0b7820 */ /* 0x000fe20000410000 */
[----:B----4-:R-:W-:Y:S01]  /*1860*/  PRMT R12, RZ, 0x5410, R13 ;  /* 0x00005410ff0c7816 */ /* 0x010fe2000000000d */
[----:B------:R-:W-:-:S04]  /*1870*/  FADD.FTZ R14, -R5, R14 ;  /* 0x0000000e050e7221 */ /* 0x000fc80000010100 */
[C---:B------:R-:W-:Y:S02]  /*1880*/  FADD.FTZ R12, -R5.reuse, R12 ;  /* 0x0000000c050c7221 */ /* 0x040fe40000010100 */
[----:B------:R-:W-:Y:S01]  /*1890*/  FMUL.FTZ R13, R14, 1.4426950216293334961 ;  /* 0x3fb8aa3b0e0d7820 */ /* 0x000fe20000410000 */
[----:B-----5:R-:W-:Y:S01]  /*18a0*/  PRMT R14, RZ, 0x5410, R15 ;  /* 0x00005410ff0e7816 */ /* 0x020fe2000000000f */
[----:B------:R-:W-:Y:S01]  /*18b0*/  FMUL.FTZ R12, R12, 1.4426950216293334961 ;  /* 0x3fb8aa3b0c0c7820 */ /* 0x000fe20000410000 */
[----:B------:R-:W0:Y:S03]  /*18c0*/  MUFU.EX2 R11, R11 ;  /* 0x0000000b000b7308 */ /* 0x000e260000000800 */
[----:B------:R-:W-:Y:S01]  /*18d0*/  FADD.FTZ R14, -R5, R14 ;  /* 0x0000000e050e7221 */ /* 0x000fe20000010100 */
[----:B------:R-:W-:-:S03]  /*18e0*/  PRMT R18, RZ, 0x5410, R10 ;  /* 0x00005410ff127816 */ /* 0x000fc6000000000a */
[----:B------:R-:W-:Y:S01]  /*18f0*/  FMUL.FTZ R10, R14, 1.4426950216293334961 ;  /* 0x3fb8aa3b0e0a7820 */ /* 0x000fe20000410000 */
[----:B------:R-:W1:Y:S01]  /*1900*/  MUFU.EX2 R12, R12 ;  /* 0x0000000c000c7308 */ /* 0x000e620000000800 */
[----:B------:R-:W-:Y:S01]  /*1910*/  PRMT R14, RZ, 0x5410, R9 ;  /* 0x00005410ff0e7816 */ /* 0x000fe20000000009 */
[----:B------:R-:W-:Y:S01]  /*1920*/  FADD.FTZ R18, -R5, R18 ;  /* 0x0000001205127221 */ /* 0x000fe20000010100 */
[----:B------:R-:W-:-:S03]  /*1930*/  PRMT R8, RZ, 0x5410, R8 ;  /* 0x00005410ff087816 */ /* 0x000fc60000000008 */
[C---:B------:R-:W-:Y:S02]  /*1940*/  FADD.FTZ R14, -R5.reuse, R14 ;  /* 0x0000000e050e7221 */ /* 0x040fe40000010100 */
[----:B------:R-:W2:Y:S01]  /*1950*/  MUFU.EX2 R13, R13 ;  /* 0x0000000d000d7308 */ /* 0x000ea20000000800 */
[----:B------:R-:W-:Y:S01]  /*1960*/  FMUL.FTZ R18, R18, 1.4426950216293334961 ;  /* 0x3fb8aa3b12127820 */ /* 0x000fe20000410000 */
[----:B------:R-:W-:Y:S01]  /*1970*/  PRMT R6, RZ, 0x5410, R6 ;  /* 0x00005410ff067816 */ /* 0x000fe20000000006 */
[----:B------:R-:W-:Y:S02]  /*1980*/  FMUL.FTZ R14, R14, 1.4426950216293334961 ;  /* 0x3fb8aa3b0e0e7820 */ /* 0x000fe40000410000 */
[----:B------:R-:W-:-:S03]  /*1990*/  FADD.FTZ R8, -R5, R8 ;  /* 0x0000000805087221 */ /* 0x000fc60000010100 */
[----:B------:R-:W3:Y:S01]  /*19a0*/  MUFU.EX2 R10, R10 ;  /* 0x0000000a000a7308 */ /* 0x000ee20000000800 */
[----:B0-----:R-:W-:Y:S02]  /*19b0*/  FADD.FTZ R11, R16, R11 ;  /* 0x0000000b100b7221 */ /* 0x001fe40000010000 */
[----:B------:R-:W-:Y:S02]  /*19c0*/  FMUL.FTZ R8, R8, 1.4426950216293334961 ;  /* 0x3fb8aa3b08087820 */ /* 0x000fe40000410000 */
[----:B------:R-:W-:-:S03]  /*19d0*/  FADD.FTZ R6, -R5, R6 ;  /* 0x0000000605067221 */ /* 0x000fc60000010100 */
[----:B------:R-:W0:Y:S01]  /*19e0*/  MUFU.EX2 R9, R18 ;  /* 0x0000001200097308 */ /* 0x000e220000000800 */
[----:B-1----:R-:W-:Y:S02]  /*19f0*/  FADD.FTZ R12, R11, R12 ;  /* 0x0000000c0b0c7221 */ /* 0x002fe40000010000 */
[----:B------:R-:W-:-:S05]  /*1a00*/  FMUL.FTZ R6, R6, 1.4426950216293334961 ;  /* 0x3fb8aa3b06067820 */ /* 0x000fca0000410000 */
[----:B------:R-:W1:Y:S01]  /*1a10*/  MUFU.EX2 R14, R14 ;  /* 0x0000000e000e7308 */ /* 0x000e620000000800 */
[----:B--2---:R-:W-:-:S07]  /*1a20*/  FADD.FTZ R13, R12, R13 ;  /* 0x0000000d0c0d7221 */ /* 0x004fce0000010000 */
[----:B------:R-:W2:Y:S01]  /*1a30*/  MUFU.EX2 R8, R8 ;  /* 0x0000000800087308 */ /* 0x000ea20000000800 */
[----:B---3--:R-:W-:-:S07]  /*1a40*/  FADD.FTZ R10, R13, R10 ;  /* 0x0000000a0d0a7221 */ /* 0x008fce0000010000 */
[----:B------:R-:W3:Y:S01]  /*1a50*/  MUFU.EX2 R6, R6 ;  /* 0x0000000600067308 */ /* 0x000ee20000000800 */
[----:B0-----:R-:W-:-:S04]  /*1a60*/  FADD.FTZ R9, R10, R9 ;  /* 0x000000090a097221 */ /* 0x001fc80000010000 */
[----:B-1----:R-:W-:-:S04]  /*1a70*/  FADD.FTZ R9, R9, R14 ;  /* 0x0000000e09097221 */ /* 0x002fc80000010000 */
[----:B--2---:R-:W-:-:S04]  /*1a80*/  FADD.FTZ R9, R9, R8 ;  /* 0x0000000809097221 */ /* 0x004fc80000010000 */
[----:B---3--:R-:W-:Y:S02]  /*1a90*/  FADD.FTZ R16, R9, R6 ;  /* 0x0000000609107221 */ /* 0x008fe40000010000 */
.L_x_6399:
[----:B------:R-:W-:Y:S05]  /*1aa0*/  BSYNC B1 ;  /* 0x0000000000017941 */ /* 0x000fea0003800000 */
.L_x_6398:
[----:B------:R-:W-:-:S13]  /*1ab0*/  ISETP.LT.OR P0, PT, R7, c[0x0][0x178], P0 ;  /* 0x00005e0007007a0c */ /* 0x000fda0000701670 */
[----:B------:R-:W-:Y:S05]  /*1ac0*/  @!P0 BRA `(.L_x_6391) ;  /* 0x0000018000008947 */ /* 0x000fea0003800000 */
[----:B------:R-:W2:Y:S04]  /*1ad0*/  LDG.E.U16 R6, [R2.64] ;  /* 0x0000000802067981 */ /* 0x000ea8000c1e1500 */
[----:B------:R-:W3:Y:S04]  /*1ae0*/  LDG.E.U16 R7, [R2.64+0x200] ;  /* 0x0002000802077981 */ /* 0x000ee8000c1e1500 */
[----:B------:R3:W4:Y:S04]  /*1af0*/  LDG.E.U16 R9, [R2.64+0x400] ;  /* 0x0004000802097981 */ /* 0x000728000c1e1500 */
[----:B------:R3:W5:Y:S01]  /*1b00*/  LDG.E.U16 R10, [R2.64+0x600] ;  /* 0x00060008020a7981 */ /* 0x000762000c1e1500 */
[----:B--2---:R-:W-:-:S02]  /*1b10*/  PRMT R6, RZ, 0x5410, R6 ;  /* 0x00005410ff067816 */ /* 0x004fc40000000006 */
[----:B---3--:R-:W-:-:S03]  /*1b20*/  PRMT R2, RZ, 0x5410, R7 ;  /* 0x00005410ff027816 */ /* 0x008fc60000000007 */
[C---:B0-----:R-:W-:Y:S02]  /*1b30*/  FADD.FTZ R6, -R5.reuse, R6 ;  /* 0x0000000605067221 */ /* 0x041fe40000010100 */
[C---:B------:R-:W-:Y:S01]  /*1b40*/  FADD.FTZ R8, -R5.reuse, R2 ;  /* 0x0000000205087221 */ /* 0x040fe20000010100 */
[----:B----4-:R-:W-:Y:S01]  /*1b50*/  PRMT R2, RZ, 0x5410, R9 ;  /* 0x00005410ff027816 */ /* 0x010fe20000000009 */
[----:B------:R-:W-:Y:S01]  /*1b60*/  FMUL.FTZ R6, R6, 1.4426950216293334961 ;  /* 0x3fb8aa3b06067820 */ /* 0x000fe20000410000 */
[----:B-----5:R-:W-:Y:S01]  /*1b70*/  PRMT R10, RZ, 0x5410, R10 ;  /* 0x00005410ff0a7816 */ /* 0x020fe2000000000a */
[----:B------:R-:W-:Y:S02]  /*1b80*/  FMUL.FTZ R8, R8, 1.4426950216293334961 ;  /* 0x3fb8aa3b08087820 */ /* 0x000fe40000410000 */
[----:B------:R-:W0:Y:S01]  /*1b90*/  MUFU.EX2 R7, R6 ;  /* 0x0000000600077308 */ /* 0x000e220000000800 */
[C---:B------:R-:W-:Y:S02]  /*1ba0*/  FADD.FTZ R9, -R5.reuse, R2 ;  /* 0x0000000205097221 */ /* 0x040fe40000010100 */
[----:B------:R-:W-:-:S02]  /*1bb0*/  FADD.FTZ R10, -R5, R10 ;  /* 0x0000000a050a7221 */ /* 0x000fc40000010100 */
[----:B------:R-:W-:Y:S02]  /*1bc0*/  FMUL.FTZ R9, R9, 1.4426950216293334961 ;  /* 0x3fb8aa3b09097820 */ /* 0x000fe40000410000 */
[----:B------:R-:W-:Y:S01]  /*1bd0*/  FMUL.FTZ R10, R10, 1.4426950216293334961 ;  /* 0x3fb8aa3b0a0a7820 */ /* 0x000fe20000410000 */
[----:B------:R-:W1:Y:S08]  /*1be0*/  MUFU.EX2 R8, R8 ;  /* 0x0000000800087308 */ /* 0x000e700000000800 */
[----:B------:R-:W2:Y:S01]  /*1bf0*/  MUFU.EX2 R2, R9 ;  /* 0x0000000900027308 */ /* 0x000ea20000000800 */
[----:B0-----:R-:W-:-:S07]  /*1c00*/  FADD.FTZ R7, R16, R7 ;  /* 0x0000000710077221 */ /* 0x001fce0000010000 */
[----:B------:R-:W0:Y:S01]  /*1c10*/  MUFU.EX2 R3, R10 ;  /* 0x0000000a00037308 */ /* 0x000e220000000800 */
[----:B-1----:R-:W-:-:S04]  /*1c20*/  FADD.FTZ R7, R7, R8 ;  /* 0x0000000807077221 */ /* 0x002fc80000010000 */
[----:B--2---:R-:W-:-:S04]  /*1c30*/  FADD.FTZ R2, R7, R2 ;  /* 0x0000000207027221 */ /* 0x004fc80000010000 */
[----:B0-----:R-:W-:Y:S02]  /*1c40*/  FADD.FTZ R16, R2, R3 ;  /* 0x0000000302107221 */ /* 0x001fe40000010000 */
.L_x_6391:
[----:B0-----:R-:W-:Y:S05]  /*1c50*/  BSYNC B0 ;  /* 0x0000000000007941 */ /* 0x001fea0003800000 */
.L_x_6390:
[----:B------:R-:W0:Y:S01]  /*1c60*/  SHFL.DOWN P0, R3, R16, 0x1, 0x1f ;  /* 0x08201f0010037f89 */ /* 0x000e220000000000 */
[----:B------:R-:W-:Y:S01]  /*1c70*/  BSSY B0, `(.L_x_6400) ;  /* 0x0000017000007945 */ /* 0x000fe20003800000 */
[----:B0-----:R-:W-:-:S05]  /*1c80*/  @P0 FADD R3, R3, R16 ;  /* 0x0000001003030221 */ /* 0x001fca0000000000 */
[----:B------:R-:W0:Y:S02]  /*1c90*/  SHFL.DOWN P0, R2, R3, 0x2, 0x1f ;  /* 0x08401f0003027f89 */ /* 0x000e240000000000 */
[----:B0-----:R-:W-:-:S05]  /*1ca0*/  @P0 FADD R2, R3, R2 ;  /* 0x0000000203020221 */ /* 0x001fca0000000000 */
[----:B------:R-:W0:Y:S02]  /*1cb0*/  SHFL.DOWN P0, R5, R2, 0x4, 0x1f ;  /* 0x08801f0002057f89 */ /* 0x000e240000000000 */
[----:B0-----:R-:W-:-:S05]  /*1cc0*/  @P0 FADD R5, R2, R5 ;  /* 0x0000000502050221 */ /* 0x001fca0000000000 */
[----:B------:R-:W0:Y:S02]  /*1cd0*/  SHFL.DOWN P0, R6, R5, 0x8, 0x1f ;  /* 0x09001f0005067f89 */ /* 0x000e240000000000 */
[----:B0-----:R-:W-:-:S05]  /*1ce0*/  @P0 FADD R6, R5, R6 ;  /* 0x0000000605060221 */ /* 0x001fca0000000000 */
[----:B------:R-:W0:Y:S02]  /*1cf0*/  SHFL.DOWN P0, R9, R6, 0x10, 0x1f ;  /* 0x0a001f0006097f89 */ /* 0x000e240000000000 */
[----:B0-----:R-:W-:-:S05]  /*1d00*/  @P0 FADD R9, R6, R9 ;  /* 0x0000000906090221 */ /* 0x001fca0000000000 */
[----:B------:R0:W-:Y:S04]  /*1d10*/  @!P1 STS [R4.X4+0x8], R9 ;  /* 0x0000080904009388 */ /* 0x0001e80000004800 */
[----:B------:R-:W-:Y:S06]  /*1d20*/  BAR.SYNC.DEFER_BLOCKING 0x0 ;  /* 0x0000000000007b1d */ /* 0x000fec0000010000 */
[----:B------:R-:W-:Y:S05]  /*1d30*/  @P2 BRA `(.L_x_6401) ;  /* 0x000000a000002947 */ /* 0x000fea0003800000 */
[----:B0-----:R-:W0:Y:S04]  /*1d40*/  LDS R2, [0xc] ;  /* 0x00000c00ff027984 */ /* 0x001e280000000800 */
[----:B------:R-:W1:Y:S04]  /*1d50*/  LDS.128 R4, [0x10] ;  /* 0x00001000ff047984 */ /* 0x000e680000000c00 */
[----:B------:R-:W2:Y:S01]  /*1d60*/  LDS.64 R10, [0x20] ;  /* 0x00002000ff0a7984 */ /* 0x000ea20000000a00 */
[----:B0-----:R-:W-:-:S04]  /*1d70*/  FADD.FTZ R9, R9, R2 ;  /* 0x0000000209097221 */ /* 0x001fc80000010000 */
[----:B-1----:R-:W-:-:S04]  /*1d80*/  FADD.FTZ R4, R9, R4 ;  /* 0x0000000409047221 */ /* 0x002fc80000010000 */
[----:B------:R-:W-:-:S04]  /*1d90*/  FADD.FTZ R5, R4, R5 ;  /* 0x0000000504057221 */ /* 0x000fc80000010000 */
[----:B------:R-:W-:-:S04]  /*1da0*/  FADD.FTZ R6, R5, R6 ;  /* 0x0000000605067221 */ /* 0x000fc80000010000 */
[----:B------:R-:W-:-:S04]  /*1db0*/  FADD.FTZ R6, R6, R7 ;  /* 0x0000000706067221 */ /* 0x000fc80000010000 */
[----:B--2---:R-:W-:-:S04]  /*1dc0*/  FADD.FTZ R6, R6, R10 ;  /* 0x0000000a06067221 */ /* 0x004fc80000010000 */
[----:B------:R-:W-:Y:S02]  /*1dd0*/  FADD.FTZ R9, R6, R11 ;  /* 0x0000000b06097221 */ /* 0x000fe40000010000 */
.L_x_6401:
[----:B0-----:R-:W-:Y:S05]  /*1de0*/  BSYNC B0 ;  /* 0x0000000000007941 */ /* 0x001fea0003800000 */
.L_x_6400:
[----:B------:R-:W0:Y:S02]  /*1df0*/  @!P2 MUFU.RCP R9, R9 ;  /* 0x000000090009a308 */ /* 0x000e240000001000 */
[----:B0-----:R0:W-:Y:S04]  /*1e00*/  @!P2 STS [0x2c], R9 ;  /* 0x00002c09ff00a388 */ /* 0x0011e80000000800 */
[----:B------:R-:W-:Y:S06]  /*1e10*/  BAR.SYNC.DEFER_BLOCKING 0x0 ;  /* 0x0000000000007b1d */ /* 0x000fec0000010000 */
[----:B------:R-:W-:Y:S05]  /*1e20*/  @P3 EXIT ;  /* 0x000000000000394d */ /* 0x000fea0003800000 */
[----:B0-----:R-:W-:Y:S01]  /*1e30*/  LOP3.LUT R2, RZ, R0, RZ, 0x33, !PT ;  /* 0x00000000ff027212 */ /* 0x001fe200078e33ff */
[----:B------:R-:W-:Y:S03]  /*1e40*/  BSSY B0, `(.L_x_6402) ;  /* 0x0000027000007945 */ /* 0x000fe60003800000 */
[----:B------:R-:W-:-:S04]  /*1e50*/  IADD3 R3, R2, c[0x0][0x178], RZ ;  /* 0x00005e0002037a10 */ /* 0x000fc80007ffe0ff */
[C---:B------:R-:W-:Y:S02]  /*1e60*/  LEA.HI R2, R3.reuse, 0x1, RZ, 0x18 ;  /* 0x0000000103027811 */ /* 0x040fe400078fc0ff */
[----:B------:R-:W-:Y:S02]  /*1e70*/  ISETP.GE.U32.AND P1, PT, R3, 0x300, PT ;  /* 0x000003000300780c */ /* 0x000fe40003f26070 */
[----:B------:R-:W-:Y:S01]  /*1e80*/  LOP3.LUT P0, R8, R2, 0x3, RZ, 0xc0, !PT ;  /* 0x0000000302087812 */ /* 0x000fe2000780c0ff */
[----:B------:R-:W0:Y:S04]  /*1e90*/  LDS R3, [0x2c] ;  /* 0x00002c00ff037984 */ /* 0x000e280000000800 */
[----:B------:R-:W1:Y:S08]  /*1ea0*/  LDS R2, [0x30] ;  /* 0x00003000ff027984 */ /* 0x000e700000000800 */
[----:B------:R-:W-:Y:S05]  /*1eb0*/  @!P0 BRA `(.L_x_6403) ;  /* 0x000001f000008947 */ /* 0x000fea0003800000 */
[----:B------:R-:W2:Y:S01]  /*1ec0*/  S2R R5, SR_CTAID.X ;  /* 0x0000000000057919 */ /* 0x000ea20000002500 */
[----:B------:R-:W-:-:S02]  /*1ed0*/  IMAD.MOV.U32 R4, RZ, RZ, 0x4 ;  /* 0x00000004ff047424 */ /* 0x000fc400078e00ff */
[----:B------:R-:W-:Y:S02]  /*1ee0*/  IMAD.MOV.U32 R6, RZ, RZ, 0x2 ;  /* 0x00000002ff067424 */ /* 0x000fe400078e00ff */
[----:B--2---:R-:W-:-:S04]  /*1ef0*/  IMAD R7, R5, c[0x0][0x178], R0 ;  /* 0x00005e0005077a24 */ /* 0x004fc800078e0200 */
[----:B------:R-:W-:-:S04]  /*1f00*/  IMAD.WIDE R4, R7, R4, c[0x0][0x170] ;  /* 0x00005c0007047625 */ /* 0x000fc800078e0204 */
[----:B------:R-:W-:-:S04]  /*1f10*/  IMAD.WIDE R6, R7, R6, c[0x0][0x160] ;  /* 0x0000580007067625 */ /* 0x000fc800078e0206 */
[----:B------:R-:W-:Y:S02]  /*1f20*/  IMAD.MOV.U32 R11, RZ, RZ, R4 ;  /* 0x000000ffff0b7224 */ /* 0x000fe400078e0004 */
[----:B------:R-:W-:Y:S02]  /*1f30*/  IMAD.MOV.U32 R12, RZ, RZ, R5 ;  /* 0x000000ffff0c7224 */ /* 0x000fe400078e0005 */
[----:B------:R-:W-:Y:S02]  /*1f40*/  IMAD.MOV.U32 R9, RZ, RZ, R6 ;  /* 0x000000ffff097224 */ /* 0x000fe400078e0006 */
[----:B------:R-:W-:Y:S02]  /*1f50*/  IMAD.MOV.U32 R10, RZ, RZ, R7 ;  /* 0x000000ffff0a7224 */ /* 0x000fe400078e0007 */
.L_x_6404:
[----:B0-----:R-:W-:Y:S02]  /*1f60*/  IMAD.MOV.U32 R4, RZ, RZ, R9 ;  /* 0x000000ffff047224 */ /* 0x001fe400078e0009 */
[----:B------:R-:W-:-:S05]  /*1f70*/  IMAD.MOV.U32 R5, RZ, RZ, R10 ;  /* 0x000000ffff057224 */ /* 0x000fca00078e000a */
[----:B------:R-:W2:Y:S01]  /*1f80*/  LDG.E.U16 R4, [R4.64] ;  /* 0x0000000804047981 */ /* 0x000ea2000c1e1500 */
[----:B------:R-:W-:Y:S02]  /*1f90*/  IADD3 R8, R8, -0x1, RZ ;  /* 0xffffffff08087810 */ /* 0x000fe40007ffe0ff */
[----:B------:R-:W-:Y:S02]  /*1fa0*/  IADD3 R9, P3, R9, 0x200, RZ ;  /* 0x0000020009097810 */ /* 0x000fe40007f7e0ff */
[----:B------:R-:W-:-:S03]  /*1fb0*/  IADD3 R0, R0, 0x100, RZ ;  /* 0x0000010000007810 */ /* 0x000fc60007ffe0ff */
[----:B------:R-:W-:Y:S01]  /*1fc0*/  IMAD.X R10, RZ, RZ, R10, P3 ;  /* 0x000000ffff0a7224 */ /* 0x000fe200018e060a */
[----:B--2---:R-:W-:Y:S01]  /*1fd0*/  PRMT R5, RZ, 0x5410, R4 ;  /* 0x00005410ff057816 */ /* 0x004fe20000000004 */
[----:B------:R-:W-:Y:S01]  /*1fe0*/  IMAD.MOV.U32 R4, RZ, RZ, R11 ;  /* 0x000000ffff047224 */ /* 0x000fe200078e000b */
[----:B------:R-:W-:-:S03]  /*1ff0*/  IADD3 R11, P2, R11, 0x400, RZ ;  /* 0x000004000b0b7810 */ /* 0x000fc60007f5e0ff */
[----:B-1----:R-:W-:Y:S02]  /*2000*/  FADD.FTZ R6, -R2, R5 ;  /* 0x0000000502067221 */ /* 0x002fe40000010100 */
[--C-:B------:R-:W-:Y:S02]  /*2010*/  IMAD.MOV.U32 R5, RZ, RZ, R12.reuse ;  /* 0x000000ffff057224 */ /* 0x100fe400078e000c */
[----:B------:R-:W-:Y:S02]  /*2020*/  FMUL.FTZ R6, R6, 1.4426950216293334961 ;  /* 0x3fb8aa3b06067820 */ /* 0x000fe40000410000 */
[----:B------:R-:W-:-:S04]  /*2030*/  IMAD.X R12, RZ, RZ, R12, P2 ;  /* 0x000000ffff0c7224 */ /* 0x000fc800010e060c */
[----:B------:R-:W1:Y:S02]  /*2040*/  MUFU.EX2 R6, R6 ;  /* 0x0000000600067308 */ /* 0x000e640000000800 */
[----:B01----:R-:W-:-:S05]  /*2050*/  FMUL.FTZ R7, R3, R6 ;  /* 0x0000000603077220 */ /* 0x003fca0000410000 */
[----:B------:R-:W-:-:S04]  /*2060*/  FSETP.GEU.FTZ.AND P0, PT, |R7|, +INF , PT ;  /* 0x7f8000000700780b */ /* 0x000fc80003f1e200 */
[----:B------:R-:W-:Y:S02]  /*2070*/  FSEL R7, R7, RZ, !P0 ;  /* 0x000000ff07077208 */ /* 0x000fe40004000000 */
[----:B------:R-:W-:-:S03]  /*2080*/  ISETP.NE.AND P0, PT, R8, RZ, PT ;  /* 0x000000ff0800720c */ /* 0x000fc60003f05270 */
[----:B------:R0:W-:Y:S10]  /*2090*/  STG.E [R4.64], R7 ;  /* 0x0000000704007986 */ /* 0x0001f4000c101908 */
[----:B------:R-:W-:Y:S05]  /*20a0*/  @P0 BRA `(.L_x_6404) ;  /* 0xfffffeb000000947 */ /* 0x000fea000383ffff */
.L_x_6403:
[----:B------:R-:W-:Y:S05]  /*20b0*/  BSYNC B0 ;  /* 0x0000000000007941 */ /* 0x000fea0003800000 */
.L_x_6402:
[----:B------:R-:W-:Y:S05]  /*20c0*/  @!P1 EXIT ;  /* 0x000000000000994d */ /* 0x000fea0003800000 */
[----:B------:R-:W2:Y:S01]  /*20d0*/  S2R R9, SR_CTAID.X ;  /* 0x0000000000097919 */ /* 0x000ea20000002500 */
[----:B0-----:R-:W-:-:S02]  /*20e0*/  IMAD.MOV.U32 R4, RZ, RZ, 0x2 ;  /* 0x00000002ff047424 */ /* 0x001fc400078e00ff */
[----:B------:R-:W-:Y:S02]  /*20f0*/  IMAD.MOV.U32 R8, RZ, RZ, c[0x0][0x170] ;  /* 0x00005c00ff087624 */ /* 0x000fe400078e00ff */
[----:B------:R-:W-:Y:S02]  /*2100*/  IMAD.MOV.U32 R11, RZ, RZ, c[0x0][0x174] ;  /* 0x00005d00ff0b7624 */ /* 0x000fe400078e00ff */
[----:B--2---:R-:W-:-:S04]  /*2110*/  IMAD R9, R9, c[0x0][0x178], R0 ;  /* 0x00005e0009097a24 */ /* 0x004fc800078e0200 */
[----:B------:R-:W-:-:S05]  /*2120*/  IMAD.WIDE R4, R9, R4, c[0x0][0x160] ;  /* 0x0000580009047625 */ /* 0x000fca00078e0204 */
.L_x_6405:
[----:B0-----:R-:W2:Y:S02]  /*2130*/  LDG.E.U16 R6, [R4.64] ;  /* 0x0000000804067981 */ /* 0x001ea4000c1e1500 */
[----:B--2---:R-:W-:-:S05]  /*2140*/  PRMT R7, RZ, 0x5410, R6 ;  /* 0x00005410ff077816 */ /* 0x004fca0000000006 */
[----:B-1----:R-:W-:-:S04]  /*2150*/  FADD.FTZ R7, -R2, R7 ;  /* 0x0000000702077221 */ /* 0x002fc80000010100 */
[----:B------:R-:W-:-:S06]  /*2160*/  FMUL.FTZ R10, R7, 1.4426950216293334961 ;  /* 0x3fb8aa3b070a7820 */ /* 0x000fcc0000410000 */
[----:B------:R-:W0:Y:S02]  /*2170*/  MUFU.EX2 R10, R10 ;  /* 0x0000000a000a7308 */ /* 0x000e240000000800 */
[----:B0-----:R-:W-:Y:S02]  /*2180*/  FMUL.FTZ R12, R3, R10 ;  /* 0x0000000a030c7220 */ /* 0x001fe40000410000 */
[----:B------:R-:W-:-:S03]  /*2190*/  IMAD.MOV.U32 R10, RZ, RZ, R8 ;  /* 0x000000ffff0a7224 */ /* 0x000fc600078e0008 */
[----:B------:R-:W-:Y:S01]  /*21a0*/  FSETP.GEU.FTZ.AND P0, PT, |R12|, +INF , PT ;  /* 0x7f8000000c00780b */ /* 0x000fe20003f1e200 */
[----:B------:R-:W-:-:S03]  /*21b0*/  IMAD.WIDE R6, R9, 0x4, R10 ;  /* 0x0000000409067825 */ /* 0x000fc600078e020a */
[----:B------:R-:W-:-:S05]  /*21c0*/  FSEL R13, R12, RZ, !P0 ;  /* 0x000000ff0c0d7208 */ /* 0x000fca0004000000 */
[----:B------:R0:W-:Y:S04]  /*21d0*/  STG.E [R6.64], R13 ;  /* 0x0000000d06007986 */ /* 0x0001e8000c101908 */
[----:B------:R-:W0:Y:S02]  /*21e0*/  LDG.E.U16 R12, [R4.64+0x200] ;  /* 0x00020008040c7981 */ /* 0x000e24000c1e1500 */
[----:B0-----:R-:W-:-:S05]  /*21f0*/  PRMT R13, RZ, 0x5410, R12 ;  /* 0x00005410ff0d7816 */ /* 0x001fca000000000c */
[----:B------:R-:W-:-:S04]  /*2200*/  FADD.FTZ R12, -R2, R13 ;  /* 0x0000000d020c7221 */ /* 0x000fc80000010100 */
[----:B------:R-:W-:-:S06]  /*2210*/  FMUL.FTZ R12, R12, 1.4426950216293334961 ;  /* 0x3fb8aa3b0c0c7820 */ /* 0x000fcc0000410000 */
[----:B------:R-:W0:Y:S02]  /*2220*/  MUFU.EX2 R12, R12 ;  /* 0x0000000c000c7308 */ /* 0x000e240000000800 */
[----:B0-----:R-:W-:-:S05]  /*2230*/  FMUL.FTZ R10, R3, R12 ;  /* 0x0000000c030a7220 */ /* 0x001fca0000410000 */
[----:B------:R-:W-:-:S04]  /*2240*/  FSETP.GEU.FTZ.AND P0, PT, |R10|, +INF , PT ;  /* 0x7f8000000a00780b */ /* 0x000fc80003f1e200 */
[----:B------:R-:W-:-:S05]  /*2250*/  FSEL R15, R10, RZ, !P0 ;  /* 0x000000ff0a0f7208 */ /* 0x000fca0004000000 */
[----:B------:R0:W-:Y:S04]  /*2260*/  STG.E [R6.64+0x400], R15 ;  /* 0x0004000f06007986 */ /* 0x0001e8000c101908 */
[----:B------:R-:W2:Y:S02]  /*2270*/  LDG.E.U16 R10, [R4.64+0x400] ;  /* 0x00040008040a7981 */ /* 0x000ea4000c1e1500 */
[----:B--2---:R-:W-:-:S05]  /*2280*/  PRMT R13, RZ, 0x5410, R10 ;  /* 0x00005410ff0d7816 */ /* 0x004fca000000000a */
[----:B------:R-:W-:-:S04]  /*2290*/  FADD.FTZ R13, -R2, R13 ;  /* 0x0000000d020d7221 */ /* 0x000fc80000010100 */
[----:B------:R-:W-:-:S04]  /*22a0*/  FMUL.FTZ R13, R13, 1.4426950216293334961 ;  /* 0x3fb8aa3b0d0d7820 */ /* 0x000fc80000410000 */
[----:B------:R-:W1:Y:S02]  /*22b0*/  MUFU.EX2 R10, R13 ;  /* 0x0000000d000a7308 */ /* 0x000e640000000800 */
[----:B-1----:R-:W-:-:S05]  /*22c0*/  FMUL.FTZ R10, R3, R10 ;  /* 0x0000000a030a7220 */ /* 0x002fca0000410000 */
[----:B------:R-:W-:-:S04]  /*22d0*/  FSETP.GEU.FTZ.AND P0, PT, |R10|, +INF , PT ;  /* 0x7f8000000a00780b */ /* 0x000fc80003f1e200 */
[----:B------:R-:W-:-:S05]  /*22e0*/  FSEL R17, R10, RZ, !P0 ;  /* 0x000000ff0a117208 */ /* 0x000fca0004000000 */
[----:B------:R0:W-:Y:S04]  /*22f0*/  STG.E [R6.64+0x800], R17 ;  /* 0x0008001106007986 */ /* 0x0001e8000c101908 */
[----:B------:R1:W2:Y:S01]  /*2300*/  LDG.E.U16 R10, [R4.64+0x600] ;  /* 0x00060008040a7981 */ /* 0x0002a2000c1e1500 */
[----:B------:R-:W-:Y:S02]  /*2310*/  IADD3 R0, R0, 0x400, RZ ;  /* 0x0000040000007810 */ /* 0x000fe40007ffe0ff */
[----:B------:R-:W-:-:S05]  /*2320*/  IADD3 R8, P1, R8, 0x1000, RZ ;  /* 0x0000100008087810 */ /* 0x000fca0007f3e0ff */
[----:B------:R-:W-:Y:S01]  /*2330*/  IMAD.X R11, RZ, RZ, R11, P1 ;  /* 0x000000ffff0b7224 */ /* 0x000fe200008e060b */
[----:B-1----:R-:W-:-:S05]  /*2340*/  IADD3 R4, P2, R4, 0x800, RZ ;  /* 0x0000080004047810 */ /* 0x002fca0007f5e0ff */
[----:B------:R-:W-:Y:S01]  /*2350*/  IMAD.X R5, RZ, RZ, R5, P2 ;  /* 0x000000ffff057224 */ /* 0x000fe200010e0605 */
[----:B--2---:R-:W-:-:S05]  /*2360*/  PRMT R13, RZ, 0x5410, R10 ;  /* 0x00005410ff0d7816 */ /* 0x004fca000000000a */
[----:B------:R-:W-:-:S04]  /*2370*/  FADD.FTZ R10, -R2, R13 ;  /* 0x0000000d020a7221 */ /* 0x000fc80000010100 */
[----:B------:R-:W-:-:S06]  /*2380*/  FMUL.FTZ R10, R10, 1.4426950216293334961 ;  /* 0x3fb8aa3b0a0a7820 */ /* 0x000fcc0000410000 */
[----:B------:R-:W1:Y:S02]  /*2390*/  MUFU.EX2 R10, R10 ;  /* 0x0000000a000a7308 */ /* 0x000e640000000800 */
[----:B-1----:R-:W-:-:S05]  /*23a0*/  FMUL.FTZ R12, R3, R10 ;  /* 0x0000000a030c7220 */ /* 0x002fca0000410000 */
[----:B------:R-:W-:-:S04]  /*23b0*/  FSETP.GEU.FTZ.AND P0, PT, |R12|, +INF , PT ;  /* 0x7f8000000c00780b */ /* 0x000fc80003f1e200 */
[----:B------:R-:W-:Y:S02]  /*23c0*/  FSEL R13, R12, RZ, !P0 ;  /* 0x000000ff0c0d7208 */ /* 0x000fe40004000000 */
[----:B------:R-:W-:-:S03]  /*23d0*/  ISETP.GE.AND P0, PT, R0, c[0x0][0x178], PT ;  /* 0x00005e0000007a0c */ /* 0x000fc60003f06270 */
[----:B------:R0:W-:Y:S10]  /*23e0*/  STG.E [R6.64+0xc00], R13 ;  /* 0x000c000d06007986 */ /* 0x0001f4000c101908 */
[----:B------:R-:W-:Y:S05]  /*23f0*/  @!P0 BRA `(.L_x_6405) ;  /* 0xfffffd3000008947 */ /* 0x000fea000383ffff */
[----:B------:R-:W-:Y:S05]  /*2400*/  EXIT ;  /* 0x000000000000794d */ /* 0x000fea0003800000 */
.L_x_6406:
        /* <DEDUP_REMOVED lines=15> */
.L_x_11310:


//--------------------- .text._ZN4vllm3moe10topkGatingILi18ELi576ELi4ELi4ELi32Ei13__nv_bfloat16LNS0_11ScoringFuncE0EEEvPKT5_PKbPfiPT4_PiiiibPKf --------------------------
	.section	.text._ZN4vllm3moe10topkGatingILi18ELi576ELi4ELi4ELi32Ei13__nv_bfloat16LNS0_11ScoringFuncE0EEEvPKT5_PKbPfiPT4_PiiiibPKf,"ax",@progbits
	.sectioninfo	@"SHI_REGISTERS=40"
	.align	128
        .global         _ZN4vllm3moe10topkGatingILi18ELi576ELi4ELi4ELi32Ei13__nv_bfloat16LNS0_11ScoringFuncE0EEEvPKT5_PKbPfiPT4_PiiiibPKf
        .type           _ZN4vllm3moe10topkGatingILi18ELi576ELi4ELi4ELi32Ei13__nv_bfloat16LNS0_11ScoringFuncE0EEEvPKT5_PKbPfiPT4_PiiiibPKf,@function
        .size           _ZN4vllm3moe10topkGatingILi18ELi576ELi4ELi4ELi32Ei13__nv_bfloat16LNS0_11ScoringFuncE0EEEvPKT5_PKbPfiPT4_PiiiibPKf,(.L_x_11065 - _ZN4vllm3moe10topkGatingILi18ELi576ELi4ELi4ELi32Ei13__nv_bfloat16LNS0_11ScoringFuncE0EEEvPKT5_PKbPfiPT4_PiiiibPKf)
        .other          _ZN4vllm3moe10topkGatingILi18ELi576ELi4ELi4ELi32Ei13__nv_bfloat16LNS0_11ScoringFuncE0EEEvPKT5_PKbPfiPT4_PiiiibPKf,@"STO_CUDA_ENTRY STV_DEFAULT"
_ZN4vllm3moe10topkGatingILi18ELi576ELi4ELi4ELi32Ei13__nv_bfloat16LNS0_11ScoringFuncE0EEEvPKT5_PKbPfiPT4_PiiiibPKf:
.text._ZN4vllm3moe10topkGatingILi18ELi576ELi4ELi4ELi32Ei13__nv_bfloat16LNS0_11ScoringFuncE0EEEvPKT5_PKbPfiPT4_PiiiibPKf:
        /* <DEDUP_REMOVED lines=267> */
.L_x_6407:
        /* <DEDUP_REMOVED lines=9> */
.L_x_6408:
        /* <DEDUP_REMOVED lines=9> */
.L_x_6424:
        /* <DEDUP_REMOVED lines=80> */
.L_x_6441:
[----:B------:R-:W-:Y:S05]  /*16d0*/  BRA.DIV ~URZ, `(.L_x_6412) ;  /* 0x000015b27f007947 */ /* 0x000fea000b800000 */
[----:B------:R2:W3:Y:S04]  /*16e0*/  SHFL.BFLY PT, R32, R35, 0x10, 0x1f ;  /* 0x0e001f0023207f89 */ /* 0x0004e800000e0000 */
[----:B------:R2:W4:Y:S02]  /*16f0*/  SHFL.BFLY PT, R26, R27, 0x10, 0x1f ;  /* 0x0e001f001b1a7f89 */ /* 0x00052400000e0000 */
.L_x_6442:
        /* <DEDUP_REMOVED lines=12> */
.L_x_6443:
[----:B-1----:R-:W-:-:S13]  /*17c0*/  FSETP.GEU.FTZ.AND P1, PT, R25, R34, PT ;  /* 0x000000221900720b */ /* 0x002fda0003f3e000 */
[----:B------:R-:W-:-:S04]  /*17d0*/  @P1 FSETP.NEU.FTZ.AND P2, PT, R25, R34, PT ;  /* 0x000000221900120b */ /* 0x000fc80003f5d000 */
[----:B---3--:R-:W-:-:S13]  /*17e0*/  @P1 ISETP.LT.AND P0, PT, R27, R26, !P2 ;  /* 0x0000001a1b00120c */ /* 0x008fda0005701270 */
[----:B0-----:R-:W-:Y:S01]  /*17f0*/  FSEL R25, R34, R25, P0 ;  /* 0x0000001922197208 */ /* 0x001fe20000000000 */
[----:B------:R-:W-:Y:S05]  /*1800*/  BRA.DIV ~URZ, `(.L_x_6414) ;  /* 0x000016f27f007947 */ /* 0x000fea000b800000 */
[----:B------:R0:W1:Y:S02]  /*1810*/  SHFL.BFLY PT, R34, R25, 0x4, 0x1f ;  /* 0x0c801f0019227f89 */ /* 0x00006400000e0000 */
.L_x_6444:
[----:B--2---:R-:W-:Y:S01]  /*1820*/  FSEL R35, R35, R32, P0 ;  /* 0x0000002023237208 */ /* 0x004fe20000000000 */
[----:B------:R-:W-:Y:S05]  /*1830*/  BRA.DIV ~URZ, `(.L_x_6415) ;  /* 0x000017427f007947 */ /* 0x000fea000b800000 */
[----:B------:R-:W-:Y:S02]  /*1840*/  SEL R27, R27, R26, P0 ;  /* 0x0000001a1b1b7207 */ /* 0x000fe40000000000 */
[----:B------:R2:W3:Y:S04]  /*1850*/  SHFL.BFLY PT, R26, R35, 0x4, 0x1f ;  /* 0x0c801f00231a7f89 */ /* 0x0004e800000e0000 */
[----:B------:R2:W4:Y:S02]  /*1860*/  SHFL.BFLY PT, R32, R27, 0x4, 0x1f ;  /* 0x0c801f001b207f89 */ /* 0x00052400000e0000 */
.L_x_6445:
        /* <DEDUP_REMOVED lines=12> */
.L_x_6446:
[----:B-1----:R-:W-:-:S13]  /*1930*/  FSETP.GEU.FTZ.AND P1, PT, R25, R26, PT ;  /* 0x0000001a1900720b */ /* 0x002fda0003f3e000 */
[----:B------:R-:W-:-:S04]  /*1940*/  @P1 FSETP.NEU.FTZ.AND P2, PT, R25, R26, PT ;  /* 0x0000001a1900120b */ /* 0x000fc80003f5d000 */
[----:B---3--:R-:W-:-:S13]  /*1950*/  @P1 ISETP.LT.AND P0, PT, R27, R32, !P2 ;  /* 0x000000201b00120c */ /* 0x008fda0005701270 */
[----:B0-----:R-:W-:Y:S01]  /*1960*/  FSEL R25, R26, R25, P0 ;  /* 0x000000191a197208 */ /* 0x001fe20000000000 */
[----:B------:R-:W-:Y:S05]  /*1970*/  BRA.DIV ~URZ, `(.L_x_6417) ;  /* 0x000018827f007947 */ /* 0x000fea000b800000 */
[----:B------:R0:W1:Y:S02]  /*1980*/  SHFL.BFLY PT, R26, R25, 0x1, 0x1f ;  /* 0x0c201f00191a7f89 */ /* 0x00006400000e0000 */
.L_x_6447:
[----:B--2---:R-:W-:Y:S01]  /*1990*/  FSEL R34, R34, R35, P0 ;  /* 0x0000002322227208 */ /* 0x004fe20000000000 */
[----:B------:R-:W-:Y:S05]  /*19a0*/  BRA.DIV ~URZ, `(.L_x_6418) ;  /* 0x000018d27f007947 */ /* 0x000fea000b800000 */
[----:B------:R-:W-:Y:S02]  /*19b0*/  SEL R32, R27, R32, P0 ;  /* 0x000000201b207207 */ /* 0x000fe40000000000 */
[----:B------:R2:W3:Y:S04]  /*19c0*/  SHFL.BFLY PT, R27, R34, 0x1, 0x1f ;  /* 0x0c201f00221b7f89 */ /* 0x0004e800000e0000 */
[----:B------:R2:W4:Y:S02]  /*19d0*/  SHFL.BFLY PT, R21, R32, 0x1, 0x1f ;  /* 0x0c201f0020157f89 */ /* 0x00052400000e0000 */
.L_x_6448:
        /* <DEDUP_REMOVED lines=27> */
.L_x_6420:
[----:B------:R-:W-:Y:S05]  /*1b90*/  BSYNC B1 ;  /* 0x0000000000017941 */ /* 0x000fea0003800000 */
.L_x_6419:
        /* <DEDUP_REMOVED lines=20> */
.L_x_6423:
[----:B------:R-:W-:Y:S05]  /*1ce0*/  BSYNC B1 ;  /* 0x0000000000017941 */ /* 0x000fea0003800000 */
.L_x_6422:
[----:B0-----:R-:W-:Y:S05]  /*1cf0*/  BRA `(.L_x_6424) ;  /* 0xfffff4d000007947 */ /* 0x001fea000383ffff */
.L_x_6410:
[----:B------:R-:W-:Y:S02]  /*1d00*/  IMAD.MOV.U32 R33, RZ, RZ, RZ ;  /* 0x000000ffff217224 */ /* 0x000fe400078e00ff */
.L_x_6437:
        /* <DEDUP_REMOVED lines=80> */
.L_x_6449:
[----:B------:R-:W-:Y:S05]  /*2210*/  BRA.DIV ~URZ, `(.L_x_6426) ;  /* 0x000011d27f007947 */ /* 0x000fea000b800000 */
[----:B------:R2:W3:Y:S04]  /*2220*/  SHFL.BFLY PT, R25, R32, 0x10, 0x1f ;  /* 0x0e001f0020197f89 */ /* 0x0004e800000e0000 */
[----:B------:R2:W4:Y:S02]  /*2230*/  SHFL.BFLY PT, R26, R27, 0x10, 0x1f ;  /* 0x0e001f001b1a7f89 */ /* 0x00052400000e0000 */
.L_x_6450:
        /* <DEDUP_REMOVED lines=12> */
.L_x_6451:
[----:B-1----:R-:W-:-:S13]  /*2300*/  FSETP.GEU.FTZ.AND P1, PT, R34, R35, PT ;  /* 0x000000232200720b */ /* 0x002fda0003f3e000 */
[----:B------:R-:W-:-:S04]  /*2310*/  @P1 FSETP.NEU.FTZ.AND P2, PT, R34, R35, PT ;  /* 0x000000232200120b */ /* 0x000fc80003f5d000 */
[----:B---3--:R-:W-:-:S13]  /*2320*/  @P1 ISETP.LT.AND P0, PT, R27, R26, !P2 ;  /* 0x0000001a1b00120c */ /* 0x008fda0005701270 */
[----:B0-----:R-:W-:Y:S01]  /*2330*/  FSEL R34, R35, R34, P0 ;  /* 0x0000002223227208 */ /* 0x001fe20000000000 */
[----:B------:R-:W-:Y:S05]  /*2340*/  BRA.DIV ~URZ, `(.L_x_6428) ;  /* 0x000013127f007947 */ /* 0x000fea000b800000 */
[----:B------:R0:W1:Y:S02]  /*2350*/  SHFL.BFLY PT, R35, R34, 0x4, 0x1f ;  /* 0x0c801f0022237f89 */ /* 0x00006400000e0000 */
.L_x_6452:
[----:B--2---:R-:W-:Y:S01]  /*2360*/  FSEL R25, R32, R25, P0 ;  /* 0x0000001920197208 */ /* 0x004fe20000000000 */
[----:B------:R-:W-:Y:S05]  /*2370*/  BRA.DIV ~URZ, `(.L_x_6429) ;  /* 0x000013627f007947 */ /* 0x000fea000b800000 */
[----:B------:R-:W-:Y:S01]  /*2380*/  SEL R26, R27, R26, P0 ;  /* 0x0000001a1b1a7207 */ /* 0x000fe20000000000 */
[----:B------:R2:W3:Y:S04]  /*2390*/  SHFL.BFLY PT, R32, R25, 0x4, 0x1f ;  /* 0x0c801f0019207f89 */ /* 0x0004e800000e0000 */
[----:B------:R2:W4:Y:S02]  /*23a0*/  SHFL.BFLY PT, R27, R26, 0x4, 0x1f ;  /* 0x0c801f001a1b7f89 */ /* 0x00052400000e0000 */
.L_x_6453:
        /* <DEDUP_REMOVED lines=12> */
.L_x_6454:
[----:B-1----:R-:W-:-:S13]  /*2470*/  FSETP.GEU.FTZ.AND P1, PT, R34, R25, PT ;  /* 0x000000192200720b */ /* 0x002fda0003f3e000 */
[----:B------:R-:W-:-:S04]  /*2480*/  @P1 FSETP.NEU.FTZ.AND P2, PT, R34, R25, PT ;  /* 0x000000192200120b */ /* 0x000fc80003f5d000 */
[----:B---3--:R-:W-:-:S13]  /*2490*/  @P1 ISETP.LT.AND P0, PT, R26, R35, !P2 ;  /* 0x000000231a00120c */ /* 0x008fda0005701270 */
[----:B------:R-:W-:Y:S01]  /*24a0*/  FSEL R25, R25, R34, P0 ;  /* 0x0000002219197208 */ /* 0x000fe20000000000 */
[----:B------:R-:W-:Y:S05]  /*24b0*/  BRA.DIV ~URZ, `(.L_x_6431) ;  /* 0x000014a27f007947 */ /* 0x000fea000b800000 */
[----:B0-----:R0:W1:Y:S02]  /*24c0*/  SHFL.BFLY PT, R34, R25, 0x1, 0x1f ;  /* 0x0c201f0019227f89 */ /* 0x00106400000e0000 */
.L_x_6455:
[----:B--2---:R-:W-:Y:S01]  /*24d0*/  FSEL R27, R27, R32, P0 ;  /* 0x000000201b1b7208 */ /* 0x004fe20000000000 */
[----:B------:R-:W-:Y:S05]  /*24e0*/  BRA.DIV ~URZ, `(.L_x_6432) ;  /* 0x000014f27f007947 */ /* 0x000fea000b800000 */
[----:B------:R-:W-:Y:S02]  /*24f0*/  SEL R35, R26, R35, P0 ;  /* 0x000000231a237207 */ /* 0x000fe40000000000 */
[----:B------:R2:W3:Y:S04]  /*2500*/  SHFL.BFLY PT, R26, R27, 0x1, 0x1f ;  /* 0x0c201f001b1a7f89 */ /* 0x0004e800000e0000 */
[----:B------:R2:W4:Y:S02]  /*2510*/  SHFL.BFLY PT, R21, R35, 0x1, 0x1f ;  /* 0x0c201f0023157f89 */ /* 0x00052400000e0000 */
.L_x_6456:
        /* <DEDUP_REMOVED lines=26> */
.L_x_6434:
[----:B------:R-:W-:Y:S05]  /*26c0*/  BSYNC B1 ;  /* 0x0000000000017941 */ /* 0x000fea0003800000 */
.L_x_6433:
        /* <DEDUP_REMOVED lines=20> */
.L_x_6436:
[----:B------:R-:W-:Y:S05]  /*2810*/  BSYNC B1 ;  /* 0x0000000000017941 */ /* 0x000fea0003800000 */
.L_x_6435:
[----:B0-----:R-:W-:Y:S05]  /*2820*/  BRA `(.L_x_6437) ;  /* 0xfffff4e000007947 */ /* 0x001fea000383ffff */
.L_x_6421:
[----:B------:R-:W-:Y:S05]  /*2830*/  BSYNC B0 ;  /* 0x0000000000007941 */ /* 0x000fea0003800000 */
.L_x_6409:
        /* <DEDUP_REMOVED lines=19> */
.L_x_6439:
        /* <DEDUP_REMOVED lines=20> */
.L_x_6438:
        /* <DEDUP_REMOVED lines=11> */
.L_x_6440:
        /* <DEDUP_REMOVED lines=11> */
.L_x_6411:
[----:B------:R-:W-:Y:S01]  /*2c10*/  IMAD.MOV.U32 R23, RZ, RZ, R34 ;  /* 0x000000ffff177224 */ /* 0x000fe200078e0022 */
[----:B------:R-:W-:Y:S01]  /*2c20*/  MOV R24, 0x2c70 ;  /* 0x00002c7000187802 */ /* 0x000fe20000000f00 */
[----:B------:R-:W-:Y:S02]  /*2c30*/  IMAD.MOV.U32 R22, RZ, RZ, 0x10 ;  /* 0x00000010ff167424 */ /* 0x000fe400078e00ff */
[----:B------:R-:W-:Y:S02]  /*2c40*/  IMAD.MOV.U32 R21, RZ, RZ, 0x1f ;  /* 0x0000001fff157424 */ /* 0x000fe400078e00ff */
[----:B------:R-:W-:Y:S02]  /*2c50*/  IMAD.MOV.U32 R20, RZ, RZ, -0x1 ;  /* 0xffffffffff147424 */ /* 0x000fe400078e00ff */
[----:B------:R-:W-:Y:S05]  /*2c60*/  CALL.REL.NOINC `($__internal_121_$__cuda_sm70_shflsync_bfly_p) ;  /* 0x00000e6000007944 */ /* 0x000fea0003c00000 */
[----:B-1----:R-:W-:Y:S01]  /*2c70*/  IMAD.MOV.U32 R25, RZ, RZ, R21 ;  /* 0x000000ffff197224 */ /* 0x002fe200078e0015 */
[----:B0-----:R-:W-:Y:S05]  /*2c80*/  BRA `(.L_x_6441) ;  /* 0xffffea4000007947 */ /* 0x001fea000383ffff */
.L_x_6412:
[----:B------:R-:W-:Y:S01]  /*2c90*/  IMAD.MOV.U32 R23, RZ, RZ, R35 ;  /* 0x000000ffff177224 */ /* 0x000fe200078e0023 */
[----:B------:R-:W-:Y:S01]  /*2ca0*/  MOV R24, 0x2cf0 ;  /* 0x00002cf000187802 */ /* 0x000fe20000000f00 */
[----:B------:R-:W-:Y:S02]  /*2cb0*/  IMAD.MOV.U32 R22, RZ, RZ, 0x10 ;  /* 0x00000010ff167424 */ /* 0x000fe400078e00ff */
[----:B------:R-:W-:-:S02]  /*2cc0*/  IMAD.MOV.U32 R21, RZ, RZ, 0x1f ;  /* 0x0000001fff157424 */ /* 0x000fc400078e00ff */
[----:B------:R-:W-:Y:S02]  /*2cd0*/  IMAD.MOV.U32 R20, RZ, RZ, -0x1 ;  /* 0xffffffffff147424 */ /* 0x000fe400078e00ff */
[----:B01----:R-:W-:Y:S05]  /*2ce0*/  CALL.REL.NOINC `($__internal_121_$__cuda_sm70_shflsync_bfly_p) ;  /* 0x00000de000007944 */ /* 0x003fea0003c00000 */
[----:B-1----:R-:W-:Y:S01]  /*2cf0*/  IMAD.MOV.U32 R32, RZ, RZ, R21 ;  /* 0x000000ffff207224 */ /* 0x002fe200078e0015 */
[----:B------:R-:W-:Y:S01]  /*2d00*/  MOV R24, 0x2d60 ;  /* 0x00002d6000187802 */ /* 0x000fe20000000f00 */
[----:B0-----:R-:W-:Y:S02]  /*2d10*/  IMAD.MOV.U32 R23, RZ, RZ, R27 ;  /* 0x000000ffff177224 */ /* 0x001fe400078e001b */
[----:B------:R-:W-:Y:S02]  /*2d20*/  IMAD.MOV.U32 R22, RZ, RZ, 0x10 ;  /* 0x00000010ff167424 */ /* 0x000fe400078e00ff */
[----:B------:R-:W-:Y:S02]  /*2d30*/  IMAD.MOV.U32 R21, RZ, RZ, 0x1f ;  /* 0x0000001fff157424 */ /* 0x000fe400078e00ff */
[----:B------:R-:W-:Y:S02]  /*2d40*/  IMAD.MOV.U32 R20, RZ, RZ, -0x1 ;  /* 0xffffffffff147424 */ /* 0x000fe400078e00ff */
[----:B------:R-:W-:Y:S05]  /*2d50*/  CALL.REL.NOINC `($__internal_121_$__cuda_sm70_shflsync_bfly_p) ;  /* 0x00000d7000007944 */ /* 0x000fea0003c00000 */
[----:B-1----:R-:W-:Y:S01]  /*2d60*/  IMAD.MOV.U32 R26, RZ, RZ, R21 ;  /* 0x000000ffff1a7224 */ /* 0x002fe200078e0015 */
[----:B0-----:R-:W-:Y:S05]  /*2d70*/  BRA `(.L_x_6442) ;  /* 0xffffe98000007947 */ /* 0x001fea000383ffff */
.L_x_6413:
[----:B------:R-:W-:Y:S01]  /*2d80*/  IMAD.MOV.U32 R23, RZ, RZ, R25 ;  /* 0x000000ffff177224 */ /* 0x000fe200078e0019 */
[----:B------:R-:W-:Y:S01]  /*2d90*/  MOV R24, 0x2de0 ;  /* 0x00002de000187802 */ /* 0x000fe20000000f00 */
[----:B------:R-:W-:-:S02]  /*2da0*/  IMAD.MOV.U32 R22, RZ, RZ, 0x8 ;  /* 0x00000008ff167424 */ /* 0x000fc400078e00ff */
[----:B------:R-:W-:Y:S02]  /*2db0*/  IMAD.MOV.U32 R21, RZ, RZ, 0x1f ;  /* 0x0000001fff157424 */ /* 0x000fe400078e00ff */
[----:B------:R-:W-:Y:S02]  /*2dc0*/  IMAD.MOV.U32 R20, RZ, RZ, -0x1 ;  /* 0xffffffffff147424 */ /* 0x000fe400078e00ff */
[----:B0-23--:R-:W-:Y:S05]  /*2dd0*/  CALL.REL.NOINC `($__internal_121_$__cuda_sm70_shflsync_bfly_p) ;  /* 0x00000cf000007944 */ /* 0x00dfea0003c00000 */
[----:B------:R-:W-:Y:S01]  /*2de0*/  FSEL R32, R32, R35, P1 ;  /* 0x0000002320207208 */ /* 0x000fe20000800000 */
[----:B-1----:R-:W-:Y:S01]  /*2df0*/  IMAD.MOV.U32 R34, RZ, RZ, R21 ;  /* 0x000000ffff227224 */ /* 0x002fe200078e0015 */
[----:B------:R-:W-:Y:S01]  /*2e00*/  MOV R24, 0x2e60 ;  /* 0x00002e6000187802 */ /* 0x000fe20000000f00 */
[----:B0-----:R-:W-:Y:S02]  /*2e10*/  IMAD.MOV.U32 R22, RZ, RZ, 0x8 ;  /* 0x00000008ff167424 */ /* 0x001fe400078e00ff */
[----:B------:R-:W-:Y:S02]  /*2e20*/  IMAD.MOV.U32 R21, RZ, RZ, 0x1f ;  /* 0x0000001fff157424 */ /* 0x000fe400078e00ff */
[----:B------:R-:W-:Y:S02]  /*2e30*/  IMAD.MOV.U32 R20, RZ, RZ, -0x1 ;  /* 0xffffffffff147424 */ /* 0x000fe400078e00ff */
[----:B------:R-:W-:-:S02]  /*2e40*/  IMAD.MOV.U32 R23, RZ, RZ, R32 ;  /* 0x000000ffff177224 */ /* 0x000fc400078e0020 */
[----:B------:R-:W-:Y:S05]  /*2e50*/  CALL.REL.NOINC `($__internal_121_$__cuda_sm70_shflsync_bfly_p) ;  /* 0x00000c7000007944 */ /* 0x000fea0003c00000 */
[----:B------:R-:W-:Y:S01]  /*2e60*/  SEL R26, R26, R27, P1 ;  /* 0x0000001b1a1a7207 */ /* 0x000fe20000800000 */
[----:B-1----:R-:W-:Y:S01]  /*2e70*/  IMAD.MOV.U32 R35, RZ, RZ, R21 ;  /* 0x000000ffff237224 */ /* 0x002fe200078e0015 */
[----:B------:R-:W-:Y:S01]  /*2e80*/  MOV R24, 0x2ee0 ;  /* 0x00002ee000187802 */ /* 0x000fe20000000f00 */
[----:B0-----:R-:W-:-:S02]  /*2e90*/  IMAD.MOV.U32 R22, RZ, RZ, 0x8 ;  /* 0x00000008ff167424 */ /* 0x001fc400078e00ff */
[----:B------:R-:W-:Y:S02]  /*2ea0*/  IMAD.MOV.U32 R21, RZ, RZ, 0x1f ;  /* 0x0000001fff157424 */ /* 0x000fe400078e00ff */
[----:B------:R-:W-:Y:S02]  /*2eb0*/  IMAD.MOV.U32 R20, RZ, RZ, -0x1 ;  /* 0xffffffffff147424 */ /* 0x000fe400078e00ff */
[----:B------:R-:W-:Y:S02]  /*2ec0*/  IMAD.MOV.U32 R23, RZ, RZ, R26 ;  /* 0x000000ffff177224 */ /* 0x000fe400078e001a */
[----:B------:R-:W-:Y:S05]  /*2ed0*/  CALL.REL.NOINC `($__internal_121_$__cuda_sm70_shflsync_bfly_p) ;  /* 0x00000bf000007944 */ /* 0x000fea0003c00000 */
[----:B-1----:R-:W-:Y:S01]  /*2ee0*/  IMAD.MOV.U32 R27, RZ, RZ, R21 ;  /* 0x000000ffff1b7224 */ /* 0x002fe200078e0015 */
[----:B0-----:R-:W-:Y:S05]  /*2ef0*/  BRA `(.L_x_6443) ;  /* 0xffffe8c000007947 */ /* 0x001fea000383ffff */
.L_x_6414:
[----:B------:R-:W-:Y:S01]  /*2f00*/  IMAD.MOV.U32 R23, RZ, RZ, R25 ;  /* 0x000000ffff177224 */ /* 0x000fe200078e0019 */
[----:B------:R-:W-:Y:S01]  /*2f10*/  MOV R24, 0x2f60 ;  /* 0x00002f6000187802 */ /* 0x000fe20000000f00 */
[----:B------:R-:W-:Y:S02]  /*2f20*/  IMAD.MOV.U32 R22, RZ, RZ, 0x4 ;  /* 0x00000004ff167424 */ /* 0x000fe400078e00ff */
[----:B------:R-:W-:Y:S02]  /*2f30*/  IMAD.MOV.U32 R21, RZ, RZ, 0x1f ;  /* 0x0000001fff157424 */ /* 0x000fe400078e00ff */
[----:B------:R-:W-:-:S02]  /*2f40*/  IMAD.MOV.U32 R20, RZ, RZ, -0x1 ;  /* 0xffffffffff147424 */ /* 0x000fc400078e00ff */
[----:B--2---:R-:W-:Y:S05]  /*2f50*/  CALL.REL.NOINC `($__internal_121_$__cuda_sm70_shflsync_bfly_p) ;  /* 0x00000b7000007944 */ /* 0x004fea0003c00000 */
[----:B-1----:R-:W-:Y:S01]  /*2f60*/  IMAD.MOV.U32 R34, RZ, RZ, R21 ;  /* 0x000000ffff227224 */ /* 0x002fe200078e0015 */
[----:B0-----:R-:W-:Y:S05]  /*2f70*/  BRA `(.L_x_6444) ;  /* 0xffffe8a000007947 */ /* 0x001fea000383ffff */
.L_x_6415:
[----:B------:R-:W-:Y:S01]  /*2f80*/  IMAD.MOV.U32 R23, RZ, RZ, R35 ;  /* 0x000000ffff177224 */ /* 0x000fe200078e0023 */
[----:B------:R-:W-:Y:S01]  /*2f90*/  MOV R24, 0x2fe0 ;  /* 0x00002fe000187802 */ /* 0x000fe20000000f00 */
[----:B------:R-:W-:-:S02]  /*2fa0*/  IMAD.MOV.U32 R22, RZ, RZ, 0x4 ;  /* 0x00000004ff167424 */ /* 0x000fc400078e00ff */
[----:B------:R-:W-:Y:S02]  /*2fb0*/  IMAD.MOV.U32 R21, RZ, RZ, 0x1f ;  /* 0x0000001fff157424 */ /* 0x000fe400078e00ff */
[----:B------:R-:W-:Y:S02]  /*2fc0*/  IMAD.MOV.U32 R20, RZ, RZ, -0x1 ;  /* 0xffffffffff147424 */ /* 0x000fe400078e00ff */
[----:B01----:R-:W-:Y:S05]  /*2fd0*/  CALL.REL.NOINC `($__internal_121_$__cuda_sm70_shflsync_bfly_p) ;  /* 0x00000af000007944 */ /* 0x003fea0003c00000 */
[----:B------:R-:W-:Y:S01]  /*2fe0*/  SEL R27, R27, R26, P0 ;  /* 0x0000001a1b1b7207 */ /* 0x000fe20000000000 */
[----:B-1----:R-:W-:Y:S01]  /*2ff0*/  IMAD.MOV.U32 R26, RZ, RZ, R21 ;  /* 0x000000ffff1a7224 */ /* 0x002fe200078e0015 */
[----:B------:R-:W-:Y:S01]  /*3000*/  MOV R24, 0x3060 ;  /* 0x0000306000187802 */ /* 0x000fe20000000f00 */
[----:B0-----:R-:W-:Y:S02]  /*3010*/  IMAD.MOV.U32 R22, RZ, RZ, 0x4 ;  /* 0x00000004ff167424 */ /* 0x001fe400078e00ff */
[----:B------:R-:W-:Y:S02]  /*3020*/  IMAD.MOV.U32 R21, RZ, RZ, 0x1f ;  /* 0x0000001fff157424 */ /* 0x000fe400078e00ff */
[----:B------:R-:W-:Y:S02]  /*3030*/  IMAD.MOV.U32 R20, RZ, RZ, -0x1 ;  /* 0xffffffffff147424 */ /* 0x000fe400078e00ff */
[----:B------:R-:W-:-:S02]  /*3040*/  IMAD.MOV.U32 R23, RZ, RZ, R27 ;  /* 0x000000ffff177224 */ /* 0x000fc400078e001b */
[----:B------:R-:W-:Y:S05]  /*3050*/  CALL.REL.NOINC `($__internal_121_$__cuda_sm70_shflsync_bfly_p) ;  /* 0x00000a7000007944 */ /* 0x000fea0003c00000 */
[----:B-1----:R-:W-:Y:S01]  /*3060*/  IMAD.MOV.U32 R32, RZ, RZ, R21 ;  /* 0x000000ffff207224 */ /* 0x002fe200078e0015 */
[----:B0-----:R-:W-:Y:S05]  /*3070*/  BRA `(.L_x_6445) ;  /* 0xffffe7f000007947 */ /* 0x001fea000383ffff */
.L_x_6416:
[----:B------:R-:W-:Y:S01]  /*3080*/  IMAD.MOV.U32 R23, RZ, RZ, R25 ;  /* 0x000000ffff177224 */ /* 0x000fe200078e0019 */
[----:B------:R-:W-:Y:S01]  /*3090*/  MOV R24, 0x30e0 ;  /* 0x000030e000187802 */ /* 0x000fe20000000f00 */
[----:B------:R-:W-:-:S02]  /*30a0*/  IMAD.MOV.U32 R22, RZ, RZ, 0x2 ;  /* 0x00000002ff167424 */ /* 0x000fc400078e00ff */
[----:B------:R-:W-:Y:S02]  /*30b0*/  IMAD.MOV.U32 R21, RZ, RZ, 0x1f ;  /* 0x0000001fff157424 */ /* 0x000fe400078e00ff */
[----:B------:R-:W-:Y:S02]  /*30c0*/  IMAD.MOV.U32 R20, RZ, RZ, -0x1 ;  /* 0xffffffffff147424 */ /* 0x000fe400078e00ff */
[----:B--23--:R-:W-:Y:S05]  /*30d0*/  CALL.REL.NOINC `($__internal_121_$__cuda_sm70_shflsync_bfly_p) ;  /* 0x000009f000007944 */ /* 0x00cfea0003c00000 */
        /* <DEDUP_REMOVED lines=18> */
.L_x_6417:
        /* <DEDUP_REMOVED lines=8> */
.L_x_6418:
        /* <DEDUP_REMOVED lines=14> */
[----:B01----:R-:W-:Y:S05]  /*3360*/  BRA `(.L_x_6448) ;  /* 0xffffe67000007947 */ /* 0x003fea000383ffff */
.L_x_6425:
[----:B------:R-:W-:Y:S01]  /*3370*/  IMAD.MOV.U32 R23, RZ, RZ, R35 ;  /* 0x000000ffff177224 */ /* 0x000fe200078e0023 */
[----:B------:R-:W-:Y:S01]  /*3380*/  MOV R24, 0x33d0 ;  /* 0x000033d000187802 */ /* 0x000fe20000000f00 */
[----:B------:R-:W-:-:S02]  /*3390*/  IMAD.MOV.U32 R22, RZ, RZ, 0x10 ;  /* 0x00000010ff167424 */ /* 0x000fc400078e00ff */
[----:B------:R-:W-:Y:S02]  /*33a0*/  IMAD.MOV.U32 R21, RZ, RZ, 0x1f ;  /* 0x0000001fff157424 */ /* 0x000fe400078e00ff */
[----:B------:R-:W-:Y:S02]  /*33b0*/  IMAD.MOV.U32 R20, RZ, RZ, -0x1 ;  /* 0xffffffffff147424 */ /* 0x000fe400078e00ff */
[----:B------:R-:W-:Y:S05]  /*33c0*/  CALL.REL.NOINC `($__internal_121_$__cuda_sm70_shflsync_bfly_p) ;  /* 0x0000070000007944 */ /* 0x000fea0003c00000 */
[----:B-1----:R-:W-:Y:S01]  /*33d0*/  IMAD.MOV.U32 R34, RZ, RZ, R21 ;  /* 0x000000ffff227224 */ /* 0x002fe200078e0015 */
[----:B0-----:R-:W-:Y:S05]  /*33e0*/  BRA `(.L_x_6449) ;  /* 0xffffee2000007947 */ /* 0x001fea000383ffff */
.L_x_6426:
[----:B------:R-:W-:Y:S01]  /*33f0*/  IMAD.MOV.U32 R23, RZ, RZ, R32 ;  /* 0x000000ffff177224 */ /* 0x000fe200078e0020 */
[----:B------:R-:W-:Y:S01]  /*3400*/  MOV R24, 0x3450 ;  /* 0x0000345000187802 */ /* 0x000fe20000000f00 */
[----:B------:R-:W-:Y:S02]  /*3410*/  IMAD.MOV.U32 R22, RZ, RZ, 0x10 ;  /* 0x00000010ff167424 */ /* 0x000fe400078e00ff */
[----:B------:R-:W-:Y:S02]  /*3420*/  IMAD.MOV.U32 R21, RZ, RZ, 0x1f ;  /* 0x0000001fff157424 */ /* 0x000fe400078e00ff */
[----:B------:R-:W-:Y:S02]  /*3430*/  IMAD.MOV.U32 R20, RZ, RZ, -0x1 ;  /* 0xffffffffff147424 */ /* 0x000fe400078e00ff */
[----:B01----:R-:W-:Y:S05]  /*3440*/  CALL.REL.NOINC `($__internal_121_$__cuda_sm70_shflsync_bfly_p) ;  /* 0x0000068000007944 */ /* 0x003fea0003c00000 */
[----:B-1----:R-:W-:Y:S01]  /*3450*/  IMAD.MOV.U32 R25, RZ, RZ, R21 ;  /* 0x000000ffff197224 */ /* 0x002fe200078e0015 */
[----:B------:R-:W-:Y:S01]  /*3460*/  MOV R24, 0x34c0 ;  /* 0x000034c000187802 */ /* 0x000fe20000000f00 */
[----:B0-----:R-:W-:-:S02]  /*3470*/  IMAD.MOV.U32 R23, RZ, RZ, R27 ;  /* 0x000000ffff177224 */ /* 0x001fc400078e001b */
[----:B------:R-:W-:Y:S02]  /*3480*/  IMAD.MOV.U32 R22, RZ, RZ, 0x10 ;  /* 0x00000010ff167424 */ /* 0x000fe400078e00ff */
[----:B------:R-:W-:Y:S02]  /*3490*/  IMAD.MOV.U32 R21, RZ, RZ, 0x1f ;  /* 0x0000001fff157424 */ /* 0x000fe400078e00ff */
[----:B------:R-:W-:Y:S02]  /*34a0*/  IMAD.MOV.U32 R20, RZ, RZ, -0x1 ;  /* 0xffffffffff147424 */ /* 0x000fe400078e00ff */
[----:B------:R-:W-:Y:S05]  /*34b0*/  CALL.REL.NOINC `($__internal_121_$__cuda_sm70_shflsync_bfly_p) ;  /* 0x0000061000007944 */ /* 0x000fea0003c00000 */
[----:B-1----:R-:W-:Y:S01]  /*34c0*/  IMAD.MOV.U32 R26, RZ, RZ, R21 ;  /* 0x000000ffff1a7224 */ /* 0x002fe200078e0015 */
[----:B0-----:R-:W-:Y:S05]  /*34d0*/  BRA `(.L_x_6450) ;  /* 0xffffed6000007947 */ /* 0x001fea000383ffff */
.L_x_6427:
[----:B------:R-:W-:Y:S01]  /*34e0*/  IMAD.MOV.U32 R23, RZ, RZ, R34 ;  /* 0x000000ffff177224 */ /* 0x000fe200078e0022 */
[----:B------:R-:W-:Y:S01]  /*34f0*/  MOV R24, 0x3540 ;  /* 0x0000354000187802 */ /* 0x000fe20000000f00 */
[----:B------:R-:W-:Y:S02]  /*3500*/  IMAD.MOV.U32 R22, RZ, RZ, 0x8 ;  /* 0x00000008ff167424 */ /* 0x000fe400078e00ff */
[----:B------:R-:W-:Y:S02]  /*3510*/  IMAD.MOV.U32 R21, RZ, RZ, 0x1f ;  /* 0x0000001fff157424 */ /* 0x000fe400078e00ff */
[----:B------:R-:W-:-:S02]  /*3520*/  IMAD.MOV.U32 R20, RZ, RZ, -0x1 ;  /* 0xffffffffff147424 */ /* 0x000fc400078e00ff */
[----:B0-23--:R-:W-:Y:S05]  /*3530*/  CALL.REL.NOINC `($__internal_121_$__cuda_sm70_shflsync_bfly_p) ;  /* 0x0000059000007944 */ /* 0x00dfea0003c00000 */
[----:B------:R-:W-:Y:S01]  /*3540*/  FSEL R25, R25, R32, P1 ;  /* 0x0000002019197208 */ /* 0x000fe20000800000 */
[----:B-1----:R-:W-:Y:S01]  /*3550*/  IMAD.MOV.U32 R35, RZ, RZ, R21 ;  /* 0x000000ffff237224 */ /* 0x002fe200078e0015 */
[----:B------:R-:W-:Y:S01]  /*3560*/  MOV R24, 0x35c0 ;  /* 0x000035c000187802 */ /* 0x000fe20000000f00 */
[----:B0-----:R-:W-:-:S02]  /*3570*/  IMAD.MOV.U32 R22, RZ, RZ, 0x8 ;  /* 0x00000008ff167424 */ /* 0x001fc400078e00ff */
[----:B------:R-:W-:Y:S02]  /*3580*/  IMAD.MOV.U32 R21, RZ, RZ, 0x1f ;  /* 0x0000001fff157424 */ /* 0x000fe400078e00ff */
[----:B------:R-:W-:Y:S02]  /*3590*/  IMAD.MOV.U32 R20, RZ, RZ, -0x1 ;  /* 0xffffffffff147424 */ /* 0x000fe400078e00ff */
[----:B------:R-:W-:Y:S02]  /*35a0*/  IMAD.MOV.U32 R23, RZ, RZ, R25 ;  /* 0x000000ffff177224 */ /* 0x000fe400078e0019 */
[----:B------:R-:W-:Y:S05]  /*35b0*/  CALL.REL.NOINC `($__internal_121_$__cuda_sm70_shflsync_bfly_p) ;  /* 0x0000051000007944 */ /* 0x000fea0003c00000 */
[----:B------:R-:W-:Y:S01]  /*35c0*/  SEL R26, R26, R27, P1 ;  /* 0x0000001b1a1a7207 */ /* 0x000fe20000800000 */
[----:B-1----:R-:W-:Y:S01]  /*35d0*/  IMAD.MOV.U32 R32, RZ, RZ, R21 ;  /* 0x000000ffff207224 */ /* 0x002fe200078e0015 */
[----:B------:R-:W-:Y:S01]  /*35e0*/  MOV R24, 0x3640 ;  /* 0x0000364000187802 */ /* 0x000fe20000000f00 */
[----:B0-----:R-:W-:Y:S02]  /*35f0*/  IMAD.MOV.U32 R22, RZ, RZ, 0x8 ;  /* 0x00000008ff167424 */ /* 0x001fe400078e00ff */
[----:B------:R-:W-:Y:S02]  /*3600*/  IMAD.MOV.U32 R21, RZ, RZ, 0x1f ;  /* 0x0000001fff157424 */ /* 0x000fe400078e00ff */
[----:B------:R-:W-:-:S02]  /*3610*/  IMAD.MOV.U32 R20, RZ, RZ, -0x1 ;  /* 0xffffffffff147424 */ /* 0x000fc400078e00ff */
[----:B------:R-:W-:Y:S02]  /*3620*/  IMAD.MOV.U32 R23, RZ, RZ, R26 ;  /* 0x000000ffff177224 */ /* 0x000fe400078e001a */
[----:B------:R-:W-:Y:S05]  /*3630*/  CALL.REL.NOINC `($__internal_121_$__cuda_sm70_shflsync_bfly_p) ;  /* 0x0000049000007944 */ /* 0x000fea0003c00000 */
[----:B-1----:R-:W-:Y:S01]  /*3640*/  IMAD.MOV.U32 R27, RZ, RZ, R21 ;  /* 0x000000ffff1b7224 */ /* 0x002fe200078e0015 */
[----:B0-----:R-:W-:Y:S05]  /*3650*/  BRA `(.L_x_6451) ;  /* 0xffffeca000007947 */ /* 0x001fea000383ffff */
.L_x_6428:
[----:B------:R-:W-:Y:S01]  /*3660*/  IMAD.MOV.U32 R23, RZ, RZ, R34 ;  /* 0x000000ffff177224 */ /* 0x000fe200078e0022 */
[----:B------:R-:W-:Y:S01]  /*3670*/  MOV R24, 0x36c0 ;  /* 0x000036c000187802 */ /* 0x000fe20000000f00 */
[----:B------:R-:W-:Y:S02]  /*3680*/  IMAD.MOV.U32 R22, RZ, RZ, 0x4 ;  /* 0x00000004ff167424 */ /* 0x000fe400078e00ff */
[----:B------:R-:W-:Y:S02]  /*3690*/  IMAD.MOV.U32 R21, RZ, RZ, 0x1f ;  /* 0x0000001fff157424 */ /* 0x000fe400078e00ff */
[----:B------:R-:W-:Y:S02]  /*36a0*/  IMAD.MOV.U32 R20, RZ, RZ, -0x1 ;  /* 0xffffffffff147424 */ /* 0x000fe400078e00ff */
[----:B--2---:R-:W-:Y:S05]  /*36b0*/  CALL.REL.NOINC `($__internal_121_$__cuda_sm70_shflsync_bfly_p) ;  /* 0x0000041000007944 */ /* 0x004fea0003c00000 */
[----:B-1----:R-:W-:Y:S01]  /*36c0*/  IMAD.MOV.U32 R35, RZ, RZ, R21 ;  /* 0x000000ffff237224 */ /* 0x002fe200078e0015 */
[----:B0-----:R-:W-:Y:S05]  /*36d0*/  BRA `(.L_x_6452) ;  /* 0xffffec8000007947 */ /* 0x001fea000383ffff */
.L_x_6429:
        /* <DEDUP_REMOVED lines=16> */
.L_x_6430:
        /* <DEDUP_REMOVED lines=24> */
.L_x_6431:
[----:B------:R-:W-:Y:S01]  /*3960*/  IMAD.MOV.U32 R23, RZ, RZ, R25 ;  /* 0x000000ffff177224 */ /* 0x000fe200078e0019 */
[----:B------:R-:W-:Y:S01]  /*3970*/  MOV R24, 0x39c0 ;  /* 0x000039c000187802 */ /* 0x000fe20000000f00 */
[----:B------:R-:W-:Y:S02]  /*3980*/  IMAD.MOV.U32 R22, RZ, RZ, 0x1 ;  /* 0x00000001ff167424 */ /* 0x000fe400078e00ff */
[----:B------:R-:W-:Y:S02]  /*3990*/  IMAD.MOV.U32 R21, RZ, RZ, 0x1f ;  /* 0x0000001fff157424 */ /* 0x000fe400078e00ff */
[----:B------:R-:W-:-:S02]  /*39a0*/  IMAD.MOV.U32 R20, RZ, RZ, -0x1 ;  /* 0xffffffffff147424 */ /* 0x000fc400078e00ff */
[----:B0-2---:R-:W-:Y:S05]  /*39b0*/  CALL.REL.NOINC `($__internal_121_$__cuda_sm70_shflsync_bfly_p) ;  /* 0x0000011000007944 */ /* 0x005fea0003c00000 */
[----:B-1----:R-:W-:Y:S01]  /*39c0*/  IMAD.MOV.U32 R34, RZ, RZ, R21 ;  /* 0x000000ffff227224 */ /* 0x002fe200078e0015 */
[----:B0-----:R-:W-:Y:S05]  /*39d0*/  BRA `(.L_x_6455) ;  /* 0xffffeaf000007947 */ /* 0x001fea000383ffff */
.L_x_6432:
        /* <DEDUP_REMOVED lines=15> */
        .weak           $__internal_121_$__cuda_sm70_shflsync_bfly_p
        .type           $__internal_121_$__cuda_sm70_shflsync_bfly_p,@function
        .size           $__internal_121_$__cuda_sm70_shflsync_bfly_p,(.L_x_11065 - $__internal_121_$__cuda_sm70_shflsync_bfly_p)
$__internal_121_$__cuda_sm70_shflsync_bfly_p:
[----:B------:R-:W-:Y:S01]  /*3ad0*/  IMAD.MOV.U32 R36, RZ, RZ, R24 ;  /* 0x000000ffff247224 */ /* 0x000fe200078e0018 */
[----:B------:R-:W-:Y:S04]  /*3ae0*/  WARPSYNC R20 ;  /* 0x0000001400007348 */ /* 0x000fe80003800000 */
[----:B------:R-:W-:Y:S01]  /*3af0*/  IMAD.MOV.U32 R37, RZ, RZ, 0x0 ;  /* 0x00000000ff257424 */ /* 0x000fe200078e00ff */
[----:B------:R0:W1:Y:S03]  /*3b00*/  SHFL.BFLY PT, R21, R23, R22, R21 ;  /* 0x0c00001617157389 */ /* 0x00006600000e0015 */
[----:B------:R-:W-:Y:S05]  /*3b10*/  RET.REL.NODEC R36 `(_ZN4vllm3moe10topkGatingILi18ELi576ELi4ELi4ELi32Ei13__nv_bfloat16LNS0_11ScoringFuncE0EEEvPKT5_PKbPfiPT4_PiiiibPKf) ;  /* 0xffffc4e024007950 */ /* 0x000fea0003c3ffff */
.L_x_6457:
        /* <DEDUP_REMOVED lines=14> */
.L_x_11065:


//--------------------- .text._ZN4vllm3moe10topkGatingILi14ELi448ELi4ELi4ELi32Ei13__nv_bfloat16LNS0_11ScoringFuncE0EEEvPKT5_PKbPfiPT4_PiiiibPKf --------------------------
	.section	.text._ZN4vllm3moe10topkGatingILi14ELi448ELi4ELi4ELi32Ei13__nv_bfloat16LNS0_11ScoringFuncE0EEEvPKT5_PKbPfiPT4_PiiiibPKf,"ax",@progbits
	.sectioninfo	@"SHI_REGISTERS=40"
	.align	128
        .global         _ZN4vllm3moe10topkGatingILi14ELi448ELi4ELi4ELi32Ei13__nv_bfloat16LNS0_11ScoringFuncE0EEEvPKT5_PKbPfiPT4_PiiiibPKf
        .type           _ZN4vllm3moe10topkGatingILi14ELi448ELi4ELi4ELi32Ei13__nv_bfloat16LNS0_11ScoringFuncE0EEEvPKT5_PKbPfiPT4_PiiiibPKf,@function
        .size           _ZN4vllm3moe10topkGatingILi14ELi448ELi4ELi4ELi32Ei13__nv_bfloat16LNS0_11ScoringFuncE0EEEvPKT5_PKbPfiPT4_PiiiibPKf,(.L_x_11066 - _ZN4vllm3moe10topkGatingILi14ELi448ELi4ELi4ELi32Ei13__nv_bfloat16LNS0_11ScoringFuncE0EEEvPKT5_PKbPfiPT4_PiiiibPKf)
        .other          _ZN4vllm3moe10topkGatingILi14ELi448ELi4ELi4ELi32Ei13__nv_bfloat16LNS0_11ScoringFuncE0EEEvPKT5_PKbPfiPT4_PiiiibPKf,@"STO_CUDA_ENTRY STV_DEFAULT"
_ZN4vllm3moe10topkGatingILi14ELi448ELi4ELi4ELi32Ei13__nv_bfloat16LNS0_11ScoringFuncE0EEEvPKT5_PKbPfiPT4_PiiiibPKf:
.text._ZN4vllm3moe10topkGatingILi14ELi448ELi4ELi4ELi32Ei13__nv_bfloat16LNS0_11ScoringFuncE0EEEvPKT5_PKbPfiPT4_PiiiibPKf:
        /* <DEDUP_REMOVED lines=219> */
.L_x_6458:
[----:B------:R0:W-:Y:S04]  /*0db0*/  STL.64 [R1], R2 ;  /* 0x0000000201007387 */ /* 0x0001e80000100a00 */
[----:B------:R0:W-:Y:S04]  /*0dc0*/  STL.64 [R1+0x8], R4 ;  /* 0x0000080401007387 */ /* 0x0001e80000100a00 */
[----:B------:R0:W-:Y:S04]  /*0dd0*/  STL.64 [R1+0x10], R6 ;  /* 0x0000100601007387 */ /* 0x0001e80000100a00 */
[----:B------:R0:W-:Y:S04]  /*0de0*/  STL.64 [R1+0x18], R8 ;  /* 0x0000180801007387 */ /* 0x0001e80000100a00 */
[----:B------:R0:W-:Y:S04]  /*0df0*/  STL.64 [R1+0x20], R10 ;  /* 0x0000200a01007387 */ /* 0x0001e80000100a00 */
[----:B------:R0:W-:Y:S04]  /*0e00*/  STL.64 [R1+0x28], R12 ;  /* 0x0000280c01007387 */ /* 0x0001e80000100a00 */
[----:B------:R0:W-:Y:S02]  /*0e10*/  STL.64 [R1+0x30], R14 ;  /* 0x0000300e01007387 */ /* 0x0001e40000100a00 */
.L_x_6459:
        /* <DEDUP_REMOVED lines=9> */
.L_x_6475:
        /* <DEDUP_REMOVED lines=62> */
.L_x_6492:
[----:B------:R-:W-:Y:S05]  /*1290*/  BRA.DIV ~URZ, `(.L_x_6463) ;  /* 0x000014927f007947 */ /* 0x000fea000b800000 */
[----:B------:R2:W3:Y:S04]  /*12a0*/  SHFL.BFLY PT, R25, R22, 0x10, 0x1f ;  /* 0x0e001f0016197f89 */ /* 0x0004e800000e0000 */
[----:B------:R2:W4:Y:S02]  /*12b0*/  SHFL.BFLY PT, R24, R23, 0x10, 0x1f ;  /* 0x0e001f0017187f89 */ /* 0x00052400000e0000 */
.L_x_6493:
        /* <DEDUP_REMOVED lines=12> */
.L_x_6494:
[----:B-1----:R-:W-:-:S13]  /*1380*/  FSETP.GEU.FTZ.AND P1, PT, R30, R31, PT ;  /* 0x0000001f1e00720b */ /* 0x002fda0003f3e000 */
[----:B------:R-:W-:-:S04]  /*1390*/  @P1 FSETP.NEU.FTZ.AND P2, PT, R30, R31, PT ;  /* 0x0000001f1e00120b */ /* 0x000fc80003f5d000 */
[----:B---3--:R-:W-:-:S13]  /*13a0*/  @P1 ISETP.LT.AND P0, PT, R24, R23, !P2 ;  /* 0x000000171800120c */ /* 0x008fda0005701270 */
[----:B0-----:R-:W-:Y:S01]  /*13b0*/  FSEL R30, R31, R30, P0 ;  /* 0x0000001e1f1e7208 */ /* 0x001fe20000000000 */
[----:B------:R-:W-:Y:S05]  /*13c0*/  BRA.DIV ~URZ, `(.L_x_6465) ;  /* 0x000015d27f007947 */ /* 0x000fea000b800000 */
[----:B------:R0:W1:Y:S02]  /*13d0*/  SHFL.BFLY PT, R31, R30, 0x4, 0x1f ;  /* 0x0c801f001e1f7f89 */ /* 0x00006400000e0000 */
.L_x_6495:
[----:B--2---:R-:W-:Y:S01]  /*13e0*/  FSEL R22, R25, R22, P0 ;  /* 0x0000001619167208 */ /* 0x004fe20000000000 */
[----:B------:R-:W-:Y:S05]  /*13f0*/  BRA.DIV ~URZ, `(.L_x_6466) ;  /* 0x000016227f007947 */ /* 0x000fea000b800000 */
[----:B------:R-:W-:Y:S01]  /*1400*/  SEL R23, R24, R23, P0 ;  /* 0x0000001718177207 */ /* 0x000fe20000000000 */
[----:B------:R2:W3:Y:S04]  /*1410*/  SHFL.BFLY PT, R25, R22, 0x4, 0x1f ;  /* 0x0c801f0016197f89 */ /* 0x0004e800000e0000 */
[----:B------:R2:W4:Y:S02]  /*1420*/  SHFL.BFLY PT, R24, R23, 0x4, 0x1f ;  /* 0x0c801f0017187f89 */ /* 0x00052400000e0000 */
.L_x_6496:
        /* <DEDUP_REMOVED lines=12> */
.L_x_6497:
[----:B-1----:R-:W-:-:S13]  /*14f0*/  FSETP.GEU.FTZ.AND P1, PT, R30, R25, PT ;  /* 0x000000191e00720b */ /* 0x002fda0003f3e000 */
[----:B------:R-:W-:-:S04]  /*1500*/  @P1 FSETP.NEU.FTZ.AND P2, PT, R30, R25, PT ;  /* 0x000000191e00120b */ /* 0x000fc80003f5d000 */
[----:B---3--:R-:W-:-:S13]  /*1510*/  @P1 ISETP.LT.AND P0, PT, R23, R24, !P2 ;  /* 0x000000181700120c */ /* 0x008fda0005701270 */
[----:B0-----:R-:W-:Y:S01]  /*1520*/  FSEL R30, R25, R30, P0 ;  /* 0x0000001e191e7208 */ /* 0x001fe20000000000 */
[----:B------:R-:W-:Y:S05]  /*1530*/  BRA.DIV ~URZ, `(.L_x_6468) ;  /* 0x000017627f007947 */ /* 0x000fea000b800000 */
[----:B------:R0:W1:Y:S02]  /*1540*/  SHFL.BFLY PT, R25, R30, 0x1, 0x1f ;  /* 0x0c201f001e197f89 */ /* 0x00006400000e0000 */
.L_x_6498:
[----:B--2---:R-:W-:Y:S01]  /*1550*/  FSEL R31, R31, R22, P0 ;  /* 0x000000161f1f7208 */ /* 0x004fe20000000000 */
[----:B------:R-:W-:Y:S05]  /*1560*/  BRA.DIV ~URZ, `(.L_x_6469) ;  /* 0x000017b27f007947 */ /* 0x000fea000b800000 */
[----:B------:R-:W-:Y:S01]  /*1570*/  SEL R21, R23, R24, P0 ;  /* 0x0000001817157207 */ /* 0x000fe20000000000 */
[----:B------:R2:W3:Y:S04]  /*1580*/  SHFL.BFLY PT, R22, R31, 0x1, 0x1f ;  /* 0x0c201f001f167f89 */ /* 0x0004e800000e0000 */
[----:B------:R2:W4:Y:S02]  /*1590*/  SHFL.BFLY PT, R18, R21, 0x1, 0x1f ;  /* 0x0c201f0015127f89 */ /* 0x00052400000e0000 */
.L_x_6499:
        /* <DEDUP_REMOVED lines=27> */
.L_x_6471:
[----:B------:R-:W-:Y:S05]  /*1750*/  BSYNC B1 ;  /* 0x0000000000017941 */ /* 0x000fea0003800000 */
.L_x_6470:
        /* <DEDUP_REMOVED lines=20> */
.L_x_6474:
[----:B------:R-:W-:Y:S05]  /*18a0*/  BSYNC B1 ;  /* 0x0000000000017941 */ /* 0x000fea0003800000 */
.L_x_6473:
[----:B01----:R-:W-:Y:S05]  /*18b0*/  BRA `(.L_x_6475) ;  /* 0xfffff5f000007947 */ /* 0x003fea000383ffff */
.L_x_6461:
[----:B------:R-:W-:Y:S02]  /*18c0*/  IMAD.MOV.U32 R35, RZ, RZ, RZ ;  /* 0x000000ffff237224 */ /* 0x000fe400078e00ff */
.L_x_6488:
        /* <DEDUP_REMOVED lines=62> */
.L_x_6500:
[----:B------:R-:W-:Y:S05]  /*1cb0*/  BRA.DIV ~URZ, `(.L_x_6477) ;  /* 0x000011c27f007947 */ /* 0x000fea000b800000 */
[----:B------:R2:W3:Y:S04]  /*1cc0*/  SHFL.BFLY PT, R25, R22, 0x10, 0x1f ;  /* 0x0e001f0016197f89 */ /* 0x0004e800000e0000 */
[----:B------:R2:W4:Y:S02]  /*1cd0*/  SHFL.BFLY PT, R24, R23, 0x10, 0x1f ;  /* 0x0e001f0017187f89 */ /* 0x00052400000e0000 */
.L_x_6501:
        /* <DEDUP_REMOVED lines=12> */
.L_x_6502:
[----:B-1----:R-:W-:-:S13]  /*1da0*/  FSETP.GEU.FTZ.AND P1, PT, R30, R31, PT ;  /* 0x0000001f1e00720b */ /* 0x002fda0003f3e000 */
[----:B------:R-:W-:-:S04]  /*1db0*/  @P1 FSETP.NEU.FTZ.AND P2, PT, R30, R31, PT ;  /* 0x0000001f1e00120b */ /* 0x000fc80003f5d000 */
[----:B---3--:R-:W-:-:S13]  /*1dc0*/  @P1 ISETP.LT.AND P0, PT, R24, R23, !P2 ;  /* 0x000000171800120c */ /* 0x008fda0005701270 */
[----:B0-----:R-:W-:Y:S01]  /*1dd0*/  FSEL R30, R31, R30, P0 ;  /* 0x0000001e1f1e7208 */ /* 0x001fe20000000000 */
[----:B------:R-:W-:Y:S05]  /*1de0*/  BRA.DIV ~URZ, `(.L_x_6479) ;  /* 0x000013027f007947 */ /* 0x000fea000b800000 */
[----:B------:R0:W1:Y:S02]  /*1df0*/  SHFL.BFLY PT, R31, R30, 0x4, 0x1f ;  /* 0x0c801f001e1f7f89 */ /* 0x00006400000e0000 */
.L_x_6503:
[----:B--2---:R-:W-:Y:S01]  /*1e00*/  FSEL R22, R25, R22, P0 ;  /* 0x0000001619167208 */ /* 0x004fe20000000000 */
[----:B------:R-:W-:Y:S05]  /*1e10*/  BRA.DIV ~URZ, `(.L_x_6480) ;  /* 0x000013527f007947 */ /* 0x000fea000b800000 */
[----:B------:R-:W-:Y:S01]  /*1e20*/  SEL R23, R24, R23, P0 ;  /* 0x0000001718177207 */ /* 0x000fe20000000000 */
[----:B------:R2:W3:Y:S04]  /*1e30*/  SHFL.BFLY PT, R25, R22, 0x4, 0x1f ;  /* 0x0c801f0016197f89 */ /* 0x0004e800000e0000 */
[----:B------:R2:W4:Y:S02]  /*1e40*/  SHFL.BFLY PT, R24, R23, 0x4, 0x1f ;  /* 0x0c801f0017187f89 */ /* 0x00052400000e0000 */
.L_x_6504:
        /* <DEDUP_REMOVED lines=12> */
.L_x_6505:
[----:B-1----:R-:W-:-:S13]  /*1f10*/  FSETP.GEU.FTZ.AND P1, PT, R30, R25, PT ;  /* 0x000000191e00720b */ /* 0x002fda0003f3e000 */
[----:B------:R-:W-:-:S04]  /*1f20*/  @P1 FSETP.NEU.FTZ.AND P2, PT, R30, R25, PT ;  /* 0x000000191e00120b */ /* 0x000fc80003f5d000 */
[----:B---3--:R-:W-:-:S13]  /*1f30*/  @P1 ISETP.LT.AND P0, PT, R23, R24, !P2 ;  /* 0x000000181700120c */ /* 0x008fda0005701270 */
[----:B0-----:R-:W-:Y:S01]  /*1f40*/  FSEL R30, R25, R30, P0 ;  /* 0x0000001e191e7208 */ /* 0x001fe20000000000 */
[----:B------:R-:W-:Y:S05]  /*1f50*/  BRA.DIV ~URZ, `(.L_x_6482) ;  /* 0x000014927f007947 */ /* 0x000fea000b800000 */
[----:B------:R0:W1:Y:S02]  /*1f60*/  SHFL.BFLY PT, R25, R30, 0x1, 0x1f ;  /* 0x0c201f001e197f89 */ /* 0x00006400000e0000 */
.L_x_6506:
[----:B--2---:R-:W-:Y:S01]  /*1f70*/  FSEL R31, R31, R22, P0 ;  /* 0x000000161f1f7208 */ /* 0x004fe20000000000 */
[----:B------:R-:W-:Y:S05]  /*1f80*/  BRA.DIV ~URZ, `(.L_x_6483) ;  /* 0x000014e27f007947 */ /* 0x000fea000b800000 */
[----:B------:R-:W-:Y:S01]  /*1f90*/  SEL R21, R23, R24, P0 ;  /* 0x0000001817157207 */ /* 0x000fe20000000000 */
[----:B------:R2:W3:Y:S04]  /*1fa0*/  SHFL.BFLY PT, R22, R31, 0x1, 0x1f ;  /* 0x0c201f001f167f89 */ /* 0x0004e800000e0000 */
[----:B------:R2:W4:Y:S02]  /*1fb0*/  SHFL.BFLY PT, R18, R21, 0x1, 0x1f ;  /* 0x0c201f0015127f89 */ /* 0x00052400000e0000 */
.L_x_6507:
        /* <DEDUP_REMOVED lines=26> */
.L_x_6485:
[----:B------:R-:W-:Y:S05]  /*2160*/  BSYNC B1 ;  /* 0x0000000000017941 */ /* 0x000fea0003800000 */
.L_x_6484:
        /* <DEDUP_REMOVED lines=20> */
.L_x_6487:
[----:B------:R-:W-:Y:S05]  /*22b0*/  BSYNC B1 ;  /* 0x0000000000017941 */ /* 0x000fea0003800000 */
.L_x_6486:
[----:B01----:R-:W-:Y:S05]  /*22c0*/  BRA `(.L_x_6488) ;  /* 0xfffff60000007947 */ /* 0x003fea000383ffff */
.L_x_6472:
[----:B------:R-:W-:Y:S05]  /*22d0*/  BSYNC B0 ;  /* 0x0000000000007941 */ /* 0x000fea0003800000 */
.L_x_6460:
        /* <DEDUP_REMOVED lines=19> */
.L_x_6490:
        /* <DEDUP_REMOVED lines=20> */
.L_x_6489:
        /* <DEDUP_REMOVED lines=11> */
.L_x_6491:
        /* <DEDUP_REMOVED lines=11> */
.L_x_6462:
[----:B------:R-:W-:Y:S01]  /*26b0*/  IMAD.MOV.U32 R21, RZ, RZ, R30 ;  /* 0x000000ffff157224 */ /* 0x000fe200078e001e */
[----:B------:R-:W-:Y:S01]  /*26c0*/  MOV R16, 0x2710 ;  /* 0x0000271000107802 */ /* 0x000fe20000000f00 */
[----:B------:R-:W-:Y:S02]  /*26d0*/  IMAD.MOV.U32 R20, RZ, RZ, 0x10 ;  /* 0x00000010ff147424 */ /* 0x000fe400078e00ff */
[----:B------:R-:W-:Y:S02]  /*26e0*/  IMAD.MOV.U32 R19, RZ, RZ, 0x1f ;  /* 0x0000001fff137424 */ /* 0x000fe400078e00ff */
[----:B------:R-:W-:Y:S02]  /*26f0*/  IMAD.MOV.U32 R18, RZ, RZ, -0x1 ;  /* 0xffffffffff127424 */ /* 0x000fe400078e00ff */
[----:B------:R-:W-:Y:S05]  /*2700*/  CALL.REL.NOINC `($__internal_122_$__cuda_sm70_shflsync_bfly_p) ;  /* 0x00000e4000007944 */ /* 0x000fea0003c00000 */
[----:B-1----:R-:W-:Y:S01]  /*2710*/  IMAD.MOV.U32 R31, RZ, RZ, R18 ;  /* 0x000000ffff1f7224 */ /* 0x002fe200078e0012 */
[----:B0-----:R-:W-:Y:S05]  /*2720*/  BRA `(.L_x_6492) ;  /* 0xffffeb6000007947 */ /* 0x001fea000383ffff */
.L_x_6463:
[----:B------:R-:W-:Y:S01]  /*2730*/  IMAD.MOV.U32 R21, RZ, RZ, R22 ;  /* 0x000000ffff157224 */ /* 0x000fe200078e0016 */
[----:B------:R-:W-:Y:S01]  /*2740*/  MOV R16, 0x2790 ;  /* 0x0000279000107802 */ /* 0x000fe20000000f00 */
[----:B------:R-:W-:Y:S02]  /*2750*/  IMAD.MOV.U32 R20, RZ, RZ, 0x10 ;  /* 0x00000010ff147424 */ /* 0x000fe400078e00ff */
[----:B------:R-:W-:-:S02]  /*2760*/  IMAD.MOV.U32 R19, RZ, RZ, 0x1f ;  /* 0x0000001fff137424 */ /* 0x000fc400078e00ff */
[----:B------:R-:W-:Y:S02]  /*2770*/  IMAD.MOV.U32 R18, RZ, RZ, -0x1 ;  /* 0xffffffffff127424 */ /* 0x000fe400078e00ff */
[----:B01----:R-:W-:Y:S05]  /*2780*/  CALL.REL.NOINC `($__internal_122_$__cuda_sm70_shflsync_bfly_p) ;  /* 0x00000dc000007944 */ /* 0x003fea0003c00000 */
[----:B-1----:R-:W-:Y:S01]  /*2790*/  IMAD.MOV.U32 R25, RZ, RZ, R18 ;  /* 0x000000ffff197224 */ /* 0x002fe200078e0012 */
[----:B------:R-:W-:Y:S01]  /*27a0*/  MOV R16, 0x2800 ;  /* 0x0000280000107802 */ /* 0x000fe20000000f00 */
[----:B0-----:R-:W-:Y:S02]  /*27b0*/  IMAD.MOV.U32 R21, RZ, RZ, R23 ;  /* 0x000000ffff157224 */ /* 0x001fe400078e0017 */
[----:B------:R-:W-:Y:S02]  /*27c0*/  IMAD.MOV.U32 R20, RZ, RZ, 0x10 ;  /* 0x00000010ff147424 */ /* 0x000fe400078e00ff */
[----:B------:R-:W-:Y:S02]  /*27d0*/  IMAD.MOV.U32 R19, RZ, RZ, 0x1f ;  /* 0x0000001fff137424 */ /* 0x000fe400078e00ff */
[----:B------:R-:W-:Y:S02]  /*27e0*/  IMAD.MOV.U32 R18, RZ, RZ, -0x1 ;  /* 0xffffffffff127424 */ /* 0x000fe400078e00ff */
[----:B------:R-:W-:Y:S05]  /*27f0*/  CALL.REL.NOINC `($__internal_122_$__cuda_sm70_shflsync_bfly_p) ;  /* 0x00000d5000007944 */ /* 0x000fea0003c00000 */
[----:B-1----:R-:W-:Y:S01]  /*2800*/  IMAD.MOV.U32 R24, RZ, RZ, R18 ;  /* 0x000000ffff187224 */ /* 0x002fe200078e0012 */
[----:B0-----:R-:W-:Y:S05]  /*2810*/  BRA `(.L_x_6493) ;  /* 0xffffeaa000007947 */ /* 0x001fea000383ffff */
.L_x_6464:
[----:B------:R-:W-:Y:S01]  /*2820*/  IMAD.MOV.U32 R21, RZ, RZ, R30 ;  /* 0x000000ffff157224 */ /* 0x000fe200078e001e */
[----:B------:R-:W-:Y:S01]  /*2830*/  MOV R16, 0x2880 ;  /* 0x0000288000107802 */ /* 0x000fe20000000f00 */
[----:B------:R-:W-:-:S02]  /*2840*/  IMAD.MOV.U32 R20, RZ, RZ, 0x8 ;  /* 0x00000008ff147424 */ /* 0x000fc400078e00ff */
[----:B------:R-:W-:Y:S02]  /*2850*/  IMAD.MOV.U32 R19, RZ, RZ, 0x1f ;  /* 0x0000001fff137424 */ /* 0x000fe400078e00ff */
[----:B------:R-:W-:Y:S02]  /*2860*/  IMAD.MOV.U32 R18, RZ, RZ, -0x1 ;  /* 0xffffffffff127424 */ /* 0x000fe400078e00ff */
[----:B--23--:R-:W-:Y:S05]  /*2870*/  CALL.REL.NOINC `($__internal_122_$__cuda_sm70_shflsync_bfly_p) ;  /* 0x00000cd000007944 */ /* 0x00cfea0003c00000 */
[----:B------:R-:W-:Y:S01]  /*2880*/  FSEL R22, R25, R22, P1 ;  /* 0x0000001619167208 */ /* 0x000fe20000800000 */
[----:B-1----:R-:W-:Y:S01]  /*2890*/  IMAD.MOV.U32 R31, RZ, RZ, R18 ;  /* 0x000000ffff1f7224 */ /* 0x002fe200078e0012 */
[----:B------:R-:W-:Y:S01]  /*28a0*/  MOV R16, 0x2900 ;  /* 0x0000290000107802 */ /* 0x000fe20000000f00 */
[----:B0-----:R-:W-:Y:S02]  /*28b0*/  IMAD.MOV.U32 R20, RZ, RZ, 0x8 ;  /* 0x00000008ff147424 */ /* 0x001fe400078e00ff */
[----:B------:R-:W-:Y:S02]  /*28c0*/  IMAD.MOV.U32 R19, RZ, RZ, 0x1f ;  /* 0x0000001fff137424 */ /* 0x000fe400078e00ff */
[----:B------:R-:W-:Y:S02]  /*28d0*/  IMAD.MOV.U32 R18, RZ, RZ, -0x1 ;  /* 0xffffffffff127424 */ /* 0x000fe400078e00ff */
[----:B------:R-:W-:-:S02]  /*28e0*/  IMAD.MOV.U32 R21, RZ, RZ, R22 ;  /* 0x000000ffff157224 */ /* 0x000fc400078e0016 */
[----:B------:R-:W-:Y:S05]  /*28f0*/  CALL.REL.NOINC `($__internal_122_$__cuda_sm70_shflsync_bfly_p) ;  /* 0x00000c5000007944 */ /* 0x000fea0003c00000 */
[----:B------:R-:W-:Y:S01]  /*2900*/  SEL R23, R24, R23, P1 ;  /* 0x0000001718177207 */ /* 0x000fe20000800000 */
[----:B-1----:R-:W-:Y:S01]  /*2910*/  IMAD.MOV.U32 R25, RZ, RZ, R18 ;  /* 0x000000ffff197224 */ /* 0x002fe200078e0012 */
[----:B------:R-:W-:Y:S01]  /*2920*/  MOV R16, 0x2980 ;  /* 0x0000298000107802 */ /* 0x000fe20000000f00 */
[----:B0-----:R-:W-:-:S02]  /*2930*/  IMAD.MOV.U32 R20, RZ, RZ, 0x8 ;  /* 0x00000008ff147424 */ /* 0x001fc400078e00ff */
[----:B------:R-:W-:Y:S02]  /*2940*/  IMAD.MOV.U32 R19, RZ, RZ, 0x1f ;  /* 0x0000001fff137424 */ /* 0x000fe400078e00ff */
[----:B------:R-:W-:Y:S02]  /*2950*/  IMAD.MOV.U32 R18, RZ, RZ, -0x1 ;  /* 0xffffffffff127424 */ /* 0x000fe400078e00ff */
[----:B------:R-:W-:Y:S02]  /*2960*/  IMAD.MOV.U32 R21, RZ, RZ, R23 ;  /* 0x000000ffff157224 */ /* 0x000fe400078e0017 */
[----:B------:R-:W-:Y:S05]  /*2970*/  CALL.REL.NOINC `($__internal_122_$__cuda_sm70_shflsync_bfly_p) ;  /* 0x00000bd000007944 */ /* 0x000fea0003c00000 */
[----:B-1----:R-:W-:Y:S01]  /*2980*/  IMAD.MOV.U32 R24, RZ, RZ, R18 ;  /* 0x000000ffff187224 */ /* 0x002fe200078e0012 */
[----:B0-----:R-:W-:Y:S05]  /*2990*/  BRA `(.L_x_6494) ;  /* 0xffffe9e000007947 */ /* 0x001fea000383ffff */
.L_x_6465:
[----:B------:R-:W-:Y:S01]  /*29a0*/  IMAD.MOV.U32 R21, RZ, RZ, R30 ;  /* 0x000000ffff157224 */ /* 0x000fe200078e001e */
[----:B------:R-:W-:Y:S01]  /*29b0*/  MOV R16, 0x2a00 ;  /* 0x00002a0000107802 */ /* 0x000fe20000000f00 */
[----:B------:R-:W-:Y:S02]  /*29c0*/  IMAD.MOV.U32 R20, RZ, RZ, 0x4 ;  /* 0x00000004ff147424 */ /* 0x000fe400078e00ff */
[----:B------:R-:W-:Y:S02]  /*29d0*/  IMAD.MOV.U32 R19, RZ, RZ, 0x1f ;  /* 0x0000001fff137424 */ /* 0x000fe400078e00ff */
[----:B------:R-:W-:-:S02]  /*29e0*/  IMAD.MOV.U32 R18, RZ, RZ, -0x1 ;  /* 0xffffffffff127424 */ /* 0x000fc400078e00ff */
[----:B--2---:R-:W-:Y:S05]  /*29f0*/  CALL.REL.NOINC `($__internal_122_$__cuda_sm70_shflsync_bfly_p) ;  /* 0x00000b5000007944 */ /* 0x004fea0003c00000 */
[----:B-1----:R-:W-:Y:S01]  /*2a00*/  IMAD.MOV.U32 R31, RZ, RZ, R18 ;  /* 0x000000ffff1f7224 */ /* 0x002fe200078e0012 */
[----:B0-----:R-:W-:Y:S05]  /*2a10*/  BRA `(.L_x_6495) ;  /* 0xffffe9c000007947 */ /* 0x001fea000383ffff */
.L_x_6466:
[----:B------:R-:W-:Y:S01]  /*2a20*/  IMAD.MOV.U32 R21, RZ, RZ, R22 ;  /* 0x000000ffff157224 */ /* 0x000fe200078e0016 */
[----:B------:R-:W-:Y:S01]  /*2a30*/  MOV R16, 0x2a80 ;  /* 0x00002a8000107802 */ /* 0x000fe20000000f00 */
[----:B------:R-:W-:-:S02]  /*2a40*/  IMAD.MOV.U32 R20, RZ, RZ, 0x4 ;  /* 0x00000004ff147424 */ /* 0x000fc400078e00ff */
[----:B------:R-:W-:Y:S02]  /*2a50*/  IMAD.MOV.U32 R19, RZ, RZ, 0x1f ;  /* 0x0000001fff137424 */ /* 0x000fe400078e00ff */
[----:B------:R-:W-:Y:S02]  /*2a60*/  IMAD.MOV.U32 R18, RZ, RZ, -0x1 ;  /* 0xffffffffff127424 */ /* 0x000fe400078e00ff */
[----:B01----:R-:W-:Y:S05]  /*2a70*/  CALL.REL.NOINC `($__internal_122_$__cuda_sm70_shflsync_bfly_p) ;  /* 0x00000ad000007944 */ /* 0x003fea0003c00000 */
[----:B------:R-:W-:Y:S01]  /*2a80*/  SEL R23, R24, R23, P0 ;  /* 0x0000001718177207 */ /* 0x000fe20000000000 */
[----:B-1----:R-:W-:Y:S01]  /*2a90*/  IMAD.MOV.U32 R25, RZ, RZ, R18 ;  /* 0x000000ffff197224 */ /* 0x002fe200078e0012 */
[----:B------:R-:W-:Y:S01]  /*2aa0*/  MOV R16, 0x2b00 ;  /* 0x00002b0000107802 */ /* 0x000fe20000000f00 */
[----:B0-----:R-:W-:Y:S02]  /*2ab0*/  IMAD.MOV.U32 R20, RZ, RZ, 0x4 ;  /* 0x00000004ff147424 */ /* 0x001fe400078e00ff */
[----:B------:R-:W-:Y:S02]  /*2ac0*/  IMAD.MOV.U32 R19, RZ, RZ, 0x1f ;  /* 0x0000001fff137424 */ /* 0x000fe400078e00ff */
[----:B------:R-:W-:Y:S02]  /*2ad0*/  IMAD.MOV.U32 R18, RZ, RZ, -0x1 ;  /* 0xffffffffff127424 */ /* 0x000fe400078e00ff */
[----:B------:R-:W-:-:S02]  /*2ae0*/  IMAD.MOV.U32 R21, RZ, RZ, R23 ;  /* 0x000000ffff157224 */ /* 0x000fc400078e0017 */
[----:B------:R-:W-:Y:S05]  /*2af0*/  CALL.REL.NOINC `($__internal_122_$__cuda_sm70_shflsync_bfly_p) ;  /* 0x00000a5000007944 */ /* 0x000fea0003c00000 */
[----:B-1----:R-:W-:Y:S01]  /*2b00*/  IMAD.MOV.U32 R24, RZ, RZ, R18 ;  /* 0x000000ffff187224 */ /* 0x002fe200078e0012 */
[----:B0-----:R-:W-:Y:S05]  /*2b10*/  BRA `(.L_x_6496) ;  /* 0xffffe91000007947 */ /* 0x001fea000383ffff */
.L_x_6467:
        /* <DEDUP_REMOVED lines=24> */
.L_x_6468:
        /* <DEDUP_REMOVED lines=8> */
.L_x_6469:
[----:B------:R-:W-:Y:S01]  /*2d20*/  IMAD.MOV.U32 R21, RZ, RZ, R31 ;  /* 0x000000ffff157224 */ /* 0x000fe200078e001f */
[----:B------:R-:W-:Y:S01]  /*2d30*/  MOV R16, 0x2d80 ;  /* 0x00002d8000107802 */ /* 0x000fe20000000f00 */
[----:B------:R-:W-:-:S02]  /*2d40*/  IMAD.MOV.U32 R20, RZ, RZ, 0x1 ;  /* 0x00000001ff147424 */ /* 0x000fc400078e00ff */
[----:B------:R-:W-:Y:S02]  /*2d50*/  IMAD.MOV.U32 R19, RZ, RZ, 0x1f ;  /* 0x0000001fff137424 */ /* 0x000fe400078e00ff */
[----:B------:R-:W-:Y:S02]  /*2d60*/  IMAD.MOV.U32 R18, RZ, RZ, -0x1 ;  /* 0xffffffffff127424 */ /* 0x000fe400078e00ff */
[----:B01----:R-:W-:Y:S05]  /*2d70*/  CALL.REL.NOINC `($__internal_122_$__cuda_sm70_shflsync_bfly_p) ;  /* 0x000007d000007944 */ /* 0x003fea0003c00000 */
[----:B-1----:R-:W-:Y:S01]  /*2d80*/  IMAD.MOV.U32 R22, RZ, RZ, R18 ;  /* 0x000000ffff167224 */ /* 0x002fe200078e0012 */
[----:B0-----:R-:W-:Y:S01]  /*2d90*/  SEL R21, R23, R24, P0 ;  /* 0x0000001817157207 */ /* 0x001fe20000000000 */
[----:B------:R-:W-:Y:S01]  /*2da0*/  IMAD.MOV.U32 R20, RZ, RZ, 0x1 ;  /* 0x00000001ff147424 */ /* 0x000fe200078e00ff */
[----:B------:R-:W-:Y:S01]  /*2db0*/  MOV R16, 0x2df0 ;  /* 0x00002df000107802 */ /* 0x000fe20000000f00 */
[----:B------:R-:W-:Y:S02]  /*2dc0*/  IMAD.MOV.U32 R19, RZ, RZ, 0x1f ;  /* 0x0000001fff137424 */ /* 0x000fe400078e00ff */
[----:B------:R-:W-:Y:S02]  /*2dd0*/  IMAD.MOV.U32 R18, RZ, RZ, -0x1 ;  /* 0xffffffffff127424 */ /* 0x000fe400078e00ff */
[----:B------:R-:W-:Y:S05]  /*2de0*/  CALL.REL.NOINC `($__internal_122_$__cuda_sm70_shflsync_bfly_p) ;  /* 0x0000076000007944 */ /* 0x000fea0003c00000 */
[----:B01----:R-:W-:Y:S05]  /*2df0*/  BRA `(.L_x_6499) ;  /* 0xffffe7a000007947 */ /* 0x003fea000383ffff */
.L_x_6476:
[----:B------:R-:W-:Y:S01]  /*2e00*/  IMAD.MOV.U32 R21, RZ, RZ, R30 ;  /* 0x000000ffff157224 */ /* 0x000fe200078e001e */
[----:B------:R-:W-:Y:S01]  /*2e10*/  MOV R16, 0x2e60 ;  /* 0x00002e6000107802 */ /* 0x000fe20000000f00 */
[----:B------:R-:W-:-:S02]  /*2e20*/  IMAD.MOV.U32 R20, RZ, RZ, 0x10 ;  /* 0x00000010ff147424 */ /* 0x000fc400078e00ff */
[----:B------:R-:W-:Y:S02]  /*2e30*/  IMAD.MOV.U32 R19, RZ, RZ, 0x1f ;  /* 0x0000001fff137424 */ /* 0x000fe400078e00ff */
[----:B------:R-:W-:Y:S02]  /*2e40*/  IMAD.MOV.U32 R18, RZ, RZ, -0x1 ;  /* 0xffffffffff127424 */ /* 0x000fe400078e00ff */
[----:B------:R-:W-:Y:S05]  /*2e50*/  CALL.REL.NOINC `($__internal_122_$__cuda_sm70_shflsync_bfly_p) ;  /* 0x000006f000007944 */ /* 0x000fea0003c00000 */
[----:B-1----:R-:W-:Y:S01]  /*2e60*/  IMAD.MOV.U32 R31, RZ, RZ, R18 ;  /* 0x000000ffff1f7224 */ /* 0x002fe200078e0012 */
[----:B0-----:R-:W-:Y:S05]  /*2e70*/  BRA `(.L_x_6500) ;  /* 0xffffee3000007947 */ /* 0x001fea000383ffff */
.L_x_6477:
[----:B------:R-:W-:Y:S01]  /*2e80*/  IMAD.MOV.U32 R21, RZ, RZ, R22 ;  /* 0x000000ffff157224 */ /* 0x000fe200078e0016 */
[----:B------:R-:W-:Y:S01]  /*2e90*/  MOV R16, 0x2ee0 ;  /* 0x00002ee000107802 */ /* 0x000fe20000000f00 */
[----:B------:R-:W-:Y:S02]  /*2ea0*/  IMAD.MOV.U32 R20, RZ, RZ, 0x10 ;  /* 0x00000010ff147424 */ /* 0x000fe400078e00ff */
[----:B------:R-:W-:Y:S02]  /*2eb0*/  IMAD.MOV.U32 R19, RZ, RZ, 0x1f ;  /* 0x0000001fff137424 */ /* 0x000fe400078e00ff */
[----:B------:R-:W-:Y:S02]  /*2ec0*/  IMAD.MOV.U32 R18, RZ, RZ, -0x1 ;  /* 0xffffffffff127424 */ /* 0x000fe400078e00ff */
[----:B01----:R-:W-:Y:S05]  /*2ed0*/  CALL.REL.NOINC `($__internal_122_$__cuda_sm70_shflsync_bfly_p) ;  /* 0x0000067000007944 */ /* 0x003fea0003c00000 */
[----:B-1----:R-:W-:Y:S01]  /*2ee0*/  IMAD.MOV.U32 R25, RZ, RZ, R18 ;  /* 0x000000ffff197224 */ /* 0x002fe200078e0012 */
[----:B------:R-:W-:Y:S01]  /*2ef0*/  MOV R16, 0x2f50 ;  /* 0x00002f5000107802 */ /* 0x000fe20000000f00 */
[----:B0-----:R-:W-:-:S02]  /*2f00*/  IMAD.MOV.U32 R21, RZ, RZ, R23 ;  /* 0x000000ffff157224 */ /* 0x001fc400078e0017 */
[----:B------:R-:W-:Y:S02]  /*2f10*/  IMAD.MOV.U32 R20, RZ, RZ, 0x10 ;  /* 0x00000010ff147424 */ /* 0x000fe400078e00ff */
[----:B------:R-:W-:Y:S02]  /*2f20*/  IMAD.MOV.U32 R19, RZ, RZ, 0x1f ;  /* 0x0000001fff137424 */ /* 0x000fe400078e00ff */
[----:B------:R-:W-:Y:S02]  /*2f30*/  IMAD.MOV.U32 R18, RZ, RZ, -0x1 ;  /* 0xffffffffff127424 */ /* 0x000fe400078e00ff */
[----:B------:R-:W-:Y:S05]  /*2f40*/  CALL.REL.NOINC `($__internal_122_$__cuda_sm70_shflsync_bfly_p) ;  /* 0x0000060000007944 */ /* 0x000fea0003c00000 */
[----:B-1----:R-:W-:Y:S01]  /*2f50*/  IMAD.MOV.U32 R24, RZ, RZ, R18 ;  /* 0x000000ffff187224 */ /* 0x002fe200078e0012 */
[----:B0-----:R-:W-:Y:S05]  /*2f60*/  BRA `(.L_x_6501) ;  /* 0xffffed7000007947 */ /* 0x001fea000383ffff */
.L_x_6478:
[----:B------:R-:W-:Y:S01]  /*2f70*/  IMAD.MOV.U32 R21, RZ, RZ, R30 ;  /* 0x000000ffff157224 */ /* 0x000fe200078e001e */
[----:B------:R-:W-:Y:S01]  /*2f80*/  MOV R16, 0x2fd0 ;  /* 0x00002fd000107802 */ /* 0x000fe20000000f00 */
[----:B------:R-:W-:Y:S02]  /*2f90*/  IMAD.MOV.U32 R20, RZ, RZ, 0x8 ;  /* 0x00000008ff147424 */ /* 0x000fe400078e00ff */
[----:B------:R-:W-:Y:S02]  /*2fa0*/  IMAD.MOV.U32 R19, RZ, RZ, 0x1f ;  /* 0x0000001fff137424 */ /* 0x000fe400078e00ff */
[----:B------:R-:W-:-:S02]  /*2fb0*/  IMAD.MOV.U32 R18, RZ, RZ, -0x1 ;  /* 0xffffffffff127424 */ /* 0x000fc400078e00ff */
[----:B--23--:R-:W-:Y:S05]  /*2fc0*/  CALL.REL.NOINC `($__internal_122_$__cuda_sm70_shflsync_bfly_p) ;  /* 0x0000058000007944 */ /* 0x00cfea0003c00000 */
[----:B------:R-:W-:Y:S01]  /*2fd0*/  FSEL R22, R25, R22, P1 ;  /* 0x0000001619167208 */ /* 0x000fe20000800000 */
[----:B-1----:R-:W-:Y:S01]  /*2fe0*/  IMAD.MOV.U32 R31, RZ, RZ, R18 ;  /* 0x000000ffff1f7224 */ /* 0x002fe200078e0012 */
[----:B------:R-:W-:Y:S01]  /*2ff0*/  MOV R16, 0x3050 ;  /* 0x0000305000107802 */ /* 0x000fe20000000f00 */
[----:B0-----:R-:W-:-:S02]  /*3000*/  IMAD.MOV.U32 R20, RZ, RZ, 0x8 ;  /* 0x00000008ff147424 */ /* 0x001fc400078e00ff */
[----:B------:R-:W-:Y:S02]  /*3010*/  IMAD.MOV.U32 R19, RZ, RZ, 0x1f ;  /* 0x0000001fff137424 */ /* 0x000fe400078e00ff */
[----:B------:R-:W-:Y:S02]  /*3020*/  IMAD.MOV.U32 R18, RZ, RZ, -0x1 ;  /* 0xffffffffff127424 */ /* 0x000fe400078e00ff */
[----:B------:R-:W-:Y:S02]  /*3030*/  IMAD.MOV.U32 R21, RZ, RZ, R22 ;  /* 0x000000ffff157224 */ /* 0x000fe400078e0016 */
[----:B------:R-:W-:Y:S05]  /*3040*/  CALL.REL.NOINC `($__internal_122_$__cuda_sm70_shflsync_bfly_p) ;  /* 0x0000050000007944 */ /* 0x000fea0003c00000 */
[----:B------:R-:W-:Y:S01]  /*3050*/  SEL R23, R24, R23, P1 ;  /* 0x0000001718177207 */ /* 0x000fe20000800000 */
[----:B-1----:R-:W-:Y:S01]  /*3060*/  IMAD.MOV.U32 R25, RZ, RZ, R18 ;  /* 0x000000ffff197224 */ /* 0x002fe200078e0012 */
[----:B------:R-:W-:Y:S01]  /*3070*/  MOV R16, 0x30d0 ;  /* 0x000030d000107802 */ /* 0x000fe20000000f00 */
[----:B0-----:R-:W-:Y:S02]  /*3080*/  IMAD.MOV.U32 R20, RZ, RZ, 0x8 ;  /* 0x00000008ff147424 */ /* 0x001fe400078e00ff */
[----:B------:R-:W-:Y:S02]  /*3090*/  IMAD.MOV.U32 R19, RZ, RZ, 0x1f ;  /* 0x0000001fff137424 */ /* 0x000fe400078e00ff */
[----:B------:R-:W-:-:S02]  /*30a0*/  IMAD.MOV.U32 R18, RZ, RZ, -0x1 ;  /* 0xffffffffff127424 */ /* 0x000fc400078e00ff */
[----:B------:R-:W-:Y:S02]  /*30b0*/  IMAD.MOV.U32 R21, RZ, RZ, R23 ;  /* 0x000000ffff157224 */ /* 0x000fe400078e0017 */
[----:B------:R-:W-:Y:S05]  /*30c0*/  CALL.REL.NOINC `($__internal_122_$__cuda_sm70_shflsync_bfly_p) ;  /* 0x0000048000007944 */ /* 0x000fea0003c00000 */
[----:B-1----:R-:W-:Y:S01]  /*30d0*/  IMAD.MOV.U32 R24, RZ, RZ, R18 ;  /* 0x000000ffff187224 */ /* 0x002fe200078e0012 */
[----:B0-----:R-:W-:Y:S05]  /*30e0*/  BRA `(.L_x_6502) ;  /* 0xffffecb000007947 */ /* 0x001fea000383ffff */
.L_x_6479:
[----:B------:R-:W-:Y:S01]  /*30f0*/  IMAD.MOV.U32 R21, RZ, RZ, R30 ;  /* 0x000000ffff157224 */ /* 0x000fe200078e001e */
[----:B------:R-:W-:Y:S01]  /*3100*/  MOV R16, 0x3150 ;  /* 0x0000315000107802 */ /* 0x000fe20000000f00 */
[----:B------:R-:W-:Y:S02]  /*3110*/  IMAD.MOV.U32 R20, RZ, RZ, 0x4 ;  /* 0x00000004ff147424 */ /* 0x000fe400078e00ff */
[----:B------:R-:W-:Y:S02]  /*3120*/  IMAD.MOV.U32 R19, RZ, RZ, 0x1f ;  /* 0x0000001fff137424 */ /* 0x000fe400078e00ff */
[----:B------:R-:W-:Y:S02]  /*3130*/  IMAD.MOV.U32 R18, RZ, RZ, -0x1 ;  /* 0xffffffffff127424 */ /* 0x000fe400078e00ff */
[----:B--2---:R-:W-:Y:S05]  /*3140*/  CALL.REL.NOINC `($__internal_122_$__cuda_sm70_shflsync_bfly_p) ;  /* 0x0000040000007944 */ /* 0x004fea0003c00000 */
[----:B-1----:R-:W-:Y:S01]  /*3150*/  IMAD.MOV.U32 R31, RZ, RZ, R18 ;  /* 0x000000ffff1f7224 */ /* 0x002fe200078e0012 */
[----:B0-----:R-:W-:Y:S05]  /*3160*/  BRA `(.L_x_6503) ;  /* 0xffffec9000007947 */ /* 0x001fea000383ffff */
.L_x_6480:
        /* <DEDUP_REMOVED lines=16> */
.L_x_6481:
        /* <DEDUP_REMOVED lines=24> */
.L_x_6482:
        /* <DEDUP_REMOVED lines=8> */
.L_x_6483:
        /* <DEDUP_REMOVED lines=14> */
        .weak           $__internal_122_$__cuda_sm70_shflsync_bfly_p
        .type           $__internal_122_$__cuda_sm70_shflsync_bfly_p,@function
        .size           $__internal_122_$__cuda_sm70_shflsync_bfly_p,(.L_x_11066 - $__internal_122_$__cuda_sm70_shflsync_bfly_p)
$__internal_122_$__cuda_sm70_shflsync_bfly_p:
[----:B------:R-:W-:Y:S01]  /*3550*/  IMAD.MOV.U32 R17, RZ, RZ, 0x0 ;  /* 0x00000000ff117424 */ /* 0x000fe200078e00ff */
[----:B------:R-:W-:Y:S04]  /*3560*/  WARPSYNC R18 ;  /* 0x0000001200007348 */ /* 0x000fe80003800000 */
[----:B------:R0:W1:Y:S01]  /*3570*/  SHFL.BFLY PT, R18, R21, R20, R19 ;  /* 0x0c00001415127389 */ /* 0x00006200000e0013 */
[----:B------:R-:W-:Y:S05]  /*3580*/  RET.REL.NODEC R16 `(_ZN4vllm3moe10topkGatingILi14ELi448ELi4ELi4ELi32Ei13__nv_bfloat16LNS0_11ScoringFuncE0EEEvPKT5_PKbPfiPT4_PiiiibPKf) ;  /* 0xffffca7010007950 */ /* 0x000fea0003c3ffff */
.L_x_6508:
        /* <DEDUP_REMOVED lines=15> */
.L_x_11066:


//--------------------- .text._ZN4vllm3moe10topkGatingILi12ELi384ELi4ELi4ELi32Ei13__nv_bfloat16LNS0_11ScoringFuncE0EEEvPKT5_PKbPfiPT4_PiiiibPKf --------------------------
	.section	.text._ZN4vllm3moe10topkGatingILi12ELi384ELi4ELi4ELi32Ei13__nv_bfloat16LNS0_11ScoringFuncE0EEEvPKT5_PKbPfiPT4_PiiiibPKf,"ax",@progbits
	.sectioninfo	@"SHI_REGISTERS=32"
	.align	128
        .global         _ZN4vllm3moe10topkGatingILi12ELi384ELi4ELi4ELi32Ei13__nv_bfloat16LNS0_11ScoringFuncE0EEEvPKT5_PKbPfiPT4_PiiiibPKf
        .type           _ZN4vllm3moe10topkGatingILi12ELi384ELi4ELi4ELi32Ei13__nv_bfloat16LNS0_11ScoringFuncE0EEEvPKT5_PKbPfiPT4_PiiiibPKf,@function
        .size           _ZN4vllm3moe10topkGatingILi12ELi384ELi4ELi4ELi32Ei13__nv_bfloat16LNS0_11ScoringFuncE0EEEvPKT5_PKbPfiPT4_PiiiibPKf,(.L_x_11067 - _ZN4vllm3moe10topkGatingILi12ELi384ELi4ELi4ELi32Ei13__nv_bfloat16LNS0_11ScoringFuncE0EEEvPKT5_PKbPfiPT4_PiiiibPKf)
        .other          _ZN4vllm3moe10topkGatingILi12ELi384ELi4ELi4ELi32Ei13__nv_bfloat16LNS0_11ScoringFuncE0EEEvPKT5_PKbPfiPT4_PiiiibPKf,@"STO_CUDA_ENTRY STV_DEFAULT"
_ZN4vllm3moe10topkGatingILi12ELi384ELi4ELi4ELi32Ei13__nv_bfloat16LNS0_11ScoringFuncE0EEEvPKT5_PKbPfiPT4_PiiiibPKf:
.text._ZN4vllm3moe10topkGatingILi12ELi384ELi4ELi4ELi32Ei13__nv_bfloat16LNS0_11ScoringFuncE0EEEvPKT5_PKbPfiPT4_PiiiibPKf:
        /* <DEDUP_REMOVED lines=192> */
.L_x_6509:
[----:B------:R0:W-:Y:S04]  /*0c00*/  STL.128 [R1], R4 ;  /* 0x0000000401007387 */ /* 0x0001e80000100c00 */
[----:B------:R0:W-:Y:S04]  /*0c10*/  STL.128 [R1+0x10], R8 ;  /* 0x0000100801007387 */ /* 0x0001e80000100c00 */
[----:B------:R0:W-:Y:S02]  /*0c20*/  STL.128 [R1+0x20], R12 ;  /* 0x0000200c01007387 */ /* 0x0001e40000100c00 */
.L_x_6510:
        /* <DEDUP_REMOVED lines=9> */
.L_x_6526:
        /* <DEDUP_REMOVED lines=50> */
.L_x_6543:
[----:B------:R-:W-:Y:S05]  /*0fe0*/  BRA.DIV ~URZ, `(.L_x_6514) ;  /* 0x000013d27f007947 */ /* 0x000fea000b800000 */
[----:B------:R2:W3:Y:S04]  /*0ff0*/  SHFL.BFLY PT, R28, R27, 0x10, 0x1f ;  /* 0x0e001f001b1c7f89 */ /* 0x0004e800000e0000 */
[----:B------:R2:W4:Y:S02]  /*1000*/  SHFL.BFLY PT, R22, R23, 0x10, 0x1f ;  /* 0x0e001f0017167f89 */ /* 0x00052400000e0000 */
.L_x_6544:
        /* <DEDUP_REMOVED lines=12> */
.L_x_6545:
[----:B--2---:R-:W-:-:S13]  /*10d0*/  FSETP.GEU.FTZ.AND P1, PT, R21, R27, PT ;  /* 0x0000001b1500720b */ /* 0x004fda0003f3e000 */
[----:B------:R-:W-:-:S04]  /*10e0*/  @P1 FSETP.NEU.FTZ.AND P2, PT, R21, R27, PT ;  /* 0x0000001b1500120b */ /* 0x000fc80003f5d000 */
[----:B---3--:R-:W-:-:S13]  /*10f0*/  @P1 ISETP.LT.AND P0, PT, R23, R22, !P2 ;  /* 0x000000161700120c */ /* 0x008fda0005701270 */
[----:B-1----:R-:W-:Y:S01]  /*1100*/  FSEL R21, R27, R21, P0 ;  /* 0x000000151b157208 */ /* 0x002fe20000000000 */
[----:B------:R-:W-:Y:S05]  /*1110*/  BRA.DIV ~URZ, `(.L_x_6516) ;  /* 0x000015127f007947 */ /* 0x000fea000b800000 */
[----:B------:R1:W2:Y:S02]  /*1120*/  SHFL.BFLY PT, R27, R21, 0x4, 0x1f ;  /* 0x0c801f00151b7f89 */ /* 0x0002a400000e0000 */
.L_x_6546:
[----:B0-----:R-:W-:Y:S01]  /*1130*/  FSEL R29, R29, R28, P0 ;  /* 0x0000001c1d1d7208 */ /* 0x001fe20000000000 */
[----:B------:R-:W-:Y:S05]  /*1140*/  BRA.DIV ~URZ, `(.L_x_6517) ;  /* 0x000015627f007947 */ /* 0x000fea000b800000 */
[----:B------:R-:W-:Y:S02]  /*1150*/  SEL R23, R23, R22, P0 ;  /* 0x0000001617177207 */ /* 0x000fe40000000000 */
[----:B------:R0:W3:Y:S04]  /*1160*/  SHFL.BFLY PT, R22, R29, 0x4, 0x1f ;  /* 0x0c801f001d167f89 */ /* 0x0000e800000e0000 */
[----:B------:R0:W4:Y:S02]  /*1170*/  SHFL.BFLY PT, R28, R23, 0x4, 0x1f ;  /* 0x0c801f00171c7f89 */ /* 0x00012400000e0000 */
.L_x_6547:
        /* <DEDUP_REMOVED lines=12> */
.L_x_6548:
[----:B-1----:R-:W-:-:S13]  /*1240*/  FSETP.GEU.FTZ.AND P1, PT, R21, R22, PT ;  /* 0x000000161500720b */ /* 0x002fda0003f3e000 */
[----:B------:R-:W-:-:S04]  /*1250*/  @P1 FSETP.NEU.FTZ.AND P2, PT, R21, R22, PT ;  /* 0x000000161500120b */ /* 0x000fc80003f5d000 */
[----:B---3--:R-:W-:-:S13]  /*1260*/  @P1 ISETP.LT.AND P0, PT, R23, R28, !P2 ;  /* 0x0000001c1700120c */ /* 0x008fda0005701270 */
[----:B0-----:R-:W-:Y:S01]  /*1270*/  FSEL R21, R22, R21, P0 ;  /* 0x0000001516157208 */ /* 0x001fe20000000000 */
[----:B------:R-:W-:Y:S05]  /*1280*/  BRA.DIV ~URZ, `(.L_x_6519) ;  /* 0x000016a27f007947 */ /* 0x000fea000b800000 */
[----:B------:R0:W1:Y:S02]  /*1290*/  SHFL.BFLY PT, R22, R21, 0x1, 0x1f ;  /* 0x0c201f0015167f89 */ /* 0x00006400000e0000 */
.L_x_6549:
[----:B--2---:R-:W-:Y:S01]  /*12a0*/  FSEL R27, R27, R29, P0 ;  /* 0x0000001d1b1b7208 */ /* 0x004fe20000000000 */
[----:B------:R-:W-:Y:S05]  /*12b0*/  BRA.DIV ~URZ, `(.L_x_6520) ;  /* 0x000016f27f007947 */ /* 0x000fea000b800000 */
[----:B------:R-:W-:Y:S02]  /*12c0*/  SEL R23, R23, R28, P0 ;  /* 0x0000001c17177207 */ /* 0x000fe40000000000 */
[----:B------:R2:W3:Y:S04]  /*12d0*/  SHFL.BFLY PT, R28, R27, 0x1, 0x1f ;  /* 0x0c201f001b1c7f89 */ /* 0x0004e800000e0000 */
[----:B------:R2:W4:Y:S02]  /*12e0*/  SHFL.BFLY PT, R17, R23, 0x1, 0x1f ;  /* 0x0c201f0017117f89 */ /* 0x00052400000e0000 */
.L_x_6550:
        /* <DEDUP_REMOVED lines=27> */
.L_x_6522:
[----:B------:R-:W-:Y:S05]  /*14a0*/  BSYNC B1 ;  /* 0x0000000000017941 */ /* 0x000fea0003800000 */
.L_x_6521:
        /* <DEDUP_REMOVED lines=20> */
.L_x_6525:
[----:B------:R-:W-:Y:S05]  /*15f0*/  BSYNC B1 ;  /* 0x0000000000017941 */ /* 0x000fea0003800000 */
.L_x_6524:
[----:B0-----:R-:W-:Y:S05]  /*1600*/  BRA `(.L_x_6526) ;  /* 0xfffff6b000007947 */ /* 0x001fea000383ffff */
.L_x_6512:
[----:B------:R-:W-:Y:S02]  /*1610*/  IMAD.MOV.U32 R26, RZ, RZ, RZ ;  /* 0x000000ffff1a7224 */ /* 0x000fe400078e00ff */
.L_x_6539:
        /* <DEDUP_REMOVED lines=50> */
.L_x_6551:
[----:B------:R-:W-:Y:S05]  /*1940*/  BRA.DIV ~URZ, `(.L_x_6528) ;  /* 0x000011d27f007947 */ /* 0x000fea000b800000 */
[----:B------:R2:W3:Y:S04]  /*1950*/  SHFL.BFLY PT, R28, R27, 0x10, 0x1f ;  /* 0x0e001f001b1c7f89 */ /* 0x0004e800000e0000 */
[----:B------:R2:W4:Y:S02]  /*1960*/  SHFL.BFLY PT, R21, R22, 0x10, 0x1f ;  /* 0x0e001f0016157f89 */ /* 0x00052400000e0000 */
.L_x_6552:
        /* <DEDUP_REMOVED lines=12> */
.L_x_6553:
[----:B--2---:R-:W-:-:S13]  /*1a30*/  FSETP.GEU.FTZ.AND P1, PT, R23, R27, PT ;  /* 0x0000001b1700720b */ /* 0x004fda0003f3e000 */
[----:B------:R-:W-:-:S04]  /*1a40*/  @P1 FSETP.NEU.FTZ.AND P2, PT, R23, R27, PT ;  /* 0x0000001b1700120b */ /* 0x000fc80003f5d000 */
[----:B---3--:R-:W-:-:S13]  /*1a50*/  @P1 ISETP.LT.AND P0, PT, R22, R21, !P2 ;  /* 0x000000151600120c */ /* 0x008fda0005701270 */
[----:B-1----:R-:W-:Y:S01]  /*1a60*/  FSEL R23, R27, R23, P0 ;  /* 0x000000171b177208 */ /* 0x002fe20000000000 */
[----:B------:R-:W-:Y:S05]  /*1a70*/  BRA.DIV ~URZ, `(.L_x_6530) ;  /* 0x000013127f007947 */ /* 0x000fea000b800000 */
[----:B------:R1:W2:Y:S02]  /*1a80*/  SHFL.BFLY PT, R27, R23, 0x4, 0x1f ;  /* 0x0c801f00171b7f89 */ /* 0x0002a400000e0000 */
.L_x_6554:
[----:B0-----:R-:W-:Y:S01]  /*1a90*/  FSEL R29, R29, R28, P0 ;  /* 0x0000001c1d1d7208 */ /* 0x001fe20000000000 */
[----:B------:R-:W-:Y:S05]  /*1aa0*/  BRA.DIV ~URZ, `(.L_x_6531) ;  /* 0x000013627f007947 */ /* 0x000fea000b800000 */
[----:B------:R-:W-:Y:S01]  /*1ab0*/  SEL R22, R22, R21, P0 ;  /* 0x0000001516167207 */ /* 0x000fe20000000000 */
[----:B------:R0:W3:Y:S04]  /*1ac0*/  SHFL.BFLY PT, R28, R29, 0x4, 0x1f ;  /* 0x0c801f001d1c7f89 */ /* 0x0000e800000e0000 */
[----:B------:R0:W4:Y:S02]  /*1ad0*/  SHFL.BFLY PT, R21, R22, 0x4, 0x1f ;  /* 0x0c801f0016157f89 */ /* 0x00012400000e0000 */
.L_x_6555:
        /* <DEDUP_REMOVED lines=12> */
.L_x_6556:
[----:B-1----:R-:W-:-:S13]  /*1ba0*/  FSETP.GEU.FTZ.AND P1, PT, R23, R27, PT ;  /* 0x0000001b1700720b */ /* 0x002fda0003f3e000 */
[----:B------:R-:W-:-:S04]  /*1bb0*/  @P1 FSETP.NEU.FTZ.AND P2, PT, R23, R27, PT ;  /* 0x0000001b1700120b */ /* 0x000fc80003f5d000 */
[----:B---3--:R-:W-:-:S13]  /*1bc0*/  @P1 ISETP.LT.AND P0, PT, R28, R21, !P2 ;  /* 0x000000151c00120c */ /* 0x008fda0005701270 */
[----:B0-----:R-:W-:Y:S01]  /*1bd0*/  FSEL R23, R27, R23, P0 ;  /* 0x000000171b177208 */ /* 0x001fe20000000000 */
[----:B------:R-:W-:Y:S05]  /*1be0*/  BRA.DIV ~URZ, `(.L_x_6533) ;  /* 0x000014a27f007947 */ /* 0x000fea000b800000 */
[----:B------:R0:W1:Y:S02]  /*1bf0*/  SHFL.BFLY PT, R27, R23, 0x1, 0x1f ;  /* 0x0c201f00171b7f89 */ /* 0x00006400000e0000 */
.L_x_6557:
[----:B--2---:R-:W-:Y:S01]  /*1c00*/  FSEL R22, R22, R29, P0 ;  /* 0x0000001d16167208 */ /* 0x004fe20000000000 */
[----:B------:R-:W-:Y:S05]  /*1c10*/  BRA.DIV ~URZ, `(.L_x_6534) ;  /* 0x000014f27f007947 */ /* 0x000fea000b800000 */
[----:B------:R-:W-:Y:S02]  /*1c20*/  SEL R28, R28, R21, P0 ;  /* 0x000000151c1c7207 */ /* 0x000fe40000000000 */
[----:B------:R2:W3:Y:S04]  /*1c30*/  SHFL.BFLY PT, R21, R22, 0x1, 0x1f ;  /* 0x0c201f0016157f89 */ /* 0x0004e800000e0000 */
[----:B------:R2:W4:Y:S02]  /*1c40*/  SHFL.BFLY PT, R17, R28, 0x1, 0x1f ;  /* 0x0c201f001c117f89 */ /* 0x00052400000e0000 */
.L_x_6558:
        /* <DEDUP_REMOVED lines=26> */
.L_x_6536:
[----:B------:R-:W-:Y:S05]  /*1df0*/  BSYNC B1 ;  /* 0x0000000000017941 */ /* 0x000fea0003800000 */
.L_x_6535:
        /* <DEDUP_REMOVED lines=20> */
.L_x_6538:
[----:B------:R-:W-:Y:S05]  /*1f40*/  BSYNC B1 ;  /* 0x0000000000017941 */ /* 0x000fea0003800000 */
.L_x_6537:
[----:B0-----:R-:W-:Y:S05]  /*1f50*/  BRA `(.L_x_6539) ;  /* 0xfffff6c000007947 */ /* 0x001fea000383ffff */
.L_x_6523:
[----:B------:R-:W-:Y:S05]  /*1f60*/  BSYNC B0 ;  /* 0x0000000000007941 */ /* 0x000fea0003800000 */
.L_x_6511:
        /* <DEDUP_REMOVED lines=19> */
.L_x_6541:
        /* <DEDUP_REMOVED lines=20> */
.L_x_6540:
        /* <DEDUP_REMOVED lines=11> */
.L_x_6542:
        /* <DEDUP_REMOVED lines=11> */
.L_x_6513:
[----:B------:R-:W-:Y:S01]  /*2340*/  IMAD.MOV.U32 R19, RZ, RZ, R29 ;  /* 0x000000ffff137224 */ /* 0x000fe200078e001d */
[----:B------:R-:W-:Y:S01]  /*2350*/  MOV R20, 0x23a0 ;  /* 0x000023a000147802 */ /* 0x000fe20000000f00 */
[----:B------:R-:W-:Y:S02]  /*2360*/  IMAD.MOV.U32 R18, RZ, RZ, 0x10 ;  /* 0x00000010ff127424 */ /* 0x000fe400078e00ff */
[----:B------:R-:W-:Y:S02]  /*2370*/  IMAD.MOV.U32 R17, RZ, RZ, 0x1f ;  /* 0x0000001fff117424 */ /* 0x000fe400078e00ff */
[----:B------:R-:W-:Y:S02]  /*2380*/  IMAD.MOV.U32 R16, RZ, RZ, -0x1 ;  /* 0xffffffffff107424 */ /* 0x000fe400078e00ff */
[----:B------:R-:W-:Y:S05]  /*2390*/  CALL.REL.NOINC `($__internal_123_$__cuda_sm70_shflsync_bfly_p) ;  /* 0x00000e6000007944 */ /* 0x000fea0003c00000 */
[----:B-1----:R-:W-:Y:S01]  /*23a0*/  IMAD.MOV.U32 R21, RZ, RZ, R17 ;  /* 0x000000ffff157224 */ /* 0x002fe200078e0011 */
[----:B------:R-:W-:Y:S05]  /*23b0*/  BRA `(.L_x_6543) ;  /* 0xffffec2000007947 */ /* 0x000fea000383ffff */
.L_x_6514:
[----:B------:R-:W-:Y:S01]  /*23c0*/  IMAD.MOV.U32 R19, RZ, RZ, R27 ;  /* 0x000000ffff137224 */ /* 0x000fe200078e001b */
[----:B------:R-:W-:Y:S01]  /*23d0*/  MOV R20, 0x2420 ;  /* 0x0000242000147802 */ /* 0x000fe20000000f00 */
[----:B------:R-:W-:Y:S02]  /*23e0*/  IMAD.MOV.U32 R18, RZ, RZ, 0x10 ;  /* 0x00000010ff127424 */ /* 0x000fe400078e00ff */
[----:B------:R-:W-:-:S02]  /*23f0*/  IMAD.MOV.U32 R17, RZ, RZ, 0x1f ;  /* 0x0000001fff117424 */ /* 0x000fc400078e00ff */
[----:B------:R-:W-:Y:S02]  /*2400*/  IMAD.MOV.U32 R16, RZ, RZ, -0x1 ;  /* 0xffffffffff107424 */ /* 0x000fe400078e00ff */
[----:B01----:R-:W-:Y:S05]  /*2410*/  CALL.REL.NOINC `($__internal_123_$__cuda_sm70_shflsync_bfly_p) ;  /* 0x00000de000007944 */ /* 0x003fea0003c00000 */
[----:B-1----:R-:W-:Y:S01]  /*2420*/  IMAD.MOV.U32 R28, RZ, RZ, R17 ;  /* 0x000000ffff1c7224 */ /* 0x002fe200078e0011 */
[----:B------:R-:W-:Y:S01]  /*2430*/  MOV R20, 0x2490 ;  /* 0x0000249000147802 */ /* 0x000fe20000000f00 */
[----:B------:R-:W-:Y:S02]  /*2440*/  IMAD.MOV.U32 R19, RZ, RZ, R23 ;  /* 0x000000ffff137224 */ /* 0x000fe400078e0017 */
[----:B------:R-:W-:Y:S02]  /*2450*/  IMAD.MOV.U32 R18, RZ, RZ, 0x10 ;  /* 0x00000010ff127424 */ /* 0x000fe400078e00ff */
[----:B------:R-:W-:Y:S02]  /*2460*/  IMAD.MOV.U32 R17, RZ, RZ, 0x1f ;  /* 0x0000001fff117424 */ /* 0x000fe400078e00ff */
[----:B------:R-:W-:Y:S02]  /*2470*/  IMAD.MOV.U32 R16, RZ, RZ, -0x1 ;  /* 0xffffffffff107424 */ /* 0x000fe400078e00ff */
[----:B------:R-:W-:Y:S05]  /*2480*/  CALL.REL.NOINC `($__internal_123_$__cuda_sm70_shflsync_bfly_p) ;  /* 0x00000d7000007944 */ /* 0x000fea0003c00000 */
[----:B-1----:R-:W-:Y:S01]  /*2490*/  IMAD.MOV.U32 R22, RZ, RZ, R17 ;  /* 0x000000ffff167224 */ /* 0x002fe200078e0011 */
[----:B------:R-:W-:Y:S05]  /*24a0*/  BRA `(.L_x_6544) ;  /* 0xffffeb6000007947 */ /* 0x000fea000383ffff */
.L_x_6515:
[----:B------:R-:W-:Y:S01]  /*24b0*/  IMAD.MOV.U32 R19, RZ, RZ, R21 ;  /* 0x000000ffff137224 */ /* 0x000fe200078e0015 */
[----:B------:R-:W-:Y:S01]  /*24c0*/  MOV R20, 0x2510 ;  /* 0x0000251000147802 */ /* 0x000fe20000000f00 */
[----:B------:R-:W-:-:S02]  /*24d0*/  IMAD.MOV.U32 R18, RZ, RZ, 0x8 ;  /* 0x00000008ff127424 */ /* 0x000fc400078e00ff */
[----:B------:R-:W-:Y:S02]  /*24e0*/  IMAD.MOV.U32 R17, RZ, RZ, 0x1f ;  /* 0x0000001fff117424 */ /* 0x000fe400078e00ff */
[----:B------:R-:W-:Y:S02]  /*24f0*/  IMAD.MOV.U32 R16, RZ, RZ, -0x1 ;  /* 0xffffffffff107424 */ /* 0x000fe400078e00ff */
[----:B0-23--:R-:W-:Y:S05]  /*2500*/  CALL.REL.NOINC `($__internal_123_$__cuda_sm70_shflsync_bfly_p) ;  /* 0x00000cf000007944 */ /* 0x00dfea0003c00000 */
[----:B------:R-:W-:Y:S01]  /*2510*/  FSEL R28, R28, R27, P1 ;  /* 0x0000001b1c1c7208 */ /* 0x000fe20000800000 */
[----:B-1----:R-:W-:Y:S01]  /*2520*/  IMAD.MOV.U32 R27, RZ, RZ, R17 ;  /* 0x000000ffff1b7224 */ /* 0x002fe200078e0011 */
[----:B------:R-:W-:Y:S01]  /*2530*/  MOV R20, 0x2590 ;  /* 0x0000259000147802 */ /* 0x000fe20000000f00 */
[----:B------:R-:W-:Y:S02]  /*2540*/  IMAD.MOV.U32 R18, RZ, RZ, 0x8 ;  /* 0x00000008ff127424 */ /* 0x000fe400078e00ff */
[----:B------:R-:W-:Y:S02]  /*2550*/  IMAD.MOV.U32 R17, RZ, RZ, 0x1f ;  /* 0x0000001fff117424 */ /* 0x000fe400078e00ff */
[----:B------:R-:W-:Y:S02]  /*2560*/  IMAD.MOV.U32 R16, RZ, RZ, -0x1 ;  /* 0xffffffffff107424 */ /* 0x000fe400078e00ff */
[----:B------:R-:W-:-:S02]  /*2570*/  IMAD.MOV.U32 R19, RZ, RZ, R28 ;  /* 0x000000ffff137224 */ /* 0x000fc400078e001c */
[----:B------:R-:W-:Y:S05]  /*2580*/  CALL.REL.NOINC `($__internal_123_$__cuda_sm70_shflsync_bfly_p) ;  /* 0x00000c7000007944 */ /* 0x000fea0003c00000 */
[----:B------:R-:W-:Y:S01]  /*2590*/  SEL R22, R22, R23, P1 ;  /* 0x0000001716167207 */ /* 0x000fe20000800000 */
[----:B-1----:R-:W-:Y:S01]  /*25a0*/  IMAD.MOV.U32 R29, RZ, RZ, R17 ;  /* 0x000000ffff1d7224 */ /* 0x002fe200078e0011 */
[----:B------:R-:W-:Y:S01]  /*25b0*/  MOV R20, 0x2610 ;  /* 0x0000261000147802 */ /* 0x000fe20000000f00 */
[----:B------:R-:W-:-:S02]  /*25c0*/  IMAD.MOV.U32 R18, RZ, RZ, 0x8 ;  /* 0x00000008ff127424 */ /* 0x000fc400078e00ff */
[----:B------:R-:W-:Y:S02]  /*25d0*/  IMAD.MOV.U32 R17, RZ, RZ, 0x1f ;  /* 0x0000001fff117424 */ /* 0x000fe400078e00ff */
[----:B------:R-:W-:Y:S02]  /*25e0*/  IMAD.MOV.U32 R16, RZ, RZ, -0x1 ;  /* 0xffffffffff107424 */ /* 0x000fe400078e00ff */
[----:B------:R-:W-:Y:S02]  /*25f0*/  IMAD.MOV.U32 R19, RZ, RZ, R22 ;  /* 0x000000ffff137224 */ /* 0x000fe400078e0016 */
[----:B------:R-:W-:Y:S05]  /*2600*/  CALL.REL.NOINC `($__internal_123_$__cuda_sm70_shflsync_bfly_p) ;  /* 0x00000bf000007944 */ /* 0x000fea0003c00000 */
[----:B-1----:R-:W-:Y:S01]  /*2610*/  IMAD.MOV.U32 R23, RZ, RZ, R17 ;  /* 0x000000ffff177224 */ /* 0x002fe200078e0011 */
[----:B------:R-:W-:Y:S05]  /*2620*/  BRA `(.L_x_6545) ;  /* 0xffffeaa000007947 */ /* 0x000fea000383ffff */
.L_x_6516:
[----:B------:R-:W-:Y:S01]  /*2630*/  IMAD.MOV.U32 R19, RZ, RZ, R21 ;  /* 0x000000ffff137224 */ /* 0x000fe200078e0015 */
[----:B------:R-:W-:Y:S01]  /*2640*/  MOV R20, 0x2690 ;  /* 0x0000269000147802 */ /* 0x000fe20000000f00 */
[----:B------:R-:W-:Y:S02]  /*2650*/  IMAD.MOV.U32 R18, RZ, RZ, 0x4 ;  /* 0x00000004ff127424 */ /* 0x000fe400078e00ff */
[----:B------:R-:W-:Y:S02]  /*2660*/  IMAD.MOV.U32 R17, RZ, RZ, 0x1f ;  /* 0x0000001fff117424 */ /* 0x000fe400078e00ff */
[----:B------:R-:W-:-:S02]  /*2670*/  IMAD.MOV.U32 R16, RZ, RZ, -0x1 ;  /* 0xffffffffff107424 */ /* 0x000fc400078e00ff */
[----:B0-----:R-:W-:Y:S05]  /*2680*/  CALL.REL.NOINC `($__internal_123_$__cuda_sm70_shflsync_bfly_p) ;  /* 0x00000b7000007944 */ /* 0x001fea0003c00000 */
[----:B-1----:R-:W-:Y:S01]  /*2690*/  IMAD.MOV.U32 R27, RZ, RZ, R17 ;  /* 0x000000ffff1b7224 */ /* 0x002fe200078e0011 */
[----:B------:R-:W-:Y:S05]  /*26a0*/  BRA `(.L_x_6546) ;  /* 0xffffea8000007947 */ /* 0x000fea000383ffff */
.L_x_6517:
[----:B------:R-:W-:Y:S01]  /*26b0*/  IMAD.MOV.U32 R19, RZ, RZ, R29 ;  /* 0x000000ffff137224 */ /* 0x000fe200078e001d */
[----:B------:R-:W-:Y:S01]  /*26c0*/  MOV R20, 0x2710 ;  /* 0x0000271000147802 */ /* 0x000fe20000000f00 */
[----:B------:R-:W-:-:S02]  /*26d0*/  IMAD.MOV.U32 R18, RZ, RZ, 0x4 ;  /* 0x00000004ff127424 */ /* 0x000fc400078e00ff */
[----:B------:R-:W-:Y:S02]  /*26e0*/  IMAD.MOV.U32 R17, RZ, RZ, 0x1f ;  /* 0x0000001fff117424 */ /* 0x000fe400078e00ff */
[----:B------:R-:W-:Y:S02]  /*26f0*/  IMAD.MOV.U32 R16, RZ, RZ, -0x1 ;  /* 0xffffffffff107424 */ /* 0x000fe400078e00ff */
[----:B-12---:R-:W-:Y:S05]  /*2700*/  CALL.REL.NOINC `($__internal_123_$__cuda_sm70_shflsync_bfly_p) ;  /* 0x00000af000007944 */ /* 0x006fea0003c00000 */
[----:B------:R-:W-:Y:S01]  /*2710*/  SEL R23, R23, R22, P0 ;  /* 0x0000001617177207 */ /* 0x000fe20000000000 */
[----:B-1----:R-:W-:Y:S01]  /*2720*/  IMAD.MOV.U32 R22, RZ, RZ, R17 ;  /* 0x000000ffff167224 */ /* 0x002fe200078e0011 */
[----:B------:R-:W-:Y:S01]  /*2730*/  MOV R20, 0x2790 ;  /* 0x0000279000147802 */ /* 0x000fe20000000f00 */
[----:B------:R-:W-:Y:S02]  /*2740*/  IMAD.MOV.U32 R18, RZ, RZ, 0x4 ;  /* 0x00000004ff127424 */ /* 0x000fe400078e00ff */
[----:B------:R-:W-:Y:S02]  /*2750*/  IMAD.MOV.U32 R17, RZ, RZ, 0x1f ;  /* 0x0000001fff117424 */ /* 0x000fe400078e00ff */
[----:B------:R-:W-:Y:S02]  /*2760*/  IMAD.MOV.U32 R16, RZ, RZ, -0x1 ;  /* 0xffffffffff107424 */ /* 0x000fe400078e00ff */
[----:B------:R-:W-:-:S02]  /*2770*/  IMAD.MOV.U32 R19, RZ, RZ, R23 ;  /* 0x000000ffff137224 */ /* 0x000fc400078e0017 */
[----:B------:R-:W-:Y:S05]  /*2780*/  CALL.REL.NOINC `($__internal_123_$__cuda_sm70_shflsync_bfly_p) ;  /* 0x00000a7000007944 */ /* 0x000fea0003c00000 */
[----:B-1----:R-:W-:Y:S01]  /*2790*/  IMAD.MOV.U32 R28, RZ, RZ, R17 ;  /* 0x000000ffff1c7224 */ /* 0x002fe200078e0011 */
[----:B------:R-:W-:Y:S05]  /*27a0*/  BRA `(.L_x_6547) ;  /* 0xffffe9d000007947 */ /* 0x000fea000383ffff */
.L_x_6518:
[----:B------:R-:W-:Y:S01]  /*27b0*/  IMAD.MOV.U32 R19, RZ, RZ, R21 ;  /* 0x000000ffff137224 */ /* 0x000fe200078e0015 */
[----:B------:R-:W-:Y:S01]  /*27c0*/  MOV R20, 0x2810 ;  /* 0x0000281000147802 */ /* 0x000fe20000000f00 */
[----:B------:R-:W-:-:S02]  /*27d0*/  IMAD.MOV.U32 R18, RZ, RZ, 0x2 ;  /* 0x00000002ff127424 */ /* 0x000fc400078e00ff */
[----:B------:R-:W-:Y:S02]  /*27e0*/  IMAD.MOV.U32 R17, RZ, RZ, 0x1f ;  /* 0x0000001fff117424 */ /* 0x000fe400078e00ff */
[----:B------:R-:W-:Y:S02]  /*27f0*/  IMAD.MOV.U32 R16, RZ, RZ, -0x1 ;  /* 0xffffffffff107424 */ /* 0x000fe400078e00ff */
[----:B0--3--:R-:W-:Y:S05]  /*2800*/  CALL.REL.NOINC `($__internal_123_$__cuda_sm70_shflsync_bfly_p) ;  /* 0x000009f000007944 */ /* 0x009fea0003c00000 */
        /* <DEDUP_REMOVED lines=18> */
.L_x_6519:
[----:B------:R-:W-:Y:S01]  /*2930*/  IMAD.MOV.U32 R19, RZ, RZ, R21 ;  /* 0x000000ffff137224 */ /* 0x000fe200078e0015 */
[----:B------:R-:W-:Y:S01]  /*2940*/  MOV R20, 0x2990 ;  /* 0x0000299000147802 */ /* 0x000fe20000000f00 */
[----:B------:R-:W-:Y:S02]  /*2950*/  IMAD.MOV.U32 R18, RZ, RZ, 0x1 ;  /* 0x00000001ff127424 */ /* 0x000fe400078e00ff */
[----:B------:R-:W-:Y:S02]  /*2960*/  IMAD.MOV.U32 R17, RZ, RZ, 0x1f ;  /* 0x0000001fff117424 */ /* 0x000fe400078e00ff */
[----:B------:R-:W-:-:S02]  /*2970*/  IMAD.MOV.U32 R16, RZ, RZ, -0x1 ;  /* 0xffffffffff107424 */ /* 0x000fc400078e00ff */
[----:B--2---:R-:W-:Y:S05]  /*2980*/  CALL.REL.NOINC `($__internal_123_$__cuda_sm70_shflsync_bfly_p) ;  /* 0x0000087000007944 */ /* 0x004fea0003c00000 */
[----:B-1----:R-:W-:Y:S01]  /*2990*/  IMAD.MOV.U32 R22, RZ, RZ, R17 ;  /* 0x000000ffff167224 */ /* 0x002fe200078e0011 */
[----:B------:R-:W-:Y:S05]  /*29a0*/  BRA `(.L_x_6549) ;  /* 0xffffe8f000007947 */ /* 0x000fea000383ffff */
.L_x_6520:
[----:B------:R-:W-:Y:S01]  /*29b0*/  IMAD.MOV.U32 R19, RZ, RZ, R27 ;  /* 0x000000ffff137224 */ /* 0x000fe200078e001b */
[----:B------:R-:W-:Y:S01]  /*29c0*/  MOV R20, 0x2a10 ;  /* 0x00002a1000147802 */ /* 0x000fe20000000f00 */
[----:B------:R-:W-:-:S02]  /*29d0*/  IMAD.MOV.U32 R18, RZ, RZ, 0x1 ;  /* 0x00000001ff127424 */ /* 0x000fc400078e00ff */
[----:B------:R-:W-:Y:S02]  /*29e0*/  IMAD.MOV.U32 R17, RZ, RZ, 0x1f ;  /* 0x0000001fff117424 */ /* 0x000fe400078e00ff */
[----:B------:R-:W-:Y:S02]  /*29f0*/  IMAD.MOV.U32 R16, RZ, RZ, -0x1 ;  /* 0xffffffffff107424 */ /* 0x000fe400078e00ff */
[----:B01----:R-:W-:Y:S05]  /*2a00*/  CALL.REL.NOINC `($__internal_123_$__cuda_sm70_shflsync_bfly_p) ;  /* 0x000007f000007944 */ /* 0x003fea0003c00000 */
        /* <DEDUP_REMOVED lines=8> */
[----:B-1----:R-:W-:Y:S05]  /*2a90*/  BRA `(.L_x_6550) ;  /* 0xffffe85000007947 */ /* 0x002fea000383ffff */
.L_x_6527:
[----:B------:R-:W-:Y:S01]  /*2aa0*/  IMAD.MOV.U32 R19, RZ, RZ, R29 ;  /* 0x000000ffff137224 */ /* 0x000fe200078e001d */
[----:B------:R-:W-:Y:S01]  /*2ab0*/  MOV R20, 0x2b00 ;  /* 0x00002b0000147802 */ /* 0x000fe20000000f00 */
[----:B------:R-:W-:-:S02]  /*2ac0*/  IMAD.MOV.U32 R18, RZ, RZ, 0x10 ;  /* 0x00000010ff127424 */ /* 0x000fc400078e00ff */
[----:B------:R-:W-:Y:S02]  /*2ad0*/  IMAD.MOV.U32 R17, RZ, RZ, 0x1f ;  /* 0x0000001fff117424 */ /* 0x000fe400078e00ff */
[----:B------:R-:W-:Y:S02]  /*2ae0*/  IMAD.MOV.U32 R16, RZ, RZ, -0x1 ;  /* 0xffffffffff107424 */ /* 0x000fe400078e00ff */
[----:B------:R-:W-:Y:S05]  /*2af0*/  CALL.REL.NOINC `($__internal_123_$__cuda_sm70_shflsync_bfly_p) ;  /* 0x0000070000007944 */ /* 0x000fea0003c00000 */
[----:B-1----:R-:W-:Y:S01]  /*2b00*/  IMAD.MOV.U32 R23, RZ, RZ, R17 ;  /* 0x000000ffff177224 */ /* 0x002fe200078e0011 */
[----:B------:R-:W-:Y:S05]  /*2b10*/  BRA `(.L_x_6551) ;  /* 0xffffee2000007947 */ /* 0x000fea000383ffff */
.L_x_6528:
[----:B------:R-:W-:Y:S01]  /*2b20*/  IMAD.MOV.U32 R19, RZ, RZ, R27 ;  /* 0x000000ffff137224 */ /* 0x000fe200078e001b */
[----:B------:R-:W-:Y:S01]  /*2b30*/  MOV R20, 0x2b80 ;  /* 0x00002b8000147802 */ /* 0x000fe20000000f00 */
[----:B------:R-:W-:Y:S02]  /*2b40*/  IMAD.MOV.U32 R18, RZ, RZ, 0x10 ;  /* 0x00000010ff127424 */ /* 0x000fe400078e00ff */
[----:B------:R-:W-:Y:S02]  /*2b50*/  IMAD.MOV.U32 R17, RZ, RZ, 0x1f ;  /* 0x0000001fff117424 */ /* 0x000fe400078e00ff */
[----:B------:R-:W-:Y:S02]  /*2b60*/  IMAD.MOV.U32 R16, RZ, RZ, -0x1 ;  /* 0xffffffffff107424 */ /* 0x000fe400078e00ff */
[----:B01----:R-:W-:Y:S05]  /*2b70*/  CALL.REL.NOINC `($__internal_123_$__cuda_sm70_shflsync_bfly_p) ;  /* 0x0000068000007944 */ /* 0x003fea0003c00000 */
[----:B-1----:R-:W-:Y:S01]  /*2b80*/  IMAD.MOV.U32 R28, RZ, RZ, R17 ;  /* 0x000000ffff1c7224 */ /* 0x002fe200078e0011 */
[----:B------:R-:W-:Y:S01]  /*2b90*/  MOV R20, 0x2bf0 ;  /* 0x00002bf000147802 */ /* 0x000fe20000000f00 */
[----:B------:R-:W-:-:S02]  /*2ba0*/  IMAD.MOV.U32 R19, RZ, RZ, R22 ;  /* 0x000000ffff137224 */ /* 0x000fc400078e0016 */
[----:B------:R-:W-:Y:S02]  /*2bb0*/  IMAD.MOV.U32 R18, RZ, RZ, 0x10 ;  /* 0x00000010ff127424 */ /* 0x000fe400078e00ff */
[----:B------:R-:W-:Y:S02]  /*2bc0*/  IMAD.MOV.U32 R17, RZ, RZ, 0x1f ;  /* 0x0000001fff117424 */ /* 0x000fe400078e00ff */
[----:B------:R-:W-:Y:S02]  /*2bd0*/  IMAD.MOV.U32 R16, RZ, RZ, -0x1 ;  /* 0xffffffffff107424 */ /* 0x000fe400078e00ff */
[----:B------:R-:W-:Y:S05]  /*2be0*/  CALL.REL.NOINC `($__internal_123_$__cuda_sm70_shflsync_bfly_p) ;  /* 0x0000061000007944 */ /* 0x000fea0003c00000 */
[----:B-1----:R-:W-:Y:S01]  /*2bf0*/  IMAD.MOV.U32 R21, RZ, RZ, R17 ;  /* 0x000000ffff157224 */ /* 0x002fe200078e0011 */
[----:B------:R-:W-:Y:S05]  /*2c00*/  BRA `(.L_x_6552) ;  /* 0xffffed6000007947 */ /* 0x000fea000383ffff */
.L_x_6529:
[----:B------:R-:W-:Y:S01]  /*2c10*/  IMAD.MOV.U32 R19, RZ, RZ, R23 ;  /* 0x000000ffff137224 */ /* 0x000fe200078e0017 */
[----:B------:R-:W-:Y:S01]  /*2c20*/  MOV R20, 0x2c70 ;  /* 0x00002c7000147802 */ /* 0x000fe20000000f00 */
[----:B------:R-:W-:Y:S02]  /*2c30*/  IMAD.MOV.U32 R18, RZ, RZ, 0x8 ;  /* 0x00000008ff127424 */ /* 0x000fe400078e00ff */
[----:B------:R-:W-:Y:S02]  /*2c40*/  IMAD.MOV.U32 R17, RZ, RZ, 0x1f ;  /* 0x0000001fff117424 */ /* 0x000fe400078e00ff */
[----:B------:R-:W-:-:S02]  /*2c50*/  IMAD.MOV.U32 R16, RZ, RZ, -0x1 ;  /* 0xffffffffff107424 */ /* 0x000fc400078e00ff */
[----:B0-23--:R-:W-:Y:S05]  /*2c60*/  CALL.REL.NOINC `($__internal_123_$__cuda_sm70_shflsync_bfly_p) ;  /* 0x0000059000007944 */ /* 0x00dfea0003c00000 */
[----:B------:R-:W-:Y:S01]  /*2c70*/  FSEL R28, R28, R27, P1 ;  /* 0x0000001b1c1c7208 */ /* 0x000fe20000800000 */
[----:B-1----:R-:W-:Y:S01]  /*2c80*/  IMAD.MOV.U32 R27, RZ, RZ, R17 ;  /* 0x000000ffff1b7224 */ /* 0x002fe200078e0011 */
[----:B------:R-:W-:Y:S01]  /*2c90*/  MOV R20, 0x2cf0 ;  /* 0x00002cf000147802 */ /* 0x000fe20000000f00 */
[----:B------:R-:W-:-:S02]  /*2ca0*/  IMAD.MOV.U32 R18, RZ, RZ, 0x8 ;  /* 0x00000008ff127424 */ /* 0x000fc400078e00ff */
[----:B------:R-:W-:Y:S02]  /*2cb0*/  IMAD.MOV.U32 R17, RZ, RZ, 0x1f ;  /* 0x0000001fff117424 */ /* 0x000fe400078e00ff */
[----:B------:R-:W-:Y:S02]  /*2cc0*/  IMAD.MOV.U32 R16, RZ, RZ, -0x1 ;  /* 0xffffffffff107424 */ /* 0x000fe400078e00ff */
[----:B------:R-:W-:Y:S02]  /*2cd0*/  IMAD.MOV.U32 R19, RZ, RZ, R28 ;  /* 0x000000ffff137224 */ /* 0x000fe400078e001c */
[----:B------:R-:W-:Y:S05]  /*2ce0*/  CALL.REL.NOINC `($__internal_123_$__cuda_sm70_shflsync_bfly_p) ;  /* 0x0000051000007944 */ /* 0x000fea0003c00000 */
[----:B------:R-:W-:Y:S01]  /*2cf0*/  SEL R21, R21, R22, P1 ;  /* 0x0000001615157207 */ /* 0x000fe20000800000 */
[----:B-1----:R-:W-:Y:S01]  /*2d00*/  IMAD.MOV.U32 R29, RZ, RZ, R17 ;  /* 0x000000ffff1d7224 */ /* 0x002fe200078e0011 */
[----:B------:R-:W-:Y:S01]  /*2d10*/  MOV R20, 0x2d70 ;  /* 0x00002d7000147802 */ /* 0x000fe20000000f00 */
[----:B------:R-:W-:Y:S02]  /*2d20*/  IMAD.MOV.U32 R18, RZ, RZ, 0x8 ;  /* 0x00000008ff127424 */ /* 0x000fe400078e00ff */
[----:B------:R-:W-:Y:S02]  /*2d30*/  IMAD.MOV.U32 R17, RZ, RZ, 0x1f ;  /* 0x0000001fff117424 */ /* 0x000fe400078e00ff */
[----:B------:R-:W-:-:S02]  /*2d40*/  IMAD.MOV.U32 R16, RZ, RZ, -0x1 ;  /* 0xffffffffff107424 */ /* 0x000fc400078e00ff */
[----:B------:R-:W-:Y:S02]  /*2d50*/  IMAD.MOV.U32 R19, RZ, RZ, R21 ;  /* 0x000000ffff137224 */ /* 0x000fe400078e0015 */
[----:B------:R-:W-:Y:S05]  /*2d60*/  CALL.REL.NOINC `($__internal_123_$__cuda_sm70_shflsync_bfly_p) ;  /* 0x0000049000007944 */ /* 0x000fea0003c00000 */
[----:B-1----:R-:W-:Y:S01]  /*2d70*/  IMAD.MOV.U32 R22, RZ, RZ, R17 ;  /* 0x000000ffff167224 */ /* 0x002fe200078e0011 */
[----:B------:R-:W-:Y:S05]  /*2d80*/  BRA `(.L_x_6553) ;  /* 0xffffeca000007947 */ /* 0x000fea000383ffff */
.L_x_6530:
[----:B------:R-:W-:Y:S01]  /*2d90*/  IMAD.MOV.U32 R19, RZ, RZ, R23 ;  /* 0x000000ffff137224 */ /* 0x000fe200078e0017 */
[----:B------:R-:W-:Y:S01]  /*2da0*/  MOV R20, 0x2df0 ;  /* 0x00002df000147802 */ /* 0x000fe20000000f00 */
[----:B------:R-:W-:Y:S02]  /*2db0*/  IMAD.MOV.U32 R18, RZ, RZ, 0x4 ;  /* 0x00000004ff127424 */ /* 0x000fe400078e00ff */
[----:B------:R-:W-:Y:S02]  /*2dc0*/  IMAD.MOV.U32 R17, RZ, RZ, 0x1f ;  /* 0x0000001fff117424 */ /* 0x000fe400078e00ff */
[----:B------:R-:W-:Y:S02]  /*2dd0*/  IMAD.MOV.U32 R16, RZ, RZ, -0x1 ;  /* 0xffffffffff107424 */ /* 0x000fe400078e00ff */
[----:B0-----:R-:W-:Y:S05]  /*2de0*/  CALL.REL.NOINC `($__internal_123_$__cuda_sm70_shflsync_bfly_p) ;  /* 0x0000041000007944 */ /* 0x001fea0003c00000 */
[----:B-1----:R-:W-:Y:S01]  /*2df0*/  IMAD.MOV.U32 R27, RZ, RZ, R17 ;  /* 0x000000ffff1b7224 */ /* 0x002fe200078e0011 */
[----:B------:R-:W-:Y:S05]  /*2e00*/  BRA `(.L_x_6554) ;  /* 0xffffec8000007947 */ /* 0x000fea000383ffff */
.L_x_6531:
        /* <DEDUP_REMOVED lines=16> */
.L_x_6532:
        /* <DEDUP_REMOVED lines=24> */
.L_x_6533:
        /* <DEDUP_REMOVED lines=8> */
.L_x_6534:
        /* <DEDUP_REMOVED lines=15> */
        .weak           $__internal_123_$__cuda_sm70_shflsync_bfly_p
        .type           $__internal_123_$__cuda_sm70_shflsync_bfly_p,@function
        .size           $__internal_123_$__cuda_sm70_shflsync_bfly_p,(.L_x_11067 - $__internal_123_$__cuda_sm70_shflsync_bfly_p)
$__internal_123_$__cuda_sm70_shflsync_bfly_p:
[----:B------:R-:W-:Y:S04]  /*3200*/  WARPSYNC R16 ;  /* 0x0000001000007348 */ /* 0x000fe80003800000 */
[----:B------:R0:W1:Y:S02]  /*3210*/  SHFL.BFLY PT, R17, R19, R18, R17 ;  /* 0x0c00001213117389 */ /* 0x00006400000e0011 */
[----:B0-----:R-:W-:-:S02]  /*3220*/  IMAD.MOV.U32 R18, RZ, RZ, R20 ;  /* 0x000000ffff127224 */ /* 0x001fc400078e0014 */
[----:B------:R-:W-:-:S04]  /*3230*/  IMAD.MOV.U32 R19, RZ, RZ, 0x0 ;  /* 0x00000000ff137424 */ /* 0x000fc800078e00ff */
[----:B------:R-:W-:Y:S05]  /*3240*/  RET.REL.NODEC R18 `(_ZN4vllm3moe10topkGatingILi12ELi384ELi4ELi4ELi32Ei13__nv_bfloat16LNS0_11ScoringFuncE0EEEvPKT5_PKbPfiPT4_PiiiibPKf) ;  /* 0xffffcdb012007950 */ /* 0x000fea0003c3ffff */
.L_x_6559:
        /* <DEDUP_REMOVED lines=11> */
.L_x_11067:


//--------------------- .text._ZN4vllm3moe10topkGatingILi10ELi320ELi4ELi4ELi32Ei13__nv_bfloat16LNS0_11ScoringFuncE0EEEvPKT5_PKbPfiPT4_PiiiibPKf --------------------------
	.section	.text._ZN4vllm3moe10topkGatingILi10ELi320ELi4ELi4ELi32Ei13__nv_bfloat16LNS0_11ScoringFuncE0EEEvPKT5_PKbPfiPT4_PiiiibPKf,"ax",@progbits
	.sectioninfo	@"SHI_REGISTERS=32"
	.align	128
        .global         _ZN4vllm3moe10topkGatingILi10ELi320ELi4ELi4ELi32Ei13__nv_bfloat16LNS0_11ScoringFuncE0EEEvPKT5_PKbPfiPT4_PiiiibPKf
        .type           _ZN4vllm3moe10topkGatingILi10ELi320ELi4ELi4ELi32Ei13__nv_bfloat16LNS0_11ScoringFuncE0EEEvPKT5_PKbPfiPT4_PiiiibPKf,@function
        .size           _ZN4vllm3moe10topkGatingILi10ELi320ELi4ELi4ELi32Ei13__nv_bfloat16LNS0_11ScoringFuncE0EEEvPKT5_PKbPfiPT4_PiiiibPKf,(.L_x_11068 - _ZN4vllm3moe10topkGatingILi10ELi320ELi4ELi4ELi32Ei13__nv_bfloat16LNS0_11ScoringFuncE0EEEvPKT5_PKbPfiPT4_PiiiibPKf)
        .other          _ZN4vllm3moe10topkGatingILi10ELi320ELi4ELi4ELi32Ei13__nv_bfloat16LNS0_11ScoringFuncE0EEEvPKT5_PKbPfiPT4_PiiiibPKf,@"STO_CUDA_ENTRY STV_DEFAULT"
_ZN4vllm3moe10topkGatingILi10ELi320ELi4ELi4ELi32Ei13__nv_bfloat16LNS0_11ScoringFuncE0EEEvPKT5_PKbPfiPT4_PiiiibPKf:
.text._ZN4vllm3moe10topkGatingILi10ELi320ELi4ELi4ELi32Ei13__nv_bfloat16LNS0_11ScoringFuncE0EEEvPKT5_PKbPfiPT4_PiiiibPKf:
        /* <DEDUP_REMOVED lines=171> */
.L_x_6560:
[----:B------:R0:W-:Y:S04]  /*0ab0*/  STL.64 [R1], R2 ;  /* 0x0000000201007387 */ /* 0x0001e80000100a00 */
[----:B------:R0:W-:Y:S04]  /*0ac0*/  STL.64 [R1+0x8], R4 ;  /* 0x0000080401007387 */ /* 0x0001e80000100a00 */
[----:B------:R0:W-:Y:S04]  /*0ad0*/  STL.64 [R1+0x10], R6 ;  /* 0x0000100601007387 */ /* 0x0001e80000100a00 */
[----:B------:R0:W-:Y:S04]  /*0ae0*/  STL.64 [R1+0x18], R8 ;  /* 0x0000180801007387 */ /* 0x0001e80000100a00 */
[----:B------:R0:W-:Y:S02]  /*0af0*/  STL.64 [R1+0x20], R10 ;  /* 0x0000200a01007387 */ /* 0x0001e40000100a00 */
.L_x_6561:
        /* <DEDUP_REMOVED lines=9> */
.L_x_6577:
        /* <DEDUP_REMOVED lines=44> */
.L_x_6594:
[----:B------:R-:W-:Y:S05]  /*0e50*/  BRA.DIV ~URZ, `(.L_x_6565) ;  /* 0x000013727f007947 */ /* 0x000fea000b800000 */
[----:B------:R2:W3:Y:S04]  /*0e60*/  SHFL.BFLY PT, R24, R27, 0x10, 0x1f ;  /* 0x0e001f001b187f89 */ /* 0x0004e800000e0000 */
[----:B------:R2:W4:Y:S02]  /*0e70*/  SHFL.BFLY PT, R18, R19, 0x10, 0x1f ;  /* 0x0e001f0013127f89 */ /* 0x00052400000e0000 */
.L_x_6595:
        /* <DEDUP_REMOVED lines=12> */
.L_x_6596:
[----:B-1----:R-:W-:-:S13]  /*0f40*/  FSETP.GEU.FTZ.AND P1, PT, R17, R26, PT ;  /* 0x0000001a1100720b */ /* 0x002fda0003f3e000 */
[----:B------:R-:W-:-:S04]  /*0f50*/  @P1 FSETP.NEU.FTZ.AND P2, PT, R17, R26, PT ;  /* 0x0000001a1100120b */ /* 0x000fc80003f5d000 */
[----:B---3--:R-:W-:-:S13]  /*0f60*/  @P1 ISETP.LT.AND P0, PT, R19, R18, !P2 ;  /* 0x000000121300120c */ /* 0x008fda0005701270 */
[----:B0-----:R-:W-:Y:S01]  /*0f70*/  FSEL R17, R26, R17, P0 ;  /* 0x000000111a117208 */ /* 0x001fe20000000000 */
[----:B------:R-:W-:Y:S05]  /*0f80*/  BRA.DIV ~URZ, `(.L_x_6567) ;  /* 0x000014b27f007947 */ /* 0x000fea000b800000 */
[----:B------:R0:W1:Y:S02]  /*0f90*/  SHFL.BFLY PT, R26, R17, 0x4, 0x1f ;  /* 0x0c801f00111a7f89 */ /* 0x00006400000e0000 */
.L_x_6597:
[----:B--2---:R-:W-:Y:S01]  /*0fa0*/  FSEL R27, R27, R24, P0 ;  /* 0x000000181b1b7208 */ /* 0x004fe20000000000 */
[----:B------:R-:W-:Y:S05]  /*0fb0*/  BRA.DIV ~URZ, `(.L_x_6568) ;  /* 0x000015027f007947 */ /* 0x000fea000b800000 */
[----:B------:R-:W-:Y:S02]  /*0fc0*/  SEL R19, R19, R18, P0 ;  /* 0x0000001213137207 */ /* 0x000fe40000000000 */
[----:B------:R2:W3:Y:S04]  /*0fd0*/  SHFL.BFLY PT, R18, R27, 0x4, 0x1f ;  /* 0x0c801f001b127f89 */ /* 0x0004e800000e0000 */
[----:B------:R2:W4:Y:S02]  /*0fe0*/  SHFL.BFLY PT, R24, R19, 0x4, 0x1f ;  /* 0x0c801f0013187f89 */ /* 0x00052400000e0000 */
.L_x_6598:
        /* <DEDUP_REMOVED lines=12> */
.L_x_6599:
[----:B-1----:R-:W-:-:S13]  /*10b0*/  FSETP.GEU.FTZ.AND P1, PT, R17, R18, PT ;  /* 0x000000121100720b */ /* 0x002fda0003f3e000 */
[----:B------:R-:W-:-:S04]  /*10c0*/  @P1 FSETP.NEU.FTZ.AND P2, PT, R17, R18, PT ;  /* 0x000000121100120b */ /* 0x000fc80003f5d000 */
[----:B---3--:R-:W-:-:S13]  /*10d0*/  @P1 ISETP.LT.AND P0, PT, R19, R24, !P2 ;  /* 0x000000181300120c */ /* 0x008fda0005701270 */
[----:B0-----:R-:W-:Y:S01]  /*10e0*/  FSEL R17, R18, R17, P0 ;  /* 0x0000001112117208 */ /* 0x001fe20000000000 */
[----:B------:R-:W-:Y:S05]  /*10f0*/  BRA.DIV ~URZ, `(.L_x_6570) ;  /* 0x000016427f007947 */ /* 0x000fea000b800000 */
[----:B------:R0:W1:Y:S02]  /*1100*/  SHFL.BFLY PT, R18, R17, 0x1, 0x1f ;  /* 0x0c201f0011127f89 */ /* 0x00006400000e0000 */
.L_x_6600:
[----:B--2---:R-:W-:Y:S01]  /*1110*/  FSEL R26, R26, R27, P0 ;  /* 0x0000001b1a1a7208 */ /* 0x004fe20000000000 */
[----:B------:R-:W-:Y:S05]  /*1120*/  BRA.DIV ~URZ, `(.L_x_6571) ;  /* 0x000016927f007947 */ /* 0x000fea000b800000 */
[----:B------:R-:W-:Y:S02]  /*1130*/  SEL R24, R19, R24, P0 ;  /* 0x0000001813187207 */ /* 0x000fe40000000000 */
[----:B------:R2:W3:Y:S04]  /*1140*/  SHFL.BFLY PT, R19, R26, 0x1, 0x1f ;  /* 0x0c201f001a137f89 */ /* 0x0004e800000e0000 */
[----:B------:R2:W4:Y:S02]  /*1150*/  SHFL.BFLY PT, R13, R24, 0x1, 0x1f ;  /* 0x0c201f00180d7f89 */ /* 0x00052400000e0000 */
.L_x_6601:
        /* <DEDUP_REMOVED lines=27> */
.L_x_6573:
[----:B------:R-:W-:Y:S05]  /*1310*/  BSYNC B1 ;  /* 0x0000000000017941 */ /* 0x000fea0003800000 */
.L_x_6572:
        /* <DEDUP_REMOVED lines=20> */
.L_x_6576:
[----:B------:R-:W-:Y:S05]  /*1460*/  BSYNC B1 ;  /* 0x0000000000017941 */ /* 0x000fea0003800000 */
.L_x_6575:
[----:B0-----:R-:W-:Y:S05]  /*1470*/  BRA `(.L_x_6577) ;  /* 0xfffff71000007947 */ /* 0x001fea000383ffff */
.L_x_6563:
[----:B------:R-:W-:Y:S02]  /*1480*/  IMAD.MOV.U32 R25, RZ, RZ, RZ ;  /* 0x000000ffff197224 */ /* 0x000fe400078e00ff */
.L_x_6590:
        /* <DEDUP_REMOVED lines=44> */
.L_x_6602:
[----:B------:R-:W-:Y:S05]  /*1750*/  BRA.DIV ~URZ, `(.L_x_6579) ;  /* 0x000011d27f007947 */ /* 0x000fea000b800000 */
[----:B------:R2:W3:Y:S04]  /*1760*/  SHFL.BFLY PT, R27, R24, 0x10, 0x1f ;  /* 0x0e001f00181b7f89 */ /* 0x0004e800000e0000 */
[----:B------:R2:W4:Y:S02]  /*1770*/  SHFL.BFLY PT, R19, R18, 0x10, 0x1f ;  /* 0x0e001f0012137f89 */ /* 0x00052400000e0000 */
.L_x_6603:
        /* <DEDUP_REMOVED lines=12> */
.L_x_6604:
[----:B--2---:R-:W-:-:S13]  /*1840*/  FSETP.GEU.FTZ.AND P1, PT, R17, R24, PT ;  /* 0x000000181100720b */ /* 0x004fda0003f3e000 */
[----:B------:R-:W-:-:S04]  /*1850*/  @P1 FSETP.NEU.FTZ.AND P2, PT, R17, R24, PT ;  /* 0x000000181100120b */ /* 0x000fc80003f5d000 */
[----:B0-----:R-:W-:-:S13]  /*1860*/  @P1 ISETP.LT.AND P0, PT, R26, R19, !P2 ;  /* 0x000000131a00120c */ /* 0x001fda0005701270 */
[----:B-1----:R-:W-:Y:S01]  /*1870*/  FSEL R17, R24, R17, P0 ;  /* 0x0000001118117208 */ /* 0x002fe20000000000 */
[----:B------:R-:W-:Y:S05]  /*1880*/  BRA.DIV ~URZ, `(.L_x_6581) ;  /* 0x000013127f007947 */ /* 0x000fea000b800000 */
[----:B------:R0:W1:Y:S02]  /*1890*/  SHFL.BFLY PT, R24, R17, 0x4, 0x1f ;  /* 0x0c801f0011187f89 */ /* 0x00006400000e0000 */
.L_x_6605:
[----:B---3--:R-:W-:Y:S01]  /*18a0*/  FSEL R18, R18, R27, P0 ;  /* 0x0000001b12127208 */ /* 0x008fe20000000000 */
[----:B------:R-:W-:Y:S05]  /*18b0*/  BRA.DIV ~URZ, `(.L_x_6582) ;  /* 0x000013627f007947 */ /* 0x000fea000b800000 */
[----:B------:R-:W-:Y:S01]  /*18c0*/  SEL R26, R26, R19, P0 ;  /* 0x000000131a1a7207 */ /* 0x000fe20000000000 */
[----:B------:R2:W3:Y:S04]  /*18d0*/  SHFL.BFLY PT, R27, R18, 0x4, 0x1f ;  /* 0x0c801f00121b7f89 */ /* 0x0004e800000e0000 */
[----:B------:R2:W4:Y:S02]  /*18e0*/  SHFL.BFLY PT, R19, R26, 0x4, 0x1f ;  /* 0x0c801f001a137f89 */ /* 0x00052400000e0000 */
.L_x_6606:
        /* <DEDUP_REMOVED lines=12> */
.L_x_6607:
[----:B-1----:R-:W-:-:S13]  /*19b0*/  FSETP.GEU.FTZ.AND P1, PT, R17, R24, PT ;  /* 0x000000181100720b */ /* 0x002fda0003f3e000 */
[----:B------:R-:W-:-:S04]  /*19c0*/  @P1 FSETP.NEU.FTZ.AND P2, PT, R17, R24, PT ;  /* 0x000000181100120b */ /* 0x000fc80003f5d000 */
[----:B---3--:R-:W-:-:S13]  /*19d0*/  @P1 ISETP.LT.AND P0, PT, R19, R26, !P2 ;  /* 0x0000001a1300120c */ /* 0x008fda0005701270 */
[----:B0-----:R-:W-:Y:S01]  /*19e0*/  FSEL R17, R24, R17, P0 ;  /* 0x0000001118117208 */ /* 0x001fe20000000000 */
[----:B------:R-:W-:Y:S05]  /*19f0*/  BRA.DIV ~URZ, `(.L_x_6584) ;  /* 0x000014a27f007947 */ /* 0x000fea000b800000 */
[----:B------:R0:W1:Y:S02]  /*1a00*/  SHFL.BFLY PT, R24, R17, 0x1, 0x1f ;  /* 0x0c201f0011187f89 */ /* 0x00006400000e0000 */
.L_x_6608:
[----:B--2---:R-:W-:Y:S01]  /*1a10*/  FSEL R27, R27, R18, P0 ;  /* 0x000000121b1b7208 */ /* 0x004fe20000000000 */
[----:B------:R-:W-:Y:S05]  /*1a20*/  BRA.DIV ~URZ, `(.L_x_6585) ;  /* 0x000014f27f007947 */ /* 0x000fea000b800000 */
[----:B------:R-:W-:Y:S01]  /*1a30*/  SEL R26, R19, R26, P0 ;  /* 0x0000001a131a7207 */ /* 0x000fe20000000000 */
[----:B------:R2:W3:Y:S04]  /*1a40*/  SHFL.BFLY PT, R18, R27, 0x1, 0x1f ;  /* 0x0c201f001b127f89 */ /* 0x0004e800000e0000 */
[----:B------:R2:W4:Y:S02]  /*1a50*/  SHFL.BFLY PT, R13, R26, 0x1, 0x1f ;  /* 0x0c201f001a0d7f89 */ /* 0x00052400000e0000 */
.L_x_6609:
        /* <DEDUP_REMOVED lines=26> */
.L_x_6587:
[----:B------:R-:W-:Y:S05]  /*1c00*/  BSYNC B1 ;  /* 0x0000000000017941 */ /* 0x000fea0003800000 */
.L_x_6586:
        /* <DEDUP_REMOVED lines=20> */
.L_x_6589:
[----:B------:R-:W-:Y:S05]  /*1d50*/  BSYNC B1 ;  /* 0x0000000000017941 */ /* 0x000fea0003800000 */
.L_x_6588:
[----:B0-----:R-:W-:Y:S05]  /*1d60*/  BRA `(.L_x_6590) ;  /* 0xfffff72000007947 */ /* 0x001fea000383ffff */
.L_x_6574:
[----:B------:R-:W-:Y:S05]  /*1d70*/  BSYNC B0 ;  /* 0x0000000000007941 */ /* 0x000fea0003800000 */
.L_x_6562:
        /* <DEDUP_REMOVED lines=19> */
.L_x_6592:
        /* <DEDUP_REMOVED lines=20> */
.L_x_6591:
        /* <DEDUP_REMOVED lines=11> */
.L_x_6593:
        /* <DEDUP_REMOVED lines=11> */
.L_x_6564:
[----:B------:R-:W-:Y:S01]  /*2150*/  IMAD.MOV.U32 R15, RZ, RZ, R26 ;  /* 0x000000ffff0f7224 */ /* 0x000fe200078e001a */
[----:B------:R-:W-:Y:S01]  /*2160*/  MOV R16, 0x21b0 ;  /* 0x000021b000107802 */ /* 0x000fe20000000f00 */
[----:B------:R-:W-:Y:S02]  /*2170*/  IMAD.MOV.U32 R14, RZ, RZ, 0x10 ;  /* 0x00000010ff0e7424 */ /* 0x000fe400078e00ff */
[----:B------:R-:W-:Y:S02]  /*2180*/  IMAD.MOV.U32 R13, RZ, RZ, 0x1f ;  /* 0x0000001fff0d7424 */ /* 0x000fe400078e00ff */
[----:B------:R-:W-:Y:S02]  /*2190*/  IMAD.MOV.U32 R12, RZ, RZ, -0x1 ;  /* 0xffffffffff0c7424 */ /* 0x000fe400078e00ff */
[----:B------:R-:W-:Y:S05]  /*21a0*/  CALL.REL.NOINC `($__internal_124_$__cuda_sm70_shflsync_bfly_p) ;  /* 0x00000e6000007944 */ /* 0x000fea0003c00000 */
[----:B-1----:R-:W-:Y:S01]  /*21b0*/  IMAD.MOV.U32 R17, RZ, RZ, R13 ;  /* 0x000000ffff117224 */ /* 0x002fe200078e000d */
[----:B0-----:R-:W-:Y:S05]  /*21c0*/  BRA `(.L_x_6594) ;  /* 0xffffec8000007947 */ /* 0x001fea000383ffff */
.L_x_6565:
[----:B------:R-:W-:Y:S01]  /*21d0*/  IMAD.MOV.U32 R15, RZ, RZ, R27 ;  /* 0x000000ffff0f7224 */ /* 0x000fe200078e001b */
[----:B------:R-:W-:Y:S01]  /*21e0*/  MOV R16, 0x2230 ;  /* 0x0000223000107802 */ /* 0x000fe20000000f00 */
[----:B------:R-:W-:Y:S02]  /*21f0*/  IMAD.MOV.U32 R14, RZ, RZ, 0x10 ;  /* 0x00000010ff0e7424 */ /* 0x000fe400078e00ff */
[----:B------:R-:W-:-:S02]  /*2200*/  IMAD.MOV.U32 R13, RZ, RZ, 0x1f ;  /* 0x0000001fff0d7424 */ /* 0x000fc400078e00ff */
[----:B------:R-:W-:Y:S02]  /*2210*/  IMAD.MOV.U32 R12, RZ, RZ, -0x1 ;  /* 0xffffffffff0c7424 */ /* 0x000fe400078e00ff */
[----:B01----:R-:W-:Y:S05]  /*2220*/  CALL.REL.NOINC `($__internal_124_$__cuda_sm70_shflsync_bfly_p) ;  /* 0x00000de000007944 */ /* 0x003fea0003c00000 */
[----:B-1----:R-:W-:Y:S01]  /*2230*/  IMAD.MOV.U32 R24, RZ, RZ, R13 ;  /* 0x000000ffff187224 */ /* 0x002fe200078e000d */
[----:B------:R-:W-:Y:S01]  /*2240*/  MOV R16, 0x22a0 ;  /* 0x000022a000107802 */ /* 0x000fe20000000f00 */
[----:B0-----:R-:W-:Y:S02]  /*2250*/  IMAD.MOV.U32 R15, RZ, RZ, R19 ;  /* 0x000000ffff0f7224 */ /* 0x001fe400078e0013 */
[----:B------:R-:W-:Y:S02]  /*2260*/  IMAD.MOV.U32 R14, RZ, RZ, 0x10 ;  /* 0x00000010ff0e7424 */ /* 0x000fe400078e00ff */
[----:B------:R-:W-:Y:S02]  /*2270*/  IMAD.MOV.U32 R13, RZ, RZ, 0x1f ;  /* 0x0000001fff0d7424 */ /* 0x000fe400078e00ff */
[----:B------:R-:W-:Y:S02]  /*2280*/  IMAD.MOV.U32 R12, RZ, RZ, -0x1 ;  /* 0xffffffffff0c7424 */ /* 0x000fe400078e00ff */
[----:B------:R-:W-:Y:S05]  /*2290*/  CALL.REL.NOINC `($__internal_124_$__cuda_sm70_shflsync_bfly_p) ;  /* 0x00000d7000007944 */ /* 0x000fea0003c00000 */
[----:B-1----:R-:W-:Y:S01]  /*22a0*/  IMAD.MOV.U32 R18, RZ, RZ, R13 ;  /* 0x000000ffff127224 */ /* 0x002fe200078e000d */
[----:B0-----:R-:W-:Y:S05]  /*22b0*/  BRA `(.L_x_6595) ;  /* 0xffffebc000007947 */ /* 0x001fea000383ffff */
.L_x_6566:
[----:B------:R-:W-:Y:S01]  /*22c0*/  IMAD.MOV.U32 R15, RZ, RZ, R17 ;  /* 0x000000ffff0f7224 */ /* 0x000fe200078e0011 */
[----:B------:R-:W-:Y:S01]  /*22d0*/  MOV R16, 0x2320 ;  /* 0x0000232000107802 */ /* 0x000fe20000000f00 */
[----:B------:R-:W-:-:S02]  /*22e0*/  IMAD.MOV.U32 R14, RZ, RZ, 0x8 ;  /* 0x00000008ff0e7424 */ /* 0x000fc400078e00ff */
[----:B------:R-:W-:Y:S02]  /*22f0*/  IMAD.MOV.U32 R13, RZ, RZ, 0x1f ;  /* 0x0000001fff0d7424 */ /* 0x000fe400078e00ff */
[----:B------:R-:W-:Y:S02]  /*2300*/  IMAD.MOV.U32 R12, RZ, RZ, -0x1 ;  /* 0xffffffffff0c7424 */ /* 0x000fe400078e00ff */
[----:B0-23--:R-:W-:Y:S05]  /*2310*/  CALL.REL.NOINC `($__internal_124_$__cuda_sm70_shflsync_bfly_p) ;  /* 0x00000cf000007944 */ /* 0x00dfea0003c00000 */
[----:B------:R-:W-:Y:S01]  /*2320*/  FSEL R24, R24, R27, P1 ;  /* 0x0000001b18187208 */ /* 0x000fe20000800000 */
[----:B-1----:R-:W-:Y:S01]  /*2330*/  IMAD.MOV.U32 R26, RZ, RZ, R13 ;  /* 0x000000ffff1a7224 */ /* 0x002fe200078e000d */
[----:B------:R-:W-:Y:S01]  /*2340*/  MOV R16, 0x23a0 ;  /* 0x000023a000107802 */ /* 0x000fe20000000f00 */
[----:B0-----:R-:W-:Y:S02]  /*2350*/  IMAD.MOV.U32 R14, RZ, RZ, 0x8 ;  /* 0x00000008ff0e7424 */ /* 0x001fe400078e00ff */
[----:B------:R-:W-:Y:S02]  /*2360*/  IMAD.MOV.U32 R13, RZ, RZ, 0x1f ;  /* 0x0000001fff0d7424 */ /* 0x000fe400078e00ff */
[----:B------:R-:W-:Y:S02]  /*2370*/  IMAD.MOV.U32 R12, RZ, RZ, -0x1 ;  /* 0xffffffffff0c7424 */ /* 0x000fe400078e00ff */
[----:B------:R-:W-:-:S02]  /*2380*/  IMAD.MOV.U32 R15, RZ, RZ, R24 ;  /* 0x000000ffff0f7224 */ /* 0x000fc400078e0018 */
[----:B------:R-:W-:Y:S05]  /*2390*/  CALL.REL.NOINC `($__internal_124_$__cuda_sm70_shflsync_bfly_p) ;  /* 0x00000c7000007944 */ /* 0x000fea0003c00000 */
[----:B------:R-:W-:Y:S01]  /*23a0*/  SEL R18, R18, R19, P1 ;  /* 0x0000001312127207 */ /* 0x000fe20000800000 */
[----:B-1----:R-:W-:Y:S01]  /*23b0*/  IMAD.MOV.U32 R27, RZ, RZ, R13 ;  /* 0x000000ffff1b7224 */ /* 0x002fe200078e000d */
[----:B------:R-:W-:Y:S01]  /*23c0*/  MOV R16, 0x2420 ;  /* 0x0000242000107802 */ /* 0x000fe20000000f00 */
[----:B0-----:R-:W-:-:S02]  /*23d0*/  IMAD.MOV.U32 R14, RZ, RZ, 0x8 ;  /* 0x00000008ff0e7424 */ /* 0x001fc400078e00ff */
[----:B------:R-:W-:Y:S02]  /*23e0*/  IMAD.MOV.U32 R13, RZ, RZ, 0x1f ;  /* 0x0000001fff0d7424 */ /* 0x000fe400078e00ff */
[----:B------:R-:W-:Y:S02]  /*23f0*/  IMAD.MOV.U32 R12, RZ, RZ, -0x1 ;  /* 0xffffffffff0c7424 */ /* 0x000fe400078e00ff */
[----:B------:R-:W-:Y:S02]  /*2400*/  IMAD.MOV.U32 R15, RZ, RZ, R18 ;  /* 0x000000ffff0f7224 */ /* 0x000fe400078e0012 */
[----:B------:R-:W-:Y:S05]  /*2410*/  CALL.REL.NOINC `($__internal_124_$__cuda_sm70_shflsync_bfly_p) ;  /* 0x00000bf000007944 */ /* 0x000fea0003c00000 */
[----:B-1----:R-:W-:Y:S01]  /*2420*/  IMAD.MOV.U32 R19, RZ, RZ, R13 ;  /* 0x000000ffff137224 */ /* 0x002fe200078e000d */
[----:B0-----:R-:W-:Y:S05]  /*2430*/  BRA `(.L_x_6596) ;  /* 0xffffeb0000007947 */ /* 0x001fea000383ffff */
.L_x_6567:
[----:B------:R-:W-:Y:S01]  /*2440*/  IMAD.MOV.U32 R15, RZ, RZ, R17 ;  /* 0x000000ffff0f7224 */ /* 0x000fe200078e0011 */
[----:B------:R-:W-:Y:S01]  /*2450*/  MOV R16, 0x24a0 ;  /* 0x000024a000107802 */ /* 0x000fe20000000f00 */
[----:B------:R-:W-:Y:S02]  /*2460*/  IMAD.MOV.U32 R14, RZ, RZ, 0x4 ;  /* 0x00000004ff0e7424 */ /* 0x000fe400078e00ff */
[----:B------:R-:W-:Y:S02]  /*2470*/  IMAD.MOV.U32 R13, RZ, RZ, 0x1f ;  /* 0x0000001fff0d7424 */ /* 0x000fe400078e00ff */
[----:B------:R-:W-:-:S02]  /*2480*/  IMAD.MOV.U32 R12, RZ, RZ, -0x1 ;  /* 0xffffffffff0c7424 */ /* 0x000fc400078e00ff */
[----:B--2---:R-:W-:Y:S05]  /*2490*/  CALL.REL.NOINC `($__internal_124_$__cuda_sm70_shflsync_bfly_p) ;  /* 0x00000b7000007944 */ /* 0x004fea0003c00000 */
[----:B-1----:R-:W-:Y:S01]  /*24a0*/  IMAD.MOV.U32 R26, RZ, RZ, R13 ;  /* 0x000000ffff1a7224 */ /* 0x002fe200078e000d */
[----:B0-----:R-:W-:Y:S05]  /*24b0*/  BRA `(.L_x_6597) ;  /* 0xffffeae000007947 */ /* 0x001fea000383ffff */
.L_x_6568:
[----:B------:R-:W-:Y:S01]  /*24c0*/  IMAD.MOV.U32 R15, RZ, RZ, R27 ;  /* 0x000000ffff0f7224 */ /* 0x000fe200078e001b */
[----:B------:R-:W-:Y:S01]  /*24d0*/  MOV R16, 0x2520 ;  /* 0x0000252000107802 */ /* 0x000fe20000000f00 */
[----:B------:R-:W-:-:S02]  /*24e0*/  IMAD.MOV.U32 R14, RZ, RZ, 0x4 ;  /* 0x00000004ff0e7424 */ /* 0x000fc400078e00ff */
[----:B------:R-:W-:Y:S02]  /*24f0*/  IMAD.MOV.U32 R13, RZ, RZ, 0x1f ;  /* 0x0000001fff0d7424 */ /* 0x000fe400078e00ff */
[----:B------:R-:W-:Y:S02]  /*2500*/  IMAD.MOV.U32 R12, RZ, RZ, -0x1 ;  /* 0xffffffffff0c7424 */ /* 0x000fe400078e00ff */
[----:B01----:R-:W-:Y:S05]  /*2510*/  CALL.REL.NOINC `($__internal_124_$__cuda_sm70_shflsync_bfly_p) ;  /* 0x00000af000007944 */ /* 0x003fea0003c00000 */
[----:B------:R-:W-:Y:S01]  /*2520*/  SEL R19, R19, R18, P0 ;  /* 0x0000001213137207 */ /* 0x000fe20000000000 */
[----:B-1----:R-:W-:Y:S01]  /*2530*/  IMAD.MOV.U32 R18, RZ, RZ, R13 ;  /* 0x000000ffff127224 */ /* 0x002fe200078e000d */
[----:B------:R-:W-:Y:S01]  /*2540*/  MOV R16, 0x25a0 ;  /* 0x000025a000107802 */ /* 0x000fe20000000f00 */
[----:B0-----:R-:W-:Y:S02]  /*2550*/  IMAD.MOV.U32 R14, RZ, RZ, 0x4 ;  /* 0x00000004ff0e7424 */ /* 0x001fe400078e00ff */
[----:B------:R-:W-:Y:S02]  /*2560*/  IMAD.MOV.U32 R13, RZ, RZ, 0x1f ;  /* 0x0000001fff0d7424 */ /* 0x000fe400078e00ff */
[----:B------:R-:W-:Y:S02]  /*2570*/  IMAD.MOV.U32 R12, RZ, RZ, -0x1 ;  /* 0xffffffffff0c7424 */ /* 0x000fe400078e00ff */
[----:B------:R-:W-:-:S02]  /*2580*/  IMAD.MOV.U32 R15, RZ, RZ, R19 ;  /* 0x000000ffff0f7224 */ /* 0x000fc400078e0013 */
[----:B------:R-:W-:Y:S05]  /*2590*/  CALL.REL.NOINC `($__internal_124_$__cuda_sm70_shflsync_bfly_p) ;  /* 0x00000a7000007944 */ /* 0x000fea0003c00000 */
[----:B-1----:R-:W-:Y:S01]  /*25a0*/  IMAD.MOV.U32 R24, RZ, RZ, R13 ;  /* 0x000000ffff187224 */ /* 0x002fe200078e000d */
[----:B0-----:R-:W-:Y:S05]  /*25b0*/  BRA `(.L_x_6598) ;  /* 0xffffea3000007947 */ /* 0x001fea000383ffff */
.L_x_6569:
[----:B------:R-:W-:Y:S01]  /*25c0*/  IMAD.MOV.U32 R15, RZ, RZ, R17 ;  /* 0x000000ffff0f7224 */ /* 0x000fe200078e0011 */
[----:B------:R-:W-:Y:S01]  /*25d0*/  MOV R16, 0x2620 ;  /* 0x0000262000107802 */ /* 0x000fe20000000f00 */
[----:B------:R-:W-:-:S02]  /*25e0*/  IMAD.MOV.U32 R14, RZ, RZ, 0x2 ;  /* 0x00000002ff0e7424 */ /* 0x000fc400078e00ff */
[----:B------:R-:W-:Y:S02]  /*25f0*/  IMAD.MOV.U32 R13, RZ, RZ, 0x1f ;  /* 0x0000001fff0d7424 */ /* 0x000fe400078e00ff */
[----:B------:R-:W-:Y:S02]  /*2600*/  IMAD.MOV.U32 R12, RZ, RZ, -0x1 ;  /* 0xffffffffff0c7424 */ /* 0x000fe400078e00ff */
[----:B--23--:R-:W-:Y:S05]  /*2610*/  CALL.REL.NOINC `($__internal_124_$__cuda_sm70_shflsync_bfly_p) ;  /* 0x000009f000007944 */ /* 0x00cfea0003c00000 */
        /* <DEDUP_REMOVED lines=18> */
.L_x_6570:
        /* <DEDUP_REMOVED lines=8> */
.L_x_6571:
        /* <DEDUP_REMOVED lines=14> */
[----:B01----:R-:W-:Y:S05]  /*28a0*/  BRA `(.L_x_6601) ;  /* 0xffffe8b000007947 */ /* 0x003fea000383ffff */
.L_x_6578:
[----:B------:R-:W-:Y:S01]  /*28b0*/  IMAD.MOV.U32 R15, RZ, RZ, R26 ;  /* 0x000000ffff0f7224 */ /* 0x000fe200078e001a */
[----:B------:R-:W-:Y:S01]  /*28c0*/  MOV R16, 0x2910 ;  /* 0x0000291000107802 */ /* 0x000fe20000000f00 */
[----:B------:R-:W-:-:S02]  /*28d0*/  IMAD.MOV.U32 R14, RZ, RZ, 0x10 ;  /* 0x00000010ff0e7424 */ /* 0x000fc400078e00ff */
[----:B------:R-:W-:Y:S02]  /*28e0*/  IMAD.MOV.U32 R13, RZ, RZ, 0x1f ;  /* 0x0000001fff0d7424 */ /* 0x000fe400078e00ff */
[----:B------:R-:W-:Y:S02]  /*28f0*/  IMAD.MOV.U32 R12, RZ, RZ, -0x1 ;  /* 0xffffffffff0c7424 */ /* 0x000fe400078e00ff */
[----:B------:R-:W-:Y:S05]  /*2900*/  CALL.REL.NOINC `($__internal_124_$__cuda_sm70_shflsync_bfly_p) ;  /* 0x0000070000007944 */ /* 0x000fea0003c00000 */
[----:B-1----:R-:W-:Y:S01]  /*2910*/  IMAD.MOV.U32 R17, RZ, RZ, R13 ;  /* 0x000000ffff117224 */ /* 0x002fe200078e000d */
[----:B0-----:R-:W-:Y:S05]  /*2920*/  BRA `(.L_x_6602) ;  /* 0xffffee2000007947 */ /* 0x001fea000383ffff */
.L_x_6579:
[----:B------:R-:W-:Y:S01]  /*2930*/  IMAD.MOV.U32 R15, RZ, RZ, R24 ;  /* 0x000000ffff0f7224 */ /* 0x000fe200078e0018 */
[----:B------:R-:W-:Y:S01]  /*2940*/  MOV R16, 0x2990 ;  /* 0x0000299000107802 */ /* 0x000fe20000000f00 */
[----:B------:R-:W-:Y:S02]  /*2950*/  IMAD.MOV.U32 R14, RZ, RZ, 0x10 ;  /* 0x00000010ff0e7424 */ /* 0x000fe400078e00ff */
[----:B------:R-:W-:Y:S02]  /*2960*/  IMAD.MOV.U32 R13, RZ, RZ, 0x1f ;  /* 0x0000001fff0d7424 */ /* 0x000fe400078e00ff */
[----:B------:R-:W-:Y:S02]  /*2970*/  IMAD.MOV.U32 R12, RZ, RZ, -0x1 ;  /* 0xffffffffff0c7424 */ /* 0x000fe400078e00ff */
[----:B01----:R-:W-:Y:S05]  /*2980*/  CALL.REL.NOINC `($__internal_124_$__cuda_sm70_shflsync_bfly_p) ;  /* 0x0000068000007944 */ /* 0x003fea0003c00000 */
[----:B-1----:R-:W-:Y:S01]  /*2990*/  IMAD.MOV.U32 R27, RZ, RZ, R13 ;  /* 0x000000ffff1b7224 */ /* 0x002fe200078e000d */
[----:B------:R-:W-:Y:S01]  /*29a0*/  MOV R16, 0x2a00 ;  /* 0x00002a0000107802 */ /* 0x000fe20000000f00 */
[----:B0-----:R-:W-:-:S02]  /*29b0*/  IMAD.MOV.U32 R15, RZ, RZ, R18 ;  /* 0x000000ffff0f7224 */ /* 0x001fc400078e0012 */
[----:B------:R-:W-:Y:S02]  /*29c0*/  IMAD.MOV.U32 R14, RZ, RZ, 0x10 ;  /* 0x00000010ff0e7424 */ /* 0x000fe400078e00ff */
[----:B------:R-:W-:Y:S02]  /*29d0*/  IMAD.MOV.U32 R13, RZ, RZ, 0x1f ;  /* 0x0000001fff0d7424 */ /* 0x000fe400078e00ff */
[----:B------:R-:W-:Y:S02]  /*29e0*/  IMAD.MOV.U32 R12, RZ, RZ, -0x1 ;  /* 0xffffffffff0c7424 */ /* 0x000fe400078e00ff */
[----:B------:R-:W-:Y:S05]  /*29f0*/  CALL.REL.NOINC `($__internal_124_$__cuda_sm70_shflsync_bfly_p) ;  /* 0x0000061000007944 */ /* 0x000fea0003c00000 */
[----:B-1----:R-:W-:Y:S01]  /*2a00*/  IMAD.MOV.U32 R19, RZ, RZ, R13 ;  /* 0x000000ffff137224 */ /* 0x002fe200078e000d */
[----:B0-----:R-:W-:Y:S05]  /*2a10*/  BRA `(.L_x_6603) ;  /* 0xffffed6000007947 */ /* 0x001fea000383ffff */
.L_x_6580:
[----:B------:R-:W-:Y:S01]  /*2a20*/  IMAD.MOV.U32 R15, RZ, RZ, R17 ;  /* 0x000000ffff0f7224 */ /* 0x000fe200078e0011 */
[----:B------:R-:W-:Y:S01]  /*2a30*/  MOV R16, 0x2a80 ;  /* 0x00002a8000107802 */ /* 0x000fe20000000f00 */
[----:B------:R-:W-:Y:S02]  /*2a40*/  IMAD.MOV.U32 R14, RZ, RZ, 0x8 ;  /* 0x00000008ff0e7424 */ /* 0x000fe400078e00ff */
[----:B------:R-:W-:Y:S02]  /*2a50*/  IMAD.MOV.U32 R13, RZ, RZ, 0x1f ;  /* 0x0000001fff0d7424 */ /* 0x000fe400078e00ff */
[----:B------:R-:W-:-:S02]  /*2a60*/  IMAD.MOV.U32 R12, RZ, RZ, -0x1 ;  /* 0xffffffffff0c7424 */ /* 0x000fc400078e00ff */
[----:B0-23--:R-:W-:Y:S05]  /*2a70*/  CALL.REL.NOINC `($__internal_124_$__cuda_sm70_shflsync_bfly_p) ;  /* 0x0000059000007944 */ /* 0x00dfea0003c00000 */
[----:B------:R-:W-:Y:S01]  /*2a80*/  FSEL R27, R27, R24, P1 ;  /* 0x000000181b1b7208 */ /* 0x000fe20000800000 */
[----:B-1----:R-:W-:Y:S01]  /*2a90*/  IMAD.MOV.U32 R24, RZ, RZ, R13 ;  /* 0x000000ffff187224 */ /* 0x002fe200078e000d */
[----:B------:R-:W-:Y:S01]  /*2aa0*/  MOV R16, 0x2b00 ;  /* 0x00002b0000107802 */ /* 0x000fe20000000f00 */
[----:B0-----:R-:W-:-:S02]  /*2ab0*/  IMAD.MOV.U32 R14, RZ, RZ, 0x8 ;  /* 0x00000008ff0e7424 */ /* 0x001fc400078e00ff */
[----:B------:R-:W-:Y:S02]  /*2ac0*/  IMAD.MOV.U32 R13, RZ, RZ, 0x1f ;  /* 0x0000001fff0d7424 */ /* 0x000fe400078e00ff */
[----:B------:R-:W-:Y:S02]  /*2ad0*/  IMAD.MOV.U32 R12, RZ, RZ, -0x1 ;  /* 0xffffffffff0c7424 */ /* 0x000fe400078e00ff */
[----:B------:R-:W-:Y:S02]  /*2ae0*/  IMAD.MOV.U32 R15, RZ, RZ, R27 ;  /* 0x000000ffff0f7224 */ /* 0x000fe400078e001b */
[----:B------:R-:W-:Y:S05]  /*2af0*/  CALL.REL.NOINC `($__internal_124_$__cuda_sm70_shflsync_bfly_p) ;  /* 0x0000051000007944 */ /* 0x000fea0003c00000 */
[----:B------:R-:W-:Y:S01]  /*2b00*/  SEL R19, R19, R18, P1 ;  /* 0x0000001213137207 */ /* 0x000fe20000800000 */
[----:B-1----:R-:W-:Y:S01]  /*2b10*/  IMAD.MOV.U32 R18, RZ, RZ, R13 ;  /* 0x000000ffff127224 */ /* 0x002fe200078e000d */
[----:B------:R-:W-:Y:S01]  /*2b20*/  MOV R16, 0x2b80 ;  /* 0x00002b8000107802 */ /* 0x000fe20000000f00 */
[----:B0-----:R-:W-:Y:S02]  /*2b30*/  IMAD.MOV.U32 R14, RZ, RZ, 0x8 ;  /* 0x00000008ff0e7424 */ /* 0x001fe400078e00ff */
[----:B------:R-:W-:Y:S02]  /*2b40*/  IMAD.MOV.U32 R13, RZ, RZ, 0x1f ;  /* 0x0000001fff0d7424 */ /* 0x000fe400078e00ff */
[----:B------:R-:W-:-:S02]  /*2b50*/  IMAD.MOV.U32 R12, RZ, RZ, -0x1 ;  /* 0xffffffffff0c7424 */ /* 0x000fc400078e00ff */
[----:B------:R-:W-:Y:S02]  /*2b60*/  IMAD.MOV.U32 R15, RZ, RZ, R19 ;  /* 0x000000ffff0f7224 */ /* 0x000fe400078e0013 */
[----:B------:R-:W-:Y:S05]  /*2b70*/  CALL.REL.NOINC `($__internal_124_$__cuda_sm70_shflsync_bfly_p) ;  /* 0x0000049000007944 */ /* 0x000fea0003c00000 */
[----:B-1----:R-:W-:Y:S01]  /*2b80*/  IMAD.MOV.U32 R26, RZ, RZ, R13 ;  /* 0x000000ffff1a7224 */ /* 0x002fe200078e000d */
[----:B0-----:R-:W-:Y:S05]  /*2b90*/  BRA `(.L_x_6604) ;  /* 0xffffeca000007947 */ /* 0x001fea000383ffff */
.L_x_6581:
[----:B------:R-:W-:Y:S01]  /*2ba0*/  IMAD.MOV.U32 R15, RZ, RZ, R17 ;  /* 0x000000ffff0f7224 */ /* 0x000fe200078e0011 */
[----:B------:R-:W-:Y:S01]  /*2bb0*/  MOV R16, 0x2c00 ;  /* 0x00002c0000107802 */ /* 0x000fe20000000f00 */
[----:B------:R-:W-:Y:S02]  /*2bc0*/  IMAD.MOV.U32 R14, RZ, RZ, 0x4 ;  /* 0x00000004ff0e7424 */ /* 0x000fe400078e00ff */
[----:B------:R-:W-:Y:S02]  /*2bd0*/  IMAD.MOV.U32 R13, RZ, RZ, 0x1f ;  /* 0x0000001fff0d7424 */ /* 0x000fe400078e00ff */
[----:B------:R-:W-:Y:S02]  /*2be0*/  IMAD.MOV.U32 R12, RZ, RZ, -0x1 ;  /* 0xffffffffff0c7424 */ /* 0x000fe400078e00ff */
[----:B---3--:R-:W-:Y:S05]  /*2bf0*/  CALL.REL.NOINC `($__internal_124_$__cuda_sm70_shflsync_bfly_p) ;  /* 0x0000041000007944 */ /* 0x008fea0003c00000 */
[----:B-1----:R-:W-:Y:S01]  /*2c00*/  IMAD.MOV.U32 R24, RZ, RZ, R13 ;  /* 0x000000ffff187224 */ /* 0x002fe200078e000d */
[----:B0-----:R-:W-:Y:S05]  /*2c10*/  BRA `(.L_x_6605) ;  /* 0xffffec8000007947 */ /* 0x001fea000383ffff */
.L_x_6582:
        /* <DEDUP_REMOVED lines=16> */
.L_x_6583:
        /* <DEDUP_REMOVED lines=24> */
.L_x_6584:
        /* <DEDUP_REMOVED lines=8> */
.L_x_6585:
        /* <DEDUP_REMOVED lines=15> */
        .weak           $__internal_124_$__cuda_sm70_shflsync_bfly_p
        .type           $__internal_124_$__cuda_sm70_shflsync_bfly_p,@function
        .size           $__internal_124_$__cuda_sm70_shflsync_bfly_p,(.L_x_11068 - $__internal_124_$__cuda_sm70_shflsync_bfly_p)
$__internal_124_$__cuda_sm70_shflsync_bfly_p:
[----:B------:R-:W-:Y:S01]  /*3010*/  IMAD.MOV.U32 R28, RZ, RZ, R16 ;  /* 0x000000ffff1c7224 */ /* 0x000fe200078e0010 */
[----:B------:R-:W-:Y:S04]  /*3020*/  WARPSYNC R12 ;  /* 0x0000000c00007348 */ /* 0x000fe80003800000 */
[----:B------:R-:W-:Y:S01]  /*3030*/  IMAD.MOV.U32 R29, RZ, RZ, 0x0 ;  /* 0x00000000ff1d7424 */ /* 0x000fe200078e00ff */
[----:B------:R0:W1:Y:S03]  /*3040*/  SHFL.BFLY PT, R13, R15, R14, R13 ;  /* 0x0c00000e0f0d7389 */ /* 0x00006600000e000d */
[----:B------:R-:W-:Y:S05]  /*3050*/  RET.REL.NODEC R28 `(_ZN4vllm3moe10topkGatingILi10ELi320ELi4ELi4ELi32Ei13__nv_bfloat16LNS0_11ScoringFuncE0EEEvPKT5_PKbPfiPT4_PiiiibPKf) ;  /* 0xffffcfa01c007950 */ /* 0x000fea0003c3ffff */
.L_x_6610:
        /* <DEDUP_REMOVED lines=10> */
.L_x_11068:


//--------------------- .text._ZN4vllm3moe10topkGatingILi6ELi192ELi4ELi4ELi32Ei13__nv_bfloat16LNS0_11ScoringFuncE0EEEvPKT5_PKbPfiPT4_PiiiibPKf --------------------------
	.section	.text._ZN4vllm3moe10topkGatingILi6ELi192ELi4ELi4ELi32Ei13__nv_bfloat16LNS0_11ScoringFuncE0EEEvPKT5_PKbPfiPT4_PiiiibPKf,"ax",@progbits
	.sectioninfo	@"SHI_REGISTERS=32"
	.align	128
        .global         _ZN4vllm3moe10topkGatingILi6ELi192ELi4ELi4ELi32Ei13__nv_bfloat16LNS0_11ScoringFuncE0EEEvPKT5_PKbPfiPT4_PiiiibPKf
        .type           _ZN4vllm3moe10topkGatingILi6ELi192ELi4ELi4ELi32Ei13__nv_bfloat16LNS0_11ScoringFuncE0EEEvPKT5_PKbPfiPT4_PiiiibPKf,@function
        .size           _ZN4vllm3moe10topkGatingILi6ELi192ELi4ELi4ELi32Ei13__nv_bfloat16LNS0_11ScoringFuncE0EEEvPKT5_PKbPfiPT4_PiiiibPKf,(.L_x_11069 - _ZN4vllm3moe10topkGatingILi6ELi192ELi4ELi4ELi32Ei13__nv_bfloat16LNS0_11ScoringFuncE0EEEvPKT5_PKbPfiPT4_PiiiibPKf)
        .other          _ZN4vllm3moe10topkGatingILi6ELi192ELi4ELi4ELi32Ei13__nv_bfloat16LNS0_11ScoringFuncE0EEEvPKT5_PKbPfiPT4_PiiiibPKf,@"STO_CUDA_ENTRY STV_DEFAULT"
_ZN4vllm3moe10topkGatingILi6ELi192ELi4ELi4ELi32Ei13__nv_bfloat16LNS0_11ScoringFuncE0EEEvPKT5_PKbPfiPT4_PiiiibPKf:
.text._ZN4vllm3moe10topkGatingILi6ELi192ELi4ELi4ELi32Ei13__nv_bfloat16LNS0_11ScoringFuncE0EEEvPKT5_PKbPfiPT4_PiiiibPKf:
        /* <DEDUP_REMOVED lines=134> */
.L_x_6626:
        /* <DEDUP_REMOVED lines=26> */
.L_x_6643:
[----:B------:R-:W-:Y:S05]  /*0a00*/  BRA.DIV ~URZ, `(.L_x_6614) ;  /* 0x000012427f007947 */ /* 0x000fea000b800000 */
[----:B------:R2:W3:Y:S04]  /*0a10*/  SHFL.BFLY PT, R24, R17, 0x10, 0x1f ;  /* 0x0e001f0011187f89 */ /* 0x0004e800000e0000 */
[----:B------:R2:W4:Y:S02]  /*0a20*/  SHFL.BFLY PT, R22, R19, 0x10, 0x1f ;  /* 0x0e001f0013167f89 */ /* 0x00052400000e0000 */
.L_x_6644:
        /* <DEDUP_REMOVED lines=12> */
.L_x_6645:
[----:B-1----:R-:W-:-:S13]  /*0af0*/  FSETP.GEU.FTZ.AND P1, PT, R21, R26, PT ;  /* 0x0000001a1500720b */ /* 0x002fda0003f3e000 */
[----:B------:R-:W-:-:S04]  /*0b00*/  @P1 FSETP.NEU.FTZ.AND P3, PT, R21, R26, PT ;  /* 0x0000001a1500120b */ /* 0x000fc80003f7d000 */
[----:B---3--:R-:W-:-:S13]  /*0b10*/  @P1 ISETP.LT.AND P0, PT, R22, R19, !P3 ;  /* 0x000000131600120c */ /* 0x008fda0005f01270 */
[----:B0-----:R-:W-:Y:S01]  /*0b20*/  FSEL R21, R26, R21, P0 ;  /* 0x000000151a157208 */ /* 0x001fe20000000000 */
[----:B------:R-:W-:Y:S05]  /*0b30*/  BRA.DIV ~URZ, `(.L_x_6616) ;  /* 0x000013827f007947 */ /* 0x000fea000b800000 */
[----:B------:R0:W1:Y:S02]  /*0b40*/  SHFL.BFLY PT, R26, R21, 0x4, 0x1f ;  /* 0x0c801f00151a7f89 */ /* 0x00006400000e0000 */
.L_x_6646:
[----:B--2---:R-:W-:Y:S01]  /*0b50*/  FSEL R17, R24, R17, P0 ;  /* 0x0000001118117208 */ /* 0x004fe20000000000 */
[----:B------:R-:W-:Y:S05]  /*0b60*/  BRA.DIV ~URZ, `(.L_x_6617) ;  /* 0x000013d27f007947 */ /* 0x000fea000b800000 */
[----:B------:R-:W-:Y:S02]  /*0b70*/  SEL R19, R22, R19, P0 ;  /* 0x0000001316137207 */ /* 0x000fe40000000000 */
[----:B------:R2:W3:Y:S04]  /*0b80*/  SHFL.BFLY PT, R22, R17, 0x4, 0x1f ;  /* 0x0c801f0011167f89 */ /* 0x0004e800000e0000 */
[----:B------:R2:W4:Y:S02]  /*0b90*/  SHFL.BFLY PT, R24, R19, 0x4, 0x1f ;  /* 0x0c801f0013187f89 */ /* 0x00052400000e0000 */
.L_x_6647:
        /* <DEDUP_REMOVED lines=12> */
.L_x_6648:
[----:B-1----:R-:W-:-:S13]  /*0c60*/  FSETP.GEU.FTZ.AND P1, PT, R21, R22, PT ;  /* 0x000000161500720b */ /* 0x002fda0003f3e000 */
[----:B------:R-:W-:-:S04]  /*0c70*/  @P1 FSETP.NEU.FTZ.AND P3, PT, R21, R22, PT ;  /* 0x000000161500120b */ /* 0x000fc80003f7d000 */
[----:B---3--:R-:W-:-:S13]  /*0c80*/  @P1 ISETP.LT.AND P0, PT, R19, R26, !P3 ;  /* 0x0000001a1300120c */ /* 0x008fda0005f01270 */
[----:B------:R-:W-:Y:S01]  /*0c90*/  FSEL R22, R22, R21, P0 ;  /* 0x0000001516167208 */ /* 0x000fe20000000000 */
[----:B------:R-:W-:Y:S05]  /*0ca0*/  BRA.DIV ~URZ, `(.L_x_6619) ;  /* 0x000015127f007947 */ /* 0x000fea000b800000 */
[----:B0-----:R0:W1:Y:S02]  /*0cb0*/  SHFL.BFLY PT, R21, R22, 0x1, 0x1f ;  /* 0x0c201f0016157f89 */ /* 0x00106400000e0000 */
.L_x_6649:
[----:B--2---:R-:W-:Y:S01]  /*0cc0*/  FSEL R24, R24, R17, P0 ;  /* 0x0000001118187208 */ /* 0x004fe20000000000 */
[----:B------:R-:W-:Y:S05]  /*0cd0*/  BRA.DIV ~URZ, `(.L_x_6620) ;  /* 0x000015627f007947 */ /* 0x000fea000b800000 */
[----:B------:R-:W-:Y:S01]  /*0ce0*/  SEL R18, R19, R26, P0 ;  /* 0x0000001a13127207 */ /* 0x000fe20000000000 */
[----:B------:R2:W3:Y:S04]  /*0cf0*/  SHFL.BFLY PT, R17, R24, 0x1, 0x1f ;  /* 0x0c201f0018117f89 */ /* 0x0004e800000e0000 */
[----:B------:R2:W4:Y:S02]  /*0d00*/  SHFL.BFLY PT, R9, R18, 0x1, 0x1f ;  /* 0x0c201f0012097f89 */ /* 0x00052400000e0000 */
.L_x_6650:
        /* <DEDUP_REMOVED lines=27> */
.L_x_6622:
[----:B------:R-:W-:Y:S05]  /*0ec0*/  BSYNC B1 ;  /* 0x0000000000017941 */ /* 0x000fea0003800000 */
.L_x_6621:
        /* <DEDUP_REMOVED lines=20> */
.L_x_6625:
[----:B------:R-:W-:Y:S05]  /*1010*/  BSYNC B1 ;  /* 0x0000000000017941 */ /* 0x000fea0003800000 */
.L_x_6624:
[----:B012---:R-:W-:Y:S05]  /*1020*/  BRA `(.L_x_6626) ;  /* 0xfffff83000007947 */ /* 0x007fea000383ffff */
.L_x_6612:
[----:B------:R-:W-:Y:S02]  /*1030*/  IMAD.MOV.U32 R20, RZ, RZ, RZ ;  /* 0x000000ffff147224 */ /* 0x000fe400078e00ff */
.L_x_6639:
        /* <DEDUP_REMOVED lines=26> */
.L_x_6651:
[----:B------:R-:W-:Y:S05]  /*11e0*/  BRA.DIV ~URZ, `(.L_x_6628) ;  /* 0x000011c27f007947 */ /* 0x000fea000b800000 */
[----:B------:R2:W3:Y:S04]  /*11f0*/  SHFL.BFLY PT, R24, R17, 0x10, 0x1f ;  /* 0x0e001f0011187f89 */ /* 0x0004e800000e0000 */
[----:B------:R2:W4:Y:S02]  /*1200*/  SHFL.BFLY PT, R22, R19, 0x10, 0x1f ;  /* 0x0e001f0013167f89 */ /* 0x00052400000e0000 */
.L_x_6652:
        /* <DEDUP_REMOVED lines=12> */
.L_x_6653:
[----:B-1----:R-:W-:-:S13]  /*12d0*/  FSETP.GEU.FTZ.AND P1, PT, R21, R26, PT ;  /* 0x0000001a1500720b */ /* 0x002fda0003f3e000 */
[----:B------:R-:W-:-:S04]  /*12e0*/  @P1 FSETP.NEU.FTZ.AND P3, PT, R21, R26, PT ;  /* 0x0000001a1500120b */ /* 0x000fc80003f7d000 */
[----:B---3--:R-:W-:-:S13]  /*12f0*/  @P1 ISETP.LT.AND P0, PT, R22, R19, !P3 ;  /* 0x000000131600120c */ /* 0x008fda0005f01270 */
[----:B0-----:R-:W-:Y:S01]  /*1300*/  FSEL R21, R26, R21, P0 ;  /* 0x000000151a157208 */ /* 0x001fe20000000000 */
[----:B------:R-:W-:Y:S05]  /*1310*/  BRA.DIV ~URZ, `(.L_x_6630) ;  /* 0x000013027f007947 */ /* 0x000fea000b800000 */
[----:B------:R0:W1:Y:S02]  /*1320*/  SHFL.BFLY PT, R26, R21, 0x4, 0x1f ;  /* 0x0c801f00151a7f89 */ /* 0x00006400000e0000 */
.L_x_6654:
[----:B--2---:R-:W-:Y:S01]  /*1330*/  FSEL R17, R24, R17, P0 ;  /* 0x0000001118117208 */ /* 0x004fe20000000000 */
[----:B------:R-:W-:Y:S05]  /*1340*/  BRA.DIV ~URZ, `(.L_x_6631) ;  /* 0x000013527f007947 */ /* 0x000fea000b800000 */
[----:B------:R-:W-:Y:S02]  /*1350*/  SEL R19, R22, R19, P0 ;  /* 0x0000001316137207 */ /* 0x000fe40000000000 */
[----:B------:R2:W3:Y:S04]  /*1360*/  SHFL.BFLY PT, R22, R17, 0x4, 0x1f ;  /* 0x0c801f0011167f89 */ /* 0x0004e800000e0000 */
[----:B------:R2:W4:Y:S02]  /*1370*/  SHFL.BFLY PT, R24, R19, 0x4, 0x1f ;  /* 0x0c801f0013187f89 */ /* 0x00052400000e0000 */
.L_x_6655:
        /* <DEDUP_REMOVED lines=12> */
.L_x_6656:
[----:B-1----:R-:W-:-:S13]  /*1440*/  FSETP.GEU.FTZ.AND P1, PT, R21, R22, PT ;  /* 0x000000161500720b */ /* 0x002fda0003f3e000 */
[----:B------:R-:W-:-:S04]  /*1450*/  @P1 FSETP.NEU.FTZ.AND P3, PT, R21, R22, PT ;  /* 0x000000161500120b */ /* 0x000fc80003f7d000 */
[----:B---3--:R-:W-:-:S13]  /*1460*/  @P1 ISETP.LT.AND P0, PT, R19, R26, !P3 ;  /* 0x0000001a1300120c */ /* 0x008fda0005f01270 */
[----:B------:R-:W-:Y:S01]  /*1470*/  FSEL R22, R22, R21, P0 ;  /* 0x0000001516167208 */ /* 0x000fe20000000000 */
[----:B------:R-:W-:Y:S05]  /*1480*/  BRA.DIV ~URZ, `(.L_x_6633) ;  /* 0x000014927f007947 */ /* 0x000fea000b800000 */
[----:B0-----:R0:W1:Y:S02]  /*1490*/  SHFL.BFLY PT, R21, R22, 0x1, 0x1f ;  /* 0x0c201f0016157f89 */ /* 0x00106400000e0000 */
.L_x_6657:
[----:B--2---:R-:W-:Y:S01]  /*14a0*/  FSEL R24, R24, R17, P0 ;  /* 0x0000001118187208 */ /* 0x004fe20000000000 */
[----:B------:R-:W-:Y:S05]  /*14b0*/  BRA.DIV ~URZ, `(.L_x_6634) ;  /* 0x000014e27f007947 */ /* 0x000fea000b800000 */
[----:B------:R-:W-:Y:S01]  /*14c0*/  SEL R18, R19, R26, P0 ;  /* 0x0000001a13127207 */ /* 0x000fe20000000000 */
[----:B------:R2:W3:Y:S04]  /*14d0*/  SHFL.BFLY PT, R17, R24, 0x1, 0x1f ;  /* 0x0c201f0018117f89 */ /* 0x0004e800000e0000 */
[----:B------:R2:W4:Y:S02]  /*14e0*/  SHFL.BFLY PT, R9, R18, 0x1, 0x1f ;  /* 0x0c201f0012097f89 */ /* 0x00052400000e0000 */
.L_x_6658:
        /* <DEDUP_REMOVED lines=26> */
.L_x_6636:
[----:B------:R-:W-:Y:S05]  /*1690*/  BSYNC B1 ;  /* 0x0000000000017941 */ /* 0x000fea0003800000 */
.L_x_6635:
        /* <DEDUP_REMOVED lines=20> */
.L_x_6638:
[----:B------:R-:W-:Y:S05]  /*17e0*/  BSYNC B1 ;  /* 0x0000000000017941 */ /* 0x000fea0003800000 */
.L_x_6637:
[----:B012---:R-:W-:Y:S05]  /*17f0*/  BRA `(.L_x_6639) ;  /* 0xfffff84000007947 */ /* 0x007fea000383ffff */
.L_x_6623:
[----:B------:R-:W-:Y:S05]  /*1800*/  BSYNC B0 ;  /* 0x0000000000007941 */ /* 0x000fea0003800000 */
.L_x_6611:
        /* <DEDUP_REMOVED lines=18> */
.L_x_6641:
        /* <DEDUP_REMOVED lines=20> */
.L_x_6640:
        /* <DEDUP_REMOVED lines=11> */
.L_x_6642:
        /* <DEDUP_REMOVED lines=11> */
.L_x_6613:
[----:B------:R-:W-:Y:S01]  /*1bd0*/  IMAD.MOV.U32 R18, RZ, RZ, R21 ;  /* 0x000000ffff127224 */ /* 0x000fe200078e0015 */
[----:B------:R-:W-:Y:S01]  /*1be0*/  MOV R8, 0x1c30 ;  /* 0x00001c3000087802 */ /* 0x000fe20000000f00 */
[----:B------:R-:W-:Y:S02]  /*1bf0*/  IMAD.MOV.U32 R13, RZ, RZ, 0x10 ;  /* 0x00000010ff0d7424 */ /* 0x000fe400078e00ff */
[----:B------:R-:W-:Y:S02]  /*1c00*/  IMAD.MOV.U32 R12, RZ, RZ, 0x1f ;  /* 0x0000001fff0c7424 */ /* 0x000fe400078e00ff */
[----:B------:R-:W-:Y:S02]  /*1c10*/  IMAD.MOV.U32 R11, RZ, RZ, -0x1 ;  /* 0xffffffffff0b7424 */ /* 0x000fe400078e00ff */
[----:B------:R-:W-:Y:S05]  /*1c20*/  CALL.REL.NOINC `($__internal_125_$__cuda_sm70_shflsync_bfly_p) ;  /* 0x00000e6000007944 */ /* 0x000fea0003c00000 */
[----:B-1----:R-:W-:Y:S01]  /*1c30*/  IMAD.MOV.U32 R26, RZ, RZ, R11 ;  /* 0x000000ffff1a7224 */ /* 0x002fe200078e000b */
[----:B0-----:R-:W-:Y:S05]  /*1c40*/  BRA `(.L_x_6643) ;  /* 0xffffedb000007947 */ /* 0x001fea000383ffff */
.L_x_6614:
[----:B------:R-:W-:Y:S01]  /*1c50*/  IMAD.MOV.U32 R18, RZ, RZ, R17 ;  /* 0x000000ffff127224 */ /* 0x000fe200078e0011 */
[----:B------:R-:W-:Y:S01]  /*1c60*/  MOV R8, 0x1cb0 ;  /* 0x00001cb000087802 */ /* 0x000fe20000000f00 */
[----:B------:R-:W-:Y:S02]  /*1c70*/  IMAD.MOV.U32 R13, RZ, RZ, 0x10 ;  /* 0x00000010ff0d7424 */ /* 0x000fe400078e00ff */
[----:B------:R-:W-:-:S02]  /*1c80*/  IMAD.MOV.U32 R12, RZ, RZ, 0x1f ;  /* 0x0000001fff0c7424 */ /* 0x000fc400078e00ff */
[----:B------:R-:W-:Y:S02]  /*1c90*/  IMAD.MOV.U32 R11, RZ, RZ, -0x1 ;  /* 0xffffffffff0b7424 */ /* 0x000fe400078e00ff */
[----:B01----:R-:W-:Y:S05]  /*1ca0*/  CALL.REL.NOINC `($__internal_125_$__cuda_sm70_shflsync_bfly_p) ;  /* 0x00000de000007944 */ /* 0x003fea0003c00000 */
[----:B-1----:R-:W-:Y:S01]  /*1cb0*/  IMAD.MOV.U32 R24, RZ, RZ, R11 ;  /* 0x000000ffff187224 */ /* 0x002fe200078e000b */
[----:B------:R-:W-:Y:S01]  /*1cc0*/  MOV R8, 0x1d20 ;  /* 0x00001d2000087802 */ /* 0x000fe20000000f00 */
[----:B0-----:R-:W-:Y:S02]  /*1cd0*/  IMAD.MOV.U32 R18, RZ, RZ, R19 ;  /* 0x000000ffff127224 */ /* 0x001fe400078e0013 */
[----:B------:R-:W-:Y:S02]  /*1ce0*/  IMAD.MOV.U32 R13, RZ, RZ, 0x10 ;  /* 0x00000010ff0d7424 */ /* 0x000fe400078e00ff */
[----:B------:R-:W-:Y:S02]  /*1cf0*/  IMAD.MOV.U32 R12, RZ, RZ, 0x1f ;  /* 0x0000001fff0c7424 */ /* 0x000fe400078e00ff */
[----:B------:R-:W-:Y:S02]  /*1d00*/  IMAD.MOV.U32 R11, RZ, RZ, -0x1 ;  /* 0xffffffffff0b7424 */ /* 0x000fe400078e00ff */
[----:B------:R-:W-:Y:S05]  /*1d10*/  CALL.REL.NOINC `($__internal_125_$__cuda_sm70_shflsync_bfly_p) ;  /* 0x00000d7000007944 */ /* 0x000fea0003c00000 */
[----:B-1----:R-:W-:Y:S01]  /*1d20*/  IMAD.MOV.U32 R22, RZ, RZ, R11 ;  /* 0x000000ffff167224 */ /* 0x002fe200078e000b */
[----:B0-----:R-:W-:Y:S05]  /*1d30*/  BRA `(.L_x_6644) ;  /* 0xffffecf000007947 */ /* 0x001fea000383ffff */
.L_x_6615:
[----:B------:R-:W-:Y:S01]  /*1d40*/  IMAD.MOV.U32 R18, RZ, RZ, R21 ;  /* 0x000000ffff127224 */ /* 0x000fe200078e0015 */
[----:B------:R-:W-:Y:S01]  /*1d50*/  MOV R8, 0x1da0 ;  /* 0x00001da000087802 */ /* 0x000fe20000000f00 */
[----:B------:R-:W-:-:S02]  /*1d60*/  IMAD.MOV.U32 R13, RZ, RZ, 0x8 ;  /* 0x00000008ff0d7424 */ /* 0x000fc400078e00ff */
[----:B------:R-:W-:Y:S02]  /*1d70*/  IMAD.MOV.U32 R12, RZ, RZ, 0x1f ;  /* 0x0000001fff0c7424 */ /* 0x000fe400078e00ff */
[----:B------:R-:W-:Y:S02]  /*1d80*/  IMAD.MOV.U32 R11, RZ, RZ, -0x1 ;  /* 0xffffffffff0b7424 */ /* 0x000fe400078e00ff */
[----:B--23--:R-:W-:Y:S05]  /*1d90*/  CALL.REL.NOINC `($__internal_125_$__cuda_sm70_shflsync_bfly_p) ;  /* 0x00000cf000007944 */ /* 0x00cfea0003c00000 */
[----:B------:R-:W-:Y:S01]  /*1da0*/  FSEL R17, R24, R17, P1 ;  /* 0x0000001118117208 */ /* 0x000fe20000800000 */
[----:B-1----:R-:W-:Y:S01]  /*1db0*/  IMAD.MOV.U32 R26, RZ, RZ, R11 ;  /* 0x000000ffff1a7224 */ /* 0x002fe200078e000b */
[----:B------:R-:W-:Y:S01]  /*1dc0*/  MOV R8, 0x1e20 ;  /* 0x00001e2000087802 */ /* 0x000fe20000000f00 */
[----:B0-----:R-:W-:Y:S02]  /*1dd0*/  IMAD.MOV.U32 R13, RZ, RZ, 0x8 ;  /* 0x00000008ff0d7424 */ /* 0x001fe400078e00ff */
[----:B------:R-:W-:Y:S02]  /*1de0*/  IMAD.MOV.U32 R12, RZ, RZ, 0x1f ;  /* 0x0000001fff0c7424 */ /* 0x000fe400078e00ff */
[----:B------:R-:W-:Y:S02]  /*1df0*/  IMAD.MOV.U32 R11, RZ, RZ, -0x1 ;  /* 0xffffffffff0b7424 */ /* 0x000fe400078e00ff */
[----:B------:R-:W-:-:S02]  /*1e00*/  IMAD.MOV.U32 R18, RZ, RZ, R17 ;  /* 0x000000ffff127224 */ /* 0x000fc400078e0011 */
[----:B------:R-:W-:Y:S05]  /*1e10*/  CALL.REL.NOINC `($__internal_125_$__cuda_sm70_shflsync_bfly_p) ;  /* 0x00000c7000007944 */ /* 0x000fea0003c00000 */
[----:B------:R-:W-:Y:S01]  /*1e20*/  SEL R19, R22, R19, P1 ;  /* 0x0000001316137207 */ /* 0x000fe20000800000 */
[----:B-1----:R-:W-:Y:S01]  /*1e30*/  IMAD.MOV.U32 R24, RZ, RZ, R11 ;  /* 0x000000ffff187224 */ /* 0x002fe200078e000b */
[----:B------:R-:W-:Y:S01]  /*1e40*/  MOV R8, 0x1ea0 ;  /* 0x00001ea000087802 */ /* 0x000fe20000000f00 */
[----:B0-----:R-:W-:-:S02]  /*1e50*/  IMAD.MOV.U32 R13, RZ, RZ, 0x8 ;  /* 0x00000008ff0d7424 */ /* 0x001fc400078e00ff */
[----:B------:R-:W-:Y:S02]  /*1e60*/  IMAD.MOV.U32 R12, RZ, RZ, 0x1f ;  /* 0x0000001fff0c7424 */ /* 0x000fe400078e00ff */
[----:B------:R-:W-:Y:S02]  /*1e70*/  IMAD.MOV.U32 R11, RZ, RZ, -0x1 ;  /* 0xffffffffff0b7424 */ /* 0x000fe400078e00ff */
[----:B------:R-:W-:Y:S02]  /*1e80*/  IMAD.MOV.U32 R18, RZ, RZ, R19 ;  /* 0x000000ffff127224 */ /* 0x000fe400078e0013 */
[----:B------:R-:W-:Y:S05]  /*1e90*/  CALL.REL.NOINC `($__internal_125_$__cuda_sm70_shflsync_bfly_p) ;  /* 0x00000bf000007944 */ /* 0x000fea0003c00000 */
[----:B-1----:R-:W-:Y:S01]  /*1ea0*/  IMAD.MOV.U32 R22, RZ, RZ, R11 ;  /* 0x000000ffff167224 */ /* 0x002fe200078e000b */
[----:B0-----:R-:W-:Y:S05]  /*1eb0*/  BRA `(.L_x_6645) ;  /* 0xffffec3000007947 */ /* 0x001fea000383ffff */
.L_x_6616:
[----:B------:R-:W-:Y:S01]  /*1ec0*/  IMAD.MOV.U32 R18, RZ, RZ, R21 ;  /* 0x000000ffff127224 */ /* 0x000fe200078e0015 */
[----:B------:R-:W-:Y:S01]  /*1ed0*/  MOV R8, 0x1f20 ;  /* 0x00001f2000087802 */ /* 0x000fe20000000f00 */
[----:B------:R-:W-:Y:S02]  /*1ee0*/  IMAD.MOV.U32 R13, RZ, RZ, 0x4 ;  /* 0x00000004ff0d7424 */ /* 0x000fe400078e00ff */
[----:B------:R-:W-:Y:S02]  /*1ef0*/  IMAD.MOV.U32 R12, RZ, RZ, 0x1f ;  /* 0x0000001fff0c7424 */ /* 0x000fe400078e00ff */
[----:B------:R-:W-:-:S02]  /*1f00*/  IMAD.MOV.U32 R11, RZ, RZ, -0x1 ;  /* 0xffffffffff0b7424 */ /* 0x000fc400078e00ff */
[----:B--2---:R-:W-:Y:S05]  /*1f10*/  CALL.REL.NOINC `($__internal_125_$__cuda_sm70_shflsync_bfly_p) ;  /* 0x00000b7000007944 */ /* 0x004fea0003c00000 */
[----:B-1----:R-:W-:Y:S01]  /*1f20*/  IMAD.MOV.U32 R26, RZ, RZ, R11 ;  /* 0x000000ffff1a7224 */ /* 0x002fe200078e000b */
[----:B0-----:R-:W-:Y:S05]  /*1f30*/  BRA `(.L_x_6646) ;  /* 0xffffec1000007947 */ /* 0x001fea000383ffff */
.L_x_6617:
[----:B------:R-:W-:Y:S01]  /*1f40*/  IMAD.MOV.U32 R18, RZ, RZ, R17 ;  /* 0x000000ffff127224 */ /* 0x000fe200078e0011 */
[----:B------:R-:W-:Y:S01]  /*1f50*/  MOV R8, 0x1fa0 ;  /* 0x00001fa000087802 */ /* 0x000fe20000000f00 */
[----:B------:R-:W-:-:S02]  /*1f60*/  IMAD.MOV.U32 R13, RZ, RZ, 0x4 ;  /* 0x00000004ff0d7424 */ /* 0x000fc400078e00ff */
[----:B------:R-:W-:Y:S02]  /*1f70*/  IMAD.MOV.U32 R12, RZ, RZ, 0x1f ;  /* 0x0000001fff0c7424 */ /* 0x000fe400078e00ff */
[----:B------:R-:W-:Y:S02]  /*1f80*/  IMAD.MOV.U32 R11, RZ, RZ, -0x1 ;  /* 0xffffffffff0b7424 */ /* 0x000fe400078e00ff */
[----:B01----:R-:W-:Y:S05]  /*1f90*/  CALL.REL.NOINC `($__internal_125_$__cuda_sm70_shflsync_bfly_p) ;  /* 0x00000af000007944 */ /* 0x003fea0003c00000 */
[----:B------:R-:W-:Y:S01]  /*1fa0*/  SEL R19, R22, R19, P0 ;  /* 0x0000001316137207 */ /* 0x000fe20000000000 */
[----:B-1----:R-:W-:Y:S01]  /*1fb0*/  IMAD.MOV.U32 R22, RZ, RZ, R11 ;  /* 0x000000ffff167224 */ /* 0x002fe200078e000b */
[----:B------:R-:W-:Y:S01]  /*1fc0*/  MOV R8, 0x2020 ;  /* 0x0000202000087802 */ /* 0x000fe20000000f00 */
[----:B0-----:R-:W-:Y:S02]  /*1fd0*/  IMAD.MOV.U32 R13, RZ, RZ, 0x4 ;  /* 0x00000004ff0d7424 */ /* 0x001fe400078e00ff */
[----:B------:R-:W-:Y:S02]  /*1fe0*/  IMAD.MOV.U32 R12, RZ, RZ, 0x1f ;  /* 0x0000001fff0c7424 */ /* 0x000fe400078e00ff */
[----:B------:R-:W-:Y:S02]  /*1ff0*/  IMAD.MOV.U32 R11, RZ, RZ, -0x1 ;  /* 0xffffffffff0b7424 */ /* 0x000fe400078e00ff */
[----:B------:R-:W-:-:S02]  /*2000*/  IMAD.MOV.U32 R18, RZ, RZ, R19 ;  /* 0x000000ffff127224 */ /* 0x000fc400078e0013 */
[----:B------:R-:W-:Y:S05]  /*2010*/  CALL.REL.NOINC `($__internal_125_$__cuda_sm70_shflsync_bfly_p) ;  /* 0x00000a7000007944 */ /* 0x000fea0003c00000 */
[----:B-1----:R-:W-:Y:S01]  /*2020*/  IMAD.MOV.U32 R24, RZ, RZ, R11 ;  /* 0x000000ffff187224 */ /* 0x002fe200078e000b */
[----:B0-----:R-:W-:Y:S05]  /*2030*/  BRA `(.L_x_6647) ;  /* 0xffffeb6000007947 */ /* 0x001fea000383ffff */
.L_x_6618:
        /* <DEDUP_REMOVED lines=24> */
.L_x_6619:
[----:B------:R-:W-:Y:S01]  /*21c0*/  IMAD.MOV.U32 R18, RZ, RZ, R22 ;  /* 0x000000ffff127224 */ /* 0x000fe200078e0016 */
[----:B------:R-:W-:Y:S01]  /*21d0*/  MOV R8, 0x2220 ;  /* 0x0000222000087802 */ /* 0x000fe20000000f00 */
[----:B------:R-:W-:Y:S02]  /*21e0*/  IMAD.MOV.U32 R13, RZ, RZ, 0x1 ;  /* 0x00000001ff0d7424 */ /* 0x000fe400078e00ff */
[----:B------:R-:W-:Y:S02]  /*21f0*/  IMAD.MOV.U32 R12, RZ, RZ, 0x1f ;  /* 0x0000001fff0c7424 */ /* 0x000fe400078e00ff */
[----:B------:R-:W-:-:S02]  /*2200*/  IMAD.MOV.U32 R11, RZ, RZ, -0x1 ;  /* 0xffffffffff0b7424 */ /* 0x000fc400078e00ff */
[----:B0-2---:R-:W-:Y:S05]  /*2210*/  CALL.REL.NOINC `($__internal_125_$__cuda_sm70_shflsync_bfly_p) ;  /* 0x0000087000007944 */ /* 0x005fea0003c00000 */
[----:B-1----:R-:W-:Y:S01]  /*2220*/  IMAD.MOV.U32 R21, RZ, RZ, R11 ;  /* 0x000000ffff157224 */ /* 0x002fe200078e000b */
[----:B0-----:R-:W-:Y:S05]  /*2230*/  BRA `(.L_x_6649) ;  /* 0xffffea8000007947 */ /* 0x001fea000383ffff */
.L_x_6620:
[----:B------:R-:W-:Y:S01]  /*2240*/  IMAD.MOV.U32 R18, RZ, RZ, R24 ;  /* 0x000000ffff127224 */ /* 0x000fe200078e0018 */
[----:B------:R-:W-:Y:S01]  /*2250*/  MOV R8, 0x22a0 ;  /* 0x000022a000087802 */ /* 0x000fe20000000f00 */
[----:B------:R-:W-:-:S02]  /*2260*/  IMAD.MOV.U32 R13, RZ, RZ, 0x1 ;  /* 0x00000001ff0d7424 */ /* 0x000fc400078e00ff */
[----:B------:R-:W-:Y:S02]  /*2270*/  IMAD.MOV.U32 R12, RZ, RZ, 0x1f ;  /* 0x0000001fff0c7424 */ /* 0x000fe400078e00ff */
[----:B------:R-:W-:Y:S02]  /*2280*/  IMAD.MOV.U32 R11, RZ, RZ, -0x1 ;  /* 0xffffffffff0b7424 */ /* 0x000fe400078e00ff */
[----:B01----:R-:W-:Y:S05]  /*2290*/  CALL.REL.NOINC `($__internal_125_$__cuda_sm70_shflsync_bfly_p) ;  /* 0x000007f000007944 */ /* 0x003fea0003c00000 */
[----:B-1----:R-:W-:Y:S01]  /*22a0*/  IMAD.MOV.U32 R17, RZ, RZ, R11 ;  /* 0x000000ffff117224 */ /* 0x002fe200078e000b */
[----:B0-----:R-:W-:Y:S01]  /*22b0*/  SEL R18, R19, R26, P0 ;  /* 0x0000001a13127207 */ /* 0x001fe20000000000 */
[----:B------:R-:W-:Y:S01]  /*22c0*/  IMAD.MOV.U32 R13, RZ, RZ, 0x1 ;  /* 0x00000001ff0d7424 */ /* 0x000fe200078e00ff */
[----:B------:R-:W-:Y:S01]  /*22d0*/  MOV R8, 0x2310 ;  /* 0x0000231000087802 */ /* 0x000fe20000000f00 */
[----:B------:R-:W-:Y:S02]  /*22e0*/  IMAD.MOV.U32 R12, RZ, RZ, 0x1f ;  /* 0x0000001fff0c7424 */ /* 0x000fe400078e00ff */
[----:B------:R-:W-:Y:S02]  /*22f0*/  IMAD.MOV.U32 R11, RZ, RZ, -0x1 ;  /* 0xffffffffff0b7424 */ /* 0x000fe400078e00ff */
[----:B------:R-:W-:Y:S05]  /*2300*/  CALL.REL.NOINC `($__internal_125_$__cuda_sm70_shflsync_bfly_p) ;  /* 0x0000078000007944 */ /* 0x000fea0003c00000 */
[----:B-1----:R-:W-:Y:S01]  /*2310*/  IMAD.MOV.U32 R9, RZ, RZ, R11 ;  /* 0x000000ffff097224 */ /* 0x002fe200078e000b */
[----:B0-----:R-:W-:Y:S05]  /*2320*/  BRA `(.L_x_6650) ;  /* 0xffffe9e000007947 */ /* 0x001fea000383ffff */
.L_x_6627:
[----:B------:R-:W-:Y:S01]  /*2330*/  IMAD.MOV.U32 R18, RZ, RZ, R21 ;  /* 0x000000ffff127224 */ /* 0x000fe200078e0015 */
[----:B------:R-:W-:Y:S01]  /*2340*/  MOV R8, 0x2390 ;  /* 0x0000239000087802 */ /* 0x000fe20000000f00 */
[----:B------:R-:W-:-:S02]  /*2350*/  IMAD.MOV.U32 R13, RZ, RZ, 0x10 ;  /* 0x00000010ff0d7424 */ /* 0x000fc400078e00ff */
[----:B------:R-:W-:Y:S02]  /*2360*/  IMAD.MOV.U32 R12, RZ, RZ, 0x1f ;  /* 0x0000001fff0c7424 */ /* 0x000fe400078e00ff */
[----:B------:R-:W-:Y:S02]  /*2370*/  IMAD.MOV.U32 R11, RZ, RZ, -0x1 ;  /* 0xffffffffff0b7424 */ /* 0x000fe400078e00ff */
[----:B------:R-:W-:Y:S05]  /*2380*/  CALL.REL.NOINC `($__internal_125_$__cuda_sm70_shflsync_bfly_p) ;  /* 0x0000070000007944 */ /* 0x000fea0003c00000 */
[----:B-1----:R-:W-:Y:S01]  /*2390*/  IMAD.MOV.U32 R26, RZ, RZ, R11 ;  /* 0x000000ffff1a7224 */ /* 0x002fe200078e000b */
[----:B0-----:R-:W-:Y:S05]  /*23a0*/  BRA `(.L_x_6651) ;  /* 0xffffee3000007947 */ /* 0x001fea000383ffff */
.L_x_6628:
[----:B------:R-:W-:Y:S01]  /*23b0*/  IMAD.MOV.U32 R18, RZ, RZ, R17 ;  /* 0x000000ffff127224 */ /* 0x000fe200078e0011 */
[----:B------:R-:W-:Y:S01]  /*23c0*/  MOV R8, 0x2410 ;  /* 0x0000241000087802 */ /* 0x000fe20000000f00 */
[----:B------:R-:W-:Y:S02]  /*23d0*/  IMAD.MOV.U32 R13, RZ, RZ, 0x10 ;  /* 0x00000010ff0d7424 */ /* 0x000fe400078e00ff */
[----:B------:R-:W-:Y:S02]  /*23e0*/  IMAD.MOV.U32 R12, RZ, RZ, 0x1f ;  /* 0x0000001fff0c7424 */ /* 0x000fe400078e00ff */
[----:B------:R-:W-:Y:S02]  /*23f0*/  IMAD.MOV.U32 R11, RZ, RZ, -0x1 ;  /* 0xffffffffff0b7424 */ /* 0x000fe400078e00ff */
[----:B01----:R-:W-:Y:S05]  /*2400*/  CALL.REL.NOINC `($__internal_125_$__cuda_sm70_shflsync_bfly_p) ;  /* 0x0000068000007944 */ /* 0x003fea0003c00000 */
[----:B-1----:R-:W-:Y:S01]  /*2410*/  IMAD.MOV.U32 R24, RZ, RZ, R11 ;  /* 0x000000ffff187224 */ /* 0x002fe200078e000b */
[----:B------:R-:W-:Y:S01]  /*2420*/  MOV R8, 0x2480 ;  /* 0x0000248000087802 */ /* 0x000fe20000000f00 */
[----:B0-----:R-:W-:-:S02]  /*2430*/  IMAD.MOV.U32 R18, RZ, RZ, R19 ;  /* 0x000000ffff127224 */ /* 0x001fc400078e0013 */
[----:B------:R-:W-:Y:S02]  /*2440*/  IMAD.MOV.U32 R13, RZ, RZ, 0x10 ;  /* 0x00000010ff0d7424 */ /* 0x000fe400078e00ff */
[----:B------:R-:W-:Y:S02]  /*2450*/  IMAD.MOV.U32 R12, RZ, RZ, 0x1f ;  /* 0x0000001fff0c7424 */ /* 0x000fe400078e00ff */
[----:B------:R-:W-:Y:S02]  /*2460*/  IMAD.MOV.U32 R11, RZ, RZ, -0x1 ;  /* 0xffffffffff0b7424 */ /* 0x000fe400078e00ff */
[----:B------:R-:W-:Y:S05]  /*2470*/  CALL.REL.NOINC `($__internal_125_$__cuda_sm70_shflsync_bfly_p) ;  /* 0x0000061000007944 */ /* 0x000fea0003c00000 */
[----:B-1----:R-:W-:Y:S01]  /*2480*/  IMAD.MOV.U32 R22, RZ, RZ, R11 ;  /* 0x000000ffff167224 */ /* 0x002fe200078e000b */
[----:B0-----:R-:W-:Y:S05]  /*2490*/  BRA `(.L_x_6652) ;  /* 0xffffed7000007947 */ /* 0x001fea000383ffff */
.L_x_6629:
[----:B------:R-:W-:Y:S01]  /*24a0*/  IMAD.MOV.U32 R18, RZ, RZ, R21 ;  /* 0x000000ffff127224 */ /* 0x000fe200078e0015 */
[----:B------:R-:W-:Y:S01]  /*24b0*/  MOV R8, 0x2500 ;  /* 0x0000250000087802 */ /* 0x000fe20000000f00 */
[----:B------:R-:W-:Y:S02]  /*24c0*/  IMAD.MOV.U32 R13, RZ, RZ, 0x8 ;  /* 0x00000008ff0d7424 */ /* 0x000fe400078e00ff */
[----:B------:R-:W-:Y:S02]  /*24d0*/  IMAD.MOV.U32 R12, RZ, RZ, 0x1f ;  /* 0x0000001fff0c7424 */ /* 0x000fe400078e00ff */
[----:B------:R-:W-:-:S02]  /*24e0*/  IMAD.MOV.U32 R11, RZ, RZ, -0x1 ;  /* 0xffffffffff0b7424 */ /* 0x000fc400078e00ff */
[----:B--23--:R-:W-:Y:S05]  /*24f0*/  CALL.REL.NOINC `($__internal_125_$__cuda_sm70_shflsync_bfly_p) ;  /* 0x0000059000007944 */ /* 0x00cfea0003c00000 */
[----:B------:R-:W-:Y:S01]  /*2500*/  FSEL R17, R24, R17, P1 ;  /* 0x0000001118117208 */ /* 0x000fe20000800000 */
[----:B-1----:R-:W-:Y:S01]  /*2510*/  IMAD.MOV.U32 R26, RZ, RZ, R11 ;  /* 0x000000ffff1a7224 */ /* 0x002fe200078e000b */
[----:B------:R-:W-:Y:S01]  /*2520*/  MOV R8, 0x2580 ;  /* 0x0000258000087802 */ /* 0x000fe20000000f00 */
[----:B0-----:R-:W-:-:S02]  /*2530*/  IMAD.MOV.U32 R13, RZ, RZ, 0x8 ;  /* 0x00000008ff0d7424 */ /* 0x001fc400078e00ff */
[----:B------:R-:W-:Y:S02]  /*2540*/  IMAD.MOV.U32 R12, RZ, RZ, 0x1f ;  /* 0x0000001fff0c7424 */ /* 0x000fe400078e00ff */
[----:B------:R-:W-:Y:S02]  /*2550*/  IMAD.MOV.U32 R11, RZ, RZ, -0x1 ;  /* 0xffffffffff0b7424 */ /* 0x000fe400078e00ff */
[----:B------:R-:W-:Y:S02]  /*2560*/  IMAD.MOV.U32 R18, RZ, RZ, R17 ;  /* 0x000000ffff127224 */ /* 0x000fe400078e0011 */
[----:B------:R-:W-:Y:S05]  /*2570*/  CALL.REL.NOINC `($__internal_125_$__cuda_sm70_shflsync_bfly_p) ;  /* 0x0000051000007944 */ /* 0x000fea0003c00000 */
[----:B------:R-:W-:Y:S01]  /*2580*/  SEL R19, R22, R19, P1 ;  /* 0x0000001316137207 */ /* 0x000fe20000800000 */
[----:B-1----:R-:W-:Y:S01]  /*2590*/  IMAD.MOV.U32 R24, RZ, RZ, R11 ;  /* 0x000000ffff187224 */ /* 0x002fe200078e000b */
[----:B------:R-:W-:Y:S01]  /*25a0*/  MOV R8, 0x2600 ;  /* 0x0000260000087802 */ /* 0x000fe20000000f00 */
[----:B0-----:R-:W-:Y:S02]  /*25b0*/  IMAD.MOV.U32 R13, RZ, RZ, 0x8 ;  /* 0x00000008ff0d7424 */ /* 0x001fe400078e00ff */
[----:B------:R-:W-:Y:S02]  /*25c0*/  IMAD.MOV.U32 R12, RZ, RZ, 0x1f ;  /* 0x0000001fff0c7424 */ /* 0x000fe400078e00ff */
[----:B------:R-:W-:-:S02]  /*25d0*/  IMAD.MOV.U32 R11, RZ, RZ, -0x1 ;  /* 0xffffffffff0b7424 */ /* 0x000fc400078e00ff */
[----:B------:R-:W-:Y:S02]  /*25e0*/  IMAD.MOV.U32 R18, RZ, RZ, R19 ;  /* 0x000000ffff127224 */ /* 0x000fe400078e0013 */
[----:B------:R-:W-:Y:S05]  /*25f0*/  CALL.REL.NOINC `($__internal_125_$__cuda_sm70_shflsync_bfly_p) ;  /* 0x0000049000007944 */ /* 0x000fea0003c00000 */
[----:B-1----:R-:W-:Y:S01]  /*2600*/  IMAD.MOV.U32 R22, RZ, RZ, R11 ;  /* 0x000000ffff167224 */ /* 0x002fe200078e000b */
[----:B0-----:R-:W-:Y:S05]  /*2610*/  BRA `(.L_x_6653) ;  /* 0xffffecb000007947 */ /* 0x001fea000383ffff */
.L_x_6630:
[----:B------:R-:W-:Y:S01]  /*2620*/  IMAD.MOV.U32 R18, RZ, RZ, R21 ;  /* 0x000000ffff127224 */ /* 0x000fe200078e0015 */
[----:B------:R-:W-:Y:S01]  /*2630*/  MOV R8, 0x2680 ;  /* 0x0000268000087802 */ /* 0x000fe20000000f00 */
[----:B------:R-:W-:Y:S02]  /*2640*/  IMAD.MOV.U32 R13, RZ, RZ, 0x4 ;  /* 0x00000004ff0d7424 */ /* 0x000fe400078e00ff */
[----:B------:R-:W-:Y:S02]  /*2650*/  IMAD.MOV.U32 R12, RZ, RZ, 0x1f ;  /* 0x0000001fff0c7424 */ /* 0x000fe400078e00ff */
[----:B------:R-:W-:Y:S02]  /*2660*/  IMAD.MOV.U32 R11, RZ, RZ, -0x1 ;  /* 0xffffffffff0b7424 */ /* 0x000fe400078e00ff */
[----:B--2---:R-:W-:Y:S05]  /*2670*/  CALL.REL.NOINC `($__internal_125_$__cuda_sm70_shflsync_bfly_p) ;  /* 0x0000041000007944 */ /* 0x004fea0003c00000 */
[----:B-1----:R-:W-:Y:S01]  /*2680*/  IMAD.MOV.U32 R26, RZ, RZ, R11 ;  /* 0x000000ffff1a7224 */ /* 0x002fe200078e000b */
[----:B0-----:R-:W-:Y:S05]  /*2690*/  BRA `(.L_x_6654) ;  /* 0xffffec9000007947 */ /* 0x001fea000383ffff */
.L_x_6631:
        /* <DEDUP_REMOVED lines=16> */
.L_x_6632:
        /* <DEDUP_REMOVED lines=24> */
.L_x_6633:
        /* <DEDUP_REMOVED lines=8> */
.L_x_6634:
        /* <DEDUP_REMOVED lines=15> */
        .weak           $__internal_125_$__cuda_sm70_shflsync_bfly_p
        .type           $__internal_125_$__cuda_sm70_shflsync_bfly_p,@function
        .size           $__internal_125_$__cuda_sm70_shflsync_bfly_p,(.L_x_11069 - $__internal_125_$__cuda_sm70_shflsync_bfly_p)
$__internal_125_$__cuda_sm70_shflsync_bfly_p:
[----:B------:R-:W-:Y:S01]  /*2a90*/  IMAD.MOV.U32 R9, RZ, RZ, 0x0 ;  /* 0x00000000ff097424 */ /* 0x000fe200078e00ff */
[----:B------:R-:W-:Y:S04]  /*2aa0*/  WARPSYNC R11 ;  /* 0x0000000b00007348 */ /* 0x000fe80003800000 */
[----:B------:R0:W1:Y:S01]  /*2ab0*/  SHFL.BFLY PT, R11, R18, R13, R12 ;  /* 0x0c00000d120b7389 */ /* 0x00006200000e000c */
[----:B------:R-:W-:Y:S05]  /*2ac0*/  RET.REL.NODEC R8 `(_ZN4vllm3moe10topkGatingILi6ELi192ELi4ELi4ELi32Ei13__nv_bfloat16LNS0_11ScoringFuncE0EEEvPKT5_PKbPfiPT4_PiiiibPKf) ;  /* 0xffffd53008007950 */ /* 0x000fea0003c3ffff */
.L_x_6659:
        /* <DEDUP_REMOVED lines=11> */
.L_x_11069:


//--------------------- .text._ZN4vllm3moe10topkGatingILi16ELi512ELi4ELi16ELi32Ei13__nv_bfloat16LNS0_11ScoringFuncE0EEEvPKT5_PKbPfiPT4_PiiiibPKf --------------------------
	.section	.text._ZN4vllm3moe10topkGatingILi16ELi512ELi4ELi16ELi32Ei13__nv_bfloat16LNS0_11ScoringFuncE0EEEvPKT5_PKbPfiPT4_PiiiibPKf,"ax",@progbits
	.sectioninfo	@"SHI_REGISTERS=40"
	.align	128
        .global         _ZN4vllm3moe10topkGatingILi16ELi512ELi4ELi16ELi32Ei13__nv_bfloat16LNS0_11ScoringFuncE0EEEvPKT5_PKbPfiPT4_PiiiibPKf
        .type           _ZN4vllm3moe10topkGatingILi16ELi512ELi4ELi16ELi32Ei13__nv_bfloat16LNS0_11ScoringFuncE0EEEvPKT5_PKbPfiPT4_PiiiibPKf,@function
        .size           _ZN4vllm3moe10topkGatingILi16ELi512ELi4ELi16ELi32Ei13__nv_bfloat16LNS0_11ScoringFuncE0EEEvPKT5_PKbPfiPT4_PiiiibPKf,(.L_x_11070 - _ZN4vllm3moe10topkGatingILi16ELi512ELi4ELi16ELi32Ei13__nv_bfloat16LNS0_11ScoringFuncE0EEEvPKT5_PKbPfiPT4_PiiiibPKf)
        .other          _ZN4vllm3moe10topkGatingILi16ELi512ELi4ELi16ELi32Ei13__nv_bfloat16LNS0_11ScoringFuncE0EEEvPKT5_PKbPfiPT4_PiiiibPKf,@"STO_CUDA_ENTRY STV_DEFAULT"
_ZN4vllm3moe10topkGatingILi16ELi512ELi4ELi16ELi32Ei13__nv_bfloat16LNS0_11ScoringFuncE0EEEvPKT5_PKbPfiPT4_PiiiibPKf:
.text._ZN4vllm3moe10topkGatingILi16ELi512ELi4ELi16ELi32Ei13__nv_bfloat16LNS0_11ScoringFuncE0EEEvPKT5_PKbPfiPT4_PiiiibPKf:
        /* <DEDUP_REMOVED lines=233> */
.L_x_6660:
[----:B------:R0:W-:Y:S04]  /*0e90*/  STL.128 [R1], R4 ;  /* 0x0000000401007387 */ /* 0x0001e80000100c00 */
[----:B------:R0:W-:Y:S04]  /*0ea0*/  STL.128 [R1+0x10], R8 ;  /* 0x0000100801007387 */ /* 0x0001e80000100c00 */
[----:B------:R0:W-:Y:S04]  /*0eb0*/  STL.128 [R1+0x20], R12 ;  /* 0x0000200c01007387 */ /* 0x0001e80000100c00 */
[----:B------:R0:W-:Y:S02]  /*0ec0*/  STL.128 [R1+0x30], R16 ;  /* 0x0000301001007387 */ /* 0x0001e40000100c00 */
.L_x_6661:
        /* <DEDUP_REMOVED lines=9> */
.L_x_6677:
        /* <DEDUP_REMOVED lines=67> */
.L_x_6694:
[----:B------:R-:W-:Y:S05]  /*1390*/  BRA.DIV ~URZ, `(.L_x_6665) ;  /* 0x000014e27f007947 */ /* 0x000fea000b800000 */
[----:B------:R2:W3:Y:S04]  /*13a0*/  SHFL.BFLY PT, R26, R25, 0x10, 0x1f ;  /* 0x0e001f00191a7f89 */ /* 0x0004e800000e0000 */
[----:B------:R2:W4:Y:S02]  /*13b0*/  SHFL.BFLY PT, R20, R21, 0x10, 0x1f ;  /* 0x0e001f0015147f89 */ /* 0x00052400000e0000 */
.L_x_6695:
        /* <DEDUP_REMOVED lines=12> */
.L_x_6696:
[----:B--2---:R-:W-:-:S13]  /*1480*/  FSETP.GEU.FTZ.AND P1, PT, R24, R25, PT ;  /* 0x000000191800720b */ /* 0x004fda0003f3e000 */
[----:B------:R-:W-:-:S04]  /*1490*/  @P1 FSETP.NEU.FTZ.AND P2, PT, R24, R25, PT ;  /* 0x000000191800120b */ /* 0x000fc80003f5d000 */
[----:B---3--:R-:W-:-:S13]  /*14a0*/  @P1 ISETP.LT.AND P0, PT, R21, R20, !P2 ;  /* 0x000000141500120c */ /* 0x008fda0005701270 */
[----:B-1----:R-:W-:Y:S01]  /*14b0*/  FSEL R24, R25, R24, P0 ;  /* 0x0000001819187208 */ /* 0x002fe20000000000 */
[----:B------:R-:W-:Y:S05]  /*14c0*/  BRA.DIV ~URZ, `(.L_x_6667) ;  /* 0x000016227f007947 */ /* 0x000fea000b800000 */
[----:B------:R1:W2:Y:S02]  /*14d0*/  SHFL.BFLY PT, R25, R24, 0x4, 0x1f ;  /* 0x0c801f0018197f89 */ /* 0x0002a400000e0000 */
.L_x_6697:
[----:B0-----:R-:W-:Y:S01]  /*14e0*/  FSEL R27, R27, R26, P0 ;  /* 0x0000001a1b1b7208 */ /* 0x001fe20000000000 */
[----:B------:R-:W-:Y:S05]  /*14f0*/  BRA.DIV ~URZ, `(.L_x_6668) ;  /* 0x000016727f007947 */ /* 0x000fea000b800000 */
[----:B------:R-:W-:Y:S01]  /*1500*/  SEL R21, R21, R20, P0 ;  /* 0x0000001415157207 */ /* 0x000fe20000000000 */
[----:B------:R0:W3:Y:S04]  /*1510*/  SHFL.BFLY PT, R26, R27, 0x4, 0x1f ;  /* 0x0c801f001b1a7f89 */ /* 0x0000e800000e0000 */
[----:B------:R0:W4:Y:S02]  /*1520*/  SHFL.BFLY PT, R20, R21, 0x4, 0x1f ;  /* 0x0c801f0015147f89 */ /* 0x00012400000e0000 */
.L_x_6698:
        /* <DEDUP_REMOVED lines=12> */
.L_x_6699:
[----:B-1----:R-:W-:-:S13]  /*15f0*/  FSETP.GEU.FTZ.AND P1, PT, R24, R25, PT ;  /* 0x000000191800720b */ /* 0x002fda0003f3e000 */
[----:B------:R-:W-:-:S04]  /*1600*/  @P1 FSETP.NEU.FTZ.AND P2, PT, R24, R25, PT ;  /* 0x000000191800120b */ /* 0x000fc80003f5d000 */
[----:B---3--:R-:W-:-:S13]  /*1610*/  @P1 ISETP.LT.AND P0, PT, R21, R20, !P2 ;  /* 0x000000141500120c */ /* 0x008fda0005701270 */
[----:B0-----:R-:W-:Y:S01]  /*1620*/  FSEL R24, R25, R24, P0 ;  /* 0x0000001819187208 */ /* 0x001fe20000000000 */
[----:B------:R-:W-:Y:S05]  /*1630*/  BRA.DIV ~URZ, `(.L_x_6670) ;  /* 0x000017b27f007947 */ /* 0x000fea000b800000 */
[----:B------:R0:W1:Y:S02]  /*1640*/  SHFL.BFLY PT, R25, R24, 0x1, 0x1f ;  /* 0x0c201f0018197f89 */ /* 0x00006400000e0000 */
.L_x_6700:
[----:B--2---:R-:W-:Y:S01]  /*1650*/  FSEL R26, R26, R27, P0 ;  /* 0x0000001b1a1a7208 */ /* 0x004fe20000000000 */
[----:B------:R-:W-:Y:S05]  /*1660*/  BRA.DIV ~URZ, `(.L_x_6671) ;  /* 0x000018027f007947 */ /* 0x000fea000b800000 */
[----:B------:R-:W-:Y:S02]  /*1670*/  SEL R31, R21, R20, P0 ;  /* 0x00000014151f7207 */ /* 0x000fe40000000000 */
[----:B------:R2:W3:Y:S04]  /*1680*/  SHFL.BFLY PT, R21, R26, 0x1, 0x1f ;  /* 0x0c201f001a157f89 */ /* 0x0004e800000e0000 */
[----:B------:R2:W4:Y:S02]  /*1690*/  SHFL.BFLY PT, R20, R31, 0x1, 0x1f ;  /* 0x0c201f001f147f89 */ /* 0x00052400000e0000 */
.L_x_6701:
        /* <DEDUP_REMOVED lines=27> */
.L_x_6673:
[----:B------:R-:W-:Y:S05]  /*1850*/  BSYNC B1 ;  /* 0x0000000000017941 */ /* 0x000fea0003800000 */
.L_x_6672:
        /* <DEDUP_REMOVED lines=20> */
.L_x_6676:
[----:B------:R-:W-:Y:S05]  /*19a0*/  BSYNC B1 ;  /* 0x0000000000017941 */ /* 0x000fea0003800000 */
.L_x_6675:
[----:B0-----:R-:W-:Y:S05]  /*19b0*/  BRA `(.L_x_6677) ;  /* 0xfffff5a000007947 */ /* 0x001fea000383ffff */
.L_x_6663:
[----:B------:R-:W-:Y:S02]  /*19c0*/  IMAD.MOV.U32 R34, RZ, RZ, RZ ;  /* 0x000000ffff227224 */ /* 0x000fe400078e00ff */
.L_x_6690:
        /* <DEDUP_REMOVED lines=67> */
.L_x_6702:
[----:B------:R-:W-:Y:S05]  /*1e00*/  BRA.DIV ~URZ, `(.L_x_6679) ;  /* 0x000011d27f007947 */ /* 0x000fea000b800000 */
[----:B------:R2:W3:Y:S04]  /*1e10*/  SHFL.BFLY PT, R24, R21, 0x10, 0x1f ;  /* 0x0e001f0015187f89 */ /* 0x0004e800000e0000 */
[----:B------:R2:W4:Y:S02]  /*1e20*/  SHFL.BFLY PT, R26, R25, 0x10, 0x1f ;  /* 0x0e001f00191a7f89 */ /* 0x00052400000e0000 */
.L_x_6703:
        /* <DEDUP_REMOVED lines=12> */
.L_x_6704:
[----:B--2---:R-:W-:-:S13]  /*1ef0*/  FSETP.GEU.FTZ.AND P1, PT, R20, R21, PT ;  /* 0x000000151400720b */ /* 0x004fda0003f3e000 */
[----:B------:R-:W-:-:S04]  /*1f00*/  @P1 FSETP.NEU.FTZ.AND P2, PT, R20, R21, PT ;  /* 0x000000151400120b */ /* 0x000fc80003f5d000 */
[----:B---3--:R-:W-:-:S13]  /*1f10*/  @P1 ISETP.LT.AND P0, PT, R25, R26, !P2 ;  /* 0x0000001a1900120c */ /* 0x008fda0005701270 */
[----:B-1----:R-:W-:Y:S01]  /*1f20*/  FSEL R20, R21, R20, P0 ;  /* 0x0000001415147208 */ /* 0x002fe20000000000 */
[----:B------:R-:W-:Y:S05]  /*1f30*/  BRA.DIV ~URZ, `(.L_x_6681) ;  /* 0x000013127f007947 */ /* 0x000fea000b800000 */
[----:B------:R1:W2:Y:S02]  /*1f40*/  SHFL.BFLY PT, R21, R20, 0x4, 0x1f ;  /* 0x0c801f0014157f89 */ /* 0x0002a400000e0000 */
.L_x_6705:
[----:B0-----:R-:W-:Y:S01]  /*1f50*/  FSEL R24, R27, R24, P0 ;  /* 0x000000181b187208 */ /* 0x001fe20000000000 */
[----:B------:R-:W-:Y:S05]  /*1f60*/  BRA.DIV ~URZ, `(.L_x_6682) ;  /* 0x000013627f007947 */ /* 0x000fea000b800000 */
[----:B------:R-:W-:Y:S01]  /*1f70*/  SEL R26, R25, R26, P0 ;  /* 0x0000001a191a7207 */ /* 0x000fe20000000000 */
[----:B------:R0:W3:Y:S04]  /*1f80*/  SHFL.BFLY PT, R27, R24, 0x4, 0x1f ;  /* 0x0c801f00181b7f89 */ /* 0x0000e800000e0000 */
[----:B------:R0:W4:Y:S02]  /*1f90*/  SHFL.BFLY PT, R25, R26, 0x4, 0x1f ;  /* 0x0c801f001a197f89 */ /* 0x00012400000e0000 */
.L_x_6706:
        /* <DEDUP_REMOVED lines=12> */
.L_x_6707:
[----:B-1----:R-:W-:-:S13]  /*2060*/  FSETP.GEU.FTZ.AND P1, PT, R20, R21, PT ;  /* 0x000000151400720b */ /* 0x002fda0003f3e000 */
[----:B------:R-:W-:-:S04]  /*2070*/  @P1 FSETP.NEU.FTZ.AND P2, PT, R20, R21, PT ;  /* 0x000000151400120b */ /* 0x000fc80003f5d000 */
[----:B---3--:R-:W-:-:S13]  /*2080*/  @P1 ISETP.LT.AND P0, PT, R25, R26, !P2 ;  /* 0x0000001a1900120c */ /* 0x008fda0005701270 */
[----:B0-----:R-:W-:Y:S01]  /*2090*/  FSEL R20, R21, R20, P0 ;  /* 0x0000001415147208 */ /* 0x001fe20000000000 */
[----:B------:R-:W-:Y:S05]  /*20a0*/  BRA.DIV ~URZ, `(.L_x_6684) ;  /* 0x000014a27f007947 */ /* 0x000fea000b800000 */
[----:B------:R0:W1:Y:S02]  /*20b0*/  SHFL.BFLY PT, R21, R20, 0x1, 0x1f ;  /* 0x0c201f0014157f89 */ /* 0x00006400000e0000 */
.L_x_6708:
[----:B--2---:R-:W-:Y:S01]  /*20c0*/  FSEL R27, R27, R24, P0 ;  /* 0x000000181b1b7208 */ /* 0x004fe20000000000 */
[----:B------:R-:W-:Y:S05]  /*20d0*/  BRA.DIV ~URZ, `(.L_x_6685) ;  /* 0x000014f27f007947 */ /* 0x000fea000b800000 */
[----:B------:R-:W-:Y:S01]  /*20e0*/  SEL R31, R25, R26, P0 ;  /* 0x0000001a191f7207 */ /* 0x000fe20000000000 */
[----:B------:R2:W3:Y:S04]  /*20f0*/  SHFL.BFLY PT, R24, R27, 0x1, 0x1f ;  /* 0x0c201f001b187f89 */ /* 0x0004e800000e0000 */
[----:B------:R2:W4:Y:S02]  /*2100*/  SHFL.BFLY PT, R29, R31, 0x1, 0x1f ;  /* 0x0c201f001f1d7f89 */ /* 0x00052400000e0000 */
.L_x_6709:
        /* <DEDUP_REMOVED lines=26> */
.L_x_6687:
[----:B------:R-:W-:Y:S05]  /*22b0*/  BSYNC B1 ;  /* 0x0000000000017941 */ /* 0x000fea0003800000 */
.L_x_6686:
        /* <DEDUP_REMOVED lines=20> */
.L_x_6689:
[----:B------:R-:W-:Y:S05]  /*2400*/  BSYNC B1 ;  /* 0x0000000000017941 */ /* 0x000fea0003800000 */
.L_x_6688:
[----:B0-----:R-:W-:Y:S05]  /*2410*/  BRA `(.L_x_6690) ;  /* 0xfffff5b000007947 */ /* 0x001fea000383ffff */
.L_x_6674:
[----:B------:R-:W-:Y:S05]  /*2420*/  BSYNC B0 ;  /* 0x0000000000007941 */ /* 0x000fea0003800000 */
.L_x_6662:
        /* <DEDUP_REMOVED lines=19> */
.L_x_6692:
        /* <DEDUP_REMOVED lines=20> */
.L_x_6691:
        /* <DEDUP_REMOVED lines=11> */
.L_x_6693:
        /* <DEDUP_REMOVED lines=11> */
.L_x_6664:
[----:B------:R-:W-:Y:S01]  /*2800*/  IMAD.MOV.U32 R31, RZ, RZ, R27 ;  /* 0x000000ffff1f7224 */ /* 0x000fe200078e001b */
[----:B------:R-:W-:Y:S01]  /*2810*/  MOV R22, 0x2860 ;  /* 0x0000286000167802 */ /* 0x000fe20000000f00 */
[----:B------:R-:W-:Y:S02]  /*2820*/  IMAD.MOV.U32 R30, RZ, RZ, 0x10 ;  /* 0x00000010ff1e7424 */ /* 0x000fe400078e00ff */
[----:B------:R-:W-:Y:S02]  /*2830*/  IMAD.MOV.U32 R29, RZ, RZ, 0x1f ;  /* 0x0000001fff1d7424 */ /* 0x000fe400078e00ff */
[----:B------:R-:W-:Y:S02]  /*2840*/  IMAD.MOV.U32 R28, RZ, RZ, -0x1 ;  /* 0xffffffffff1c7424 */ /* 0x000fe400078e00ff */
[----:B------:R-:W-:Y:S05]  /*2850*/  CALL.REL.NOINC `($__internal_126_$__cuda_sm70_shflsync_bfly_p) ;  /* 0x00000e5000007944 */ /* 0x000fea0003c00000 */
[----:B-1----:R-:W-:Y:S01]  /*2860*/  IMAD.MOV.U32 R24, RZ, RZ, R29 ;  /* 0x000000ffff187224 */ /* 0x002fe200078e001d */
[----:B0-----:R-:W-:Y:S05]  /*2870*/  BRA `(.L_x_6694) ;  /* 0xffffeb1000007947 */ /* 0x001fea000383ffff */
.L_x_6665:
[----:B------:R-:W-:Y:S01]  /*2880*/  IMAD.MOV.U32 R31, RZ, RZ, R25 ;  /* 0x000000ffff1f7224 */ /* 0x000fe200078e0019 */
[----:B------:R-:W-:Y:S01]  /*2890*/  MOV R22, 0x28e0 ;  /* 0x000028e000167802 */ /* 0x000fe20000000f00 */
[----:B------:R-:W-:Y:S02]  /*28a0*/  IMAD.MOV.U32 R30, RZ, RZ, 0x10 ;  /* 0x00000010ff1e7424 */ /* 0x000fe400078e00ff */
[----:B------:R-:W-:-:S02]  /*28b0*/  IMAD.MOV.U32 R29, RZ, RZ, 0x1f ;  /* 0x0000001fff1d7424 */ /* 0x000fc400078e00ff */
[----:B------:R-:W-:Y:S02]  /*28c0*/  IMAD.MOV.U32 R28, RZ, RZ, -0x1 ;  /* 0xffffffffff1c7424 */ /* 0x000fe400078e00ff */
[----:B01----:R-:W-:Y:S05]  /*28d0*/  CALL.REL.NOINC `($__internal_126_$__cuda_sm70_shflsync_bfly_p) ;  /* 0x00000dd000007944 */ /* 0x003fea0003c00000 */
[----:B-1----:R-:W-:Y:S01]  /*28e0*/  IMAD.MOV.U32 R26, RZ, RZ, R29 ;  /* 0x000000ffff1a7224 */ /* 0x002fe200078e001d */
[----:B------:R-:W-:Y:S01]  /*28f0*/  MOV R22, 0x2950 ;  /* 0x0000295000167802 */ /* 0x000fe20000000f00 */
[----:B0-----:R-:W-:Y:S02]  /*2900*/  IMAD.MOV.U32 R31, RZ, RZ, R21 ;  /* 0x000000ffff1f7224 */ /* 0x001fe400078e0015 */
[----:B------:R-:W-:Y:S02]  /*2910*/  IMAD.MOV.U32 R30, RZ, RZ, 0x10 ;  /* 0x00000010ff1e7424 */ /* 0x000fe400078e00ff */
[----:B------:R-:W-:Y:S02]  /*2920*/  IMAD.MOV.U32 R29, RZ, RZ, 0x1f ;  /* 0x0000001fff1d7424 */ /* 0x000fe400078e00ff */
[----:B------:R-:W-:Y:S02]  /*2930*/  IMAD.MOV.U32 R28, RZ, RZ, -0x1 ;  /* 0xffffffffff1c7424 */ /* 0x000fe400078e00ff */
[----:B------:R-:W-:Y:S05]  /*2940*/  CALL.REL.NOINC `($__internal_126_$__cuda_sm70_shflsync_bfly_p) ;  /* 0x00000d6000007944 */ /* 0x000fea0003c00000 */
[----:B-1----:R-:W-:Y:S01]  /*2950*/  IMAD.MOV.U32 R20, RZ, RZ, R29 ;  /* 0x000000ffff147224 */ /* 0x002fe200078e001d */
[----:B0-----:R-:W-:Y:S05]  /*2960*/  BRA `(.L_x_6695) ;  /* 0xffffea5000007947 */ /* 0x001fea000383ffff */
.L_x_6666:
[----:B------:R-:W-:Y:S01]  /*2970*/  IMAD.MOV.U32 R31, RZ, RZ, R24 ;  /* 0x000000ffff1f7224 */ /* 0x000fe200078e0018 */
[----:B------:R-:W-:Y:S01]  /*2980*/  MOV R22, 0x29d0 ;  /* 0x000029d000167802 */ /* 0x000fe20000000f00 */
[----:B------:R-:W-:-:S02]  /*2990*/  IMAD.MOV.U32 R30, RZ, RZ, 0x8 ;  /* 0x00000008ff1e7424 */ /* 0x000fc400078e00ff */
[----:B------:R-:W-:Y:S02]  /*29a0*/  IMAD.MOV.U32 R29, RZ, RZ, 0x1f ;  /* 0x0000001fff1d7424 */ /* 0x000fe400078e00ff */
[----:B------:R-:W-:Y:S02]  /*29b0*/  IMAD.MOV.U32 R28, RZ, RZ, -0x1 ;  /* 0xffffffffff1c7424 */ /* 0x000fe400078e00ff */
[----:B0-23--:R-:W-:Y:S05]  /*29c0*/  CALL.REL.NOINC `($__internal_126_$__cuda_sm70_shflsync_bfly_p) ;  /* 0x00000ce000007944 */ /* 0x00dfea0003c00000 */
[----:B------:R-:W-:Y:S01]  /*29d0*/  FSEL R26, R26, R25, P1 ;  /* 0x000000191a1a7208 */ /* 0x000fe20000800000 */
[----:B-1----:R-:W-:Y:S01]  /*29e0*/  IMAD.MOV.U32 R25, RZ, RZ, R29 ;  /* 0x000000ffff197224 */ /* 0x002fe200078e001d */
[----:B------:R-:W-:Y:S01]  /*29f0*/  MOV R22, 0x2a50 ;  /* 0x00002a5000167802 */ /* 0x000fe20000000f00 */
[----:B0-----:R-:W-:Y:S02]  /*2a00*/  IMAD.MOV.U32 R30, RZ, RZ, 0x8 ;  /* 0x00000008ff1e7424 */ /* 0x001fe400078e00ff */
[----:B------:R-:W-:Y:S02]  /*2a10*/  IMAD.MOV.U32 R29, RZ, RZ, 0x1f ;  /* 0x0000001fff1d7424 */ /* 0x000fe400078e00ff */
[----:B------:R-:W-:Y:S02]  /*2a20*/  IMAD.MOV.U32 R28, RZ, RZ, -0x1 ;  /* 0xffffffffff1c7424 */ /* 0x000fe400078e00ff */
[----:B------:R-:W-:-:S02]  /*2a30*/  IMAD.MOV.U32 R31, RZ, RZ, R26 ;  /* 0x000000ffff1f7224 */ /* 0x000fc400078e001a */
[----:B------:R-:W-:Y:S05]  /*2a40*/  CALL.REL.NOINC `($__internal_126_$__cuda_sm70_shflsync_bfly_p) ;  /* 0x00000c6000007944 */ /* 0x000fea0003c00000 */
[----:B------:R-:W-:Y:S01]  /*2a50*/  SEL R20, R20, R21, P1 ;  /* 0x0000001514147207 */ /* 0x000fe20000800000 */
[----:B-1----:R-:W-:Y:S01]  /*2a60*/  IMAD.MOV.U32 R27, RZ, RZ, R29 ;  /* 0x000000ffff1b7224 */ /* 0x002fe200078e001d */
[----:B------:R-:W-:Y:S01]  /*2a70*/  MOV R22, 0x2ad0 ;  /* 0x00002ad000167802 */ /* 0x000fe20000000f00 */
[----:B0-----:R-:W-:-:S02]  /*2a80*/  IMAD.MOV.U32 R30, RZ, RZ, 0x8 ;  /* 0x00000008ff1e7424 */ /* 0x001fc400078e00ff */
[----:B------:R-:W-:Y:S02]  /*2a90*/  IMAD.MOV.U32 R29, RZ, RZ, 0x1f ;  /* 0x0000001fff1d7424 */ /* 0x000fe400078e00ff */
[----:B------:R-:W-:Y:S02]  /*2aa0*/  IMAD.MOV.U32 R28, RZ, RZ, -0x1 ;  /* 0xffffffffff1c7424 */ /* 0x000fe400078e00ff */
[----:B------:R-:W-:Y:S02]  /*2ab0*/  IMAD.MOV.U32 R31, RZ, RZ, R20 ;  /* 0x000000ffff1f7224 */ /* 0x000fe400078e0014 */
[----:B------:R-:W-:Y:S05]  /*2ac0*/  CALL.REL.NOINC `($__internal_126_$__cuda_sm70_shflsync_bfly_p) ;  /* 0x00000be000007944 */ /* 0x000fea0003c00000 */
[----:B-1----:R-:W-:Y:S01]  /*2ad0*/  IMAD.MOV.U32 R21, RZ, RZ, R29 ;  /* 0x000000ffff157224 */ /* 0x002fe200078e001d */
[----:B0-----:R-:W-:Y:S05]  /*2ae0*/  BRA `(.L_x_6696) ;  /* 0xffffe99000007947 */ /* 0x001fea000383ffff */
.L_x_6667:
[----:B------:R-:W-:Y:S01]  /*2af0*/  IMAD.MOV.U32 R31, RZ, RZ, R24 ;  /* 0x000000ffff1f7224 */ /* 0x000fe200078e0018 */
[----:B------:R-:W-:Y:S01]  /*2b00*/  MOV R22, 0x2b50 ;  /* 0x00002b5000167802 */ /* 0x000fe20000000f00 */
[----:B------:R-:W-:Y:S02]  /*2b10*/  IMAD.MOV.U32 R30, RZ, RZ, 0x4 ;  /* 0x00000004ff1e7424 */ /* 0x000fe400078e00ff */
[----:B------:R-:W-:Y:S02]  /*2b20*/  IMAD.MOV.U32 R29, RZ, RZ, 0x1f ;  /* 0x0000001fff1d7424 */ /* 0x000fe400078e00ff */
[----:B------:R-:W-:-:S02]  /*2b30*/  IMAD.MOV.U32 R28, RZ, RZ, -0x1 ;  /* 0xffffffffff1c7424 */ /* 0x000fc400078e00ff */
[----:B0-----:R-:W-:Y:S05]  /*2b40*/  CALL.REL.NOINC `($__internal_126_$__cuda_sm70_shflsync_bfly_p) ;  /* 0x00000b6000007944 */ /* 0x001fea0003c00000 */
[----:B-1----:R-:W-:Y:S01]  /*2b50*/  IMAD.MOV.U32 R25, RZ, RZ, R29 ;  /* 0x000000ffff197224 */ /* 0x002fe200078e001d */
[----:B0-----:R-:W-:Y:S05]  /*2b60*/  BRA `(.L_x_6697) ;  /* 0xffffe97000007947 */ /* 0x001fea000383ffff */
.L_x_6668:
[----:B------:R-:W-:Y:S01]  /*2b70*/  IMAD.MOV.U32 R31, RZ, RZ, R27 ;  /* 0x000000ffff1f7224 */ /* 0x000fe200078e001b */
[----:B------:R-:W-:Y:S01]  /*2b80*/  MOV R22, 0x2bd0 ;  /* 0x00002bd000167802 */ /* 0x000fe20000000f00 */
[----:B------:R-:W-:-:S02]  /*2b90*/  IMAD.MOV.U32 R30, RZ, RZ, 0x4 ;  /* 0x00000004ff1e7424 */ /* 0x000fc400078e00ff */
[----:B------:R-:W-:Y:S02]  /*2ba0*/  IMAD.MOV.U32 R29, RZ, RZ, 0x1f ;  /* 0x0000001fff1d7424 */ /* 0x000fe400078e00ff */
[----:B------:R-:W-:Y:S02]  /*2bb0*/  IMAD.MOV.U32 R28, RZ, RZ, -0x1 ;  /* 0xffffffffff1c7424 */ /* 0x000fe400078e00ff */
[----:B-12---:R-:W-:Y:S05]  /*2bc0*/  CALL.REL.NOINC `($__internal_126_$__cuda_sm70_shflsync_bfly_p) ;  /* 0x00000ae000007944 */ /* 0x006fea0003c00000 */
[----:B------:R-:W-:Y:S01]  /*2bd0*/  SEL R21, R21, R20, P0 ;  /* 0x0000001415157207 */ /* 0x000fe20000000000 */
[----:B-1----:R-:W-:Y:S01]  /*2be0*/  IMAD.MOV.U32 R26, RZ, RZ, R29 ;  /* 0x000000ffff1a7224 */ /* 0x002fe200078e001d */
[----:B------:R-:W-:Y:S01]  /*2bf0*/  MOV R22, 0x2c50 ;  /* 0x00002c5000167802 */ /* 0x000fe20000000f00 */
[----:B0-----:R-:W-:Y:S02]  /*2c00*/  IMAD.MOV.U32 R30, RZ, RZ, 0x4 ;  /* 0x00000004ff1e7424 */ /* 0x001fe400078e00ff */
[----:B------:R-:W-:Y:S02]  /*2c10*/  IMAD.MOV.U32 R29, RZ, RZ, 0x1f ;  /* 0x0000001fff1d7424 */ /* 0x000fe400078e00ff */
[----:B------:R-:W-:Y:S02]  /*2c20*/  IMAD.MOV.U32 R28, RZ, RZ, -0x1 ;  /* 0xffffffffff1c7424 */ /* 0x000fe400078e00ff */
[----:B------:R-:W-:-:S02]  /*2c30*/  IMAD.MOV.U32 R31, RZ, RZ, R21 ;  /* 0x000000ffff1f7224 */ /* 0x000fc400078e0015 */
[----:B------:R-:W-:Y:S05]  /*2c40*/  CALL.REL.NOINC `($__internal_126_$__cuda_sm70_shflsync_bfly_p) ;  /* 0x00000a6000007944 */ /* 0x000fea0003c00000 */
[----:B-1----:R-:W-:Y:S01]  /*2c50*/  IMAD.MOV.U32 R20, RZ, RZ, R29 ;  /* 0x000000ffff147224 */ /* 0x002fe200078e001d */
[----:B0-----:R-:W-:Y:S05]  /*2c60*/  BRA `(.L_x_6698) ;  /* 0xffffe8c000007947 */ /* 0x001fea000383ffff */
.L_x_6669:
[----:B------:R-:W-:Y:S01]  /*2c70*/  IMAD.MOV.U32 R31, RZ, RZ, R24 ;  /* 0x000000ffff1f7224 */ /* 0x000fe200078e0018 */
[----:B------:R-:W-:Y:S01]  /*2c80*/  MOV R22, 0x2cd0 ;  /* 0x00002cd000167802 */ /* 0x000fe20000000f00 */
[----:B------:R-:W-:-:S02]  /*2c90*/  IMAD.MOV.U32 R30, RZ, RZ, 0x2 ;  /* 0x00000002ff1e7424 */ /* 0x000fc400078e00ff */
[----:B------:R-:W-:Y:S02]  /*2ca0*/  IMAD.MOV.U32 R29, RZ, RZ, 0x1f ;  /* 0x0000001fff1d7424 */ /* 0x000fe400078e00ff */
[----:B------:R-:W-:Y:S02]  /*2cb0*/  IMAD.MOV.U32 R28, RZ, RZ, -0x1 ;  /* 0xffffffffff1c7424 */ /* 0x000fe400078e00ff */
[----:B0--3--:R-:W-:Y:S05]  /*2cc0*/  CALL.REL.NOINC `($__internal_126_$__cuda_sm70_shflsync_bfly_p) ;  /* 0x000009e000007944 */ /* 0x009fea0003c00000 */
        /* <DEDUP_REMOVED lines=18> */
.L_x_6670:
[----:B------:R-:W-:Y:S01]  /*2df0*/  IMAD.MOV.U32 R31, RZ, RZ, R24 ;  /* 0x000000ffff1f7224 */ /* 0x000fe200078e0018 */
[----:B------:R-:W-:Y:S01]  /*2e00*/  MOV R22, 0x2e50 ;  /* 0x00002e5000167802 */ /* 0x000fe20000000f00 */
[----:B------:R-:W-:Y:S02]  /*2e10*/  IMAD.MOV.U32 R30, RZ, RZ, 0x1 ;  /* 0x00000001ff1e7424 */ /* 0x000fe400078e00ff */
[----:B------:R-:W-:Y:S02]  /*2e20*/  IMAD.MOV.U32 R29, RZ, RZ, 0x1f ;  /* 0x0000001fff1d7424 */ /* 0x000fe400078e00ff */
[----:B------:R-:W-:-:S02]  /*2e30*/  IMAD.MOV.U32 R28, RZ, RZ, -0x1 ;  /* 0xffffffffff1c7424 */ /* 0x000fc400078e00ff */
[----:B--2---:R-:W-:Y:S05]  /*2e40*/  CALL.REL.NOINC `($__internal_126_$__cuda_sm70_shflsync_bfly_p) ;  /* 0x0000086000007944 */ /* 0x004fea0003c00000 */
[----:B-1----:R-:W-:Y:S01]  /*2e50*/  IMAD.MOV.U32 R25, RZ, RZ, R29 ;  /* 0x000000ffff197224 */ /* 0x002fe200078e001d */
[----:B0-----:R-:W-:Y:S05]  /*2e60*/  BRA `(.L_x_6700) ;  /* 0xffffe7e000007947 */ /* 0x001fea000383ffff */
.L_x_6671:
[----:B------:R-:W-:Y:S01]  /*2e70*/  IMAD.MOV.U32 R31, RZ, RZ, R26 ;  /* 0x000000ffff1f7224 */ /* 0x000fe200078e001a */
[----:B------:R-:W-:Y:S01]  /*2e80*/  MOV R22, 0x2ed0 ;  /* 0x00002ed000167802 */ /* 0x000fe20000000f00 */
[----:B------:R-:W-:-:S02]  /*2e90*/  IMAD.MOV.U32 R30, RZ, RZ, 0x1 ;  /* 0x00000001ff1e7424 */ /* 0x000fc400078e00ff */
[----:B------:R-:W-:Y:S02]  /*2ea0*/  IMAD.MOV.U32 R29, RZ, RZ, 0x1f ;  /* 0x0000001fff1d7424 */ /* 0x000fe400078e00ff */
[----:B------:R-:W-:Y:S02]  /*2eb0*/  IMAD.MOV.U32 R28, RZ, RZ, -0x1 ;  /* 0xffffffffff1c7424 */ /* 0x000fe400078e00ff */
[----:B01----:R-:W-:Y:S05]  /*2ec0*/  CALL.REL.NOINC `($__internal_126_$__cuda_sm70_shflsync_bfly_p) ;  /* 0x000007e000007944 */ /* 0x003fea0003c00000 */
[----:B0-----:R-:W-:Y:S01]  /*2ed0*/  SEL R31, R21, R20, P0 ;  /* 0x00000014151f7207 */ /* 0x001fe20000000000 */
[----:B-1----:R-:W-:Y:S01]  /*2ee0*/  IMAD.MOV.U32 R21, RZ, RZ, R29 ;  /* 0x000000ffff157224 */ /* 0x002fe200078e001d */
[----:B------:R-:W-:Y:S01]  /*2ef0*/  MOV R22, 0x2f40 ;  /* 0x00002f4000167802 */ /* 0x000fe20000000f00 */
[----:B------:R-:W-:Y:S02]  /*2f00*/  IMAD.MOV.U32 R30, RZ, RZ, 0x1 ;  /* 0x00000001ff1e7424 */ /* 0x000fe400078e00ff */
[----:B------:R-:W-:Y:S02]  /*2f10*/  IMAD.MOV.U32 R29, RZ, RZ, 0x1f ;  /* 0x0000001fff1d7424 */ /* 0x000fe400078e00ff */
[----:B------:R-:W-:Y:S02]  /*2f20*/  IMAD.MOV.U32 R28, RZ, RZ, -0x1 ;  /* 0xffffffffff1c7424 */ /* 0x000fe400078e00ff */
[----:B------:R-:W-:Y:S05]  /*2f30*/  CALL.REL.NOINC `($__internal_126_$__cuda_sm70_shflsync_bfly_p) ;  /* 0x0000077000007944 */ /* 0x000fea0003c00000 */
[----:B-1----:R-:W-:Y:S01]  /*2f40*/  IMAD.MOV.U32 R20, RZ, RZ, R29 ;  /* 0x000000ffff147224 */ /* 0x002fe200078e001d */
[----:B0-----:R-:W-:Y:S05]  /*2f50*/  BRA `(.L_x_6701) ;  /* 0xffffe74000007947 */ /* 0x001fea000383ffff */
.L_x_6678:
[----:B------:R-:W-:Y:S01]  /*2f60*/  IMAD.MOV.U32 R31, RZ, RZ, R27 ;  /* 0x000000ffff1f7224 */ /* 0x000fe200078e001b */
[----:B------:R-:W-:Y:S01]  /*2f70*/  MOV R22, 0x2fc0 ;  /* 0x00002fc000167802 */ /* 0x000fe20000000f00 */
[----:B------:R-:W-:-:S02]  /*2f80*/  IMAD.MOV.U32 R30, RZ, RZ, 0x10 ;  /* 0x00000010ff1e7424 */ /* 0x000fc400078e00ff */
[----:B------:R-:W-:Y:S02]  /*2f90*/  IMAD.MOV.U32 R29, RZ, RZ, 0x1f ;  /* 0x0000001fff1d7424 */ /* 0x000fe400078e00ff */
[----:B------:R-:W-:Y:S02]  /*2fa0*/  IMAD.MOV.U32 R28, RZ, RZ, -0x1 ;  /* 0xffffffffff1c7424 */ /* 0x000fe400078e00ff */
[----:B------:R-:W-:Y:S05]  /*2fb0*/  CALL.REL.NOINC `($__internal_126_$__cuda_sm70_shflsync_bfly_p) ;  /* 0x000006f000007944 */ /* 0x000fea0003c00000 */
[----:B-1----:R-:W-:Y:S01]  /*2fc0*/  IMAD.MOV.U32 R20, RZ, RZ, R29 ;  /* 0x000000ffff147224 */ /* 0x002fe200078e001d */
[----:B0-----:R-:W-:Y:S05]  /*2fd0*/  BRA `(.L_x_6702) ;  /* 0xffffee2000007947 */ /* 0x001fea000383ffff */
.L_x_6679:
[----:B------:R-:W-:Y:S01]  /*2fe0*/  IMAD.MOV.U32 R31, RZ, RZ, R21 ;  /* 0x000000ffff1f7224 */ /* 0x000fe200078e0015 */
[----:B------:R-:W-:Y:S01]  /*2ff0*/  MOV R22, 0x3040 ;  /* 0x0000304000167802 */ /* 0x000fe20000000f00 */
[----:B------:R-:W-:Y:S02]  /*3000*/  IMAD.MOV.U32 R30, RZ, RZ, 0x10 ;  /* 0x00000010ff1e7424 */ /* 0x000fe400078e00ff */
[----:B------:R-:W-:Y:S02]  /*3010*/  IMAD.MOV.U32 R29, RZ, RZ, 0x1f ;  /* 0x0000001fff1d7424 */ /* 0x000fe400078e00ff */
[----:B------:R-:W-:Y:S02]  /*3020*/  IMAD.MOV.U32 R28, RZ, RZ, -0x1 ;  /* 0xffffffffff1c7424 */ /* 0x000fe400078e00ff */
[----:B01----:R-:W-:Y:S05]  /*3030*/  CALL.REL.NOINC `($__internal_126_$__cuda_sm70_shflsync_bfly_p) ;  /* 0x0000067000007944 */ /* 0x003fea0003c00000 */
[----:B-1----:R-:W-:Y:S01]  /*3040*/  IMAD.MOV.U32 R24, RZ, RZ, R29 ;  /* 0x000000ffff187224 */ /* 0x002fe200078e001d */
[----:B------:R-:W-:Y:S01]  /*3050*/  MOV R22, 0x30b0 ;  /* 0x000030b000167802 */ /* 0x000fe20000000f00 */
[----:B0-----:R-:W-:-:S02]  /*3060*/  IMAD.MOV.U32 R31, RZ, RZ, R25 ;  /* 0x000000ffff1f7224 */ /* 0x001fc400078e0019 */
[----:B------:R-:W-:Y:S02]  /*3070*/  IMAD.MOV.U32 R30, RZ, RZ, 0x10 ;  /* 0x00000010ff1e7424 */ /* 0x000fe400078e00ff */
[----:B------:R-:W-:Y:S02]  /*3080*/  IMAD.MOV.U32 R29, RZ, RZ, 0x1f ;  /* 0x0000001fff1d7424 */ /* 0x000fe400078e00ff */
[----:B------:R-:W-:Y:S02]  /*3090*/  IMAD.MOV.U32 R28, RZ, RZ, -0x1 ;  /* 0xffffffffff1c7424 */ /* 0x000fe400078e00ff */
[----:B------:R-:W-:Y:S05]  /*30a0*/  CALL.REL.NOINC `($__internal_126_$__cuda_sm70_shflsync_bfly_p) ;  /* 0x0000060000007944 */ /* 0x000fea0003c00000 */
[----:B-1----:R-:W-:Y:S01]  /*30b0*/  IMAD.MOV.U32 R26, RZ, RZ, R29 ;  /* 0x000000ffff1a7224 */ /* 0x002fe200078e001d */
[----:B0-----:R-:W-:Y:S05]  /*30c0*/  BRA `(.L_x_6703) ;  /* 0xffffed6000007947 */ /* 0x001fea000383ffff */
.L_x_6680:
[----:B------:R-:W-:Y:S01]  /*30d0*/  IMAD.MOV.U32 R31, RZ, RZ, R20 ;  /* 0x000000ffff1f7224 */ /* 0x000fe200078e0014 */
[----:B------:R-:W-:Y:S01]  /*30e0*/  MOV R22, 0x3130 ;  /* 0x0000313000167802 */ /* 0x000fe20000000f00 */
[----:B------:R-:W-:Y:S02]  /*30f0*/  IMAD.MOV.U32 R30, RZ, RZ, 0x8 ;  /* 0x00000008ff1e7424 */ /* 0x000fe400078e00ff */
[----:B------:R-:W-:Y:S02]  /*3100*/  IMAD.MOV.U32 R29, RZ, RZ, 0x1f ;  /* 0x0000001fff1d7424 */ /* 0x000fe400078e00ff */
[----:B------:R-:W-:-:S02]  /*3110*/  IMAD.MOV.U32 R28, RZ, RZ, -0x1 ;  /* 0xffffffffff1c7424 */ /* 0x000fc400078e00ff */
[----:B0-23--:R-:W-:Y:S05]  /*3120*/  CALL.REL.NOINC `($__internal_126_$__cuda_sm70_shflsync_bfly_p) ;  /* 0x0000058000007944 */ /* 0x00dfea0003c00000 */
[----:B------:R-:W-:Y:S01]  /*3130*/  FSEL R24, R24, R21, P1 ;  /* 0x0000001518187208 */ /* 0x000fe20000800000 */
[----:B-1----:R-:W-:Y:S01]  /*3140*/  IMAD.MOV.U32 R21, RZ, RZ, R29 ;  /* 0x000000ffff157224 */ /* 0x002fe200078e001d */
[----:B------:R-:W-:Y:S01]  /*3150*/  MOV R22, 0x31b0 ;  /* 0x000031b000167802 */ /* 0x000fe20000000f00 */
[----:B0-----:R-:W-:-:S02]  /*3160*/  IMAD.MOV.U32 R30, RZ, RZ, 0x8 ;  /* 0x00000008ff1e7424 */ /* 0x001fc400078e00ff */
[----:B------:R-:W-:Y:S02]  /*3170*/  IMAD.MOV.U32 R29, RZ, RZ, 0x1f ;  /* 0x0000001fff1d7424 */ /* 0x000fe400078e00ff */
[----:B------:R-:W-:Y:S02]  /*3180*/  IMAD.MOV.U32 R28, RZ, RZ, -0x1 ;  /* 0xffffffffff1c7424 */ /* 0x000fe400078e00ff */
[----:B------:R-:W-:Y:S02]  /*3190*/  IMAD.MOV.U32 R31, RZ, RZ, R24 ;  /* 0x000000ffff1f7224 */ /* 0x000fe400078e0018 */
[----:B------:R-:W-:Y:S05]  /*31a0*/  CALL.REL.NOINC `($__internal_126_$__cuda_sm70_shflsync_bfly_p) ;  /* 0x0000050000007944 */ /* 0x000fea0003c00000 */
[----:B------:R-:W-:Y:S01]  /*31b0*/  SEL R26, R26, R25, P1 ;  /* 0x000000191a1a7207 */ /* 0x000fe20000800000 */
[----:B-1----:R-:W-:Y:S01]  /*31c0*/  IMAD.MOV.U32 R27, RZ, RZ, R29 ;  /* 0x000000ffff1b7224 */ /* 0x002fe200078e001d */
[----:B------:R-:W-:Y:S01]  /*31d0*/  MOV R22, 0x3230 ;  /* 0x0000323000167802 */ /* 0x000fe20000000f00 */
[----:B0-----:R-:W-:Y:S02]  /*31e0*/  IMAD.MOV.U32 R30, RZ, RZ, 0x8 ;  /* 0x00000008ff1e7424 */ /* 0x001fe400078e00ff */
[----:B------:R-:W-:Y:S02]  /*31f0*/  IMAD.MOV.U32 R29, RZ, RZ, 0x1f ;  /* 0x0000001fff1d7424 */ /* 0x000fe400078e00ff */
[----:B------:R-:W-:-:S02]  /*3200*/  IMAD.MOV.U32 R28, RZ, RZ, -0x1 ;  /* 0xffffffffff1c7424 */ /* 0x000fc400078e00ff */
[----:B------:R-:W-:Y:S02]  /*3210*/  IMAD.MOV.U32 R31, RZ, RZ, R26 ;  /* 0x000000ffff1f7224 */ /* 0x000fe400078e001a */
[----:B------:R-:W-:Y:S05]  /*3220*/  CALL.REL.NOINC `($__internal_126_$__cuda_sm70_shflsync_bfly_p) ;  /* 0x0000048000007944 */ /* 0x000fea0003c00000 */
[----:B-1----:R-:W-:Y:S01]  /*3230*/  IMAD.MOV.U32 R25, RZ, RZ, R29 ;  /* 0x000000ffff197224 */ /* 0x002fe200078e001d */
[----:B0-----:R-:W-:Y:S05]  /*3240*/  BRA `(.L_x_6704) ;  /* 0xffffeca000007947 */ /* 0x001fea000383ffff */
.L_x_6681:
[----:B------:R-:W-:Y:S01]  /*3250*/  IMAD.MOV.U32 R31, RZ, RZ, R20 ;  /* 0x000000ffff1f7224 */ /* 0x000fe200078e0014 */
[----:B------:R-:W-:Y:S01]  /*3260*/  MOV R22, 0x32b0 ;  /* 0x000032b000167802 */ /* 0x000fe20000000f00 */
[----:B------:R-:W-:Y:S02]  /*3270*/  IMAD.MOV.U32 R30, RZ, RZ, 0x4 ;  /* 0x00000004ff1e7424 */ /* 0x000fe400078e00ff */
[----:B------:R-:W-:Y:S02]  /*3280*/  IMAD.MOV.U32 R29, RZ, RZ, 0x1f ;  /* 0x0000001fff1d7424 */ /* 0x000fe400078e00ff */
[----:B------:R-:W-:Y:S02]  /*3290*/  IMAD.MOV.U32 R28, RZ, RZ, -0x1 ;  /* 0xffffffffff1c7424 */ /* 0x000fe400078e00ff */
[----:B0-----:R-:W-:Y:S05]  /*32a0*/  CALL.REL.NOINC `($__internal_126_$__cuda_sm70_shflsync_bfly_p) ;  /* 0x0000040000007944 */ /* 0x001fea0003c00000 */
[----:B-1----:R-:W-:Y:S01]  /*32b0*/  IMAD.MOV.U32 R21, RZ, RZ, R29 ;  /* 0x000000ffff157224 */ /* 0x002fe200078e001d */
[----:B0-----:R-:W-:Y:S05]  /*32c0*/  BRA `(.L_x_6705) ;  /* 0xffffec8000007947 */ /* 0x001fea000383ffff */
.L_x_6682:
        /* <DEDUP_REMOVED lines=16> */
.L_x_6683:
        /* <DEDUP_REMOVED lines=24> */
.L_x_6684:
        /* <DEDUP_REMOVED lines=8> */
.L_x_6685:
[----:B------:R-:W-:Y:S01]  /*35d0*/  IMAD.MOV.U32 R31, RZ, RZ, R27 ;  /* 0x000000ffff1f7224 */ /* 0x000fe200078e001b */
[----:B------:R-:W-:Y:S01]  /*35e0*/  MOV R22, 0x3630 ;  /* 0x0000363000167802 */ /* 0x000fe20000000f00 */
[----:B------:R-:W-:-:S02]  /*35f0*/  IMAD.MOV.U32 R30, RZ, RZ, 0x1 ;  /* 0x00000001ff1e7424 */ /* 0x000fc400078e00ff */
[----:B------:R-:W-:Y:S02]  /*3600*/  IMAD.MOV.U32 R29, RZ, RZ, 0x1f ;  /* 0x0000001fff1d7424 */ /* 0x000fe400078e00ff */
[----:B------:R-:W-:Y:S02]  /*3610*/  IMAD.MOV.U32 R28, RZ, RZ, -0x1 ;  /* 0xffffffffff1c7424 */ /* 0x000fe400078e00ff */
[----:B01----:R-:W-:Y:S05]  /*3620*/  CALL.REL.NOINC `($__internal_126_$__cuda_sm70_shflsync_bfly_p) ;  /* 0x0000008000007944 */ /* 0x003fea0003c00000 */
[----:B-1----:R-:W-:Y:S01]  /*3630*/  IMAD.MOV.U32 R24, RZ, RZ, R29 ;  /* 0x000000ffff187224 */ /* 0x002fe200078e001d */
[----:B0-----:R-:W-:Y:S01]  /*3640*/  SEL R31, R25, R26, P0 ;  /* 0x0000001a191f7207 */ /* 0x001fe20000000000 */
[----:B------:R-:W-:Y:S01]  /*3650*/  IMAD.MOV.U32 R30, RZ, RZ, 0x1 ;  /* 0x00000001ff1e7424 */ /* 0x000fe200078e00ff */
[----:B------:R-:W-:Y:S01]  /*3660*/  MOV R22, 0x36a0 ;  /* 0x000036a000167802 */ /* 0x000fe20000000f00 */
[----:B------:R-:W-:Y:S02]  /*3670*/  IMAD.MOV.U32 R29, RZ, RZ, 0x1f ;  /* 0x0000001fff1d7424 */ /* 0x000fe400078e00ff */
[----:B------:R-:W-:Y:S02]  /*3680*/  IMAD.MOV.U32 R28, RZ, RZ, -0x1 ;  /* 0xffffffffff1c7424 */ /* 0x000fe400078e00ff */
[----:B------:R-:W-:Y:S05]  /*3690*/  CALL.REL.NOINC `($__internal_126_$__cuda_sm70_shflsync_bfly_p) ;  /* 0x0000001000007944 */ /* 0x000fea0003c00000 */
[----:B01----:R-:W-:Y:S05]  /*36a0*/  BRA `(.L_x_6709) ;  /* 0xffffea6000007947 */ /* 0x003fea000383ffff */
        .weak           $__internal_126_$__cuda_sm70_shflsync_bfly_p
        .type           $__internal_126_$__cuda_sm70_shflsync_bfly_p,@function
        .size           $__internal_126_$__cuda_sm70_shflsync_bfly_p,(.L_x_11070 - $__internal_126_$__cuda_sm70_shflsync_bfly_p)
$__internal_126_$__cuda_sm70_shflsync_bfly_p:
[----:B------:R-:W-:Y:S01]  /*36b0*/  IMAD.MOV.U32 R23, RZ, RZ, 0x0 ;  /* 0x00000000ff177424 */ /* 0x000fe200078e00ff */
[----:B------:R-:W-:Y:S04]  /*36c0*/  WARPSYNC R28 ;  /* 0x0000001c00007348 */ /* 0x000fe80003800000 */
[----:B------:R0:W1:Y:S01]  /*36d0*/  SHFL.BFLY PT, R29, R31, R30, R29 ;  /* 0x0c00001e1f1d7389 */ /* 0x00006200000e001d */
[----:B------:R-:W-:Y:S05]  /*36e0*/  RET.REL.NODEC R22 `(_ZN4vllm3moe10topkGatingILi16ELi512ELi4ELi16ELi32Ei13__nv_bfloat16LNS0_11ScoringFuncE0EEEvPKT5_PKbPfiPT4_PiiiibPKf) ;  /* 0xffffc91016007950 */ /* 0x000fea0003c3ffff */
.L_x_6710:
        /* <DEDUP_REMOVED lines=9> */
.L_x_11070:


//--------------------- .text._ZN4vllm3moe10topkGatingILi8ELi256ELi4ELi16ELi32Ei13__nv_bfloat16LNS0_11ScoringFuncE0EEEvPKT5_PKbPfiPT4_PiiiibPKf --------------------------
	.section	.text._ZN4vllm3moe10topkGatingILi8ELi256ELi4ELi16ELi32Ei13__nv_bfloat16LNS0_11ScoringFuncE0EEEvPKT5_PKbPfiPT4_PiiiibPKf,"ax",@progbits
	.sectioninfo	@"SHI_REGISTERS=32"
	.align	128
        .global         _ZN4vllm3moe10topkGatingILi8ELi256ELi4ELi16ELi32Ei13__nv_bfloat16LNS0_11ScoringFuncE0EEEvPKT5_PKbPfiPT4_PiiiibPKf
        .type           _ZN4vllm3moe10topkGatingILi8ELi256ELi4ELi16ELi32Ei13__nv_bfloat16LNS0_11ScoringFuncE0EEEvPKT5_PKbPfiPT4_PiiiibPKf,@function
        .size           _ZN4vllm3moe10topkGatingILi8ELi256ELi4ELi16ELi32Ei13__nv_bfloat16LNS0_11ScoringFuncE0EEEvPKT5_PKbPfiPT4_PiiiibPKf,(.L_x_11071 - _ZN4vllm3moe10topkGatingILi8ELi256ELi4ELi16ELi32Ei13__nv_bfloat16LNS0_11ScoringFuncE0EEEvPKT5_PKbPfiPT4_PiiiibPKf)
        .other          _ZN4vllm3moe10topkGatingILi8ELi256ELi4ELi16ELi32Ei13__nv_bfloat16LNS0_11ScoringFuncE0EEEvPKT5_PKbPfiPT4_PiiiibPKf,@"STO_CUDA_ENTRY STV_DEFAULT"
_ZN4vllm3moe10topkGatingILi8ELi256ELi4ELi16ELi32Ei13__nv_bfloat16LNS0_11ScoringFuncE0EEEvPKT5_PKbPfiPT4_PiiiibPKf:
.text._ZN4vllm3moe10topkGatingILi8ELi256ELi4ELi16ELi32Ei13__nv_bfloat16LNS0_11ScoringFuncE0EEEvPKT5_PKbPfiPT4_PiiiibPKf:
        /* <DEDUP_REMOVED lines=142> */
.L_x_6711:
[----:B------:R0:W-:Y:S04]  /*08e0*/  STL.128 [R1], R4 ;  /* 0x0000000401007387 */ /* 0x0001e80000100c00 */
[----:B------:R0:W-:Y:S02]  /*08f0*/  STL.128 [R1+0x10], R8 ;  /* 0x0000100801007387 */ /* 0x0001e40000100c00 */
.L_x_6712:
        /* <DEDUP_REMOVED lines=9> */
.L_x_6728:
        /* <DEDUP_REMOVED lines=33> */
.L_x_6745:
[----:B------:R-:W-:Y:S05]  /*0ba0*/  BRA.DIV ~URZ, `(.L_x_6716) ;  /* 0x000012c27f007947 */ /* 0x000fea000b800000 */
[----:B------:R2:W3:Y:S04]  /*0bb0*/  SHFL.BFLY PT, R18, R17, 0x10, 0x1f ;  /* 0x0e001f0011127f89 */ /* 0x0004e800000e0000 */
[----:B------:R2:W4:Y:S02]  /*0bc0*/  SHFL.BFLY PT, R12, R13, 0x10, 0x1f ;  /* 0x0e001f000d0c7f89 */ /* 0x00052400000e0000 */
.L_x_6746:
        /* <DEDUP_REMOVED lines=12> */
.L_x_6747:
[----:B--2---:R-:W-:-:S13]  /*0c90*/  FSETP.GEU.FTZ.AND P1, PT, R16, R17, PT ;  /* 0x000000111000720b */ /* 0x004fda0003f3e000 */
[----:B------:R-:W-:-:S04]  /*0ca0*/  @P1 FSETP.NEU.FTZ.AND P2, PT, R16, R17, PT ;  /* 0x000000111000120b */ /* 0x000fc80003f5d000 */
[----:B---3--:R-:W-:-:S13]  /*0cb0*/  @P1 ISETP.LT.AND P0, PT, R13, R12, !P2 ;  /* 0x0000000c0d00120c */ /* 0x008fda0005701270 */
[----:B-1----:R-:W-:Y:S01]  /*0cc0*/  FSEL R16, R17, R16, P0 ;  /* 0x0000001011107208 */ /* 0x002fe20000000000 */
[----:B------:R-:W-:Y:S05]  /*0cd0*/  BRA.DIV ~URZ, `(.L_x_6718) ;  /* 0x000014027f007947 */ /* 0x000fea000b800000 */
[----:B------:R1:W2:Y:S02]  /*0ce0*/  SHFL.BFLY PT, R17, R16, 0x4, 0x1f ;  /* 0x0c801f0010117f89 */ /* 0x0002a400000e0000 */
.L_x_6748:
[----:B0-----:R-:W-:Y:S01]  /*0cf0*/  FSEL R19, R19, R18, P0 ;  /* 0x0000001213137208 */ /* 0x001fe20000000000 */
[----:B------:R-:W-:Y:S05]  /*0d00*/  BRA.DIV ~URZ, `(.L_x_6719) ;  /* 0x000014527f007947 */ /* 0x000fea000b800000 */
[----:B------:R-:W-:Y:S01]  /*0d10*/  SEL R13, R13, R12, P0 ;  /* 0x0000000c0d0d7207 */ /* 0x000fe20000000000 */
[----:B------:R0:W3:Y:S04]  /*0d20*/  SHFL.BFLY PT, R18, R19, 0x4, 0x1f ;  /* 0x0c801f0013127f89 */ /* 0x0000e800000e0000 */
[----:B------:R0:W4:Y:S02]  /*0d30*/  SHFL.BFLY PT, R12, R13, 0x4, 0x1f ;  /* 0x0c801f000d0c7f89 */ /* 0x00012400000e0000 */
.L_x_6749:
        /* <DEDUP_REMOVED lines=12> */
.L_x_6750:
[----:B-1----:R-:W-:-:S13]  /*0e00*/  FSETP.GEU.FTZ.AND P1, PT, R16, R17, PT ;  /* 0x000000111000720b */ /* 0x002fda0003f3e000 */
[----:B------:R-:W-:-:S04]  /*0e10*/  @P1 FSETP.NEU.FTZ.AND P2, PT, R16, R17, PT ;  /* 0x000000111000120b */ /* 0x000fc80003f5d000 */
[----:B---3--:R-:W-:-:S13]  /*0e20*/  @P1 ISETP.LT.AND P0, PT, R13, R12, !P2 ;  /* 0x0000000c0d00120c */ /* 0x008fda0005701270 */
[----:B0-----:R-:W-:Y:S01]  /*0e30*/  FSEL R16, R17, R16, P0 ;  /* 0x0000001011107208 */ /* 0x001fe20000000000 */
[----:B------:R-:W-:Y:S05]  /*0e40*/  BRA.DIV ~URZ, `(.L_x_6721) ;  /* 0x000015927f007947 */ /* 0x000fea000b800000 */
[----:B------:R0:W1:Y:S02]  /*0e50*/  SHFL.BFLY PT, R17, R16, 0x1, 0x1f ;  /* 0x0c201f0010117f89 */ /* 0x00006400000e0000 */
.L_x_6751:
[----:B--2---:R-:W-:Y:S01]  /*0e60*/  FSEL R18, R18, R19, P0 ;  /* 0x0000001312127208 */ /* 0x004fe20000000000 */
[----:B------:R-:W-:Y:S05]  /*0e70*/  BRA.DIV ~URZ, `(.L_x_6722) ;  /* 0x000015e27f007947 */ /* 0x000fea000b800000 */
[----:B------:R-:W-:Y:S02]  /*0e80*/  SEL R26, R13, R12, P0 ;  /* 0x0000000c0d1a7207 */ /* 0x000fe40000000000 */
[----:B------:R2:W3:Y:S04]  /*0e90*/  SHFL.BFLY PT, R13, R18, 0x1, 0x1f ;  /* 0x0c201f00120d7f89 */ /* 0x0004e800000e0000 */
[----:B------:R2:W4:Y:S02]  /*0ea0*/  SHFL.BFLY PT, R24, R26, 0x1, 0x1f ;  /* 0x0c201f001a187f89 */ /* 0x00052400000e0000 */
.L_x_6752:
        /* <DEDUP_REMOVED lines=27> */
.L_x_6724:
[----:B------:R-:W-:Y:S05]  /*1060*/  BSYNC B1 ;  /* 0x0000000000017941 */ /* 0x000fea0003800000 */
.L_x_6723:
        /* <DEDUP_REMOVED lines=20> */
.L_x_6727:
[----:B------:R-:W-:Y:S05]  /*11b0*/  BSYNC B1 ;  /* 0x0000000000017941 */ /* 0x000fea0003800000 */
.L_x_6726:
[----:B0-----:R-:W-:Y:S05]  /*11c0*/  BRA `(.L_x_6728) ;  /* 0xfffff7c000007947 */ /* 0x001fea000383ffff */
.L_x_6714:
[----:B------:R-:W-:Y:S02]  /*11d0*/  IMAD.MOV.U32 R22, RZ, RZ, RZ ;  /* 0x000000ffff167224 */ /* 0x000fe400078e00ff */
.L_x_6741:
        /* <DEDUP_REMOVED lines=33> */
.L_x_6753:
[----:B------:R-:W-:Y:S05]  /*13f0*/  BRA.DIV ~URZ, `(.L_x_6730) ;  /* 0x000011c27f007947 */ /* 0x000fea000b800000 */
[----:B------:R2:W3:Y:S04]  /*1400*/  SHFL.BFLY PT, R18, R13, 0x10, 0x1f ;  /* 0x0e001f000d127f89 */ /* 0x0004e800000e0000 */
[----:B------:R2:W4:Y:S02]  /*1410*/  SHFL.BFLY PT, R19, R16, 0x10, 0x1f ;  /* 0x0e001f0010137f89 */ /* 0x00052400000e0000 */
.L_x_6754:
        /* <DEDUP_REMOVED lines=12> */
.L_x_6755:
[----:B-1----:R-:W-:-:S13]  /*14e0*/  FSETP.GEU.FTZ.AND P1, PT, R12, R17, PT ;  /* 0x000000110c00720b */ /* 0x002fda0003f3e000 */
[----:B------:R-:W-:-:S04]  /*14f0*/  @P1 FSETP.NEU.FTZ.AND P2, PT, R12, R17, PT ;  /* 0x000000110c00120b */ /* 0x000fc80003f5d000 */
[----:B---3--:R-:W-:-:S13]  /*1500*/  @P1 ISETP.LT.AND P0, PT, R16, R19, !P2 ;  /* 0x000000131000120c */ /* 0x008fda0005701270 */
[----:B0-----:R-:W-:Y:S01]  /*1510*/  FSEL R12, R17, R12, P0 ;  /* 0x0000000c110c7208 */ /* 0x001fe20000000000 */
[----:B------:R-:W-:Y:S05]  /*1520*/  BRA.DIV ~URZ, `(.L_x_6732) ;  /* 0x000013027f007947 */ /* 0x000fea000b800000 */
[----:B------:R0:W1:Y:S02]  /*1530*/  SHFL.BFLY PT, R17, R12, 0x4, 0x1f ;  /* 0x0c801f000c117f89 */ /* 0x00006400000e0000 */
.L_x_6756:
[----:B--2---:R-:W-:Y:S01]  /*1540*/  FSEL R13, R13, R18, P0 ;  /* 0x000000120d0d7208 */ /* 0x004fe20000000000 */
[----:B------:R-:W-:Y:S05]  /*1550*/  BRA.DIV ~URZ, `(.L_x_6733) ;  /* 0x000013527f007947 */ /* 0x000fea000b800000 */
[----:B------:R-:W-:Y:S01]  /*1560*/  SEL R19, R16, R19, P0 ;  /* 0x0000001310137207 */ /* 0x000fe20000000000 */
[----:B------:R2:W3:Y:S04]  /*1570*/  SHFL.BFLY PT, R18, R13, 0x4, 0x1f ;  /* 0x0c801f000d127f89 */ /* 0x0004e800000e0000 */
[----:B------:R2:W4:Y:S02]  /*1580*/  SHFL.BFLY PT, R16, R19, 0x4, 0x1f ;  /* 0x0c801f0013107f89 */ /* 0x00052400000e0000 */
.L_x_6757:
        /* <DEDUP_REMOVED lines=12> */
.L_x_6758:
[----:B-1----:R-:W-:-:S13]  /*1650*/  FSETP.GEU.FTZ.AND P1, PT, R12, R17, PT ;  /* 0x000000110c00720b */ /* 0x002fda0003f3e000 */
[----:B------:R-:W-:-:S04]  /*1660*/  @P1 FSETP.NEU.FTZ.AND P2, PT, R12, R17, PT ;  /* 0x000000110c00120b */ /* 0x000fc80003f5d000 */
[----:B---3--:R-:W-:-:S13]  /*1670*/  @P1 ISETP.LT.AND P0, PT, R16, R19, !P2 ;  /* 0x000000131000120c */ /* 0x008fda0005701270 */
[----:B0-----:R-:W-:Y:S01]  /*1680*/  FSEL R12, R17, R12, P0 ;  /* 0x0000000c110c7208 */ /* 0x001fe20000000000 */
[----:B------:R-:W-:Y:S05]  /*1690*/  BRA.DIV ~URZ, `(.L_x_6735) ;  /* 0x000014927f007947 */ /* 0x000fea000b800000 */
[----:B------:R0:W1:Y:S02]  /*16a0*/  SHFL.BFLY PT, R17, R12, 0x1, 0x1f ;  /* 0x0c201f000c117f89 */ /* 0x00006400000e0000 */
.L_x_6759:
[----:B--2---:R-:W-:Y:S01]  /*16b0*/  FSEL R18, R18, R13, P0 ;  /* 0x0000000d12127208 */ /* 0x004fe20000000000 */
[----:B------:R-:W-:Y:S05]  /*16c0*/  BRA.DIV ~URZ, `(.L_x_6736) ;  /* 0x000014e27f007947 */ /* 0x000fea000b800000 */
[----:B------:R-:W-:Y:S01]  /*16d0*/  SEL R26, R16, R19, P0 ;  /* 0x00000013101a7207 */ /* 0x000fe20000000000 */
[----:B------:R2:W3:Y:S04]  /*16e0*/  SHFL.BFLY PT, R13, R18, 0x1, 0x1f ;  /* 0x0c201f00120d7f89 */ /* 0x0004e800000e0000 */
[----:B------:R2:W4:Y:S02]  /*16f0*/  SHFL.BFLY PT, R24, R26, 0x1, 0x1f ;  /* 0x0c201f001a187f89 */ /* 0x00052400000e0000 */
.L_x_6760:
        /* <DEDUP_REMOVED lines=26> */
.L_x_6738:
[----:B------:R-:W-:Y:S05]  /*18a0*/  BSYNC B1 ;  /* 0x0000000000017941 */ /* 0x000fea0003800000 */
.L_x_6737:
        /* <DEDUP_REMOVED lines=20> */
.L_x_6740:
[----:B------:R-:W-:Y:S05]  /*19f0*/  BSYNC B1 ;  /* 0x0000000000017941 */ /* 0x000fea0003800000 */
.L_x_6739:
[----:B0-----:R-:W-:Y:S05]  /*1a00*/  BRA `(.L_x_6741) ;  /* 0xfffff7d000007947 */ /* 0x001fea000383ffff */
.L_x_6725:
[----:B------:R-:W-:Y:S05]  /*1a10*/  BSYNC B0 ;  /* 0x0000000000007941 */ /* 0x000fea0003800000 */
.L_x_6713:
        /* <DEDUP_REMOVED lines=19> */
.L_x_6743:
        /* <DEDUP_REMOVED lines=20> */
.L_x_6742:
        /* <DEDUP_REMOVED lines=11> */
.L_x_6744:
        /* <DEDUP_REMOVED lines=11> */
.L_x_6715:
[----:B------:R-:W-:Y:S01]  /*1df0*/  IMAD.MOV.U32 R26, RZ, RZ, R19 ;  /* 0x000000ffff1a7224 */ /* 0x000fe200078e0013 */
[----:B------:R-:W-:Y:S01]  /*1e00*/  MOV R14, 0x1e50 ;  /* 0x00001e50000e7802 */ /* 0x000fe20000000f00 */
[----:B------:R-:W-:Y:S02]  /*1e10*/  IMAD.MOV.U32 R25, RZ, RZ, 0x10 ;  /* 0x00000010ff197424 */ /* 0x000fe400078e00ff */
[----:B------:R-:W-:Y:S02]  /*1e20*/  IMAD.MOV.U32 R24, RZ, RZ, 0x1f ;  /* 0x0000001fff187424 */ /* 0x000fe400078e00ff */
[----:B------:R-:W-:Y:S02]  /*1e30*/  IMAD.MOV.U32 R23, RZ, RZ, -0x1 ;  /* 0xffffffffff177424 */ /* 0x000fe400078e00ff */
[----:B------:R-:W-:Y:S05]  /*1e40*/  CALL.REL.NOINC `($__internal_127_$__cuda_sm70_shflsync_bfly_p) ;  /* 0x00000e4000007944 */ /* 0x000fea0003c00000 */
[----:B-1----:R-:W-:Y:S01]  /*1e50*/  IMAD.MOV.U32 R16, RZ, RZ, R24 ;  /* 0x000000ffff107224 */ /* 0x002fe200078e0018 */
[----:B0-----:R-:W-:Y:S05]  /*1e60*/  BRA `(.L_x_6745) ;  /* 0xffffed3000007947 */ /* 0x001fea000383ffff */
.L_x_6716:
[----:B------:R-:W-:Y:S01]  /*1e70*/  IMAD.MOV.U32 R26, RZ, RZ, R17 ;  /* 0x000000ffff1a7224 */ /* 0x000fe200078e0011 */
[----:B------:R-:W-:Y:S01]  /*1e80*/  MOV R14, 0x1ed0 ;  /* 0x00001ed0000e7802 */ /* 0x000fe20000000f00 */
[----:B------:R-:W-:Y:S02]  /*1e90*/  IMAD.MOV.U32 R25, RZ, RZ, 0x10 ;  /* 0x00000010ff197424 */ /* 0x000fe400078e00ff */
[----:B------:R-:W-:-:S02]  /*1ea0*/  IMAD.MOV.U32 R24, RZ, RZ, 0x1f ;  /* 0x0000001fff187424 */ /* 0x000fc400078e00ff */
[----:B------:R-:W-:Y:S02]  /*1eb0*/  IMAD.MOV.U32 R23, RZ, RZ, -0x1 ;  /* 0xffffffffff177424 */ /* 0x000fe400078e00ff */
[----:B01----:R-:W-:Y:S05]  /*1ec0*/  CALL.REL.NOINC `($__internal_127_$__cuda_sm70_shflsync_bfly_p) ;  /* 0x00000dc000007944 */ /* 0x003fea0003c00000 */
[----:B-1----:R-:W-:Y:S01]  /*1ed0*/  IMAD.MOV.U32 R18, RZ, RZ, R24 ;  /* 0x000000ffff127224 */ /* 0x002fe200078e0018 */
[----:B------:R-:W-:Y:S01]  /*1ee0*/  MOV R14, 0x1f40 ;  /* 0x00001f40000e7802 */ /* 0x000fe20000000f00 */
[----:B0-----:R-:W-:Y:S02]  /*1ef0*/  IMAD.MOV.U32 R26, RZ, RZ, R13 ;  /* 0x000000ffff1a7224 */ /* 0x001fe400078e000d */
[----:B------:R-:W-:Y:S02]  /*1f00*/  IMAD.MOV.U32 R25, RZ, RZ, 0x10 ;  /* 0x00000010ff197424 */ /* 0x000fe400078e00ff */
[----:B------:R-:W-:Y:S02]  /*1f10*/  IMAD.MOV.U32 R24, RZ, RZ, 0x1f ;  /* 0x0000001fff187424 */ /* 0x000fe400078e00ff */
[----:B------:R-:W-:Y:S02]  /*1f20*/  IMAD.MOV.U32 R23, RZ, RZ, -0x1 ;  /* 0xffffffffff177424 */ /* 0x000fe400078e00ff */
[----:B------:R-:W-:Y:S05]  /*1f30*/  CALL.REL.NOINC `($__internal_127_$__cuda_sm70_shflsync_bfly_p) ;  /* 0x00000d5000007944 */ /* 0x000fea0003c00000 */
[----:B-1----:R-:W-:Y:S01]  /*1f40*/  IMAD.MOV.U32 R12, RZ, RZ, R24 ;  /* 0x000000ffff0c7224 */ /* 0x002fe200078e0018 */
[----:B0-----:R-:W-:Y:S05]  /*1f50*/  BRA `(.L_x_6746) ;  /* 0xffffec7000007947 */ /* 0x001fea000383ffff */
.L_x_6717:
[----:B------:R-:W-:Y:S01]  /*1f60*/  IMAD.MOV.U32 R26, RZ, RZ, R16 ;  /* 0x000000ffff1a7224 */ /* 0x000fe200078e0010 */
[----:B------:R-:W-:Y:S01]  /*1f70*/  MOV R14, 0x1fc0 ;  /* 0x00001fc0000e7802 */ /* 0x000fe20000000f00 */
[----:B------:R-:W-:-:S02]  /*1f80*/  IMAD.MOV.U32 R25, RZ, RZ, 0x8 ;  /* 0x00000008ff197424 */ /* 0x000fc400078e00ff */
[----:B------:R-:W-:Y:S02]  /*1f90*/  IMAD.MOV.U32 R24, RZ, RZ, 0x1f ;  /* 0x0000001fff187424 */ /* 0x000fe400078e00ff */
[----:B------:R-:W-:Y:S02]  /*1fa0*/  IMAD.MOV.U32 R23, RZ, RZ, -0x1 ;  /* 0xffffffffff177424 */ /* 0x000fe400078e00ff */
[----:B0-23--:R-:W-:Y:S05]  /*1fb0*/  CALL.REL.NOINC `($__internal_127_$__cuda_sm70_shflsync_bfly_p) ;  /* 0x00000cd000007944 */ /* 0x00dfea0003c00000 */
[----:B------:R-:W-:Y:S01]  /*1fc0*/  FSEL R18, R18, R17, P1 ;  /* 0x0000001112127208 */ /* 0x000fe20000800000 */
[----:B-1----:R-:W-:Y:S01]  /*1fd0*/  IMAD.MOV.U32 R17, RZ, RZ, R24 ;  /* 0x000000ffff117224 */ /* 0x002fe200078e0018 */
[----:B------:R-:W-:Y:S01]  /*1fe0*/  MOV R14, 0x2040 ;  /* 0x00002040000e7802 */ /* 0x000fe20000000f00 */
[----:B0-----:R-:W-:Y:S02]  /*1ff0*/  IMAD.MOV.U32 R25, RZ, RZ, 0x8 ;  /* 0x00000008ff197424 */ /* 0x001fe400078e00ff */
[----:B------:R-:W-:Y:S02]  /*2000*/  IMAD.MOV.U32 R24, RZ, RZ, 0x1f ;  /* 0x0000001fff187424 */ /* 0x000fe400078e00ff */
[----:B------:R-:W-:Y:S02]  /*2010*/  IMAD.MOV.U32 R23, RZ, RZ, -0x1 ;  /* 0xffffffffff177424 */ /* 0x000fe400078e00ff */
[----:B------:R-:W-:-:S02]  /*2020*/  IMAD.MOV.U32 R26, RZ, RZ, R18 ;  /* 0x000000ffff1a7224 */ /* 0x000fc400078e0012 */
[----:B------:R-:W-:Y:S05]  /*2030*/  CALL.REL.NOINC `($__internal_127_$__cuda_sm70_shflsync_bfly_p) ;  /* 0x00000c5000007944 */ /* 0x000fea0003c00000 */
[----:B------:R-:W-:Y:S01]  /*2040*/  SEL R12, R12, R13, P1 ;  /* 0x0000000d0c0c7207 */ /* 0x000fe20000800000 */
[----:B-1----:R-:W-:Y:S01]  /*2050*/  IMAD.MOV.U32 R19, RZ, RZ, R24 ;  /* 0x000000ffff137224 */ /* 0x002fe200078e0018 */
[----:B------:R-:W-:Y:S01]  /*2060*/  MOV R14, 0x20c0 ;  /* 0x000020c0000e7802 */ /* 0x000fe20000000f00 */
[----:B0-----:R-:W-:-:S02]  /*2070*/  IMAD.MOV.U32 R25, RZ, RZ, 0x8 ;  /* 0x00000008ff197424 */ /* 0x001fc400078e00ff */
[----:B------:R-:W-:Y:S02]  /*2080*/  IMAD.MOV.U32 R24, RZ, RZ, 0x1f ;  /* 0x0000001fff187424 */ /* 0x000fe400078e00ff */
[----:B------:R-:W-:Y:S02]  /*2090*/  IMAD.MOV.U32 R23, RZ, RZ, -0x1 ;  /* 0xffffffffff177424 */ /* 0x000fe400078e00ff */
[----:B------:R-:W-:Y:S02]  /*20a0*/  IMAD.MOV.U32 R26, RZ, RZ, R12 ;  /* 0x000000ffff1a7224 */ /* 0x000fe400078e000c */
[----:B------:R-:W-:Y:S05]  /*20b0*/  CALL.REL.NOINC `($__internal_127_$__cuda_sm70_shflsync_bfly_p) ;  /* 0x00000bd000007944 */ /* 0x000fea0003c00000 */
[----:B-1----:R-:W-:Y:S01]  /*20c0*/  IMAD.MOV.U32 R13, RZ, RZ, R24 ;  /* 0x000000ffff0d7224 */ /* 0x002fe200078e0018 */
[----:B0-----:R-:W-:Y:S05]  /*20d0*/  BRA `(.L_x_6747) ;  /* 0xffffebb000007947 */ /* 0x001fea000383ffff */
.L_x_6718:
[----:B------:R-:W-:Y:S01]  /*20e0*/  IMAD.MOV.U32 R26, RZ, RZ, R16 ;  /* 0x000000ffff1a7224 */ /* 0x000fe200078e0010 */
[----:B------:R-:W-:Y:S01]  /*20f0*/  MOV R14, 0x2140 ;  /* 0x00002140000e7802 */ /* 0x000fe20000000f00 */
[----:B------:R-:W-:Y:S02]  /*2100*/  IMAD.MOV.U32 R25, RZ, RZ, 0x4 ;  /* 0x00000004ff197424 */ /* 0x000fe400078e00ff */
[----:B------:R-:W-:Y:S02]  /*2110*/  IMAD.MOV.U32 R24, RZ, RZ, 0x1f ;  /* 0x0000001fff187424 */ /* 0x000fe400078e00ff */
[----:B------:R-:W-:-:S02]  /*2120*/  IMAD.MOV.U32 R23, RZ, RZ, -0x1 ;  /* 0xffffffffff177424 */ /* 0x000fc400078e00ff */
[----:B0-----:R-:W-:Y:S05]  /*2130*/  CALL.REL.NOINC `($__internal_127_$__cuda_sm70_shflsync_bfly_p) ;  /* 0x00000b5000007944 */ /* 0x001fea0003c00000 */
[----:B-1----:R-:W-:Y:S01]  /*2140*/  IMAD.MOV.U32 R17, RZ, RZ, R24 ;  /* 0x000000ffff117224 */ /* 0x002fe200078e0018 */
[----:B0-----:R-:W-:Y:S05]  /*2150*/  BRA `(.L_x_6748) ;  /* 0xffffeb9000007947 */ /* 0x001fea000383ffff */
.L_x_6719:
[----:B------:R-:W-:Y:S01]  /*2160*/  IMAD.MOV.U32 R26, RZ, RZ, R19 ;  /* 0x000000ffff1a7224 */ /* 0x000fe200078e0013 */
[----:B------:R-:W-:Y:S01]  /*2170*/  MOV R14, 0x21c0 ;  /* 0x000021c0000e7802 */ /* 0x000fe20000000f00 */
[----:B------:R-:W-:-:S02]  /*2180*/  IMAD.MOV.U32 R25, RZ, RZ, 0x4 ;  /* 0x00000004ff197424 */ /* 0x000fc400078e00ff */
[----:B------:R-:W-:Y:S02]  /*2190*/  IMAD.MOV.U32 R24, RZ, RZ, 0x1f ;  /* 0x0000001fff187424 */ /* 0x000fe400078e00ff */
[----:B------:R-:W-:Y:S02]  /*21a0*/  IMAD.MOV.U32 R23, RZ, RZ, -0x1 ;  /* 0xffffffffff177424 */ /* 0x000fe400078e00ff */
[----:B-12---:R-:W-:Y:S05]  /*21b0*/  CALL.REL.NOINC `($__internal_127_$__cuda_sm70_shflsync_bfly_p) ;  /* 0x00000ad000007944 */ /* 0x006fea0003c00000 */
[----:B------:R-:W-:Y:S01]  /*21c0*/  SEL R13, R13, R12, P0 ;  /* 0x0000000c0d0d7207 */ /* 0x000fe20000000000 */
[----:B-1----:R-:W-:Y:S01]  /*21d0*/  IMAD.MOV.U32 R18, RZ, RZ, R24 ;  /* 0x000000ffff127224 */ /* 0x002fe200078e0018 */
[----:B------:R-:W-:Y:S01]  /*21e0*/  MOV R14, 0x2240 ;  /* 0x00002240000e7802 */ /* 0x000fe20000000f00 */
[----:B0-----:R-:W-:Y:S02]  /*21f0*/  IMAD.MOV.U32 R25, RZ, RZ, 0x4 ;  /* 0x00000004ff197424 */ /* 0x001fe400078e00ff */
[----:B------:R-:W-:Y:S02]  /*2200*/  IMAD.MOV.U32 R24, RZ, RZ, 0x1f ;  /* 0x0000001fff187424 */ /* 0x000fe400078e00ff */
[----:B------:R-:W-:Y:S02]  /*2210*/  IMAD.MOV.U32 R23, RZ, RZ, -0x1 ;  /* 0xffffffffff177424 */ /* 0x000fe400078e00ff */
[----:B------:R-:W-:-:S02]  /*2220*/  IMAD.MOV.U32 R26, RZ, RZ, R13 ;  /* 0x000000ffff1a7224 */ /* 0x000fc400078e000d */
[----:B------:R-:W-:Y:S05]  /*2230*/  CALL.REL.NOINC `($__internal_127_$__cuda_sm70_shflsync_bfly_p) ;  /* 0x00000a5000007944 */ /* 0x000fea0003c00000 */
[----:B-1----:R-:W-:Y:S01]  /*2240*/  IMAD.MOV.U32 R12, RZ, RZ, R24 ;  /* 0x000000ffff0c7224 */ /* 0x002fe200078e0018 */
[----:B0-----:R-:W-:Y:S05]  /*2250*/  BRA `(.L_x_6749) ;  /* 0xffffeae000007947 */ /* 0x001fea000383ffff */
.L_x_6720:
[----:B------:R-:W-:Y:S01]  /*2260*/  IMAD.MOV.U32 R26, RZ, RZ, R16 ;  /* 0x000000ffff1a7224 */ /* 0x000fe200078e0010 */
[----:B------:R-:W-:Y:S01]  /*2270*/  MOV R14, 0x22c0 ;  /* 0x000022c0000e7802 */ /* 0x000fe20000000f00 */
[----:B------:R-:W-:-:S02]  /*2280*/  IMAD.MOV.U32 R25, RZ, RZ, 0x2 ;  /* 0x00000002ff197424 */ /* 0x000fc400078e00ff */
[----:B------:R-:W-:Y:S02]  /*2290*/  IMAD.MOV.U32 R24, RZ, RZ, 0x1f ;  /* 0x0000001fff187424 */ /* 0x000fe400078e00ff */
[----:B------:R-:W-:Y:S02]  /*22a0*/  IMAD.MOV.U32 R23, RZ, RZ, -0x1 ;  /* 0xffffffffff177424 */ /* 0x000fe400078e00ff */
[----:B0--3--:R-:W-:Y:S05]  /*22b0*/  CALL.REL.NOINC `($__internal_127_$__cuda_sm70_shflsync_bfly_p) ;  /* 0x000009d000007944 */ /* 0x009fea0003c00000 */
        /* <DEDUP_REMOVED lines=18> */
.L_x_6721:
[----:B------:R-:W-:Y:S01]  /*23e0*/  IMAD.MOV.U32 R26, RZ, RZ, R16 ;  /* 0x000000ffff1a7224 */ /* 0x000fe200078e0010 */
[----:B------:R-:W-:Y:S01]  /*23f0*/  MOV R14, 0x2440 ;  /* 0x00002440000e7802 */ /* 0x000fe20000000f00 */
[----:B------:R-:W-:Y:S02]  /*2400*/  IMAD.MOV.U32 R25, RZ, RZ, 0x1 ;  /* 0x00000001ff197424 */ /* 0x000fe400078e00ff */
[----:B------:R-:W-:Y:S02]  /*2410*/  IMAD.MOV.U32 R24, RZ, RZ, 0x1f ;  /* 0x0000001fff187424 */ /* 0x000fe400078e00ff */
[----:B------:R-:W-:-:S02]  /*2420*/  IMAD.MOV.U32 R23, RZ, RZ, -0x1 ;  /* 0xffffffffff177424 */ /* 0x000fc400078e00ff */
[----:B--2---:R-:W-:Y:S05]  /*2430*/  CALL.REL.NOINC `($__internal_127_$__cuda_sm70_shflsync_bfly_p) ;  /* 0x0000085000007944 */ /* 0x004fea0003c00000 */
[----:B-1----:R-:W-:Y:S01]  /*2440*/  IMAD.MOV.U32 R17, RZ, RZ, R24 ;  /* 0x000000ffff117224 */ /* 0x002fe200078e0018 */
[----:B0-----:R-:W-:Y:S05]  /*2450*/  BRA `(.L_x_6751) ;  /* 0xffffea0000007947 */ /* 0x001fea000383ffff */
.L_x_6722:
[----:B------:R-:W-:Y:S01]  /*2460*/  IMAD.MOV.U32 R26, RZ, RZ, R18 ;  /* 0x000000ffff1a7224 */ /* 0x000fe200078e0012 */
[----:B------:R-:W-:Y:S01]  /*2470*/  MOV R14, 0x24c0 ;  /* 0x000024c0000e7802 */ /* 0x000fe20000000f00 */
[----:B------:R-:W-:-:S02]  /*2480*/  IMAD.MOV.U32 R25, RZ, RZ, 0x1 ;  /* 0x00000001ff197424 */ /* 0x000fc400078e00ff */
[----:B------:R-:W-:Y:S02]  /*2490*/  IMAD.MOV.U32 R24, RZ, RZ, 0x1f ;  /* 0x0000001fff187424 */ /* 0x000fe400078e00ff */
[----:B------:R-:W-:Y:S02]  /*24a0*/  IMAD.MOV.U32 R23, RZ, RZ, -0x1 ;  /* 0xffffffffff177424 */ /* 0x000fe400078e00ff */
[----:B01----:R-:W-:Y:S05]  /*24b0*/  CALL.REL.NOINC `($__internal_127_$__cuda_sm70_shflsync_bfly_p) ;  /* 0x000007d000007944 */ /* 0x003fea0003c00000 */
[----:B0-----:R-:W-:Y:S01]  /*24c0*/  SEL R26, R13, R12, P0 ;  /* 0x0000000c0d1a7207 */ /* 0x001fe20000000000 */
[----:B-1----:R-:W-:Y:S01]  /*24d0*/  IMAD.MOV.U32 R13, RZ, RZ, R24 ;  /* 0x000000ffff0d7224 */ /* 0x002fe200078e0018 */
[----:B------:R-:W-:Y:S01]  /*24e0*/  MOV R14, 0x2530 ;  /* 0x00002530000e7802 */ /* 0x000fe20000000f00 */
[----:B------:R-:W-:Y:S02]  /*24f0*/  IMAD.MOV.U32 R25, RZ, RZ, 0x1 ;  /* 0x00000001ff197424 */ /* 0x000fe400078e00ff */
[----:B------:R-:W-:Y:S02]  /*2500*/  IMAD.MOV.U32 R24, RZ, RZ, 0x1f ;  /* 0x0000001fff187424 */ /* 0x000fe400078e00ff */
[----:B------:R-:W-:Y:S02]  /*2510*/  IMAD.MOV.U32 R23, RZ, RZ, -0x1 ;  /* 0xffffffffff177424 */ /* 0x000fe400078e00ff */
[----:B------:R-:W-:Y:S05]  /*2520*/  CALL.REL.NOINC `($__internal_127_$__cuda_sm70_shflsync_bfly_p) ;  /* 0x0000076000007944 */ /* 0x000fea0003c00000 */
[----:B01----:R-:W-:Y:S05]  /*2530*/  BRA `(.L_x_6752) ;  /* 0xffffe97000007947 */ /* 0x003fea000383ffff */
.L_x_6729:
[----:B------:R-:W-:Y:S01]  /*2540*/  IMAD.MOV.U32 R26, RZ, RZ, R17 ;  /* 0x000000ffff1a7224 */ /* 0x000fe200078e0011 */
[----:B------:R-:W-:Y:S01]  /*2550*/  MOV R14, 0x25a0 ;  /* 0x000025a0000e7802 */ /* 0x000fe20000000f00 */
[----:B------:R-:W-:-:S02]  /*2560*/  IMAD.MOV.U32 R25, RZ, RZ, 0x10 ;  /* 0x00000010ff197424 */ /* 0x000fc400078e00ff */
[----:B------:R-:W-:Y:S02]  /*2570*/  IMAD.MOV.U32 R24, RZ, RZ, 0x1f ;  /* 0x0000001fff187424 */ /* 0x000fe400078e00ff */
[----:B------:R-:W-:Y:S02]  /*2580*/  IMAD.MOV.U32 R23, RZ, RZ, -0x1 ;  /* 0xffffffffff177424 */ /* 0x000fe400078e00ff */
[----:B------:R-:W-:Y:S05]  /*2590*/  CALL.REL.NOINC `($__internal_127_$__cuda_sm70_shflsync_bfly_p) ;  /* 0x000006f000007944 */ /* 0x000fea0003c00000 */
[----:B-1----:R-:W-:Y:S01]  /*25a0*/  IMAD.MOV.U32 R12, RZ, RZ, R24 ;  /* 0x000000ffff0c7224 */ /* 0x002fe200078e0018 */
[----:B0-----:R-:W-:Y:S05]  /*25b0*/  BRA `(.L_x_6753) ;  /* 0xffffee3000007947 */ /* 0x001fea000383ffff */
.L_x_6730:
[----:B------:R-:W-:Y:S01]  /*25c0*/  IMAD.MOV.U32 R26, RZ, RZ, R13 ;  /* 0x000000ffff1a7224 */ /* 0x000fe200078e000d */
[----:B------:R-:W-:Y:S01]  /*25d0*/  MOV R14, 0x2620 ;  /* 0x00002620000e7802 */ /* 0x000fe20000000f00 */
[----:B------:R-:W-:Y:S02]  /*25e0*/  IMAD.MOV.U32 R25, RZ, RZ, 0x10 ;  /* 0x00000010ff197424 */ /* 0x000fe400078e00ff */
[----:B------:R-:W-:Y:S02]  /*25f0*/  IMAD.MOV.U32 R24, RZ, RZ, 0x1f ;  /* 0x0000001fff187424 */ /* 0x000fe400078e00ff */
[----:B------:R-:W-:Y:S02]  /*2600*/  IMAD.MOV.U32 R23, RZ, RZ, -0x1 ;  /* 0xffffffffff177424 */ /* 0x000fe400078e00ff */
[----:B01----:R-:W-:Y:S05]  /*2610*/  CALL.REL.NOINC `($__internal_127_$__cuda_sm70_shflsync_bfly_p) ;  /* 0x0000067000007944 */ /* 0x003fea0003c00000 */
[----:B-1----:R-:W-:Y:S01]  /*2620*/  IMAD.MOV.U32 R18, RZ, RZ, R24 ;  /* 0x000000ffff127224 */ /* 0x002fe200078e0018 */
[----:B------:R-:W-:Y:S01]  /*2630*/  MOV R14, 0x2690 ;  /* 0x00002690000e7802 */ /* 0x000fe20000000f00 */
[----:B0-----:R-:W-:-:S02]  /*2640*/  IMAD.MOV.U32 R26, RZ, RZ, R16 ;  /* 0x000000ffff1a7224 */ /* 0x001fc400078e0010 */
[----:B------:R-:W-:Y:S02]  /*2650*/  IMAD.MOV.U32 R25, RZ, RZ, 0x10 ;  /* 0x00000010ff197424 */ /* 0x000fe400078e00ff */
[----:B------:R-:W-:Y:S02]  /*2660*/  IMAD.MOV.U32 R24, RZ, RZ, 0x1f ;  /* 0x0000001fff187424 */ /* 0x000fe400078e00ff */
[----:B------:R-:W-:Y:S02]  /*2670*/  IMAD.MOV.U32 R23, RZ, RZ, -0x1 ;  /* 0xffffffffff177424 */ /* 0x000fe400078e00ff */
[----:B------:R-:W-:Y:S05]  /*2680*/  CALL.REL.NOINC `($__internal_127_$__cuda_sm70_shflsync_bfly_p) ;  /* 0x0000060000007944 */ /* 0x000fea0003c00000 */
[----:B-1----:R-:W-:Y:S01]  /*2690*/  IMAD.MOV.U32 R19, RZ, RZ, R24 ;  /* 0x000000ffff137224 */ /* 0x002fe200078e0018 */
[----:B0-----:R-:W-:Y:S05]  /*26a0*/  BRA `(.L_x_6754) ;  /* 0xffffed7000007947 */ /* 0x001fea000383ffff */
.L_x_6731:
[----:B------:R-:W-:Y:S01]  /*26b0*/  IMAD.MOV.U32 R26, RZ, RZ, R12 ;  /* 0x000000ffff1a7224 */ /* 0x000fe200078e000c */
[----:B------:R-:W-:Y:S01]  /*26c0*/  MOV R14, 0x2710 ;  /* 0x00002710000e7802 */ /* 0x000fe20000000f00 */
[----:B------:R-:W-:Y:S02]  /*26d0*/  IMAD.MOV.U32 R25, RZ, RZ, 0x8 ;  /* 0x00000008ff197424 */ /* 0x000fe400078e00ff */
[----:B------:R-:W-:Y:S02]  /*26e0*/  IMAD.MOV.U32 R24, RZ, RZ, 0x1f ;  /* 0x0000001fff187424 */ /* 0x000fe400078e00ff */
[----:B------:R-:W-:-:S02]  /*26f0*/  IMAD.MOV.U32 R23, RZ, RZ, -0x1 ;  /* 0xffffffffff177424 */ /* 0x000fc400078e00ff */
[----:B0-23--:R-:W-:Y:S05]  /*2700*/  CALL.REL.NOINC `($__internal_127_$__cuda_sm70_shflsync_bfly_p) ;  /* 0x0000058000007944 */ /* 0x00dfea0003c00000 */
[----:B------:R-:W-:Y:S01]  /*2710*/  FSEL R18, R18, R13, P1 ;  /* 0x0000000d12127208 */ /* 0x000fe20000800000 */
[----:B-1----:R-:W-:Y:S01]  /*2720*/  IMAD.MOV.U32 R17, RZ, RZ, R24 ;  /* 0x000000ffff117224 */ /* 0x002fe200078e0018 */
[----:B------:R-:W-:Y:S01]  /*2730*/  MOV R14, 0x2790 ;  /* 0x00002790000e7802 */ /* 0x000fe20000000f00 */
[----:B0-----:R-:W-:-:S02]  /*2740*/  IMAD.MOV.U32 R25, RZ, RZ, 0x8 ;  /* 0x00000008ff197424 */ /* 0x001fc400078e00ff */
[----:B------:R-:W-:Y:S02]  /*2750*/  IMAD.MOV.U32 R24, RZ, RZ, 0x1f ;  /* 0x0000001fff187424 */ /* 0x000fe400078e00ff */
[----:B------:R-:W-:Y:S02]  /*2760*/  IMAD.MOV.U32 R23, RZ, RZ, -0x1 ;  /* 0xffffffffff177424 */ /* 0x000fe400078e00ff */
[----:B------:R-:W-:Y:S02]  /*2770*/  IMAD.MOV.U32 R26, RZ, RZ, R18 ;  /* 0x000000ffff1a7224 */ /* 0x000fe400078e0012 */
[----:B------:R-:W-:Y:S05]  /*2780*/  CALL.REL.NOINC `($__internal_127_$__cuda_sm70_shflsync_bfly_p) ;  /* 0x0000050000007944 */ /* 0x000fea0003c00000 */
[----:B------:R-:W-:Y:S01]  /*2790*/  SEL R19, R19, R16, P1 ;  /* 0x0000001013137207 */ /* 0x000fe20000800000 */
[----:B-1----:R-:W-:Y:S01]  /*27a0*/  IMAD.MOV.U32 R13, RZ, RZ, R24 ;  /* 0x000000ffff0d7224 */ /* 0x002fe200078e0018 */
[----:B------:R-:W-:Y:S01]  /*27b0*/  MOV R14, 0x2810 ;  /* 0x00002810000e7802 */ /* 0x000fe20000000f00 */
[----:B0-----:R-:W-:Y:S02]  /*27c0*/  IMAD.MOV.U32 R25, RZ, RZ, 0x8 ;  /* 0x00000008ff197424 */ /* 0x001fe400078e00ff */
[----:B------:R-:W-:Y:S02]  /*27d0*/  IMAD.MOV.U32 R24, RZ, RZ, 0x1f ;  /* 0x0000001fff187424 */ /* 0x000fe400078e00ff */
[----:B------:R-:W-:-:S02]  /*27e0*/  IMAD.MOV.U32 R23, RZ, RZ, -0x1 ;  /* 0xffffffffff177424 */ /* 0x000fc400078e00ff */
[----:B------:R-:W-:Y:S02]  /*27f0*/  IMAD.MOV.U32 R26, RZ, RZ, R19 ;  /* 0x000000ffff1a7224 */ /* 0x000fe400078e0013 */
[----:B------:R-:W-:Y:S05]  /*2800*/  CALL.REL.NOINC `($__internal_127_$__cuda_sm70_shflsync_bfly_p) ;  /* 0x0000048000007944 */ /* 0x000fea0003c00000 */
[----:B-1----:R-:W-:Y:S01]  /*2810*/  IMAD.MOV.U32 R16, RZ, RZ, R24 ;  /* 0x000000ffff107224 */ /* 0x002fe200078e0018 */
[----:B0-----:R-:W-:Y:S05]  /*2820*/  BRA `(.L_x_6755) ;  /* 0xffffecb000007947 */ /* 0x001fea000383ffff */
.L_x_6732:
[----:B------:R-:W-:Y:S01]  /*2830*/  IMAD.MOV.U32 R26, RZ, RZ, R12 ;  /* 0x000000ffff1a7224 */ /* 0x000fe200078e000c */
[----:B------:R-:W-:Y:S01]  /*2840*/  MOV R14, 0x2890 ;  /* 0x00002890000e7802 */ /* 0x000fe20000000f00 */
[----:B------:R-:W-:Y:S02]  /*2850*/  IMAD.MOV.U32 R25, RZ, RZ, 0x4 ;  /* 0x00000004ff197424 */ /* 0x000fe400078e00ff */
[----:B------:R-:W-:Y:S02]  /*2860*/  IMAD.MOV.U32 R24, RZ, RZ, 0x1f ;  /* 0x0000001fff187424 */ /* 0x000fe400078e00ff */
[----:B------:R-:W-:Y:S02]  /*2870*/  IMAD.MOV.U32 R23, RZ, RZ, -0x1 ;  /* 0xffffffffff177424 */ /* 0x000fe400078e00ff */
[----:B--2---:R-:W-:Y:S05]  /*2880*/  CALL.REL.NOINC `($__internal_127_$__cuda_sm70_shflsync_bfly_p) ;  /* 0x0000040000007944 */ /* 0x004fea0003c00000 */
[----:B-1----:R-:W-:Y:S01]  /*2890*/  IMAD.MOV.U32 R17, RZ, RZ, R24 ;  /* 0x000000ffff117224 */ /* 0x002fe200078e0018 */
[----:B0-----:R-:W-:Y:S05]  /*28a0*/  BRA `(.L_x_6756) ;  /* 0xffffec9000007947 */ /* 0x001fea000383ffff */
.L_x_6733:
[----:B------:R-:W-:Y:S01]  /*28b0*/  IMAD.MOV.U32 R26, RZ, RZ, R13 ;  /* 0x000000ffff1a7224 */ /* 0x000fe200078e000d */
[----:B------:R-:W-:Y:S01]  /*28c0*/  MOV R14, 0x2910 ;  /* 0x00002910000e7802 */ /* 0x000fe20000000f00 */
[----:B------:R-:W-:-:S02]  /*28d0*/  IMAD.MOV.U32 R25, RZ, RZ, 0x4 ;  /* 0x00000004ff197424 */ /* 0x000fc400078e00ff */
[----:B------:R-:W-:Y:S02]  /*28e0*/  IMAD.MOV.U32 R24, RZ, RZ, 0x1f ;  /* 0x0000001fff187424 */ /* 0x000fe400078e00ff */
[----:B------:R-:W-:Y:S02]  /*28f0*/  IMAD.MOV.U32 R23, RZ, RZ, -0x1 ;  /* 0xffffffffff177424 */ /* 0x000fe400078e00ff */
[----:B01----:R-:W-:Y:S05]  /*2900*/  CALL.REL.NOINC `($__internal_127_$__cuda_sm70_shflsync_bfly_p) ;  /* 0x0000038000007944 */ /* 0x003fea0003c00000 */
        /* <DEDUP_REMOVED lines=10> */
.L_x_6734:
[----:B------:R-:W-:Y:S01]  /*29b0*/  IMAD.MOV.U32 R26, RZ, RZ, R12 ;  /* 0x000000ffff1a7224 */ /* 0x000fe200078e000c */
[----:B------:R-:W-:Y:S01]  /*29c0*/  MOV R14, 0x2a10 ;  /* 0x00002a10000e7802 */ /* 0x000fe20000000f00 */
[----:B------:R-:W-:-:S02]  /*29d0*/  IMAD.MOV.U32 R25, RZ, RZ, 0x2 ;  /* 0x00000002ff197424 */ /* 0x000fc400078e00ff */
[----:B------:R-:W-:Y:S02]  /*29e0*/  IMAD.MOV.U32 R24, RZ, RZ, 0x1f ;  /* 0x0000001fff187424 */ /* 0x000fe400078e00ff */
[----:B------:R-:W-:Y:S02]  /*29f0*/  IMAD.MOV.U32 R23, RZ, RZ, -0x1 ;  /* 0xffffffffff177424 */ /* 0x000fe400078e00ff */
[----:B--23--:R-:W-:Y:S05]  /*2a00*/  CALL.REL.NOINC `($__internal_127_$__cuda_sm70_shflsync_bfly_p) ;  /* 0x0000028000007944 */ /* 0x00cfea0003c00000 */
        /* <DEDUP_REMOVED lines=18> */
.L_x_6735:
        /* <DEDUP_REMOVED lines=8> */
.L_x_6736:
[----:B------:R-:W-:Y:S01]  /*2bb0*/  IMAD.MOV.U32 R26, RZ, RZ, R18 ;  /* 0x000000ffff1a7224 */ /* 0x000fe200078e0012 */
[----:B------:R-:W-:Y:S01]  /*2bc0*/  MOV R14, 0x2c10 ;  /* 0x00002c10000e7802 */ /* 0x000fe20000000f00 */
[----:B------:R-:W-:-:S02]  /*2bd0*/  IMAD.MOV.U32 R25, RZ, RZ, 0x1 ;  /* 0x00000001ff197424 */ /* 0x000fc400078e00ff */
[----:B------:R-:W-:Y:S02]  /*2be0*/  IMAD.MOV.U32 R24, RZ, RZ, 0x1f ;  /* 0x0000001fff187424 */ /* 0x000fe400078e00ff */
[----:B------:R-:W-:Y:S02]  /*2bf0*/  IMAD.MOV.U32 R23, RZ, RZ, -0x1 ;  /* 0xffffffffff177424 */ /* 0x000fe400078e00ff */
[----:B01----:R-:W-:Y:S05]  /*2c00*/  CALL.REL.NOINC `($__internal_127_$__cuda_sm70_shflsync_bfly_p) ;  /* 0x0000008000007944 */ /* 0x003fea0003c00000 */
[----:B-1----:R-:W-:Y:S01]  /*2c10*/  IMAD.MOV.U32 R13, RZ, RZ, R24 ;  /* 0x000000ffff0d7224 */ /* 0x002fe200078e0018 */
[----:B0-----:R-:W-:Y:S01]  /*2c20*/  SEL R26, R16, R19, P0 ;  /* 0x00000013101a7207 */ /* 0x001fe20000000000 */
[----:B------:R-:W-:Y:S01]  /*2c30*/  IMAD.MOV.U32 R25, RZ, RZ, 0x1 ;  /* 0x00000001ff197424 */ /* 0x000fe200078e00ff */
[----:B------:R-:W-:Y:S01]  /*2c40*/  MOV R14, 0x2c80 ;  /* 0x00002c80000e7802 */ /* 0x000fe20000000f00 */
[----:B------:R-:W-:Y:S02]  /*2c50*/  IMAD.MOV.U32 R24, RZ, RZ, 0x1f ;  /* 0x0000001fff187424 */ /* 0x000fe400078e00ff */
[----:B------:R-:W-:Y:S02]  /*2c60*/  IMAD.MOV.U32 R23, RZ, RZ, -0x1 ;  /* 0xffffffffff177424 */ /* 0x000fe400078e00ff */
[----:B------:R-:W-:Y:S05]  /*2c70*/  CALL.REL.NOINC `($__internal_127_$__cuda_sm70_shflsync_bfly_p) ;  /* 0x0000001000007944 */ /* 0x000fea0003c00000 */
[----:B01----:R-:W-:Y:S05]  /*2c80*/  BRA `(.L_x_6760) ;  /* 0xffffea7000007947 */ /* 0x003fea000383ffff */
        .weak           $__internal_127_$__cuda_sm70_shflsync_bfly_p
        .type           $__internal_127_$__cuda_sm70_shflsync_bfly_p,@function
        .size           $__internal_127_$__cuda_sm70_shflsync_bfly_p,(.L_x_11071 - $__internal_127_$__cuda_sm70_shflsync_bfly_p)
$__internal_127_$__cuda_sm70_shflsync_bfly_p:
[----:B------:R-:W-:Y:S01]  /*2c90*/  IMAD.MOV.U32 R15, RZ, RZ, 0x0 ;  /* 0x00000000ff0f7424 */ /* 0x000fe200078e00ff */
[----:B------:R-:W-:Y:S04]  /*2ca0*/  WARPSYNC R23 ;  /* 0x0000001700007348 */ /* 0x000fe80003800000 */
[----:B------:R0:W1:Y:S01]  /*2cb0*/  SHFL.BFLY PT, R24, R26, R25, R24 ;  /* 0x0c0000191a187389 */ /* 0x00006200000e0018 */
[----:B------:R-:W-:Y:S05]  /*2cc0*/  RET.REL.NODEC R14 `(_ZN4vllm3moe10topkGatingILi8ELi256ELi4ELi16ELi32Ei13__nv_bfloat16LNS0_11ScoringFuncE0EEEvPKT5_PKbPfiPT4_PiiiibPKf) ;  /* 0xffffd3300e007950 */ /* 0x000fea0003c3ffff */
.L_x_6761:
        /* <DEDUP_REMOVED lines=11> */
.L_x_11071:


//--------------------- .text._ZN4vllm3moe10topkGatingILi8ELi128ELi4ELi16ELi32Ei13__nv_bfloat16LNS0_11ScoringFuncE0EEEvPKT5_PKbPfiPT4_PiiiibPKf --------------------------
	.section	.text._ZN4vllm3moe10topkGatingILi8ELi128ELi4ELi16ELi32Ei13__nv_bfloat16LNS0_11ScoringFuncE0EEEvPKT5_PKbPfiPT4_PiiiibPKf,"ax",@progbits
	.sectioninfo	@"SHI_REGISTERS=30"
	.align	128
        .global         _ZN4vllm3moe10topkGatingILi8ELi128ELi4ELi16ELi32Ei13__nv_bfloat16LNS0_11ScoringFuncE0EEEvPKT5_PKbPfiPT4_PiiiibPKf
        .type           _ZN4vllm3moe10topkGatingILi8ELi128ELi4ELi16ELi32Ei13__nv_bfloat16LNS0_11ScoringFuncE0EEEvPKT5_PKbPfiPT4_PiiiibPKf,@function
        .size           _ZN4vllm3moe10topkGatingILi8ELi128ELi4ELi16ELi32Ei13__nv_bfloat16LNS0_11ScoringFuncE0EEEvPKT5_PKbPfiPT4_PiiiibPKf,(.L_x_11072 - _ZN4vllm3moe10topkGatingILi8ELi128ELi4ELi16ELi32Ei13__nv_bfloat16LNS0_11ScoringFuncE0EEEvPKT5_PKbPfiPT4_PiiiibPKf)
        .other          _ZN4vllm3moe10topkGatingILi8ELi128ELi4ELi16ELi32Ei13__nv_bfloat16LNS0_11ScoringFuncE0EEEvPKT5_PKbPfiPT4_PiiiibPKf,@"STO_CUDA_ENTRY STV_DEFAULT"
_ZN4vllm3moe10topkGatingILi8ELi128ELi4ELi16ELi32Ei13__nv_bfloat16LNS0_11ScoringFuncE0EEEvPKT5_PKbPfiPT4_PiiiibPKf:
.text._ZN4vllm3moe10topkGatingILi8ELi128ELi4ELi16ELi32Ei13__nv_bfloat16LNS0_11ScoringFuncE0EEEvPKT5_PKbPfiPT4_PiiiibPKf:
        /* <DEDUP_REMOVED lines=140> */
.L_x_6762:
[----:B------:R0:W-:Y:S04]  /*08c0*/  STL.128 [R1], R4 ;  /* 0x0000000401007387 */ /* 0x0001e80000100c00 */
[----:B------:R0:W-:Y:S02]  /*08d0*/  STL.128 [R1+0x10], R8 ;  /* 0x0000100801007387 */ /* 0x0001e40000100c00 */
.L_x_6763:
        /* <DEDUP_REMOVED lines=9> */
.L_x_6777:
        /* <DEDUP_REMOVED lines=33> */
.L_x_6792:
[----:B------:R-:W-:Y:S05]  /*0b80*/  BRA.DIV ~URZ, `(.L_x_6767) ;  /* 0x000011527f007947 */ /* 0x000fea000b800000 */
[----:B------:R2:W3:Y:S04]  /*0b90*/  SHFL.BFLY PT, R18, R13, 0x8, 0x101f ;  /* 0x0d101f000d127f89 */ /* 0x0004e800000e0000 */
[----:B------:R2:W4:Y:S02]  /*0ba0*/  SHFL.BFLY PT, R17, R12, 0x8, 0x101f ;  /* 0x0d101f000c117f89 */ /* 0x00052400000e0000 */
.L_x_6793:
        /* <DEDUP_REMOVED lines=12> */
.L_x_6794:
[----:B-1----:R-:W-:-:S13]  /*0c70*/  FSETP.GEU.FTZ.AND P1, PT, R16, R19, PT ;  /* 0x000000131000720b */ /* 0x002fda0003f3e000 */
[----:B------:R-:W-:-:S04]  /*0c80*/  @P1 FSETP.NEU.FTZ.AND P2, PT, R16, R19, PT ;  /* 0x000000131000120b */ /* 0x000fc80003f5d000 */
[----:B---3--:R-:W-:-:S13]  /*0c90*/  @P1 ISETP.LT.AND P0, PT, R12, R17, !P2 ;  /* 0x000000110c00120c */ /* 0x008fda0005701270 */
[----:B0-----:R-:W-:Y:S01]  /*0ca0*/  FSEL R16, R19, R16, P0 ;  /* 0x0000001013107208 */ /* 0x001fe20000000000 */
[----:B------:R-:W-:Y:S05]  /*0cb0*/  BRA.DIV ~URZ, `(.L_x_6769) ;  /* 0x000012927f007947 */ /* 0x000fea000b800000 */
[----:B------:R0:W1:Y:S02]  /*0cc0*/  SHFL.BFLY PT, R19, R16, 0x2, 0x101f ;  /* 0x0c501f0010137f89 */ /* 0x00006400000e0000 */
.L_x_6795:
[----:B--2---:R-:W-:Y:S01]  /*0cd0*/  FSEL R13, R13, R18, P0 ;  /* 0x000000120d0d7208 */ /* 0x004fe20000000000 */
[----:B------:R-:W-:Y:S05]  /*0ce0*/  BRA.DIV ~URZ, `(.L_x_6770) ;  /* 0x000012e27f007947 */ /* 0x000fea000b800000 */
[----:B------:R-:W-:Y:S01]  /*0cf0*/  SEL R12, R12, R17, P0 ;  /* 0x000000110c0c7207 */ /* 0x000fe20000000000 */
[----:B------:R2:W3:Y:S04]  /*0d00*/  SHFL.BFLY PT, R18, R13, 0x2, 0x101f ;  /* 0x0c501f000d127f89 */ /* 0x0004e800000e0000 */
[----:B------:R2:W4:Y:S02]  /*0d10*/  SHFL.BFLY PT, R17, R12, 0x2, 0x101f ;  /* 0x0c501f000c117f89 */ /* 0x00052400000e0000 */
.L_x_6796:
        /* <DEDUP_REMOVED lines=12> */
.L_x_6797:
        /* <DEDUP_REMOVED lines=26> */
.L_x_6773:
[----:B------:R-:W-:Y:S05]  /*0f80*/  BSYNC B1 ;  /* 0x0000000000017941 */ /* 0x000fea0003800000 */
.L_x_6772:
        /* <DEDUP_REMOVED lines=20> */
.L_x_6776:
[----:B------:R-:W-:Y:S05]  /*10d0*/  BSYNC B1 ;  /* 0x0000000000017941 */ /* 0x000fea0003800000 */
.L_x_6775:
[----:B0-----:R-:W-:Y:S05]  /*10e0*/  BRA `(.L_x_6777) ;  /* 0xfffff88000007947 */ /* 0x001fea000383ffff */
.L_x_6765:
[----:B------:R-:W-:Y:S02]  /*10f0*/  IMAD.MOV.U32 R22, RZ, RZ, RZ ;  /* 0x000000ffff167224 */ /* 0x000fe400078e00ff */
.L_x_6788:
        /* <DEDUP_REMOVED lines=33> */
.L_x_6798:
[----:B------:R-:W-:Y:S05]  /*1310*/  BRA.DIV ~URZ, `(.L_x_6779) ;  /* 0x00000f927f007947 */ /* 0x000fea000b800000 */
[----:B------:R2:W3:Y:S04]  /*1320*/  SHFL.BFLY PT, R17, R12, 0x8, 0x101f ;  /* 0x0d101f000c117f89 */ /* 0x0004e800000e0000 */
[----:B------:R2:W4:Y:S02]  /*1330*/  SHFL.BFLY PT, R16, R13, 0x8, 0x101f ;  /* 0x0d101f000d107f89 */ /* 0x00052400000e0000 */
.L_x_6799:
        /* <DEDUP_REMOVED lines=12> */
.L_x_6800:
[----:B-1----:R-:W-:-:S13]  /*1400*/  FSETP.GEU.FTZ.AND P1, PT, R19, R18, PT ;  /* 0x000000121300720b */ /* 0x002fda0003f3e000 */
[----:B------:R-:W-:-:S04]  /*1410*/  @P1 FSETP.NEU.FTZ.AND P2, PT, R19, R18, PT ;  /* 0x000000121300120b */ /* 0x000fc80003f5d000 */
[----:B---3--:R-:W-:-:S13]  /*1420*/  @P1 ISETP.LT.AND P0, PT, R16, R13, !P2 ;  /* 0x0000000d1000120c */ /* 0x008fda0005701270 */
[----:B0-----:R-:W-:Y:S01]  /*1430*/  FSEL R19, R18, R19, P0 ;  /* 0x0000001312137208 */ /* 0x001fe20000000000 */
[----:B------:R-:W-:Y:S05]  /*1440*/  BRA.DIV ~URZ, `(.L_x_6781) ;  /* 0x000010d27f007947 */ /* 0x000fea000b800000 */
[----:B------:R0:W1:Y:S02]  /*1450*/  SHFL.BFLY PT, R18, R19, 0x2, 0x101f ;  /* 0x0c501f0013127f89 */ /* 0x00006400000e0000 */
.L_x_6801:
[----:B--2---:R-:W-:Y:S01]  /*1460*/  FSEL R17, R17, R12, P0 ;  /* 0x0000000c11117208 */ /* 0x004fe20000000000 */
[----:B------:R-:W-:Y:S05]  /*1470*/  BRA.DIV ~URZ, `(.L_x_6782) ;  /* 0x000011227f007947 */ /* 0x000fea000b800000 */
[----:B------:R-:W-:Y:S01]  /*1480*/  SEL R13, R16, R13, P0 ;  /* 0x0000000d100d7207 */ /* 0x000fe20000000000 */
[----:B------:R2:W3:Y:S04]  /*1490*/  SHFL.BFLY PT, R12, R17, 0x2, 0x101f ;  /* 0x0c501f00110c7f89 */ /* 0x0004e800000e0000 */
[----:B------:R2:W4:Y:S02]  /*14a0*/  SHFL.BFLY PT, R16, R13, 0x2, 0x101f ;  /* 0x0c501f000d107f89 */ /* 0x00052400000e0000 */
.L_x_6802:
        /* <DEDUP_REMOVED lines=12> */
.L_x_6803:
        /* <DEDUP_REMOVED lines=25> */
.L_x_6785:
[----:B------:R-:W-:Y:S05]  /*1700*/  BSYNC B1 ;  /* 0x0000000000017941 */ /* 0x000fea0003800000 */
.L_x_6784:
        /* <DEDUP_REMOVED lines=20> */
.L_x_6787:
[----:B------:R-:W-:Y:S05]  /*1850*/  BSYNC B1 ;  /* 0x0000000000017941 */ /* 0x000fea0003800000 */
.L_x_6786:
[----:B0-----:R-:W-:Y:S05]  /*1860*/  BRA `(.L_x_6788) ;  /* 0xfffff89000007947 */ /* 0x001fea000383ffff */
.L_x_6774:
[----:B------:R-:W-:Y:S05]  /*1870*/  BSYNC B0 ;  /* 0x0000000000007941 */ /* 0x000fea0003800000 */
.L_x_6764:
        /* <DEDUP_REMOVED lines=19> */
.L_x_6790:
        /* <DEDUP_REMOVED lines=20> */
.L_x_6789:
        /* <DEDUP_REMOVED lines=12> */
.L_x_6791:
        /* <DEDUP_REMOVED lines=11> */
.L_x_6766:
[----:B------:R-:W-:Y:S01]  /*1c60*/  IMAD.MOV.U32 R26, RZ, RZ, R19 ;  /* 0x000000ffff1a7224 */ /* 0x000fe200078e0013 */
[----:B------:R-:W-:Y:S01]  /*1c70*/  MOV R14, 0x1cc0 ;  /* 0x00001cc0000e7802 */ /* 0x000fe20000000f00 */
[----:B------:R-:W-:Y:S02]  /*1c80*/  IMAD.MOV.U32 R25, RZ, RZ, 0x8 ;  /* 0x00000008ff197424 */ /* 0x000fe400078e00ff */
[----:B------:R-:W-:Y:S02]  /*1c90*/  IMAD.MOV.U32 R24, RZ, RZ, 0x101f ;  /* 0x0000101fff187424 */ /* 0x000fe400078e00ff */
[----:B------:R-:W-:Y:S02]  /*1ca0*/  IMAD.MOV.U32 R23, RZ, RZ, -0x1 ;  /* 0xffffffffff177424 */ /* 0x000fe400078e00ff */
[----:B------:R-:W-:Y:S05]  /*1cb0*/  CALL.REL.NOINC `($__internal_128_$__cuda_sm70_shflsync_bfly_p) ;  /* 0x00000b4000007944 */ /* 0x000fea0003c00000 */
[----:B-1----:R-:W-:Y:S01]  /*1cc0*/  IMAD.MOV.U32 R16, RZ, RZ, R24 ;  /* 0x000000ffff107224 */ /* 0x002fe200078e0018 */
[----:B0-----:R-:W-:Y:S05]  /*1cd0*/  BRA `(.L_x_6792) ;  /* 0xffffeea000007947 */ /* 0x001fea000383ffff */
.L_x_6767:
[----:B------:R-:W-:Y:S01]  /*1ce0*/  IMAD.MOV.U32 R26, RZ, RZ, R13 ;  /* 0x000000ffff1a7224 */ /* 0x000fe200078e000d */
[----:B------:R-:W-:Y:S01]  /*1cf0*/  MOV R14, 0x1d40 ;  /* 0x00001d40000e7802 */ /* 0x000fe20000000f00 */
[----:B------:R-:W-:Y:S02]  /*1d00*/  IMAD.MOV.U32 R25, RZ, RZ, 0x8 ;  /* 0x00000008ff197424 */ /* 0x000fe400078e00ff */
[----:B------:R-:W-:-:S02]  /*1d10*/  IMAD.MOV.U32 R24, RZ, RZ, 0x101f ;  /* 0x0000101fff187424 */ /* 0x000fc400078e00ff */
[----:B------:R-:W-:Y:S02]  /*1d20*/  IMAD.MOV.U32 R23, RZ, RZ, -0x1 ;  /* 0xffffffffff177424 */ /* 0x000fe400078e00ff */
[----:B01----:R-:W-:Y:S05]  /*1d30*/  CALL.REL.NOINC `($__internal_128_$__cuda_sm70_shflsync_bfly_p) ;  /* 0x00000ac000007944 */ /* 0x003fea0003c00000 */
[----:B-1----:R-:W-:Y:S01]  /*1d40*/  IMAD.MOV.U32 R18, RZ, RZ, R24 ;  /* 0x000000ffff127224 */ /* 0x002fe200078e0018 */
[----:B------:R-:W-:Y:S01]  /*1d50*/  MOV R14, 0x1db0 ;  /* 0x00001db0000e7802 */ /* 0x000fe20000000f00 */
[----:B0-----:R-:W-:Y:S02]  /*1d60*/  IMAD.MOV.U32 R26, RZ, RZ, R12 ;  /* 0x000000ffff1a7224 */ /* 0x001fe400078e000c */
[----:B------:R-:W-:Y:S02]  /*1d70*/  IMAD.MOV.U32 R25, RZ, RZ, 0x8 ;  /* 0x00000008ff197424 */ /* 0x000fe400078e00ff */
[----:B------:R-:W-:Y:S02]  /*1d80*/  IMAD.MOV.U32 R24, RZ, RZ, 0x101f ;  /* 0x0000101fff187424 */ /* 0x000fe400078e00ff */
[----:B------:R-:W-:Y:S02]  /*1d90*/  IMAD.MOV.U32 R23, RZ, RZ, -0x1 ;  /* 0xffffffffff177424 */ /* 0x000fe400078e00ff */
[----:B------:R-:W-:Y:S05]  /*1da0*/  CALL.REL.NOINC `($__internal_128_$__cuda_sm70_shflsync_bfly_p) ;  /* 0x00000a5000007944 */ /* 0x000fea0003c00000 */
[----:B-1----:R-:W-:Y:S01]  /*1db0*/  IMAD.MOV.U32 R17, RZ, RZ, R24 ;  /* 0x000000ffff117224 */ /* 0x002fe200078e0018 */
[----:B0-----:R-:W-:Y:S05]  /*1dc0*/  BRA `(.L_x_6793) ;  /* 0xffffede000007947 */ /* 0x001fea000383ffff */
.L_x_6768:
[----:B------:R-:W-:Y:S01]  /*1dd0*/  IMAD.MOV.U32 R26, RZ, RZ, R16 ;  /* 0x000000ffff1a7224 */ /* 0x000fe200078e0010 */
[----:B------:R-:W-:Y:S01]  /*1de0*/  MOV R14, 0x1e30 ;  /* 0x00001e30000e7802 */ /* 0x000fe20000000f00 */
[----:B------:R-:W-:-:S02]  /*1df0*/  IMAD.MOV.U32 R25, RZ, RZ, 0x4 ;  /* 0x00000004ff197424 */ /* 0x000fc400078e00ff */
[----:B------:R-:W-:Y:S02]  /*1e00*/  IMAD.MOV.U32 R24, RZ, RZ, 0x101f ;  /* 0x0000101fff187424 */ /* 0x000fe400078e00ff */
[----:B------:R-:W-:Y:S02]  /*1e10*/  IMAD.MOV.U32 R23, RZ, RZ, -0x1 ;  /* 0xffffffffff177424 */ /* 0x000fe400078e00ff */
[----:B0-23--:R-:W-:Y:S05]  /*1e20*/  CALL.REL.NOINC `($__internal_128_$__cuda_sm70_shflsync_bfly_p) ;  /* 0x000009d000007944 */ /* 0x00dfea0003c00000 */
[----:B------:R-:W-:Y:S01]  /*1e30*/  FSEL R18, R18, R13, P1 ;  /* 0x0000000d12127208 */ /* 0x000fe20000800000 */
[----:B-1----:R-:W-:Y:S01]  /*1e40*/  IMAD.MOV.U32 R19, RZ, RZ, R24 ;  /* 0x000000ffff137224 */ /* 0x002fe200078e0018 */
[----:B------:R-:W-:Y:S01]  /*1e50*/  MOV R14, 0x1eb0 ;  /* 0x00001eb0000e7802 */ /* 0x000fe20000000f00 */
[----:B0-----:R-:W-:Y:S02]  /*1e60*/  IMAD.MOV.U32 R25, RZ, RZ, 0x4 ;  /* 0x00000004ff197424 */ /* 0x001fe400078e00ff */
[----:B------:R-:W-:Y:S02]  /*1e70*/  IMAD.MOV.U32 R24, RZ, RZ, 0x101f ;  /* 0x0000101fff187424 */ /* 0x000fe400078e00ff */
[----:B------:R-:W-:Y:S02]  /*1e80*/  IMAD.MOV.U32 R23, RZ, RZ, -0x1 ;  /* 0xffffffffff177424 */ /* 0x000fe400078e00ff */
[----:B------:R-:W-:-:S02]  /*1e90*/  IMAD.MOV.U32 R26, RZ, RZ, R18 ;  /* 0x000000ffff1a7224 */ /* 0x000fc400078e0012 */
[----:B------:R-:W-:Y:S05]  /*1ea0*/  CALL.REL.NOINC `($__internal_128_$__cuda_sm70_shflsync_bfly_p) ;  /* 0x0000095000007944 */ /* 0x000fea0003c00000 */
[----:B------:R-:W-:Y:S01]  /*1eb0*/  SEL R17, R17, R12, P1 ;  /* 0x0000000c11117207 */ /* 0x000fe20000800000 */
[----:B-1----:R-:W-:Y:S01]  /*1ec0*/  IMAD.MOV.U32 R13, RZ, RZ, R24 ;  /* 0x000000ffff0d7224 */ /* 0x002fe200078e0018 */
[----:B------:R-:W-:Y:S01]  /*1ed0*/  MOV R14, 0x1f30 ;  /* 0x00001f30000e7802 */ /* 0x000fe20000000f00 */
[----:B0-----:R-:W-:-:S02]  /*1ee0*/  IMAD.MOV.U32 R25, RZ, RZ, 0x4 ;  /* 0x00000004ff197424 */ /* 0x001fc400078e00ff */
[----:B------:R-:W-:Y:S02]  /*1ef0*/  IMAD.MOV.U32 R24, RZ, RZ, 0x101f ;  /* 0x0000101fff187424 */ /* 0x000fe400078e00ff */
[----:B------:R-:W-:Y:S02]  /*1f00*/  IMAD.MOV.U32 R23, RZ, RZ, -0x1 ;  /* 0xffffffffff177424 */ /* 0x000fe400078e00ff */
[----:B------:R-:W-:Y:S02]  /*1f10*/  IMAD.MOV.U32 R26, RZ, RZ, R17 ;  /* 0x000000ffff1a7224 */ /* 0x000fe400078e0011 */
[----:B------:R-:W-:Y:S05]  /*1f20*/  CALL.REL.NOINC `($__internal_128_$__cuda_sm70_shflsync_bfly_p) ;  /* 0x000008d000007944 */ /* 0x000fea0003c00000 */
[----:B-1----:R-:W-:Y:S01]  /*1f30*/  IMAD.MOV.U32 R12, RZ, RZ, R24 ;  /* 0x000000ffff0c7224 */ /* 0x002fe200078e0018 */
[----:B0-----:R-:W-:Y:S05]  /*1f40*/  BRA `(.L_x_6794) ;  /* 0xffffed2000007947 */ /* 0x001fea000383ffff */
.L_x_6769:
[----:B------:R-:W-:Y:S01]  /*1f50*/  IMAD.MOV.U32 R26, RZ, RZ, R16 ;  /* 0x000000ffff1a7224 */ /* 0x000fe200078e0010 */
[----:B------:R-:W-:Y:S01]  /*1f60*/  MOV R14, 0x1fb0 ;  /* 0x00001fb0000e7802 */ /* 0x000fe20000000f00 */
[----:B------:R-:W-:Y:S02]  /*1f70*/  IMAD.MOV.U32 R25, RZ, RZ, 0x2 ;  /* 0x00000002ff197424 */ /* 0x000fe400078e00ff */
[----:B------:R-:W-:Y:S02]  /*1f80*/  IMAD.MOV.U32 R24, RZ, RZ, 0x101f ;  /* 0x0000101fff187424 */ /* 0x000fe400078e00ff */
[----:B------:R-:W-:-:S02]  /*1f90*/  IMAD.MOV.U32 R23, RZ, RZ, -0x1 ;  /* 0xffffffffff177424 */ /* 0x000fc400078e00ff */
[----:B--2---:R-:W-:Y:S05]  /*1fa0*/  CALL.REL.NOINC `($__internal_128_$__cuda_sm70_shflsync_bfly_p) ;  /* 0x0000085000007944 */ /* 0x004fea0003c00000 */
[----:B-1----:R-:W-:Y:S01]  /*1fb0*/  IMAD.MOV.U32 R19, RZ, RZ, R24 ;  /* 0x000000ffff137224 */ /* 0x002fe200078e0018 */
[----:B0-----:R-:W-:Y:S05]  /*1fc0*/  BRA `(.L_x_6795) ;  /* 0xffffed0000007947 */ /* 0x001fea000383ffff */
.L_x_6770:
[----:B------:R-:W-:Y:S01]  /*1fd0*/  IMAD.MOV.U32 R26, RZ, RZ, R13 ;  /* 0x000000ffff1a7224 */ /* 0x000fe200078e000d */
[----:B------:R-:W-:Y:S01]  /*1fe0*/  MOV R14, 0x2030 ;  /* 0x00002030000e7802 */ /* 0x000fe20000000f00 */
[----:B------:R-:W-:-:S02]  /*1ff0*/  IMAD.MOV.U32 R25, RZ, RZ, 0x2 ;  /* 0x00000002ff197424 */ /* 0x000fc400078e00ff */
[----:B------:R-:W-:Y:S02]  /*2000*/  IMAD.MOV.U32 R24, RZ, RZ, 0x101f ;  /* 0x0000101fff187424 */ /* 0x000fe400078e00ff */
[----:B------:R-:W-:Y:S02]  /*2010*/  IMAD.MOV.U32 R23, RZ, RZ, -0x1 ;  /* 0xffffffffff177424 */ /* 0x000fe400078e00ff */
[----:B01----:R-:W-:Y:S05]  /*2020*/  CALL.REL.NOINC `($__internal_128_$__cuda_sm70_shflsync_bfly_p) ;  /* 0x000007d000007944 */ /* 0x003fea0003c00000 */
[----:B------:R-:W-:Y:S01]  /*2030*/  SEL R12, R12, R17, P0 ;  /* 0x000000110c0c7207 */ /* 0x000fe20000000000 */
[----:B-1----:R-:W-:Y:S01]  /*2040*/  IMAD.MOV.U32 R18, RZ, RZ, R24 ;  /* 0x000000ffff127224 */ /* 0x002fe200078e0018 */
[----:B------:R-:W-:Y:S01]  /*2050*/  MOV R14, 0x20b0 ;  /* 0x000020b0000e7802 */ /* 0x000fe20000000f00 */
[----:B0-----:R-:W-:Y:S02]  /*2060*/  IMAD.MOV.U32 R25, RZ, RZ, 0x2 ;  /* 0x00000002ff197424 */ /* 0x001fe400078e00ff */
[----:B------:R-:W-:Y:S02]  /*2070*/  IMAD.MOV.U32 R24, RZ, RZ, 0x101f ;  /* 0x0000101fff187424 */ /* 0x000fe400078e00ff */
[----:B------:R-:W-:Y:S02]  /*2080*/  IMAD.MOV.U32 R23, RZ, RZ, -0x1 ;  /* 0xffffffffff177424 */ /* 0x000fe400078e00ff */
[----:B------:R-:W-:-:S02]  /*2090*/  IMAD.MOV.U32 R26, RZ, RZ, R12 ;  /* 0x000000ffff1a7224 */ /* 0x000fc400078e000c */
[----:B------:R-:W-:Y:S05]  /*20a0*/  CALL.REL.NOINC `($__internal_128_$__cuda_sm70_shflsync_bfly_p) ;  /* 0x0000075000007944 */ /* 0x000fea0003c00000 */
[----:B-1----:R-:W-:Y:S01]  /*20b0*/  IMAD.MOV.U32 R17, RZ, RZ, R24 ;  /* 0x000000ffff117224 */ /* 0x002fe200078e0018 */
[----:B0-----:R-:W-:Y:S05]  /*20c0*/  BRA `(.L_x_6796) ;  /* 0xffffec5000007947 */ /* 0x001fea000383ffff */
.L_x_6771:
[----:B------:R-:W-:Y:S01]  /*20d0*/  IMAD.MOV.U32 R26, RZ, RZ, R16 ;  /* 0x000000ffff1a7224 */ /* 0x000fe200078e0010 */
[----:B------:R-:W-:Y:S01]  /*20e0*/  MOV R14, 0x2130 ;  /* 0x00002130000e7802 */ /* 0x000fe20000000f00 */
[----:B------:R-:W-:-:S02]  /*20f0*/  IMAD.MOV.U32 R25, RZ, RZ, 0x1 ;  /* 0x00000001ff197424 */ /* 0x000fc400078e00ff */
[----:B------:R-:W-:Y:S02]  /*2100*/  IMAD.MOV.U32 R24, RZ, RZ, 0x101f ;  /* 0x0000101fff187424 */ /* 0x000fe400078e00ff */
[----:B------:R-:W-:Y:S02]  /*2110*/  IMAD.MOV.U32 R23, RZ, RZ, -0x1 ;  /* 0xffffffffff177424 */ /* 0x000fe400078e00ff */
[----:B--23--:R-:W-:Y:S05]  /*2120*/  CALL.REL.NOINC `($__internal_128_$__cuda_sm70_shflsync_bfly_p) ;  /* 0x000006d000007944 */ /* 0x00cfea0003c00000 */
        /* <DEDUP_REMOVED lines=8> */
[----:B0-----:R-:W-:Y:S01]  /*21b0*/  SEL R26, R17, R12, P1 ;  /* 0x0000000c111a7207 */ /* 0x001fe20000800000 */
[----:B-1----:R-:W-:Y:S01]  /*21c0*/  IMAD.MOV.U32 R12, RZ, RZ, R24 ;  /* 0x000000ffff0c7224 */ /* 0x002fe200078e0018 */
[----:B------:R-:W-:Y:S01]  /*21d0*/  MOV R14, 0x2220 ;  /* 0x00002220000e7802 */ /* 0x000fe20000000f00 */
[----:B------:R-:W-:-:S02]  /*21e0*/  IMAD.MOV.U32 R25, RZ, RZ, 0x1 ;  /* 0x00000001ff197424 */ /* 0x000fc400078e00ff */
[----:B------:R-:W-:Y:S02]  /*21f0*/  IMAD.MOV.U32 R24, RZ, RZ, 0x101f ;  /* 0x0000101fff187424 */ /* 0x000fe400078e00ff */
[----:B------:R-:W-:Y:S02]  /*2200*/  IMAD.MOV.U32 R23, RZ, RZ, -0x1 ;  /* 0xffffffffff177424 */ /* 0x000fe400078e00ff */
[----:B------:R-:W-:Y:S05]  /*2210*/  CALL.REL.NOINC `($__internal_128_$__cuda_sm70_shflsync_bfly_p) ;  /* 0x000005e000007944 */ /* 0x000fea0003c00000 */
[----:B01----:R-:W-:Y:S05]  /*2220*/  BRA `(.L_x_6797) ;  /* 0xffffebb000007947 */ /* 0x003fea000383ffff */
.L_x_6778:
        /* <DEDUP_REMOVED lines=8> */
.L_x_6779:
[----:B------:R-:W-:Y:S01]  /*22b0*/  IMAD.MOV.U32 R26, RZ, RZ, R12 ;  /* 0x000000ffff1a7224 */ /* 0x000fe200078e000c */
[----:B------:R-:W-:Y:S01]  /*22c0*/  MOV R14, 0x2310 ;  /* 0x00002310000e7802 */ /* 0x000fe20000000f00 */
[----:B------:R-:W-:-:S02]  /*22d0*/  IMAD.MOV.U32 R25, RZ, RZ, 0x8 ;  /* 0x00000008ff197424 */ /* 0x000fc400078e00ff */
[----:B------:R-:W-:Y:S02]  /*22e0*/  IMAD.MOV.U32 R24, RZ, RZ, 0x101f ;  /* 0x0000101fff187424 */ /* 0x000fe400078e00ff */
[----:B------:R-:W-:Y:S02]  /*22f0*/  IMAD.MOV.U32 R23, RZ, RZ, -0x1 ;  /* 0xffffffffff177424 */ /* 0x000fe400078e00ff */
[----:B01----:R-:W-:Y:S05]  /*2300*/  CALL.REL.NOINC `($__internal_128_$__cuda_sm70_shflsync_bfly_p) ;  /* 0x000004f000007944 */ /* 0x003fea0003c00000 */
[----:B-1----:R-:W-:Y:S01]  /*2310*/  IMAD.MOV.U32 R17, RZ, RZ, R24 ;  /* 0x000000ffff117224 */ /* 0x002fe200078e0018 */
[----:B------:R-:W-:Y:S01]  /*2320*/  MOV R14, 0x2380 ;  /* 0x00002380000e7802 */ /* 0x000fe20000000f00 */
[----:B0-----:R-:W-:Y:S02]  /*2330*/  IMAD.MOV.U32 R26, RZ, RZ, R13 ;  /* 0x000000ffff1a7224 */ /* 0x001fe400078e000d */
[----:B------:R-:W-:Y:S02]  /*2340*/  IMAD.MOV.U32 R25, RZ, RZ, 0x8 ;  /* 0x00000008ff197424 */ /* 0x000fe400078e00ff */
[----:B------:R-:W-:Y:S02]  /*2350*/  IMAD.MOV.U32 R24, RZ, RZ, 0x101f ;  /* 0x0000101fff187424 */ /* 0x000fe400078e00ff */
[----:B------:R-:W-:-:S02]  /*2360*/  IMAD.MOV.U32 R23, RZ, RZ, -0x1 ;  /* 0xffffffffff177424 */ /* 0x000fc400078e00ff */
[----:B------:R-:W-:Y:S05]  /*2370*/  CALL.REL.NOINC `($__internal_128_$__cuda_sm70_shflsync_bfly_p) ;  /* 0x0000048000007944 */ /* 0x000fea0003c00000 */
[----:B-1----:R-:W-:Y:S01]  /*2380*/  IMAD.MOV.U32 R16, RZ, RZ, R24 ;  /* 0x000000ffff107224 */ /* 0x002fe200078e0018 */
[----:B0-----:R-:W-:Y:S05]  /*2390*/  BRA `(.L_x_6799) ;  /* 0xffffefa000007947 */ /* 0x001fea000383ffff */
.L_x_6780:
        /* <DEDUP_REMOVED lines=24> */
.L_x_6781:
        /* <DEDUP_REMOVED lines=8> */
.L_x_6782:
        /* <DEDUP_REMOVED lines=16> */
.L_x_6783:
        /* <DEDUP_REMOVED lines=15> */
[----:B0-----:R-:W-:Y:S01]  /*2790*/  SEL R26, R16, R13, P1 ;  /* 0x0000000d101a7207 */ /* 0x001fe20000800000 */
[----:B------:R-:W-:Y:S01]  /*27a0*/  IMAD.MOV.U32 R25, RZ, RZ, 0x1 ;  /* 0x00000001ff197424 */ /* 0x000fe200078e00ff */
[----:B------:R-:W-:Y:S01]  /*27b0*/  MOV R14, 0x27f0 ;  /* 0x000027f0000e7802 */ /* 0x000fe20000000f00 */
[----:B------:R-:W-:-:S02]  /*27c0*/  IMAD.MOV.U32 R24, RZ, RZ, 0x101f ;  /* 0x0000101fff187424 */ /* 0x000fc400078e00ff */
[----:B------:R-:W-:Y:S02]  /*27d0*/  IMAD.MOV.U32 R23, RZ, RZ, -0x1 ;  /* 0xffffffffff177424 */ /* 0x000fe400078e00ff */
[----:B------:R-:W-:Y:S05]  /*27e0*/  CALL.REL.NOINC `($__internal_128_$__cuda_sm70_shflsync_bfly_p) ;  /* 0x0000001000007944 */ /* 0x000fea0003c00000 */
[----:B01----:R-:W-:Y:S05]  /*27f0*/  BRA `(.L_x_6803) ;  /* 0xffffed7000007947 */ /* 0x003fea000383ffff */
        .weak           $__internal_128_$__cuda_sm70_shflsync_bfly_p
        .type           $__internal_128_$__cuda_sm70_shflsync_bfly_p,@function
        .size           $__internal_128_$__cuda_sm70_shflsync_bfly_p,(.L_x_11072 - $__internal_128_$__cuda_sm70_shflsync_bfly_p)
$__internal_128_$__cuda_sm70_shflsync_bfly_p:
[----:B------:R-:W-:Y:S01]  /*2800*/  IMAD.MOV.U32 R15, RZ, RZ, 0x0 ;  /* 0x00000000ff0f7424 */ /* 0x000fe200078e00ff */
[----:B------:R-:W-:Y:S04]  /*2810*/  WARPSYNC R23 ;  /* 0x0000001700007348 */ /* 0x000fe80003800000 */
[----:B------:R0:W1:Y:S01]  /*2820*/  SHFL.BFLY PT, R24, R26, R25, R24 ;  /* 0x0c0000191a187389 */ /* 0x00006200000e0018 */
[----:B------:R-:W-:Y:S05]  /*2830*/  RET.REL.NODEC R14 `(_ZN4vllm3moe10topkGatingILi8ELi128ELi4ELi16ELi32Ei13__nv_bfloat16LNS0_11ScoringFuncE0EEEvPKT5_PKbPfiPT4_PiiiibPKf) ;  /* 0xffffd7c00e007950 */ /* 0x000fea0003c3ffff */
.L_x_6804:
        /* <DEDUP_REMOVED lines=12> */
.L_x_11072:


//--------------------- .text._ZN4vllm3moe10topkGatingILi8ELi64ELi4ELi16ELi32Ei13__nv_bfloat16LNS0_11ScoringFuncE0EEEvPKT5_PKbPfiPT4_PiiiibPKf --------------------------
	.section	.text._ZN4vllm3moe10topkGatingILi8ELi64ELi4ELi16ELi32Ei13__nv_bfloat16LNS0_11ScoringFuncE0EEEvPKT5_PKbPfiPT4_PiiiibPKf,"ax",@progbits
	.sectioninfo	@"SHI_REGISTERS=32"
	.align	128
        .global         _ZN4vllm3moe10topkGatingILi8ELi64ELi4ELi16ELi32Ei13__nv_bfloat16LNS0_11ScoringFuncE0EEEvPKT5_PKbPfiPT4_PiiiibPKf
        .type           _ZN4vllm3moe10topkGatingILi8ELi64ELi4ELi16ELi32Ei13__nv_bfloat16LNS0_11ScoringFuncE0EEEvPKT5_PKbPfiPT4_PiiiibPKf,@function
        .size           _ZN4vllm3moe10topkGatingILi8ELi64ELi4ELi16ELi32Ei13__nv_bfloat16LNS0_11ScoringFuncE0EEEvPKT5_PKbPfiPT4_PiiiibPKf,(.L_x_11073 - _ZN4vllm3moe10topkGatingILi8ELi64ELi4ELi16ELi32Ei13__nv_bfloat16LNS0_11ScoringFuncE0EEEvPKT5_PKbPfiPT4_PiiiibPKf)
        .other          _ZN4vllm3moe10topkGatingILi8ELi64ELi4ELi16ELi32Ei13__nv_bfloat16LNS0_11ScoringFuncE0EEEvPKT5_PKbPfiPT4_PiiiibPKf,@"STO_CUDA_ENTRY STV_DEFAULT"
_ZN4vllm3moe10topkGatingILi8ELi64ELi4ELi16ELi32Ei13__nv_bfloat16LNS0_11ScoringFuncE0EEEvPKT5_PKbPfiPT4_PiiiibPKf:
.text._ZN4vllm3moe10topkGatingILi8ELi64ELi4ELi16ELi32Ei13__nv_bfloat16LNS0_11ScoringFuncE0EEEvPKT5_PKbPfiPT4_PiiiibPKf:
        /* <DEDUP_REMOVED lines=136> */
.L_x_6805:
[----:B------:R0:W-:Y:S04]  /*0880*/  STL.128 [R1], R4 ;  /* 0x0000000401007387 */ /* 0x0001e80000100c00 */
[----:B------:R0:W-:Y:S02]  /*0890*/  STL.128 [R1+0x10], R8 ;  /* 0x0000100801007387 */ /* 0x0001e40000100c00 */
.L_x_6806:
        /* <DEDUP_REMOVED lines=9> */
.L_x_6819:
        /* <DEDUP_REMOVED lines=33> */
.L_x_6833:
[----:B------:R-:W-:Y:S05]  /*0b40*/  BRA.DIV ~URZ, `(.L_x_6810) ;  /* 0x00000ff27f007947 */ /* 0x000fea000b800000 */
[----:B------:R2:W3:Y:S04]  /*0b50*/  SHFL.BFLY PT, R19, R18, 0x4, 0x181f ;  /* 0x0c981f0012137f89 */ /* 0x0004e800000e0000 */
[----:B------:R2:W4:Y:S02]  /*0b60*/  SHFL.BFLY PT, R12, R13, 0x4, 0x181f ;  /* 0x0c981f000d0c7f89 */ /* 0x00052400000e0000 */
.L_x_6834:
        /* <DEDUP_REMOVED lines=12> */
.L_x_6835:
[----:B-1----:R-:W-:-:S13]  /*0c30*/  FSETP.GEU.FTZ.AND P1, PT, R16, R17, PT ;  /* 0x000000111000720b */ /* 0x002fda0003f3e000 */
[----:B------:R-:W-:-:S04]  /*0c40*/  @P1 FSETP.NEU.FTZ.AND P2, PT, R16, R17, PT ;  /* 0x000000111000120b */ /* 0x000fc80003f5d000 */
[----:B---3--:R-:W-:-:S13]  /*0c50*/  @P1 ISETP.LT.AND P0, PT, R13, R12, !P2 ;  /* 0x0000000c0d00120c */ /* 0x008fda0005701270 */
[----:B0-----:R-:W-:Y:S01]  /*0c60*/  FSEL R16, R17, R16, P0 ;  /* 0x0000001011107208 */ /* 0x001fe20000000000 */
[----:B------:R-:W-:Y:S05]  /*0c70*/  BRA.DIV ~URZ, `(.L_x_6812) ;  /* 0x000011327f007947 */ /* 0x000fea000b800000 */
[----:B------:R0:W1:Y:S02]  /*0c80*/  SHFL.BFLY PT, R17, R16, 0x1, 0x181f ;  /* 0x0c381f0010117f89 */ /* 0x00006400000e0000 */
.L_x_6836:
[----:B--2---:R-:W-:Y:S01]  /*0c90*/  FSEL R18, R18, R19, P0 ;  /* 0x0000001312127208 */ /* 0x004fe20000000000 */
[----:B------:R-:W-:Y:S05]  /*0ca0*/  BRA.DIV ~URZ, `(.L_x_6813) ;  /* 0x000011827f007947 */ /* 0x000fea000b800000 */
[----:B------:R-:W-:Y:S02]  /*0cb0*/  SEL R26, R13, R12, P0 ;  /* 0x0000000c0d1a7207 */ /* 0x000fe40000000000 */
[----:B------:R2:W3:Y:S04]  /*0cc0*/  SHFL.BFLY PT, R13, R18, 0x1, 0x181f ;  /* 0x0c381f00120d7f89 */ /* 0x0004e800000e0000 */
[----:B------:R2:W4:Y:S02]  /*0cd0*/  SHFL.BFLY PT, R24, R26, 0x1, 0x181f ;  /* 0x0c381f001a187f89 */ /* 0x00052400000e0000 */
.L_x_6837:
        /* <DEDUP_REMOVED lines=27> */
.L_x_6815:
[----:B------:R-:W-:Y:S05]  /*0e90*/  BSYNC B1 ;  /* 0x0000000000017941 */ /* 0x000fea0003800000 */
.L_x_6814:
        /* <DEDUP_REMOVED lines=20> */
.L_x_6818:
[----:B------:R-:W-:Y:S05]  /*0fe0*/  BSYNC B1 ;  /* 0x0000000000017941 */ /* 0x000fea0003800000 */
.L_x_6817:
[----:B0-----:R-:W-:Y:S05]  /*0ff0*/  BRA `(.L_x_6819) ;  /* 0xfffff93000007947 */ /* 0x001fea000383ffff */
.L_x_6808:
[----:B------:R-:W-:Y:S02]  /*1000*/  IMAD.MOV.U32 R22, RZ, RZ, RZ ;  /* 0x000000ffff167224 */ /* 0x000fe400078e00ff */
.L_x_6829:
        /* <DEDUP_REMOVED lines=33> */
.L_x_6838:
[----:B------:R-:W-:Y:S05]  /*1220*/  BRA.DIV ~URZ, `(.L_x_6821) ;  /* 0x00000d627f007947 */ /* 0x000fea000b800000 */
[----:B------:R2:W3:Y:S04]  /*1230*/  SHFL.BFLY PT, R18, R13, 0x4, 0x181f ;  /* 0x0c981f000d127f89 */ /* 0x0004e800000e0000 */
[----:B------:R2:W4:Y:S02]  /*1240*/  SHFL.BFLY PT, R16, R19, 0x4, 0x181f ;  /* 0x0c981f0013107f89 */ /* 0x00052400000e0000 */
.L_x_6839:
        /* <DEDUP_REMOVED lines=12> */
.L_x_6840:
[----:B-1----:R-:W-:-:S13]  /*1310*/  FSETP.GEU.FTZ.AND P1, PT, R12, R17, PT ;  /* 0x000000110c00720b */ /* 0x002fda0003f3e000 */
[----:B------:R-:W-:-:S04]  /*1320*/  @P1 FSETP.NEU.FTZ.AND P2, PT, R12, R17, PT ;  /* 0x000000110c00120b */ /* 0x000fc80003f5d000 */
[----:B---3--:R-:W-:-:S13]  /*1330*/  @P1 ISETP.LT.AND P0, PT, R16, R19, !P2 ;  /* 0x000000131000120c */ /* 0x008fda0005701270 */
[----:B0-----:R-:W-:Y:S01]  /*1340*/  FSEL R12, R17, R12, P0 ;  /* 0x0000000c110c7208 */ /* 0x001fe20000000000 */
[----:B------:R-:W-:Y:S05]  /*1350*/  BRA.DIV ~URZ, `(.L_x_6823) ;  /* 0x00000ea27f007947 */ /* 0x000fea000b800000 */
[----:B------:R0:W1:Y:S02]  /*1360*/  SHFL.BFLY PT, R17, R12, 0x1, 0x181f ;  /* 0x0c381f000c117f89 */ /* 0x00006400000e0000 */
.L_x_6841:
[----:B--2---:R-:W-:Y:S01]  /*1370*/  FSEL R18, R18, R13, P0 ;  /* 0x0000000d12127208 */ /* 0x004fe20000000000 */
[----:B------:R-:W-:Y:S05]  /*1380*/  BRA.DIV ~URZ, `(.L_x_6824) ;  /* 0x00000ef27f007947 */ /* 0x000fea000b800000 */
[----:B------:R-:W-:Y:S01]  /*1390*/  SEL R26, R16, R19, P0 ;  /* 0x00000013101a7207 */ /* 0x000fe20000000000 */
[----:B------:R2:W3:Y:S04]  /*13a0*/  SHFL.BFLY PT, R13, R18, 0x1, 0x181f ;  /* 0x0c381f00120d7f89 */ /* 0x0004e800000e0000 */
[----:B------:R2:W4:Y:S02]  /*13b0*/  SHFL.BFLY PT, R24, R26, 0x1, 0x181f ;  /* 0x0c381f001a187f89 */ /* 0x00052400000e0000 */
.L_x_6842:
        /* <DEDUP_REMOVED lines=26> */
.L_x_6826:
[----:B------:R-:W-:Y:S05]  /*1560*/  BSYNC B1 ;  /* 0x0000000000017941 */ /* 0x000fea0003800000 */
.L_x_6825:
        /* <DEDUP_REMOVED lines=20> */
.L_x_6828:
[----:B------:R-:W-:Y:S05]  /*16b0*/  BSYNC B1 ;  /* 0x0000000000017941 */ /* 0x000fea0003800000 */
.L_x_6827:
[----:B0-----:R-:W-:Y:S05]  /*16c0*/  BRA `(.L_x_6829) ;  /* 0xfffff94000007947 */ /* 0x001fea000383ffff */
.L_x_6816:
[----:B------:R-:W-:Y:S05]  /*16d0*/  BSYNC B0 ;  /* 0x0000000000007941 */ /* 0x000fea0003800000 */
.L_x_6807:
        /* <DEDUP_REMOVED lines=19> */
.L_x_6831:
        /* <DEDUP_REMOVED lines=20> */
.L_x_6830:
        /* <DEDUP_REMOVED lines=12> */
.L_x_6832:
        /* <DEDUP_REMOVED lines=11> */
.L_x_6809:
[----:B------:R-:W-:Y:S01]  /*1ac0*/  IMAD.MOV.U32 R26, RZ, RZ, R17 ;  /* 0x000000ffff1a7224 */ /* 0x000fe200078e0011 */
[----:B------:R-:W-:Y:S01]  /*1ad0*/  MOV R14, 0x1b20 ;  /* 0x00001b20000e7802 */ /* 0x000fe20000000f00 */
[----:B------:R-:W-:Y:S02]  /*1ae0*/  IMAD.MOV.U32 R25, RZ, RZ, 0x4 ;  /* 0x00000004ff197424 */ /* 0x000fe400078e00ff */
[----:B------:R-:W-:Y:S02]  /*1af0*/  IMAD.MOV.U32 R24, RZ, RZ, 0x181f ;  /* 0x0000181fff187424 */ /* 0x000fe400078e00ff */
[----:B------:R-:W-:Y:S02]  /*1b00*/  IMAD.MOV.U32 R23, RZ, RZ, -0x1 ;  /* 0xffffffffff177424 */ /* 0x000fe400078e00ff */
[----:B------:R-:W-:Y:S05]  /*1b10*/  CALL.REL.NOINC `($__internal_129_$__cuda_sm70_shflsync_bfly_p) ;  /* 0x0000084000007944 */ /* 0x000fea0003c00000 */
[----:B-1----:R-:W-:Y:S01]  /*1b20*/  IMAD.MOV.U32 R16, RZ, RZ, R24 ;  /* 0x000000ffff107224 */ /* 0x002fe200078e0018 */
[----:B0-----:R-:W-:Y:S05]  /*1b30*/  BRA `(.L_x_6833) ;  /* 0xfffff00000007947 */ /* 0x001fea000383ffff */
.L_x_6810:
[----:B------:R-:W-:Y:S01]  /*1b40*/  IMAD.MOV.U32 R26, RZ, RZ, R18 ;  /* 0x000000ffff1a7224 */ /* 0x000fe200078e0012 */
[----:B------:R-:W-:Y:S01]  /*1b50*/  MOV R14, 0x1ba0 ;  /* 0x00001ba0000e7802 */ /* 0x000fe20000000f00 */
[----:B------:R-:W-:Y:S02]  /*1b60*/  IMAD.MOV.U32 R25, RZ, RZ, 0x4 ;  /* 0x00000004ff197424 */ /* 0x000fe400078e00ff */
[----:B------:R-:W-:-:S02]  /*1b70*/  IMAD.MOV.U32 R24, RZ, RZ, 0x181f ;  /* 0x0000181fff187424 */ /* 0x000fc400078e00ff */
[----:B------:R-:W-:Y:S02]  /*1b80*/  IMAD.MOV.U32 R23, RZ, RZ, -0x1 ;  /* 0xffffffffff177424 */ /* 0x000fe400078e00ff */
[----:B01----:R-:W-:Y:S05]  /*1b90*/  CALL.REL.NOINC `($__internal_129_$__cuda_sm70_shflsync_bfly_p) ;  /* 0x000007c000007944 */ /* 0x003fea0003c00000 */
[----:B-1----:R-:W-:Y:S01]  /*1ba0*/  IMAD.MOV.U32 R19, RZ, RZ, R24 ;  /* 0x000000ffff137224 */ /* 0x002fe200078e0018 */
[----:B------:R-:W-:Y:S01]  /*1bb0*/  MOV R14, 0x1c10 ;  /* 0x00001c10000e7802 */ /* 0x000fe20000000f00 */
[----:B0-----:R-:W-:Y:S02]  /*1bc0*/  IMAD.MOV.U32 R26, RZ, RZ, R13 ;  /* 0x000000ffff1a7224 */ /* 0x001fe400078e000d */
[----:B------:R-:W-:Y:S02]  /*1bd0*/  IMAD.MOV.U32 R25, RZ, RZ, 0x4 ;  /* 0x00000004ff197424 */ /* 0x000fe400078e00ff */
[----:B------:R-:W-:Y:S02]  /*1be0*/  IMAD.MOV.U32 R24, RZ, RZ, 0x181f ;  /* 0x0000181fff187424 */ /* 0x000fe400078e00ff */
[----:B------:R-:W-:Y:S02]  /*1bf0*/  IMAD.MOV.U32 R23, RZ, RZ, -0x1 ;  /* 0xffffffffff177424 */ /* 0x000fe400078e00ff */
[----:B------:R-:W-:Y:S05]  /*1c00*/  CALL.REL.NOINC `($__internal_129_$__cuda_sm70_shflsync_bfly_p) ;  /* 0x0000075000007944 */ /* 0x000fea0003c00000 */
[----:B-1----:R-:W-:Y:S01]  /*1c10*/  IMAD.MOV.U32 R12, RZ, RZ, R24 ;  /* 0x000000ffff0c7224 */ /* 0x002fe200078e0018 */
[----:B0-----:R-:W-:Y:S05]  /*1c20*/  BRA `(.L_x_6834) ;  /* 0xffffef4000007947 */ /* 0x001fea000383ffff */
.L_x_6811:
[----:B------:R-:W-:Y:S01]  /*1c30*/  IMAD.MOV.U32 R26, RZ, RZ, R16 ;  /* 0x000000ffff1a7224 */ /* 0x000fe200078e0010 */
[----:B------:R-:W-:Y:S01]  /*1c40*/  MOV R14, 0x1c90 ;  /* 0x00001c90000e7802 */ /* 0x000fe20000000f00 */
[----:B------:R-:W-:-:S02]  /*1c50*/  IMAD.MOV.U32 R25, RZ, RZ, 0x2 ;  /* 0x00000002ff197424 */ /* 0x000fc400078e00ff */
[----:B------:R-:W-:Y:S02]  /*1c60*/  IMAD.MOV.U32 R24, RZ, RZ, 0x181f ;  /* 0x0000181fff187424 */ /* 0x000fe400078e00ff */
[----:B------:R-:W-:Y:S02]  /*1c70*/  IMAD.MOV.U32 R23, RZ, RZ, -0x1 ;  /* 0xffffffffff177424 */ /* 0x000fe400078e00ff */
[----:B0-23--:R-:W-:Y:S05]  /*1c80*/  CALL.REL.NOINC `($__internal_129_$__cuda_sm70_shflsync_bfly_p) ;  /* 0x000006d000007944 */ /* 0x00dfea0003c00000 */
[----:B------:R-:W-:Y:S01]  /*1c90*/  FSEL R19, R19, R18, P1 ;  /* 0x0000001213137208 */ /* 0x000fe20000800000 */
[----:B-1----:R-:W-:Y:S01]  /*1ca0*/  IMAD.MOV.U32 R17, RZ, RZ, R24 ;  /* 0x000000ffff117224 */ /* 0x002fe200078e0018 */
[----:B------:R-:W-:Y:S01]  /*1cb0*/  MOV R14, 0x1d10 ;  /* 0x00001d10000e7802 */ /* 0x000fe20000000f00 */
[----:B0-----:R-:W-:Y:S02]  /*1cc0*/  IMAD.MOV.U32 R25, RZ, RZ, 0x2 ;  /* 0x00000002ff197424 */ /* 0x001fe400078e00ff */
[----:B------:R-:W-:Y:S02]  /*1cd0*/  IMAD.MOV.U32 R24, RZ, RZ, 0x181f ;  /* 0x0000181fff187424 */ /* 0x000fe400078e00ff */
[----:B------:R-:W-:Y:S02]  /*1ce0*/  IMAD.MOV.U32 R23, RZ, RZ, -0x1 ;  /* 0xffffffffff177424 */ /* 0x000fe400078e00ff */
[----:B------:R-:W-:-:S02]  /*1cf0*/  IMAD.MOV.U32 R26, RZ, RZ, R19 ;  /* 0x000000ffff1a7224 */ /* 0x000fc400078e0013 */
[----:B------:R-:W-:Y:S05]  /*1d00*/  CALL.REL.NOINC `($__internal_129_$__cuda_sm70_shflsync_bfly_p) ;  /* 0x0000065000007944 */ /* 0x000fea0003c00000 */
[----:B------:R-:W-:Y:S01]  /*1d10*/  SEL R12, R12, R13, P1 ;  /* 0x0000000d0c0c7207 */ /* 0x000fe20000800000 */
[----:B-1----:R-:W-:Y:S01]  /*1d20*/  IMAD.MOV.U32 R18, RZ, RZ, R24 ;  /* 0x000000ffff127224 */ /* 0x002fe200078e0018 */
[----:B------:R-:W-:Y:S01]  /*1d30*/  MOV R14, 0x1d90 ;  /* 0x00001d90000e7802 */ /* 0x000fe20000000f00 */
[----:B0-----:R-:W-:-:S02]  /*1d40*/  IMAD.MOV.U32 R25, RZ, RZ, 0x2 ;  /* 0x00000002ff197424 */ /* 0x001fc400078e00ff */
[----:B------:R-:W-:Y:S02]  /*1d50*/  IMAD.MOV.U32 R24, RZ, RZ, 0x181f ;  /* 0x0000181fff187424 */ /* 0x000fe400078e00ff */
[----:B------:R-:W-:Y:S02]  /*1d60*/  IMAD.MOV.U32 R23, RZ, RZ, -0x1 ;  /* 0xffffffffff177424 */ /* 0x000fe400078e00ff */
[----:B------:R-:W-:Y:S02]  /*1d70*/  IMAD.MOV.U32 R26, RZ, RZ, R12 ;  /* 0x000000ffff1a7224 */ /* 0x000fe400078e000c */
[----:B------:R-:W-:Y:S05]  /*1d80*/  CALL.REL.NOINC `($__internal_129_$__cuda_sm70_shflsync_bfly_p) ;  /* 0x000005d000007944 */ /* 0x000fea0003c00000 */
[----:B-1----:R-:W-:Y:S01]  /*1d90*/  IMAD.MOV.U32 R13, RZ, RZ, R24 ;  /* 0x000000ffff0d7224 */ /* 0x002fe200078e0018 */
[----:B0-----:R-:W-:Y:S05]  /*1da0*/  BRA `(.L_x_6835) ;  /* 0xffffee8000007947 */ /* 0x001fea000383ffff */
.L_x_6812:
[----:B------:R-:W-:Y:S01]  /*1db0*/  IMAD.MOV.U32 R26, RZ, RZ, R16 ;  /* 0x000000ffff1a7224 */ /* 0x000fe200078e0010 */
[----:B------:R-:W-:Y:S01]  /*1dc0*/  MOV R14, 0x1e10 ;  /* 0x00001e10000e7802 */ /* 0x000fe20000000f00 */
[----:B------:R-:W-:Y:S02]  /*1dd0*/  IMAD.MOV.U32 R25, RZ, RZ, 0x1 ;  /* 0x00000001ff197424 */ /* 0x000fe400078e00ff */
[----:B------:R-:W-:Y:S02]  /*1de0*/  IMAD.MOV.U32 R24, RZ, RZ, 0x181f ;  /* 0x0000181fff187424 */ /* 0x000fe400078e00ff */
[----:B------:R-:W-:-:S02]  /*1df0*/  IMAD.MOV.U32 R23, RZ, RZ, -0x1 ;  /* 0xffffffffff177424 */ /* 0x000fc400078e00ff */
[----:B--2---:R-:W-:Y:S05]  /*1e00*/  CALL.REL.NOINC `($__internal_129_$__cuda_sm70_shflsync_bfly_p) ;  /* 0x0000055000007944 */ /* 0x004fea0003c00000 */
[----:B-1----:R-:W-:Y:S01]  /*1e10*/  IMAD.MOV.U32 R17, RZ, RZ, R24 ;  /* 0x000000ffff117224 */ /* 0x002fe200078e0018 */
[----:B0-----:R-:W-:Y:S05]  /*1e20*/  BRA `(.L_x_6836) ;  /* 0xffffee6000007947 */ /* 0x001fea000383ffff */
.L_x_6813:
[----:B------:R-:W-:Y:S01]  /*1e30*/  IMAD.MOV.U32 R26, RZ, RZ, R18 ;  /* 0x000000ffff1a7224 */ /* 0x000fe200078e0012 */
[----:B------:R-:W-:Y:S01]  /*1e40*/  MOV R14, 0x1e90 ;  /* 0x00001e90000e7802 */ /* 0x000fe20000000f00 */
[----:B------:R-:W-:-:S02]  /*1e50*/  IMAD.MOV.U32 R25, RZ, RZ, 0x1 ;  /* 0x00000001ff197424 */ /* 0x000fc400078e00ff */
[----:B------:R-:W-:Y:S02]  /*1e60*/  IMAD.MOV.U32 R24, RZ, RZ, 0x181f ;  /* 0x0000181fff187424 */ /* 0x000fe400078e00ff */
[----:B------:R-:W-:Y:S02]  /*1e70*/  IMAD.MOV.U32 R23, RZ, RZ, -0x1 ;  /* 0xffffffffff177424 */ /* 0x000fe400078e00ff */
[----:B01----:R-:W-:Y:S05]  /*1e80*/  CALL.REL.NOINC `($__internal_129_$__cuda_sm70_shflsync_bfly_p) ;  /* 0x000004d000007944 */ /* 0x003fea0003c00000 */
[----:B0-----:R-:W-:Y:S01]  /*1e90*/  SEL R26, R13, R12, P0 ;  /* 0x0000000c0d1a7207 */ /* 0x001fe20000000000 */
[----:B-1----:R-:W-:Y:S01]  /*1ea0*/  IMAD.MOV.U32 R13, RZ, RZ, R24 ;  /* 0x000000ffff0d7224 */ /* 0x002fe200078e0018 */
[----:B------:R-:W-:Y:S01]  /*1eb0*/  MOV R14, 0x1f00 ;  /* 0x00001f00000e7802 */ /* 0x000fe20000000f00 */
[----:B------:R-:W-:Y:S02]  /*1ec0*/  IMAD.MOV.U32 R25, RZ, RZ, 0x1 ;  /* 0x00000001ff197424 */ /* 0x000fe400078e00ff */
[----:B------:R-:W-:Y:S02]  /*1ed0*/  IMAD.MOV.U32 R24, RZ, RZ, 0x181f ;  /* 0x0000181fff187424 */ /* 0x000fe400078e00ff */
[----:B------:R-:W-:Y:S02]  /*1ee0*/  IMAD.MOV.U32 R23, RZ, RZ, -0x1 ;  /* 0xffffffffff177424 */ /* 0x000fe400078e00ff */
[----:B------:R-:W-:Y:S05]  /*1ef0*/  CALL.REL.NOINC `($__internal_129_$__cuda_sm70_shflsync_bfly_p) ;  /* 0x0000046000007944 */ /* 0x000fea0003c00000 */
[----:B01----:R-:W-:Y:S05]  /*1f00*/  BRA `(.L_x_6837) ;  /* 0xffffedd000007947 */ /* 0x003fea000383ffff */
.L_x_6820:
[----:B------:R-:W-:Y:S01]  /*1f10*/  IMAD.MOV.U32 R26, RZ, RZ, R12 ;  /* 0x000000ffff1a7224 */ /* 0x000fe200078e000c */
[----:B------:R-:W-:Y:S01]  /*1f20*/  MOV R14, 0x1f70 ;  /* 0x00001f70000e7802 */ /* 0x000fe20000000f00 */
[----:B------:R-:W-:-:S02]  /*1f30*/  IMAD.MOV.U32 R25, RZ, RZ, 0x4 ;  /* 0x00000004ff197424 */ /* 0x000fc400078e00ff */
[----:B------:R-:W-:Y:S02]  /*1f40*/  IMAD.MOV.U32 R24, RZ, RZ, 0x181f ;  /* 0x0000181fff187424 */ /* 0x000fe400078e00ff */
[----:B------:R-:W-:Y:S02]  /*1f50*/  IMAD.MOV.U32 R23, RZ, RZ, -0x1 ;  /* 0xffffffffff177424 */ /* 0x000fe400078e00ff */
[----:B------:R-:W-:Y:S05]  /*1f60*/  CALL.REL.NOINC `($__internal_129_$__cuda_sm70_shflsync_bfly_p) ;  /* 0x000003f000007944 */ /* 0x000fea0003c00000 */
[----:B-1----:R-:W-:Y:S01]  /*1f70*/  IMAD.MOV.U32 R17, RZ, RZ, R24 ;  /* 0x000000ffff117224 */ /* 0x002fe200078e0018 */
[----:B0-----:R-:W-:Y:S05]  /*1f80*/  BRA `(.L_x_6838) ;  /* 0xfffff29000007947 */ /* 0x001fea000383ffff */
.L_x_6821:
[----:B------:R-:W-:Y:S01]  /*1f90*/  IMAD.MOV.U32 R26, RZ, RZ, R13 ;  /* 0x000000ffff1a7224 */ /* 0x000fe200078e000d */
[----:B------:R-:W-:Y:S01]  /*1fa0*/  MOV R14, 0x1ff0 ;  /* 0x00001ff0000e7802 */ /* 0x000fe20000000f00 */
[----:B------:R-:W-:Y:S02]  /*1fb0*/  IMAD.MOV.U32 R25, RZ, RZ, 0x4 ;  /* 0x00000004ff197424 */ /* 0x000fe400078e00ff */
[----:B------:R-:W-:Y:S02]  /*1fc0*/  IMAD.MOV.U32 R24, RZ, RZ, 0x181f ;  /* 0x0000181fff187424 */ /* 0x000fe400078e00ff */
[----:B------:R-:W-:Y:S02]  /*1fd0*/  IMAD.MOV.U32 R23, RZ, RZ, -0x1 ;  /* 0xffffffffff177424 */ /* 0x000fe400078e00ff */
[----:B01----:R-:W-:Y:S05]  /*1fe0*/  CALL.REL.NOINC `($__internal_129_$__cuda_sm70_shflsync_bfly_p) ;  /* 0x0000037000007944 */ /* 0x003fea0003c00000 */
[----:B-1----:R-:W-:Y:S01]  /*1ff0*/  IMAD.MOV.U32 R18, RZ, RZ, R24 ;  /* 0x000000ffff127224 */ /* 0x002fe200078e0018 */
[----:B------:R-:W-:Y:S01]  /*2000*/  MOV R14, 0x2060 ;  /* 0x00002060000e7802 */ /* 0x000fe20000000f00 */
[----:B0-----:R-:W-:-:S02]  /*2010*/  IMAD.MOV.U32 R26, RZ, RZ, R19 ;  /* 0x000000ffff1a7224 */ /* 0x001fc400078e0013 */
[----:B------:R-:W-:Y:S02]  /*2020*/  IMAD.MOV.U32 R25, RZ, RZ, 0x4 ;  /* 0x00000004ff197424 */ /* 0x000fe400078e00ff */
[----:B------:R-:W-:Y:S02]  /*2030*/  IMAD.MOV.U32 R24, RZ, RZ, 0x181f ;  /* 0x0000181fff187424 */ /* 0x000fe400078e00ff */
[----:B------:R-:W-:Y:S02]  /*2040*/  IMAD.MOV.U32 R23, RZ, RZ, -0x1 ;  /* 0xffffffffff177424 */ /* 0x000fe400078e00ff */
[----:B------:R-:W-:Y:S05]  /*2050*/  CALL.REL.NOINC `($__internal_129_$__cuda_sm70_shflsync_bfly_p) ;  /* 0x0000030000007944 */ /* 0x000fea0003c00000 */
[----:B-1----:R-:W-:Y:S01]  /*2060*/  IMAD.MOV.U32 R16, RZ, RZ, R24 ;  /* 0x000000ffff107224 */ /* 0x002fe200078e0018 */
[----:B0-----:R-:W-:Y:S05]  /*2070*/  BRA `(.L_x_6839) ;  /* 0xfffff1d000007947 */ /* 0x001fea000383ffff */
.L_x_6822:
[----:B------:R-:W-:Y:S01]  /*2080*/  IMAD.MOV.U32 R26, RZ, RZ, R12 ;  /* 0x000000ffff1a7224 */ /* 0x000fe200078e000c */
[----:B------:R-:W-:Y:S01]  /*2090*/  MOV R14, 0x20e0 ;  /* 0x000020e0000e7802 */ /* 0x000fe20000000f00 */
[----:B------:R-:W-:Y:S02]  /*20a0*/  IMAD.MOV.U32 R25, RZ, RZ, 0x2 ;  /* 0x00000002ff197424 */ /* 0x000fe400078e00ff */
[----:B------:R-:W-:Y:S02]  /*20b0*/  IMAD.MOV.U32 R24, RZ, RZ, 0x181f ;  /* 0x0000181fff187424 */ /* 0x000fe400078e00ff */
[----:B------:R-:W-:-:S02]  /*20c0*/  IMAD.MOV.U32 R23, RZ, RZ, -0x1 ;  /* 0xffffffffff177424 */ /* 0x000fc400078e00ff */
[----:B--23--:R-:W-:Y:S05]  /*20d0*/  CALL.REL.NOINC `($__internal_129_$__cuda_sm70_shflsync_bfly_p) ;  /* 0x0000028000007944 */ /* 0x00cfea0003c00000 */
[----:B------:R-:W-:Y:S01]  /*20e0*/  FSEL R13, R18, R13, P1 ;  /* 0x0000000d120d7208 */ /* 0x000fe20000800000 */
[----:B-1----:R-:W-:Y:S01]  /*20f0*/  IMAD.MOV.U32 R17, RZ, RZ, R24 ;  /* 0x000000ffff117224 */ /* 0x002fe200078e0018 */
[----:B------:R-:W-:Y:S01]  /*2100*/  MOV R14, 0x2160 ;  /* 0x00002160000e7802 */ /* 0x000fe20000000f00 */
[----:B0-----:R-:W-:-:S02]  /*2110*/  IMAD.MOV.U32 R25, RZ, RZ, 0x2 ;  /* 0x00000002ff197424 */ /* 0x001fc400078e00ff */
[----:B------:R-:W-:Y:S02]  /*2120*/  IMAD.MOV.U32 R24, RZ, RZ, 0x181f ;  /* 0x0000181fff187424 */ /* 0x000fe400078e00ff */
[----:B------:R-:W-:Y:S02]  /*2130*/  IMAD.MOV.U32 R23, RZ, RZ, -0x1 ;  /* 0xffffffffff177424 */ /* 0x000fe400078e00ff */
[----:B------:R-:W-:Y:S02]  /*2140*/  IMAD.MOV.U32 R26, RZ, RZ, R13 ;  /* 0x000000ffff1a7224 */ /* 0x000fe400078e000d */
[----:B------:R-:W-:Y:S05]  /*2150*/  CALL.REL.NOINC `($__internal_129_$__cuda_sm70_shflsync_bfly_p) ;  /* 0x0000020000007944 */ /* 0x000fea0003c00000 */
[----:B------:R-:W-:Y:S01]  /*2160*/  SEL R19, R16, R19, P1 ;  /* 0x0000001310137207 */ /* 0x000fe20000800000 */
[----:B-1----:R-:W-:Y:S01]  /*2170*/  IMAD.MOV.U32 R18, RZ, RZ, R24 ;  /* 0x000000ffff127224 */ /* 0x002fe200078e0018 */
[----:B------:R-:W-:Y:S01]  /*2180*/  MOV R14, 0x21e0 ;  /* 0x000021e0000e7802 */ /* 0x000fe20000000f00 */
[----:B0-----:R-:W-:Y:S02]  /*2190*/  IMAD.MOV.U32 R25, RZ, RZ, 0x2 ;  /* 0x00000002ff197424 */ /* 0x001fe400078e00ff */
[----:B------:R-:W-:Y:S02]  /*21a0*/  IMAD.MOV.U32 R24, RZ, RZ, 0x181f ;  /* 0x0000181fff187424 */ /* 0x000fe400078e00ff */
[----:B------:R-:W-:-:S02]  /*21b0*/  IMAD.MOV.U32 R23, RZ, RZ, -0x1 ;  /* 0xffffffffff177424 */ /* 0x000fc400078e00ff */
[----:B------:R-:W-:Y:S02]  /*21c0*/  IMAD.MOV.U32 R26, RZ, RZ, R19 ;  /* 0x000000ffff1a7224 */ /* 0x000fe400078e0013 */
[----:B------:R-:W-:Y:S05]  /*21d0*/  CALL.REL.NOINC `($__internal_129_$__cuda_sm70_shflsync_bfly_p) ;  /* 0x0000018000007944 */ /* 0x000fea0003c00000 */
[----:B-1----:R-:W-:Y:S01]  /*21e0*/  IMAD.MOV.U32 R16, RZ, RZ, R24 ;  /* 0x000000ffff107224 */ /* 0x002fe200078e0018 */
[----:B0-----:R-:W-:Y:S05]  /*21f0*/  BRA `(.L_x_6840) ;  /* 0xfffff11000007947 */ /* 0x001fea000383ffff */
.L_x_6823:
[----:B------:R-:W-:Y:S01]  /*2200*/  IMAD.MOV.U32 R26, RZ, RZ, R12 ;  /* 0x000000ffff1a7224 */ /* 0x000fe200078e000c */
[----:B------:R-:W-:Y:S01]  /*2210*/  MOV R14, 0x2260 ;  /* 0x00002260000e7802 */ /* 0x000fe20000000f00 */
[----:B------:R-:W-:Y:S02]  /*2220*/  IMAD.MOV.U32 R25, RZ, RZ, 0x1 ;  /* 0x00000001ff197424 */ /* 0x000fe400078e00ff */
[----:B------:R-:W-:Y:S02]  /*2230*/  IMAD.MOV.U32 R24, RZ, RZ, 0x181f ;  /* 0x0000181fff187424 */ /* 0x000fe400078e00ff */
[----:B------:R-:W-:Y:S02]  /*2240*/  IMAD.MOV.U32 R23, RZ, RZ, -0x1 ;  /* 0xffffffffff177424 */ /* 0x000fe400078e00ff */
[----:B--2---:R-:W-:Y:S05]  /*2250*/  CALL.REL.NOINC `($__internal_129_$__cuda_sm70_shflsync_bfly_p) ;  /* 0x0000010000007944 */ /* 0x004fea0003c00000 */
[----:B-1----:R-:W-:Y:S01]  /*2260*/  IMAD.MOV.U32 R17, RZ, RZ, R24 ;  /* 0x000000ffff117224 */ /* 0x002fe200078e0018 */
[----:B0-----:R-:W-:Y:S05]  /*2270*/  BRA `(.L_x_6841) ;  /* 0xfffff0f000007947 */ /* 0x001fea000383ffff */
.L_x_6824:
[----:B------:R-:W-:Y:S01]  /*2280*/  IMAD.MOV.U32 R26, RZ, RZ, R18 ;  /* 0x000000ffff1a7224 */ /* 0x000fe200078e0012 */
[----:B------:R-:W-:Y:S01]  /*2290*/  MOV R14, 0x22e0 ;  /* 0x000022e0000e7802 */ /* 0x000fe20000000f00 */
[----:B------:R-:W-:-:S02]  /*22a0*/  IMAD.MOV.U32 R25, RZ, RZ, 0x1 ;  /* 0x00000001ff197424 */ /* 0x000fc400078e00ff */
[----:B------:R-:W-:Y:S02]  /*22b0*/  IMAD.MOV.U32 R24, RZ, RZ, 0x181f ;  /* 0x0000181fff187424 */ /* 0x000fe400078e00ff */
[----:B------:R-:W-:Y:S02]  /*22c0*/  IMAD.MOV.U32 R23, RZ, RZ, -0x1 ;  /* 0xffffffffff177424 */ /* 0x000fe400078e00ff */
[----:B01----:R-:W-:Y:S05]  /*22d0*/  CALL.REL.NOINC `($__internal_129_$__cuda_sm70_shflsync_bfly_p) ;  /* 0x0000008000007944 */ /* 0x003fea0003c00000 */
[----:B-1----:R-:W-:Y:S01]  /*22e0*/  IMAD.MOV.U32 R13, RZ, RZ, R24 ;  /* 0x000000ffff0d7224 */ /* 0x002fe200078e0018 */
[----:B0-----:R-:W-:Y:S01]  /*22f0*/  SEL R26, R16, R19, P0 ;  /* 0x00000013101a7207 */ /* 0x001fe20000000000 */
[----:B------:R-:W-:Y:S01]  /*2300*/  IMAD.MOV.U32 R25, RZ, RZ, 0x1 ;  /* 0x00000001ff197424 */ /* 0x000fe200078e00ff */
[----:B------:R-:W-:Y:S01]  /*2310*/  MOV R14, 0x2350 ;  /* 0x00002350000e7802 */ /* 0x000fe20000000f00 */
[----:B------:R-:W-:Y:S02]  /*2320*/  IMAD.MOV.U32 R24, RZ, RZ, 0x181f ;  /* 0x0000181fff187424 */ /* 0x000fe400078e00ff */
[----:B------:R-:W-:Y:S02]  /*2330*/  IMAD.MOV.U32 R23, RZ, RZ, -0x1 ;  /* 0xffffffffff177424 */ /* 0x000fe400078e00ff */
[----:B------:R-:W-:Y:S05]  /*2340*/  CALL.REL.NOINC `($__internal_129_$__cuda_sm70_shflsync_bfly_p) ;  /* 0x0000001000007944 */ /* 0x000fea0003c00000 */
[----:B01----:R-:W-:Y:S05]  /*2350*/  BRA `(.L_x_6842) ;  /* 0xfffff06000007947 */ /* 0x003fea000383ffff */
        .weak           $__internal_129_$__cuda_sm70_shflsync_bfly_p
        .type           $__internal_129_$__cuda_sm70_shflsync_bfly_p,@function
        .size           $__internal_129_$__cuda_sm70_shflsync_bfly_p,(.L_x_11073 - $__internal_129_$__cuda_sm70_shflsync_bfly_p)
$__internal_129_$__cuda_sm70_shflsync_bfly_p:
[----:B------:R-:W-:Y:S01]  /*2360*/  IMAD.MOV.U32 R15, RZ, RZ, 0x0 ;  /* 0x00000000ff0f7424 */ /* 0x000fe200078e00ff */
[----:B------:R-:W-:Y:S04]  /*2370*/  WARPSYNC R23 ;  /* 0x0000001700007348 */ /* 0x000fe80003800000 */
[----:B------:R0:W1:Y:S01]  /*2380*/  SHFL.BFLY PT, R24, R26, R25, R24 ;  /* 0x0c0000191a187389 */ /* 0x00006200000e0018 */
[----:B------:R-:W-:Y:S05]  /*2390*/  RET.REL.NODEC R14 `(_ZN4vllm3moe10topkGatingILi8ELi64ELi4ELi16ELi32Ei13__nv_bfloat16LNS0_11ScoringFuncE0EEEvPKT5_PKbPfiPT4_PiiiibPKf) ;  /* 0xffffdc600e007950 */ /* 0x000fea0003c3ffff */
.L_x_6843:
        /* <DEDUP_REMOVED lines=14> */
.L_x_11073:


//--------------------- .text._ZN4vllm3moe10topkGatingILi8ELi32ELi4ELi16ELi32Ei13__nv_bfloat16LNS0_11ScoringFuncE0EEEvPKT5_PKbPfiPT4_PiiiibPKf --------------------------
	.section	.text._ZN4vllm3moe10topkGatingILi8ELi32ELi4ELi16ELi32Ei13__nv_bfloat16LNS0_11ScoringFuncE0EEEvPKT5_PKbPfiPT4_PiiiibPKf,"ax",@progbits
	.sectioninfo	@"SHI_REGISTERS=30"
	.align	128
        .global         _ZN4vllm3moe10topkGatingILi8ELi32ELi4ELi16ELi32Ei13__nv_bfloat16LNS0_11ScoringFuncE0EEEvPKT5_PKbPfiPT4_PiiiibPKf
        .type           _ZN4vllm3moe10topkGatingILi8ELi32ELi4ELi16ELi32Ei13__nv_bfloat16LNS0_11ScoringFuncE0EEEvPKT5_PKbPfiPT4_PiiiibPKf,@function
        .size           _ZN4vllm3moe10topkGatingILi8ELi32ELi4ELi16ELi32Ei13__nv_bfloat16LNS0_11ScoringFuncE0EEEvPKT5_PKbPfiPT4_PiiiibPKf,(.L_x_11074 - _ZN4vllm3moe10topkGatingILi8ELi32ELi4ELi16ELi32Ei13__nv_bfloat16LNS0_11ScoringFuncE0EEEvPKT5_PKbPfiPT4_PiiiibPKf)
        .other          _ZN4vllm3moe10topkGatingILi8ELi32ELi4ELi16ELi32Ei13__nv_bfloat16LNS0_11ScoringFuncE0EEEvPKT5_PKbPfiPT4_PiiiibPKf,@"STO_CUDA_ENTRY STV_DEFAULT"
_ZN4vllm3moe10topkGatingILi8ELi32ELi4ELi16ELi32Ei13__nv_bfloat16LNS0_11ScoringFuncE0EEEvPKT5_PKbPfiPT4_PiiiibPKf:
.text._ZN4vllm3moe10topkGatingILi8ELi32ELi4ELi16ELi32Ei13__nv_bfloat16LNS0_11ScoringFuncE0EEEvPKT5_PKbPfiPT4_PiiiibPKf:
        /* <DEDUP_REMOVED lines=132> */
.L_x_6844:
[----:B------:R0:W-:Y:S04]  /*0840*/  STL.128 [R1], R4 ;  /* 0x0000000401007387 */ /* 0x0001e80000100c00 */
[----:B------:R0:W-:Y:S02]  /*0850*/  STL.128 [R1+0x10], R8 ;  /* 0x0000100801007387 */ /* 0x0001e40000100c00 */
.L_x_6845:
        /* <DEDUP_REMOVED lines=9> */
.L_x_6856:
        /* <DEDUP_REMOVED lines=33> */
.L_x_6868:
[----:B------:R-:W-:Y:S05]  /*0b00*/  BRA.DIV ~URZ, `(.L_x_6849) ;  /* 0x00000e727f007947 */ /* 0x000fea000b800000 */
[----:B------:R2:W3:Y:S04]  /*0b10*/  SHFL.BFLY PT, R13, R16, 0x2, 0x1c1f ;  /* 0x0c5c1f00100d7f89 */ /* 0x0004e800000e0000 */
[----:B------:R2:W4:Y:S02]  /*0b20*/  SHFL.BFLY PT, R12, R17, 0x2, 0x1c1f ;  /* 0x0c5c1f00110c7f89 */ /* 0x00052400000e0000 */
.L_x_6869:
        /* <DEDUP_REMOVED lines=12> */
.L_x_6870:
        /* <DEDUP_REMOVED lines=26> */
.L_x_6852:
[----:B------:R-:W-:Y:S05]  /*0d90*/  BSYNC B1 ;  /* 0x0000000000017941 */ /* 0x000fea0003800000 */
.L_x_6851:
        /* <DEDUP_REMOVED lines=20> */
.L_x_6855:
[----:B------:R-:W-:Y:S05]  /*0ee0*/  BSYNC B1 ;  /* 0x0000000000017941 */ /* 0x000fea0003800000 */
.L_x_6854:
[----:B0-----:R-:W-:Y:S05]  /*0ef0*/  BRA `(.L_x_6856) ;  /* 0xfffff9f000007947 */ /* 0x001fea000383ffff */
.L_x_6847:
[----:B------:R-:W-:Y:S02]  /*0f00*/  IMAD.MOV.U32 R22, RZ, RZ, RZ ;  /* 0x000000ffff167224 */ /* 0x000fe400078e00ff */
.L_x_6864:
        /* <DEDUP_REMOVED lines=33> */
.L_x_6871:
[----:B------:R-:W-:Y:S05]  /*1120*/  BRA.DIV ~URZ, `(.L_x_6858) ;  /* 0x00000b227f007947 */ /* 0x000fea000b800000 */
[----:B------:R2:W3:Y:S04]  /*1130*/  SHFL.BFLY PT, R13, R16, 0x2, 0x1c1f ;  /* 0x0c5c1f00100d7f89 */ /* 0x0004e800000e0000 */
[----:B------:R2:W4:Y:S02]  /*1140*/  SHFL.BFLY PT, R12, R17, 0x2, 0x1c1f ;  /* 0x0c5c1f00110c7f89 */ /* 0x00052400000e0000 */
.L_x_6872:
        /* <DEDUP_REMOVED lines=12> */
.L_x_6873:
        /* <DEDUP_REMOVED lines=25> */
.L_x_6861:
[----:B------:R-:W-:Y:S05]  /*13a0*/  BSYNC B1 ;  /* 0x0000000000017941 */ /* 0x000fea0003800000 */
.L_x_6860:
        /* <DEDUP_REMOVED lines=20> */
.L_x_6863:
[----:B------:R-:W-:Y:S05]  /*14f0*/  BSYNC B1 ;  /* 0x0000000000017941 */ /* 0x000fea0003800000 */
.L_x_6862:
[----:B0-----:R-:W-:Y:S05]  /*1500*/  BRA `(.L_x_6864) ;  /* 0xfffffa0000007947 */ /* 0x001fea000383ffff */
.L_x_6853:
[----:B------:R-:W-:Y:S05]  /*1510*/  BSYNC B0 ;  /* 0x0000000000007941 */ /* 0x000fea0003800000 */
.L_x_6846:
        /* <DEDUP_REMOVED lines=19> */
.L_x_6866:
        /* <DEDUP_REMOVED lines=20> */
.L_x_6865:
        /* <DEDUP_REMOVED lines=12> */
.L_x_6867:
        /* <DEDUP_REMOVED lines=11> */
.L_x_6848:
[----:B------:R-:W-:Y:S01]  /*1900*/  IMAD.MOV.U32 R26, RZ, RZ, R18 ;  /* 0x000000ffff1a7224 */ /* 0x000fe200078e0012 */
[----:B------:R-:W-:Y:S01]  /*1910*/  MOV R14, 0x1960 ;  /* 0x00001960000e7802 */ /* 0x000fe20000000f00 */
[----:B------:R-:W-:Y:S02]  /*1920*/  IMAD.MOV.U32 R25, RZ, RZ, 0x2 ;  /* 0x00000002ff197424 */ /* 0x000fe400078e00ff */
[----:B------:R-:W-:Y:S02]  /*1930*/  IMAD.MOV.U32 R24, RZ, RZ, 0x1c1f ;  /* 0x00001c1fff187424 */ /* 0x000fe400078e00ff */
[----:B------:R-:W-:Y:S02]  /*1940*/  IMAD.MOV.U32 R23, RZ, RZ, -0x1 ;  /* 0xffffffffff177424 */ /* 0x000fe400078e00ff */
[----:B------:R-:W-:Y:S05]  /*1950*/  CALL.REL.NOINC `($__internal_130_$__cuda_sm70_shflsync_bfly_p) ;  /* 0x0000054000007944 */ /* 0x000fea0003c00000 */
[----:B-1----:R-:W-:Y:S01]  /*1960*/  IMAD.MOV.U32 R19, RZ, RZ, R24 ;  /* 0x000000ffff137224 */ /* 0x002fe200078e0018 */
[----:B0-----:R-:W-:Y:S05]  /*1970*/  BRA `(.L_x_6868) ;  /* 0xfffff18000007947 */ /* 0x001fea000383ffff */
.L_x_6849:
[----:B------:R-:W-:Y:S01]  /*1980*/  IMAD.MOV.U32 R26, RZ, RZ, R16 ;  /* 0x000000ffff1a7224 */ /* 0x000fe200078e0010 */
[----:B------:R-:W-:Y:S01]  /*1990*/  MOV R14, 0x19e0 ;  /* 0x000019e0000e7802 */ /* 0x000fe20000000f00 */
[----:B------:R-:W-:Y:S02]  /*19a0*/  IMAD.MOV.U32 R25, RZ, RZ, 0x2 ;  /* 0x00000002ff197424 */ /* 0x000fe400078e00ff */
[----:B------:R-:W-:-:S02]  /*19b0*/  IMAD.MOV.U32 R24, RZ, RZ, 0x1c1f ;  /* 0x00001c1fff187424 */ /* 0x000fc400078e00ff */
[----:B------:R-:W-:Y:S02]  /*19c0*/  IMAD.MOV.U32 R23, RZ, RZ, -0x1 ;  /* 0xffffffffff177424 */ /* 0x000fe400078e00ff */
[----:B01----:R-:W-:Y:S05]  /*19d0*/  CALL.REL.NOINC `($__internal_130_$__cuda_sm70_shflsync_bfly_p) ;  /* 0x000004c000007944 */ /* 0x003fea0003c00000 */
[----:B-1----:R-:W-:Y:S01]  /*19e0*/  IMAD.MOV.U32 R13, RZ, RZ, R24 ;  /* 0x000000ffff0d7224 */ /* 0x002fe200078e0018 */
[----:B------:R-:W-:Y:S01]  /*19f0*/  MOV R14, 0x1a50 ;  /* 0x00001a50000e7802 */ /* 0x000fe20000000f00 */
[----:B0-----:R-:W-:Y:S02]  /*1a00*/  IMAD.MOV.U32 R26, RZ, RZ, R17 ;  /* 0x000000ffff1a7224 */ /* 0x001fe400078e0011 */
[----:B------:R-:W-:Y:S02]  /*1a10*/  IMAD.MOV.U32 R25, RZ, RZ, 0x2 ;  /* 0x00000002ff197424 */ /* 0x000fe400078e00ff */
[----:B------:R-:W-:Y:S02]  /*1a20*/  IMAD.MOV.U32 R24, RZ, RZ, 0x1c1f ;  /* 0x00001c1fff187424 */ /* 0x000fe400078e00ff */
[----:B------:R-:W-:Y:S02]  /*1a30*/  IMAD.MOV.U32 R23, RZ, RZ, -0x1 ;  /* 0xffffffffff177424 */ /* 0x000fe400078e00ff */
[----:B------:R-:W-:Y:S05]  /*1a40*/  CALL.REL.NOINC `($__internal_130_$__cuda_sm70_shflsync_bfly_p) ;  /* 0x0000045000007944 */ /* 0x000fea0003c00000 */
[----:B-1----:R-:W-:Y:S01]  /*1a50*/  IMAD.MOV.U32 R12, RZ, RZ, R24 ;  /* 0x000000ffff0c7224 */ /* 0x002fe200078e0018 */
[----:B0-----:R-:W-:Y:S05]  /*1a60*/  BRA `(.L_x_6869) ;  /* 0xfffff0c000007947 */ /* 0x001fea000383ffff */
.L_x_6850:
[----:B------:R-:W-:Y:S01]  /*1a70*/  IMAD.MOV.U32 R26, RZ, RZ, R18 ;  /* 0x000000ffff1a7224 */ /* 0x000fe200078e0012 */
[----:B------:R-:W-:Y:S01]  /*1a80*/  MOV R14, 0x1ad0 ;  /* 0x00001ad0000e7802 */ /* 0x000fe20000000f00 */
[----:B------:R-:W-:-:S02]  /*1a90*/  IMAD.MOV.U32 R25, RZ, RZ, 0x1 ;  /* 0x00000001ff197424 */ /* 0x000fc400078e00ff */
[----:B------:R-:W-:Y:S02]  /*1aa0*/  IMAD.MOV.U32 R24, RZ, RZ, 0x1c1f ;  /* 0x00001c1fff187424 */ /* 0x000fe400078e00ff */
[----:B------:R-:W-:Y:S02]  /*1ab0*/  IMAD.MOV.U32 R23, RZ, RZ, -0x1 ;  /* 0xffffffffff177424 */ /* 0x000fe400078e00ff */
[----:B--23--:R-:W-:Y:S05]  /*1ac0*/  CALL.REL.NOINC `($__internal_130_$__cuda_sm70_shflsync_bfly_p) ;  /* 0x000003d000007944 */ /* 0x00cfea0003c00000 */
[----:B------:R-:W-:Y:S01]  /*1ad0*/  FSEL R16, R13, R16, P1 ;  /* 0x000000100d107208 */ /* 0x000fe20000800000 */
[----:B-1----:R-:W-:Y:S01]  /*1ae0*/  IMAD.MOV.U32 R13, RZ, RZ, R24 ;  /* 0x000000ffff0d7224 */ /* 0x002fe200078e0018 */
[----:B------:R-:W-:Y:S01]  /*1af0*/  MOV R14, 0x1b50 ;  /* 0x00001b50000e7802 */ /* 0x000fe20000000f00 */
[----:B0-----:R-:W-:Y:S02]  /*1b00*/  IMAD.MOV.U32 R25, RZ, RZ, 0x1 ;  /* 0x00000001ff197424 */ /* 0x001fe400078e00ff */
[----:B------:R-:W-:Y:S02]  /*1b10*/  IMAD.MOV.U32 R24, RZ, RZ, 0x1c1f ;  /* 0x00001c1fff187424 */ /* 0x000fe400078e00ff */
[----:B------:R-:W-:Y:S02]  /*1b20*/  IMAD.MOV.U32 R23, RZ, RZ, -0x1 ;  /* 0xffffffffff177424 */ /* 0x000fe400078e00ff */
[----:B------:R-:W-:-:S02]  /*1b30*/  IMAD.MOV.U32 R26, RZ, RZ, R16 ;  /* 0x000000ffff1a7224 */ /* 0x000fc400078e0010 */
[----:B------:R-:W-:Y:S05]  /*1b40*/  CALL.REL.NOINC `($__internal_130_$__cuda_sm70_shflsync_bfly_p) ;  /* 0x0000035000007944 */ /* 0x000fea0003c00000 */
[----:B0-----:R-:W-:Y:S01]  /*1b50*/  SEL R26, R12, R17, P1 ;  /* 0x000000110c1a7207 */ /* 0x001fe20000800000 */
[----:B-1----:R-:W-:Y:S01]  /*1b60*/  IMAD.MOV.U32 R17, RZ, RZ, R24 ;  /* 0x000000ffff117224 */ /* 0x002fe200078e0018 */
[----:B------:R-:W-:Y:S01]  /*1b70*/  MOV R14, 0x1bc0 ;  /* 0x00001bc0000e7802 */ /* 0x000fe20000000f00 */
[----:B------:R-:W-:-:S02]  /*1b80*/  IMAD.MOV.U32 R25, RZ, RZ, 0x1 ;  /* 0x00000001ff197424 */ /* 0x000fc400078e00ff */
[----:B------:R-:W-:Y:S02]  /*1b90*/  IMAD.MOV.U32 R24, RZ, RZ, 0x1c1f ;  /* 0x00001c1fff187424 */ /* 0x000fe400078e00ff */
[----:B------:R-:W-:Y:S02]  /*1ba0*/  IMAD.MOV.U32 R23, RZ, RZ, -0x1 ;  /* 0xffffffffff177424 */ /* 0x000fe400078e00ff */
[----:B------:R-:W-:Y:S05]  /*1bb0*/  CALL.REL.NOINC `($__internal_130_$__cuda_sm70_shflsync_bfly_p) ;  /* 0x000002e000007944 */ /* 0x000fea0003c00000 */
[----:B01----:R-:W-:Y:S05]  /*1bc0*/  BRA `(.L_x_6870) ;  /* 0xfffff02000007947 */ /* 0x003fea000383ffff */
.L_x_6857:
        /* <DEDUP_REMOVED lines=8> */
.L_x_6858:
[----:B------:R-:W-:Y:S01]  /*1c50*/  IMAD.MOV.U32 R26, RZ, RZ, R16 ;  /* 0x000000ffff1a7224 */ /* 0x000fe200078e0010 */
[----:B------:R-:W-:Y:S01]  /*1c60*/  MOV R14, 0x1cb0 ;  /* 0x00001cb0000e7802 */ /* 0x000fe20000000f00 */
[----:B------:R-:W-:-:S02]  /*1c70*/  IMAD.MOV.U32 R25, RZ, RZ, 0x2 ;  /* 0x00000002ff197424 */ /* 0x000fc400078e00ff */
[----:B------:R-:W-:Y:S02]  /*1c80*/  IMAD.MOV.U32 R24, RZ, RZ, 0x1c1f ;  /* 0x00001c1fff187424 */ /* 0x000fe400078e00ff */
[----:B------:R-:W-:Y:S02]  /*1c90*/  IMAD.MOV.U32 R23, RZ, RZ, -0x1 ;  /* 0xffffffffff177424 */ /* 0x000fe400078e00ff */
[----:B01----:R-:W-:Y:S05]  /*1ca0*/  CALL.REL.NOINC `($__internal_130_$__cuda_sm70_shflsync_bfly_p) ;  /* 0x000001f000007944 */ /* 0x003fea0003c00000 */
[----:B-1----:R-:W-:Y:S01]  /*1cb0*/  IMAD.MOV.U32 R13, RZ, RZ, R24 ;  /* 0x000000ffff0d7224 */ /* 0x002fe200078e0018 */
[----:B------:R-:W-:Y:S01]  /*1cc0*/  MOV R14, 0x1d20 ;  /* 0x00001d20000e7802 */ /* 0x000fe20000000f00 */
[----:B0-----:R-:W-:Y:S02]  /*1cd0*/  IMAD.MOV.U32 R26, RZ, RZ, R17 ;  /* 0x000000ffff1a7224 */ /* 0x001fe400078e0011 */
[----:B------:R-:W-:Y:S02]  /*1ce0*/  IMAD.MOV.U32 R25, RZ, RZ, 0x2 ;  /* 0x00000002ff197424 */ /* 0x000fe400078e00ff */
[----:B------:R-:W-:Y:S02]  /*1cf0*/  IMAD.MOV.U32 R24, RZ, RZ, 0x1c1f ;  /* 0x00001c1fff187424 */ /* 0x000fe400078e00ff */
[----:B------:R-:W-:-:S02]  /*1d00*/  IMAD.MOV.U32 R23, RZ, RZ, -0x1 ;  /* 0xffffffffff177424 */ /* 0x000fc400078e00ff */
[----:B------:R-:W-:Y:S05]  /*1d10*/  CALL.REL.NOINC `($__internal_130_$__cuda_sm70_shflsync_bfly_p) ;  /* 0x0000018000007944 */ /* 0x000fea0003c00000 */
[----:B-1----:R-:W-:Y:S01]  /*1d20*/  IMAD.MOV.U32 R12, RZ, RZ, R24 ;  /* 0x000000ffff0c7224 */ /* 0x002fe200078e0018 */
[----:B0-----:R-:W-:Y:S05]  /*1d30*/  BRA `(.L_x_6872) ;  /* 0xfffff41000007947 */ /* 0x001fea000383ffff */
.L_x_6859:
        /* <DEDUP_REMOVED lines=22> */
        .weak           $__internal_130_$__cuda_sm70_shflsync_bfly_p
        .type           $__internal_130_$__cuda_sm70_shflsync_bfly_p,@function
        .size           $__internal_130_$__cuda_sm70_shflsync_bfly_p,(.L_x_11074 - $__internal_130_$__cuda_sm70_shflsync_bfly_p)
$__internal_130_$__cuda_sm70_shflsync_bfly_p:
[----:B------:R-:W-:Y:S01]  /*1ea0*/  IMAD.MOV.U32 R15, RZ, RZ, 0x0 ;  /* 0x00000000ff0f7424 */ /* 0x000fe200078e00ff */
[----:B------:R-:W-:Y:S04]  /*1eb0*/  WARPSYNC R23 ;  /* 0x0000001700007348 */ /* 0x000fe80003800000 */
[----:B------:R0:W1:Y:S01]  /*1ec0*/  SHFL.BFLY PT, R24, R26, R25, R24 ;  /* 0x0c0000191a187389 */ /* 0x00006200000e0018 */
[----:B------:R-:W-:Y:S05]  /*1ed0*/  RET.REL.NODEC R14 `(_ZN4vllm3moe10topkGatingILi8ELi32ELi4ELi16ELi32Ei13__nv_bfloat16LNS0_11ScoringFuncE0EEEvPKT5_PKbPfiPT4_PiiiibPKf) ;  /* 0xffffe1200e007950 */ /* 0x000fea0003c3ffff */
.L_x_6874:
        /* <DEDUP_REMOVED lines=10> */
.L_x_11074:


//--------------------- .text._ZN4vllm3moe10topkGatingILi8ELi16ELi4ELi16ELi32Ei13__nv_bfloat16LNS0_11ScoringFuncE0EEEvPKT5_PKbPfiPT4_PiiiibPKf --------------------------
	.section	.text._ZN4vllm3moe10topkGatingILi8ELi16ELi4ELi16ELi32Ei13__nv_bfloat16LNS0_11ScoringFuncE0EEEvPKT5_PKbPfiPT4_PiiiibPKf,"ax",@progbits
	.sectioninfo	@"SHI_REGISTERS=32"
	.align	128
        .global         _ZN4vllm3moe10topkGatingILi8ELi16ELi4ELi16ELi32Ei13__nv_bfloat16LNS0_11ScoringFuncE0EEEvPKT5_PKbPfiPT4_PiiiibPKf
        .type           _ZN4vllm3moe10topkGatingILi8ELi16ELi4ELi16ELi32Ei13__nv_bfloat16LNS0_11ScoringFuncE0EEEvPKT5_PKbPfiPT4_PiiiibPKf,@function
        .size           _ZN4vllm3moe10topkGatingILi8ELi16ELi4ELi16ELi32Ei13__nv_bfloat16LNS0_11ScoringFuncE0EEEvPKT5_PKbPfiPT4_PiiiibPKf,(.L_x_11075 - _ZN4vllm3moe10topkGatingILi8ELi16ELi4ELi16ELi32Ei13__nv_bfloat16LNS0_11ScoringFuncE0EEEvPKT5_PKbPfiPT4_PiiiibPKf)
        .other          _ZN4vllm3moe10topkGatingILi8ELi16ELi4ELi16ELi32Ei13__nv_bfloat16LNS0_11ScoringFuncE0EEEvPKT5_PKbPfiPT4_PiiiibPKf,@"STO_CUDA_ENTRY STV_DEFAULT"
_ZN4vllm3moe10topkGatingILi8ELi16ELi4ELi16ELi32Ei13__nv_bfloat16LNS0_11ScoringFuncE0EEEvPKT5_PKbPfiPT4_PiiiibPKf:
.text._ZN4vllm3moe10topkGatingILi8ELi16ELi4ELi16ELi32Ei13__nv_bfloat16LNS0_11ScoringFuncE0EEEvPKT5_PKbPfiPT4_PiiiibPKf:
        /* <DEDUP_REMOVED lines=128> */
.L_x_6875:
[----:B------:R0:W-:Y:S04]  /*0800*/  STL.128 [R1], R4 ;  /* 0x0000000401007387 */ /* 0x0001e80000100c00 */
[----:B------:R0:W-:Y:S02]  /*0810*/  STL.128 [R1+0x10], R8 ;  /* 0x0000100801007387 */ /* 0x0001e40000100c00 */
.L_x_6876:
        /* <DEDUP_REMOVED lines=9> */
.L_x_6886:
        /* <DEDUP_REMOVED lines=33> */
.L_x_6897:
[----:B------:R-:W-:Y:S05]  /*0ac0*/  BRA.DIV ~URZ, `(.L_x_6880) ;  /* 0x00000d227f007947 */ /* 0x000fea000b800000 */
[----:B------:R2:W3:Y:S04]  /*0ad0*/  SHFL.BFLY PT, R19, R12, 0x1, 0x1e1f ;  /* 0x0c3e1f000c137f89 */ /* 0x0004e800000e0000 */
[----:B------:R2:W4:Y:S02]  /*0ae0*/  SHFL.BFLY PT, R16, R13, 0x1, 0x1e1f ;  /* 0x0c3e1f000d107f89 */ /* 0x00052400000e0000 */
.L_x_6898:
        /* <DEDUP_REMOVED lines=28> */
.L_x_6882:
[----:B------:R-:W-:Y:S05]  /*0cb0*/  BSYNC B1 ;  /* 0x0000000000017941 */ /* 0x000fea0003800000 */
.L_x_6881:
        /* <DEDUP_REMOVED lines=19> */
.L_x_6885:
[----:B------:R-:W-:Y:S05]  /*0df0*/  BSYNC B1 ;  /* 0x0000000000017941 */ /* 0x000fea0003800000 */
.L_x_6884:
[----:B0-----:R-:W-:Y:S05]  /*0e00*/  BRA `(.L_x_6886) ;  /* 0xfffffaa000007947 */ /* 0x001fea000383ffff */
.L_x_6878:
[----:B------:R-:W-:Y:S02]  /*0e10*/  IMAD.MOV.U32 R22, RZ, RZ, RZ ;  /* 0x000000ffff167224 */ /* 0x000fe400078e00ff */
.L_x_6893:
        /* <DEDUP_REMOVED lines=33> */
.L_x_6899:
[----:B------:R-:W-:Y:S05]  /*1030*/  BRA.DIV ~URZ, `(.L_x_6888) ;  /* 0x000009227f007947 */ /* 0x000fea000b800000 */
[----:B------:R2:W3:Y:S04]  /*1040*/  SHFL.BFLY PT, R19, R12, 0x1, 0x1e1f ;  /* 0x0c3e1f000c137f89 */ /* 0x0004e800000e0000 */
[----:B------:R2:W4:Y:S02]  /*1050*/  SHFL.BFLY PT, R16, R13, 0x1, 0x1e1f ;  /* 0x0c3e1f000d107f89 */ /* 0x00052400000e0000 */
.L_x_6900:
        /* <DEDUP_REMOVED lines=27> */
.L_x_6890:
[----:B------:R-:W-:Y:S05]  /*1210*/  BSYNC B1 ;  /* 0x0000000000017941 */ /* 0x000fea0003800000 */
.L_x_6889:
        /* <DEDUP_REMOVED lines=19> */
.L_x_6892:
[----:B------:R-:W-:Y:S05]  /*1350*/  BSYNC B1 ;  /* 0x0000000000017941 */ /* 0x000fea0003800000 */
.L_x_6891:
[----:B0-----:R-:W-:Y:S05]  /*1360*/  BRA `(.L_x_6893) ;  /* 0xfffffab000007947 */ /* 0x001fea000383ffff */
.L_x_6883:
[----:B------:R-:W-:Y:S05]  /*1370*/  BSYNC B0 ;  /* 0x0000000000007941 */ /* 0x000fea0003800000 */
.L_x_6877:
        /* <DEDUP_REMOVED lines=20> */
.L_x_6895:
        /* <DEDUP_REMOVED lines=20> */
.L_x_6894:
        /* <DEDUP_REMOVED lines=12> */
.L_x_6896:
        /* <DEDUP_REMOVED lines=11> */
.L_x_6879:
[----:B------:R-:W-:Y:S01]  /*1770*/  IMAD.MOV.U32 R25, RZ, RZ, R15 ;  /* 0x000000ffff197224 */ /* 0x000fe200078e000f */
[----:B------:R-:W-:Y:S01]  /*1780*/  MOV R16, 0x17d0 ;  /* 0x000017d000107802 */ /* 0x000fe20000000f00 */
[----:B------:R-:W-:Y:S02]  /*1790*/  IMAD.MOV.U32 R24, RZ, RZ, 0x1 ;  /* 0x00000001ff187424 */ /* 0x000fe400078e00ff */
[----:B------:R-:W-:Y:S02]  /*17a0*/  IMAD.MOV.U32 R23, RZ, RZ, 0x1e1f ;  /* 0x00001e1fff177424 */ /* 0x000fe400078e00ff */
[----:B------:R-:W-:Y:S02]  /*17b0*/  IMAD.MOV.U32 R18, RZ, RZ, -0x1 ;  /* 0xffffffffff127424 */ /* 0x000fe400078e00ff */
[----:B------:R-:W-:Y:S05]  /*17c0*/  CALL.REL.NOINC `($__internal_131_$__cuda_sm70_shflsync_bfly_p) ;  /* 0x0000028000007944 */ /* 0x000fea0003c00000 */
[----:B-1----:R-:W-:Y:S01]  /*17d0*/  IMAD.MOV.U32 R14, RZ, RZ, R23 ;  /* 0x000000ffff0e7224 */ /* 0x002fe200078e0017 */
[----:B0-----:R-:W-:Y:S05]  /*17e0*/  BRA `(.L_x_6897) ;  /* 0xfffff2d000007947 */ /* 0x001fea000383ffff */
.L_x_6880:
[----:B------:R-:W-:Y:S01]  /*17f0*/  IMAD.MOV.U32 R25, RZ, RZ, R12 ;  /* 0x000000ffff197224 */ /* 0x000fe200078e000c */
[----:B------:R-:W-:Y:S01]  /*1800*/  MOV R16, 0x1850 ;  /* 0x0000185000107802 */ /* 0x000fe20000000f00 */
[----:B------:R-:W-:Y:S02]  /*1810*/  IMAD.MOV.U32 R24, RZ, RZ, 0x1 ;  /* 0x00000001ff187424 */ /* 0x000fe400078e00ff */
[----:B------:R-:W-:-:S02]  /*1820*/  IMAD.MOV.U32 R23, RZ, RZ, 0x1e1f ;  /* 0x00001e1fff177424 */ /* 0x000fc400078e00ff */
[----:B------:R-:W-:Y:S02]  /*1830*/  IMAD.MOV.U32 R18, RZ, RZ, -0x1 ;  /* 0xffffffffff127424 */ /* 0x000fe400078e00ff */
[----:B01----:R-:W-:Y:S05]  /*1840*/  CALL.REL.NOINC `($__internal_131_$__cuda_sm70_shflsync_bfly_p) ;  /* 0x0000020000007944 */ /* 0x003fea0003c00000 */
[----:B-1----:R-:W-:Y:S01]  /*1850*/  IMAD.MOV.U32 R19, RZ, RZ, R23 ;  /* 0x000000ffff137224 */ /* 0x002fe200078e0017 */
[----:B------:R-:W-:Y:S01]  /*1860*/  MOV R16, 0x18c0 ;  /* 0x000018c000107802 */ /* 0x000fe20000000f00 */
[----:B0-----:R-:W-:Y:S02]  /*1870*/  IMAD.MOV.U32 R25, RZ, RZ, R13 ;  /* 0x000000ffff197224 */ /* 0x001fe400078e000d */
[----:B------:R-:W-:Y:S02]  /*1880*/  IMAD.MOV.U32 R24, RZ, RZ, 0x1 ;  /* 0x00000001ff187424 */ /* 0x000fe400078e00ff */
[----:B------:R-:W-:Y:S02]  /*1890*/  IMAD.MOV.U32 R23, RZ, RZ, 0x1e1f ;  /* 0x00001e1fff177424 */ /* 0x000fe400078e00ff */
[----:B------:R-:W-:Y:S02]  /*18a0*/  IMAD.MOV.U32 R18, RZ, RZ, -0x1 ;  /* 0xffffffffff127424 */ /* 0x000fe400078e00ff */
[----:B------:R-:W-:Y:S05]  /*18b0*/  CALL.REL.NOINC `($__internal_131_$__cuda_sm70_shflsync_bfly_p) ;  /* 0x0000019000007944 */ /* 0x000fea0003c00000 */
[----:B-1----:R-:W-:Y:S01]  /*18c0*/  IMAD.MOV.U32 R16, RZ, RZ, R23 ;  /* 0x000000ffff107224 */ /* 0x002fe200078e0017 */
[----:B0-----:R-:W-:Y:S05]  /*18d0*/  BRA `(.L_x_6898) ;  /* 0xfffff21000007947 */ /* 0x001fea000383ffff */
.L_x_6887:
[----:B------:R-:W-:Y:S01]  /*18e0*/  IMAD.MOV.U32 R25, RZ, RZ, R15 ;  /* 0x000000ffff197224 */ /* 0x000fe200078e000f */
[----:B------:R-:W-:Y:S01]  /*18f0*/  MOV R16, 0x1940 ;  /* 0x0000194000107802 */ /* 0x000fe20000000f00 */
[----:B------:R-:W-:-:S02]  /*1900*/  IMAD.MOV.U32 R24, RZ, RZ, 0x1 ;  /* 0x00000001ff187424 */ /* 0x000fc400078e00ff */
[----:B------:R-:W-:Y:S02]  /*1910*/  IMAD.MOV.U32 R23, RZ, RZ, 0x1e1f ;  /* 0x00001e1fff177424 */ /* 0x000fe400078e00ff */
[----:B------:R-:W-:Y:S02]  /*1920*/  IMAD.MOV.U32 R18, RZ, RZ, -0x1 ;  /* 0xffffffffff127424 */ /* 0x000fe400078e00ff */
[----:B------:R-:W-:Y:S05]  /*1930*/  CALL.REL.NOINC `($__internal_131_$__cuda_sm70_shflsync_bfly_p) ;  /* 0x0000011000007944 */ /* 0x000fea0003c00000 */
[----:B-1----:R-:W-:Y:S01]  /*1940*/  IMAD.MOV.U32 R14, RZ, RZ, R23 ;  /* 0x000000ffff0e7224 */ /* 0x002fe200078e0017 */
[----:B0-----:R-:W-:Y:S05]  /*1950*/  BRA `(.L_x_6899) ;  /* 0xfffff6d000007947 */ /* 0x001fea000383ffff */
.L_x_6888:
[----:B------:R-:W-:Y:S01]  /*1960*/  IMAD.MOV.U32 R25, RZ, RZ, R12 ;  /* 0x000000ffff197224 */ /* 0x000fe200078e000c */
[----:B------:R-:W-:Y:S01]  /*1970*/  MOV R16, 0x19c0 ;  /* 0x000019c000107802 */ /* 0x000fe20000000f00 */
[----:B------:R-:W-:Y:S02]  /*1980*/  IMAD.MOV.U32 R24, RZ, RZ, 0x1 ;  /* 0x00000001ff187424 */ /* 0x000fe400078e00ff */
[----:B------:R-:W-:Y:S02]  /*1990*/  IMAD.MOV.U32 R23, RZ, RZ, 0x1e1f ;  /* 0x00001e1fff177424 */ /* 0x000fe400078e00ff */
[----:B------:R-:W-:Y:S02]  /*19a0*/  IMAD.MOV.U32 R18, RZ, RZ, -0x1 ;  /* 0xffffffffff127424 */ /* 0x000fe400078e00ff */
[----:B01----:R-:W-:Y:S05]  /*19b0*/  CALL.REL.NOINC `($__internal_131_$__cuda_sm70_shflsync_bfly_p) ;  /* 0x0000009000007944 */ /* 0x003fea0003c00000 */
[----:B-1----:R-:W-:Y:S01]  /*19c0*/  IMAD.MOV.U32 R19, RZ, RZ, R23 ;  /* 0x000000ffff137224 */ /* 0x002fe200078e0017 */
[----:B------:R-:W-:Y:S01]  /*19d0*/  MOV R16, 0x1a30 ;  /* 0x00001a3000107802 */ /* 0x000fe20000000f00 */
[----:B0-----:R-:W-:-:S02]  /*19e0*/  IMAD.MOV.U32 R25, RZ, RZ, R13 ;  /* 0x000000ffff197224 */ /* 0x001fc400078e000d */
[----:B------:R-:W-:Y:S02]  /*19f0*/  IMAD.MOV.U32 R24, RZ, RZ, 0x1 ;  /* 0x00000001ff187424 */ /* 0x000fe400078e00ff */
[----:B------:R-:W-:Y:S02]  /*1a00*/  IMAD.MOV.U32 R23, RZ, RZ, 0x1e1f ;  /* 0x00001e1fff177424 */ /* 0x000fe400078e00ff */
[----:B------:R-:W-:Y:S02]  /*1a10*/  IMAD.MOV.U32 R18, RZ, RZ, -0x1 ;  /* 0xffffffffff127424 */ /* 0x000fe400078e00ff */
[----:B------:R-:W-:Y:S05]  /*1a20*/  CALL.REL.NOINC `($__internal_131_$__cuda_sm70_shflsync_bfly_p) ;  /* 0x0000002000007944 */ /* 0x000fea0003c00000 */
[----:B-1----:R-:W-:Y:S01]  /*1a30*/  IMAD.MOV.U32 R16, RZ, RZ, R23 ;  /* 0x000000ffff107224 */ /* 0x002fe200078e0017 */
[----:B0-----:R-:W-:Y:S05]  /*1a40*/  BRA `(.L_x_6900) ;  /* 0xfffff61000007947 */ /* 0x001fea000383ffff */
        .weak           $__internal_131_$__cuda_sm70_shflsync_bfly_p
        .type           $__internal_131_$__cuda_sm70_shflsync_bfly_p,@function
        .size           $__internal_131_$__cuda_sm70_shflsync_bfly_p,(.L_x_11075 - $__internal_131_$__cuda_sm70_shflsync_bfly_p)
$__internal_131_$__cuda_sm70_shflsync_bfly_p:
[----:B------:R-:W-:Y:S01]  /*1a50*/  IMAD.MOV.U32 R17, RZ, RZ, 0x0 ;  /* 0x00000000ff117424 */ /* 0x000fe200078e00ff */
[----:B------:R-:W-:Y:S04]  /*1a60*/  WARPSYNC R18 ;  /* 0x0000001200007348 */ /* 0x000fe80003800000 */
[----:B------:R0:W1:Y:S01]  /*1a70*/  SHFL.BFLY PT, R23, R25, R24, R23 ;  /* 0x0c00001819177389 */ /* 0x00006200000e0017 */
[----:B------:R-:W-:Y:S05]  /*1a80*/  RET.REL.NODEC R16 `(_ZN4vllm3moe10topkGatingILi8ELi16ELi4ELi16ELi32Ei13__nv_bfloat16LNS0_11ScoringFuncE0EEEvPKT5_PKbPfiPT4_PiiiibPKf) ;  /* 0xffffe57010007950 */ /* 0x000fea0003c3ffff */
.L_x_6901:
        /* <DEDUP_REMOVED lines=15> */
.L_x_11075:


//--------------------- .text._ZN4vllm3moe10topkGatingILi8ELi8ELi4ELi16ELi32Ei13__nv_bfloat16LNS0_11ScoringFuncE0EEEvPKT5_PKbPfiPT4_PiiiibPKf --------------------------
	.section	.text._ZN4vllm3moe10topkGatingILi8ELi8ELi4ELi16ELi32Ei13__nv_bfloat16LNS0_11ScoringFuncE0EEEvPKT5_PKbPfiPT4_PiiiibPKf,"ax",@progbits
	.sectioninfo	@"SHI_REGISTERS=40"
	.align	128
        .global         _ZN4vllm3moe10topkGatingILi8ELi8ELi4ELi16ELi32Ei13__nv_bfloat16LNS0_11ScoringFuncE0EEEvPKT5_PKbPfiPT4_PiiiibPKf
        .type           _ZN4vllm3moe10topkGatingILi8ELi8ELi4ELi16ELi32Ei13__nv_bfloat16LNS0_11ScoringFuncE0EEEvPKT5_PKbPfiPT4_PiiiibPKf,@function
        .size           _ZN4vllm3moe10topkGatingILi8ELi8ELi4ELi16ELi32Ei13__nv_bfloat16LNS0_11ScoringFuncE0EEEvPKT5_PKbPfiPT4_PiiiibPKf,(.L_x_11322 - _ZN4vllm3moe10topkGatingILi8ELi8ELi4ELi16ELi32Ei13__nv_bfloat16LNS0_11ScoringFuncE0EEEvPKT5_PKbPfiPT4_PiiiibPKf)
        .other          _ZN4vllm3moe10topkGatingILi8ELi8ELi4ELi16ELi32Ei13__nv_bfloat16LNS0_11ScoringFuncE0EEEvPKT5_PKbPfiPT4_PiiiibPKf,@"STO_CUDA_ENTRY STV_DEFAULT"
_ZN4vllm3moe10topkGatingILi8ELi8ELi4ELi16ELi32Ei13__nv_bfloat16LNS0_11ScoringFuncE0EEEvPKT5_PKbPfiPT4_PiiiibPKf:
.text._ZN4vllm3moe10topkGatingILi8ELi8ELi4ELi16ELi32Ei13__nv_bfloat16LNS0_11ScoringFuncE0EEEvPKT5_PKbPfiPT4_PiiiibPKf:
        /* <DEDUP_REMOVED lines=139> */
.L_x_6907:
        /* <DEDUP_REMOVED lines=42> */
.L_x_6905:
        /* <DEDUP_REMOVED lines=81> */
.L_x_6906:
[----:B------:R-:W-:Y:S05]  /*1060*/  @P0 BRA `(.L_x_6907) ;  /* 0xfffff84000000947 */ /* 0x000fea000383ffff */
.L_x_6904:
        /* <DEDUP_REMOVED lines=48> */
.L_x_6903:
[----:B------:R-:W-:Y:S01]  /*1370*/  ISETP.NE.AND P0, PT, R4, c[0x0][0x190], PT ;  /* 0x0000640004007a0c */ /* 0x000fe20003f05270 */
[----:B------:R-:W-:-:S12]  /*1380*/  IMAD.MOV.U32 R27, RZ, RZ, RZ ;  /* 0x000000ffff1b7224 */ /* 0x000fd800078e00ff */
[----:B------:R-:W-:Y:S05]  /*1390*/  @!P0 BRA `(.L_x_6908) ;  /* 0x000007d000008947 */ /* 0x000fea0003800000 */
[----:B------:R-:W-:Y:S01]  /*13a0*/  PRMT R23, R19, 0x9910, RZ ;  /* 0x0000991013177816 */ /* 0x000fe200000000ff */
[----:B------:R-:W-:Y:S01]  /*13b0*/  IMAD.MOV.U32 R27, RZ, RZ, RZ ;  /* 0x000000ffff1b7224 */ /* 0x000fe200078e00ff */
[----:B------:R-:W-:Y:S02]  /*13c0*/  IADD3 R26, -R26, c[0x0][0x190], RZ ;  /* 0x000064001a1a7a10 */ /* 0x000fe40007ffe1ff */
.L_x_6911:
        /* <DEDUP_REMOVED lines=42> */
.L_x_6909:
        /* <DEDUP_REMOVED lines=79> */
.L_x_6910:
[----:B------:R-:W-:Y:S05]  /*1b60*/  @P0 BRA `(.L_x_6911) ;  /* 0xfffff86000000947 */ /* 0x000fea000383ffff */
.L_x_6908:
        /* <DEDUP_REMOVED lines=48> */
.L_x_6902:
        /* <DEDUP_REMOVED lines=22> */
.L_x_6915:
        /* <DEDUP_REMOVED lines=64> */
.L_x_6914:
        /* <DEDUP_REMOVED lines=36> */
.L_x_6916:
[----:B------:R-:W-:-:S13]  /*2610*/  ISETP.NE.OR P0, PT, R4, RZ, P0 ;  /* 0x000000ff0400720c */ /* 0x000fda0000705670 */
[----:B------:R-:W-:Y:S05]  /*2620*/  @!P0 BRA `(.L_x_6912) ;  /* 0x0000014000008947 */ /* 0x000fea0003800000 */
.L_x_6913:
[----:B--2---:R1:W2:Y:S02]  /*2630*/  MUFU.RCP R15, R23 ;  /* 0x00000017000f7308 */ /* 0x0042a40000001000 */
.L_x_6917:
        /* <DEDUP_REMOVED lines=19> */
.L_x_6912:
        /* <DEDUP_REMOVED lines=8> */
.L_x_6918:
        /* <DEDUP_REMOVED lines=11> */
.L_x_6919:
        /* <DEDUP_REMOVED lines=14> */
.L_x_11322:


//--------------------- .text._ZN4vllm3moe10topkGatingILi4ELi4ELi4ELi8ELi32Ei13__nv_bfloat16LNS0_11ScoringFuncE0EEEvPKT5_PKbPfiPT4_PiiiibPKf --------------------------
	.section	.text._ZN4vllm3moe10topkGatingILi4ELi4ELi4ELi8ELi32Ei13__nv_bfloat16LNS0_11ScoringFuncE0EEEvPKT5_PKbPfiPT4_PiiiibPKf,"ax",@progbits
	.sectioninfo	@"SHI_REGISTERS=32"
	.align	128
        .global         _ZN4vllm3moe10topkGatingILi4ELi4ELi4ELi8ELi32Ei13__nv_bfloat16LNS0_11ScoringFuncE0EEEvPKT5_PKbPfiPT4_PiiiibPKf
        .type           _ZN4vllm3moe10topkGatingILi4ELi4ELi4ELi8ELi32Ei13__nv_bfloat16LNS0_11ScoringFuncE0EEEvPKT5_PKbPfiPT4_PiiiibPKf,@function
        .size           _ZN4vllm3moe10topkGatingILi4ELi4ELi4ELi8ELi32Ei13__nv_bfloat16LNS0_11ScoringFuncE0EEEvPKT5_PKbPfiPT4_PiiiibPKf,(.L_x_11323 - _ZN4vllm3moe10topkGatingILi4ELi4ELi4ELi8ELi32Ei13__nv_bfloat16LNS0_11ScoringFuncE0EEEvPKT5_PKbPfiPT4_PiiiibPKf)
        .other          _ZN4vllm3moe10topkGatingILi4ELi4ELi4ELi8ELi32Ei13__nv_bfloat16LNS0_11ScoringFuncE0EEEvPKT5_PKbPfiPT4_PiiiibPKf,@"STO_CUDA_ENTRY STV_DEFAULT"
_ZN4vllm3moe10topkGatingILi4ELi4ELi4ELi8ELi32Ei13__nv_bfloat16LNS0_11ScoringFuncE0EEEvPKT5_PKbPfiPT4_PiiiibPKf:
.text._ZN4vllm3moe10topkGatingILi4ELi4ELi4ELi8ELi32Ei13__nv_bfloat16LNS0_11ScoringFuncE0EEEvPKT5_PKbPfiPT4_PiiiibPKf:
        /* <DEDUP_REMOVED lines=94> */
.L_x_6927:
        /* <DEDUP_REMOVED lines=35> */
.L_x_6923:
        /* <DEDUP_REMOVED lines=34> */
.L_x_6924:
        /* <DEDUP_REMOVED lines=33> */
.L_x_6925:
        /* <DEDUP_REMOVED lines=37> */
.L_x_6926:
[----:B------:R-:W-:Y:S05]  /*0e90*/  @P5 BRA `(.L_x_6927) ;  /* 0xfffff74000005947 */ /* 0x000fea000383ffff */
.L_x_6922:
        /* <DEDUP_REMOVED lines=17> */
.L_x_6929:
        /* <DEDUP_REMOVED lines=42> */
.L_x_6928:
[----:B------:R-:W-:Y:S02]  /*1250*/  IMAD.X R19, RZ, RZ, R19, P4 ;  /* 0x000000ffff137224 */ /* 0x000fe400020e0613 */
[----:B------:R-:W-:Y:S02]  /*1260*/  IMAD.X R20, RZ, RZ, R20, P3 ;  /* 0x000000ffff147224 */ /* 0x000fe400018e0614 */
[----:B------:R-:W-:Y:S01]  /*1270*/  IMAD.X R17, RZ, RZ, R17, P1 ;  /* 0x000000ffff117224 */ /* 0x000fe200008e0611 */
[----:B------:R-:W-:Y:S05]  /*1280*/  @!P0 BRA `(.L_x_6920) ;  /* 0x00000d0000008947 */ /* 0x000fea0003800000 */
[----:B------:R-:W-:Y:S02]  /*1290*/  IADD3 R21, R21, 0x1, RZ ;  /* 0x0000000115157810 */ /* 0x000fe40007ffe0ff */
[----:B0-----:R-:W-:Y:S01]  /*12a0*/  IADD3 R11, R11, c[0x0][0x178], RZ ;  /* 0x00005e000b0b7a10 */ /* 0x001fe20007ffe0ff */
[----:B------:R-:W-:Y:S05]  /*12b0*/  BRA `(.L_x_6929) ;  /* 0xfffffcf000007947 */ /* 0x000fea000383ffff */
.L_x_6921:
[----:B------:R-:W-:Y:S01]  /*12c0*/  ISETP.GE.U32.AND P0, PT, R12, 0x3, PT ;  /* 0x000000030c00780c */ /* 0x000fe20003f06070 */
[----:B------:R-:W-:-:S12]  /*12d0*/  IMAD.MOV.U32 R21, RZ, RZ, RZ ;  /* 0x000000ffff157224 */ /* 0x000fd800078e00ff */
[----:B------:R-:W-:Y:S05]  /*12e0*/  @!P0 BRA `(.L_x_6930) ;  /* 0x000008c000008947 */ /* 0x000fea0003800000 */
[----:B------:R-:W-:Y:S01]  /*12f0*/  PRMT R20, R9, 0x9910, RZ ;  /* 0x0000991009147816 */ /* 0x000fe200000000ff */
[----:B------:R-:W-:Y:S01]  /*1300*/  IMAD.MOV.U32 R21, RZ, RZ, RZ ;  /* 0x000000ffff157224 */ /* 0x000fe200078e00ff */
[----:B------:R-:W-:Y:S02]  /*1310*/  ULDC UR5, c[0x0][0x190] ;  /* 0x0000640000057ab9 */ /* 0x000fe40000000800 */
[----:B------:R-:W-:Y:S02]  /*1320*/  UIADD3 UR5, -UR4, UR5, URZ ;  /* 0x0000000504057290 */ /* 0x000fe4000fffe13f */
.L_x_6935:
        /* <DEDUP_REMOVED lines=34> */
.L_x_6931:
        /* <DEDUP_REMOVED lines=33> */
.L_x_6932:
        /* <DEDUP_REMOVED lines=32> */
.L_x_6933:
        /* <DEDUP_REMOVED lines=36> */
.L_x_6934:
[----:B------:R-:W-:Y:S05]  /*1ba0*/  @P5 BRA `(.L_x_6935) ;  /* 0xfffff78000005947 */ /* 0x000fea000383ffff */
.L_x_6930:
        /* <DEDUP_REMOVED lines=15> */
.L_x_6937:
        /* <DEDUP_REMOVED lines=41> */
.L_x_6936:
[----:B------:R-:W-:Y:S01]  /*1f30*/  IADD3 R21, R21, 0x1, RZ ;  /* 0x0000000115157810 */ /* 0x000fe20007ffe0ff */
[----:B------:R-:W-:Y:S01]  /*1f40*/  IMAD.X R20, RZ, RZ, R20, P4 ;  /* 0x000000ffff147224 */ /* 0x000fe200020e0614 */
[----:B0-----:R-:W-:Y:S01]  /*1f50*/  IADD3 R11, R11, c[0x0][0x178], RZ ;  /* 0x00005e000b0b7a10 */ /* 0x001fe20007ffe0ff */
[----:B------:R-:W-:Y:S02]  /*1f60*/  IMAD.X R15, RZ, RZ, R15, P3 ;  /* 0x000000ffff0f7224 */ /* 0x000fe400018e060f */
[----:B------:R-:W-:Y:S01]  /*1f70*/  IMAD.X R17, RZ, RZ, R17, P1 ;  /* 0x000000ffff117224 */ /* 0x000fe200008e0611 */
[----:B------:R-:W-:Y:S05]  /*1f80*/  @P0 BRA `(.L_x_6937) ;  /* 0xfffffd1000000947 */ /* 0x000fea000383ffff */
.L_x_6920:
        /* <DEDUP_REMOVED lines=21> */
.L_x_6941:
        /* <DEDUP_REMOVED lines=64> */
.L_x_6940:
        /* <DEDUP_REMOVED lines=36> */
.L_x_6942:
[----:B------:R-:W-:-:S13]  /*2720*/  ISETP.NE.OR P0, PT, R2, RZ, P0 ;  /* 0x000000ff0200720c */ /* 0x000fda0000705670 */
[----:B------:R-:W-:Y:S05]  /*2730*/  @!P0 BRA `(.L_x_6938) ;  /* 0x0000014000008947 */ /* 0x000fea0003800000 */
.L_x_6939:
[----:B0-2---:R0:W2:Y:S02]  /*2740*/  MUFU.RCP R15, R18 ;  /* 0x00000012000f7308 */ /* 0x0050a40000001000 */
.L_x_6943:
        /* <DEDUP_REMOVED lines=19> */
.L_x_6938:
        /* <DEDUP_REMOVED lines=8> */
.L_x_6944:
        /* <DEDUP_REMOVED lines=11> */
.L_x_6945:
        /* <DEDUP_REMOVED lines=13> */
.L_x_11323:


//--------------------- .text._ZN4vllm3moe10topkGatingILi2ELi2ELi4ELi4ELi32Ei13__nv_bfloat16LNS0_11ScoringFuncE0EEEvPKT5_PKbPfiPT4_PiiiibPKf --------------------------
	.section	.text._ZN4vllm3moe10topkGatingILi2ELi2ELi4ELi4ELi32Ei13__nv_bfloat16LNS0_11ScoringFuncE0EEEvPKT5_PKbPfiPT4_PiiiibPKf,"ax",@progbits
	.sectioninfo	@"SHI_REGISTERS=32"
	.align	128
        .global         _ZN4vllm3moe10topkGatingILi2ELi2ELi4ELi4ELi32Ei13__nv_bfloat16LNS0_11ScoringFuncE0EEEvPKT5_PKbPfiPT4_PiiiibPKf
        .type           _ZN4vllm3moe10topkGatingILi2ELi2ELi4ELi4ELi32Ei13__nv_bfloat16LNS0_11ScoringFuncE0EEEvPKT5_PKbPfiPT4_PiiiibPKf,@function
        .size           _ZN4vllm3moe10topkGatingILi2ELi2ELi4ELi4ELi32Ei13__nv_bfloat16LNS0_11ScoringFuncE0EEEvPKT5_PKbPfiPT4_PiiiibPKf,(.L_x_11324 - _ZN4vllm3moe10topkGatingILi2ELi2ELi4ELi4ELi32Ei13__nv_bfloat16LNS0_11ScoringFuncE0EEEvPKT5_PKbPfiPT4_PiiiibPKf)
        .other          _ZN4vllm3moe10topkGatingILi2ELi2ELi4ELi4ELi32Ei13__nv_bfloat16LNS0_11ScoringFuncE0EEEvPKT5_PKbPfiPT4_PiiiibPKf,@"STO_CUDA_ENTRY STV_DEFAULT"
_ZN4vllm3moe10topkGatingILi2ELi2ELi4ELi4ELi32Ei13__nv_bfloat16LNS0_11ScoringFuncE0EEEvPKT5_PKbPfiPT4_PiiiibPKf:
.text._ZN4vllm3moe10topkGatingILi2ELi2ELi4ELi4ELi32Ei13__nv_bfloat16LNS0_11ScoringFuncE0EEEvPKT5_PKbPfiPT4_PiiiibPKf:
        /* <DEDUP_REMOVED lines=72> */
.L_x_6949:
        /* <DEDUP_REMOVED lines=96> */
.L_x_6948:
        /* <DEDUP_REMOVED lines=15> */
.L_x_6950:
        /* <DEDUP_REMOVED lines=36> */
.L_x_6947:
        /* <DEDUP_REMOVED lines=8> */
.L_x_6952:
        /* <DEDUP_REMOVED lines=92> */
.L_x_6951:
        /* <DEDUP_REMOVED lines=16> */
.L_x_6953:
        /* <DEDUP_REMOVED lines=34> */
.L_x_6946:
        /* <DEDUP_REMOVED lines=21> */
.L_x_6957:
        /* <DEDUP_REMOVED lines=64> */
.L_x_6956:
        /* <DEDUP_REMOVED lines=36> */
.L_x_6958:
[----:B------:R-:W-:-:S13]  /*1ea0*/  ISETP.NE.OR P0, PT, R2, RZ, P0 ;  /* 0x000000ff0200720c */ /* 0x000fda0000705670 */
[----:B------:R-:W-:Y:S05]  /*1eb0*/  @!P0 BRA `(.L_x_6954) ;  /* 0x0000014000008947 */ /* 0x000fea0003800000 */
.L_x_6955:
[----:B------:R1:W3:Y:S02]  /*1ec0*/  MUFU.RCP R14, R10 ;  /* 0x0000000a000e7308 */ /* 0x0002e40000001000 */
.L_x_6959:
        /* <DEDUP_REMOVED lines=19> */
.L_x_6954:
        /* <DEDUP_REMOVED lines=8> */
.L_x_6960:
        /* <DEDUP_REMOVED lines=11> */
.L_x_6961:
        /* <DEDUP_REMOVED lines=13> */
.L_x_11324:


//--------------------- .text._ZN4vllm3moe10topkGatingILi1ELi1ELi4ELi2ELi32Ei13__nv_bfloat16LNS0_11ScoringFuncE0EEEvPKT5_PKbPfiPT4_PiiiibPKf --------------------------
	.section	.text._ZN4vllm3moe10topkGatingILi1ELi1ELi4ELi2ELi32Ei13__nv_bfloat16LNS0_11ScoringFuncE0EEEvPKT5_PKbPfiPT4_PiiiibPKf,"ax",@progbits
	.sectioninfo	@"SHI_REGISTERS=32"
	.align	128
        .global         _ZN4vllm3moe10topkGatingILi1ELi1ELi4ELi2ELi32Ei13__nv_bfloat16LNS0_11ScoringFuncE0EEEvPKT5_PKbPfiPT4_PiiiibPKf
        .type           _ZN4vllm3moe10topkGatingILi1ELi1ELi4ELi2ELi32Ei13__nv_bfloat16LNS0_11ScoringFuncE0EEEvPKT5_PKbPfiPT4_PiiiibPKf,@function
        .size           _ZN4vllm3moe10topkGatingILi1ELi1ELi4ELi2ELi32Ei13__nv_bfloat16LNS0_11ScoringFuncE0EEEvPKT5_PKbPfiPT4_PiiiibPKf,(.L_x_11325 - _ZN4vllm3moe10topkGatingILi1ELi1ELi4ELi2ELi32Ei13__nv_bfloat16LNS0_11ScoringFuncE0EEEvPKT5_PKbPfiPT4_PiiiibPKf)
        .other          _ZN4vllm3moe10topkGatingILi1ELi1ELi4ELi2ELi32Ei13__nv_bfloat16LNS0_11ScoringFuncE0EEEvPKT5_PKbPfiPT4_PiiiibPKf,@"STO_CUDA_ENTRY STV_DEFAULT"
_ZN4vllm3moe10topkGatingILi1ELi1ELi4ELi2ELi32Ei13__nv_bfloat16LNS0_11ScoringFuncE0EEEvPKT5_PKbPfiPT4_PiiiibPKf:
.text._ZN4vllm3moe10topkGatingILi1ELi1ELi4ELi2ELi32Ei13__nv_bfloat16LNS0_11ScoringFuncE0EEEvPKT5_PKbPfiPT4_PiiiibPKf:
        /* <DEDUP_REMOVED lines=69> */
.L_x_6965:
        /* <DEDUP_REMOVED lines=40> */
.L_x_6964:
        /* <DEDUP_REMOVED lines=24> */
.L_x_6966:
        /* <DEDUP_REMOVED lines=21> */
.L_x_6963:
        /* <DEDUP_REMOVED lines=24> */
.L_x_6968:
        /* <DEDUP_REMOVED lines=35> */
.L_x_6967:
        /* <DEDUP_REMOVED lines=16> */
.L_x_6969:
        /* <DEDUP_REMOVED lines=19> */
.L_x_6962:
        /* <DEDUP_REMOVED lines=24> */
.L_x_6973:
        /* <DEDUP_REMOVED lines=56> */
.L_x_6972:
        /* <DEDUP_REMOVED lines=34> */
.L_x_6974:
[----:B------:R-:W-:-:S13]  /*16a0*/  ISETP.NE.OR P0, PT, R6, RZ, P0 ;  /* 0x000000ff0600720c */ /* 0x000fda0000705670 */
[----:B------:R-:W-:Y:S05]  /*16b0*/  @!P0 BRA `(.L_x_6970) ;  /* 0x0000015000008947 */ /* 0x000fea0003800000 */
.L_x_6971:
[----:B------:R1:W2:Y:S02]  /*16c0*/  MUFU.RCP R19, R5 ;  /* 0x0000000500137308 */ /* 0x0002a40000001000 */
.L_x_6975:
        /* <DEDUP_REMOVED lines=20> */
.L_x_6970:
        /* <DEDUP_REMOVED lines=8> */
.L_x_6976:
        /* <DEDUP_REMOVED lines=11> */
.L_x_6977:
        /* <DEDUP_REMOVED lines=12> */
.L_x_11325:


//--------------------- .text._ZN4vllm3moe10topkGatingILi18ELi576ELi4ELi4ELi32El6__halfLNS0_11ScoringFuncE0EEEvPKT5_PKbPfiPT4_PiiiibPKf --------------------------
	.section	.text._ZN4vllm3moe10topkGatingILi18ELi576ELi4ELi4ELi32El6__halfLNS0_11ScoringFuncE0EEEvPKT5_PKbPfiPT4_PiiiibPKf,"ax",@progbits
	.sectioninfo	@"SHI_REGISTERS=40"
	.align	128
        .global         _ZN4vllm3moe10topkGatingILi18ELi576ELi4ELi4ELi32El6__halfLNS0_11ScoringFuncE0EEEvPKT5_PKbPfiPT4_PiiiibPKf
        .type           _ZN4vllm3moe10topkGatingILi18ELi576ELi4ELi4ELi32El6__halfLNS0_11ScoringFuncE0EEEvPKT5_PKbPfiPT4_PiiiibPKf,@function
        .size           _ZN4vllm3moe10topkGatingILi18ELi576ELi4ELi4ELi32El6__halfLNS0_11ScoringFuncE0EEEvPKT5_PKbPfiPT4_PiiiibPKf,(.L_x_11076 - _ZN4vllm3moe10topkGatingILi18ELi576ELi4ELi4ELi32El6__halfLNS0_11ScoringFuncE0EEEvPKT5_PKbPfiPT4_PiiiibPKf)
        .other          _ZN4vllm3moe10topkGatingILi18ELi576ELi4ELi4ELi32El6__halfLNS0_11ScoringFuncE0EEEvPKT5_PKbPfiPT4_PiiiibPKf,@"STO_CUDA_ENTRY STV_DEFAULT"
_ZN4vllm3moe10topkGatingILi18ELi576ELi4ELi4ELi32El6__halfLNS0_11ScoringFuncE0EEEvPKT5_PKbPfiPT4_PiiiibPKf:
.text._ZN4vllm3moe10topkGatingILi18ELi576ELi4ELi4ELi32El6__halfLNS0_11ScoringFuncE0EEEvPKT5_PKbPfiPT4_PiiiibPKf:
        /* <DEDUP_REMOVED lines=23> */
[----:B------:R-:W5:Y:S01]  /*0170*/  LDG.E R4, [R6.64+0x400] ;  /* 0x0004000606047981 */ /* 0x000f62000c1e1900 */
[----:B------:R-:W-:-:S04]  /*0180*/  ISETP.NE.U32.AND P0, PT, RZ, c[0x0][0x168], PT ;  /* 0x00005a00ff007a0c */ /* 0x000fc80003f05070 */
[----:B------:R-:W-:Y:S01]  /*0190*/  ISETP.NE.AND.EX P0, PT, RZ, c[0x0][0x16c], PT, P0 ;  /* 0x00005b00ff007a0c */ /* 0x000fe20003f05300 */
[--C-:B--2---:R-:W-:Y:S02]  /*01a0*/  HADD2.F32 R30, -RZ, R3.reuse.H0_H0 ;  /* 0x20000003ff1e7230 */ /* 0x104fe40000004100 */
[----:B------:R-:W-:Y:S02]  /*01b0*/  HADD2.F32 R3, -RZ, R3.H1_H1 ;  /* 0x30000003ff037230 */ /* 0x000fe40000004100 */
[--C-:B---3--:R-:W-:Y:S02]  /*01c0*/  HADD2.F32 R22, -RZ, R24.reuse.H0_H0 ;  /* 0x20000018ff167230 */ /* 0x108fe40000004100 */
[----:B------:R-:W-:Y:S01]  /*01d0*/  HADD2.F32 R24, -RZ, R24.H1_H1 ;  /* 0x30000018ff187230 */ /* 0x000fe20000004100 */
[----:B------:R-:W-:Y:S01]  /*01e0*/  FMNMX.FTZ R5, R30, R3, !PT ;  /* 0x000000031e057209 */ /* 0x000fe20007810000 */
[--C-:B----4-:R-:W-:Y:S02]  /*01f0*/  HADD2.F32 R26, -RZ, R32.reuse.H0_H0 ;  /* 0x20000020ff1a7230 */ /* 0x110fe40000004100 */
[----:B------:R-:W-:Y:S01]  /*0200*/  HADD2.F32 R32, -RZ, R32.H1_H1 ;  /* 0x30000020ff207230 */ /* 0x000fe20000004100 */
[----:B------:R-:W-:Y:S01]  /*0210*/  FMNMX.FTZ R5, R22, R5, !PT ;  /* 0x0000000516057209 */ /* 0x000fe20007810000 */
[----:B-----5:R-:W-:-:S02]  /*0220*/  HADD2.F32 R34, -RZ, R36.H0_H0 ;  /* 0x20000024ff227230 */ /* 0x020fc40000004100 */
[----:B------:R-:W-:Y:S01]  /*0230*/  HADD2.F32 R36, -RZ, R36.H1_H1 ;  /* 0x30000024ff247230 */ /* 0x000fe20000004100 */
[----:B------:R-:W-:Y:S01]  /*0240*/  FMNMX.FTZ R5, R24, R5, !PT ;  /* 0x0000000518057209 */ /* 0x000fe20007810000 */
[--C-:B------:R-:W-:Y:S02]  /*0250*/  HADD2.F32 R9, -RZ, R11.reuse.H0_H0 ;  /* 0x2000000bff097230 */ /* 0x100fe40000004100 */
[----:B------:R-:W-:Y:S01]  /*0260*/  HADD2.F32 R11, -RZ, R11.H1_H1 ;  /* 0x3000000bff0b7230 */ /* 0x000fe20000004100 */
[----:B------:R-:W-:Y:S01]  /*0270*/  FMNMX.FTZ R5, R26, R5, !PT ;  /* 0x000000051a057209 */ /* 0x000fe20007810000 */
[--C-:B------:R-:W-:Y:S02]  /*0280*/  HADD2.F32 R20, -RZ, R18.reuse.H0_H0 ;  /* 0x20000012ff147230 */ /* 0x100fe40000004100 */
[----:B------:R-:W-:Y:S01]  /*0290*/  HADD2.F32 R18, -RZ, R18.H1_H1 ;  /* 0x30000012ff127230 */ /* 0x000fe20000004100 */
[----:B------:R-:W-:Y:S01]  /*02a0*/  FMNMX.FTZ R5, R32, R5, !PT ;  /* 0x0000000520057209 */ /* 0x000fe20007810000 */
[----:B------:R-:W-:-:S02]  /*02b0*/  HADD2.F32 R16, -RZ, R14.H0_H0 ;  /* 0x2000000eff107230 */ /* 0x000fc40000004100 */
[----:B------:R-:W-:Y:S01]  /*02c0*/  HADD2.F32 R14, -RZ, R14.H1_H1 ;  /* 0x3000000eff0e7230 */ /* 0x000fe20000004100 */
[----:B------:R-:W-:Y:S01]  /*02d0*/  FMNMX.FTZ R5, R34, R5, !PT ;  /* 0x0000000522057209 */ /* 0x000fe20007810000 */
[--C-:B------:R-:W-:Y:S02]  /*02e0*/  HADD2.F32 R12, -RZ, R10.reuse.H0_H0 ;  /* 0x2000000aff0c7230 */ /* 0x100fe40000004100 */
[----:B------:R-:W-:Y:S01]  /*02f0*/  HADD2.F32 R10, -RZ, R10.H1_H1 ;  /* 0x3000000aff0a7230 */ /* 0x000fe20000004100 */
[----:B------:R-:W-:Y:S01]  /*0300*/  FMNMX.FTZ R2, R36, R5, !PT ;  /* 0x0000000524027209 */ /* 0x000fe20007810000 */
[--C-:B------:R-:W-:Y:S02]  /*0310*/  HADD2.F32 R8, -RZ, R4.reuse.H0_H0 ;  /* 0x20000004ff087230 */ /* 0x100fe40000004100 */
[----:B------:R-:W-:Y:S01]  /*0320*/  HADD2.F32 R4, -RZ, R4.H1_H1 ;  /* 0x30000004ff047230 */ /* 0x000fe20000004100 */
[----:B------:R-:W-:-:S04]  /*0330*/  FMNMX.FTZ R2, R9, R2, !PT ;  /* 0x0000000209027209 */ /* 0x000fc80007810000 */
        /* <DEDUP_REMOVED lines=25> */
[----:B------:R-:W-:Y:S02]  /*04d0*/  FMUL.FTZ R5, R5, 1.4426950216293334961 ;  /* 0x3fb8aa3b05057820 */ /* 0x000fe40000410000 */
[----:B------:R-:W0:Y:S01]  /*04e0*/  MUFU.EX2 R3, R30 ;  /* 0x0000001e00037308 */ /* 0x000e220000000800 */
[--C-:B------:R-:W-:Y:S02]  /*04f0*/  FADD.FTZ R22, R22, -R19.reuse ;  /* 0x8000001316167221 */ /* 0x100fe40000010000 */
[----:B------:R-:W-:-:S02]  /*0500*/  FADD.FTZ R24, R24, -R19 ;  /* 0x8000001318187221 */ /* 0x000fc40000010000 */
[----:B------:R-:W-:Y:S02]  /*0510*/  FMUL.FTZ R22, R22, 1.4426950216293334961 ;  /* 0x3fb8aa3b16167820 */ /* 0x000fe40000410000 */
[----:B-1----:R-:W-:Y:S01]  /*0520*/  FMUL.FTZ R6, R24, 1.4426950216293334961 ;  /* 0x3fb8aa3b18067820 */ /* 0x002fe20000410000 */
[----:B------:R-:W1:Y:S01]  /*0530*/  MUFU.EX2 R5, R5 ;  /* 0x0000000500057308 */ /* 0x000e620000000800 */
[--C-:B------:R-:W-:Y:S02]  /*0540*/  FADD.FTZ R26, R26, -R19.reuse ;  /* 0x800000131a1a7221 */ /* 0x100fe40000010000 */
[--C-:B------:R-:W-:Y:S02]  /*0550*/  FADD.FTZ R32, R32, -R19.reuse ;  /* 0x8000001320207221 */ /* 0x100fe40000010000 */
[--C-:B------:R-:W-:Y:S02]  /*0560*/  FADD.FTZ R13, R9, -R19.reuse ;  /* 0x80000013090d7221 */ /* 0x100fe40000010000 */
[----:B------:R-:W-:Y:S01]  /*0570*/  FADD.FTZ R18, R18, -R19 ;  /* 0x8000001312127221 */ /* 0x000fe20000010000 */
[----:B------:R-:W3:Y:S01]  /*0580*/  MUFU.EX2 R37, R22 ;  /* 0x0000001600257308 */ /* 0x000ee20000000800 */
[----:B------:R-:W-:-:S02]  /*0590*/  FMUL.FTZ R26, R26, 1.4426950216293334961 ;  /* 0x3fb8aa3b1a1a7820 */ /* 0x000fc40000410000 */
[----:B------:R-:W-:Y:S02]  /*05a0*/  FMUL.FTZ R7, R32, 1.4426950216293334961 ;  /* 0x3fb8aa3b20077820 */ /* 0x000fe40000410000 */
[----:B------:R-:W-:Y:S02]  /*05b0*/  FADD.FTZ R34, R34, -R19 ;  /* 0x8000001322227221 */ /* 0x000fe40000010000 */
[----:B------:R-:W-:Y:S01]  /*05c0*/  FMUL.FTZ R31, R13, 1.4426950216293334961 ;  /* 0x3fb8aa3b0d1f7820 */ /* 0x000fe20000410000 */
[----:B------:R-:W4:Y:S01]  /*05d0*/  MUFU.EX2 R6, R6 ;  /* 0x0000000600067308 */ /* 0x000f220000000800 */
[----:B------:R-:W-:Y:S02]  /*05e0*/  FMUL.FTZ R13, R18, 1.4426950216293334961 ;  /* 0x3fb8aa3b120d7820 */ /* 0x000fe40000410000 */
[----:B0-----:R-:W-:Y:S02]  /*05f0*/  FADD.FTZ R18, RZ, R3 ;  /* 0x00000003ff127221 */ /* 0x001fe40000010000 */
[----:B------:R-:W-:-:S02]  /*0600*/  FMUL.FTZ R33, R34, 1.4426950216293334961 ;  /* 0x3fb8aa3b22217820 */ /* 0x000fc40000410000 */
[----:B------:R-:W-:Y:S01]  /*0610*/  FADD.FTZ R36, R36, -R19 ;  /* 0x8000001324247221 */ /* 0x000fe20000010000 */
[----:B------:R-:W0:Y:S01]  /*0620*/  MUFU.EX2 R35, R26 ;  /* 0x0000001a00237308 */ /* 0x000e220000000800 */
[----:B-1----:R-:W-:Y:S02]  /*0630*/  FADD.FTZ R18, R18, R5 ;  /* 0x0000000512127221 */ /* 0x002fe40000010000 */
[----:B------:R-:W-:Y:S02]  /*0640*/  FMUL.FTZ R36, R36, 1.4426950216293334961 ;  /* 0x3fb8aa3b24247820 */ /* 0x000fe40000410000 */
[----:B---3--:R-:W-:Y:S02]  /*0650*/  FADD.FTZ R15, R18, R37 ;  /* 0x00000025120f7221 */ /* 0x008fe40000010000 */
[--C-:B------:R-:W-:Y:S01]  /*0660*/  FADD.FTZ R11, R11, -R19.reuse ;  /* 0x800000130b0b7221 */ /* 0x100fe20000010000 */
[----:B------:R-:W1:Y:S01]  /*0670*/  MUFU.EX2 R7, R7 ;  /* 0x0000000700077308 */ /* 0x000e620000000800 */
[----:B------:R-:W-:-:S02]  /*0680*/  FADD.FTZ R17, R14, -R19 ;  /* 0x800000130e117221 */ /* 0x000fc40000010000 */
[----:B----4-:R-:W-:Y:S02]  /*0690*/  FADD.FTZ R14, R15, R6 ;  /* 0x000000060f0e7221 */ /* 0x010fe40000010000 */
[----:B------:R-:W-:Y:S02]  /*06a0*/  FMUL.FTZ R11, R11, 1.4426950216293334961 ;  /* 0x3fb8aa3b0b0b7820 */ /* 0x000fe40000410000 */
[----:B------:R-:W-:Y:S01]  /*06b0*/  FADD.FTZ R20, R20, -R19 ;  /* 0x8000001314147221 */ /* 0x000fe20000010000 */
[----:B------:R-:W3:Y:S01]  /*06c0*/  MUFU.EX2 R33, R33 ;  /* 0x0000002100217308 */ /* 0x000ee20000000800 */
[----:B0-----:R-:W-:Y:S02]  /*06d0*/  FADD.FTZ R14, R14, R35 ;  /* 0x000000230e0e7221 */ /* 0x001fe40000010000 */
[----:B------:R-:W-:Y:S02]  /*06e0*/  FMUL.FTZ R20, R20, 1.4426950216293334961 ;  /* 0x3fb8aa3b14147820 */ /* 0x000fe40000410000 */
[----:B------:R-:W-:-:S02]  /*06f0*/  FADD.FTZ R16, R16, -R19 ;  /* 0x8000001310107221 */ /* 0x000fc40000010000 */
[----:B------:R-:W-:Y:S01]  /*0700*/  FMUL.FTZ R15, R17, 1.4426950216293334961 ;  /* 0x3fb8aa3b110f7820 */ /* 0x000fe20000410000 */
        /* <DEDUP_REMOVED lines=154> */
.L_x_6978:
        /* <DEDUP_REMOVED lines=9> */
.L_x_6979:
        /* <DEDUP_REMOVED lines=9> */
.L_x_6995:
        /* <DEDUP_REMOVED lines=80> */
.L_x_7012:
[----:B------:R-:W-:Y:S05]  /*16d0*/  BRA.DIV ~URZ, `(.L_x_6983) ;  /* 0x000016127f007947 */ /* 0x000fea000b800000 */
[----:B------:R2:W3:Y:S04]  /*16e0*/  SHFL.BFLY PT, R32, R35, 0x10, 0x1f ;  /* 0x0e001f0023207f89 */ /* 0x0004e800000e0000 */
[----:B------:R2:W4:Y:S02]  /*16f0*/  SHFL.BFLY PT, R26, R27, 0x10, 0x1f ;  /* 0x0e001f001b1a7f89 */ /* 0x00052400000e0000 */
.L_x_7013:
        /* <DEDUP_REMOVED lines=12> */
.L_x_7014:
[----:B-1----:R-:W-:-:S13]  /*17c0*/  FSETP.GEU.FTZ.AND P1, PT, R25, R34, PT ;  /* 0x000000221900720b */ /* 0x002fda0003f3e000 */
[----:B------:R-:W-:-:S04]  /*17d0*/  @P1 FSETP.NEU.FTZ.AND P2, PT, R25, R34, PT ;  /* 0x000000221900120b */ /* 0x000fc80003f5d000 */
[----:B---3--:R-:W-:-:S13]  /*17e0*/  @P1 ISETP.LT.AND P0, PT, R27, R26, !P2 ;  /* 0x0000001a1b00120c */ /* 0x008fda0005701270 */
[----:B0-----:R-:W-:Y:S01]  /*17f0*/  FSEL R25, R34, R25, P0 ;  /* 0x0000001922197208 */ /* 0x001fe20000000000 */
[----:B------:R-:W-:Y:S05]  /*1800*/  BRA.DIV ~URZ, `(.L_x_6985) ;  /* 0x000017527f007947 */ /* 0x000fea000b800000 */
[----:B------:R0:W1:Y:S02]  /*1810*/  SHFL.BFLY PT, R34, R25, 0x4, 0x1f ;  /* 0x0c801f0019227f89 */ /* 0x00006400000e0000 */
.L_x_7015:
[----:B--2---:R-:W-:Y:S01]  /*1820*/  FSEL R35, R35, R32, P0 ;  /* 0x0000002023237208 */ /* 0x004fe20000000000 */
[----:B------:R-:W-:Y:S05]  /*1830*/  BRA.DIV ~URZ, `(.L_x_6986) ;  /* 0x000017a27f007947 */ /* 0x000fea000b800000 */
[----:B------:R-:W-:Y:S02]  /*1840*/  SEL R27, R27, R26, P0 ;  /* 0x0000001a1b1b7207 */ /* 0x000fe40000000000 */
[----:B------:R2:W3:Y:S04]  /*1850*/  SHFL.BFLY PT, R26, R35, 0x4, 0x1f ;  /* 0x0c801f00231a7f89 */ /* 0x0004e800000e0000 */
[----:B------:R2:W4:Y:S02]  /*1860*/  SHFL.BFLY PT, R32, R27, 0x4, 0x1f ;  /* 0x0c801f001b207f89 */ /* 0x00052400000e0000 */
.L_x_7016:
        /* <DEDUP_REMOVED lines=12> */
.L_x_7017:
[----:B-1----:R-:W-:-:S13]  /*1930*/  FSETP.GEU.FTZ.AND P1, PT, R25, R26, PT ;  /* 0x0000001a1900720b */ /* 0x002fda0003f3e000 */
[----:B------:R-:W-:-:S04]  /*1940*/  @P1 FSETP.NEU.FTZ.AND P2, PT, R25, R26, PT ;  /* 0x0000001a1900120b */ /* 0x000fc80003f5d000 */
[----:B---3--:R-:W-:-:S13]  /*1950*/  @P1 ISETP.LT.AND P0, PT, R27, R32, !P2 ;  /* 0x000000201b00120c */ /* 0x008fda0005701270 */
[----:B0-----:R-:W-:Y:S01]  /*1960*/  FSEL R25, R26, R25, P0 ;  /* 0x000000191a197208 */ /* 0x001fe20000000000 */
[----:B------:R-:W-:Y:S05]  /*1970*/  BRA.DIV ~URZ, `(.L_x_6988) ;  /* 0x000018e27f007947 */ /* 0x000fea000b800000 */
[----:B------:R0:W1:Y:S02]  /*1980*/  SHFL.BFLY PT, R26, R25, 0x1, 0x1f ;  /* 0x0c201f00191a7f89 */ /* 0x00006400000e0000 */
.L_x_7018:
[----:B--2---:R-:W-:Y:S01]  /*1990*/  FSEL R34, R34, R35, P0 ;  /* 0x0000002322227208 */ /* 0x004fe20000000000 */
[----:B------:R-:W-:Y:S05]  /*19a0*/  BRA.DIV ~URZ, `(.L_x_6989) ;  /* 0x000019327f007947 */ /* 0x000fea000b800000 */
[----:B------:R-:W-:Y:S02]  /*19b0*/  SEL R32, R27, R32, P0 ;  /* 0x000000201b207207 */ /* 0x000fe40000000000 */
[----:B------:R2:W3:Y:S04]  /*19c0*/  SHFL.BFLY PT, R27, R34, 0x1, 0x1f ;  /* 0x0c201f00221b7f89 */ /* 0x0004e800000e0000 */
[----:B------:R2:W4:Y:S02]  /*19d0*/  SHFL.BFLY PT, R21, R32, 0x1, 0x1f ;  /* 0x0c201f0020157f89 */ /* 0x00052400000e0000 */
.L_x_7019:
        /* <DEDUP_REMOVED lines=30> */
.L_x_6991:
[----:B------:R-:W-:Y:S05]  /*1bc0*/  BSYNC B1 ;  /* 0x0000000000017941 */ /* 0x000fea0003800000 */
.L_x_6990:
        /* <DEDUP_REMOVED lines=20> */
.L_x_6994:
[----:B------:R-:W-:Y:S05]  /*1d10*/  BSYNC B1 ;  /* 0x0000000000017941 */ /* 0x000fea0003800000 */
.L_x_6993:
[----:B0-----:R-:W-:Y:S05]  /*1d20*/  BRA `(.L_x_6995) ;  /* 0xfffff4a000007947 */ /* 0x001fea000383ffff */
.L_x_6981:
[----:B------:R-:W-:Y:S02]  /*1d30*/  IMAD.MOV.U32 R33, RZ, RZ, RZ ;  /* 0x000000ffff217224 */ /* 0x000fe400078e00ff */
.L_x_7008:
        /* <DEDUP_REMOVED lines=80> */
.L_x_7020:
[----:B------:R-:W-:Y:S05]  /*2240*/  BRA.DIV ~URZ, `(.L_x_6997) ;  /* 0x000012027f007947 */ /* 0x000fea000b800000 */
[----:B------:R2:W3:Y:S04]  /*2250*/  SHFL.BFLY PT, R25, R32, 0x10, 0x1f ;  /* 0x0e001f0020197f89 */ /* 0x0004e800000e0000 */
[----:B------:R2:W4:Y:S02]  /*2260*/  SHFL.BFLY PT, R26, R27, 0x10, 0x1f ;  /* 0x0e001f001b1a7f89 */ /* 0x00052400000e0000 */
.L_x_7021:
        /* <DEDUP_REMOVED lines=12> */
.L_x_7022:
[----:B-1----:R-:W-:-:S13]  /*2330*/  FSETP.GEU.FTZ.AND P1, PT, R34, R35, PT ;  /* 0x000000232200720b */ /* 0x002fda0003f3e000 */
[----:B------:R-:W-:-:S04]  /*2340*/  @P1 FSETP.NEU.FTZ.AND P2, PT, R34, R35, PT ;  /* 0x000000232200120b */ /* 0x000fc80003f5d000 */
[----:B---3--:R-:W-:-:S13]  /*2350*/  @P1 ISETP.LT.AND P0, PT, R27, R26, !P2 ;  /* 0x0000001a1b00120c */ /* 0x008fda0005701270 */
[----:B0-----:R-:W-:Y:S01]  /*2360*/  FSEL R34, R35, R34, P0 ;  /* 0x0000002223227208 */ /* 0x001fe20000000000 */
[----:B------:R-:W-:Y:S05]  /*2370*/  BRA.DIV ~URZ, `(.L_x_6999) ;  /* 0x000013427f007947 */ /* 0x000fea000b800000 */
[----:B------:R0:W1:Y:S02]  /*2380*/  SHFL.BFLY PT, R35, R34, 0x4, 0x1f ;  /* 0x0c801f0022237f89 */ /* 0x00006400000e0000 */
.L_x_7023:
[----:B--2---:R-:W-:Y:S01]  /*2390*/  FSEL R25, R32, R25, P0 ;  /* 0x0000001920197208 */ /* 0x004fe20000000000 */
[----:B------:R-:W-:Y:S05]  /*23a0*/  BRA.DIV ~URZ, `(.L_x_7000) ;  /* 0x000013927f007947 */ /* 0x000fea000b800000 */
[----:B------:R-:W-:Y:S01]  /*23b0*/  SEL R26, R27, R26, P0 ;  /* 0x0000001a1b1a7207 */ /* 0x000fe20000000000 */
[----:B------:R2:W3:Y:S04]  /*23c0*/  SHFL.BFLY PT, R32, R25, 0x4, 0x1f ;  /* 0x0c801f0019207f89 */ /* 0x0004e800000e0000 */
[----:B------:R2:W4:Y:S02]  /*23d0*/  SHFL.BFLY PT, R27, R26, 0x4, 0x1f ;  /* 0x0c801f001a1b7f89 */ /* 0x00052400000e0000 */
.L_x_7024:
        /* <DEDUP_REMOVED lines=12> */
.L_x_7025:
[----:B-1----:R-:W-:-:S13]  /*24a0*/  FSETP.GEU.FTZ.AND P1, PT, R34, R25, PT ;  /* 0x000000192200720b */ /* 0x002fda0003f3e000 */
[----:B------:R-:W-:-:S04]  /*24b0*/  @P1 FSETP.NEU.FTZ.AND P2, PT, R34, R25, PT ;  /* 0x000000192200120b */ /* 0x000fc80003f5d000 */
[----:B---3--:R-:W-:-:S13]  /*24c0*/  @P1 ISETP.LT.AND P0, PT, R26, R35, !P2 ;  /* 0x000000231a00120c */ /* 0x008fda0005701270 */
[----:B------:R-:W-:Y:S01]  /*24d0*/  FSEL R25, R25, R34, P0 ;  /* 0x0000002219197208 */ /* 0x000fe20000000000 */
[----:B------:R-:W-:Y:S05]  /*24e0*/  BRA.DIV ~URZ, `(.L_x_7002) ;  /* 0x000014d27f007947 */ /* 0x000fea000b800000 */
[----:B0-----:R0:W1:Y:S02]  /*24f0*/  SHFL.BFLY PT, R34, R25, 0x1, 0x1f ;  /* 0x0c201f0019227f89 */ /* 0x00106400000e0000 */
.L_x_7026:
[----:B--2---:R-:W-:Y:S01]  /*2500*/  FSEL R27, R27, R32, P0 ;  /* 0x000000201b1b7208 */ /* 0x004fe20000000000 */
[----:B------:R-:W-:Y:S05]  /*2510*/  BRA.DIV ~URZ, `(.L_x_7003) ;  /* 0x000015227f007947 */ /* 0x000fea000b800000 */
[----:B------:R-:W-:Y:S02]  /*2520*/  SEL R35, R26, R35, P0 ;  /* 0x000000231a237207 */ /* 0x000fe40000000000 */
[----:B------:R2:W3:Y:S04]  /*2530*/  SHFL.BFLY PT, R26, R27, 0x1, 0x1f ;  /* 0x0c201f001b1a7f89 */ /* 0x0004e800000e0000 */
[----:B------:R2:W4:Y:S02]  /*2540*/  SHFL.BFLY PT, R21, R35, 0x1, 0x1f ;  /* 0x0c201f0023157f89 */ /* 0x00052400000e0000 */
.L_x_7027:
        /* <DEDUP_REMOVED lines=29> */
.L_x_7005:
[----:B------:R-:W-:Y:S05]  /*2720*/  BSYNC B1 ;  /* 0x0000000000017941 */ /* 0x000fea0003800000 */
.L_x_7004:
        /* <DEDUP_REMOVED lines=20> */
.L_x_7007:
[----:B------:R-:W-:Y:S05]  /*2870*/  BSYNC B1 ;  /* 0x0000000000017941 */ /* 0x000fea0003800000 */
.L_x_7006:
[----:B0-----:R-:W-:Y:S05]  /*2880*/  BRA `(.L_x_7008) ;  /* 0xfffff4b000007947 */ /* 0x001fea000383ffff */
.L_x_6992:
[----:B------:R-:W-:Y:S05]  /*2890*/  BSYNC B0 ;  /* 0x0000000000007941 */ /* 0x000fea0003800000 */
.L_x_6980:
        /* <DEDUP_REMOVED lines=19> */
.L_x_7010:
        /* <DEDUP_REMOVED lines=20> */
.L_x_7009:
        /* <DEDUP_REMOVED lines=11> */
.L_x_7011:
        /* <DEDUP_REMOVED lines=11> */
.L_x_6982:
[----:B------:R-:W-:Y:S01]  /*2c70*/  IMAD.MOV.U32 R23, RZ, RZ, R34 ;  /* 0x000000ffff177224 */ /* 0x000fe200078e0022 */
[----:B------:R-:W-:Y:S01]  /*2c80*/  MOV R24, 0x2cd0 ;  /* 0x00002cd000187802 */ /* 0x000fe20000000f00 */
[----:B------:R-:W-:Y:S02]  /*2c90*/  IMAD.MOV.U32 R22, RZ, RZ, 0x10 ;  /* 0x00000010ff167424 */ /* 0x000fe400078e00ff */
[----:B------:R-:W-:Y:S02]  /*2ca0*/  IMAD.MOV.U32 R21, RZ, RZ, 0x1f ;  /* 0x0000001fff157424 */ /* 0x000fe400078e00ff */
[----:B------:R-:W-:Y:S02]  /*2cb0*/  IMAD.MOV.U32 R20, RZ, RZ, -0x1 ;  /* 0xffffffffff147424 */ /* 0x000fe400078e00ff */
[----:B------:R-:W-:Y:S05]  /*2cc0*/  CALL.REL.NOINC `($__internal_132_$__cuda_sm70_shflsync_bfly_p) ;  /* 0x00000e6000007944 */ /* 0x000fea0003c00000 */
[----:B-1----:R-:W-:Y:S01]  /*2cd0*/  IMAD.MOV.U32 R25, RZ, RZ, R21 ;  /* 0x000000ffff197224 */ /* 0x002fe200078e0015 */
[----:B0-----:R-:W-:Y:S05]  /*2ce0*/  BRA `(.L_x_7012) ;  /* 0xffffe9e000007947 */ /* 0x001fea000383ffff */
.L_x_6983:
[----:B------:R-:W-:Y:S01]  /*2cf0*/  IMAD.MOV.U32 R23, RZ, RZ, R35 ;  /* 0x000000ffff177224 */ /* 0x000fe200078e0023 */
[----:B------:R-:W-:Y:S01]  /*2d00*/  MOV R24, 0x2d50 ;  /* 0x00002d5000187802 */ /* 0x000fe20000000f00 */
[----:B------:R-:W-:Y:S02]  /*2d10*/  IMAD.MOV.U32 R22, RZ, RZ, 0x10 ;  /* 0x00000010ff167424 */ /* 0x000fe400078e00ff */
[----:B------:R-:W-:-:S02]  /*2d20*/  IMAD.MOV.U32 R21, RZ, RZ, 0x1f ;  /* 0x0000001fff157424 */ /* 0x000fc400078e00ff */
[----:B------:R-:W-:Y:S02]  /*2d30*/  IMAD.MOV.U32 R20, RZ, RZ, -0x1 ;  /* 0xffffffffff147424 */ /* 0x000fe400078e00ff */
[----:B01----:R-:W-:Y:S05]  /*2d40*/  CALL.REL.NOINC `($__internal_132_$__cuda_sm70_shflsync_bfly_p) ;  /* 0x00000de000007944 */ /* 0x003fea0003c00000 */
[----:B-1----:R-:W-:Y:S01]  /*2d50*/  IMAD.MOV.U32 R32, RZ, RZ, R21 ;  /* 0x000000ffff207224 */ /* 0x002fe200078e0015 */
[----:B------:R-:W-:Y:S01]  /*2d60*/  MOV R24, 0x2dc0 ;  /* 0x00002dc000187802 */ /* 0x000fe20000000f00 */
[----:B0-----:R-:W-:Y:S02]  /*2d70*/  IMAD.MOV.U32 R23, RZ, RZ, R27 ;  /* 0x000000ffff177224 */ /* 0x001fe400078e001b */
[----:B------:R-:W-:Y:S02]  /*2d80*/  IMAD.MOV.U32 R22, RZ, RZ, 0x10 ;  /* 0x00000010ff167424 */ /* 0x000fe400078e00ff */
[----:B------:R-:W-:Y:S02]  /*2d90*/  IMAD.MOV.U32 R21, RZ, RZ, 0x1f ;  /* 0x0000001fff157424 */ /* 0x000fe400078e00ff */
[----:B------:R-:W-:Y:S02]  /*2da0*/  IMAD.MOV.U32 R20, RZ, RZ, -0x1 ;  /* 0xffffffffff147424 */ /* 0x000fe400078e00ff */
[----:B------:R-:W-:Y:S05]  /*2db0*/  CALL.REL.NOINC `($__internal_132_$__cuda_sm70_shflsync_bfly_p) ;  /* 0x00000d7000007944 */ /* 0x000fea0003c00000 */
[----:B-1----:R-:W-:Y:S01]  /*2dc0*/  IMAD.MOV.U32 R26, RZ, RZ, R21 ;  /* 0x000000ffff1a7224 */ /* 0x002fe200078e0015 */
[----:B0-----:R-:W-:Y:S05]  /*2dd0*/  BRA `(.L_x_7013) ;  /* 0xffffe92000007947 */ /* 0x001fea000383ffff */
.L_x_6984:
[----:B------:R-:W-:Y:S01]  /*2de0*/  IMAD.MOV.U32 R23, RZ, RZ, R25 ;  /* 0x000000ffff177224 */ /* 0x000fe200078e0019 */
[----:B------:R-:W-:Y:S01]  /*2df0*/  MOV R24, 0x2e40 ;  /* 0x00002e4000187802 */ /* 0x000fe20000000f00 */
[----:B------:R-:W-:-:S02]  /*2e00*/  IMAD.MOV.U32 R22, RZ, RZ, 0x8 ;  /* 0x00000008ff167424 */ /* 0x000fc400078e00ff */
[----:B------:R-:W-:Y:S02]  /*2e10*/  IMAD.MOV.U32 R21, RZ, RZ, 0x1f ;  /* 0x0000001fff157424 */ /* 0x000fe400078e00ff */
[----:B------:R-:W-:Y:S02]  /*2e20*/  IMAD.MOV.U32 R20, RZ, RZ, -0x1 ;  /* 0xffffffffff147424 */ /* 0x000fe400078e00ff */
[----:B0-23--:R-:W-:Y:S05]  /*2e30*/  CALL.REL.NOINC `($__internal_132_$__cuda_sm70_shflsync_bfly_p) ;  /* 0x00000cf000007944 */ /* 0x00dfea0003c00000 */
[----:B------:R-:W-:Y:S01]  /*2e40*/  FSEL R32, R32, R35, P1 ;  /* 0x0000002320207208 */ /* 0x000fe20000800000 */
[----:B-1----:R-:W-:Y:S01]  /*2e50*/  IMAD.MOV.U32 R34, RZ, RZ, R21 ;  /* 0x000000ffff227224 */ /* 0x002fe200078e0015 */
[----:B------:R-:W-:Y:S01]  /*2e60*/  MOV R24, 0x2ec0 ;  /* 0x00002ec000187802 */ /* 0x000fe20000000f00 */
[----:B0-----:R-:W-:Y:S02]  /*2e70*/  IMAD.MOV.U32 R22, RZ, RZ, 0x8 ;  /* 0x00000008ff167424 */ /* 0x001fe400078e00ff */
[----:B------:R-:W-:Y:S02]  /*2e80*/  IMAD.MOV.U32 R21, RZ, RZ, 0x1f ;  /* 0x0000001fff157424 */ /* 0x000fe400078e00ff */
[----:B------:R-:W-:Y:S02]  /*2e90*/  IMAD.MOV.U32 R20, RZ, RZ, -0x1 ;  /* 0xffffffffff147424 */ /* 0x000fe400078e00ff */
[----:B------:R-:W-:-:S02]  /*2ea0*/  IMAD.MOV.U32 R23, RZ, RZ, R32 ;  /* 0x000000ffff177224 */ /* 0x000fc400078e0020 */
[----:B------:R-:W-:Y:S05]  /*2eb0*/  CALL.REL.NOINC `($__internal_132_$__cuda_sm70_shflsync_bfly_p) ;  /* 0x00000c7000007944 */ /* 0x000fea0003c00000 */
[----:B------:R-:W-:Y:S01]  /*2ec0*/  SEL R26, R26, R27, P1 ;  /* 0x0000001b1a1a7207 */ /* 0x000fe20000800000 */
[----:B-1----:R-:W-:Y:S01]  /*2ed0*/  IMAD.MOV.U32 R35, RZ, RZ, R21 ;  /* 0x000000ffff237224 */ /* 0x002fe200078e0015 */
[----:B------:R-:W-:Y:S01]  /*2ee0*/  MOV R24, 0x2f40 ;  /* 0x00002f4000187802 */ /* 0x000fe20000000f00 */
[----:B0-----:R-:W-:-:S02]  /*2ef0*/  IMAD.MOV.U32 R22, RZ, RZ, 0x8 ;  /* 0x00000008ff167424 */ /* 0x001fc400078e00ff */
[----:B------:R-:W-:Y:S02]  /*2f00*/  IMAD.MOV.U32 R21, RZ, RZ, 0x1f ;  /* 0x0000001fff157424 */ /* 0x000fe400078e00ff */
[----:B------:R-:W-:Y:S02]  /*2f10*/  IMAD.MOV.U32 R20, RZ, RZ, -0x1 ;  /* 0xffffffffff147424 */ /* 0x000fe400078e00ff */
[----:B------:R-:W-:Y:S02]  /*2f20*/  IMAD.MOV.U32 R23, RZ, RZ, R26 ;  /* 0x000000ffff177224 */ /* 0x000fe400078e001a */
[----:B------:R-:W-:Y:S05]  /*2f30*/  CALL.REL.NOINC `($__internal_132_$__cuda_sm70_shflsync_bfly_p) ;  /* 0x00000bf000007944 */ /* 0x000fea0003c00000 */
[----:B-1----:R-:W-:Y:S01]  /*2f40*/  IMAD.MOV.U32 R27, RZ, RZ, R21 ;  /* 0x000000ffff1b7224 */ /* 0x002fe200078e0015 */
[----:B0-----:R-:W-:Y:S05]  /*2f50*/  BRA `(.L_x_7014) ;  /* 0xffffe86000007947 */ /* 0x001fea000383ffff */
.L_x_6985:
[----:B------:R-:W-:Y:S01]  /*2f60*/  IMAD.MOV.U32 R23, RZ, RZ, R25 ;  /* 0x000000ffff177224 */ /* 0x000fe200078e0019 */
[----:B------:R-:W-:Y:S01]  /*2f70*/  MOV R24, 0x2fc0 ;  /* 0x00002fc000187802 */ /* 0x000fe20000000f00 */
[----:B------:R-:W-:Y:S02]  /*2f80*/  IMAD.MOV.U32 R22, RZ, RZ, 0x4 ;  /* 0x00000004ff167424 */ /* 0x000fe400078e00ff */
[----:B------:R-:W-:Y:S02]  /*2f90*/  IMAD.MOV.U32 R21, RZ, RZ, 0x1f ;  /* 0x0000001fff157424 */ /* 0x000fe400078e00ff */
[----:B------:R-:W-:-:S02]  /*2fa0*/  IMAD.MOV.U32 R20, RZ, RZ, -0x1 ;  /* 0xffffffffff147424 */ /* 0x000fc400078e00ff */
[----:B--2---:R-:W-:Y:S05]  /*2fb0*/  CALL.REL.NOINC `($__internal_132_$__cuda_sm70_shflsync_bfly_p) ;  /* 0x00000b7000007944 */ /* 0x004fea0003c00000 */
[----:B-1----:R-:W-:Y:S01]  /*2fc0*/  IMAD.MOV.U32 R34, RZ, RZ, R21 ;  /* 0x000000ffff227224 */ /* 0x002fe200078e0015 */
[----:B0-----:R-:W-:Y:S05]  /*2fd0*/  BRA `(.L_x_7015) ;  /* 0xffffe84000007947 */ /* 0x001fea000383ffff */
.L_x_6986:
[----:B------:R-:W-:Y:S01]  /*2fe0*/  IMAD.MOV.U32 R23, RZ, RZ, R35 ;  /* 0x000000ffff177224 */ /* 0x000fe200078e0023 */
[----:B------:R-:W-:Y:S01]  /*2ff0*/  MOV R24, 0x3040 ;  /* 0x0000304000187802 */ /* 0x000fe20000000f00 */
[----:B------:R-:W-:-:S02]  /*3000*/  IMAD.MOV.U32 R22, RZ, RZ, 0x4 ;  /* 0x00000004ff167424 */ /* 0x000fc400078e00ff */
[----:B------:R-:W-:Y:S02]  /*3010*/  IMAD.MOV.U32 R21, RZ, RZ, 0x1f ;  /* 0x0000001fff157424 */ /* 0x000fe400078e00ff */
[----:B------:R-:W-:Y:S02]  /*3020*/  IMAD.MOV.U32 R20, RZ, RZ, -0x1 ;  /* 0xffffffffff147424 */ /* 0x000fe400078e00ff */
[----:B01----:R-:W-:Y:S05]  /*3030*/  CALL.REL.NOINC `($__internal_132_$__cuda_sm70_shflsync_bfly_p) ;  /* 0x00000af000007944 */ /* 0x003fea0003c00000 */
[----:B------:R-:W-:Y:S01]  /*3040*/  SEL R27, R27, R26, P0 ;  /* 0x0000001a1b1b7207 */ /* 0x000fe20000000000 */
[----:B-1----:R-:W-:Y:S01]  /*3050*/  IMAD.MOV.U32 R26, RZ, RZ, R21 ;  /* 0x000000ffff1a7224 */ /* 0x002fe200078e0015 */
[----:B------:R-:W-:Y:S01]  /*3060*/  MOV R24, 0x30c0 ;  /* 0x000030c000187802 */ /* 0x000fe20000000f00 */
[----:B0-----:R-:W-:Y:S02]  /*3070*/  IMAD.MOV.U32 R22, RZ, RZ, 0x4 ;  /* 0x00000004ff167424 */ /* 0x001fe400078e00ff */
[----:B------:R-:W-:Y:S02]  /*3080*/  IMAD.MOV.U32 R21, RZ, RZ, 0x1f ;  /* 0x0000001fff157424 */ /* 0x000fe400078e00ff */
[----:B------:R-:W-:Y:S02]  /*3090*/  IMAD.MOV.U32 R20, RZ, RZ, -0x1 ;  /* 0xffffffffff147424 */ /* 0x000fe400078e00ff */
[----:B------:R-:W-:-:S02]  /*30a0*/  IMAD.MOV.U32 R23, RZ, RZ, R27 ;  /* 0x000000ffff177224 */ /* 0x000fc400078e001b */
[----:B------:R-:W-:Y:S05]  /*30b0*/  CALL.REL.NOINC `($__internal_132_$__cuda_sm70_shflsync_bfly_p) ;  /* 0x00000a7000007944 */ /* 0x000fea0003c00000 */
[----:B-1----:R-:W-:Y:S01]  /*30c0*/  IMAD.MOV.U32 R32, RZ, RZ, R21 ;  /* 0x000000ffff207224 */ /* 0x002fe200078e0015 */
[----:B0-----:R-:W-:Y:S05]  /*30d0*/  BRA `(.L_x_7016) ;  /* 0xffffe79000007947 */ /* 0x001fea000383ffff */
.L_x_6987:
[----:B------:R-:W-:Y:S01]  /*30e0*/  IMAD.MOV.U32 R23, RZ, RZ, R25 ;  /* 0x000000ffff177224 */ /* 0x000fe200078e0019 */
[----:B------:R-:W-:Y:S01]  /*30f0*/  MOV R24, 0x3140 ;  /* 0x0000314000187802 */ /* 0x000fe20000000f00 */
[----:B------:R-:W-:-:S02]  /*3100*/  IMAD.MOV.U32 R22, RZ, RZ, 0x2 ;  /* 0x00000002ff167424 */ /* 0x000fc400078e00ff */
[----:B------:R-:W-:Y:S02]  /*3110*/  IMAD.MOV.U32 R21, RZ, RZ, 0x1f ;  /* 0x0000001fff157424 */ /* 0x000fe400078e00ff */
[----:B------:R-:W-:Y:S02]  /*3120*/  IMAD.MOV.U32 R20, RZ, RZ, -0x1 ;  /* 0xffffffffff147424 */ /* 0x000fe400078e00ff */
[----:B--23--:R-:W-:Y:S05]  /*3130*/  CALL.REL.NOINC `($__internal_132_$__cuda_sm70_shflsync_bfly_p) ;  /* 0x000009f000007944 */ /* 0x00cfea0003c00000 */
        /* <DEDUP_REMOVED lines=18> */
.L_x_6988:
        /* <DEDUP_REMOVED lines=8> */
.L_x_6989:
        /* <DEDUP_REMOVED lines=14> */
[----:B01----:R-:W-:Y:S05]  /*33c0*/  BRA `(.L_x_7019) ;  /* 0xffffe61000007947 */ /* 0x003fea000383ffff */
.L_x_6996:
[----:B------:R-:W-:Y:S01]  /*33d0*/  IMAD.MOV.U32 R23, RZ, RZ, R35 ;  /* 0x000000ffff177224 */ /* 0x000fe200078e0023 */
[----:B------:R-:W-:Y:S01]  /*33e0*/  MOV R24, 0x3430 ;  /* 0x0000343000187802 */ /* 0x000fe20000000f00 */
[----:B------:R-:W-:-:S02]  /*33f0*/  IMAD.MOV.U32 R22, RZ, RZ, 0x10 ;  /* 0x00000010ff167424 */ /* 0x000fc400078e00ff */
[----:B------:R-:W-:Y:S02]  /*3400*/  IMAD.MOV.U32 R21, RZ, RZ, 0x1f ;  /* 0x0000001fff157424 */ /* 0x000fe400078e00ff */
[----:B------:R-:W-:Y:S02]  /*3410*/  IMAD.MOV.U32 R20, RZ, RZ, -0x1 ;  /* 0xffffffffff147424 */ /* 0x000fe400078e00ff */
[----:B------:R-:W-:Y:S05]  /*3420*/  CALL.REL.NOINC `($__internal_132_$__cuda_sm70_shflsync_bfly_p) ;  /* 0x0000070000007944 */ /* 0x000fea0003c00000 */
[----:B-1----:R-:W-:Y:S01]  /*3430*/  IMAD.MOV.U32 R34, RZ, RZ, R21 ;  /* 0x000000ffff227224 */ /* 0x002fe200078e0015 */
[----:B0-----:R-:W-:Y:S05]  /*3440*/  BRA `(.L_x_7020) ;  /* 0xffffedf000007947 */ /* 0x001fea000383ffff */
.L_x_6997:
[----:B------:R-:W-:Y:S01]  /*3450*/  IMAD.MOV.U32 R23, RZ, RZ, R32 ;  /* 0x000000ffff177224 */ /* 0x000fe200078e0020 */
[----:B------:R-:W-:Y:S01]  /*3460*/  MOV R24, 0x34b0 ;  /* 0x000034b000187802 */ /* 0x000fe20000000f00 */
[----:B------:R-:W-:Y:S02]  /*3470*/  IMAD.MOV.U32 R22, RZ, RZ, 0x10 ;  /* 0x00000010ff167424 */ /* 0x000fe400078e00ff */
[----:B------:R-:W-:Y:S02]  /*3480*/  IMAD.MOV.U32 R21, RZ, RZ, 0x1f ;  /* 0x0000001fff157424 */ /* 0x000fe400078e00ff */
[----:B------:R-:W-:Y:S02]  /*3490*/  IMAD.MOV.U32 R20, RZ, RZ, -0x1 ;  /* 0xffffffffff147424 */ /* 0x000fe400078e00ff */
[----:B01----:R-:W-:Y:S05]  /*34a0*/  CALL.REL.NOINC `($__internal_132_$__cuda_sm70_shflsync_bfly_p) ;  /* 0x0000068000007944 */ /* 0x003fea0003c00000 */
[----:B-1----:R-:W-:Y:S01]  /*34b0*/  IMAD.MOV.U32 R25, RZ, RZ, R21 ;  /* 0x000000ffff197224 */ /* 0x002fe200078e0015 */
[----:B------:R-:W-:Y:S01]  /*34c0*/  MOV R24, 0x3520 ;  /* 0x0000352000187802 */ /* 0x000fe20000000f00 */
[----:B0-----:R-:W-:-:S02]  /*34d0*/  IMAD.MOV.U32 R23, RZ, RZ, R27 ;  /* 0x000000ffff177224 */ /* 0x001fc400078e001b */
[----:B------:R-:W-:Y:S02]  /*34e0*/  IMAD.MOV.U32 R22, RZ, RZ, 0x10 ;  /* 0x00000010ff167424 */ /* 0x000fe400078e00ff */
[----:B------:R-:W-:Y:S02]  /*34f0*/  IMAD.MOV.U32 R21, RZ, RZ, 0x1f ;  /* 0x0000001fff157424 */ /* 0x000fe400078e00ff */
[----:B------:R-:W-:Y:S02]  /*3500*/  IMAD.MOV.U32 R20, RZ, RZ, -0x1 ;  /* 0xffffffffff147424 */ /* 0x000fe400078e00ff */
[----:B------:R-:W-:Y:S05]  /*3510*/  CALL.REL.NOINC `($__internal_132_$__cuda_sm70_shflsync_bfly_p) ;  /* 0x0000061000007944 */ /* 0x000fea0003c00000 */
[----:B-1----:R-:W-:Y:S01]  /*3520*/  IMAD.MOV.U32 R26, RZ, RZ, R21 ;  /* 0x000000ffff1a7224 */ /* 0x002fe200078e0015 */
[----:B0-----:R-:W-:Y:S05]  /*3530*/  BRA `(.L_x_7021) ;  /* 0xffffed3000007947 */ /* 0x001fea000383ffff */
.L_x_6998:
[----:B------:R-:W-:Y:S01]  /*3540*/  IMAD.MOV.U32 R23, RZ, RZ, R34 ;  /* 0x000000ffff177224 */ /* 0x000fe200078e0022 */
[----:B------:R-:W-:Y:S01]  /*3550*/  MOV R24, 0x35a0 ;  /* 0x000035a000187802 */ /* 0x000fe20000000f00 */
[----:B------:R-:W-:Y:S02]  /*3560*/  IMAD.MOV.U32 R22, RZ, RZ, 0x8 ;  /* 0x00000008ff167424 */ /* 0x000fe400078e00ff */
[----:B------:R-:W-:Y:S02]  /*3570*/  IMAD.MOV.U32 R21, RZ, RZ, 0x1f ;  /* 0x0000001fff157424 */ /* 0x000fe400078e00ff */
[----:B------:R-:W-:-:S02]  /*3580*/  IMAD.MOV.U32 R20, RZ, RZ, -0x1 ;  /* 0xffffffffff147424 */ /* 0x000fc400078e00ff */
[----:B0-23--:R-:W-:Y:S05]  /*3590*/  CALL.REL.NOINC `($__internal_132_$__cuda_sm70_shflsync_bfly_p) ;  /* 0x0000059000007944 */ /* 0x00dfea0003c00000 */
[----:B------:R-:W-:Y:S01]  /*35a0*/  FSEL R25, R25, R32, P1 ;  /* 0x0000002019197208 */ /* 0x000fe20000800000 */
[----:B-1----:R-:W-:Y:S01]  /*35b0*/  IMAD.MOV.U32 R35, RZ, RZ, R21 ;  /* 0x000000ffff237224 */ /* 0x002fe200078e0015 */
[----:B------:R-:W-:Y:S01]  /*35c0*/  MOV R24, 0x3620 ;  /* 0x0000362000187802 */ /* 0x000fe20000000f00 */
[----:B0-----:R-:W-:-:S02]  /*35d0*/  IMAD.MOV.U32 R22, RZ, RZ, 0x8 ;  /* 0x00000008ff167424 */ /* 0x001fc400078e00ff */
[----:B------:R-:W-:Y:S02]  /*35e0*/  IMAD.MOV.U32 R21, RZ, RZ, 0x1f ;  /* 0x0000001fff157424 */ /* 0x000fe400078e00ff */
[----:B------:R-:W-:Y:S02]  /*35f0*/  IMAD.MOV.U32 R20, RZ, RZ, -0x1 ;  /* 0xffffffffff147424 */ /* 0x000fe400078e00ff */
[----:B------:R-:W-:Y:S02]  /*3600*/  IMAD.MOV.U32 R23, RZ, RZ, R25 ;  /* 0x000000ffff177224 */ /* 0x000fe400078e0019 */
[----:B------:R-:W-:Y:S05]  /*3610*/  CALL.REL.NOINC `($__internal_132_$__cuda_sm70_shflsync_bfly_p) ;  /* 0x0000051000007944 */ /* 0x000fea0003c00000 */
[----:B------:R-:W-:Y:S01]  /*3620*/  SEL R26, R26, R27, P1 ;  /* 0x0000001b1a1a7207 */ /* 0x000fe20000800000 */
[----:B-1----:R-:W-:Y:S01]  /*3630*/  IMAD.MOV.U32 R32, RZ, RZ, R21 ;  /* 0x000000ffff207224 */ /* 0x002fe200078e0015 */
[----:B------:R-:W-:Y:S01]  /*3640*/  MOV R24, 0x36a0 ;  /* 0x000036a000187802 */ /* 0x000fe20000000f00 */
[----:B0-----:R-:W-:Y:S02]  /*3650*/  IMAD.MOV.U32 R22, RZ, RZ, 0x8 ;  /* 0x00000008ff167424 */ /* 0x001fe400078e00ff */
[----:B------:R-:W-:Y:S02]  /*3660*/  IMAD.MOV.U32 R21, RZ, RZ, 0x1f ;  /* 0x0000001fff157424 */ /* 0x000fe400078e00ff */
[----:B------:R-:W-:-:S02]  /*3670*/  IMAD.MOV.U32 R20, RZ, RZ, -0x1 ;  /* 0xffffffffff147424 */ /* 0x000fc400078e00ff */
[----:B------:R-:W-:Y:S02]  /*3680*/  IMAD.MOV.U32 R23, RZ, RZ, R26 ;  /* 0x000000ffff177224 */ /* 0x000fe400078e001a */
[----:B------:R-:W-:Y:S05]  /*3690*/  CALL.REL.NOINC `($__internal_132_$__cuda_sm70_shflsync_bfly_p) ;  /* 0x0000049000007944 */ /* 0x000fea0003c00000 */
[----:B-1----:R-:W-:Y:S01]  /*36a0*/  IMAD.MOV.U32 R27, RZ, RZ, R21 ;  /* 0x000000ffff1b7224 */ /* 0x002fe200078e0015 */
[----:B0-----:R-:W-:Y:S05]  /*36b0*/  BRA `(.L_x_7022) ;  /* 0xffffec7000007947 */ /* 0x001fea000383ffff */
.L_x_6999:
[----:B------:R-:W-:Y:S01]  /*36c0*/  IMAD.MOV.U32 R23, RZ, RZ, R34 ;  /* 0x000000ffff177224 */ /* 0x000fe200078e0022 */
[----:B------:R-:W-:Y:S01]  /*36d0*/  MOV R24, 0x3720 ;  /* 0x0000372000187802 */ /* 0x000fe20000000f00 */
[----:B------:R-:W-:Y:S02]  /*36e0*/  IMAD.MOV.U32 R22, RZ, RZ, 0x4 ;  /* 0x00000004ff167424 */ /* 0x000fe400078e00ff */
[----:B------:R-:W-:Y:S02]  /*36f0*/  IMAD.MOV.U32 R21, RZ, RZ, 0x1f ;  /* 0x0000001fff157424 */ /* 0x000fe400078e00ff */
[----:B------:R-:W-:Y:S02]  /*3700*/  IMAD.MOV.U32 R20, RZ, RZ, -0x1 ;  /* 0xffffffffff147424 */ /* 0x000fe400078e00ff */
[----:B--2---:R-:W-:Y:S05]  /*3710*/  CALL.REL.NOINC `($__internal_132_$__cuda_sm70_shflsync_bfly_p) ;  /* 0x0000041000007944 */ /* 0x004fea0003c00000 */
[----:B-1----:R-:W-:Y:S01]  /*3720*/  IMAD.MOV.U32 R35, RZ, RZ, R21 ;  /* 0x000000ffff237224 */ /* 0x002fe200078e0015 */
[----:B0-----:R-:W-:Y:S05]  /*3730*/  BRA `(.L_x_7023) ;  /* 0xffffec5000007947 */ /* 0x001fea000383ffff */
.L_x_7000:
        /* <DEDUP_REMOVED lines=16> */
.L_x_7001:
        /* <DEDUP_REMOVED lines=24> */
.L_x_7002:
[----:B------:R-:W-:Y:S01]  /*39c0*/  IMAD.MOV.U32 R23, RZ, RZ, R25 ;  /* 0x000000ffff177224 */ /* 0x000fe200078e0019 */
[----:B------:R-:W-:Y:S01]  /*39d0*/  MOV R24, 0x3a20 ;  /* 0x00003a2000187802 */ /* 0x000fe20000000f00 */
[----:B------:R-:W-:Y:S02]  /*39e0*/  IMAD.MOV.U32 R22, RZ, RZ, 0x1 ;  /* 0x00000001ff167424 */ /* 0x000fe400078e00ff */
[----:B------:R-:W-:Y:S02]  /*39f0*/  IMAD.MOV.U32 R21, RZ, RZ, 0x1f ;  /* 0x0000001fff157424 */ /* 0x000fe400078e00ff */
[----:B------:R-:W-:-:S02]  /*3a00*/  IMAD.MOV.U32 R20, RZ, RZ, -0x1 ;  /* 0xffffffffff147424 */ /* 0x000fc400078e00ff */
[----:B0-2---:R-:W-:Y:S05]  /*3a10*/  CALL.REL.NOINC `($__internal_132_$__cuda_sm70_shflsync_bfly_p) ;  /* 0x0000011000007944 */ /* 0x005fea0003c00000 */
[----:B-1----:R-:W-:Y:S01]  /*3a20*/  IMAD.MOV.U32 R34, RZ, RZ, R21 ;  /* 0x000000ffff227224 */ /* 0x002fe200078e0015 */
[----:B0-----:R-:W-:Y:S05]  /*3a30*/  BRA `(.L_x_7026) ;  /* 0xffffeac000007947 */ /* 0x001fea000383ffff */
.L_x_7003:
        /* <DEDUP_REMOVED lines=15> */
        .weak           $__internal_132_$__cuda_sm70_shflsync_bfly_p
        .type           $__internal_132_$__cuda_sm70_shflsync_bfly_p,@function
        .size           $__internal_132_$__cuda_sm70_shflsync_bfly_p,(.L_x_11076 - $__internal_132_$__cuda_sm70_shflsync_bfly_p)
$__internal_132_$__cuda_sm70_shflsync_bfly_p:
[----:B------:R-:W-:Y:S01]  /*3b30*/  IMAD.MOV.U32 R36, RZ, RZ, R24 ;  /* 0x000000ffff247224 */ /* 0x000fe200078e0018 */
[----:B------:R-:W-:Y:S04]  /*3b40*/  WARPSYNC R20 ;  /* 0x0000001400007348 */ /* 0x000fe80003800000 */
[----:B------:R-:W-:Y:S01]  /*3b50*/  IMAD.MOV.U32 R37, RZ, RZ, 0x0 ;  /* 0x00000000ff257424 */ /* 0x000fe200078e00ff */
[----:B------:R0:W1:Y:S03]  /*3b60*/  SHFL.BFLY PT, R21, R23, R22, R21 ;  /* 0x0c00001617157389 */ /* 0x00006600000e0015 */
[----:B------:R-:W-:Y:S05]  /*3b70*/  RET.REL.NODEC R36 `(_ZN4vllm3moe10topkGatingILi18ELi576ELi4ELi4ELi32El6__halfLNS0_11ScoringFuncE0EEEvPKT5_PKbPfiPT4_PiiiibPKf) ;  /* 0xffffc48024007950 */ /* 0x000fea0003c3ffff */
.L_x_7028:
        /* <DEDUP_REMOVED lines=16> */
.L_x_11076:


//--------------------- .text._ZN4vllm3moe10topkGatingILi14ELi448ELi4ELi4ELi32El6__halfLNS0_11ScoringFuncE0EEEvPKT5_PKbPfiPT4_PiiiibPKf --------------------------
	.section	.text._ZN4vllm3moe10topkGatingILi14ELi448ELi4ELi4ELi32El6__halfLNS0_11ScoringFuncE0EEEvPKT5_PKbPfiPT4_PiiiibPKf,"ax",@progbits
	.sectioninfo	@"SHI_REGISTERS=40"
	.align	128
        .global         _ZN4vllm3moe10topkGatingILi14ELi448ELi4ELi4ELi32El6__halfLNS0_11ScoringFuncE0EEEvPKT5_PKbPfiPT4_PiiiibPKf
        .type           _ZN4vllm3moe10topkGatingILi14ELi448ELi4ELi4ELi32El6__halfLNS0_11ScoringFuncE0EEEvPKT5_PKbPfiPT4_PiiiibPKf,@function
        .size           _ZN4vllm3moe10topkGatingILi14ELi448ELi4ELi4ELi32El6__halfLNS0_11ScoringFuncE0EEEvPKT5_PKbPfiPT4_PiiiibPKf,(.L_x_11077 - _ZN4vllm3moe10topkGatingILi14ELi448ELi4ELi4ELi32El6__halfLNS0_11ScoringFuncE0EEEvPKT5_PKbPfiPT4_PiiiibPKf)
        .other          _ZN4vllm3moe10topkGatingILi14ELi448ELi4ELi4ELi32El6__halfLNS0_11ScoringFuncE0EEEvPKT5_PKbPfiPT4_PiiiibPKf,@"STO_CUDA_ENTRY STV_DEFAULT"
_ZN4vllm3moe10topkGatingILi14ELi448ELi4ELi4ELi32El6__halfLNS0_11ScoringFuncE0EEEvPKT5_PKbPfiPT4_PiiiibPKf:
.text._ZN4vllm3moe10topkGatingILi14ELi448ELi4ELi4ELi32El6__halfLNS0_11ScoringFuncE0EEEvPKT5_PKbPfiPT4_PiiiibPKf:
        /* <DEDUP_REMOVED lines=19> */
[----:B------:R5:W5:Y:S04]  /*0130*/  LDG.E R11, [R8.64+0x200] ;  /* 0x00020006080b7981 */ /* 0x000b68000c1e1900 */
[----:B------:R5:W5:Y:S04]  /*0140*/  LDG.E R13, [R8.64+0x280] ;  /* 0x00028006080d7981 */ /* 0x000b68000c1e1900 */
[----:B------:R5:W5:Y:S01]  /*0150*/  LDG.E R15, [R8.64+0x300] ;  /* 0x00030006080f7981 */ /* 0x000b62000c1e1900 */
        /* <DEDUP_REMOVED lines=15> */
[----:B------:R-:W-:-:S04]  /*0250*/  FMNMX.FTZ R12, R4, R17, !PT ;  /* 0x00000011040c7209 */ /* 0x000fc80007810000 */
[----:B------:R-:W-:-:S04]  /*0260*/  FMNMX.FTZ R17, R7, R12, !PT ;  /* 0x0000000c07117209 */ /* 0x000fc80007810000 */
[----:B------:R-:W-:-:S04]  /*0270*/  FMNMX.FTZ R12, R8, R17, !PT ;  /* 0x00000011080c7209 */ /* 0x000fc80007810000 */
[----:B------:R-:W-:Y:S01]  /*0280*/  FMNMX.FTZ R17, R9, R12, !PT ;  /* 0x0000000c09117209 */ /* 0x000fe20007810000 */
[--C-:B------:R-:W-:Y:S02]  /*0290*/  HADD2.F32 R12, -RZ, R13.reuse.H0_H0 ;  /* 0x2000000dff0c7230 */ /* 0x100fe40000004100 */
[----:B------:R-:W-:Y:S01]  /*02a0*/  HADD2.F32 R13, -RZ, R13.H1_H1 ;  /* 0x3000000dff0d7230 */ /* 0x000fe20000004100 */
[----:B------:R-:W-:-:S04]  /*02b0*/  FMNMX.FTZ R14, R10, R17, !PT ;  /* 0x000000110a0e7209 */ /* 0x000fc80007810000 */
[----:B------:R-:W-:Y:S01]  /*02c0*/  FMNMX.FTZ R17, R11, R14, !PT ;  /* 0x0000000e0b117209 */ /* 0x000fe20007810000 */
[--C-:B------:R-:W-:Y:S02]  /*02d0*/  HADD2.F32 R14, -RZ, R15.reuse.H0_H0 ;  /* 0x2000000fff0e7230 */ /* 0x100fe40000004100 */
[----:B------:R-:W-:Y:S01]  /*02e0*/  HADD2.F32 R15, -RZ, R15.H1_H1 ;  /* 0x3000000fff0f7230 */ /* 0x000fe20000004100 */
[----:B------:R-:W-:-:S04]  /*02f0*/  FMNMX.FTZ R16, R12, R17, !PT ;  /* 0x000000110c107209 */ /* 0x000fc80007810000 */
        /* <DEDUP_REMOVED lines=25> */
[----:B-1----:R-:W-:Y:S02]  /*0490*/  FMUL.FTZ R17, R6, 1.4426950216293334961 ;  /* 0x3fb8aa3b06117820 */ /* 0x002fe40000410000 */
[--C-:B------:R-:W-:Y:S02]  /*04a0*/  FADD.FTZ R6, R3, -R18.reuse ;  /* 0x8000001203067221 */ /* 0x100fe40000010000 */
[----:B------:R-:W-:Y:S01]  /*04b0*/  FMUL.FTZ R7, R7, 1.4426950216293334961 ;  /* 0x3fb8aa3b07077820 */ /* 0x000fe20000410000 */
[----:B------:R1:W3:Y:S01]  /*04c0*/  MUFU.EX2 R2, R19 ;  /* 0x0000001300027308 */ /* 0x0002e20000000800 */
[----:B------:R-:W-:Y:S02]  /*04d0*/  FMUL.FTZ R20, R6, 1.4426950216293334961 ;  /* 0x3fb8aa3b06147820 */ /* 0x000fe40000410000 */
[--C-:B------:R-:W-:Y:S02]  /*04e0*/  FADD.FTZ R6, R4, -R18.reuse ;  /* 0x8000001204067221 */ /* 0x100fe40000010000 */
[----:B------:R-:W-:-:S02]  /*04f0*/  FADD.FTZ R8, R8, -R18 ;  /* 0x8000001208087221 */ /* 0x000fc40000010000 */
[----:B------:R-:W-:Y:S01]  /*0500*/  FMUL.FTZ R6, R6, 1.4426950216293334961 ;  /* 0x3fb8aa3b06067820 */ /* 0x000fe20000410000 */
[----:B------:R0:W4:Y:S01]  /*0510*/  MUFU.EX2 R3, R17 ;  /* 0x0000001100037308 */ /* 0x0001220000000800 */
[----:B------:R-:W-:Y:S02]  /*0520*/  FMUL.FTZ R8, R8, 1.4426950216293334961 ;  /* 0x3fb8aa3b08087820 */ /* 0x000fe40000410000 */
[--C-:B------:R-:W-:Y:S02]  /*0530*/  FADD.FTZ R9, R9, -R18.reuse ;  /* 0x8000001209097221 */ /* 0x100fe40000010000 */
[----:B-1----:R-:W-:Y:S02]  /*0540*/  FADD.FTZ R19, R12, -R18 ;  /* 0x800000120c137221 */ /* 0x002fe40000010000 */
[----:B------:R-:W-:Y:S01]  /*0550*/  FMUL.FTZ R9, R9, 1.4426950216293334961 ;  /* 0x3fb8aa3b09097820 */ /* 0x000fe20000410000 */
[----:B------:R-:W1:Y:S01]  /*0560*/  MUFU.EX2 R4, R20 ;  /* 0x0000001400047308 */ /* 0x000e620000000800 */
[----:B0-----:R-:W-:-:S02]  /*0570*/  FADD.FTZ R17, RZ, R5 ;  /* 0x00000005ff117221 */ /* 0x001fc40000010000 */
[----:B------:R-:W-:Y:S02]  /*0580*/  FADD.FTZ R10, R10, -R18 ;  /* 0x800000120a0a7221 */ /* 0x000fe40000010000 */
[----:B---3--:R-:W-:Y:S02]  /*0590*/  FADD.FTZ R12, R17, R2 ;  /* 0x00000002110c7221 */ /* 0x008fe40000010000 */
[----:B------:R-:W-:Y:S01]  /*05a0*/  FMUL.FTZ R10, R10, 1.4426950216293334961 ;  /* 0x3fb8aa3b0a0a7820 */ /* 0x000fe20000410000 */
[----:B------:R-:W0:Y:S01]  /*05b0*/  MUFU.EX2 R6, R6 ;  /* 0x0000000600067308 */ /* 0x000e220000000800 */
[----:B----4-:R-:W-:Y:S02]  /*05c0*/  FADD.FTZ R17, R12, R3 ;  /* 0x000000030c117221 */ /* 0x010fe40000010000 */
[--C-:B------:R-:W-:Y:S02]  /*05d0*/  FADD.FTZ R11, R11, -R18.reuse ;  /* 0x800000120b0b7221 */ /* 0x100fe40000010000 */
[----:B------:R-:W-:-:S02]  /*05e0*/  FADD.FTZ R13, R13, -R18 ;  /* 0x800000120d0d7221 */ /* 0x000fc40000010000 */
[----:B------:R-:W-:Y:S01]  /*05f0*/  FMUL.FTZ R11, R11, 1.4426950216293334961 ;  /* 0x3fb8aa3b0b0b7820 */ /* 0x000fe20000410000 */
[----:B------:R-:W3:Y:S01]  /*0600*/  MUFU.EX2 R7, R7 ;  /* 0x0000000700077308 */ /* 0x000ee20000000800 */
[----:B-1----:R-:W-:Y:S02]  /*0610*/  FADD.FTZ R17, R17, R4 ;  /* 0x0000000411117221 */ /* 0x002fe40000010000 */
[----:B------:R-:W-:Y:S02]  /*0620*/  FMUL.FTZ R19, R19, 1.4426950216293334961 ;  /* 0x3fb8aa3b13137820 */ /* 0x000fe40000410000 */
[----:B------:R-:W-:Y:S02]  /*0630*/  FMUL.FTZ R13, R13, 1.4426950216293334961 ;  /* 0x3fb8aa3b0d0d7820 */ /* 0x000fe40000410000 */
[----:B------:R-:W-:Y:S01]  /*0640*/  FADD.FTZ R14, R14, -R18 ;  /* 0x800000120e0e7221 */ /* 0x000fe20000010000 */
[----:B------:R-:W1:Y:S01]  /*0650*/  MUFU.EX2 R8, R8 ;  /* 0x0000000800087308 */ /* 0x000e620000000800 */
[----:B0-----:R-:W-:-:S02]  /*0660*/  FADD.FTZ R20, R17, R6 ;  /* 0x0000000611147221 */ /* 0x001fc40000010000 */
[----:B------:R-:W-:Y:S02]  /*0670*/  FMUL.FTZ R14, R14, 1.4426950216293334961 ;  /* 0x3fb8aa3b0e0e7820 */ /* 0x000fe40000410000 */
[----:B------:R-:W-:-:S03]  /*0680*/  FADD.FTZ R18, R15, -R18 ;  /* 0x800000120f127221 */ /* 0x000fc60000010000 */
[----:B------:R-:W0:Y:S01]  /*0690*/  MUFU.EX2 R9, R9 ;  /* 0x0000000900097308 */ /* 0x000e220000000800 */
[----:B---3--:R-:W-:-:S07]  /*06a0*/  FADD.FTZ R17, R20, R7 ;  /* 0x0000000714117221 */ /* 0x008fce0000010000 */
[----:B------:R-:W3:Y:S01]  /*06b0*/  MUFU.EX2 R10, R10 ;  /* 0x0000000a000a7308 */ /* 0x000ee20000000800 */
[----:B-1----:R-:W-:-:S07]  /*06c0*/  FADD.FTZ R20, R17, R8 ;  /* 0x0000000811147221 */ /* 0x002fce0000010000 */
[----:B------:R-:W1:Y:S01]  /*06d0*/  MUFU.EX2 R11, R11 ;  /* 0x0000000b000b7308 */ /* 0x000e620000000800 */
[----:B0-----:R-:W-:-:S07]  /*06e0*/  FADD.FTZ R15, R20, R9 ;  /* 0x00000009140f7221 */ /* 0x001fce0000010000 */
[----:B------:R0:W4:Y:S08]  /*06f0*/  MUFU.EX2 R12, R19 ;  /* 0x00000013000c7308 */ /* 0x0001300000000800 */
[----:B------:R-:W5:Y:S01]  /*0700*/  MUFU.EX2 R13, R13 ;  /* 0x0000000d000d7308 */ /* 0x000f620000000800 */
[----:B0-----:R-:W-:Y:S02]  /*0710*/  FMUL.FTZ R19, R18, 1.4426950216293334961 ;  /* 0x3fb8aa3b12137820 */ /* 0x001fe40000410000 */
[----:B---3--:R-:W-:-:S04]  /*0720*/  FADD.FTZ R18, R15, R10 ;  /* 0x0000000a0f127221 */ /* 0x008fc80000010000 */
[----:B-1----:R-:W-:Y:S01]  /*0730*/  FADD.FTZ R17, R18, R11 ;  /* 0x0000000b12117221 */ /* 0x002fe20000010000 */
[----:B------:R-:W0:Y:S03]  /*0740*/  MUFU.EX2 R14, R14 ;  /* 0x0000000e000e7308 */ /* 0x000e260000000800 */
[----:B----4-:R-:W-:-:S05]  /*0750*/  FADD.FTZ R18, R17, R12 ;  /* 0x0000000c11127221 */ /* 0x010fca0000010000 */
[----:B------:R-:W1:Y:S01]  /*0760*/  MUFU.EX2 R15, R19 ;  /* 0x00000013000f7308 */ /* 0x000e620000000800 */
[----:B-----5:R-:W-:-:S04]  /*0770*/  FADD.FTZ R17, R18, R13 ;  /* 0x0000000d12117221 */ /* 0x020fc80000010000 */
        /* <DEDUP_REMOVED lines=99> */
.L_x_7029:
[----:B------:R0:W-:Y:S04]  /*0db0*/  STL.64 [R1], R2 ;  /* 0x0000000201007387 */ /* 0x0001e80000100a00 */
[----:B------:R0:W-:Y:S04]  /*0dc0*/  STL.64 [R1+0x8], R4 ;  /* 0x0000080401007387 */ /* 0x0001e80000100a00 */
[----:B------:R0:W-:Y:S04]  /*0dd0*/  STL.64 [R1+0x10], R6 ;  /* 0x0000100601007387 */ /* 0x0001e80000100a00 */
[----:B------:R0:W-:Y:S04]  /*0de0*/  STL.64 [R1+0x18], R8 ;  /* 0x0000180801007387 */ /* 0x0001e80000100a00 */
[----:B------:R0:W-:Y:S04]  /*0df0*/  STL.64 [R1+0x20], R10 ;  /* 0x0000200a01007387 */ /* 0x0001e80000100a00 */
[----:B------:R0:W-:Y:S04]  /*0e00*/  STL.64 [R1+0x28], R12 ;  /* 0x0000280c01007387 */ /* 0x0001e80000100a00 */
[----:B------:R0:W-:Y:S02]  /*0e10*/  STL.64 [R1+0x30], R14 ;  /* 0x0000300e01007387 */ /* 0x0001e40000100a00 */
.L_x_7030:
        /* <DEDUP_REMOVED lines=9> */
.L_x_7046:
        /* <DEDUP_REMOVED lines=62> */
.L_x_7063:
[----:B------:R-:W-:Y:S05]  /*1290*/  BRA.DIV ~URZ, `(.L_x_7034) ;  /* 0x000014f27f007947 */ /* 0x000fea000b800000 */
[----:B------:R2:W3:Y:S04]  /*12a0*/  SHFL.BFLY PT, R25, R22, 0x10, 0x1f ;  /* 0x0e001f0016197f89 */ /* 0x0004e800000e0000 */
[----:B------:R2:W4:Y:S02]  /*12b0*/  SHFL.BFLY PT, R24, R23, 0x10, 0x1f ;  /* 0x0e001f0017187f89 */ /* 0x00052400000e0000 */
.L_x_7064:
        /* <DEDUP_REMOVED lines=12> */
.L_x_7065:
[----:B-1----:R-:W-:-:S13]  /*1380*/  FSETP.GEU.FTZ.AND P1, PT, R30, R31, PT ;  /* 0x0000001f1e00720b */ /* 0x002fda0003f3e000 */
[----:B------:R-:W-:-:S04]  /*1390*/  @P1 FSETP.NEU.FTZ.AND P2, PT, R30, R31, PT ;  /* 0x0000001f1e00120b */ /* 0x000fc80003f5d000 */
[----:B---3--:R-:W-:-:S13]  /*13a0*/  @P1 ISETP.LT.AND P0, PT, R24, R23, !P2 ;  /* 0x000000171800120c */ /* 0x008fda0005701270 */
[----:B0-----:R-:W-:Y:S01]  /*13b0*/  FSEL R30, R31, R30, P0 ;  /* 0x0000001e1f1e7208 */ /* 0x001fe20000000000 */
[----:B------:R-:W-:Y:S05]  /*13c0*/  BRA.DIV ~URZ, `(.L_x_7036) ;  /* 0x000016327f007947 */ /* 0x000fea000b800000 */
[----:B------:R0:W1:Y:S02]  /*13d0*/  SHFL.BFLY PT, R31, R30, 0x4, 0x1f ;  /* 0x0c801f001e1f7f89 */ /* 0x00006400000e0000 */
.L_x_7066:
[----:B--2---:R-:W-:Y:S01]  /*13e0*/  FSEL R22, R25, R22, P0 ;  /* 0x0000001619167208 */ /* 0x004fe20000000000 */
[----:B------:R-:W-:Y:S05]  /*13f0*/  BRA.DIV ~URZ, `(.L_x_7037) ;  /* 0x000016827f007947 */ /* 0x000fea000b800000 */
[----:B------:R-:W-:Y:S01]  /*1400*/  SEL R23, R24, R23, P0 ;  /* 0x0000001718177207 */ /* 0x000fe20000000000 */
[----:B------:R2:W3:Y:S04]  /*1410*/  SHFL.BFLY PT, R25, R22, 0x4, 0x1f ;  /* 0x0c801f0016197f89 */ /* 0x0004e800000e0000 */
[----:B------:R2:W4:Y:S02]  /*1420*/  SHFL.BFLY PT, R24, R23, 0x4, 0x1f ;  /* 0x0c801f0017187f89 */ /* 0x00052400000e0000 */
.L_x_7067:
        /* <DEDUP_REMOVED lines=12> */
.L_x_7068:
[----:B-1----:R-:W-:-:S13]  /*14f0*/  FSETP.GEU.FTZ.AND P1, PT, R30, R25, PT ;  /* 0x000000191e00720b */ /* 0x002fda0003f3e000 */
[----:B------:R-:W-:-:S04]  /*1500*/  @P1 FSETP.NEU.FTZ.AND P2, PT, R30, R25, PT ;  /* 0x000000191e00120b */ /* 0x000fc80003f5d000 */
[----:B---3--:R-:W-:-:S13]  /*1510*/  @P1 ISETP.LT.AND P0, PT, R23, R24, !P2 ;  /* 0x000000181700120c */ /* 0x008fda0005701270 */
[----:B0-----:R-:W-:Y:S01]  /*1520*/  FSEL R30, R25, R30, P0 ;  /* 0x0000001e191e7208 */ /* 0x001fe20000000000 */
[----:B------:R-:W-:Y:S05]  /*1530*/  BRA.DIV ~URZ, `(.L_x_7039) ;  /* 0x000017c27f007947 */ /* 0x000fea000b800000 */
[----:B------:R0:W1:Y:S02]  /*1540*/  SHFL.BFLY PT, R25, R30, 0x1, 0x1f ;  /* 0x0c201f001e197f89 */ /* 0x00006400000e0000 */
.L_x_7069:
[----:B--2---:R-:W-:Y:S01]  /*1550*/  FSEL R31, R31, R22, P0 ;  /* 0x000000161f1f7208 */ /* 0x004fe20000000000 */
[----:B------:R-:W-:Y:S05]  /*1560*/  BRA.DIV ~URZ, `(.L_x_7040) ;  /* 0x000018127f007947 */ /* 0x000fea000b800000 */
[----:B------:R-:W-:Y:S01]  /*1570*/  SEL R21, R23, R24, P0 ;  /* 0x0000001817157207 */ /* 0x000fe20000000000 */
[----:B------:R2:W3:Y:S04]  /*1580*/  SHFL.BFLY PT, R22, R31, 0x1, 0x1f ;  /* 0x0c201f001f167f89 */ /* 0x0004e800000e0000 */
[----:B------:R2:W4:Y:S02]  /*1590*/  SHFL.BFLY PT, R18, R21, 0x1, 0x1f ;  /* 0x0c201f0015127f89 */ /* 0x00052400000e0000 */
.L_x_7070:
        /* <DEDUP_REMOVED lines=30> */
.L_x_7042:
[----:B------:R-:W-:Y:S05]  /*1780*/  BSYNC B1 ;  /* 0x0000000000017941 */ /* 0x000fea0003800000 */
.L_x_7041:
        /* <DEDUP_REMOVED lines=20> */
.L_x_7045:
[----:B------:R-:W-:Y:S05]  /*18d0*/  BSYNC B1 ;  /* 0x0000000000017941 */ /* 0x000fea0003800000 */
.L_x_7044:
[----:B0-----:R-:W-:Y:S05]  /*18e0*/  BRA `(.L_x_7046) ;  /* 0xfffff5c000007947 */ /* 0x001fea000383ffff */
.L_x_7032:
[----:B------:R-:W-:Y:S02]  /*18f0*/  IMAD.MOV.U32 R35, RZ, RZ, RZ ;  /* 0x000000ffff237224 */ /* 0x000fe400078e00ff */
.L_x_7059:
        /* <DEDUP_REMOVED lines=62> */
.L_x_7071:
[----:B------:R-:W-:Y:S05]  /*1ce0*/  BRA.DIV ~URZ, `(.L_x_7048) ;  /* 0x000011f27f007947 */ /* 0x000fea000b800000 */
[----:B------:R2:W3:Y:S04]  /*1cf0*/  SHFL.BFLY PT, R23, R24, 0x10, 0x1f ;  /* 0x0e001f0018177f89 */ /* 0x0004e800000e0000 */
[----:B------:R2:W4:Y:S02]  /*1d00*/  SHFL.BFLY PT, R22, R25, 0x10, 0x1f ;  /* 0x0e001f0019167f89 */ /* 0x00052400000e0000 */
.L_x_7072:
        /* <DEDUP_REMOVED lines=12> */
.L_x_7073:
[----:B-1----:R-:W-:-:S13]  /*1dd0*/  FSETP.GEU.FTZ.AND P1, PT, R30, R31, PT ;  /* 0x0000001f1e00720b */ /* 0x002fda0003f3e000 */
[----:B------:R-:W-:-:S04]  /*1de0*/  @P1 FSETP.NEU.FTZ.AND P2, PT, R30, R31, PT ;  /* 0x0000001f1e00120b */ /* 0x000fc80003f5d000 */
[----:B---3--:R-:W-:-:S13]  /*1df0*/  @P1 ISETP.LT.AND P0, PT, R22, R25, !P2 ;  /* 0x000000191600120c */ /* 0x008fda0005701270 */
[----:B0-----:R-:W-:Y:S01]  /*1e00*/  FSEL R30, R31, R30, P0 ;  /* 0x0000001e1f1e7208 */ /* 0x001fe20000000000 */
[----:B------:R-:W-:Y:S05]  /*1e10*/  BRA.DIV ~URZ, `(.L_x_7050) ;  /* 0x000013327f007947 */ /* 0x000fea000b800000 */
[----:B------:R0:W1:Y:S02]  /*1e20*/  SHFL.BFLY PT, R31, R30, 0x4, 0x1f ;  /* 0x0c801f001e1f7f89 */ /* 0x00006400000e0000 */
.L_x_7074:
[----:B--2---:R-:W-:Y:S01]  /*1e30*/  FSEL R24, R23, R24, P0 ;  /* 0x0000001817187208 */ /* 0x004fe20000000000 */
[----:B------:R-:W-:Y:S05]  /*1e40*/  BRA.DIV ~URZ, `(.L_x_7051) ;  /* 0x000013827f007947 */ /* 0x000fea000b800000 */
[----:B------:R-:W-:Y:S01]  /*1e50*/  SEL R25, R22, R25, P0 ;  /* 0x0000001916197207 */ /* 0x000fe20000000000 */
[----:B------:R2:W3:Y:S04]  /*1e60*/  SHFL.BFLY PT, R23, R24, 0x4, 0x1f ;  /* 0x0c801f0018177f89 */ /* 0x0004e800000e0000 */
[----:B------:R2:W4:Y:S02]  /*1e70*/  SHFL.BFLY PT, R22, R25, 0x4, 0x1f ;  /* 0x0c801f0019167f89 */ /* 0x00052400000e0000 */
.L_x_7075:
        /* <DEDUP_REMOVED lines=12> */
.L_x_7076:
[----:B-1----:R-:W-:-:S13]  /*1f40*/  FSETP.GEU.FTZ.AND P1, PT, R30, R23, PT ;  /* 0x000000171e00720b */ /* 0x002fda0003f3e000 */
[----:B------:R-:W-:-:S04]  /*1f50*/  @P1 FSETP.NEU.FTZ.AND P2, PT, R30, R23, PT ;  /* 0x000000171e00120b */ /* 0x000fc80003f5d000 */
[----:B---3--:R-:W-:-:S13]  /*1f60*/  @P1 ISETP.LT.AND P0, PT, R22, R31, !P2 ;  /* 0x0000001f1600120c */ /* 0x008fda0005701270 */
[----:B0-----:R-:W-:Y:S01]  /*1f70*/  FSEL R30, R23, R30, P0 ;  /* 0x0000001e171e7208 */ /* 0x001fe20000000000 */
[----:B------:R-:W-:Y:S05]  /*1f80*/  BRA.DIV ~URZ, `(.L_x_7053) ;  /* 0x000014c27f007947 */ /* 0x000fea000b800000 */
[----:B------:R0:W1:Y:S02]  /*1f90*/  SHFL.BFLY PT, R23, R30, 0x1, 0x1f ;  /* 0x0c201f001e177f89 */ /* 0x00006400000e0000 */
.L_x_7077:
[----:B--2---:R-:W-:Y:S01]  /*1fa0*/  FSEL R25, R25, R24, P0 ;  /* 0x0000001819197208 */ /* 0x004fe20000000000 */
[----:B------:R-:W-:Y:S05]  /*1fb0*/  BRA.DIV ~URZ, `(.L_x_7054) ;  /* 0x000015127f007947 */ /* 0x000fea000b800000 */
[----:B------:R-:W-:Y:S02]  /*1fc0*/  SEL R21, R22, R31, P0 ;  /* 0x0000001f16157207 */ /* 0x000fe40000000000 */
[----:B------:R2:W3:Y:S04]  /*1fd0*/  SHFL.BFLY PT, R22, R25, 0x1, 0x1f ;  /* 0x0c201f0019167f89 */ /* 0x0004e800000e0000 */
[----:B------:R2:W4:Y:S02]  /*1fe0*/  SHFL.BFLY PT, R18, R21, 0x1, 0x1f ;  /* 0x0c201f0015127f89 */ /* 0x00052400000e0000 */
.L_x_7078:
        /* <DEDUP_REMOVED lines=29> */
.L_x_7056:
[----:B------:R-:W-:Y:S05]  /*21c0*/  BSYNC B1 ;  /* 0x0000000000017941 */ /* 0x000fea0003800000 */
.L_x_7055:
        /* <DEDUP_REMOVED lines=20> */
.L_x_7058:
[----:B------:R-:W-:Y:S05]  /*2310*/  BSYNC B1 ;  /* 0x0000000000017941 */ /* 0x000fea0003800000 */
.L_x_7057:
[----:B0-----:R-:W-:Y:S05]  /*2320*/  BRA `(.L_x_7059) ;  /* 0xfffff5d000007947 */ /* 0x001fea000383ffff */
.L_x_7043:
[----:B------:R-:W-:Y:S05]  /*2330*/  BSYNC B0 ;  /* 0x0000000000007941 */ /* 0x000fea0003800000 */
.L_x_7031:
        /* <DEDUP_REMOVED lines=19> */
.L_x_7061:
        /* <DEDUP_REMOVED lines=20> */
.L_x_7060:
        /* <DEDUP_REMOVED lines=11> */
.L_x_7062:
        /* <DEDUP_REMOVED lines=11> */
.L_x_7033:
[----:B------:R-:W-:Y:S01]  /*2710*/  IMAD.MOV.U32 R21, RZ, RZ, R30 ;  /* 0x000000ffff157224 */ /* 0x000fe200078e001e */
[----:B------:R-:W-:Y:S01]  /*2720*/  MOV R16, 0x2770 ;  /* 0x0000277000107802 */ /* 0x000fe20000000f00 */
[----:B------:R-:W-:Y:S02]  /*2730*/  IMAD.MOV.U32 R20, RZ, RZ, 0x10 ;  /* 0x00000010ff147424 */ /* 0x000fe400078e00ff */
[----:B------:R-:W-:Y:S02]  /*2740*/  IMAD.MOV.U32 R19, RZ, RZ, 0x1f ;  /* 0x0000001fff137424 */ /* 0x000fe400078e00ff */
[----:B------:R-:W-:Y:S02]  /*2750*/  IMAD.MOV.U32 R18, RZ, RZ, -0x1 ;  /* 0xffffffffff127424 */ /* 0x000fe400078e00ff */
[----:B------:R-:W-:Y:S05]  /*2760*/  CALL.REL.NOINC `($__internal_133_$__cuda_sm70_shflsync_bfly_p) ;  /* 0x00000e4000007944 */ /* 0x000fea0003c00000 */
[----:B-1----:R-:W-:Y:S01]  /*2770*/  IMAD.MOV.U32 R31, RZ, RZ, R18 ;  /* 0x000000ffff1f7224 */ /* 0x002fe200078e0012 */
[----:B0-----:R-:W-:Y:S05]  /*2780*/  BRA `(.L_x_7063) ;  /* 0xffffeb0000007947 */ /* 0x001fea000383ffff */
.L_x_7034:
[----:B------:R-:W-:Y:S01]  /*2790*/  IMAD.MOV.U32 R21, RZ, RZ, R22 ;  /* 0x000000ffff157224 */ /* 0x000fe200078e0016 */
[----:B------:R-:W-:Y:S01]  /*27a0*/  MOV R16, 0x27f0 ;  /* 0x000027f000107802 */ /* 0x000fe20000000f00 */
[----:B------:R-:W-:Y:S02]  /*27b0*/  IMAD.MOV.U32 R20, RZ, RZ, 0x10 ;  /* 0x00000010ff147424 */ /* 0x000fe400078e00ff */
[----:B------:R-:W-:-:S02]  /*27c0*/  IMAD.MOV.U32 R19, RZ, RZ, 0x1f ;  /* 0x0000001fff137424 */ /* 0x000fc400078e00ff */
[----:B------:R-:W-:Y:S02]  /*27d0*/  IMAD.MOV.U32 R18, RZ, RZ, -0x1 ;  /* 0xffffffffff127424 */ /* 0x000fe400078e00ff */
[----:B01----:R-:W-:Y:S05]  /*27e0*/  CALL.REL.NOINC `($__internal_133_$__cuda_sm70_shflsync_bfly_p) ;  /* 0x00000dc000007944 */ /* 0x003fea0003c00000 */
[----:B-1----:R-:W-:Y:S01]  /*27f0*/  IMAD.MOV.U32 R25, RZ, RZ, R18 ;  /* 0x000000ffff197224 */ /* 0x002fe200078e0012 */
[----:B------:R-:W-:Y:S01]  /*2800*/  MOV R16, 0x2860 ;  /* 0x0000286000107802 */ /* 0x000fe20000000f00 */
[----:B0-----:R-:W-:Y:S02]  /*2810*/  IMAD.MOV.U32 R21, RZ, RZ, R23 ;  /* 0x000000ffff157224 */ /* 0x001fe400078e0017 */
[----:B------:R-:W-:Y:S02]  /*2820*/  IMAD.MOV.U32 R20, RZ, RZ, 0x10 ;  /* 0x00000010ff147424 */ /* 0x000fe400078e00ff */
[----:B------:R-:W-:Y:S02]  /*2830*/  IMAD.MOV.U32 R19, RZ, RZ, 0x1f ;  /* 0x0000001fff137424 */ /* 0x000fe400078e00ff */
[----:B------:R-:W-:Y:S02]  /*2840*/  IMAD.MOV.U32 R18, RZ, RZ, -0x1 ;  /* 0xffffffffff127424 */ /* 0x000fe400078e00ff */
[----:B------:R-:W-:Y:S05]  /*2850*/  CALL.REL.NOINC `($__internal_133_$__cuda_sm70_shflsync_bfly_p) ;  /* 0x00000d5000007944 */ /* 0x000fea0003c00000 */
[----:B-1----:R-:W-:Y:S01]  /*2860*/  IMAD.MOV.U32 R24, RZ, RZ, R18 ;  /* 0x000000ffff187224 */ /* 0x002fe200078e0012 */
[----:B0-----:R-:W-:Y:S05]  /*2870*/  BRA `(.L_x_7064) ;  /* 0xffffea4000007947 */ /* 0x001fea000383ffff */
.L_x_7035:
[----:B------:R-:W-:Y:S01]  /*2880*/  IMAD.MOV.U32 R21, RZ, RZ, R30 ;  /* 0x000000ffff157224 */ /* 0x000fe200078e001e */
[----:B------:R-:W-:Y:S01]  /*2890*/  MOV R16, 0x28e0 ;  /* 0x000028e000107802 */ /* 0x000fe20000000f00 */
[----:B------:R-:W-:-:S02]  /*28a0*/  IMAD.MOV.U32 R20, RZ, RZ, 0x8 ;  /* 0x00000008ff147424 */ /* 0x000fc400078e00ff */
[----:B------:R-:W-:Y:S02]  /*28b0*/  IMAD.MOV.U32 R19, RZ, RZ, 0x1f ;  /* 0x0000001fff137424 */ /* 0x000fe400078e00ff */
[----:B------:R-:W-:Y:S02]  /*28c0*/  IMAD.MOV.U32 R18, RZ, RZ, -0x1 ;  /* 0xffffffffff127424 */ /* 0x000fe400078e00ff */
[----:B--23--:R-:W-:Y:S05]  /*28d0*/  CALL.REL.NOINC `($__internal_133_$__cuda_sm70_shflsync_bfly_p) ;  /* 0x00000cd000007944 */ /* 0x00cfea0003c00000 */
[----:B------:R-:W-:Y:S01]  /*28e0*/  FSEL R22, R25, R22, P1 ;  /* 0x0000001619167208 */ /* 0x000fe20000800000 */
[----:B-1----:R-:W-:Y:S01]  /*28f0*/  IMAD.MOV.U32 R31, RZ, RZ, R18 ;  /* 0x000000ffff1f7224 */ /* 0x002fe200078e0012 */
[----:B------:R-:W-:Y:S01]  /*2900*/  MOV R16, 0x2960 ;  /* 0x0000296000107802 */ /* 0x000fe20000000f00 */
[----:B0-----:R-:W-:Y:S02]  /*2910*/  IMAD.MOV.U32 R20, RZ, RZ, 0x8 ;  /* 0x00000008ff147424 */ /* 0x001fe400078e00ff */
[----:B------:R-:W-:Y:S02]  /*2920*/  IMAD.MOV.U32 R19, RZ, RZ, 0x1f ;  /* 0x0000001fff137424 */ /* 0x000fe400078e00ff */
[----:B------:R-:W-:Y:S02]  /*2930*/  IMAD.MOV.U32 R18, RZ, RZ, -0x1 ;  /* 0xffffffffff127424 */ /* 0x000fe400078e00ff */
[----:B------:R-:W-:-:S02]  /*2940*/  IMAD.MOV.U32 R21, RZ, RZ, R22 ;  /* 0x000000ffff157224 */ /* 0x000fc400078e0016 */
[----:B------:R-:W-:Y:S05]  /*2950*/  CALL.REL.NOINC `($__internal_133_$__cuda_sm70_shflsync_bfly_p) ;  /* 0x00000c5000007944 */ /* 0x000fea0003c00000 */
[----:B------:R-:W-:Y:S01]  /*2960*/  SEL R23, R24, R23, P1 ;  /* 0x0000001718177207 */ /* 0x000fe20000800000 */
[----:B-1----:R-:W-:Y:S01]  /*2970*/  IMAD.MOV.U32 R25, RZ, RZ, R18 ;  /* 0x000000ffff197224 */ /* 0x002fe200078e0012 */
[----:B------:R-:W-:Y:S01]  /*2980*/  MOV R16, 0x29e0 ;  /* 0x000029e000107802 */ /* 0x000fe20000000f00 */
[----:B0-----:R-:W-:-:S02]  /*2990*/  IMAD.MOV.U32 R20, RZ, RZ, 0x8 ;  /* 0x00000008ff147424 */ /* 0x001fc400078e00ff */
[----:B------:R-:W-:Y:S02]  /*29a0*/  IMAD.MOV.U32 R19, RZ, RZ, 0x1f ;  /* 0x0000001fff137424 */ /* 0x000fe400078e00ff */
[----:B------:R-:W-:Y:S02]  /*29b0*/  IMAD.MOV.U32 R18, RZ, RZ, -0x1 ;  /* 0xffffffffff127424 */ /* 0x000fe400078e00ff */
[----:B------:R-:W-:Y:S02]  /*29c0*/  IMAD.MOV.U32 R21, RZ, RZ, R23 ;  /* 0x000000ffff157224 */ /* 0x000fe400078e0017 */
[----:B------:R-:W-:Y:S05]  /*29d0*/  CALL.REL.NOINC `($__internal_133_$__cuda_sm70_shflsync_bfly_p) ;  /* 0x00000bd000007944 */ /* 0x000fea0003c00000 */
[----:B-1----:R-:W-:Y:S01]  /*29e0*/  IMAD.MOV.U32 R24, RZ, RZ, R18 ;  /* 0x000000ffff187224 */ /* 0x002fe200078e0012 */
[----:B0-----:R-:W-:Y:S05]  /*29f0*/  BRA `(.L_x_7065) ;  /* 0xffffe98000007947 */ /* 0x001fea000383ffff */
.L_x_7036:
[----:B------:R-:W-:Y:S01]  /*2a00*/  IMAD.MOV.U32 R21, RZ, RZ, R30 ;  /* 0x000000ffff157224 */ /* 0x000fe200078e001e */
[----:B------:R-:W-:Y:S01]  /*2a10*/  MOV R16, 0x2a60 ;  /* 0x00002a6000107802 */ /* 0x000fe20000000f00 */
[----:B------:R-:W-:Y:S02]  /*2a20*/  IMAD.MOV.U32 R20, RZ, RZ, 0x4 ;  /* 0x00000004ff147424 */ /* 0x000fe400078e00ff */
[----:B------:R-:W-:Y:S02]  /*2a30*/  IMAD.MOV.U32 R19, RZ, RZ, 0x1f ;  /* 0x0000001fff137424 */ /* 0x000fe400078e00ff */
[----:B------:R-:W-:-:S02]  /*2a40*/  IMAD.MOV.U32 R18, RZ, RZ, -0x1 ;  /* 0xffffffffff127424 */ /* 0x000fc400078e00ff */
[----:B--2---:R-:W-:Y:S05]  /*2a50*/  CALL.REL.NOINC `($__internal_133_$__cuda_sm70_shflsync_bfly_p) ;  /* 0x00000b5000007944 */ /* 0x004fea0003c00000 */
[----:B-1----:R-:W-:Y:S01]  /*2a60*/  IMAD.MOV.U32 R31, RZ, RZ, R18 ;  /* 0x000000ffff1f7224 */ /* 0x002fe200078e0012 */
[----:B0-----:R-:W-:Y:S05]  /*2a70*/  BRA `(.L_x_7066) ;  /* 0xffffe96000007947 */ /* 0x001fea000383ffff */
.L_x_7037:
[----:B------:R-:W-:Y:S01]  /*2a80*/  IMAD.MOV.U32 R21, RZ, RZ, R22 ;  /* 0x000000ffff157224 */ /* 0x000fe200078e0016 */
[----:B------:R-:W-:Y:S01]  /*2a90*/  MOV R16, 0x2ae0 ;  /* 0x00002ae000107802 */ /* 0x000fe20000000f00 */
[----:B------:R-:W-:-:S02]  /*2aa0*/  IMAD.MOV.U32 R20, RZ, RZ, 0x4 ;  /* 0x00000004ff147424 */ /* 0x000fc400078e00ff */
[----:B------:R-:W-:Y:S02]  /*2ab0*/  IMAD.MOV.U32 R19, RZ, RZ, 0x1f ;  /* 0x0000001fff137424 */ /* 0x000fe400078e00ff */
[----:B------:R-:W-:Y:S02]  /*2ac0*/  IMAD.MOV.U32 R18, RZ, RZ, -0x1 ;  /* 0xffffffffff127424 */ /* 0x000fe400078e00ff */
[----:B01----:R-:W-:Y:S05]  /*2ad0*/  CALL.REL.NOINC `($__internal_133_$__cuda_sm70_shflsync_bfly_p) ;  /* 0x00000ad000007944 */ /* 0x003fea0003c00000 */
[----:B------:R-:W-:Y:S01]  /*2ae0*/  SEL R23, R24, R23, P0 ;  /* 0x0000001718177207 */ /* 0x000fe20000000000 */
[----:B-1----:R-:W-:Y:S01]  /*2af0*/  IMAD.MOV.U32 R25, RZ, RZ, R18 ;  /* 0x000000ffff197224 */ /* 0x002fe200078e0012 */
[----:B------:R-:W-:Y:S01]  /*2b00*/  MOV R16, 0x2b60 ;  /* 0x00002b6000107802 */ /* 0x000fe20000000f00 */
[----:B0-----:R-:W-:Y:S02]  /*2b10*/  IMAD.MOV.U32 R20, RZ, RZ, 0x4 ;  /* 0x00000004ff147424 */ /* 0x001fe400078e00ff */
[----:B------:R-:W-:Y:S02]  /*2b20*/  IMAD.MOV.U32 R19, RZ, RZ, 0x1f ;  /* 0x0000001fff137424 */ /* 0x000fe400078e00ff */
[----:B------:R-:W-:Y:S02]  /*2b30*/  IMAD.MOV.U32 R18, RZ, RZ, -0x1 ;  /* 0xffffffffff127424 */ /* 0x000fe400078e00ff */
[----:B------:R-:W-:-:S02]  /*2b40*/  IMAD.MOV.U32 R21, RZ, RZ, R23 ;  /* 0x000000ffff157224 */ /* 0x000fc400078e0017 */
[----:B------:R-:W-:Y:S05]  /*2b50*/  CALL.REL.NOINC `($__internal_133_$__cuda_sm70_shflsync_bfly_p) ;  /* 0x00000a5000007944 */ /* 0x000fea0003c00000 */
[----:B-1----:R-:W-:Y:S01]  /*2b60*/  IMAD.MOV.U32 R24, RZ, RZ, R18 ;  /* 0x000000ffff187224 */ /* 0x002fe200078e0012 */
[----:B0-----:R-:W-:Y:S05]  /*2b70*/  BRA `(.L_x_7067) ;  /* 0xffffe8b000007947 */ /* 0x001fea000383ffff */
.L_x_7038:
        /* <DEDUP_REMOVED lines=24> */
.L_x_7039:
        /* <DEDUP_REMOVED lines=8> */
.L_x_7040:
[----:B------:R-:W-:Y:S01]  /*2d80*/  IMAD.MOV.U32 R21, RZ, RZ, R31 ;  /* 0x000000ffff157224 */ /* 0x000fe200078e001f */
[----:B------:R-:W-:Y:S01]  /*2d90*/  MOV R16, 0x2de0 ;  /* 0x00002de000107802 */ /* 0x000fe20000000f00 */
[----:B------:R-:W-:-:S02]  /*2da0*/  IMAD.MOV.U32 R20, RZ, RZ, 0x1 ;  /* 0x00000001ff147424 */ /* 0x000fc400078e00ff */
[----:B------:R-:W-:Y:S02]  /*2db0*/  IMAD.MOV.U32 R19, RZ, RZ, 0x1f ;  /* 0x0000001fff137424 */ /* 0x000fe400078e00ff */
[----:B------:R-:W-:Y:S02]  /*2dc0*/  IMAD.MOV.U32 R18, RZ, RZ, -0x1 ;  /* 0xffffffffff127424 */ /* 0x000fe400078e00ff */
[----:B01----:R-:W-:Y:S05]  /*2dd0*/  CALL.REL.NOINC `($__internal_133_$__cuda_sm70_shflsync_bfly_p) ;  /* 0x000007d000007944 */ /* 0x003fea0003c00000 */
[----:B-1----:R-:W-:Y:S01]  /*2de0*/  IMAD.MOV.U32 R22, RZ, RZ, R18 ;  /* 0x000000ffff167224 */ /* 0x002fe200078e0012 */
[----:B0-----:R-:W-:Y:S01]  /*2df0*/  SEL R21, R23, R24, P0 ;  /* 0x0000001817157207 */ /* 0x001fe20000000000 */
[----:B------:R-:W-:Y:S01]  /*2e00*/  IMAD.MOV.U32 R20, RZ, RZ, 0x1 ;  /* 0x00000001ff147424 */ /* 0x000fe200078e00ff */
[----:B------:R-:W-:Y:S01]  /*2e10*/  MOV R16, 0x2e50 ;  /* 0x00002e5000107802 */ /* 0x000fe20000000f00 */
[----:B------:R-:W-:Y:S02]  /*2e20*/  IMAD.MOV.U32 R19, RZ, RZ, 0x1f ;  /* 0x0000001fff137424 */ /* 0x000fe400078e00ff */
[----:B------:R-:W-:Y:S02]  /*2e30*/  IMAD.MOV.U32 R18, RZ, RZ, -0x1 ;  /* 0xffffffffff127424 */ /* 0x000fe400078e00ff */
[----:B------:R-:W-:Y:S05]  /*2e40*/  CALL.REL.NOINC `($__internal_133_$__cuda_sm70_shflsync_bfly_p) ;  /* 0x0000076000007944 */ /* 0x000fea0003c00000 */
[----:B01----:R-:W-:Y:S05]  /*2e50*/  BRA `(.L_x_7070) ;  /* 0xffffe74000007947 */ /* 0x003fea000383ffff */
.L_x_7047:
[----:B------:R-:W-:Y:S01]  /*2e60*/  IMAD.MOV.U32 R21, RZ, RZ, R30 ;  /* 0x000000ffff157224 */ /* 0x000fe200078e001e */
[----:B------:R-:W-:Y:S01]  /*2e70*/  MOV R16, 0x2ec0 ;  /* 0x00002ec000107802 */ /* 0x000fe20000000f00 */
[----:B------:R-:W-:-:S02]  /*2e80*/  IMAD.MOV.U32 R20, RZ, RZ, 0x10 ;  /* 0x00000010ff147424 */ /* 0x000fc400078e00ff */
[----:B------:R-:W-:Y:S02]  /*2e90*/  IMAD.MOV.U32 R19, RZ, RZ, 0x1f ;  /* 0x0000001fff137424 */ /* 0x000fe400078e00ff */
[----:B------:R-:W-:Y:S02]  /*2ea0*/  IMAD.MOV.U32 R18, RZ, RZ, -0x1 ;  /* 0xffffffffff127424 */ /* 0x000fe400078e00ff */
[----:B------:R-:W-:Y:S05]  /*2eb0*/  CALL.REL.NOINC `($__internal_133_$__cuda_sm70_shflsync_bfly_p) ;  /* 0x000006f000007944 */ /* 0x000fea0003c00000 */
[----:B-1----:R-:W-:Y:S01]  /*2ec0*/  IMAD.MOV.U32 R31, RZ, RZ, R18 ;  /* 0x000000ffff1f7224 */ /* 0x002fe200078e0012 */
[----:B0-----:R-:W-:Y:S05]  /*2ed0*/  BRA `(.L_x_7071) ;  /* 0xffffee0000007947 */ /* 0x001fea000383ffff */
.L_x_7048:
[----:B------:R-:W-:Y:S01]  /*2ee0*/  IMAD.MOV.U32 R21, RZ, RZ, R24 ;  /* 0x000000ffff157224 */ /* 0x000fe200078e0018 */
[----:B------:R-:W-:Y:S01]  /*2ef0*/  MOV R16, 0x2f40 ;  /* 0x00002f4000107802 */ /* 0x000fe20000000f00 */
[----:B------:R-:W-:Y:S02]  /*2f00*/  IMAD.MOV.U32 R20, RZ, RZ, 0x10 ;  /* 0x00000010ff147424 */ /* 0x000fe400078e00ff */
[----:B------:R-:W-:Y:S02]  /*2f10*/  IMAD.MOV.U32 R19, RZ, RZ, 0x1f ;  /* 0x0000001fff137424 */ /* 0x000fe400078e00ff */
[----:B------:R-:W-:Y:S02]  /*2f20*/  IMAD.MOV.U32 R18, RZ, RZ, -0x1 ;  /* 0xffffffffff127424 */ /* 0x000fe400078e00ff */
[----:B01----:R-:W-:Y:S05]  /*2f30*/  CALL.REL.NOINC `($__internal_133_$__cuda_sm70_shflsync_bfly_p) ;  /* 0x0000067000007944 */ /* 0x003fea0003c00000 */
[----:B-1----:R-:W-:Y:S01]  /*2f40*/  IMAD.MOV.U32 R23, RZ, RZ, R18 ;  /* 0x000000ffff177224 */ /* 0x002fe200078e0012 */
[----:B------:R-:W-:Y:S01]  /*2f50*/  MOV R16, 0x2fb0 ;  /* 0x00002fb000107802 */ /* 0x000fe20000000f00 */
[----:B0-----:R-:W-:-:S02]  /*2f60*/  IMAD.MOV.U32 R21, RZ, RZ, R25 ;  /* 0x000000ffff157224 */ /* 0x001fc400078e0019 */
[----:B------:R-:W-:Y:S02]  /*2f70*/  IMAD.MOV.U32 R20, RZ, RZ, 0x10 ;  /* 0x00000010ff147424 */ /* 0x000fe400078e00ff */
[----:B------:R-:W-:Y:S02]  /*2f80*/  IMAD.MOV.U32 R19, RZ, RZ, 0x1f ;  /* 0x0000001fff137424 */ /* 0x000fe400078e00ff */
[----:B------:R-:W-:Y:S02]  /*2f90*/  IMAD.MOV.U32 R18, RZ, RZ, -0x1 ;  /* 0xffffffffff127424 */ /* 0x000fe400078e00ff */
[----:B------:R-:W-:Y:S05]  /*2fa0*/  CALL.REL.NOINC `($__internal_133_$__cuda_sm70_shflsync_bfly_p) ;  /* 0x0000060000007944 */ /* 0x000fea0003c00000 */
[----:B-1----:R-:W-:Y:S01]  /*2fb0*/  IMAD.MOV.U32 R22, RZ, RZ, R18 ;  /* 0x000000ffff167224 */ /* 0x002fe200078e0012 */
[----:B0-----:R-:W-:Y:S05]  /*2fc0*/  BRA `(.L_x_7072) ;  /* 0xffffed4000007947 */ /* 0x001fea000383ffff */
.L_x_7049:
[----:B------:R-:W-:Y:S01]  /*2fd0*/  IMAD.MOV.U32 R21, RZ, RZ, R30 ;  /* 0x000000ffff157224 */ /* 0x000fe200078e001e */
[----:B------:R-:W-:Y:S01]  /*2fe0*/  MOV R16, 0x3030 ;  /* 0x0000303000107802 */ /* 0x000fe20000000f00 */
[----:B------:R-:W-:Y:S02]  /*2ff0*/  IMAD.MOV.U32 R20, RZ, RZ, 0x8 ;  /* 0x00000008ff147424 */ /* 0x000fe400078e00ff */
[----:B------:R-:W-:Y:S02]  /*3000*/  IMAD.MOV.U32 R19, RZ, RZ, 0x1f ;  /* 0x0000001fff137424 */ /* 0x000fe400078e00ff */
[----:B------:R-:W-:-:S02]  /*3010*/  IMAD.MOV.U32 R18, RZ, RZ, -0x1 ;  /* 0xffffffffff127424 */ /* 0x000fc400078e00ff */
[----:B--23--:R-:W-:Y:S05]  /*3020*/  CALL.REL.NOINC `($__internal_133_$__cuda_sm70_shflsync_bfly_p) ;  /* 0x0000058000007944 */ /* 0x00cfea0003c00000 */
[----:B------:R-:W-:Y:S01]  /*3030*/  FSEL R24, R23, R24, P1 ;  /* 0x0000001817187208 */ /* 0x000fe20000800000 */
[----:B-1----:R-:W-:Y:S01]  /*3040*/  IMAD.MOV.U32 R31, RZ, RZ, R18 ;  /* 0x000000ffff1f7224 */ /* 0x002fe200078e0012 */
[----:B------:R-:W-:Y:S01]  /*3050*/  MOV R16, 0x30b0 ;  /* 0x000030b000107802 */ /* 0x000fe20000000f00 */
[----:B0-----:R-:W-:-:S02]  /*3060*/  IMAD.MOV.U32 R20, RZ, RZ, 0x8 ;  /* 0x00000008ff147424 */ /* 0x001fc400078e00ff */
[----:B------:R-:W-:Y:S02]  /*3070*/  IMAD.MOV.U32 R19, RZ, RZ, 0x1f ;  /* 0x0000001fff137424 */ /* 0x000fe400078e00ff */
[----:B------:R-:W-:Y:S02]  /*3080*/  IMAD.MOV.U32 R18, RZ, RZ, -0x1 ;  /* 0xffffffffff127424 */ /* 0x000fe400078e00ff */
[----:B------:R-:W-:Y:S02]  /*3090*/  IMAD.MOV.U32 R21, RZ, RZ, R24 ;  /* 0x000000ffff157224 */ /* 0x000fe400078e0018 */
[----:B------:R-:W-:Y:S05]  /*30a0*/  CALL.REL.NOINC `($__internal_133_$__cuda_sm70_shflsync_bfly_p) ;  /* 0x0000050000007944 */ /* 0x000fea0003c00000 */
[----:B------:R-:W-:Y:S01]  /*30b0*/  SEL R25, R22, R25, P1 ;  /* 0x0000001916197207 */ /* 0x000fe20000800000 */
[----:B-1----:R-:W-:Y:S01]  /*30c0*/  IMAD.MOV.U32 R23, RZ, RZ, R18 ;  /* 0x000000ffff177224 */ /* 0x002fe200078e0012 */
[----:B------:R-:W-:Y:S01]  /*30d0*/  MOV R16, 0x3130 ;  /* 0x0000313000107802 */ /* 0x000fe20000000f00 */
[----:B0-----:R-:W-:Y:S02]  /*30e0*/  IMAD.MOV.U32 R20, RZ, RZ, 0x8 ;  /* 0x00000008ff147424 */ /* 0x001fe400078e00ff */
[----:B------:R-:W-:Y:S02]  /*30f0*/  IMAD.MOV.U32 R19, RZ, RZ, 0x1f ;  /* 0x0000001fff137424 */ /* 0x000fe400078e00ff */
[----:B------:R-:W-:-:S02]  /*3100*/  IMAD.MOV.U32 R18, RZ, RZ, -0x1 ;  /* 0xffffffffff127424 */ /* 0x000fc400078e00ff */
[----:B------:R-:W-:Y:S02]  /*3110*/  IMAD.MOV.U32 R21, RZ, RZ, R25 ;  /* 0x000000ffff157224 */ /* 0x000fe400078e0019 */
[----:B------:R-:W-:Y:S05]  /*3120*/  CALL.REL.NOINC `($__internal_133_$__cuda_sm70_shflsync_bfly_p) ;  /* 0x0000048000007944 */ /* 0x000fea0003c00000 */
[----:B-1----:R-:W-:Y:S01]  /*3130*/  IMAD.MOV.U32 R22, RZ, RZ, R18 ;  /* 0x000000ffff167224 */ /* 0x002fe200078e0012 */
[----:B0-----:R-:W-:Y:S05]  /*3140*/  BRA `(.L_x_7073) ;  /* 0xffffec8000007947 */ /* 0x001fea000383ffff */
.L_x_7050:
[----:B------:R-:W-:Y:S01]  /*3150*/  IMAD.MOV.U32 R21, RZ, RZ, R30 ;  /* 0x000000ffff157224 */ /* 0x000fe200078e001e */
[----:B------:R-:W-:Y:S01]  /*3160*/  MOV R16, 0x31b0 ;  /* 0x000031b000107802 */ /* 0x000fe20000000f00 */
[----:B------:R-:W-:Y:S02]  /*3170*/  IMAD.MOV.U32 R20, RZ, RZ, 0x4 ;  /* 0x00000004ff147424 */ /* 0x000fe400078e00ff */
[----:B------:R-:W-:Y:S02]  /*3180*/  IMAD.MOV.U32 R19, RZ, RZ, 0x1f ;  /* 0x0000001fff137424 */ /* 0x000fe400078e00ff */
[----:B------:R-:W-:Y:S02]  /*3190*/  IMAD.MOV.U32 R18, RZ, RZ, -0x1 ;  /* 0xffffffffff127424 */ /* 0x000fe400078e00ff */
[----:B--2---:R-:W-:Y:S05]  /*31a0*/  CALL.REL.NOINC `($__internal_133_$__cuda_sm70_shflsync_bfly_p) ;  /* 0x0000040000007944 */ /* 0x004fea0003c00000 */
[----:B-1----:R-:W-:Y:S01]  /*31b0*/  IMAD.MOV.U32 R31, RZ, RZ, R18 ;  /* 0x000000ffff1f7224 */ /* 0x002fe200078e0012 */
[----:B0-----:R-:W-:Y:S05]  /*31c0*/  BRA `(.L_x_7074) ;  /* 0xffffec6000007947 */ /* 0x001fea000383ffff */
.L_x_7051:
        /* <DEDUP_REMOVED lines=16> */
.L_x_7052:
        /* <DEDUP_REMOVED lines=24> */
.L_x_7053:
        /* <DEDUP_REMOVED lines=8> */
.L_x_7054:
[----:B------:R-:W-:Y:S01]  /*34d0*/  IMAD.MOV.U32 R21, RZ, RZ, R25 ;  /* 0x000000ffff157224 */ /* 0x000fe200078e0019 */
[----:B------:R-:W-:Y:S01]  /*34e0*/  MOV R16, 0x3530 ;  /* 0x0000353000107802 */ /* 0x000fe20000000f00 */
[----:B------:R-:W-:-:S02]  /*34f0*/  IMAD.MOV.U32 R20, RZ, RZ, 0x1 ;  /* 0x00000001ff147424 */ /* 0x000fc400078e00ff */
[----:B------:R-:W-:Y:S02]  /*3500*/  IMAD.MOV.U32 R19, RZ, RZ, 0x1f ;  /* 0x0000001fff137424 */ /* 0x000fe400078e00ff */
[----:B------:R-:W-:Y:S02]  /*3510*/  IMAD.MOV.U32 R18, RZ, RZ, -0x1 ;  /* 0xffffffffff127424 */ /* 0x000fe400078e00ff */
[----:B01----:R-:W-:Y:S05]  /*3520*/  CALL.REL.NOINC `($__internal_133_$__cuda_sm70_shflsync_bfly_p) ;  /* 0x0000008000007944 */ /* 0x003fea0003c00000 */
[----:B0-----:R-:W-:Y:S01]  /*3530*/  SEL R21, R22, R31, P0 ;  /* 0x0000001f16157207 */ /* 0x001fe20000000000 */
[----:B-1----:R-:W-:Y:S01]  /*3540*/  IMAD.MOV.U32 R22, RZ, RZ, R18 ;  /* 0x000000ffff167224 */ /* 0x002fe200078e0012 */
[----:B------:R-:W-:Y:S01]  /*3550*/  MOV R16, 0x35a0 ;  /* 0x000035a000107802 */ /* 0x000fe20000000f00 */
[----:B------:R-:W-:Y:S02]  /*3560*/  IMAD.MOV.U32 R20, RZ, RZ, 0x1 ;  /* 0x00000001ff147424 */ /* 0x000fe400078e00ff */
[----:B------:R-:W-:Y:S02]  /*3570*/  IMAD.MOV.U32 R19, RZ, RZ, 0x1f ;  /* 0x0000001fff137424 */ /* 0x000fe400078e00ff */
[----:B------:R-:W-:Y:S02]  /*3580*/  IMAD.MOV.U32 R18, RZ, RZ, -0x1 ;  /* 0xffffffffff127424 */ /* 0x000fe400078e00ff */
[----:B------:R-:W-:Y:S05]  /*3590*/  CALL.REL.NOINC `($__internal_133_$__cuda_sm70_shflsync_bfly_p) ;  /* 0x0000001000007944 */ /* 0x000fea0003c00000 */
[----:B01----:R-:W-:Y:S05]  /*35a0*/  BRA `(.L_x_7078) ;  /* 0xffffea4000007947 */ /* 0x003fea000383ffff */
        .weak           $__internal_133_$__cuda_sm70_shflsync_bfly_p
        .type           $__internal_133_$__cuda_sm70_shflsync_bfly_p,@function
        .size           $__internal_133_$__cuda_sm70_shflsync_bfly_p,(.L_x_11077 - $__internal_133_$__cuda_sm70_shflsync_bfly_p)
$__internal_133_$__cuda_sm70_shflsync_bfly_p:
[----:B------:R-:W-:Y:S01]  /*35b0*/  IMAD.MOV.U32 R17, RZ, RZ, 0x0 ;  /* 0x00000000ff117424 */ /* 0x000fe200078e00ff */
[----:B------:R-:W-:Y:S04]  /*35c0*/  WARPSYNC R18 ;  /* 0x0000001200007348 */ /* 0x000fe80003800000 */
[----:B------:R0:W1:Y:S01]  /*35d0*/  SHFL.BFLY PT, R18, R21, R20, R19 ;  /* 0x0c00001415127389 */ /* 0x00006200000e0013 */
[----:B------:R-:W-:Y:S05]  /*35e0*/  RET.REL.NODEC R16 `(_ZN4vllm3moe10topkGatingILi14ELi448ELi4ELi4ELi32El6__halfLNS0_11ScoringFuncE0EEEvPKT5_PKbPfiPT4_PiiiibPKf) ;  /* 0xffffca1010007950 */ /* 0x000fea0003c3ffff */
.L_x_7079:
        /* <DEDUP_REMOVED lines=9> */
.L_x_11077:


//--------------------- .text._ZN4vllm3moe10topkGatingILi12ELi384ELi4ELi4ELi32El6__halfLNS0_11ScoringFuncE0EEEvPKT5_PKbPfiPT4_PiiiibPKf --------------------------
	.section	.text._ZN4vllm3moe10topkGatingILi12ELi384ELi4ELi4ELi32El6__halfLNS0_11ScoringFuncE0EEEvPKT5_PKbPfiPT4_PiiiibPKf,"ax",@progbits
	.sectioninfo	@"SHI_REGISTERS=32"
	.align	128
        .global         _ZN4vllm3moe10topkGatingILi12ELi384ELi4ELi4ELi32El6__halfLNS0_11ScoringFuncE0EEEvPKT5_PKbPfiPT4_PiiiibPKf
        .type           _ZN4vllm3moe10topkGatingILi12ELi384ELi4ELi4ELi32El6__halfLNS0_11ScoringFuncE0EEEvPKT5_PKbPfiPT4_PiiiibPKf,@function
        .size           _ZN4vllm3moe10topkGatingILi12ELi384ELi4ELi4ELi32El6__halfLNS0_11ScoringFuncE0EEEvPKT5_PKbPfiPT4_PiiiibPKf,(.L_x_11078 - _ZN4vllm3moe10topkGatingILi12ELi384ELi4ELi4ELi32El6__halfLNS0_11ScoringFuncE0EEEvPKT5_PKbPfiPT4_PiiiibPKf)
        .other          _ZN4vllm3moe10topkGatingILi12ELi384ELi4ELi4ELi32El6__halfLNS0_11ScoringFuncE0EEEvPKT5_PKbPfiPT4_PiiiibPKf,@"STO_CUDA_ENTRY STV_DEFAULT"
_ZN4vllm3moe10topkGatingILi12ELi384ELi4ELi4ELi32El6__halfLNS0_11ScoringFuncE0EEEvPKT5_PKbPfiPT4_PiiiibPKf:
.text._ZN4vllm3moe10topkGatingILi12ELi384ELi4ELi4ELi32El6__halfLNS0_11ScoringFuncE0EEEvPKT5_PKbPfiPT4_PiiiibPKf:
        /* <DEDUP_REMOVED lines=30> */
[----:B------:R-:W-:-:S04]  /*01e0*/  FMNMX.FTZ R11, R3, R18, !PT ;  /* 0x00000012030b7209 */ /* 0x000fc80007810000 */
[----:B------:R-:W-:Y:S01]  /*01f0*/  FMNMX.FTZ R18, R8, R11, !PT ;  /* 0x0000000b08127209 */ /* 0x000fe20007810000 */
[--C-:B-----5:R-:W-:Y:S02]  /*0200*/  HADD2.F32 R11, -RZ, R12.reuse.H0_H0 ;  /* 0x2000000cff0b7230 */ /* 0x120fe40000004100 */
[----:B------:R-:W-:Y:S01]  /*0210*/  HADD2.F32 R12, -RZ, R12.H1_H1 ;  /* 0x3000000cff0c7230 */ /* 0x000fe20000004100 */
[----:B------:R-:W-:Y:S01]  /*0220*/  FMNMX.FTZ R13, R9, R18, !PT ;  /* 0x00000012090d7209 */ /* 0x000fe20007810000 */
[--C-:B------:R-:W-:Y:S02]  /*0230*/  HADD2.F32 R15, -RZ, R16.reuse.H0_H0 ;  /* 0x20000010ff0f7230 */ /* 0x100fe40000004100 */
[----:B------:R-:W-:Y:S01]  /*0240*/  HADD2.F32 R16, -RZ, R16.H1_H1 ;  /* 0x30000010ff107230 */ /* 0x000fe20000004100 */
[----:B0-----:R-:W-:Y:S01]  /*0250*/  FMNMX.FTZ R4, R10, R13, !PT ;  /* 0x0000000d0a047209 */ /* 0x001fe20007810000 */
[--C-:B------:R-:W-:Y:S02]  /*0260*/  HADD2.F32 R13, -RZ, R14.reuse.H0_H0 ;  /* 0x2000000eff0d7230 */ /* 0x100fe40000004100 */
[----:B------:R-:W-:Y:S01]  /*0270*/  HADD2.F32 R14, -RZ, R14.H1_H1 ;  /* 0x3000000eff0e7230 */ /* 0x000fe20000004100 */
        /* <DEDUP_REMOVED lines=30> */
[----:B------:R-:W-:Y:S02]  /*0460*/  FMUL.FTZ R18, R18, 1.4426950216293334961 ;  /* 0x3fb8aa3b12127820 */ /* 0x000fe40000410000 */
[--C-:B------:R-:W-:Y:S02]  /*0470*/  FADD.FTZ R19, R10, -R17.reuse ;  /* 0x800000110a137221 */ /* 0x100fe40000010000 */
[----:B------:R-:W-:-:S02]  /*0480*/  FADD.FTZ R20, R11, -R17 ;  /* 0x800000110b147221 */ /* 0x000fc40000010000 */
[----:B------:R-:W-:Y:S01]  /*0490*/  FMUL.FTZ R19, R19, 1.4426950216293334961 ;  /* 0x3fb8aa3b13137820 */ /* 0x000fe20000410000 */
[----:B------:R3:W4:Y:S01]  /*04a0*/  MUFU.EX2 R8, R3 ;  /* 0x0000000300087308 */ /* 0x0007220000000800 */
[----:B------:R-:W-:Y:S02]  /*04b0*/  FMUL.FTZ R20, R20, 1.4426950216293334961 ;  /* 0x3fb8aa3b14147820 */ /* 0x000fe40000410000 */
[--C-:B------:R-:W-:Y:S02]  /*04c0*/  FADD.FTZ R22, R14, -R17.reuse ;  /* 0x800000110e167221 */ /* 0x100fe40000010000 */
[--C-:B------:R-:W-:Y:S02]  /*04d0*/  FADD.FTZ R16, R16, -R17.reuse ;  /* 0x8000001110107221 */ /* 0x100fe40000010000 */
[----:B------:R-:W-:Y:S01]  /*04e0*/  FMUL.FTZ R22, R22, 1.4426950216293334961 ;  /* 0x3fb8aa3b16167820 */ /* 0x000fe20000410000 */
[----:B------:R5:W0:Y:S01]  /*04f0*/  MUFU.EX2 R9, R5 ;  /* 0x0000000500097308 */ /* 0x000a220000000800 */
[----:B---3--:R-:W-:-:S02]  /*0500*/  FADD.FTZ R3, R12, -R17 ;  /* 0x800000110c037221 */ /* 0x008fc40000010000 */
[----:B------:R-:W-:Y:S02]  /*0510*/  FMUL.FTZ R16, R16, 1.4426950216293334961 ;  /* 0x3fb8aa3b10107820 */ /* 0x000fe40000410000 */
[----:B------:R-:W-:Y:S02]  /*0520*/  FMUL.FTZ R21, R3, 1.4426950216293334961 ;  /* 0x3fb8aa3b03157820 */ /* 0x000fe40000410000 */
[----:B------:R-:W-:Y:S01]  /*0530*/  FADD.FTZ R3, R13, -R17 ;  /* 0x800000110d037221 */ /* 0x000fe20000010000 */
[----:B------:R0:W3:Y:S03]  /*0540*/  MUFU.EX2 R10, R18 ;  /* 0x00000012000a7308 */ /* 0x0000e60000000800 */
[----:B-----5:R-:W-:-:S05]  /*0550*/  FMUL.FTZ R5, R3, 1.4426950216293334961 ;  /* 0x3fb8aa3b03057820 */ /* 0x020fca0000410000 */
[----:B------:R5:W3:Y:S01]  /*0560*/  MUFU.EX2 R11, R19 ;  /* 0x00000013000b7308 */ /* 0x000ae20000000800 */
[----:B0-----:R-:W-:-:S04]  /*0570*/  FADD.FTZ R18, RZ, R6 ;  /* 0x00000006ff127221 */ /* 0x001fc80000010000 */
[----:B-1----:R-:W-:-:S03]  /*0580*/  FADD.FTZ R3, R18, R7 ;  /* 0x0000000712037221 */ /* 0x002fc60000010000 */
[----:B------:R-:W0:Y:S01]  /*0590*/  MUFU.EX2 R12, R20 ;  /* 0x00000014000c7308 */ /* 0x000e220000000800 */
[----:B----4-:R-:W-:Y:S02]  /*05a0*/  FADD.FTZ R18, R3, R8 ;  /* 0x0000000803127221 */ /* 0x010fe40000010000 */
[----:B-----5:R-:W-:Y:S02]  /*05b0*/  FADD.FTZ R19, R15, -R17 ;  /* 0x800000110f137221 */ /* 0x020fe40000010000 */
[----:B------:R-:W-:Y:S02]  /*05c0*/  FADD.FTZ R3, R18, R9 ;  /* 0x0000000912037221 */ /* 0x000fe40000010000 */
[----:B------:R-:W-:Y:S01]  /*05d0*/  FMUL.FTZ R19, R19, 1.4426950216293334961 ;  /* 0x3fb8aa3b13137820 */ /* 0x000fe20000410000 */
[----:B------:R-:W1:Y:S01]  /*05e0*/  MUFU.EX2 R13, R21 ;  /* 0x00000015000d7308 */ /* 0x000e620000000800 */
[----:B---3--:R-:W-:-:S04]  /*05f0*/  FADD.FTZ R18, R3, R10 ;  /* 0x0000000a03127221 */ /* 0x008fc80000010000 */
[----:B------:R-:W-:-:S03]  /*0600*/  FADD.FTZ R3, R18, R11 ;  /* 0x0000000b12037221 */ /* 0x000fc60000010000 */
[----:B------:R-:W3:Y:S01]  /*0610*/  MUFU.EX2 R14, R5 ;  /* 0x00000005000e7308 */ /* 0x000ee20000000800 */
[----:B0-----:R-:W-:-:S07]  /*0620*/  FADD.FTZ R18, R3, R12 ;  /* 0x0000000c03127221 */ /* 0x001fce0000010000 */
[----:B------:R-:W0:Y:S01]  /*0630*/  MUFU.EX2 R15, R22 ;  /* 0x00000016000f7308 */ /* 0x000e220000000800 */
[----:B-1----:R-:W-:-:S07]  /*0640*/  FADD.FTZ R3, R18, R13 ;  /* 0x0000000d12037221 */ /* 0x002fce0000010000 */
[----:B------:R-:W1:Y:S01]  /*0650*/  MUFU.EX2 R20, R19 ;  /* 0x0000001300147308 */ /* 0x000e620000000800 */
[----:B---3--:R-:W-:-:S07]  /*0660*/  FADD.FTZ R18, R3, R14 ;  /* 0x0000000e03127221 */ /* 0x008fce0000010000 */
[----:B------:R-:W3:Y:S01]  /*0670*/  MUFU.EX2 R16, R16 ;  /* 0x0000001000107308 */ /* 0x000ee20000000800 */
[----:B0-----:R-:W-:-:S04]  /*0680*/  FADD.FTZ R3, R18, R15 ;  /* 0x0000000f12037221 */ /* 0x001fc80000010000 */
[----:B-1----:R-:W-:-:S04]  /*0690*/  FADD.FTZ R3, R3, R20 ;  /* 0x0000001403037221 */ /* 0x002fc80000010000 */
[----:B---3--:R-:W-:-:S05]  /*06a0*/  FADD.FTZ R3, R3, R16 ;  /* 0x0000001003037221 */ /* 0x008fca0000010000 */
        /* <DEDUP_REMOVED lines=15> */
[----:B0-----:R-:W-:Y:S02]  /*07a0*/  FADD.FTZ R17, R19, R24 ;  /* 0x0000001813117221 */ /* 0x001fe40000010000 */
        /* <DEDUP_REMOVED lines=69> */
.L_x_7080:
[----:B------:R0:W-:Y:S04]  /*0c00*/  STL.128 [R1], R4 ;  /* 0x0000000401007387 */ /* 0x0001e80000100c00 */
[----:B------:R0:W-:Y:S04]  /*0c10*/  STL.128 [R1+0x10], R8 ;  /* 0x0000100801007387 */ /* 0x0001e80000100c00 */
[----:B------:R0:W-:Y:S02]  /*0c20*/  STL.128 [R1+0x20], R12 ;  /* 0x0000200c01007387 */ /* 0x0001e40000100c00 */
.L_x_7081:
        /* <DEDUP_REMOVED lines=9> */
.L_x_7097:
        /* <DEDUP_REMOVED lines=50> */
.L_x_7114:
[----:B------:R-:W-:Y:S05]  /*0fe0*/  BRA.DIV ~URZ, `(.L_x_7085) ;  /* 0x000014327f007947 */ /* 0x000fea000b800000 */
[----:B------:R2:W3:Y:S04]  /*0ff0*/  SHFL.BFLY PT, R28, R27, 0x10, 0x1f ;  /* 0x0e001f001b1c7f89 */ /* 0x0004e800000e0000 */
[----:B------:R2:W4:Y:S02]  /*1000*/  SHFL.BFLY PT, R22, R23, 0x10, 0x1f ;  /* 0x0e001f0017167f89 */ /* 0x00052400000e0000 */
.L_x_7115:
        /* <DEDUP_REMOVED lines=12> */
.L_x_7116:
[----:B--2---:R-:W-:-:S13]  /*10d0*/  FSETP.GEU.FTZ.AND P1, PT, R21, R27, PT ;  /* 0x0000001b1500720b */ /* 0x004fda0003f3e000 */
[----:B------:R-:W-:-:S04]  /*10e0*/  @P1 FSETP.NEU.FTZ.AND P2, PT, R21, R27, PT ;  /* 0x0000001b1500120b */ /* 0x000fc80003f5d000 */
[----:B---3--:R-:W-:-:S13]  /*10f0*/  @P1 ISETP.LT.AND P0, PT, R23, R22, !P2 ;  /* 0x000000161700120c */ /* 0x008fda0005701270 */
[----:B-1----:R-:W-:Y:S01]  /*1100*/  FSEL R21, R27, R21, P0 ;  /* 0x000000151b157208 */ /* 0x002fe20000000000 */
[----:B------:R-:W-:Y:S05]  /*1110*/  BRA.DIV ~URZ, `(.L_x_7087) ;  /* 0x000015727f007947 */ /* 0x000fea000b800000 */
[----:B------:R1:W2:Y:S02]  /*1120*/  SHFL.BFLY PT, R27, R21, 0x4, 0x1f ;  /* 0x0c801f00151b7f89 */ /* 0x0002a400000e0000 */
.L_x_7117:
[----:B0-----:R-:W-:Y:S01]  /*1130*/  FSEL R29, R29, R28, P0 ;  /* 0x0000001c1d1d7208 */ /* 0x001fe20000000000 */
[----:B------:R-:W-:Y:S05]  /*1140*/  BRA.DIV ~URZ, `(.L_x_7088) ;  /* 0x000015c27f007947 */ /* 0x000fea000b800000 */
[----:B------:R-:W-:Y:S02]  /*1150*/  SEL R23, R23, R22, P0 ;  /* 0x0000001617177207 */ /* 0x000fe40000000000 */
[----:B------:R0:W3:Y:S04]  /*1160*/  SHFL.BFLY PT, R22, R29, 0x4, 0x1f ;  /* 0x0c801f001d167f89 */ /* 0x0000e800000e0000 */
[----:B------:R0:W4:Y:S02]  /*1170*/  SHFL.BFLY PT, R28, R23, 0x4, 0x1f ;  /* 0x0c801f00171c7f89 */ /* 0x00012400000e0000 */
.L_x_7118:
        /* <DEDUP_REMOVED lines=12> */
.L_x_7119:
[----:B-1----:R-:W-:-:S13]  /*1240*/  FSETP.GEU.FTZ.AND P1, PT, R21, R22, PT ;  /* 0x000000161500720b */ /* 0x002fda0003f3e000 */
[----:B------:R-:W-:-:S04]  /*1250*/  @P1 FSETP.NEU.FTZ.AND P2, PT, R21, R22, PT ;  /* 0x000000161500120b */ /* 0x000fc80003f5d000 */
[----:B---3--:R-:W-:-:S13]  /*1260*/  @P1 ISETP.LT.AND P0, PT, R23, R28, !P2 ;  /* 0x0000001c1700120c */ /* 0x008fda0005701270 */
[----:B0-----:R-:W-:Y:S01]  /*1270*/  FSEL R21, R22, R21, P0 ;  /* 0x0000001516157208 */ /* 0x001fe20000000000 */
[----:B------:R-:W-:Y:S05]  /*1280*/  BRA.DIV ~URZ, `(.L_x_7090) ;  /* 0x000017027f007947 */ /* 0x000fea000b800000 */
[----:B------:R0:W1:Y:S02]  /*1290*/  SHFL.BFLY PT, R22, R21, 0x1, 0x1f ;  /* 0x0c201f0015167f89 */ /* 0x00006400000e0000 */
.L_x_7120:
[----:B--2---:R-:W-:Y:S01]  /*12a0*/  FSEL R27, R27, R29, P0 ;  /* 0x0000001d1b1b7208 */ /* 0x004fe20000000000 */
[----:B------:R-:W-:Y:S05]  /*12b0*/  BRA.DIV ~URZ, `(.L_x_7091) ;  /* 0x000017527f007947 */ /* 0x000fea000b800000 */
[----:B------:R-:W-:Y:S02]  /*12c0*/  SEL R23, R23, R28, P0 ;  /* 0x0000001c17177207 */ /* 0x000fe40000000000 */
[----:B------:R2:W3:Y:S04]  /*12d0*/  SHFL.BFLY PT, R28, R27, 0x1, 0x1f ;  /* 0x0c201f001b1c7f89 */ /* 0x0004e800000e0000 */
[----:B------:R2:W4:Y:S02]  /*12e0*/  SHFL.BFLY PT, R17, R23, 0x1, 0x1f ;  /* 0x0c201f0017117f89 */ /* 0x00052400000e0000 */
.L_x_7121:
        /* <DEDUP_REMOVED lines=30> */
.L_x_7093:
[----:B------:R-:W-:Y:S05]  /*14d0*/  BSYNC B1 ;  /* 0x0000000000017941 */ /* 0x000fea0003800000 */
.L_x_7092:
        /* <DEDUP_REMOVED lines=20> */
.L_x_7096:
[----:B------:R-:W-:Y:S05]  /*1620*/  BSYNC B1 ;  /* 0x0000000000017941 */ /* 0x000fea0003800000 */
.L_x_7095:
[----:B0-----:R-:W-:Y:S05]  /*1630*/  BRA `(.L_x_7097) ;  /* 0xfffff68000007947 */ /* 0x001fea000383ffff */
.L_x_7083:
[----:B------:R-:W-:Y:S02]  /*1640*/  IMAD.MOV.U32 R26, RZ, RZ, RZ ;  /* 0x000000ffff1a7224 */ /* 0x000fe400078e00ff */
.L_x_7110:
        /* <DEDUP_REMOVED lines=50> */
.L_x_7122:
[----:B------:R-:W-:Y:S05]  /*1970*/  BRA.DIV ~URZ, `(.L_x_7099) ;  /* 0x000012027f007947 */ /* 0x000fea000b800000 */
[----:B------:R2:W3:Y:S04]  /*1980*/  SHFL.BFLY PT, R28, R27, 0x10, 0x1f ;  /* 0x0e001f001b1c7f89 */ /* 0x0004e800000e0000 */
[----:B------:R2:W4:Y:S02]  /*1990*/  SHFL.BFLY PT, R21, R22, 0x10, 0x1f ;  /* 0x0e001f0016157f89 */ /* 0x00052400000e0000 */
.L_x_7123:
        /* <DEDUP_REMOVED lines=12> */
.L_x_7124:
[----:B--2---:R-:W-:-:S13]  /*1a60*/  FSETP.GEU.FTZ.AND P1, PT, R23, R27, PT ;  /* 0x0000001b1700720b */ /* 0x004fda0003f3e000 */
[----:B------:R-:W-:-:S04]  /*1a70*/  @P1 FSETP.NEU.FTZ.AND P2, PT, R23, R27, PT ;  /* 0x0000001b1700120b */ /* 0x000fc80003f5d000 */
[----:B---3--:R-:W-:-:S13]  /*1a80*/  @P1 ISETP.LT.AND P0, PT, R22, R21, !P2 ;  /* 0x000000151600120c */ /* 0x008fda0005701270 */
[----:B-1----:R-:W-:Y:S01]  /*1a90*/  FSEL R23, R27, R23, P0 ;  /* 0x000000171b177208 */ /* 0x002fe20000000000 */
[----:B------:R-:W-:Y:S05]  /*1aa0*/  BRA.DIV ~URZ, `(.L_x_7101) ;  /* 0x000013427f007947 */ /* 0x000fea000b800000 */
[----:B------:R1:W2:Y:S02]  /*1ab0*/  SHFL.BFLY PT, R27, R23, 0x4, 0x1f ;  /* 0x0c801f00171b7f89 */ /* 0x0002a400000e0000 */
.L_x_7125:
[----:B0-----:R-:W-:Y:S01]  /*1ac0*/  FSEL R29, R29, R28, P0 ;  /* 0x0000001c1d1d7208 */ /* 0x001fe20000000000 */
[----:B------:R-:W-:Y:S05]  /*1ad0*/  BRA.DIV ~URZ, `(.L_x_7102) ;  /* 0x000013927f007947 */ /* 0x000fea000b800000 */
[----:B------:R-:W-:Y:S01]  /*1ae0*/  SEL R22, R22, R21, P0 ;  /* 0x0000001516167207 */ /* 0x000fe20000000000 */
[----:B------:R0:W3:Y:S04]  /*1af0*/  SHFL.BFLY PT, R28, R29, 0x4, 0x1f ;  /* 0x0c801f001d1c7f89 */ /* 0x0000e800000e0000 */
[----:B------:R0:W4:Y:S02]  /*1b00*/  SHFL.BFLY PT, R21, R22, 0x4, 0x1f ;  /* 0x0c801f0016157f89 */ /* 0x00012400000e0000 */
.L_x_7126:
        /* <DEDUP_REMOVED lines=12> */
.L_x_7127:
[----:B-1----:R-:W-:-:S13]  /*1bd0*/  FSETP.GEU.FTZ.AND P1, PT, R23, R27, PT ;  /* 0x0000001b1700720b */ /* 0x002fda0003f3e000 */
[----:B------:R-:W-:-:S04]  /*1be0*/  @P1 FSETP.NEU.FTZ.AND P2, PT, R23, R27, PT ;  /* 0x0000001b1700120b */ /* 0x000fc80003f5d000 */
[----:B---3--:R-:W-:-:S13]  /*1bf0*/  @P1 ISETP.LT.AND P0, PT, R28, R21, !P2 ;  /* 0x000000151c00120c */ /* 0x008fda0005701270 */
[----:B0-----:R-:W-:Y:S01]  /*1c00*/  FSEL R23, R27, R23, P0 ;  /* 0x000000171b177208 */ /* 0x001fe20000000000 */
[----:B------:R-:W-:Y:S05]  /*1c10*/  BRA.DIV ~URZ, `(.L_x_7104) ;  /* 0x000014d27f007947 */ /* 0x000fea000b800000 */
[----:B------:R0:W1:Y:S02]  /*1c20*/  SHFL.BFLY PT, R27, R23, 0x1, 0x1f ;  /* 0x0c201f00171b7f89 */ /* 0x00006400000e0000 */
.L_x_7128:
[----:B--2---:R-:W-:Y:S01]  /*1c30*/  FSEL R22, R22, R29, P0 ;  /* 0x0000001d16167208 */ /* 0x004fe20000000000 */
[----:B------:R-:W-:Y:S05]  /*1c40*/  BRA.DIV ~URZ, `(.L_x_7105) ;  /* 0x000015227f007947 */ /* 0x000fea000b800000 */
[----:B------:R-:W-:Y:S02]  /*1c50*/  SEL R28, R28, R21, P0 ;  /* 0x000000151c1c7207 */ /* 0x000fe40000000000 */
[----:B------:R2:W3:Y:S04]  /*1c60*/  SHFL.BFLY PT, R21, R22, 0x1, 0x1f ;  /* 0x0c201f0016157f89 */ /* 0x0004e800000e0000 */
[----:B------:R2:W4:Y:S02]  /*1c70*/  SHFL.BFLY PT, R17, R28, 0x1, 0x1f ;  /* 0x0c201f001c117f89 */ /* 0x00052400000e0000 */
.L_x_7129:
        /* <DEDUP_REMOVED lines=29> */
.L_x_7107:
[----:B------:R-:W-:Y:S05]  /*1e50*/  BSYNC B1 ;  /* 0x0000000000017941 */ /* 0x000fea0003800000 */
.L_x_7106:
        /* <DEDUP_REMOVED lines=20> */
.L_x_7109:
[----:B------:R-:W-:Y:S05]  /*1fa0*/  BSYNC B1 ;  /* 0x0000000000017941 */ /* 0x000fea0003800000 */
.L_x_7108:
[----:B0-----:R-:W-:Y:S05]  /*1fb0*/  BRA `(.L_x_7110) ;  /* 0xfffff69000007947 */ /* 0x001fea000383ffff */
.L_x_7094:
[----:B------:R-:W-:Y:S05]  /*1fc0*/  BSYNC B0 ;  /* 0x0000000000007941 */ /* 0x000fea0003800000 */
.L_x_7082:
        /* <DEDUP_REMOVED lines=19> */
.L_x_7112:
        /* <DEDUP_REMOVED lines=20> */
.L_x_7111:
        /* <DEDUP_REMOVED lines=11> */
.L_x_7113:
        /* <DEDUP_REMOVED lines=11> */
.L_x_7084:
[----:B------:R-:W-:Y:S01]  /*23a0*/  IMAD.MOV.U32 R19, RZ, RZ, R29 ;  /* 0x000000ffff137224 */ /* 0x000fe200078e001d */
[----:B------:R-:W-:Y:S01]  /*23b0*/  MOV R20, 0x2400 ;  /* 0x0000240000147802 */ /* 0x000fe20000000f00 */
[----:B------:R-:W-:Y:S02]  /*23c0*/  IMAD.MOV.U32 R18, RZ, RZ, 0x10 ;  /* 0x00000010ff127424 */ /* 0x000fe400078e00ff */
[----:B------:R-:W-:Y:S02]  /*23d0*/  IMAD.MOV.U32 R17, RZ, RZ, 0x1f ;  /* 0x0000001fff117424 */ /* 0x000fe400078e00ff */
[----:B------:R-:W-:Y:S02]  /*23e0*/  IMAD.MOV.U32 R16, RZ, RZ, -0x1 ;  /* 0xffffffffff107424 */ /* 0x000fe400078e00ff */
[----:B------:R-:W-:Y:S05]  /*23f0*/  CALL.REL.NOINC `($__internal_134_$__cuda_sm70_shflsync_bfly_p) ;  /* 0x00000e6000007944 */ /* 0x000fea0003c00000 */
[----:B-1----:R-:W-:Y:S01]  /*2400*/  IMAD.MOV.U32 R21, RZ, RZ, R17 ;  /* 0x000000ffff157224 */ /* 0x002fe200078e0011 */
[----:B------:R-:W-:Y:S05]  /*2410*/  BRA `(.L_x_7114) ;  /* 0xffffebc000007947 */ /* 0x000fea000383ffff */
.L_x_7085:
[----:B------:R-:W-:Y:S01]  /*2420*/  IMAD.MOV.U32 R19, RZ, RZ, R27 ;  /* 0x000000ffff137224 */ /* 0x000fe200078e001b */
[----:B------:R-:W-:Y:S01]  /*2430*/  MOV R20, 0x2480 ;  /* 0x0000248000147802 */ /* 0x000fe20000000f00 */
[----:B------:R-:W-:Y:S02]  /*2440*/  IMAD.MOV.U32 R18, RZ, RZ, 0x10 ;  /* 0x00000010ff127424 */ /* 0x000fe400078e00ff */
[----:B------:R-:W-:-:S02]  /*2450*/  IMAD.MOV.U32 R17, RZ, RZ, 0x1f ;  /* 0x0000001fff117424 */ /* 0x000fc400078e00ff */
[----:B------:R-:W-:Y:S02]  /*2460*/  IMAD.MOV.U32 R16, RZ, RZ, -0x1 ;  /* 0xffffffffff107424 */ /* 0x000fe400078e00ff */
[----:B01----:R-:W-:Y:S05]  /*2470*/  CALL.REL.NOINC `($__internal_134_$__cuda_sm70_shflsync_bfly_p) ;  /* 0x00000de000007944 */ /* 0x003fea0003c00000 */
[----:B-1----:R-:W-:Y:S01]  /*2480*/  IMAD.MOV.U32 R28, RZ, RZ, R17 ;  /* 0x000000ffff1c7224 */ /* 0x002fe200078e0011 */
[----:B------:R-:W-:Y:S01]  /*2490*/  MOV R20, 0x24f0 ;  /* 0x000024f000147802 */ /* 0x000fe20000000f00 */
[----:B------:R-:W-:Y:S02]  /*24a0*/  IMAD.MOV.U32 R19, RZ, RZ, R23 ;  /* 0x000000ffff137224 */ /* 0x000fe400078e0017 */
[----:B------:R-:W-:Y:S02]  /*24b0*/  IMAD.MOV.U32 R18, RZ, RZ, 0x10 ;  /* 0x00000010ff127424 */ /* 0x000fe400078e00ff */
[----:B------:R-:W-:Y:S02]  /*24c0*/  IMAD.MOV.U32 R17, RZ, RZ, 0x1f ;  /* 0x0000001fff117424 */ /* 0x000fe400078e00ff */
[----:B------:R-:W-:Y:S02]  /*24d0*/  IMAD.MOV.U32 R16, RZ, RZ, -0x1 ;  /* 0xffffffffff107424 */ /* 0x000fe400078e00ff */
[----:B------:R-:W-:Y:S05]  /*24e0*/  CALL.REL.NOINC `($__internal_134_$__cuda_sm70_shflsync_bfly_p) ;  /* 0x00000d7000007944 */ /* 0x000fea0003c00000 */
[----:B-1----:R-:W-:Y:S01]  /*24f0*/  IMAD.MOV.U32 R22, RZ, RZ, R17 ;  /* 0x000000ffff167224 */ /* 0x002fe200078e0011 */
[----:B------:R-:W-:Y:S05]  /*2500*/  BRA `(.L_x_7115) ;  /* 0xffffeb0000007947 */ /* 0x000fea000383ffff */
.L_x_7086:
[----:B------:R-:W-:Y:S01]  /*2510*/  IMAD.MOV.U32 R19, RZ, RZ, R21 ;  /* 0x000000ffff137224 */ /* 0x000fe200078e0015 */
[----:B------:R-:W-:Y:S01]  /*2520*/  MOV R20, 0x2570 ;  /* 0x0000257000147802 */ /* 0x000fe20000000f00 */
[----:B------:R-:W-:-:S02]  /*2530*/  IMAD.MOV.U32 R18, RZ, RZ, 0x8 ;  /* 0x00000008ff127424 */ /* 0x000fc400078e00ff */
[----:B------:R-:W-:Y:S02]  /*2540*/  IMAD.MOV.U32 R17, RZ, RZ, 0x1f ;  /* 0x0000001fff117424 */ /* 0x000fe400078e00ff */
[----:B------:R-:W-:Y:S02]  /*2550*/  IMAD.MOV.U32 R16, RZ, RZ, -0x1 ;  /* 0xffffffffff107424 */ /* 0x000fe400078e00ff */
[----:B0-23--:R-:W-:Y:S05]  /*2560*/  CALL.REL.NOINC `($__internal_134_$__cuda_sm70_shflsync_bfly_p) ;  /* 0x00000cf000007944 */ /* 0x00dfea0003c00000 */
[----:B------:R-:W-:Y:S01]  /*2570*/  FSEL R28, R28, R27, P1 ;  /* 0x0000001b1c1c7208 */ /* 0x000fe20000800000 */
[----:B-1----:R-:W-:Y:S01]  /*2580*/  IMAD.MOV.U32 R27, RZ, RZ, R17 ;  /* 0x000000ffff1b7224 */ /* 0x002fe200078e0011 */
[----:B------:R-:W-:Y:S01]  /*2590*/  MOV R20, 0x25f0 ;  /* 0x000025f000147802 */ /* 0x000fe20000000f00 */
[----:B------:R-:W-:Y:S02]  /*25a0*/  IMAD.MOV.U32 R18, RZ, RZ, 0x8 ;  /* 0x00000008ff127424 */ /* 0x000fe400078e00ff */
[----:B------:R-:W-:Y:S02]  /*25b0*/  IMAD.MOV.U32 R17, RZ, RZ, 0x1f ;  /* 0x0000001fff117424 */ /* 0x000fe400078e00ff */
[----:B------:R-:W-:Y:S02]  /*25c0*/  IMAD.MOV.U32 R16, RZ, RZ, -0x1 ;  /* 0xffffffffff107424 */ /* 0x000fe400078e00ff */
[----:B------:R-:W-:-:S02]  /*25d0*/  IMAD.MOV.U32 R19, RZ, RZ, R28 ;  /* 0x000000ffff137224 */ /* 0x000fc400078e001c */
[----:B------:R-:W-:Y:S05]  /*25e0*/  CALL.REL.NOINC `($__internal_134_$__cuda_sm70_shflsync_bfly_p) ;  /* 0x00000c7000007944 */ /* 0x000fea0003c00000 */
[----:B------:R-:W-:Y:S01]  /*25f0*/  SEL R22, R22, R23, P1 ;  /* 0x0000001716167207 */ /* 0x000fe20000800000 */
[----:B-1----:R-:W-:Y:S01]  /*2600*/  IMAD.MOV.U32 R29, RZ, RZ, R17 ;  /* 0x000000ffff1d7224 */ /* 0x002fe200078e0011 */
[----:B------:R-:W-:Y:S01]  /*2610*/  MOV R20, 0x2670 ;  /* 0x0000267000147802 */ /* 0x000fe20000000f00 */
[----:B------:R-:W-:-:S02]  /*2620*/  IMAD.MOV.U32 R18, RZ, RZ, 0x8 ;  /* 0x00000008ff127424 */ /* 0x000fc400078e00ff */
[----:B------:R-:W-:Y:S02]  /*2630*/  IMAD.MOV.U32 R17, RZ, RZ, 0x1f ;  /* 0x0000001fff117424 */ /* 0x000fe400078e00ff */
[----:B------:R-:W-:Y:S02]  /*2640*/  IMAD.MOV.U32 R16, RZ, RZ, -0x1 ;  /* 0xffffffffff107424 */ /* 0x000fe400078e00ff */
[----:B------:R-:W-:Y:S02]  /*2650*/  IMAD.MOV.U32 R19, RZ, RZ, R22 ;  /* 0x000000ffff137224 */ /* 0x000fe400078e0016 */
[----:B------:R-:W-:Y:S05]  /*2660*/  CALL.REL.NOINC `($__internal_134_$__cuda_sm70_shflsync_bfly_p) ;  /* 0x00000bf000007944 */ /* 0x000fea0003c00000 */
[----:B-1----:R-:W-:Y:S01]  /*2670*/  IMAD.MOV.U32 R23, RZ, RZ, R17 ;  /* 0x000000ffff177224 */ /* 0x002fe200078e0011 */
[----:B------:R-:W-:Y:S05]  /*2680*/  BRA `(.L_x_7116) ;  /* 0xffffea4000007947 */ /* 0x000fea000383ffff */
.L_x_7087:
[----:B------:R-:W-:Y:S01]  /*2690*/  IMAD.MOV.U32 R19, RZ, RZ, R21 ;  /* 0x000000ffff137224 */ /* 0x000fe200078e0015 */
[----:B------:R-:W-:Y:S01]  /*26a0*/  MOV R20, 0x26f0 ;  /* 0x000026f000147802 */ /* 0x000fe20000000f00 */
[----:B------:R-:W-:Y:S02]  /*26b0*/  IMAD.MOV.U32 R18, RZ, RZ, 0x4 ;  /* 0x00000004ff127424 */ /* 0x000fe400078e00ff */
[----:B------:R-:W-:Y:S02]  /*26c0*/  IMAD.MOV.U32 R17, RZ, RZ, 0x1f ;  /* 0x0000001fff117424 */ /* 0x000fe400078e00ff */
[----:B------:R-:W-:-:S02]  /*26d0*/  IMAD.MOV.U32 R16, RZ, RZ, -0x1 ;  /* 0xffffffffff107424 */ /* 0x000fc400078e00ff */
[----:B0-----:R-:W-:Y:S05]  /*26e0*/  CALL.REL.NOINC `($__internal_134_$__cuda_sm70_shflsync_bfly_p) ;  /* 0x00000b7000007944 */ /* 0x001fea0003c00000 */
[----:B-1----:R-:W-:Y:S01]  /*26f0*/  IMAD.MOV.U32 R27, RZ, RZ, R17 ;  /* 0x000000ffff1b7224 */ /* 0x002fe200078e0011 */
[----:B------:R-:W-:Y:S05]  /*2700*/  BRA `(.L_x_7117) ;  /* 0xffffea2000007947 */ /* 0x000fea000383ffff */
.L_x_7088:
[----:B------:R-:W-:Y:S01]  /*2710*/  IMAD.MOV.U32 R19, RZ, RZ, R29 ;  /* 0x000000ffff137224 */ /* 0x000fe200078e001d */
[----:B------:R-:W-:Y:S01]  /*2720*/  MOV R20, 0x2770 ;  /* 0x0000277000147802 */ /* 0x000fe20000000f00 */
[----:B------:R-:W-:-:S02]  /*2730*/  IMAD.MOV.U32 R18, RZ, RZ, 0x4 ;  /* 0x00000004ff127424 */ /* 0x000fc400078e00ff */
[----:B------:R-:W-:Y:S02]  /*2740*/  IMAD.MOV.U32 R17, RZ, RZ, 0x1f ;  /* 0x0000001fff117424 */ /* 0x000fe400078e00ff */
[----:B------:R-:W-:Y:S02]  /*2750*/  IMAD.MOV.U32 R16, RZ, RZ, -0x1 ;  /* 0xffffffffff107424 */ /* 0x000fe400078e00ff */
[----:B-12---:R-:W-:Y:S05]  /*2760*/  CALL.REL.NOINC `($__internal_134_$__cuda_sm70_shflsync_bfly_p) ;  /* 0x00000af000007944 */ /* 0x006fea0003c00000 */
[----:B------:R-:W-:Y:S01]  /*2770*/  SEL R23, R23, R22, P0 ;  /* 0x0000001617177207 */ /* 0x000fe20000000000 */
[----:B-1----:R-:W-:Y:S01]  /*2780*/  IMAD.MOV.U32 R22, RZ, RZ, R17 ;  /* 0x000000ffff167224 */ /* 0x002fe200078e0011 */
[----:B------:R-:W-:Y:S01]  /*2790*/  MOV R20, 0x27f0 ;  /* 0x000027f000147802 */ /* 0x000fe20000000f00 */
[----:B------:R-:W-:Y:S02]  /*27a0*/  IMAD.MOV.U32 R18, RZ, RZ, 0x4 ;  /* 0x00000004ff127424 */ /* 0x000fe400078e00ff */
[----:B------:R-:W-:Y:S02]  /*27b0*/  IMAD.MOV.U32 R17, RZ, RZ, 0x1f ;  /* 0x0000001fff117424 */ /* 0x000fe400078e00ff */
[----:B------:R-:W-:Y:S02]  /*27c0*/  IMAD.MOV.U32 R16, RZ, RZ, -0x1 ;  /* 0xffffffffff107424 */ /* 0x000fe400078e00ff */
[----:B------:R-:W-:-:S02]  /*27d0*/  IMAD.MOV.U32 R19, RZ, RZ, R23 ;  /* 0x000000ffff137224 */ /* 0x000fc400078e0017 */
[----:B------:R-:W-:Y:S05]  /*27e0*/  CALL.REL.NOINC `($__internal_134_$__cuda_sm70_shflsync_bfly_p) ;  /* 0x00000a7000007944 */ /* 0x000fea0003c00000 */
[----:B-1----:R-:W-:Y:S01]  /*27f0*/  IMAD.MOV.U32 R28, RZ, RZ, R17 ;  /* 0x000000ffff1c7224 */ /* 0x002fe200078e0011 */
[----:B------:R-:W-:Y:S05]  /*2800*/  BRA `(.L_x_7118) ;  /* 0xffffe97000007947 */ /* 0x000fea000383ffff */
.L_x_7089:
[----:B------:R-:W-:Y:S01]  /*2810*/  IMAD.MOV.U32 R19, RZ, RZ, R21 ;  /* 0x000000ffff137224 */ /* 0x000fe200078e0015 */
[----:B------:R-:W-:Y:S01]  /*2820*/  MOV R20, 0x2870 ;  /* 0x0000287000147802 */ /* 0x000fe20000000f00 */
[----:B------:R-:W-:-:S02]  /*2830*/  IMAD.MOV.U32 R18, RZ, RZ, 0x2 ;  /* 0x00000002ff127424 */ /* 0x000fc400078e00ff */
[----:B------:R-:W-:Y:S02]  /*2840*/  IMAD.MOV.U32 R17, RZ, RZ, 0x1f ;  /* 0x0000001fff117424 */ /* 0x000fe400078e00ff */
[----:B------:R-:W-:Y:S02]  /*2850*/  IMAD.MOV.U32 R16, RZ, RZ, -0x1 ;  /* 0xffffffffff107424 */ /* 0x000fe400078e00ff */
[----:B0--3--:R-:W-:Y:S05]  /*2860*/  CALL.REL.NOINC `($__internal_134_$__cuda_sm70_shflsync_bfly_p) ;  /* 0x000009f000007944 */ /* 0x009fea0003c00000 */
        /* <DEDUP_REMOVED lines=18> */
.L_x_7090:
[----:B------:R-:W-:Y:S01]  /*2990*/  IMAD.MOV.U32 R19, RZ, RZ, R21 ;  /* 0x000000ffff137224 */ /* 0x000fe200078e0015 */
[----:B------:R-:W-:Y:S01]  /*29a0*/  MOV R20, 0x29f0 ;  /* 0x000029f000147802 */ /* 0x000fe20000000f00 */
[----:B------:R-:W-:Y:S02]  /*29b0*/  IMAD.MOV.U32 R18, RZ, RZ, 0x1 ;  /* 0x00000001ff127424 */ /* 0x000fe400078e00ff */
[----:B------:R-:W-:Y:S02]  /*29c0*/  IMAD.MOV.U32 R17, RZ, RZ, 0x1f ;  /* 0x0000001fff117424 */ /* 0x000fe400078e00ff */
[----:B------:R-:W-:-:S02]  /*29d0*/  IMAD.MOV.U32 R16, RZ, RZ, -0x1 ;  /* 0xffffffffff107424 */ /* 0x000fc400078e00ff */
[----:B--2---:R-:W-:Y:S05]  /*29e0*/  CALL.REL.NOINC `($__internal_134_$__cuda_sm70_shflsync_bfly_p) ;  /* 0x0000087000007944 */ /* 0x004fea0003c00000 */
[----:B-1----:R-:W-:Y:S01]  /*29f0*/  IMAD.MOV.U32 R22, RZ, RZ, R17 ;  /* 0x000000ffff167224 */ /* 0x002fe200078e0011 */
[----:B------:R-:W-:Y:S05]  /*2a00*/  BRA `(.L_x_7120) ;  /* 0xffffe89000007947 */ /* 0x000fea000383ffff */
.L_x_7091:
[----:B------:R-:W-:Y:S01]  /*2a10*/  IMAD.MOV.U32 R19, RZ, RZ, R27 ;  /* 0x000000ffff137224 */ /* 0x000fe200078e001b */
[----:B------:R-:W-:Y:S01]  /*2a20*/  MOV R20, 0x2a70 ;  /* 0x00002a7000147802 */ /* 0x000fe20000000f00 */
[----:B------:R-:W-:-:S02]  /*2a30*/  IMAD.MOV.U32 R18, RZ, RZ, 0x1 ;  /* 0x00000001ff127424 */ /* 0x000fc400078e00ff */
[----:B------:R-:W-:Y:S02]  /*2a40*/  IMAD.MOV.U32 R17, RZ, RZ, 0x1f ;  /* 0x0000001fff117424 */ /* 0x000fe400078e00ff */
[----:B------:R-:W-:Y:S02]  /*2a50*/  IMAD.MOV.U32 R16, RZ, RZ, -0x1 ;  /* 0xffffffffff107424 */ /* 0x000fe400078e00ff */
[----:B01----:R-:W-:Y:S05]  /*2a60*/  CALL.REL.NOINC `($__internal_134_$__cuda_sm70_shflsync_bfly_p) ;  /* 0x000007f000007944 */ /* 0x003fea0003c00000 */
        /* <DEDUP_REMOVED lines=8> */
[----:B-1----:R-:W-:Y:S05]  /*2af0*/  BRA `(.L_x_7121) ;  /* 0xffffe7f000007947 */ /* 0x002fea000383ffff */
.L_x_7098:
[----:B------:R-:W-:Y:S01]  /*2b00*/  IMAD.MOV.U32 R19, RZ, RZ, R29 ;  /* 0x000000ffff137224 */ /* 0x000fe200078e001d */
[----:B------:R-:W-:Y:S01]  /*2b10*/  MOV R20, 0x2b60 ;  /* 0x00002b6000147802 */ /* 0x000fe20000000f00 */
[----:B------:R-:W-:-:S02]  /*2b20*/  IMAD.MOV.U32 R18, RZ, RZ, 0x10 ;  /* 0x00000010ff127424 */ /* 0x000fc400078e00ff */
[----:B------:R-:W-:Y:S02]  /*2b30*/  IMAD.MOV.U32 R17, RZ, RZ, 0x1f ;  /* 0x0000001fff117424 */ /* 0x000fe400078e00ff */
[----:B------:R-:W-:Y:S02]  /*2b40*/  IMAD.MOV.U32 R16, RZ, RZ, -0x1 ;  /* 0xffffffffff107424 */ /* 0x000fe400078e00ff */
[----:B------:R-:W-:Y:S05]  /*2b50*/  CALL.REL.NOINC `($__internal_134_$__cuda_sm70_shflsync_bfly_p) ;  /* 0x0000070000007944 */ /* 0x000fea0003c00000 */
[----:B-1----:R-:W-:Y:S01]  /*2b60*/  IMAD.MOV.U32 R23, RZ, RZ, R17 ;  /* 0x000000ffff177224 */ /* 0x002fe200078e0011 */
[----:B------:R-:W-:Y:S05]  /*2b70*/  BRA `(.L_x_7122) ;  /* 0xffffedf000007947 */ /* 0x000fea000383ffff */
.L_x_7099:
[----:B------:R-:W-:Y:S01]  /*2b80*/  IMAD.MOV.U32 R19, RZ, RZ, R27 ;  /* 0x000000ffff137224 */ /* 0x000fe200078e001b */
[----:B------:R-:W-:Y:S01]  /*2b90*/  MOV R20, 0x2be0 ;  /* 0x00002be000147802 */ /* 0x000fe20000000f00 */
[----:B------:R-:W-:Y:S02]  /*2ba0*/  IMAD.MOV.U32 R18, RZ, RZ, 0x10 ;  /* 0x00000010ff127424 */ /* 0x000fe400078e00ff */
[----:B------:R-:W-:Y:S02]  /*2bb0*/  IMAD.MOV.U32 R17, RZ, RZ, 0x1f ;  /* 0x0000001fff117424 */ /* 0x000fe400078e00ff */
[----:B------:R-:W-:Y:S02]  /*2bc0*/  IMAD.MOV.U32 R16, RZ, RZ, -0x1 ;  /* 0xffffffffff107424 */ /* 0x000fe400078e00ff */
[----:B01----:R-:W-:Y:S05]  /*2bd0*/  CALL.REL.NOINC `($__internal_134_$__cuda_sm70_shflsync_bfly_p) ;  /* 0x0000068000007944 */ /* 0x003fea0003c00000 */
[----:B-1----:R-:W-:Y:S01]  /*2be0*/  IMAD.MOV.U32 R28, RZ, RZ, R17 ;  /* 0x000000ffff1c7224 */ /* 0x002fe200078e0011 */
[----:B------:R-:W-:Y:S01]  /*2bf0*/  MOV R20, 0x2c50 ;  /* 0x00002c5000147802 */ /* 0x000fe20000000f00 */
[----:B------:R-:W-:-:S02]  /*2c00*/  IMAD.MOV.U32 R19, RZ, RZ, R22 ;  /* 0x000000ffff137224 */ /* 0x000fc400078e0016 */
[----:B------:R-:W-:Y:S02]  /*2c10*/  IMAD.MOV.U32 R18, RZ, RZ, 0x10 ;  /* 0x00000010ff127424 */ /* 0x000fe400078e00ff */
[----:B------:R-:W-:Y:S02]  /*2c20*/  IMAD.MOV.U32 R17, RZ, RZ, 0x1f ;  /* 0x0000001fff117424 */ /* 0x000fe400078e00ff */
[----:B------:R-:W-:Y:S02]  /*2c30*/  IMAD.MOV.U32 R16, RZ, RZ, -0x1 ;  /* 0xffffffffff107424 */ /* 0x000fe400078e00ff */
[----:B------:R-:W-:Y:S05]  /*2c40*/  CALL.REL.NOINC `($__internal_134_$__cuda_sm70_shflsync_bfly_p) ;  /* 0x0000061000007944 */ /* 0x000fea0003c00000 */
[----:B-1----:R-:W-:Y:S01]  /*2c50*/  IMAD.MOV.U32 R21, RZ, RZ, R17 ;  /* 0x000000ffff157224 */ /* 0x002fe200078e0011 */
[----:B------:R-:W-:Y:S05]  /*2c60*/  BRA `(.L_x_7123) ;  /* 0xffffed3000007947 */ /* 0x000fea000383ffff */
.L_x_7100:
[----:B------:R-:W-:Y:S01]  /*2c70*/  IMAD.MOV.U32 R19, RZ, RZ, R23 ;  /* 0x000000ffff137224 */ /* 0x000fe200078e0017 */
[----:B------:R-:W-:Y:S01]  /*2c80*/  MOV R20, 0x2cd0 ;  /* 0x00002cd000147802 */ /* 0x000fe20000000f00 */
[----:B------:R-:W-:Y:S02]  /*2c90*/  IMAD.MOV.U32 R18, RZ, RZ, 0x8 ;  /* 0x00000008ff127424 */ /* 0x000fe400078e00ff */
[----:B------:R-:W-:Y:S02]  /*2ca0*/  IMAD.MOV.U32 R17, RZ, RZ, 0x1f ;  /* 0x0000001fff117424 */ /* 0x000fe400078e00ff */
[----:B------:R-:W-:-:S02]  /*2cb0*/  IMAD.MOV.U32 R16, RZ, RZ, -0x1 ;  /* 0xffffffffff107424 */ /* 0x000fc400078e00ff */
[----:B0-23--:R-:W-:Y:S05]  /*2cc0*/  CALL.REL.NOINC `($__internal_134_$__cuda_sm70_shflsync_bfly_p) ;  /* 0x0000059000007944 */ /* 0x00dfea0003c00000 */
[----:B------:R-:W-:Y:S01]  /*2cd0*/  FSEL R28, R28, R27, P1 ;  /* 0x0000001b1c1c7208 */ /* 0x000fe20000800000 */
[----:B-1----:R-:W-:Y:S01]  /*2ce0*/  IMAD.MOV.U32 R27, RZ, RZ, R17 ;  /* 0x000000ffff1b7224 */ /* 0x002fe200078e0011 */
[----:B------:R-:W-:Y:S01]  /*2cf0*/  MOV R20, 0x2d50 ;  /* 0x00002d5000147802 */ /* 0x000fe20000000f00 */
[----:B------:R-:W-:-:S02]  /*2d00*/  IMAD.MOV.U32 R18, RZ, RZ, 0x8 ;  /* 0x00000008ff127424 */ /* 0x000fc400078e00ff */
[----:B------:R-:W-:Y:S02]  /*2d10*/  IMAD.MOV.U32 R17, RZ, RZ, 0x1f ;  /* 0x0000001fff117424 */ /* 0x000fe400078e00ff */
[----:B------:R-:W-:Y:S02]  /*2d20*/  IMAD.MOV.U32 R16, RZ, RZ, -0x1 ;  /* 0xffffffffff107424 */ /* 0x000fe400078e00ff */
[----:B------:R-:W-:Y:S02]  /*2d30*/  IMAD.MOV.U32 R19, RZ, RZ, R28 ;  /* 0x000000ffff137224 */ /* 0x000fe400078e001c */
[----:B------:R-:W-:Y:S05]  /*2d40*/  CALL.REL.NOINC `($__internal_134_$__cuda_sm70_shflsync_bfly_p) ;  /* 0x0000051000007944 */ /* 0x000fea0003c00000 */
[----:B------:R-:W-:Y:S01]  /*2d50*/  SEL R21, R21, R22, P1 ;  /* 0x0000001615157207 */ /* 0x000fe20000800000 */
[----:B-1----:R-:W-:Y:S01]  /*2d60*/  IMAD.MOV.U32 R29, RZ, RZ, R17 ;  /* 0x000000ffff1d7224 */ /* 0x002fe200078e0011 */
[----:B------:R-:W-:Y:S01]  /*2d70*/  MOV R20, 0x2dd0 ;  /* 0x00002dd000147802 */ /* 0x000fe20000000f00 */
[----:B------:R-:W-:Y:S02]  /*2d80*/  IMAD.MOV.U32 R18, RZ, RZ, 0x8 ;  /* 0x00000008ff127424 */ /* 0x000fe400078e00ff */
[----:B------:R-:W-:Y:S02]  /*2d90*/  IMAD.MOV.U32 R17, RZ, RZ, 0x1f ;  /* 0x0000001fff117424 */ /* 0x000fe400078e00ff */
[----:B------:R-:W-:-:S02]  /*2da0*/  IMAD.MOV.U32 R16, RZ, RZ, -0x1 ;  /* 0xffffffffff107424 */ /* 0x000fc400078e00ff */
[----:B------:R-:W-:Y:S02]  /*2db0*/  IMAD.MOV.U32 R19, RZ, RZ, R21 ;  /* 0x000000ffff137224 */ /* 0x000fe400078e0015 */
[----:B------:R-:W-:Y:S05]  /*2dc0*/  CALL.REL.NOINC `($__internal_134_$__cuda_sm70_shflsync_bfly_p) ;  /* 0x0000049000007944 */ /* 0x000fea0003c00000 */
[----:B-1----:R-:W-:Y:S01]  /*2dd0*/  IMAD.MOV.U32 R22, RZ, RZ, R17 ;  /* 0x000000ffff167224 */ /* 0x002fe200078e0011 */
[----:B------:R-:W-:Y:S05]  /*2de0*/  BRA `(.L_x_7124) ;  /* 0xffffec7000007947 */ /* 0x000fea000383ffff */
.L_x_7101:
[----:B------:R-:W-:Y:S01]  /*2df0*/  IMAD.MOV.U32 R19, RZ, RZ, R23 ;  /* 0x000000ffff137224 */ /* 0x000fe200078e0017 */
[----:B------:R-:W-:Y:S01]  /*2e00*/  MOV R20, 0x2e50 ;  /* 0x00002e5000147802 */ /* 0x000fe20000000f00 */
[----:B------:R-:W-:Y:S02]  /*2e10*/  IMAD.MOV.U32 R18, RZ, RZ, 0x4 ;  /* 0x00000004ff127424 */ /* 0x000fe400078e00ff */
[----:B------:R-:W-:Y:S02]  /*2e20*/  IMAD.MOV.U32 R17, RZ, RZ, 0x1f ;  /* 0x0000001fff117424 */ /* 0x000fe400078e00ff */
[----:B------:R-:W-:Y:S02]  /*2e30*/  IMAD.MOV.U32 R16, RZ, RZ, -0x1 ;  /* 0xffffffffff107424 */ /* 0x000fe400078e00ff */
[----:B0-----:R-:W-:Y:S05]  /*2e40*/  CALL.REL.NOINC `($__internal_134_$__cuda_sm70_shflsync_bfly_p) ;  /* 0x0000041000007944 */ /* 0x001fea0003c00000 */
[----:B-1----:R-:W-:Y:S01]  /*2e50*/  IMAD.MOV.U32 R27, RZ, RZ, R17 ;  /* 0x000000ffff1b7224 */ /* 0x002fe200078e0011 */
[----:B------:R-:W-:Y:S05]  /*2e60*/  BRA `(.L_x_7125) ;  /* 0xffffec5000007947 */ /* 0x000fea000383ffff */
.L_x_7102:
        /* <DEDUP_REMOVED lines=16> */
.L_x_7103:
        /* <DEDUP_REMOVED lines=24> */
.L_x_7104:
        /* <DEDUP_REMOVED lines=8> */
.L_x_7105:
        /* <DEDUP_REMOVED lines=15> */
        .weak           $__internal_134_$__cuda_sm70_shflsync_bfly_p
        .type           $__internal_134_$__cuda_sm70_shflsync_bfly_p,@function
        .size           $__internal_134_$__cuda_sm70_shflsync_bfly_p,(.L_x_11078 - $__internal_134_$__cuda_sm70_shflsync_bfly_p)
$__internal_134_$__cuda_sm70_shflsync_bfly_p:
[----:B------:R-:W-:Y:S04]  /*3260*/  WARPSYNC R16 ;  /* 0x0000001000007348 */ /* 0x000fe80003800000 */
[----:B------:R0:W1:Y:S02]  /*3270*/  SHFL.BFLY PT, R17, R19, R18, R17 ;  /* 0x0c00001213117389 */ /* 0x00006400000e0011 */
[----:B0-----:R-:W-:-:S02]  /*3280*/  IMAD.MOV.U32 R18, RZ, RZ, R20 ;  /* 0x000000ffff127224 */ /* 0x001fc400078e0014 */
[----:B------:R-:W-:-:S04]  /*3290*/  IMAD.MOV.U32 R19, RZ, RZ, 0x0 ;  /* 0x00000000ff137424 */ /* 0x000fc800078e00ff */
[----:B------:R-:W-:Y:S05]  /*32a0*/  RET.REL.NODEC R18 `(_ZN4vllm3moe10topkGatingILi12ELi384ELi4ELi4ELi32El6__halfLNS0_11ScoringFuncE0EEEvPKT5_PKbPfiPT4_PiiiibPKf) ;  /* 0xffffcd5012007950 */ /* 0x000fea0003c3ffff */
.L_x_7130:
        /* <DEDUP_REMOVED lines=13> */
.L_x_11078:


//--------------------- .text._ZN4vllm3moe10topkGatingILi10ELi320ELi4ELi4ELi32El6__halfLNS0_11ScoringFuncE0EEEvPKT5_PKbPfiPT4_PiiiibPKf --------------------------
	.section	.text._ZN4vllm3moe10topkGatingILi10ELi320ELi4ELi4ELi32El6__halfLNS0_11ScoringFuncE0EEEvPKT5_PKbPfiPT4_PiiiibPKf,"ax",@progbits
	.sectioninfo	@"SHI_REGISTERS=32"
	.align	128
        .global         _ZN4vllm3moe10topkGatingILi10ELi320ELi4ELi4ELi32El6__halfLNS0_11ScoringFuncE0EEEvPKT5_PKbPfiPT4_PiiiibPKf
        .type           _ZN4vllm3moe10topkGatingILi10ELi320ELi4ELi4ELi32El6__halfLNS0_11ScoringFuncE0EEEvPKT5_PKbPfiPT4_PiiiibPKf,@function
        .size           _ZN4vllm3moe10topkGatingILi10ELi320ELi4ELi4ELi32El6__halfLNS0_11ScoringFuncE0EEEvPKT5_PKbPfiPT4_PiiiibPKf,(.L_x_11079 - _ZN4vllm3moe10topkGatingILi10ELi320ELi4ELi4ELi32El6__halfLNS0_11ScoringFuncE0EEEvPKT5_PKbPfiPT4_PiiiibPKf)
        .other          _ZN4vllm3moe10topkGatingILi10ELi320ELi4ELi4ELi32El6__halfLNS0_11ScoringFuncE0EEEvPKT5_PKbPfiPT4_PiiiibPKf,@"STO_CUDA_ENTRY STV_DEFAULT"
_ZN4vllm3moe10topkGatingILi10ELi320ELi4ELi4ELi32El6__halfLNS0_11ScoringFuncE0EEEvPKT5_PKbPfiPT4_PiiiibPKf:
.text._ZN4vllm3moe10topkGatingILi10ELi320ELi4ELi4ELi32El6__halfLNS0_11ScoringFuncE0EEEvPKT5_PKbPfiPT4_PiiiibPKf:
        /* <DEDUP_REMOVED lines=83> */
[----:B------:R-:W-:-:S05]  /*0530*/  FMUL.FTZ R11, R11, 1.4426950216293334961 ;  /* 0x3fb8aa3b0b0b7820 */ /* 0x000fca0000410000 */
[----:B------:R-:W3:Y:S01]  /*0540*/  MUFU.EX2 R7, R7 ;  /* 0x0000000700077308 */ /* 0x000ee20000000800 */
[----:B-1----:R-:W-:-:S07]  /*0550*/  FADD.FTZ R13, R13, R4 ;  /* 0x000000040d0d7221 */ /* 0x002fce0000010000 */
[----:B------:R-:W1:Y:S01]  /*0560*/  MUFU.EX2 R8, R8 ;  /* 0x0000000800087308 */ /* 0x000e620000000800 */
[----:B0-----:R-:W-:-:S07]  /*0570*/  FADD.FTZ R14, R13, R6 ;  /* 0x000000060d0e7221 */ /* 0x001fce0000010000 */
[----:B------:R-:W0:Y:S01]  /*0580*/  MUFU.EX2 R9, R9 ;  /* 0x0000000900097308 */ /* 0x000e220000000800 */
[----:B---3--:R-:W-:-:S07]  /*0590*/  FADD.FTZ R13, R14, R7 ;  /* 0x000000070e0d7221 */ /* 0x008fce0000010000 */
[----:B------:R-:W3:Y:S01]  /*05a0*/  MUFU.EX2 R10, R15 ;  /* 0x0000000f000a7308 */ /* 0x000ee20000000800 */
[----:B-1----:R-:W-:-:S07]  /*05b0*/  FADD.FTZ R14, R13, R8 ;  /* 0x000000080d0e7221 */ /* 0x002fce0000010000 */
[----:B------:R-:W1:Y:S01]  /*05c0*/  MUFU.EX2 R11, R11 ;  /* 0x0000000b000b7308 */ /* 0x000e620000000800 */
[----:B0-----:R-:W-:-:S04]  /*05d0*/  FADD.FTZ R13, R14, R9 ;  /* 0x000000090e0d7221 */ /* 0x001fc80000010000 */
[----:B---3--:R-:W-:-:S04]  /*05e0*/  FADD.FTZ R14, R13, R10 ;  /* 0x0000000a0d0e7221 */ /* 0x008fc80000010000 */
        /* <DEDUP_REMOVED lines=76> */
.L_x_7131:
[----:B------:R0:W-:Y:S04]  /*0ab0*/  STL.64 [R1], R2 ;  /* 0x0000000201007387 */ /* 0x0001e80000100a00 */
[----:B------:R0:W-:Y:S04]  /*0ac0*/  STL.64 [R1+0x8], R4 ;  /* 0x0000080401007387 */ /* 0x0001e80000100a00 */
[----:B------:R0:W-:Y:S04]  /*0ad0*/  STL.64 [R1+0x10], R6 ;  /* 0x0000100601007387 */ /* 0x0001e80000100a00 */
[----:B------:R0:W-:Y:S04]  /*0ae0*/  STL.64 [R1+0x18], R8 ;  /* 0x0000180801007387 */ /* 0x0001e80000100a00 */
[----:B------:R0:W-:Y:S02]  /*0af0*/  STL.64 [R1+0x20], R10 ;  /* 0x0000200a01007387 */ /* 0x0001e40000100a00 */
.L_x_7132:
        /* <DEDUP_REMOVED lines=9> */
.L_x_7148:
        /* <DEDUP_REMOVED lines=44> */
.L_x_7165:
[----:B------:R-:W-:Y:S05]  /*0e50*/  BRA.DIV ~URZ, `(.L_x_7136) ;  /* 0x000013d27f007947 */ /* 0x000fea000b800000 */
[----:B------:R2:W3:Y:S04]  /*0e60*/  SHFL.BFLY PT, R24, R27, 0x10, 0x1f ;  /* 0x0e001f001b187f89 */ /* 0x0004e800000e0000 */
[----:B------:R2:W4:Y:S02]  /*0e70*/  SHFL.BFLY PT, R18, R19, 0x10, 0x1f ;  /* 0x0e001f0013127f89 */ /* 0x00052400000e0000 */
.L_x_7166:
        /* <DEDUP_REMOVED lines=12> */
.L_x_7167:
[----:B-1----:R-:W-:-:S13]  /*0f40*/  FSETP.GEU.FTZ.AND P1, PT, R17, R26, PT ;  /* 0x0000001a1100720b */ /* 0x002fda0003f3e000 */
[----:B------:R-:W-:-:S04]  /*0f50*/  @P1 FSETP.NEU.FTZ.AND P2, PT, R17, R26, PT ;  /* 0x0000001a1100120b */ /* 0x000fc80003f5d000 */
[----:B---3--:R-:W-:-:S13]  /*0f60*/  @P1 ISETP.LT.AND P0, PT, R19, R18, !P2 ;  /* 0x000000121300120c */ /* 0x008fda0005701270 */
[----:B0-----:R-:W-:Y:S01]  /*0f70*/  FSEL R17, R26, R17, P0 ;  /* 0x000000111a117208 */ /* 0x001fe20000000000 */
[----:B------:R-:W-:Y:S05]  /*0f80*/  BRA.DIV ~URZ, `(.L_x_7138) ;  /* 0x000015127f007947 */ /* 0x000fea000b800000 */
[----:B------:R0:W1:Y:S02]  /*0f90*/  SHFL.BFLY PT, R26, R17, 0x4, 0x1f ;  /* 0x0c801f00111a7f89 */ /* 0x00006400000e0000 */
.L_x_7168:
[----:B--2---:R-:W-:Y:S01]  /*0fa0*/  FSEL R27, R27, R24, P0 ;  /* 0x000000181b1b7208 */ /* 0x004fe20000000000 */
[----:B------:R-:W-:Y:S05]  /*0fb0*/  BRA.DIV ~URZ, `(.L_x_7139) ;  /* 0x000015627f007947 */ /* 0x000fea000b800000 */
[----:B------:R-:W-:Y:S02]  /*0fc0*/  SEL R19, R19, R18, P0 ;  /* 0x0000001213137207 */ /* 0x000fe40000000000 */
[----:B------:R2:W3:Y:S04]  /*0fd0*/  SHFL.BFLY PT, R18, R27, 0x4, 0x1f ;  /* 0x0c801f001b127f89 */ /* 0x0004e800000e0000 */
[----:B------:R2:W4:Y:S02]  /*0fe0*/  SHFL.BFLY PT, R24, R19, 0x4, 0x1f ;  /* 0x0c801f0013187f89 */ /* 0x00052400000e0000 */
.L_x_7169:
        /* <DEDUP_REMOVED lines=12> */
.L_x_7170:
[----:B-1----:R-:W-:-:S13]  /*10b0*/  FSETP.GEU.FTZ.AND P1, PT, R17, R18, PT ;  /* 0x000000121100720b */ /* 0x002fda0003f3e000 */
[----:B------:R-:W-:-:S04]  /*10c0*/  @P1 FSETP.NEU.FTZ.AND P2, PT, R17, R18, PT ;  /* 0x000000121100120b */ /* 0x000fc80003f5d000 */
[----:B---3--:R-:W-:-:S13]  /*10d0*/  @P1 ISETP.LT.AND P0, PT, R19, R24, !P2 ;  /* 0x000000181300120c */ /* 0x008fda0005701270 */
[----:B0-----:R-:W-:Y:S01]  /*10e0*/  FSEL R17, R18, R17, P0 ;  /* 0x0000001112117208 */ /* 0x001fe20000000000 */
[----:B------:R-:W-:Y:S05]  /*10f0*/  BRA.DIV ~URZ, `(.L_x_7141) ;  /* 0x000016a27f007947 */ /* 0x000fea000b800000 */
[----:B------:R0:W1:Y:S02]  /*1100*/  SHFL.BFLY PT, R18, R17, 0x1, 0x1f ;  /* 0x0c201f0011127f89 */ /* 0x00006400000e0000 */
.L_x_7171:
[----:B--2---:R-:W-:Y:S01]  /*1110*/  FSEL R26, R26, R27, P0 ;  /* 0x0000001b1a1a7208 */ /* 0x004fe20000000000 */
[----:B------:R-:W-:Y:S05]  /*1120*/  BRA.DIV ~URZ, `(.L_x_7142) ;  /* 0x000016f27f007947 */ /* 0x000fea000b800000 */
[----:B------:R-:W-:Y:S02]  /*1130*/  SEL R24, R19, R24, P0 ;  /* 0x0000001813187207 */ /* 0x000fe40000000000 */
[----:B------:R2:W3:Y:S04]  /*1140*/  SHFL.BFLY PT, R19, R26, 0x1, 0x1f ;  /* 0x0c201f001a137f89 */ /* 0x0004e800000e0000 */
[----:B------:R2:W4:Y:S02]  /*1150*/  SHFL.BFLY PT, R13, R24, 0x1, 0x1f ;  /* 0x0c201f00180d7f89 */ /* 0x00052400000e0000 */
.L_x_7172:
        /* <DEDUP_REMOVED lines=30> */
.L_x_7144:
[----:B------:R-:W-:Y:S05]  /*1340*/  BSYNC B1 ;  /* 0x0000000000017941 */ /* 0x000fea0003800000 */
.L_x_7143:
        /* <DEDUP_REMOVED lines=20> */
.L_x_7147:
[----:B------:R-:W-:Y:S05]  /*1490*/  BSYNC B1 ;  /* 0x0000000000017941 */ /* 0x000fea0003800000 */
.L_x_7146:
[----:B0-----:R-:W-:Y:S05]  /*14a0*/  BRA `(.L_x_7148) ;  /* 0xfffff6e000007947 */ /* 0x001fea000383ffff */
.L_x_7134:
[----:B------:R-:W-:Y:S02]  /*14b0*/  IMAD.MOV.U32 R25, RZ, RZ, RZ ;  /* 0x000000ffff197224 */ /* 0x000fe400078e00ff */
.L_x_7161:
        /* <DEDUP_REMOVED lines=44> */
.L_x_7173:
[----:B------:R-:W-:Y:S05]  /*1780*/  BRA.DIV ~URZ, `(.L_x_7150) ;  /* 0x000012027f007947 */ /* 0x000fea000b800000 */
[----:B------:R2:W3:Y:S04]  /*1790*/  SHFL.BFLY PT, R27, R24, 0x10, 0x1f ;  /* 0x0e001f00181b7f89 */ /* 0x0004e800000e0000 */
[----:B------:R2:W4:Y:S02]  /*17a0*/  SHFL.BFLY PT, R19, R18, 0x10, 0x1f ;  /* 0x0e001f0012137f89 */ /* 0x00052400000e0000 */
.L_x_7174:
        /* <DEDUP_REMOVED lines=12> */
.L_x_7175:
[----:B--2---:R-:W-:-:S13]  /*1870*/  FSETP.GEU.FTZ.AND P1, PT, R17, R24, PT ;  /* 0x000000181100720b */ /* 0x004fda0003f3e000 */
[----:B------:R-:W-:-:S04]  /*1880*/  @P1 FSETP.NEU.FTZ.AND P2, PT, R17, R24, PT ;  /* 0x000000181100120b */ /* 0x000fc80003f5d000 */
[----:B0-----:R-:W-:-:S13]  /*1890*/  @P1 ISETP.LT.AND P0, PT, R26, R19, !P2 ;  /* 0x000000131a00120c */ /* 0x001fda0005701270 */
[----:B-1----:R-:W-:Y:S01]  /*18a0*/  FSEL R17, R24, R17, P0 ;  /* 0x0000001118117208 */ /* 0x002fe20000000000 */
[----:B------:R-:W-:Y:S05]  /*18b0*/  BRA.DIV ~URZ, `(.L_x_7152) ;  /* 0x000013427f007947 */ /* 0x000fea000b800000 */
[----:B------:R0:W1:Y:S02]  /*18c0*/  SHFL.BFLY PT, R24, R17, 0x4, 0x1f ;  /* 0x0c801f0011187f89 */ /* 0x00006400000e0000 */
.L_x_7176:
[----:B---3--:R-:W-:Y:S01]  /*18d0*/  FSEL R18, R18, R27, P0 ;  /* 0x0000001b12127208 */ /* 0x008fe20000000000 */
[----:B------:R-:W-:Y:S05]  /*18e0*/  BRA.DIV ~URZ, `(.L_x_7153) ;  /* 0x000013927f007947 */ /* 0x000fea000b800000 */
[----:B------:R-:W-:Y:S01]  /*18f0*/  SEL R26, R26, R19, P0 ;  /* 0x000000131a1a7207 */ /* 0x000fe20000000000 */
[----:B------:R2:W3:Y:S04]  /*1900*/  SHFL.BFLY PT, R27, R18, 0x4, 0x1f ;  /* 0x0c801f00121b7f89 */ /* 0x0004e800000e0000 */
[----:B------:R2:W4:Y:S02]  /*1910*/  SHFL.BFLY PT, R19, R26, 0x4, 0x1f ;  /* 0x0c801f001a137f89 */ /* 0x00052400000e0000 */
.L_x_7177:
        /* <DEDUP_REMOVED lines=12> */
.L_x_7178:
[----:B-1----:R-:W-:-:S13]  /*19e0*/  FSETP.GEU.FTZ.AND P1, PT, R17, R24, PT ;  /* 0x000000181100720b */ /* 0x002fda0003f3e000 */
[----:B------:R-:W-:-:S04]  /*19f0*/  @P1 FSETP.NEU.FTZ.AND P2, PT, R17, R24, PT ;  /* 0x000000181100120b */ /* 0x000fc80003f5d000 */
[----:B---3--:R-:W-:-:S13]  /*1a00*/  @P1 ISETP.LT.AND P0, PT, R19, R26, !P2 ;  /* 0x0000001a1300120c */ /* 0x008fda0005701270 */
[----:B0-----:R-:W-:Y:S01]  /*1a10*/  FSEL R17, R24, R17, P0 ;  /* 0x0000001118117208 */ /* 0x001fe20000000000 */
[----:B------:R-:W-:Y:S05]  /*1a20*/  BRA.DIV ~URZ, `(.L_x_7155) ;  /* 0x000014d27f007947 */ /* 0x000fea000b800000 */
[----:B------:R0:W1:Y:S02]  /*1a30*/  SHFL.BFLY PT, R24, R17, 0x1, 0x1f ;  /* 0x0c201f0011187f89 */ /* 0x00006400000e0000 */
.L_x_7179:
[----:B--2---:R-:W-:Y:S01]  /*1a40*/  FSEL R27, R27, R18, P0 ;  /* 0x000000121b1b7208 */ /* 0x004fe20000000000 */
[----:B------:R-:W-:Y:S05]  /*1a50*/  BRA.DIV ~URZ, `(.L_x_7156) ;  /* 0x000015227f007947 */ /* 0x000fea000b800000 */
[----:B------:R-:W-:Y:S01]  /*1a60*/  SEL R26, R19, R26, P0 ;  /* 0x0000001a131a7207 */ /* 0x000fe20000000000 */
[----:B------:R2:W3:Y:S04]  /*1a70*/  SHFL.BFLY PT, R18, R27, 0x1, 0x1f ;  /* 0x0c201f001b127f89 */ /* 0x0004e800000e0000 */
[----:B------:R2:W4:Y:S02]  /*1a80*/  SHFL.BFLY PT, R13, R26, 0x1, 0x1f ;  /* 0x0c201f001a0d7f89 */ /* 0x00052400000e0000 */
.L_x_7180:
        /* <DEDUP_REMOVED lines=29> */
.L_x_7158:
[----:B------:R-:W-:Y:S05]  /*1c60*/  BSYNC B1 ;  /* 0x0000000000017941 */ /* 0x000fea0003800000 */
.L_x_7157:
        /* <DEDUP_REMOVED lines=20> */
.L_x_7160:
[----:B------:R-:W-:Y:S05]  /*1db0*/  BSYNC B1 ;  /* 0x0000000000017941 */ /* 0x000fea0003800000 */
.L_x_7159:
[----:B0-----:R-:W-:Y:S05]  /*1dc0*/  BRA `(.L_x_7161) ;  /* 0xfffff6f000007947 */ /* 0x001fea000383ffff */
.L_x_7145:
[----:B------:R-:W-:Y:S05]  /*1dd0*/  BSYNC B0 ;  /* 0x0000000000007941 */ /* 0x000fea0003800000 */
.L_x_7133:
        /* <DEDUP_REMOVED lines=19> */
.L_x_7163:
        /* <DEDUP_REMOVED lines=20> */
.L_x_7162:
        /* <DEDUP_REMOVED lines=11> */
.L_x_7164:
        /* <DEDUP_REMOVED lines=11> */
.L_x_7135:
[----:B------:R-:W-:Y:S01]  /*21b0*/  IMAD.MOV.U32 R15, RZ, RZ, R26 ;  /* 0x000000ffff0f7224 */ /* 0x000fe200078e001a */
[----:B------:R-:W-:Y:S01]  /*21c0*/  MOV R16, 0x2210 ;  /* 0x0000221000107802 */ /* 0x000fe20000000f00 */
[----:B------:R-:W-:Y:S02]  /*21d0*/  IMAD.MOV.U32 R14, RZ, RZ, 0x10 ;  /* 0x00000010ff0e7424 */ /* 0x000fe400078e00ff */
[----:B------:R-:W-:Y:S02]  /*21e0*/  IMAD.MOV.U32 R13, RZ, RZ, 0x1f ;  /* 0x0000001fff0d7424 */ /* 0x000fe400078e00ff */
[----:B------:R-:W-:Y:S02]  /*21f0*/  IMAD.MOV.U32 R12, RZ, RZ, -0x1 ;  /* 0xffffffffff0c7424 */ /* 0x000fe400078e00ff */
[----:B------:R-:W-:Y:S05]  /*2200*/  CALL.REL.NOINC `($__internal_135_$__cuda_sm70_shflsync_bfly_p) ;  /* 0x00000e6000007944 */ /* 0x000fea0003c00000 */
[----:B-1----:R-:W-:Y:S01]  /*2210*/  IMAD.MOV.U32 R17, RZ, RZ, R13 ;  /* 0x000000ffff117224 */ /* 0x002fe200078e000d */
[----:B0-----:R-:W-:Y:S05]  /*2220*/  BRA `(.L_x_7165) ;  /* 0xffffec2000007947 */ /* 0x001fea000383ffff */
.L_x_7136:
[----:B------:R-:W-:Y:S01]  /*2230*/  IMAD.MOV.U32 R15, RZ, RZ, R27 ;  /* 0x000000ffff0f7224 */ /* 0x000fe200078e001b */
[----:B------:R-:W-:Y:S01]  /*2240*/  MOV R16, 0x2290 ;  /* 0x0000229000107802 */ /* 0x000fe20000000f00 */
[----:B------:R-:W-:Y:S02]  /*2250*/  IMAD.MOV.U32 R14, RZ, RZ, 0x10 ;  /* 0x00000010ff0e7424 */ /* 0x000fe400078e00ff */
[----:B------:R-:W-:-:S02]  /*2260*/  IMAD.MOV.U32 R13, RZ, RZ, 0x1f ;  /* 0x0000001fff0d7424 */ /* 0x000fc400078e00ff */
[----:B------:R-:W-:Y:S02]  /*2270*/  IMAD.MOV.U32 R12, RZ, RZ, -0x1 ;  /* 0xffffffffff0c7424 */ /* 0x000fe400078e00ff */
[----:B01----:R-:W-:Y:S05]  /*2280*/  CALL.REL.NOINC `($__internal_135_$__cuda_sm70_shflsync_bfly_p) ;  /* 0x00000de000007944 */ /* 0x003fea0003c00000 */
[----:B-1----:R-:W-:Y:S01]  /*2290*/  IMAD.MOV.U32 R24, RZ, RZ, R13 ;  /* 0x000000ffff187224 */ /* 0x002fe200078e000d */
[----:B------:R-:W-:Y:S01]  /*22a0*/  MOV R16, 0x2300 ;  /* 0x0000230000107802 */ /* 0x000fe20000000f00 */
[----:B0-----:R-:W-:Y:S02]  /*22b0*/  IMAD.MOV.U32 R15, RZ, RZ, R19 ;  /* 0x000000ffff0f7224 */ /* 0x001fe400078e0013 */
[----:B------:R-:W-:Y:S02]  /*22c0*/  IMAD.MOV.U32 R14, RZ, RZ, 0x10 ;  /* 0x00000010ff0e7424 */ /* 0x000fe400078e00ff */
[----:B------:R-:W-:Y:S02]  /*22d0*/  IMAD.MOV.U32 R13, RZ, RZ, 0x1f ;  /* 0x0000001fff0d7424 */ /* 0x000fe400078e00ff */
[----:B------:R-:W-:Y:S02]  /*22e0*/  IMAD.MOV.U32 R12, RZ, RZ, -0x1 ;  /* 0xffffffffff0c7424 */ /* 0x000fe400078e00ff */
[----:B------:R-:W-:Y:S05]  /*22f0*/  CALL.REL.NOINC `($__internal_135_$__cuda_sm70_shflsync_bfly_p) ;  /* 0x00000d7000007944 */ /* 0x000fea0003c00000 */
[----:B-1----:R-:W-:Y:S01]  /*2300*/  IMAD.MOV.U32 R18, RZ, RZ, R13 ;  /* 0x000000ffff127224 */ /* 0x002fe200078e000d */
[----:B0-----:R-:W-:Y:S05]  /*2310*/  BRA `(.L_x_7166) ;  /* 0xffffeb6000007947 */ /* 0x001fea000383ffff */
.L_x_7137:
[----:B------:R-:W-:Y:S01]  /*2320*/  IMAD.MOV.U32 R15, RZ, RZ, R17 ;  /* 0x000000ffff0f7224 */ /* 0x000fe200078e0011 */
[----:B------:R-:W-:Y:S01]  /*2330*/  MOV R16, 0x2380 ;  /* 0x0000238000107802 */ /* 0x000fe20000000f00 */
[----:B------:R-:W-:-:S02]  /*2340*/  IMAD.MOV.U32 R14, RZ, RZ, 0x8 ;  /* 0x00000008ff0e7424 */ /* 0x000fc400078e00ff */
[----:B------:R-:W-:Y:S02]  /*2350*/  IMAD.MOV.U32 R13, RZ, RZ, 0x1f ;  /* 0x0000001fff0d7424 */ /* 0x000fe400078e00ff */
[----:B------:R-:W-:Y:S02]  /*2360*/  IMAD.MOV.U32 R12, RZ, RZ, -0x1 ;  /* 0xffffffffff0c7424 */ /* 0x000fe400078e00ff */
[----:B0-23--:R-:W-:Y:S05]  /*2370*/  CALL.REL.NOINC `($__internal_135_$__cuda_sm70_shflsync_bfly_p) ;  /* 0x00000cf000007944 */ /* 0x00dfea0003c00000 */
[----:B------:R-:W-:Y:S01]  /*2380*/  FSEL R24, R24, R27, P1 ;  /* 0x0000001b18187208 */ /* 0x000fe20000800000 */
[----:B-1----:R-:W-:Y:S01]  /*2390*/  IMAD.MOV.U32 R26, RZ, RZ, R13 ;  /* 0x000000ffff1a7224 */ /* 0x002fe200078e000d */
[----:B------:R-:W-:Y:S01]  /*23a0*/  MOV R16, 0x2400 ;  /* 0x0000240000107802 */ /* 0x000fe20000000f00 */
[----:B0-----:R-:W-:Y:S02]  /*23b0*/  IMAD.MOV.U32 R14, RZ, RZ, 0x8 ;  /* 0x00000008ff0e7424 */ /* 0x001fe400078e00ff */
[----:B------:R-:W-:Y:S02]  /*23c0*/  IMAD.MOV.U32 R13, RZ, RZ, 0x1f ;  /* 0x0000001fff0d7424 */ /* 0x000fe400078e00ff */
[----:B------:R-:W-:Y:S02]  /*23d0*/  IMAD.MOV.U32 R12, RZ, RZ, -0x1 ;  /* 0xffffffffff0c7424 */ /* 0x000fe400078e00ff */
[----:B------:R-:W-:-:S02]  /*23e0*/  IMAD.MOV.U32 R15, RZ, RZ, R24 ;  /* 0x000000ffff0f7224 */ /* 0x000fc400078e0018 */
[----:B------:R-:W-:Y:S05]  /*23f0*/  CALL.REL.NOINC `($__internal_135_$__cuda_sm70_shflsync_bfly_p) ;  /* 0x00000c7000007944 */ /* 0x000fea0003c00000 */
[----:B------:R-:W-:Y:S01]  /*2400*/  SEL R18, R18, R19, P1 ;  /* 0x0000001312127207 */ /* 0x000fe20000800000 */
[----:B-1----:R-:W-:Y:S01]  /*2410*/  IMAD.MOV.U32 R27, RZ, RZ, R13 ;  /* 0x000000ffff1b7224 */ /* 0x002fe200078e000d */
[----:B------:R-:W-:Y:S01]  /*2420*/  MOV R16, 0x2480 ;  /* 0x0000248000107802 */ /* 0x000fe20000000f00 */
[----:B0-----:R-:W-:-:S02]  /*2430*/  IMAD.MOV.U32 R14, RZ, RZ, 0x8 ;  /* 0x00000008ff0e7424 */ /* 0x001fc400078e00ff */
[----:B------:R-:W-:Y:S02]  /*2440*/  IMAD.MOV.U32 R13, RZ, RZ, 0x1f ;  /* 0x0000001fff0d7424 */ /* 0x000fe400078e00ff */
[----:B------:R-:W-:Y:S02]  /*2450*/  IMAD.MOV.U32 R12, RZ, RZ, -0x1 ;  /* 0xffffffffff0c7424 */ /* 0x000fe400078e00ff */
[----:B------:R-:W-:Y:S02]  /*2460*/  IMAD.MOV.U32 R15, RZ, RZ, R18 ;  /* 0x000000ffff0f7224 */ /* 0x000fe400078e0012 */
[----:B------:R-:W-:Y:S05]  /*2470*/  CALL.REL.NOINC `($__internal_135_$__cuda_sm70_shflsync_bfly_p) ;  /* 0x00000bf000007944 */ /* 0x000fea0003c00000 */
[----:B-1----:R-:W-:Y:S01]  /*2480*/  IMAD.MOV.U32 R19, RZ, RZ, R13 ;  /* 0x000000ffff137224 */ /* 0x002fe200078e000d */
[----:B0-----:R-:W-:Y:S05]  /*2490*/  BRA `(.L_x_7167) ;  /* 0xffffeaa000007947 */ /* 0x001fea000383ffff */
.L_x_7138:
[----:B------:R-:W-:Y:S01]  /*24a0*/  IMAD.MOV.U32 R15, RZ, RZ, R17 ;  /* 0x000000ffff0f7224 */ /* 0x000fe200078e0011 */
[----:B------:R-:W-:Y:S01]  /*24b0*/  MOV R16, 0x2500 ;  /* 0x0000250000107802 */ /* 0x000fe20000000f00 */
[----:B------:R-:W-:Y:S02]  /*24c0*/  IMAD.MOV.U32 R14, RZ, RZ, 0x4 ;  /* 0x00000004ff0e7424 */ /* 0x000fe400078e00ff */
[----:B------:R-:W-:Y:S02]  /*24d0*/  IMAD.MOV.U32 R13, RZ, RZ, 0x1f ;  /* 0x0000001fff0d7424 */ /* 0x000fe400078e00ff */
[----:B------:R-:W-:-:S02]  /*24e0*/  IMAD.MOV.U32 R12, RZ, RZ, -0x1 ;  /* 0xffffffffff0c7424 */ /* 0x000fc400078e00ff */
[----:B--2---:R-:W-:Y:S05]  /*24f0*/  CALL.REL.NOINC `($__internal_135_$__cuda_sm70_shflsync_bfly_p) ;  /* 0x00000b7000007944 */ /* 0x004fea0003c00000 */
[----:B-1----:R-:W-:Y:S01]  /*2500*/  IMAD.MOV.U32 R26, RZ, RZ, R13 ;  /* 0x000000ffff1a7224 */ /* 0x002fe200078e000d */
[----:B0-----:R-:W-:Y:S05]  /*2510*/  BRA `(.L_x_7168) ;  /* 0xffffea8000007947 */ /* 0x001fea000383ffff */
.L_x_7139:
[----:B------:R-:W-:Y:S01]  /*2520*/  IMAD.MOV.U32 R15, RZ, RZ, R27 ;  /* 0x000000ffff0f7224 */ /* 0x000fe200078e001b */
[----:B------:R-:W-:Y:S01]  /*2530*/  MOV R16, 0x2580 ;  /* 0x0000258000107802 */ /* 0x000fe20000000f00 */
[----:B------:R-:W-:-:S02]  /*2540*/  IMAD.MOV.U32 R14, RZ, RZ, 0x4 ;  /* 0x00000004ff0e7424 */ /* 0x000fc400078e00ff */
[----:B------:R-:W-:Y:S02]  /*2550*/  IMAD.MOV.U32 R13, RZ, RZ, 0x1f ;  /* 0x0000001fff0d7424 */ /* 0x000fe400078e00ff */
[----:B------:R-:W-:Y:S02]  /*2560*/  IMAD.MOV.U32 R12, RZ, RZ, -0x1 ;  /* 0xffffffffff0c7424 */ /* 0x000fe400078e00ff */
[----:B01----:R-:W-:Y:S05]  /*2570*/  CALL.REL.NOINC `($__internal_135_$__cuda_sm70_shflsync_bfly_p) ;  /* 0x00000af000007944 */ /* 0x003fea0003c00000 */
[----:B------:R-:W-:Y:S01]  /*2580*/  SEL R19, R19, R18, P0 ;  /* 0x0000001213137207 */ /* 0x000fe20000000000 */
[----:B-1----:R-:W-:Y:S01]  /*2590*/  IMAD.MOV.U32 R18, RZ, RZ, R13 ;  /* 0x000000ffff127224 */ /* 0x002fe200078e000d */
[----:B------:R-:W-:Y:S01]  /*25a0*/  MOV R16, 0x2600 ;  /* 0x0000260000107802 */ /* 0x000fe20000000f00 */
[----:B0-----:R-:W-:Y:S02]  /*25b0*/  IMAD.MOV.U32 R14, RZ, RZ, 0x4 ;  /* 0x00000004ff0e7424 */ /* 0x001fe400078e00ff */
[----:B------:R-:W-:Y:S02]  /*25c0*/  IMAD.MOV.U32 R13, RZ, RZ, 0x1f ;  /* 0x0000001fff0d7424 */ /* 0x000fe400078e00ff */
[----:B------:R-:W-:Y:S02]  /*25d0*/  IMAD.MOV.U32 R12, RZ, RZ, -0x1 ;  /* 0xffffffffff0c7424 */ /* 0x000fe400078e00ff */
[----:B------:R-:W-:-:S02]  /*25e0*/  IMAD.MOV.U32 R15, RZ, RZ, R19 ;  /* 0x000000ffff0f7224 */ /* 0x000fc400078e0013 */
[----:B------:R-:W-:Y:S05]  /*25f0*/  CALL.REL.NOINC `($__internal_135_$__cuda_sm70_shflsync_bfly_p) ;  /* 0x00000a7000007944 */ /* 0x000fea0003c00000 */
[----:B-1----:R-:W-:Y:S01]  /*2600*/  IMAD.MOV.U32 R24, RZ, RZ, R13 ;  /* 0x000000ffff187224 */ /* 0x002fe200078e000d */
[----:B0-----:R-:W-:Y:S05]  /*2610*/  BRA `(.L_x_7169) ;  /* 0xffffe9d000007947 */ /* 0x001fea000383ffff */
.L_x_7140:
[----:B------:R-:W-:Y:S01]  /*2620*/  IMAD.MOV.U32 R15, RZ, RZ, R17 ;  /* 0x000000ffff0f7224 */ /* 0x000fe200078e0011 */
[----:B------:R-:W-:Y:S01]  /*2630*/  MOV R16, 0x2680 ;  /* 0x0000268000107802 */ /* 0x000fe20000000f00 */
[----:B------:R-:W-:-:S02]  /*2640*/  IMAD.MOV.U32 R14, RZ, RZ, 0x2 ;  /* 0x00000002ff0e7424 */ /* 0x000fc400078e00ff */
[----:B------:R-:W-:Y:S02]  /*2650*/  IMAD.MOV.U32 R13, RZ, RZ, 0x1f ;  /* 0x0000001fff0d7424 */ /* 0x000fe400078e00ff */
[----:B------:R-:W-:Y:S02]  /*2660*/  IMAD.MOV.U32 R12, RZ, RZ, -0x1 ;  /* 0xffffffffff0c7424 */ /* 0x000fe400078e00ff */
[----:B--23--:R-:W-:Y:S05]  /*2670*/  CALL.REL.NOINC `($__internal_135_$__cuda_sm70_shflsync_bfly_p) ;  /* 0x000009f000007944 */ /* 0x00cfea0003c00000 */
        /* <DEDUP_REMOVED lines=18> */
.L_x_7141:
        /* <DEDUP_REMOVED lines=8> */
.L_x_7142:
        /* <DEDUP_REMOVED lines=14> */
[----:B01----:R-:W-:Y:S05]  /*2900*/  BRA `(.L_x_7172) ;  /* 0xffffe85000007947 */ /* 0x003fea000383ffff */
.L_x_7149:
[----:B------:R-:W-:Y:S01]  /*2910*/  IMAD.MOV.U32 R15, RZ, RZ, R26 ;  /* 0x000000ffff0f7224 */ /* 0x000fe200078e001a */
[----:B------:R-:W-:Y:S01]  /*2920*/  MOV R16, 0x2970 ;  /* 0x0000297000107802 */ /* 0x000fe20000000f00 */
[----:B------:R-:W-:-:S02]  /*2930*/  IMAD.MOV.U32 R14, RZ, RZ, 0x10 ;  /* 0x00000010ff0e7424 */ /* 0x000fc400078e00ff */
[----:B------:R-:W-:Y:S02]  /*2940*/  IMAD.MOV.U32 R13, RZ, RZ, 0x1f ;  /* 0x0000001fff0d7424 */ /* 0x000fe400078e00ff */
[----:B------:R-:W-:Y:S02]  /*2950*/  IMAD.MOV.U32 R12, RZ, RZ, -0x1 ;  /* 0xffffffffff0c7424 */ /* 0x000fe400078e00ff */
[----:B------:R-:W-:Y:S05]  /*2960*/  CALL.REL.NOINC `($__internal_135_$__cuda_sm70_shflsync_bfly_p) ;  /* 0x0000070000007944 */ /* 0x000fea0003c00000 */
[----:B-1----:R-:W-:Y:S01]  /*2970*/  IMAD.MOV.U32 R17, RZ, RZ, R13 ;  /* 0x000000ffff117224 */ /* 0x002fe200078e000d */
[----:B0-----:R-:W-:Y:S05]  /*2980*/  BRA `(.L_x_7173) ;  /* 0xffffedf000007947 */ /* 0x001fea000383ffff */
.L_x_7150:
[----:B------:R-:W-:Y:S01]  /*2990*/  IMAD.MOV.U32 R15, RZ, RZ, R24 ;  /* 0x000000ffff0f7224 */ /* 0x000fe200078e0018 */
[----:B------:R-:W-:Y:S01]  /*29a0*/  MOV R16, 0x29f0 ;  /* 0x000029f000107802 */ /* 0x000fe20000000f00 */
[----:B------:R-:W-:Y:S02]  /*29b0*/  IMAD.MOV.U32 R14, RZ, RZ, 0x10 ;  /* 0x00000010ff0e7424 */ /* 0x000fe400078e00ff */
[----:B------:R-:W-:Y:S02]  /*29c0*/  IMAD.MOV.U32 R13, RZ, RZ, 0x1f ;  /* 0x0000001fff0d7424 */ /* 0x000fe400078e00ff */
[----:B------:R-:W-:Y:S02]  /*29d0*/  IMAD.MOV.U32 R12, RZ, RZ, -0x1 ;  /* 0xffffffffff0c7424 */ /* 0x000fe400078e00ff */
[----:B01----:R-:W-:Y:S05]  /*29e0*/  CALL.REL.NOINC `($__internal_135_$__cuda_sm70_shflsync_bfly_p) ;  /* 0x0000068000007944 */ /* 0x003fea0003c00000 */
[----:B-1----:R-:W-:Y:S01]  /*29f0*/  IMAD.MOV.U32 R27, RZ, RZ, R13 ;  /* 0x000000ffff1b7224 */ /* 0x002fe200078e000d */
[----:B------:R-:W-:Y:S01]  /*2a00*/  MOV R16, 0x2a60 ;  /* 0x00002a6000107802 */ /* 0x000fe20000000f00 */
[----:B0-----:R-:W-:-:S02]  /*2a10*/  IMAD.MOV.U32 R15, RZ, RZ, R18 ;  /* 0x000000ffff0f7224 */ /* 0x001fc400078e0012 */
[----:B------:R-:W-:Y:S02]  /*2a20*/  IMAD.MOV.U32 R14, RZ, RZ, 0x10 ;  /* 0x00000010ff0e7424 */ /* 0x000fe400078e00ff */
[----:B------:R-:W-:Y:S02]  /*2a30*/  IMAD.MOV.U32 R13, RZ, RZ, 0x1f ;  /* 0x0000001fff0d7424 */ /* 0x000fe400078e00ff */
[----:B------:R-:W-:Y:S02]  /*2a40*/  IMAD.MOV.U32 R12, RZ, RZ, -0x1 ;  /* 0xffffffffff0c7424 */ /* 0x000fe400078e00ff */
[----:B------:R-:W-:Y:S05]  /*2a50*/  CALL.REL.NOINC `($__internal_135_$__cuda_sm70_shflsync_bfly_p) ;  /* 0x0000061000007944 */ /* 0x000fea0003c00000 */
[----:B-1----:R-:W-:Y:S01]  /*2a60*/  IMAD.MOV.U32 R19, RZ, RZ, R13 ;  /* 0x000000ffff137224 */ /* 0x002fe200078e000d */
[----:B0-----:R-:W-:Y:S05]  /*2a70*/  BRA `(.L_x_7174) ;  /* 0xffffed3000007947 */ /* 0x001fea000383ffff */
.L_x_7151:
[----:B------:R-:W-:Y:S01]  /*2a80*/  IMAD.MOV.U32 R15, RZ, RZ, R17 ;  /* 0x000000ffff0f7224 */ /* 0x000fe200078e0011 */
[----:B------:R-:W-:Y:S01]  /*2a90*/  MOV R16, 0x2ae0 ;  /* 0x00002ae000107802 */ /* 0x000fe20000000f00 */
[----:B------:R-:W-:Y:S02]  /*2aa0*/  IMAD.MOV.U32 R14, RZ, RZ, 0x8 ;  /* 0x00000008ff0e7424 */ /* 0x000fe400078e00ff */
[----:B------:R-:W-:Y:S02]  /*2ab0*/  IMAD.MOV.U32 R13, RZ, RZ, 0x1f ;  /* 0x0000001fff0d7424 */ /* 0x000fe400078e00ff */
[----:B------:R-:W-:-:S02]  /*2ac0*/  IMAD.MOV.U32 R12, RZ, RZ, -0x1 ;  /* 0xffffffffff0c7424 */ /* 0x000fc400078e00ff */
[----:B0-23--:R-:W-:Y:S05]  /*2ad0*/  CALL.REL.NOINC `($__internal_135_$__cuda_sm70_shflsync_bfly_p) ;  /* 0x0000059000007944 */ /* 0x00dfea0003c00000 */
[----:B------:R-:W-:Y:S01]  /*2ae0*/  FSEL R27, R27, R24, P1 ;  /* 0x000000181b1b7208 */ /* 0x000fe20000800000 */
[----:B-1----:R-:W-:Y:S01]  /*2af0*/  IMAD.MOV.U32 R24, RZ, RZ, R13 ;  /* 0x000000ffff187224 */ /* 0x002fe200078e000d */
[----:B------:R-:W-:Y:S01]  /*2b00*/  MOV R16, 0x2b60 ;  /* 0x00002b6000107802 */ /* 0x000fe20000000f00 */
[----:B0-----:R-:W-:-:S02]  /*2b10*/  IMAD.MOV.U32 R14, RZ, RZ, 0x8 ;  /* 0x00000008ff0e7424 */ /* 0x001fc400078e00ff */
[----:B------:R-:W-:Y:S02]  /*2b20*/  IMAD.MOV.U32 R13, RZ, RZ, 0x1f ;  /* 0x0000001fff0d7424 */ /* 0x000fe400078e00ff */
[----:B------:R-:W-:Y:S02]  /*2b30*/  IMAD.MOV.U32 R12, RZ, RZ, -0x1 ;  /* 0xffffffffff0c7424 */ /* 0x000fe400078e00ff */
[----:B------:R-:W-:Y:S02]  /*2b40*/  IMAD.MOV.U32 R15, RZ, RZ, R27 ;  /* 0x000000ffff0f7224 */ /* 0x000fe400078e001b */
[----:B------:R-:W-:Y:S05]  /*2b50*/  CALL.REL.NOINC `($__internal_135_$__cuda_sm70_shflsync_bfly_p) ;  /* 0x0000051000007944 */ /* 0x000fea0003c00000 */
[----:B------:R-:W-:Y:S01]  /*2b60*/  SEL R19, R19, R18, P1 ;  /* 0x0000001213137207 */ /* 0x000fe20000800000 */
[----:B-1----:R-:W-:Y:S01]  /*2b70*/  IMAD.MOV.U32 R18, RZ, RZ, R13 ;  /* 0x000000ffff127224 */ /* 0x002fe200078e000d */
[----:B------:R-:W-:Y:S01]  /*2b80*/  MOV R16, 0x2be0 ;  /* 0x00002be000107802 */ /* 0x000fe20000000f00 */
[----:B0-----:R-:W-:Y:S02]  /*2b90*/  IMAD.MOV.U32 R14, RZ, RZ, 0x8 ;  /* 0x00000008ff0e7424 */ /* 0x001fe400078e00ff */
[----:B------:R-:W-:Y:S02]  /*2ba0*/  IMAD.MOV.U32 R13, RZ, RZ, 0x1f ;  /* 0x0000001fff0d7424 */ /* 0x000fe400078e00ff */
[----:B------:R-:W-:-:S02]  /*2bb0*/  IMAD.MOV.U32 R12, RZ, RZ, -0x1 ;  /* 0xffffffffff0c7424 */ /* 0x000fc400078e00ff */
[----:B------:R-:W-:Y:S02]  /*2bc0*/  IMAD.MOV.U32 R15, RZ, RZ, R19 ;  /* 0x000000ffff0f7224 */ /* 0x000fe400078e0013 */
[----:B------:R-:W-:Y:S05]  /*2bd0*/  CALL.REL.NOINC `($__internal_135_$__cuda_sm70_shflsync_bfly_p) ;  /* 0x0000049000007944 */ /* 0x000fea0003c00000 */
[----:B-1----:R-:W-:Y:S01]  /*2be0*/  IMAD.MOV.U32 R26, RZ, RZ, R13 ;  /* 0x000000ffff1a7224 */ /* 0x002fe200078e000d */
[----:B0-----:R-:W-:Y:S05]  /*2bf0*/  BRA `(.L_x_7175) ;  /* 0xffffec7000007947 */ /* 0x001fea000383ffff */
.L_x_7152:
[----:B------:R-:W-:Y:S01]  /*2c00*/  IMAD.MOV.U32 R15, RZ, RZ, R17 ;  /* 0x000000ffff0f7224 */ /* 0x000fe200078e0011 */
[----:B------:R-:W-:Y:S01]  /*2c10*/  MOV R16, 0x2c60 ;  /* 0x00002c6000107802 */ /* 0x000fe20000000f00 */
[----:B------:R-:W-:Y:S02]  /*2c20*/  IMAD.MOV.U32 R14, RZ, RZ, 0x4 ;  /* 0x00000004ff0e7424 */ /* 0x000fe400078e00ff */
[----:B------:R-:W-:Y:S02]  /*2c30*/  IMAD.MOV.U32 R13, RZ, RZ, 0x1f ;  /* 0x0000001fff0d7424 */ /* 0x000fe400078e00ff */
[----:B------:R-:W-:Y:S02]  /*2c40*/  IMAD.MOV.U32 R12, RZ, RZ, -0x1 ;  /* 0xffffffffff0c7424 */ /* 0x000fe400078e00ff */
[----:B---3--:R-:W-:Y:S05]  /*2c50*/  CALL.REL.NOINC `($__internal_135_$__cuda_sm70_shflsync_bfly_p) ;  /* 0x0000041000007944 */ /* 0x008fea0003c00000 */
[----:B-1----:R-:W-:Y:S01]  /*2c60*/  IMAD.MOV.U32 R24, RZ, RZ, R13 ;  /* 0x000000ffff187224 */ /* 0x002fe200078e000d */
[----:B0-----:R-:W-:Y:S05]  /*2c70*/  BRA `(.L_x_7176) ;  /* 0xffffec5000007947 */ /* 0x001fea000383ffff */
.L_x_7153:
        /* <DEDUP_REMOVED lines=16> */
.L_x_7154:
        /* <DEDUP_REMOVED lines=24> */
.L_x_7155:
        /* <DEDUP_REMOVED lines=8> */
.L_x_7156:
        /* <DEDUP_REMOVED lines=15> */
        .weak           $__internal_135_$__cuda_sm70_shflsync_bfly_p
        .type           $__internal_135_$__cuda_sm70_shflsync_bfly_p,@function
        .size           $__internal_135_$__cuda_sm70_shflsync_bfly_p,(.L_x_11079 - $__internal_135_$__cuda_sm70_shflsync_bfly_p)
$__internal_135_$__cuda_sm70_shflsync_bfly_p:
[----:B------:R-:W-:Y:S01]  /*3070*/  IMAD.MOV.U32 R28, RZ, RZ, R16 ;  /* 0x000000ffff1c7224 */ /* 0x000fe200078e0010 */
[----:B------:R-:W-:Y:S04]  /*3080*/  WARPSYNC R12 ;  /* 0x0000000c00007348 */ /* 0x000fe80003800000 */
[----:B------:R-:W-:Y:S01]  /*3090*/  IMAD.MOV.U32 R29, RZ, RZ, 0x0 ;  /* 0x00000000ff1d7424 */ /* 0x000fe200078e00ff */
[----:B------:R0:W1:Y:S03]  /*30a0*/  SHFL.BFLY PT, R13, R15, R14, R13 ;  /* 0x0c00000e0f0d7389 */ /* 0x00006600000e000d */
[----:B------:R-:W-:Y:S05]  /*30b0*/  RET.REL.NODEC R28 `(_ZN4vllm3moe10topkGatingILi10ELi320ELi4ELi4ELi32El6__halfLNS0_11ScoringFuncE0EEEvPKT5_PKbPfiPT4_PiiiibPKf) ;  /* 0xffffcf401c007950 */ /* 0x000fea0003c3ffff */
.L_x_7181:
        /* <DEDUP_REMOVED lines=12> */
.L_x_11079:


//--------------------- .text._ZN4vllm3moe10topkGatingILi6ELi192ELi4ELi4ELi32El6__halfLNS0_11ScoringFuncE0EEEvPKT5_PKbPfiPT4_PiiiibPKf --------------------------
	.section	.text._ZN4vllm3moe10topkGatingILi6ELi192ELi4ELi4ELi32El6__halfLNS0_11ScoringFuncE0EEEvPKT5_PKbPfiPT4_PiiiibPKf,"ax",@progbits
	.sectioninfo	@"SHI_REGISTERS=29"
	.align	128
        .global         _ZN4vllm3moe10topkGatingILi6ELi192ELi4ELi4ELi32El6__halfLNS0_11ScoringFuncE0EEEvPKT5_PKbPfiPT4_PiiiibPKf
        .type           _ZN4vllm3moe10topkGatingILi6ELi192ELi4ELi4ELi32El6__halfLNS0_11ScoringFuncE0EEEvPKT5_PKbPfiPT4_PiiiibPKf,@function
        .size           _ZN4vllm3moe10topkGatingILi6ELi192ELi4ELi4ELi32El6__halfLNS0_11ScoringFuncE0EEEvPKT5_PKbPfiPT4_PiiiibPKf,(.L_x_11080 - _ZN4vllm3moe10topkGatingILi6ELi192ELi4ELi4ELi32El6__halfLNS0_11ScoringFuncE0EEEvPKT5_PKbPfiPT4_PiiiibPKf)
        .other          _ZN4vllm3moe10topkGatingILi6ELi192ELi4ELi4ELi32El6__halfLNS0_11ScoringFuncE0EEEvPKT5_PKbPfiPT4_PiiiibPKf,@"STO_CUDA_ENTRY STV_DEFAULT"
_ZN4vllm3moe10topkGatingILi6ELi192ELi4ELi4ELi32El6__halfLNS0_11ScoringFuncE0EEEvPKT5_PKbPfiPT4_PiiiibPKf:
.text._ZN4vllm3moe10topkGatingILi6ELi192ELi4ELi4ELi32El6__halfLNS0_11ScoringFuncE0EEEvPKT5_PKbPfiPT4_PiiiibPKf:
        /* <DEDUP_REMOVED lines=21> */
[----:B------:R-:W-:Y:S01]  /*0150*/  ISETP.NE.AND.EX P0, PT, RZ, c[0x0][0x16c], PT, P0 ;  /* 0x00005b00ff007a0c */ /* 0x000fe20003f05300 */
[--C-:B--2---:R-:W-:Y:S02]  /*0160*/  HADD2.F32 R9, -RZ, R20.reuse.H0_H0 ;  /* 0x20000014ff097230 */ /* 0x104fe40000004100 */
[----:B------:R-:W-:Y:S02]  /*0170*/  HADD2.F32 R20, -RZ, R20.H1_H1 ;  /* 0x30000014ff147230 */ /* 0x000fe40000004100 */
[--C-:B---3--:R-:W-:Y:S02]  /*0180*/  HADD2.F32 R12, -RZ, R6.reuse.H0_H0 ;  /* 0x20000006ff0c7230 */ /* 0x108fe40000004100 */
[----:B------:R-:W-:Y:S01]  /*0190*/  HADD2.F32 R6, -RZ, R6.H1_H1 ;  /* 0x30000006ff067230 */ /* 0x000fe20000004100 */
[----:B------:R-:W-:Y:S01]  /*01a0*/  FMNMX.FTZ R5, R9, R20, !PT ;  /* 0x0000001409057209 */ /* 0x000fe20007810000 */
[----:B----4-:R-:W-:-:S02]  /*01b0*/  HADD2.F32 R7, -RZ, R19.H0_H0 ;  /* 0x20000013ff077230 */ /* 0x010fc40000004100 */
[----:B------:R-:W-:Y:S01]  /*01c0*/  HADD2.F32 R19, -RZ, R19.H1_H1 ;  /* 0x30000013ff137230 */ /* 0x000fe20000004100 */
[----:B------:R-:W-:-:S04]  /*01d0*/  FMNMX.FTZ R5, R12, R5, !PT ;  /* 0x000000050c057209 */ /* 0x000fc80007810000 */
[----:B------:R-:W-:Y:S01]  /*01e0*/  FMNMX.FTZ R0, R6, R5, !PT ;  /* 0x0000000506007209 */ /* 0x000fe20007810000 */
[----:B------:R-:W-:-:S03]  /*01f0*/  @P1 IMAD.MOV.U32 R5, RZ, RZ, 0x4 ;  /* 0x00000004ff051424 */ /* 0x000fc600078e00ff */
[----:B------:R-:W-:Y:S01]  /*0200*/  FMNMX.FTZ R0, R7, R0, !PT ;  /* 0x0000000007007209 */ /* 0x000fe20007810000 */
[----:B------:R-:W-:-:S03]  /*0210*/  @P1 IMAD.WIDE.U32 R4, R16, R5, c[0x0][0x1a0] ;  /* 0x0000680010041625 */ /* 0x000fc600078e0005 */
[----:B------:R-:W-:Y:S02]  /*0220*/  FMNMX.FTZ R0, R19, R0, !PT ;  /* 0x0000000013007209 */ /* 0x000fe40007810000 */
[----:B------:R0:W2:Y:S04]  /*0230*/  @P1 LDG.E R13, [R4.64+0x200] ;  /* 0x00020006040d1981 */ /* 0x0000a8000c1e1900 */
[----:B------:R-:W1:Y:S04]  /*0240*/  SHFL.BFLY PT, R3, R0, 0x10, 0x1f ;  /* 0x0e001f0000037f89 */ /* 0x000e6800000e0000 */
[----:B------:R0:W3:Y:S04]  /*0250*/  @P1 LDG.E R8, [R4.64+0x4] ;  /* 0x0000040604081981 */ /* 0x0000e8000c1e1900 */
[----:B------:R0:W4:Y:S04]  /*0260*/  @P1 LDG.E R10, [R4.64+0x104] ;  /* 0x00010406040a1981 */ /* 0x000128000c1e1900 */
[----:B------:R0:W5:Y:S01]  /*0270*/  @P1 LDG.E R17, [R4.64+0x100] ;  /* 0x0001000604111981 */ /* 0x000162000c1e1900 */
[----:B-1----:R-:W-:-:S03]  /*0280*/  FMNMX.FTZ R3, R0, R3, !PT ;  /* 0x0000000300037209 */ /* 0x002fc60007810000 */
[----:B------:R0:W2:Y:S04]  /*0290*/  @P1 LDG.E R0, [R4.64+0x204] ;  /* 0x0002040604001981 */ /* 0x0000a8000c1e1900 */
[----:B------:R-:W1:Y:S02]  /*02a0*/  SHFL.BFLY PT, R2, R3, 0x8, 0x1f ;  /* 0x0d001f0003027f89 */ /* 0x000e6400000e0000 */
[----:B-1----:R-:W-:-:S05]  /*02b0*/  FMNMX.FTZ R2, R3, R2, !PT ;  /* 0x0000000203027209 */ /* 0x002fca0007810000 */
[----:B------:R-:W1:Y:S02]  /*02c0*/  SHFL.BFLY PT, R11, R2, 0x4, 0x1f ;  /* 0x0c801f00020b7f89 */ /* 0x000e6400000e0000 */
[----:B-1----:R-:W-:Y:S02]  /*02d0*/  FMNMX.FTZ R22, R2, R11, !PT ;  /* 0x0000000b02167209 */ /* 0x002fe40007810000 */
[----:B------:R0:W2:Y:S01]  /*02e0*/  @P1 LDG.E R11, [R4.64] ;  /* 0x00000006040b1981 */ /* 0x0000a2000c1e1900 */
[----:B------:R-:W-:-:S04]  /*02f0*/  @P0 IADD3 R2, P2, R15, c[0x0][0x168], RZ ;  /* 0x00005a000f020a10 */ /* 0x000fc80007f5e0ff */
[----:B------:R-:W-:Y:S01]  /*0300*/  @P0 LEA.HI.X.SX32 R3, R15, c[0x0][0x16c], 0x1, P2 ;  /* 0x00005b000f030a11 */ /* 0x000fe200010f0eff */
[----:B------:R-:W1:Y:S04]  /*0310*/  SHFL.BFLY PT, R21, R22, 0x2, 0x1f ;  /* 0x0c401f0016157f89 */ /* 0x000e6800000e0000 */
[----:B------:R0:W2:Y:S01]  /*0320*/  @P0 LDG.E.U8 R18, [R2.64] ;  /* 0x0000000602120981 */ /* 0x0000a2000c1e1100 */
[----:B-1----:R-:W-:-:S05]  /*0330*/  FMNMX.FTZ R23, R22, R21, !PT ;  /* 0x0000001516177209 */ /* 0x002fca0007810000 */
[----:B------:R-:W1:Y:S02]  /*0340*/  SHFL.BFLY PT, R24, R23, 0x1, 0x1f ;  /* 0x0c201f0017187f89 */ /* 0x000e6400000e0000 */
[----:B-1----:R-:W-:-:S05]  /*0350*/  FMNMX.FTZ R21, R23, R24, !PT ;  /* 0x0000001817157209 */ /* 0x002fca0007810000 */
[--C-:B------:R-:W-:Y:S02]  /*0360*/  FADD.FTZ R9, R9, -R21.reuse ;  /* 0x8000001509097221 */ /* 0x100fe40000010000 */
[--C-:B------:R-:W-:Y:S02]  /*0370*/  FADD.FTZ R20, R20, -R21.reuse ;  /* 0x8000001514147221 */ /* 0x100fe40000010000 */
[----:B------:R-:W-:Y:S02]  /*0380*/  FMUL.FTZ R9, R9, 1.4426950216293334961 ;  /* 0x3fb8aa3b09097820 */ /* 0x000fe40000410000 */
[----:B0-----:R-:W-:Y:S02]  /*0390*/  FMUL.FTZ R5, R20, 1.4426950216293334961 ;  /* 0x3fb8aa3b14057820 */ /* 0x001fe40000410000 */
        /* <DEDUP_REMOVED lines=76> */
.L_x_7197:
        /* <DEDUP_REMOVED lines=26> */
.L_x_7214:
[----:B------:R-:W-:Y:S05]  /*0a00*/  BRA.DIV ~URZ, `(.L_x_7185) ;  /* 0x000012a27f007947 */ /* 0x000fea000b800000 */
[----:B------:R2:W3:Y:S04]  /*0a10*/  SHFL.BFLY PT, R24, R17, 0x10, 0x1f ;  /* 0x0e001f0011187f89 */ /* 0x0004e800000e0000 */
[----:B------:R2:W4:Y:S02]  /*0a20*/  SHFL.BFLY PT, R22, R19, 0x10, 0x1f ;  /* 0x0e001f0013167f89 */ /* 0x00052400000e0000 */
.L_x_7215:
        /* <DEDUP_REMOVED lines=12> */
.L_x_7216:
[----:B-1----:R-:W-:-:S13]  /*0af0*/  FSETP.GEU.FTZ.AND P1, PT, R21, R26, PT ;  /* 0x0000001a1500720b */ /* 0x002fda0003f3e000 */
[----:B------:R-:W-:-:S04]  /*0b00*/  @P1 FSETP.NEU.FTZ.AND P3, PT, R21, R26, PT ;  /* 0x0000001a1500120b */ /* 0x000fc80003f7d000 */
[----:B---3--:R-:W-:-:S13]  /*0b10*/  @P1 ISETP.LT.AND P0, PT, R22, R19, !P3 ;  /* 0x000000131600120c */ /* 0x008fda0005f01270 */
[----:B0-----:R-:W-:Y:S01]  /*0b20*/  FSEL R21, R26, R21, P0 ;  /* 0x000000151a157208 */ /* 0x001fe20000000000 */
[----:B------:R-:W-:Y:S05]  /*0b30*/  BRA.DIV ~URZ, `(.L_x_7187) ;  /* 0x000013e27f007947 */ /* 0x000fea000b800000 */
[----:B------:R0:W1:Y:S02]  /*0b40*/  SHFL.BFLY PT, R26, R21, 0x4, 0x1f ;  /* 0x0c801f00151a7f89 */ /* 0x00006400000e0000 */
.L_x_7217:
[----:B--2---:R-:W-:Y:S01]  /*0b50*/  FSEL R17, R24, R17, P0 ;  /* 0x0000001118117208 */ /* 0x004fe20000000000 */
[----:B------:R-:W-:Y:S05]  /*0b60*/  BRA.DIV ~URZ, `(.L_x_7188) ;  /* 0x000014327f007947 */ /* 0x000fea000b800000 */
[----:B------:R-:W-:Y:S02]  /*0b70*/  SEL R19, R22, R19, P0 ;  /* 0x0000001316137207 */ /* 0x000fe40000000000 */
[----:B------:R2:W3:Y:S04]  /*0b80*/  SHFL.BFLY PT, R22, R17, 0x4, 0x1f ;  /* 0x0c801f0011167f89 */ /* 0x0004e800000e0000 */
[----:B------:R2:W4:Y:S02]  /*0b90*/  SHFL.BFLY PT, R24, R19, 0x4, 0x1f ;  /* 0x0c801f0013187f89 */ /* 0x00052400000e0000 */
.L_x_7218:
        /* <DEDUP_REMOVED lines=12> */
.L_x_7219:
[----:B-1----:R-:W-:-:S13]  /*0c60*/  FSETP.GEU.FTZ.AND P1, PT, R21, R22, PT ;  /* 0x000000161500720b */ /* 0x002fda0003f3e000 */
[----:B------:R-:W-:-:S04]  /*0c70*/  @P1 FSETP.NEU.FTZ.AND P3, PT, R21, R22, PT ;  /* 0x000000161500120b */ /* 0x000fc80003f7d000 */
[----:B---3--:R-:W-:-:S13]  /*0c80*/  @P1 ISETP.LT.AND P0, PT, R19, R26, !P3 ;  /* 0x0000001a1300120c */ /* 0x008fda0005f01270 */
[----:B------:R-:W-:Y:S01]  /*0c90*/  FSEL R22, R22, R21, P0 ;  /* 0x0000001516167208 */ /* 0x000fe20000000000 */
[----:B------:R-:W-:Y:S05]  /*0ca0*/  BRA.DIV ~URZ, `(.L_x_7190) ;  /* 0x000015727f007947 */ /* 0x000fea000b800000 */
[----:B0-----:R0:W1:Y:S02]  /*0cb0*/  SHFL.BFLY PT, R21, R22, 0x1, 0x1f ;  /* 0x0c201f0016157f89 */ /* 0x00106400000e0000 */
.L_x_7220:
[----:B--2---:R-:W-:Y:S01]  /*0cc0*/  FSEL R24, R24, R17, P0 ;  /* 0x0000001118187208 */ /* 0x004fe20000000000 */
[----:B------:R-:W-:Y:S05]  /*0cd0*/  BRA.DIV ~URZ, `(.L_x_7191) ;  /* 0x000015c27f007947 */ /* 0x000fea000b800000 */
[----:B------:R-:W-:Y:S01]  /*0ce0*/  SEL R18, R19, R26, P0 ;  /* 0x0000001a13127207 */ /* 0x000fe20000000000 */
[----:B------:R2:W3:Y:S04]  /*0cf0*/  SHFL.BFLY PT, R17, R24, 0x1, 0x1f ;  /* 0x0c201f0018117f89 */ /* 0x0004e800000e0000 */
[----:B------:R2:W4:Y:S02]  /*0d00*/  SHFL.BFLY PT, R9, R18, 0x1, 0x1f ;  /* 0x0c201f0012097f89 */ /* 0x00052400000e0000 */
.L_x_7221:
        /* <DEDUP_REMOVED lines=30> */
.L_x_7193:
[----:B------:R-:W-:Y:S05]  /*0ef0*/  BSYNC B1 ;  /* 0x0000000000017941 */ /* 0x000fea0003800000 */
.L_x_7192:
        /* <DEDUP_REMOVED lines=20> */
.L_x_7196:
[----:B------:R-:W-:Y:S05]  /*1040*/  BSYNC B1 ;  /* 0x0000000000017941 */ /* 0x000fea0003800000 */
.L_x_7195:
[----:B0-2---:R-:W-:Y:S05]  /*1050*/  BRA `(.L_x_7197) ;  /* 0xfffff80000007947 */ /* 0x005fea000383ffff */
.L_x_7183:
[----:B------:R-:W-:Y:S02]  /*1060*/  IMAD.MOV.U32 R20, RZ, RZ, RZ ;  /* 0x000000ffff147224 */ /* 0x000fe400078e00ff */
.L_x_7210:
        /* <DEDUP_REMOVED lines=26> */
.L_x_7222:
[----:B------:R-:W-:Y:S05]  /*1210*/  BRA.DIV ~URZ, `(.L_x_7199) ;  /* 0x000011f27f007947 */ /* 0x000fea000b800000 */
[----:B------:R2:W3:Y:S04]  /*1220*/  SHFL.BFLY PT, R24, R17, 0x10, 0x1f ;  /* 0x0e001f0011187f89 */ /* 0x0004e800000e0000 */
[----:B------:R2:W4:Y:S02]  /*1230*/  SHFL.BFLY PT, R22, R19, 0x10, 0x1f ;  /* 0x0e001f0013167f89 */ /* 0x00052400000e0000 */
.L_x_7223:
        /* <DEDUP_REMOVED lines=12> */
.L_x_7224:
[----:B-1----:R-:W-:-:S13]  /*1300*/  FSETP.GEU.FTZ.AND P1, PT, R21, R26, PT ;  /* 0x0000001a1500720b */ /* 0x002fda0003f3e000 */
[----:B------:R-:W-:-:S04]  /*1310*/  @P1 FSETP.NEU.FTZ.AND P3, PT, R21, R26, PT ;  /* 0x0000001a1500120b */ /* 0x000fc80003f7d000 */
[----:B---3--:R-:W-:-:S13]  /*1320*/  @P1 ISETP.LT.AND P0, PT, R22, R19, !P3 ;  /* 0x000000131600120c */ /* 0x008fda0005f01270 */
[----:B0-----:R-:W-:Y:S01]  /*1330*/  FSEL R21, R26, R21, P0 ;  /* 0x000000151a157208 */ /* 0x001fe20000000000 */
[----:B------:R-:W-:Y:S05]  /*1340*/  BRA.DIV ~URZ, `(.L_x_7201) ;  /* 0x000013327f007947 */ /* 0x000fea000b800000 */
[----:B------:R0:W1:Y:S02]  /*1350*/  SHFL.BFLY PT, R26, R21, 0x4, 0x1f ;  /* 0x0c801f00151a7f89 */ /* 0x00006400000e0000 */
.L_x_7225:
[----:B--2---:R-:W-:Y:S01]  /*1360*/  FSEL R17, R24, R17, P0 ;  /* 0x0000001118117208 */ /* 0x004fe20000000000 */
[----:B------:R-:W-:Y:S05]  /*1370*/  BRA.DIV ~URZ, `(.L_x_7202) ;  /* 0x000013827f007947 */ /* 0x000fea000b800000 */
[----:B------:R-:W-:Y:S02]  /*1380*/  SEL R19, R22, R19, P0 ;  /* 0x0000001316137207 */ /* 0x000fe40000000000 */
[----:B------:R2:W3:Y:S04]  /*1390*/  SHFL.BFLY PT, R22, R17, 0x4, 0x1f ;  /* 0x0c801f0011167f89 */ /* 0x0004e800000e0000 */
[----:B------:R2:W4:Y:S02]  /*13a0*/  SHFL.BFLY PT, R24, R19, 0x4, 0x1f ;  /* 0x0c801f0013187f89 */ /* 0x00052400000e0000 */
.L_x_7226:
        /* <DEDUP_REMOVED lines=12> */
.L_x_7227:
[----:B-1----:R-:W-:-:S13]  /*1470*/  FSETP.GEU.FTZ.AND P1, PT, R21, R22, PT ;  /* 0x000000161500720b */ /* 0x002fda0003f3e000 */
[----:B------:R-:W-:-:S04]  /*1480*/  @P1 FSETP.NEU.FTZ.AND P3, PT, R21, R22, PT ;  /* 0x000000161500120b */ /* 0x000fc80003f7d000 */
[----:B---3--:R-:W-:-:S13]  /*1490*/  @P1 ISETP.LT.AND P0, PT, R19, R26, !P3 ;  /* 0x0000001a1300120c */ /* 0x008fda0005f01270 */
[----:B------:R-:W-:Y:S01]  /*14a0*/  FSEL R22, R22, R21, P0 ;  /* 0x0000001516167208 */ /* 0x000fe20000000000 */
[----:B------:R-:W-:Y:S05]  /*14b0*/  BRA.DIV ~URZ, `(.L_x_7204) ;  /* 0x000014c27f007947 */ /* 0x000fea000b800000 */
[----:B0-----:R0:W1:Y:S02]  /*14c0*/  SHFL.BFLY PT, R21, R22, 0x1, 0x1f ;  /* 0x0c201f0016157f89 */ /* 0x00106400000e0000 */
.L_x_7228:
[----:B--2---:R-:W-:Y:S01]  /*14d0*/  FSEL R24, R24, R17, P0 ;  /* 0x0000001118187208 */ /* 0x004fe20000000000 */
[----:B------:R-:W-:Y:S05]  /*14e0*/  BRA.DIV ~URZ, `(.L_x_7205) ;  /* 0x000015127f007947 */ /* 0x000fea000b800000 */
[----:B------:R-:W-:Y:S01]  /*14f0*/  SEL R18, R19, R26, P0 ;  /* 0x0000001a13127207 */ /* 0x000fe20000000000 */
[----:B------:R2:W3:Y:S04]  /*1500*/  SHFL.BFLY PT, R17, R24, 0x1, 0x1f ;  /* 0x0c201f0018117f89 */ /* 0x0004e800000e0000 */
[----:B------:R2:W4:Y:S02]  /*1510*/  SHFL.BFLY PT, R9, R18, 0x1, 0x1f ;  /* 0x0c201f0012097f89 */ /* 0x00052400000e0000 */
.L_x_7229:
        /* <DEDUP_REMOVED lines=29> */
.L_x_7207:
[----:B------:R-:W-:Y:S05]  /*16f0*/  BSYNC B1 ;  /* 0x0000000000017941 */ /* 0x000fea0003800000 */
.L_x_7206:
        /* <DEDUP_REMOVED lines=20> */
.L_x_7209:
[----:B------:R-:W-:Y:S05]  /*1840*/  BSYNC B1 ;  /* 0x0000000000017941 */ /* 0x000fea0003800000 */
.L_x_7208:
[----:B0-2---:R-:W-:Y:S05]  /*1850*/  BRA `(.L_x_7210) ;  /* 0xfffff81000007947 */ /* 0x005fea000383ffff */
.L_x_7194:
[----:B------:R-:W-:Y:S05]  /*1860*/  BSYNC B0 ;  /* 0x0000000000007941 */ /* 0x000fea0003800000 */
.L_x_7182:
        /* <DEDUP_REMOVED lines=18> */
.L_x_7212:
        /* <DEDUP_REMOVED lines=20> */
.L_x_7211:
        /* <DEDUP_REMOVED lines=11> */
.L_x_7213:
        /* <DEDUP_REMOVED lines=11> */
.L_x_7184:
[----:B------:R-:W-:Y:S01]  /*1c30*/  IMAD.MOV.U32 R18, RZ, RZ, R21 ;  /* 0x000000ffff127224 */ /* 0x000fe200078e0015 */
[----:B------:R-:W-:Y:S01]  /*1c40*/  MOV R8, 0x1c90 ;  /* 0x00001c9000087802 */ /* 0x000fe20000000f00 */
[----:B------:R-:W-:Y:S02]  /*1c50*/  IMAD.MOV.U32 R13, RZ, RZ, 0x10 ;  /* 0x00000010ff0d7424 */ /* 0x000fe400078e00ff */
[----:B------:R-:W-:Y:S02]  /*1c60*/  IMAD.MOV.U32 R12, RZ, RZ, 0x1f ;  /* 0x0000001fff0c7424 */ /* 0x000fe400078e00ff */
[----:B------:R-:W-:Y:S02]  /*1c70*/  IMAD.MOV.U32 R11, RZ, RZ, -0x1 ;  /* 0xffffffffff0b7424 */ /* 0x000fe400078e00ff */
[----:B------:R-:W-:Y:S05]  /*1c80*/  CALL.REL.NOINC `($__internal_136_$__cuda_sm70_shflsync_bfly_p) ;  /* 0x00000e6000007944 */ /* 0x000fea0003c00000 */
[----:B-1----:R-:W-:Y:S01]  /*1c90*/  IMAD.MOV.U32 R26, RZ, RZ, R11 ;  /* 0x000000ffff1a7224 */ /* 0x002fe200078e000b */
[----:B0-----:R-:W-:Y:S05]  /*1ca0*/  BRA `(.L_x_7214) ;  /* 0xffffed5000007947 */ /* 0x001fea000383ffff */
.L_x_7185:
[----:B------:R-:W-:Y:S01]  /*1cb0*/  IMAD.MOV.U32 R18, RZ, RZ, R17 ;  /* 0x000000ffff127224 */ /* 0x000fe200078e0011 */
[----:B------:R-:W-:Y:S01]  /*1cc0*/  MOV R8, 0x1d10 ;  /* 0x00001d1000087802 */ /* 0x000fe20000000f00 */
[----:B------:R-:W-:Y:S02]  /*1cd0*/  IMAD.MOV.U32 R13, RZ, RZ, 0x10 ;  /* 0x00000010ff0d7424 */ /* 0x000fe400078e00ff */
[----:B------:R-:W-:-:S02]  /*1ce0*/  IMAD.MOV.U32 R12, RZ, RZ, 0x1f ;  /* 0x0000001fff0c7424 */ /* 0x000fc400078e00ff */
[----:B------:R-:W-:Y:S02]  /*1cf0*/  IMAD.MOV.U32 R11, RZ, RZ, -0x1 ;  /* 0xffffffffff0b7424 */ /* 0x000fe400078e00ff */
[----:B01----:R-:W-:Y:S05]  /*1d00*/  CALL.REL.NOINC `($__internal_136_$__cuda_sm70_shflsync_bfly_p) ;  /* 0x00000de000007944 */ /* 0x003fea0003c00000 */
[----:B-1----:R-:W-:Y:S01]  /*1d10*/  IMAD.MOV.U32 R24, RZ, RZ, R11 ;  /* 0x000000ffff187224 */ /* 0x002fe200078e000b */
[----:B------:R-:W-:Y:S01]  /*1d20*/  MOV R8, 0x1d80 ;  /* 0x00001d8000087802 */ /* 0x000fe20000000f00 */
[----:B0-----:R-:W-:Y:S02]  /*1d30*/  IMAD.MOV.U32 R18, RZ, RZ, R19 ;  /* 0x000000ffff127224 */ /* 0x001fe400078e0013 */
[----:B------:R-:W-:Y:S02]  /*1d40*/  IMAD.MOV.U32 R13, RZ, RZ, 0x10 ;  /* 0x00000010ff0d7424 */ /* 0x000fe400078e00ff */
[----:B------:R-:W-:Y:S02]  /*1d50*/  IMAD.MOV.U32 R12, RZ, RZ, 0x1f ;  /* 0x0000001fff0c7424 */ /* 0x000fe400078e00ff */
[----:B------:R-:W-:Y:S02]  /*1d60*/  IMAD.MOV.U32 R11, RZ, RZ, -0x1 ;  /* 0xffffffffff0b7424 */ /* 0x000fe400078e00ff */
[----:B------:R-:W-:Y:S05]  /*1d70*/  CALL.REL.NOINC `($__internal_136_$__cuda_sm70_shflsync_bfly_p) ;  /* 0x00000d7000007944 */ /* 0x000fea0003c00000 */
[----:B-1----:R-:W-:Y:S01]  /*1d80*/  IMAD.MOV.U32 R22, RZ, RZ, R11 ;  /* 0x000000ffff167224 */ /* 0x002fe200078e000b */
[----:B0-----:R-:W-:Y:S05]  /*1d90*/  BRA `(.L_x_7215) ;  /* 0xffffec9000007947 */ /* 0x001fea000383ffff */
.L_x_7186:
[----:B------:R-:W-:Y:S01]  /*1da0*/  IMAD.MOV.U32 R18, RZ, RZ, R21 ;  /* 0x000000ffff127224 */ /* 0x000fe200078e0015 */
[----:B------:R-:W-:Y:S01]  /*1db0*/  MOV R8, 0x1e00 ;  /* 0x00001e0000087802 */ /* 0x000fe20000000f00 */
[----:B------:R-:W-:-:S02]  /*1dc0*/  IMAD.MOV.U32 R13, RZ, RZ, 0x8 ;  /* 0x00000008ff0d7424 */ /* 0x000fc400078e00ff */
[----:B------:R-:W-:Y:S02]  /*1dd0*/  IMAD.MOV.U32 R12, RZ, RZ, 0x1f ;  /* 0x0000001fff0c7424 */ /* 0x000fe400078e00ff */
[----:B------:R-:W-:Y:S02]  /*1de0*/  IMAD.MOV.U32 R11, RZ, RZ, -0x1 ;  /* 0xffffffffff0b7424 */ /* 0x000fe400078e00ff */
[----:B--23--:R-:W-:Y:S05]  /*1df0*/  CALL.REL.NOINC `($__internal_136_$__cuda_sm70_shflsync_bfly_p) ;  /* 0x00000cf000007944 */ /* 0x00cfea0003c00000 */
[----:B------:R-:W-:Y:S01]  /*1e00*/  FSEL R17, R24, R17, P1 ;  /* 0x0000001118117208 */ /* 0x000fe20000800000 */
[----:B-1----:R-:W-:Y:S01]  /*1e10*/  IMAD.MOV.U32 R26, RZ, RZ, R11 ;  /* 0x000000ffff1a7224 */ /* 0x002fe200078e000b */
[----:B------:R-:W-:Y:S01]  /*1e20*/  MOV R8, 0x1e80 ;  /* 0x00001e8000087802 */ /* 0x000fe20000000f00 */
[----:B0-----:R-:W-:Y:S02]  /*1e30*/  IMAD.MOV.U32 R13, RZ, RZ, 0x8 ;  /* 0x00000008ff0d7424 */ /* 0x001fe400078e00ff */
[----:B------:R-:W-:Y:S02]  /*1e40*/  IMAD.MOV.U32 R12, RZ, RZ, 0x1f ;  /* 0x0000001fff0c7424 */ /* 0x000fe400078e00ff */
[----:B------:R-:W-:Y:S02]  /*1e50*/  IMAD.MOV.U32 R11, RZ, RZ, -0x1 ;  /* 0xffffffffff0b7424 */ /* 0x000fe400078e00ff */
[----:B------:R-:W-:-:S02]  /*1e60*/  IMAD.MOV.U32 R18, RZ, RZ, R17 ;  /* 0x000000ffff127224 */ /* 0x000fc400078e0011 */
[----:B------:R-:W-:Y:S05]  /*1e70*/  CALL.REL.NOINC `($__internal_136_$__cuda_sm70_shflsync_bfly_p) ;  /* 0x00000c7000007944 */ /* 0x000fea0003c00000 */
[----:B------:R-:W-:Y:S01]  /*1e80*/  SEL R19, R22, R19, P1 ;  /* 0x0000001316137207 */ /* 0x000fe20000800000 */
[----:B-1----:R-:W-:Y:S01]  /*1e90*/  IMAD.MOV.U32 R24, RZ, RZ, R11 ;  /* 0x000000ffff187224 */ /* 0x002fe200078e000b */
[----:B------:R-:W-:Y:S01]  /*1ea0*/  MOV R8, 0x1f00 ;  /* 0x00001f0000087802 */ /* 0x000fe20000000f00 */
[----:B0-----:R-:W-:-:S02]  /*1eb0*/  IMAD.MOV.U32 R13, RZ, RZ, 0x8 ;  /* 0x00000008ff0d7424 */ /* 0x001fc400078e00ff */
[----:B------:R-:W-:Y:S02]  /*1ec0*/  IMAD.MOV.U32 R12, RZ, RZ, 0x1f ;  /* 0x0000001fff0c7424 */ /* 0x000fe400078e00ff */
[----:B------:R-:W-:Y:S02]  /*1ed0*/  IMAD.MOV.U32 R11, RZ, RZ, -0x1 ;  /* 0xffffffffff0b7424 */ /* 0x000fe400078e00ff */
[----:B------:R-:W-:Y:S02]  /*1ee0*/  IMAD.MOV.U32 R18, RZ, RZ, R19 ;  /* 0x000000ffff127224 */ /* 0x000fe400078e0013 */
[----:B------:R-:W-:Y:S05]  /*1ef0*/  CALL.REL.NOINC `($__internal_136_$__cuda_sm70_shflsync_bfly_p) ;  /* 0x00000bf000007944 */ /* 0x000fea0003c00000 */
[----:B-1----:R-:W-:Y:S01]  /*1f00*/  IMAD.MOV.U32 R22, RZ, RZ, R11 ;  /* 0x000000ffff167224 */ /* 0x002fe200078e000b */
[----:B0-----:R-:W-:Y:S05]  /*1f10*/  BRA `(.L_x_7216) ;  /* 0xffffebd000007947 */ /* 0x001fea000383ffff */
.L_x_7187:
[----:B------:R-:W-:Y:S01]  /*1f20*/  IMAD.MOV.U32 R18, RZ, RZ, R21 ;  /* 0x000000ffff127224 */ /* 0x000fe200078e0015 */
[----:B------:R-:W-:Y:S01]  /*1f30*/  MOV R8, 0x1f80 ;  /* 0x00001f8000087802 */ /* 0x000fe20000000f00 */
[----:B------:R-:W-:Y:S02]  /*1f40*/  IMAD.MOV.U32 R13, RZ, RZ, 0x4 ;  /* 0x00000004ff0d7424 */ /* 0x000fe400078e00ff */
[----:B------:R-:W-:Y:S02]  /*1f50*/  IMAD.MOV.U32 R12, RZ, RZ, 0x1f ;  /* 0x0000001fff0c7424 */ /* 0x000fe400078e00ff */
[----:B------:R-:W-:-:S02]  /*1f60*/  IMAD.MOV.U32 R11, RZ, RZ, -0x1 ;  /* 0xffffffffff0b7424 */ /* 0x000fc400078e00ff */
[----:B--2---:R-:W-:Y:S05]  /*1f70*/  CALL.REL.NOINC `($__internal_136_$__cuda_sm70_shflsync_bfly_p) ;  /* 0x00000b7000007944 */ /* 0x004fea0003c00000 */
[----:B-1----:R-:W-:Y:S01]  /*1f80*/  IMAD.MOV.U32 R26, RZ, RZ, R11 ;  /* 0x000000ffff1a7224 */ /* 0x002fe200078e000b */
[----:B0-----:R-:W-:Y:S05]  /*1f90*/  BRA `(.L_x_7217) ;  /* 0xffffebb000007947 */ /* 0x001fea000383ffff */
.L_x_7188:
[----:B------:R-:W-:Y:S01]  /*1fa0*/  IMAD.MOV.U32 R18, RZ, RZ, R17 ;  /* 0x000000ffff127224 */ /* 0x000fe200078e0011 */
[----:B------:R-:W-:Y:S01]  /*1fb0*/  MOV R8, 0x2000 ;  /* 0x0000200000087802 */ /* 0x000fe20000000f00 */
[----:B------:R-:W-:-:S02]  /*1fc0*/  IMAD.MOV.U32 R13, RZ, RZ, 0x4 ;  /* 0x00000004ff0d7424 */ /* 0x000fc400078e00ff */
[----:B------:R-:W-:Y:S02]  /*1fd0*/  IMAD.MOV.U32 R12, RZ, RZ, 0x1f ;  /* 0x0000001fff0c7424 */ /* 0x000fe400078e00ff */
[----:B------:R-:W-:Y:S02]  /*1fe0*/  IMAD.MOV.U32 R11, RZ, RZ, -0x1 ;  /* 0xffffffffff0b7424 */ /* 0x000fe400078e00ff */
[----:B01----:R-:W-:Y:S05]  /*1ff0*/  CALL.REL.NOINC `($__internal_136_$__cuda_sm70_shflsync_bfly_p) ;  /* 0x00000af000007944 */ /* 0x003fea0003c00000 */
[----:B------:R-:W-:Y:S01]  /*2000*/  SEL R19, R22, R19, P0 ;  /* 0x0000001316137207 */ /* 0x000fe20000000000 */
[----:B-1----:R-:W-:Y:S01]  /*2010*/  IMAD.MOV.U32 R22, RZ, RZ, R11 ;  /* 0x000000ffff167224 */ /* 0x002fe200078e000b */
[----:B------:R-:W-:Y:S01]  /*2020*/  MOV R8, 0x2080 ;  /* 0x0000208000087802 */ /* 0x000fe20000000f00 */
[----:B0-----:R-:W-:Y:S02]  /*2030*/  IMAD.MOV.U32 R13, RZ, RZ, 0x4 ;  /* 0x00000004ff0d7424 */ /* 0x001fe400078e00ff */
[----:B------:R-:W-:Y:S02]  /*2040*/  IMAD.MOV.U32 R12, RZ, RZ, 0x1f ;  /* 0x0000001fff0c7424 */ /* 0x000fe400078e00ff */
[----:B------:R-:W-:Y:S02]  /*2050*/  IMAD.MOV.U32 R11, RZ, RZ, -0x1 ;  /* 0xffffffffff0b7424 */ /* 0x000fe400078e00ff */
[----:B------:R-:W-:-:S02]  /*2060*/  IMAD.MOV.U32 R18, RZ, RZ, R19 ;  /* 0x000000ffff127224 */ /* 0x000fc400078e0013 */
[----:B------:R-:W-:Y:S05]  /*2070*/  CALL.REL.NOINC `($__internal_136_$__cuda_sm70_shflsync_bfly_p) ;  /* 0x00000a7000007944 */ /* 0x000fea0003c00000 */
[----:B-1----:R-:W-:Y:S01]  /*2080*/  IMAD.MOV.U32 R24, RZ, RZ, R11 ;  /* 0x000000ffff187224 */ /* 0x002fe200078e000b */
[----:B0-----:R-:W-:Y:S05]  /*2090*/  BRA `(.L_x_7218) ;  /* 0xffffeb0000007947 */ /* 0x001fea000383ffff */
.L_x_7189:
        /* <DEDUP_REMOVED lines=24> */
.L_x_7190:
[----:B------:R-:W-:Y:S01]  /*2220*/  IMAD.MOV.U32 R18, RZ, RZ, R22 ;  /* 0x000000ffff127224 */ /* 0x000fe200078e0016 */
[----:B------:R-:W-:Y:S01]  /*2230*/  MOV R8, 0x2280 ;  /* 0x0000228000087802 */ /* 0x000fe20000000f00 */
[----:B------:R-:W-:Y:S02]  /*2240*/  IMAD.MOV.U32 R13, RZ, RZ, 0x1 ;  /* 0x00000001ff0d7424 */ /* 0x000fe400078e00ff */
[----:B------:R-:W-:Y:S02]  /*2250*/  IMAD.MOV.U32 R12, RZ, RZ, 0x1f ;  /* 0x0000001fff0c7424 */ /* 0x000fe400078e00ff */
[----:B------:R-:W-:-:S02]  /*2260*/  IMAD.MOV.U32 R11, RZ, RZ, -0x1 ;  /* 0xffffffffff0b7424 */ /* 0x000fc400078e00ff */
[----:B0-2---:R-:W-:Y:S05]  /*2270*/  CALL.REL.NOINC `($__internal_136_$__cuda_sm70_shflsync_bfly_p) ;  /* 0x0000087000007944 */ /* 0x005fea0003c00000 */
[----:B-1----:R-:W-:Y:S01]  /*2280*/  IMAD.MOV.U32 R21, RZ, RZ, R11 ;  /* 0x000000ffff157224 */ /* 0x002fe200078e000b */
[----:B0-----:R-:W-:Y:S05]  /*2290*/  BRA `(.L_x_7220) ;  /* 0xffffea2000007947 */ /* 0x001fea000383ffff */
.L_x_7191:
[----:B------:R-:W-:Y:S01]  /*22a0*/  IMAD.MOV.U32 R18, RZ, RZ, R24 ;  /* 0x000000ffff127224 */ /* 0x000fe200078e0018 */
[----:B------:R-:W-:Y:S01]  /*22b0*/  MOV R8, 0x2300 ;  /* 0x0000230000087802 */ /* 0x000fe20000000f00 */
[----:B------:R-:W-:-:S02]  /*22c0*/  IMAD.MOV.U32 R13, RZ, RZ, 0x1 ;  /* 0x00000001ff0d7424 */ /* 0x000fc400078e00ff */
[----:B------:R-:W-:Y:S02]  /*22d0*/  IMAD.MOV.U32 R12, RZ, RZ, 0x1f ;  /* 0x0000001fff0c7424 */ /* 0x000fe400078e00ff */
[----:B------:R-:W-:Y:S02]  /*22e0*/  IMAD.MOV.U32 R11, RZ, RZ, -0x1 ;  /* 0xffffffffff0b7424 */ /* 0x000fe400078e00ff */
[----:B01----:R-:W-:Y:S05]  /*22f0*/  CALL.REL.NOINC `($__internal_136_$__cuda_sm70_shflsync_bfly_p) ;  /* 0x000007f000007944 */ /* 0x003fea0003c00000 */
[----:B-1----:R-:W-:Y:S01]  /*2300*/  IMAD.MOV.U32 R17, RZ, RZ, R11 ;  /* 0x000000ffff117224 */ /* 0x002fe200078e000b */
[----:B0-----:R-:W-:Y:S01]  /*2310*/  SEL R18, R19, R26, P0 ;  /* 0x0000001a13127207 */ /* 0x001fe20000000000 */
[----:B------:R-:W-:Y:S01]  /*2320*/  IMAD.MOV.U32 R13, RZ, RZ, 0x1 ;  /* 0x00000001ff0d7424 */ /* 0x000fe200078e00ff */
[----:B------:R-:W-:Y:S01]  /*2330*/  MOV R8, 0x2370 ;  /* 0x0000237000087802 */ /* 0x000fe20000000f00 */
[----:B------:R-:W-:Y:S02]  /*2340*/  IMAD.MOV.U32 R12, RZ, RZ, 0x1f ;  /* 0x0000001fff0c7424 */ /* 0x000fe400078e00ff */
[----:B------:R-:W-:Y:S02]  /*2350*/  IMAD.MOV.U32 R11, RZ, RZ, -0x1 ;  /* 0xffffffffff0b7424 */ /* 0x000fe400078e00ff */
[----:B------:R-:W-:Y:S05]  /*2360*/  CALL.REL.NOINC `($__internal_136_$__cuda_sm70_shflsync_bfly_p) ;  /* 0x0000078000007944 */ /* 0x000fea0003c00000 */
[----:B-1----:R-:W-:Y:S01]  /*2370*/  IMAD.MOV.U32 R9, RZ, RZ, R11 ;  /* 0x000000ffff097224 */ /* 0x002fe200078e000b */
[----:B0-----:R-:W-:Y:S05]  /*2380*/  BRA `(.L_x_7221) ;  /* 0xffffe98000007947 */ /* 0x001fea000383ffff */
.L_x_7198:
[----:B------:R-:W-:Y:S01]  /*2390*/  IMAD.MOV.U32 R18, RZ, RZ, R21 ;  /* 0x000000ffff127224 */ /* 0x000fe200078e0015 */
[----:B------:R-:W-:Y:S01]  /*23a0*/  MOV R8, 0x23f0 ;  /* 0x000023f000087802 */ /* 0x000fe20000000f00 */
[----:B------:R-:W-:-:S02]  /*23b0*/  IMAD.MOV.U32 R13, RZ, RZ, 0x10 ;  /* 0x00000010ff0d7424 */ /* 0x000fc400078e00ff */
[----:B------:R-:W-:Y:S02]  /*23c0*/  IMAD.MOV.U32 R12, RZ, RZ, 0x1f ;  /* 0x0000001fff0c7424 */ /* 0x000fe400078e00ff */
[----:B------:R-:W-:Y:S02]  /*23d0*/  IMAD.MOV.U32 R11, RZ, RZ, -0x1 ;  /* 0xffffffffff0b7424 */ /* 0x000fe400078e00ff */
[----:B------:R-:W-:Y:S05]  /*23e0*/  CALL.REL.NOINC `($__internal_136_$__cuda_sm70_shflsync_bfly_p) ;  /* 0x0000070000007944 */ /* 0x000fea0003c00000 */
[----:B-1----:R-:W-:Y:S01]  /*23f0*/  IMAD.MOV.U32 R26, RZ, RZ, R11 ;  /* 0x000000ffff1a7224 */ /* 0x002fe200078e000b */
[----:B0-----:R-:W-:Y:S05]  /*2400*/  BRA `(.L_x_7222) ;  /* 0xffffee0000007947 */ /* 0x001fea000383ffff */
.L_x_7199:
[----:B------:R-:W-:Y:S01]  /*2410*/  IMAD.MOV.U32 R18, RZ, RZ, R17 ;  /* 0x000000ffff127224 */ /* 0x000fe200078e0011 */
[----:B------:R-:W-:Y:S01]  /*2420*/  MOV R8, 0x2470 ;  /* 0x0000247000087802 */ /* 0x000fe20000000f00 */
[----:B------:R-:W-:Y:S02]  /*2430*/  IMAD.MOV.U32 R13, RZ, RZ, 0x10 ;  /* 0x00000010ff0d7424 */ /* 0x000fe400078e00ff */
[----:B------:R-:W-:Y:S02]  /*2440*/  IMAD.MOV.U32 R12, RZ, RZ, 0x1f ;  /* 0x0000001fff0c7424 */ /* 0x000fe400078e00ff */
[----:B------:R-:W-:Y:S02]  /*2450*/  IMAD.MOV.U32 R11, RZ, RZ, -0x1 ;  /* 0xffffffffff0b7424 */ /* 0x000fe400078e00ff */
[----:B01----:R-:W-:Y:S05]  /*2460*/  CALL.REL.NOINC `($__internal_136_$__cuda_sm70_shflsync_bfly_p) ;  /* 0x0000068000007944 */ /* 0x003fea0003c00000 */
[----:B-1----:R-:W-:Y:S01]  /*2470*/  IMAD.MOV.U32 R24, RZ, RZ, R11 ;  /* 0x000000ffff187224 */ /* 0x002fe200078e000b */
[----:B------:R-:W-:Y:S01]  /*2480*/  MOV R8, 0x24e0 ;  /* 0x000024e000087802 */ /* 0x000fe20000000f00 */
[----:B0-----:R-:W-:-:S02]  /*2490*/  IMAD.MOV.U32 R18, RZ, RZ, R19 ;  /* 0x000000ffff127224 */ /* 0x001fc400078e0013 */
[----:B------:R-:W-:Y:S02]  /*24a0*/  IMAD.MOV.U32 R13, RZ, RZ, 0x10 ;  /* 0x00000010ff0d7424 */ /* 0x000fe400078e00ff */
[----:B------:R-:W-:Y:S02]  /*24b0*/  IMAD.MOV.U32 R12, RZ, RZ, 0x1f ;  /* 0x0000001fff0c7424 */ /* 0x000fe400078e00ff */
[----:B------:R-:W-:Y:S02]  /*24c0*/  IMAD.MOV.U32 R11, RZ, RZ, -0x1 ;  /* 0xffffffffff0b7424 */ /* 0x000fe400078e00ff */
[----:B------:R-:W-:Y:S05]  /*24d0*/  CALL.REL.NOINC `($__internal_136_$__cuda_sm70_shflsync_bfly_p) ;  /* 0x0000061000007944 */ /* 0x000fea0003c00000 */
[----:B-1----:R-:W-:Y:S01]  /*24e0*/  IMAD.MOV.U32 R22, RZ, RZ, R11 ;  /* 0x000000ffff167224 */ /* 0x002fe200078e000b */
[----:B0-----:R-:W-:Y:S05]  /*24f0*/  BRA `(.L_x_7223) ;  /* 0xffffed4000007947 */ /* 0x001fea000383ffff */
.L_x_7200:
[----:B------:R-:W-:Y:S01]  /*2500*/  IMAD.MOV.U32 R18, RZ, RZ, R21 ;  /* 0x000000ffff127224 */ /* 0x000fe200078e0015 */
[----:B------:R-:W-:Y:S01]  /*2510*/  MOV R8, 0x2560 ;  /* 0x0000256000087802 */ /* 0x000fe20000000f00 */
[----:B------:R-:W-:Y:S02]  /*2520*/  IMAD.MOV.U32 R13, RZ, RZ, 0x8 ;  /* 0x00000008ff0d7424 */ /* 0x000fe400078e00ff */
[----:B------:R-:W-:Y:S02]  /*2530*/  IMAD.MOV.U32 R12, RZ, RZ, 0x1f ;  /* 0x0000001fff0c7424 */ /* 0x000fe400078e00ff */
[----:B------:R-:W-:-:S02]  /*2540*/  IMAD.MOV.U32 R11, RZ, RZ, -0x1 ;  /* 0xffffffffff0b7424 */ /* 0x000fc400078e00ff */
[----:B--23--:R-:W-:Y:S05]  /*2550*/  CALL.REL.NOINC `($__internal_136_$__cuda_sm70_shflsync_bfly_p) ;  /* 0x0000059000007944 */ /* 0x00cfea0003c00000 */
[----:B------:R-:W-:Y:S01]  /*2560*/  FSEL R17, R24, R17, P1 ;  /* 0x0000001118117208 */ /* 0x000fe20000800000 */
[----:B-1----:R-:W-:Y:S01]  /*2570*/  IMAD.MOV.U32 R26, RZ, RZ, R11 ;  /* 0x000000ffff1a7224 */ /* 0x002fe200078e000b */
[----:B------:R-:W-:Y:S01]  /*2580*/  MOV R8, 0x25e0 ;  /* 0x000025e000087802 */ /* 0x000fe20000000f00 */
[----:B0-----:R-:W-:-:S02]  /*2590*/  IMAD.MOV.U32 R13, RZ, RZ, 0x8 ;  /* 0x00000008ff0d7424 */ /* 0x001fc400078e00ff */
[----:B------:R-:W-:Y:S02]  /*25a0*/  IMAD.MOV.U32 R12, RZ, RZ, 0x1f ;  /* 0x0000001fff0c7424 */ /* 0x000fe400078e00ff */
[----:B------:R-:W-:Y:S02]  /*25b0*/  IMAD.MOV.U32 R11, RZ, RZ, -0x1 ;  /* 0xffffffffff0b7424 */ /* 0x000fe400078e00ff */
[----:B------:R-:W-:Y:S02]  /*25c0*/  IMAD.MOV.U32 R18, RZ, RZ, R17 ;  /* 0x000000ffff127224 */ /* 0x000fe400078e0011 */
[----:B------:R-:W-:Y:S05]  /*25d0*/  CALL.REL.NOINC `($__internal_136_$__cuda_sm70_shflsync_bfly_p) ;  /* 0x0000051000007944 */ /* 0x000fea0003c00000 */
[----:B------:R-:W-:Y:S01]  /*25e0*/  SEL R19, R22, R19, P1 ;  /* 0x0000001316137207 */ /* 0x000fe20000800000 */
[----:B-1----:R-:W-:Y:S01]  /*25f0*/  IMAD.MOV.U32 R24, RZ, RZ, R11 ;  /* 0x000000ffff187224 */ /* 0x002fe200078e000b */
[----:B------:R-:W-:Y:S01]  /*2600*/  MOV R8, 0x2660 ;  /* 0x0000266000087802 */ /* 0x000fe20000000f00 */
[----:B0-----:R-:W-:Y:S02]  /*2610*/  IMAD.MOV.U32 R13, RZ, RZ, 0x8 ;  /* 0x00000008ff0d7424 */ /* 0x001fe400078e00ff */
[----:B------:R-:W-:Y:S02]  /*2620*/  IMAD.MOV.U32 R12, RZ, RZ, 0x1f ;  /* 0x0000001fff0c7424 */ /* 0x000fe400078e00ff */
[----:B------:R-:W-:-:S02]  /*2630*/  IMAD.MOV.U32 R11, RZ, RZ, -0x1 ;  /* 0xffffffffff0b7424 */ /* 0x000fc400078e00ff */
[----:B------:R-:W-:Y:S02]  /*2640*/  IMAD.MOV.U32 R18, RZ, RZ, R19 ;  /* 0x000000ffff127224 */ /* 0x000fe400078e0013 */
[----:B------:R-:W-:Y:S05]  /*2650*/  CALL.REL.NOINC `($__internal_136_$__cuda_sm70_shflsync_bfly_p) ;  /* 0x0000049000007944 */ /* 0x000fea0003c00000 */
[----:B-1----:R-:W-:Y:S01]  /*2660*/  IMAD.MOV.U32 R22, RZ, RZ, R11 ;  /* 0x000000ffff167224 */ /* 0x002fe200078e000b */
[----:B0-----:R-:W-:Y:S05]  /*2670*/  BRA `(.L_x_7224) ;  /* 0xffffec8000007947 */ /* 0x001fea000383ffff */
.L_x_7201:
[----:B------:R-:W-:Y:S01]  /*2680*/  IMAD.MOV.U32 R18, RZ, RZ, R21 ;  /* 0x000000ffff127224 */ /* 0x000fe200078e0015 */
[----:B------:R-:W-:Y:S01]  /*2690*/  MOV R8, 0x26e0 ;  /* 0x000026e000087802 */ /* 0x000fe20000000f00 */
[----:B------:R-:W-:Y:S02]  /*26a0*/  IMAD.MOV.U32 R13, RZ, RZ, 0x4 ;  /* 0x00000004ff0d7424 */ /* 0x000fe400078e00ff */
[----:B------:R-:W-:Y:S02]  /*26b0*/  IMAD.MOV.U32 R12, RZ, RZ, 0x1f ;  /* 0x0000001fff0c7424 */ /* 0x000fe400078e00ff */
[----:B------:R-:W-:Y:S02]  /*26c0*/  IMAD.MOV.U32 R11, RZ, RZ, -0x1 ;  /* 0xffffffffff0b7424 */ /* 0x000fe400078e00ff */
[----:B--2---:R-:W-:Y:S05]  /*26d0*/  CALL.REL.NOINC `($__internal_136_$__cuda_sm70_shflsync_bfly_p) ;  /* 0x0000041000007944 */ /* 0x004fea0003c00000 */
[----:B-1----:R-:W-:Y:S01]  /*26e0*/  IMAD.MOV.U32 R26, RZ, RZ, R11 ;  /* 0x000000ffff1a7224 */ /* 0x002fe200078e000b */
[----:B0-----:R-:W-:Y:S05]  /*26f0*/  BRA `(.L_x_7225) ;  /* 0xffffec6000007947 */ /* 0x001fea000383ffff */
.L_x_7202:
        /* <DEDUP_REMOVED lines=16> */
.L_x_7203:
        /* <DEDUP_REMOVED lines=24> */
.L_x_7204:
        /* <DEDUP_REMOVED lines=8> */
.L_x_7205:
        /* <DEDUP_REMOVED lines=15> */
        .weak           $__internal_136_$__cuda_sm70_shflsync_bfly_p
        .type           $__internal_136_$__cuda_sm70_shflsync_bfly_p,@function
        .size           $__internal_136_$__cuda_sm70_shflsync_bfly_p,(.L_x_11080 - $__internal_136_$__cuda_sm70_shflsync_bfly_p)
$__internal_136_$__cuda_sm70_shflsync_bfly_p:
[----:B------:R-:W-:Y:S01]  /*2af0*/  IMAD.MOV.U32 R9, RZ, RZ, 0x0 ;  /* 0x00000000ff097424 */ /* 0x000fe200078e00ff */
[----:B------:R-:W-:Y:S04]  /*2b00*/  WARPSYNC R11 ;  /* 0x0000000b00007348 */ /* 0x000fe80003800000 */
[----:B------:R0:W1:Y:S01]  /*2b10*/  SHFL.BFLY PT, R11, R18, R13, R12 ;  /* 0x0c00000d120b7389 */ /* 0x00006200000e000c */
[----:B------:R-:W-:Y:S05]  /*2b20*/  RET.REL.NODEC R8 `(_ZN4vllm3moe10topkGatingILi6ELi192ELi4ELi4ELi32El6__halfLNS0_11ScoringFuncE0EEEvPKT5_PKbPfiPT4_PiiiibPKf) ;  /* 0xffffd4d008007950 */ /* 0x000fea0003c3ffff */
.L_x_7230:
        /* <DEDUP_REMOVED lines=13> */
.L_x_11080:


//--------------------- .text._ZN4vllm3moe10topkGatingILi16ELi512ELi4ELi16ELi32El6__halfLNS0_11ScoringFuncE0EEEvPKT5_PKbPfiPT4_PiiiibPKf --------------------------
	.section	.text._ZN4vllm3moe10topkGatingILi16ELi512ELi4ELi16ELi32El6__halfLNS0_11ScoringFuncE0EEEvPKT5_PKbPfiPT4_PiiiibPKf,"ax",@progbits
	.sectioninfo	@"SHI_REGISTERS=40"
	.align	128
        .global         _ZN4vllm3moe10topkGatingILi16ELi512ELi4ELi16ELi32El6__halfLNS0_11ScoringFuncE0EEEvPKT5_PKbPfiPT4_PiiiibPKf
        .type           _ZN4vllm3moe10topkGatingILi16ELi512ELi4ELi16ELi32El6__halfLNS0_11ScoringFuncE0EEEvPKT5_PKbPfiPT4_PiiiibPKf,@function
        .size           _ZN4vllm3moe10topkGatingILi16ELi512ELi4ELi16ELi32El6__halfLNS0_11ScoringFuncE0EEEvPKT5_PKbPfiPT4_PiiiibPKf,(.L_x_11081 - _ZN4vllm3moe10topkGatingILi16ELi512ELi4ELi16ELi32El6__halfLNS0_11ScoringFuncE0EEEvPKT5_PKbPfiPT4_PiiiibPKf)
        .other          _ZN4vllm3moe10topkGatingILi16ELi512ELi4ELi16ELi32El6__halfLNS0_11ScoringFuncE0EEEvPKT5_PKbPfiPT4_PiiiibPKf,@"STO_CUDA_ENTRY STV_DEFAULT"
_ZN4vllm3moe10topkGatingILi16ELi512ELi4ELi16ELi32El6__halfLNS0_11ScoringFuncE0EEEvPKT5_PKbPfiPT4_PiiiibPKf:
.text._ZN4vllm3moe10topkGatingILi16ELi512ELi4ELi16ELi32El6__halfLNS0_11ScoringFuncE0EEEvPKT5_PKbPfiPT4_PiiiibPKf:
        /* <DEDUP_REMOVED lines=18> */
[----:B------:R-:W-:Y:S01]  /*0120*/  ISETP.NE.AND.EX P0, PT, RZ, c[0x0][0x16c], PT, P0 ;  /* 0x00005b00ff007a0c */ /* 0x000fe20003f05300 */
[--C-:B--2---:R-:W-:Y:S02]  /*0130*/  HADD2.F32 R13, -RZ, R8.reuse.H0_H0 ;  /* 0x20000008ff0d7230 */ /* 0x104fe40000004100 */
[----:B------:R-:W-:Y:S02]  /*0140*/  HADD2.F32 R8, -RZ, R8.H1_H1 ;  /* 0x30000008ff087230 */ /* 0x000fe40000004100 */
[--C-:B------:R-:W-:Y:S02]  /*0150*/  HADD2.F32 R3, -RZ, R9.reuse.H0_H0 ;  /* 0x20000009ff037230 */ /* 0x100fe40000004100 */
[----:B------:R-:W-:Y:S01]  /*0160*/  HADD2.F32 R9, -RZ, R9.H1_H1 ;  /* 0x30000009ff097230 */ /* 0x000fe20000004100 */
[----:B------:R-:W-:Y:S01]  /*0170*/  FMNMX.FTZ R12, R13, R8, !PT ;  /* 0x000000080d0c7209 */ /* 0x000fe20007810000 */
[--C-:B0-----:R-:W-:Y:S02]  /*0180*/  HADD2.F32 R14, -RZ, R11.reuse.H0_H0 ;  /* 0x2000000bff0e7230 */ /* 0x101fe40000004100 */
[----:B------:R-:W-:Y:S01]  /*0190*/  HADD2.F32 R15, -RZ, R11.H1_H1 ;  /* 0x3000000bff0f7230 */ /* 0x000fe20000004100 */
[----:B------:R-:W-:Y:S01]  /*01a0*/  FMNMX.FTZ R16, R3, R12, !PT ;  /* 0x0000000c03107209 */ /* 0x000fe20007810000 */
[----:B------:R-:W-:-:S02]  /*01b0*/  HADD2.F32 R12, -RZ, R10.H0_H0 ;  /* 0x2000000aff0c7230 */ /* 0x000fc40000004100 */
[----:B------:R-:W-:Y:S01]  /*01c0*/  HADD2.F32 R10, -RZ, R10.H1_H1 ;  /* 0x3000000aff0a7230 */ /* 0x000fe20000004100 */
[----:B------:R-:W-:Y:S01]  /*01d0*/  FMNMX.FTZ R17, R9, R16, !PT ;  /* 0x0000001009117209 */ /* 0x000fe20007810000 */
[----:B---3--:R-:W-:Y:S02]  /*01e0*/  HADD2.F32 R16, -RZ, R4.H0_H0 ;  /* 0x20000004ff107230 */ /* 0x008fe40000004100 */
        /* <DEDUP_REMOVED lines=8> */
[----:B------:R-:W-:-:S03]  /*0270*/  HADD2.F32 R17, -RZ, R4.H1_H1 ;  /* 0x30000004ff117230 */ /* 0x000fc60000004100 */
[----:B------:R-:W-:Y:S01]  /*0280*/  FMNMX.FTZ R11, R15, R18, !PT ;  /* 0x000000120f0b7209 */ /* 0x000fe20007810000 */
[----:B------:R-:W-:-:S03]  /*0290*/  HADD2.F32 R18, -RZ, R5.H0_H0 ;  /* 0x20000005ff127230 */ /* 0x000fc60000004100 */
        /* <DEDUP_REMOVED lines=32> */
[--C-:B------:R-:W-:Y:S02]  /*04a0*/  FADD.FTZ R14, R14, -R24.reuse ;  /* 0x800000180e0e7221 */ /* 0x100fe40000010000 */
[----:B------:R-:W-:-:S03]  /*04b0*/  FADD.FTZ R11, R10, -R24 ;  /* 0x800000180a0b7221 */ /* 0x000fc60000010000 */
[----:B------:R3:W4:Y:S01]  /*04c0*/  MUFU.EX2 R8, R3 ;  /* 0x0000000300087308 */ /* 0x0007220000000800 */
[--C-:B------:R-:W-:Y:S02]  /*04d0*/  FADD.FTZ R16, R16, -R24.reuse ;  /* 0x8000001810107221 */ /* 0x100fe40000010000 */
[----:B------:R-:W-:Y:S02]  /*04e0*/  FADD.FTZ R18, R18, -R24 ;  /* 0x8000001812127221 */ /* 0x000fe40000010000 */
[----:B-1----:R-:W-:Y:S02]  /*04f0*/  FMUL.FTZ R5, R12, 1.4426950216293334961 ;  /* 0x3fb8aa3b0c057820 */ /* 0x002fe40000410000 */
[----:B------:R-:W-:Y:S01]  /*0500*/  FMUL.FTZ R12, R14, 1.4426950216293334961 ;  /* 0x3fb8aa3b0e0c7820 */ /* 0x000fe20000410000 */
[----:B------:R-:W1:Y:S01]  /*0510*/  MUFU.EX2 R9, R9 ;  /* 0x0000000900097308 */ /* 0x000e620000000800 */
[----:B------:R-:W-:Y:S02]  /*0520*/  FMUL.FTZ R11, R11, 1.4426950216293334961 ;  /* 0x3fb8aa3b0b0b7820 */ /* 0x000fe40000410000 */
[----:B------:R-:W-:-:S02]  /*0530*/  FMUL.FTZ R14, R16, 1.4426950216293334961 ;  /* 0x3fb8aa3b100e7820 */ /* 0x000fc40000410000 */
[----:B------:R-:W-:Y:S02]  /*0540*/  FMUL.FTZ R16, R18, 1.4426950216293334961 ;  /* 0x3fb8aa3b12107820 */ /* 0x000fe40000410000 */
[----:B0-----:R-:W-:Y:S01]  /*0550*/  FADD.FTZ R18, RZ, R6 ;  /* 0x00000006ff127221 */ /* 0x001fe20000010000 */
[----:B------:R-:W0:Y:S01]  /*0560*/  MUFU.EX2 R10, R5 ;  /* 0x00000005000a7308 */ /* 0x000e220000000800 */
[----:B------:R-:W-:Y:S02]  /*0570*/  FADD.FTZ R15, R15, -R24 ;  /* 0x800000180f0f7221 */ /* 0x000fe40000010000 */
[----:B---3--:R-:W-:Y:S02]  /*0580*/  FADD.FTZ R3, R18, R7 ;  /* 0x0000000712037221 */ /* 0x008fe40000010000 */
[----:B------:R-:W-:-:S03]  /*0590*/  FMUL.FTZ R13, R15, 1.4426950216293334961 ;  /* 0x3fb8aa3b0f0d7820 */ /* 0x000fc60000410000 */
[----:B------:R-:W3:Y:S01]  /*05a0*/  MUFU.EX2 R11, R11 ;  /* 0x0000000b000b7308 */ /* 0x000ee20000000800 */
[----:B----4-:R-:W-:Y:S02]  /*05b0*/  FADD.FTZ R18, R3, R8 ;  /* 0x0000000803127221 */ /* 0x010fe40000010000 */
[--C-:B------:R-:W-:Y:S02]  /*05c0*/  FADD.FTZ R17, R17, -R24.reuse ;  /* 0x8000001811117221 */ /* 0x100fe40000010000 */
[----:B------:R-:W-:-:S03]  /*05d0*/  FADD.FTZ R20, R20, -R24 ;  /* 0x8000001814147221 */ /* 0x000fc60000010000 */
[----:B------:R-:W4:Y:S01]  /*05e0*/  MUFU.EX2 R12, R12 ;  /* 0x0000000c000c7308 */ /* 0x000f220000000800 */
[----:B-1----:R-:W-:Y:S02]  /*05f0*/  FADD.FTZ R3, R18, R9 ;  /* 0x0000000912037221 */ /* 0x002fe40000010000 */
[----:B------:R-:W-:Y:S02]  /*0600*/  FMUL.FTZ R15, R17, 1.4426950216293334961 ;  /* 0x3fb8aa3b110f7820 */ /* 0x000fe40000410000 */
[----:B------:R-:W-:-:S03]  /*0610*/  FMUL.FTZ R18, R20, 1.4426950216293334961 ;  /* 0x3fb8aa3b14127820 */ /* 0x000fc60000410000 */
[----:B------:R-:W1:Y:S01]  /*0620*/  MUFU.EX2 R13, R13 ;  /* 0x0000000d000d7308 */ /* 0x000e620000000800 */
[----:B0-----:R-:W-:Y:S02]  /*0630*/  FADD.FTZ R20, R3, R10 ;  /* 0x0000000a03147221 */ /* 0x001fe40000010000 */
[----:B------:R-:W-:-:S05]  /*0640*/  FADD.FTZ R19, R19, -R24 ;  /* 0x8000001813137221 */ /* 0x000fca0000010000 */
[----:B------:R-:W0:Y:S01]  /*0650*/  MUFU.EX2 R14, R14 ;  /* 0x0000000e000e7308 */ /* 0x000e220000000800 */
[----:B---3--:R-:W-:Y:S02]  /*0660*/  FADD.FTZ R3, R20, R11 ;  /* 0x0000000b14037221 */ /* 0x008fe40000010000 */
[----:B------:R-:W-:-:S05]  /*0670*/  FMUL.FTZ R17, R19, 1.4426950216293334961 ;  /* 0x3fb8aa3b13117820 */ /* 0x000fca0000410000 */
[----:B------:R-:W3:Y:S01]  /*0680*/  MUFU.EX2 R15, R15 ;  /* 0x0000000f000f7308 */ /* 0x000ee20000000800 */
[----:B----4-:R-:W-:Y:S02]  /*0690*/  FADD.FTZ R20, R3, R12 ;  /* 0x0000000c03147221 */ /* 0x010fe40000010000 */
[----:B------:R-:W-:-:S05]  /*06a0*/  FADD.FTZ R21, R21, -R24 ;  /* 0x8000001815157221 */ /* 0x000fca0000010000 */
[----:B------:R-:W4:Y:S01]  /*06b0*/  MUFU.EX2 R16, R16 ;  /* 0x0000001000107308 */ /* 0x000f220000000800 */
[----:B-1----:R-:W-:Y:S02]  /*06c0*/  FADD.FTZ R3, R20, R13 ;  /* 0x0000000d14037221 */ /* 0x002fe40000010000 */
[----:B------:R-:W-:-:S05]  /*06d0*/  FMUL.FTZ R19, R21, 1.4426950216293334961 ;  /* 0x3fb8aa3b15137820 */ /* 0x000fca0000410000 */
[----:B------:R-:W1:Y:S01]  /*06e0*/  MUFU.EX2 R17, R17 ;  /* 0x0000001100117308 */ /* 0x000e620000000800 */
[----:B------:R-:W-:Y:S02]  /*06f0*/  FADD.FTZ R22, R22, -R24 ;  /* 0x8000001816167221 */ /* 0x000fe40000010000 */
[----:B0-----:R-:W-:Y:S02]  /*0700*/  FADD.FTZ R20, R3, R14 ;  /* 0x0000000e03147221 */ /* 0x001fe40000010000 */
[----:B------:R-:W-:-:S03]  /*0710*/  FADD.FTZ R23, R23, -R24 ;  /* 0x8000001817177221 */ /* 0x000fc60000010000 */
[----:B------:R-:W0:Y:S01]  /*0720*/  MUFU.EX2 R18, R18 ;  /* 0x0000001200127308 */ /* 0x000e220000000800 */
[----:B------:R-:W-:Y:S02]  /*0730*/  FMUL.FTZ R5, R22, 1.4426950216293334961 ;  /* 0x3fb8aa3b16057820 */ /* 0x000fe40000410000 */
[----:B---3--:R-:W-:Y:S02]  /*0740*/  FADD.FTZ R3, R20, R15 ;  /* 0x0000000f14037221 */ /* 0x008fe40000010000 */
[----:B------:R-:W-:-:S03]  /*0750*/  FMUL.FTZ R20, R23, 1.4426950216293334961 ;  /* 0x3fb8aa3b17147820 */ /* 0x000fc60000410000 */
[----:B------:R-:W3:Y:S01]  /*0760*/  MUFU.EX2 R19, R19 ;  /* 0x0000001300137308 */ /* 0x000ee20000000800 */
[----:B----4-:R-:W-:-:S07]  /*0770*/  FADD.FTZ R22, R3, R16 ;  /* 0x0000001003167221 */ /* 0x010fce0000010000 */
[----:B------:R-:W4:Y:S01]  /*0780*/  MUFU.EX2 R24, R5 ;  /* 0x0000000500187308 */ /* 0x000f220000000800 */
[----:B-1----:R-:W-:-:S07]  /*0790*/  FADD.FTZ R3, R22, R17 ;  /* 0x0000001116037221 */ /* 0x002fce0000010000 */
[----:B------:R-:W1:Y:S01]  /*07a0*/  MUFU.EX2 R20, R20 ;  /* 0x0000001400147308 */ /* 0x000e620000000800 */
[----:B0-----:R-:W-:-:S04]  /*07b0*/  FADD.FTZ R22, R3, R18 ;  /* 0x0000001203167221 */ /* 0x001fc80000010000 */
[----:B---3--:R-:W-:-:S04]  /*07c0*/  FADD.FTZ R3, R22, R19 ;  /* 0x0000001316037221 */ /* 0x008fc80000010000 */
[----:B----4-:R-:W-:-:S04]  /*07d0*/  FADD.FTZ R3, R3, R24 ;  /* 0x0000001803037221 */ /* 0x010fc80000010000 */
        /* <DEDUP_REMOVED lines=107> */
.L_x_7231:
[----:B------:R0:W-:Y:S04]  /*0e90*/  STL.128 [R1], R4 ;  /* 0x0000000401007387 */ /* 0x0001e80000100c00 */
[----:B------:R0:W-:Y:S04]  /*0ea0*/  STL.128 [R1+0x10], R8 ;  /* 0x0000100801007387 */ /* 0x0001e80000100c00 */
[----:B------:R0:W-:Y:S04]  /*0eb0*/  STL.128 [R1+0x20], R12 ;  /* 0x0000200c01007387 */ /* 0x0001e80000100c00 */
[----:B------:R0:W-:Y:S02]  /*0ec0*/  STL.128 [R1+0x30], R16 ;  /* 0x0000301001007387 */ /* 0x0001e40000100c00 */
.L_x_7232:
        /* <DEDUP_REMOVED lines=9> */
.L_x_7248:
        /* <DEDUP_REMOVED lines=67> */
.L_x_7265:
[----:B------:R-:W-:Y:S05]  /*1390*/  BRA.DIV ~URZ, `(.L_x_7236) ;  /* 0x000015427f007947 */ /* 0x000fea000b800000 */
[----:B------:R2:W3:Y:S04]  /*13a0*/  SHFL.BFLY PT, R26, R25, 0x10, 0x1f ;  /* 0x0e001f00191a7f89 */ /* 0x0004e800000e0000 */
[----:B------:R2:W4:Y:S02]  /*13b0*/  SHFL.BFLY PT, R20, R21, 0x10, 0x1f ;  /* 0x0e001f0015147f89 */ /* 0x00052400000e0000 */
.L_x_7266:
        /* <DEDUP_REMOVED lines=12> */
.L_x_7267:
[----:B--2---:R-:W-:-:S13]  /*1480*/  FSETP.GEU.FTZ.AND P1, PT, R24, R25, PT ;  /* 0x000000191800720b */ /* 0x004fda0003f3e000 */
[----:B------:R-:W-:-:S04]  /*1490*/  @P1 FSETP.NEU.FTZ.AND P2, PT, R24, R25, PT ;  /* 0x000000191800120b */ /* 0x000fc80003f5d000 */
[----:B---3--:R-:W-:-:S13]  /*14a0*/  @P1 ISETP.LT.AND P0, PT, R21, R20, !P2 ;  /* 0x000000141500120c */ /* 0x008fda0005701270 */
[----:B-1----:R-:W-:Y:S01]  /*14b0*/  FSEL R24, R25, R24, P0 ;  /* 0x0000001819187208 */ /* 0x002fe20000000000 */
[----:B------:R-:W-:Y:S05]  /*14c0*/  BRA.DIV ~URZ, `(.L_x_7238) ;  /* 0x000016827f007947 */ /* 0x000fea000b800000 */
[----:B------:R1:W2:Y:S02]  /*14d0*/  SHFL.BFLY PT, R25, R24, 0x4, 0x1f ;  /* 0x0c801f0018197f89 */ /* 0x0002a400000e0000 */
.L_x_7268:
[----:B0-----:R-:W-:Y:S01]  /*14e0*/  FSEL R27, R27, R26, P0 ;  /* 0x0000001a1b1b7208 */ /* 0x001fe20000000000 */
[----:B------:R-:W-:Y:S05]  /*14f0*/  BRA.DIV ~URZ, `(.L_x_7239) ;  /* 0x000016d27f007947 */ /* 0x000fea000b800000 */
[----:B------:R-:W-:Y:S01]  /*1500*/  SEL R21, R21, R20, P0 ;  /* 0x0000001415157207 */ /* 0x000fe20000000000 */
[----:B------:R0:W3:Y:S04]  /*1510*/  SHFL.BFLY PT, R26, R27, 0x4, 0x1f ;  /* 0x0c801f001b1a7f89 */ /* 0x0000e800000e0000 */
[----:B------:R0:W4:Y:S02]  /*1520*/  SHFL.BFLY PT, R20, R21, 0x4, 0x1f ;  /* 0x0c801f0015147f89 */ /* 0x00012400000e0000 */
.L_x_7269:
        /* <DEDUP_REMOVED lines=12> */
.L_x_7270:
[----:B-1----:R-:W-:-:S13]  /*15f0*/  FSETP.GEU.FTZ.AND P1, PT, R24, R25, PT ;  /* 0x000000191800720b */ /* 0x002fda0003f3e000 */
[----:B------:R-:W-:-:S04]  /*1600*/  @P1 FSETP.NEU.FTZ.AND P2, PT, R24, R25, PT ;  /* 0x000000191800120b */ /* 0x000fc80003f5d000 */
[----:B---3--:R-:W-:-:S13]  /*1610*/  @P1 ISETP.LT.AND P0, PT, R21, R20, !P2 ;  /* 0x000000141500120c */ /* 0x008fda0005701270 */
[----:B0-----:R-:W-:Y:S01]  /*1620*/  FSEL R24, R25, R24, P0 ;  /* 0x0000001819187208 */ /* 0x001fe20000000000 */
[----:B------:R-:W-:Y:S05]  /*1630*/  BRA.DIV ~URZ, `(.L_x_7241) ;  /* 0x000018127f007947 */ /* 0x000fea000b800000 */
[----:B------:R0:W1:Y:S02]  /*1640*/  SHFL.BFLY PT, R25, R24, 0x1, 0x1f ;  /* 0x0c201f0018197f89 */ /* 0x00006400000e0000 */
.L_x_7271:
[----:B--2---:R-:W-:Y:S01]  /*1650*/  FSEL R26, R26, R27, P0 ;  /* 0x0000001b1a1a7208 */ /* 0x004fe20000000000 */
[----:B------:R-:W-:Y:S05]  /*1660*/  BRA.DIV ~URZ, `(.L_x_7242) ;  /* 0x000018627f007947 */ /* 0x000fea000b800000 */
[----:B------:R-:W-:Y:S02]  /*1670*/  SEL R31, R21, R20, P0 ;  /* 0x00000014151f7207 */ /* 0x000fe40000000000 */
[----:B------:R2:W3:Y:S04]  /*1680*/  SHFL.BFLY PT, R21, R26, 0x1, 0x1f ;  /* 0x0c201f001a157f89 */ /* 0x0004e800000e0000 */
[----:B------:R2:W4:Y:S02]  /*1690*/  SHFL.BFLY PT, R20, R31, 0x1, 0x1f ;  /* 0x0c201f001f147f89 */ /* 0x00052400000e0000 */
.L_x_7272:
        /* <DEDUP_REMOVED lines=30> */
.L_x_7244:
[----:B------:R-:W-:Y:S05]  /*1880*/  BSYNC B1 ;  /* 0x0000000000017941 */ /* 0x000fea0003800000 */
.L_x_7243:
        /* <DEDUP_REMOVED lines=20> */
.L_x_7247:
[----:B------:R-:W-:Y:S05]  /*19d0*/  BSYNC B1 ;  /* 0x0000000000017941 */ /* 0x000fea0003800000 */
.L_x_7246:
[----:B0-----:R-:W-:Y:S05]  /*19e0*/  BRA `(.L_x_7248) ;  /* 0xfffff57000007947 */ /* 0x001fea000383ffff */
.L_x_7234:
[----:B------:R-:W-:Y:S02]  /*19f0*/  IMAD.MOV.U32 R34, RZ, RZ, RZ ;  /* 0x000000ffff227224 */ /* 0x000fe400078e00ff */
.L_x_7261:
        /* <DEDUP_REMOVED lines=67> */
.L_x_7273:
[----:B------:R-:W-:Y:S05]  /*1e30*/  BRA.DIV ~URZ, `(.L_x_7250) ;  /* 0x000012027f007947 */ /* 0x000fea000b800000 */
[----:B------:R2:W3:Y:S04]  /*1e40*/  SHFL.BFLY PT, R24, R21, 0x10, 0x1f ;  /* 0x0e001f0015187f89 */ /* 0x0004e800000e0000 */
[----:B------:R2:W4:Y:S02]  /*1e50*/  SHFL.BFLY PT, R26, R25, 0x10, 0x1f ;  /* 0x0e001f00191a7f89 */ /* 0x00052400000e0000 */
.L_x_7274:
        /* <DEDUP_REMOVED lines=12> */
.L_x_7275:
[----:B--2---:R-:W-:-:S13]  /*1f20*/  FSETP.GEU.FTZ.AND P1, PT, R20, R21, PT ;  /* 0x000000151400720b */ /* 0x004fda0003f3e000 */
[----:B------:R-:W-:-:S04]  /*1f30*/  @P1 FSETP.NEU.FTZ.AND P2, PT, R20, R21, PT ;  /* 0x000000151400120b */ /* 0x000fc80003f5d000 */
[----:B---3--:R-:W-:-:S13]  /*1f40*/  @P1 ISETP.LT.AND P0, PT, R25, R26, !P2 ;  /* 0x0000001a1900120c */ /* 0x008fda0005701270 */
[----:B-1----:R-:W-:Y:S01]  /*1f50*/  FSEL R20, R21, R20, P0 ;  /* 0x0000001415147208 */ /* 0x002fe20000000000 */
[----:B------:R-:W-:Y:S05]  /*1f60*/  BRA.DIV ~URZ, `(.L_x_7252) ;  /* 0x000013427f007947 */ /* 0x000fea000b800000 */
[----:B------:R1:W2:Y:S02]  /*1f70*/  SHFL.BFLY PT, R21, R20, 0x4, 0x1f ;  /* 0x0c801f0014157f89 */ /* 0x0002a400000e0000 */
.L_x_7276:
[----:B0-----:R-:W-:Y:S01]  /*1f80*/  FSEL R24, R27, R24, P0 ;  /* 0x000000181b187208 */ /* 0x001fe20000000000 */
[----:B------:R-:W-:Y:S05]  /*1f90*/  BRA.DIV ~URZ, `(.L_x_7253) ;  /* 0x000013927f007947 */ /* 0x000fea000b800000 */
[----:B------:R-:W-:Y:S01]  /*1fa0*/  SEL R26, R25, R26, P0 ;  /* 0x0000001a191a7207 */ /* 0x000fe20000000000 */
[----:B------:R0:W3:Y:S04]  /*1fb0*/  SHFL.BFLY PT, R27, R24, 0x4, 0x1f ;  /* 0x0c801f00181b7f89 */ /* 0x0000e800000e0000 */
[----:B------:R0:W4:Y:S02]  /*1fc0*/  SHFL.BFLY PT, R25, R26, 0x4, 0x1f ;  /* 0x0c801f001a197f89 */ /* 0x00012400000e0000 */
.L_x_7277:
        /* <DEDUP_REMOVED lines=12> */
.L_x_7278:
[----:B-1----:R-:W-:-:S13]  /*2090*/  FSETP.GEU.FTZ.AND P1, PT, R20, R21, PT ;  /* 0x000000151400720b */ /* 0x002fda0003f3e000 */
[----:B------:R-:W-:-:S04]  /*20a0*/  @P1 FSETP.NEU.FTZ.AND P2, PT, R20, R21, PT ;  /* 0x000000151400120b */ /* 0x000fc80003f5d000 */
[----:B---3--:R-:W-:-:S13]  /*20b0*/  @P1 ISETP.LT.AND P0, PT, R25, R26, !P2 ;  /* 0x0000001a1900120c */ /* 0x008fda0005701270 */
[----:B0-----:R-:W-:Y:S01]  /*20c0*/  FSEL R20, R21, R20, P0 ;  /* 0x0000001415147208 */ /* 0x001fe20000000000 */
[----:B------:R-:W-:Y:S05]  /*20d0*/  BRA.DIV ~URZ, `(.L_x_7255) ;  /* 0x000014d27f007947 */ /* 0x000fea000b800000 */
[----:B------:R0:W1:Y:S02]  /*20e0*/  SHFL.BFLY PT, R21, R20, 0x1, 0x1f ;  /* 0x0c201f0014157f89 */ /* 0x00006400000e0000 */
.L_x_7279:
[----:B--2---:R-:W-:Y:S01]  /*20f0*/  FSEL R27, R27, R24, P0 ;  /* 0x000000181b1b7208 */ /* 0x004fe20000000000 */
[----:B------:R-:W-:Y:S05]  /*2100*/  BRA.DIV ~URZ, `(.L_x_7256) ;  /* 0x000015227f007947 */ /* 0x000fea000b800000 */
[----:B------:R-:W-:Y:S01]  /*2110*/  SEL R31, R25, R26, P0 ;  /* 0x0000001a191f7207 */ /* 0x000fe20000000000 */
[----:B------:R2:W3:Y:S04]  /*2120*/  SHFL.BFLY PT, R24, R27, 0x1, 0x1f ;  /* 0x0c201f001b187f89 */ /* 0x0004e800000e0000 */
[----:B------:R2:W4:Y:S02]  /*2130*/  SHFL.BFLY PT, R29, R31, 0x1, 0x1f ;  /* 0x0c201f001f1d7f89 */ /* 0x00052400000e0000 */
.L_x_7280:
        /* <DEDUP_REMOVED lines=29> */
.L_x_7258:
[----:B------:R-:W-:Y:S05]  /*2310*/  BSYNC B1 ;  /* 0x0000000000017941 */ /* 0x000fea0003800000 */
.L_x_7257:
        /* <DEDUP_REMOVED lines=20> */
.L_x_7260:
[----:B------:R-:W-:Y:S05]  /*2460*/  BSYNC B1 ;  /* 0x0000000000017941 */ /* 0x000fea0003800000 */
.L_x_7259:
[----:B0-----:R-:W-:Y:S05]  /*2470*/  BRA `(.L_x_7261) ;  /* 0xfffff58000007947 */ /* 0x001fea000383ffff */
.L_x_7245:
[----:B------:R-:W-:Y:S05]  /*2480*/  BSYNC B0 ;  /* 0x0000000000007941 */ /* 0x000fea0003800000 */
.L_x_7233:
        /* <DEDUP_REMOVED lines=19> */
.L_x_7263:
        /* <DEDUP_REMOVED lines=20> */
.L_x_7262:
        /* <DEDUP_REMOVED lines=11> */
.L_x_7264:
        /* <DEDUP_REMOVED lines=11> */
.L_x_7235:
[----:B------:R-:W-:Y:S01]  /*2860*/  IMAD.MOV.U32 R31, RZ, RZ, R27 ;  /* 0x000000ffff1f7224 */ /* 0x000fe200078e001b */
[----:B------:R-:W-:Y:S01]  /*2870*/  MOV R22, 0x28c0 ;  /* 0x000028c000167802 */ /* 0x000fe20000000f00 */
[----:B------:R-:W-:Y:S02]  /*2880*/  IMAD.MOV.U32 R30, RZ, RZ, 0x10 ;  /* 0x00000010ff1e7424 */ /* 0x000fe400078e00ff */
[----:B------:R-:W-:Y:S02]  /*2890*/  IMAD.MOV.U32 R29, RZ, RZ, 0x1f ;  /* 0x0000001fff1d7424 */ /* 0x000fe400078e00ff */
[----:B------:R-:W-:Y:S02]  /*28a0*/  IMAD.MOV.U32 R28, RZ, RZ, -0x1 ;  /* 0xffffffffff1c7424 */ /* 0x000fe400078e00ff */
[----:B------:R-:W-:Y:S05]  /*28b0*/  CALL.REL.NOINC `($__internal_137_$__cuda_sm70_shflsync_bfly_p) ;  /* 0x00000e5000007944 */ /* 0x000fea0003c00000 */
[----:B-1----:R-:W-:Y:S01]  /*28c0*/  IMAD.MOV.U32 R24, RZ, RZ, R29 ;  /* 0x000000ffff187224 */ /* 0x002fe200078e001d */
[----:B0-----:R-:W-:Y:S05]  /*28d0*/  BRA `(.L_x_7265) ;  /* 0xffffeab000007947 */ /* 0x001fea000383ffff */
.L_x_7236:
[----:B------:R-:W-:Y:S01]  /*28e0*/  IMAD.MOV.U32 R31, RZ, RZ, R25 ;  /* 0x000000ffff1f7224 */ /* 0x000fe200078e0019 */
[----:B------:R-:W-:Y:S01]  /*28f0*/  MOV R22, 0x2940 ;  /* 0x0000294000167802 */ /* 0x000fe20000000f00 */
[----:B------:R-:W-:Y:S02]  /*2900*/  IMAD.MOV.U32 R30, RZ, RZ, 0x10 ;  /* 0x00000010ff1e7424 */ /* 0x000fe400078e00ff */
[----:B------:R-:W-:-:S02]  /*2910*/  IMAD.MOV.U32 R29, RZ, RZ, 0x1f ;  /* 0x0000001fff1d7424 */ /* 0x000fc400078e00ff */
[----:B------:R-:W-:Y:S02]  /*2920*/  IMAD.MOV.U32 R28, RZ, RZ, -0x1 ;  /* 0xffffffffff1c7424 */ /* 0x000fe400078e00ff */
[----:B01----:R-:W-:Y:S05]  /*2930*/  CALL.REL.NOINC `($__internal_137_$__cuda_sm70_shflsync_bfly_p) ;  /* 0x00000dd000007944 */ /* 0x003fea0003c00000 */
[----:B-1----:R-:W-:Y:S01]  /*2940*/  IMAD.MOV.U32 R26, RZ, RZ, R29 ;  /* 0x000000ffff1a7224 */ /* 0x002fe200078e001d */
[----:B------:R-:W-:Y:S01]  /*2950*/  MOV R22, 0x29b0 ;  /* 0x000029b000167802 */ /* 0x000fe20000000f00 */
[----:B0-----:R-:W-:Y:S02]  /*2960*/  IMAD.MOV.U32 R31, RZ, RZ, R21 ;  /* 0x000000ffff1f7224 */ /* 0x001fe400078e0015 */
[----:B------:R-:W-:Y:S02]  /*2970*/  IMAD.MOV.U32 R30, RZ, RZ, 0x10 ;  /* 0x00000010ff1e7424 */ /* 0x000fe400078e00ff */
[----:B------:R-:W-:Y:S02]  /*2980*/  IMAD.MOV.U32 R29, RZ, RZ, 0x1f ;  /* 0x0000001fff1d7424 */ /* 0x000fe400078e00ff */
[----:B------:R-:W-:Y:S02]  /*2990*/  IMAD.MOV.U32 R28, RZ, RZ, -0x1 ;  /* 0xffffffffff1c7424 */ /* 0x000fe400078e00ff */
[----:B------:R-:W-:Y:S05]  /*29a0*/  CALL.REL.NOINC `($__internal_137_$__cuda_sm70_shflsync_bfly_p) ;  /* 0x00000d6000007944 */ /* 0x000fea0003c00000 */
[----:B-1----:R-:W-:Y:S01]  /*29b0*/  IMAD.MOV.U32 R20, RZ, RZ, R29 ;  /* 0x000000ffff147224 */ /* 0x002fe200078e001d */
[----:B0-----:R-:W-:Y:S05]  /*29c0*/  BRA `(.L_x_7266) ;  /* 0xffffe9f000007947 */ /* 0x001fea000383ffff */
.L_x_7237:
[----:B------:R-:W-:Y:S01]  /*29d0*/  IMAD.MOV.U32 R31, RZ, RZ, R24 ;  /* 0x000000ffff1f7224 */ /* 0x000fe200078e0018 */
[----:B------:R-:W-:Y:S01]  /*29e0*/  MOV R22, 0x2a30 ;  /* 0x00002a3000167802 */ /* 0x000fe20000000f00 */
[----:B------:R-:W-:-:S02]  /*29f0*/  IMAD.MOV.U32 R30, RZ, RZ, 0x8 ;  /* 0x00000008ff1e7424 */ /* 0x000fc400078e00ff */
[----:B------:R-:W-:Y:S02]  /*2a00*/  IMAD.MOV.U32 R29, RZ, RZ, 0x1f ;  /* 0x0000001fff1d7424 */ /* 0x000fe400078e00ff */
[----:B------:R-:W-:Y:S02]  /*2a10*/  IMAD.MOV.U32 R28, RZ, RZ, -0x1 ;  /* 0xffffffffff1c7424 */ /* 0x000fe400078e00ff */
[----:B0-23--:R-:W-:Y:S05]  /*2a20*/  CALL.REL.NOINC `($__internal_137_$__cuda_sm70_shflsync_bfly_p) ;  /* 0x00000ce000007944 */ /* 0x00dfea0003c00000 */
[----:B------:R-:W-:Y:S01]  /*2a30*/  FSEL R26, R26, R25, P1 ;  /* 0x000000191a1a7208 */ /* 0x000fe20000800000 */
[----:B-1----:R-:W-:Y:S01]  /*2a40*/  IMAD.MOV.U32 R25, RZ, RZ, R29 ;  /* 0x000000ffff197224 */ /* 0x002fe200078e001d */
[----:B------:R-:W-:Y:S01]  /*2a50*/  MOV R22, 0x2ab0 ;  /* 0x00002ab000167802 */ /* 0x000fe20000000f00 */
[----:B0-----:R-:W-:Y:S02]  /*2a60*/  IMAD.MOV.U32 R30, RZ, RZ, 0x8 ;  /* 0x00000008ff1e7424 */ /* 0x001fe400078e00ff */
[----:B------:R-:W-:Y:S02]  /*2a70*/  IMAD.MOV.U32 R29, RZ, RZ, 0x1f ;  /* 0x0000001fff1d7424 */ /* 0x000fe400078e00ff */
[----:B------:R-:W-:Y:S02]  /*2a80*/  IMAD.MOV.U32 R28, RZ, RZ, -0x1 ;  /* 0xffffffffff1c7424 */ /* 0x000fe400078e00ff */
[----:B------:R-:W-:-:S02]  /*2a90*/  IMAD.MOV.U32 R31, RZ, RZ, R26 ;  /* 0x000000ffff1f7224 */ /* 0x000fc400078e001a */
[----:B------:R-:W-:Y:S05]  /*2aa0*/  CALL.REL.NOINC `($__internal_137_$__cuda_sm70_shflsync_bfly_p) ;  /* 0x00000c6000007944 */ /* 0x000fea0003c00000 */
[----:B------:R-:W-:Y:S01]  /*2ab0*/  SEL R20, R20, R21, P1 ;  /* 0x0000001514147207 */ /* 0x000fe20000800000 */
[----:B-1----:R-:W-:Y:S01]  /*2ac0*/  IMAD.MOV.U32 R27, RZ, RZ, R29 ;  /* 0x000000ffff1b7224 */ /* 0x002fe200078e001d */
[----:B------:R-:W-:Y:S01]  /*2ad0*/  MOV R22, 0x2b30 ;  /* 0x00002b3000167802 */ /* 0x000fe20000000f00 */
[----:B0-----:R-:W-:-:S02]  /*2ae0*/  IMAD.MOV.U32 R30, RZ, RZ, 0x8 ;  /* 0x00000008ff1e7424 */ /* 0x001fc400078e00ff */
[----:B------:R-:W-:Y:S02]  /*2af0*/  IMAD.MOV.U32 R29, RZ, RZ, 0x1f ;  /* 0x0000001fff1d7424 */ /* 0x000fe400078e00ff */
[----:B------:R-:W-:Y:S02]  /*2b00*/  IMAD.MOV.U32 R28, RZ, RZ, -0x1 ;  /* 0xffffffffff1c7424 */ /* 0x000fe400078e00ff */
[----:B------:R-:W-:Y:S02]  /*2b10*/  IMAD.MOV.U32 R31, RZ, RZ, R20 ;  /* 0x000000ffff1f7224 */ /* 0x000fe400078e0014 */
[----:B------:R-:W-:Y:S05]  /*2b20*/  CALL.REL.NOINC `($__internal_137_$__cuda_sm70_shflsync_bfly_p) ;  /* 0x00000be000007944 */ /* 0x000fea0003c00000 */
[----:B-1----:R-:W-:Y:S01]  /*2b30*/  IMAD.MOV.U32 R21, RZ, RZ, R29 ;  /* 0x000000ffff157224 */ /* 0x002fe200078e001d */
[----:B0-----:R-:W-:Y:S05]  /*2b40*/  BRA `(.L_x_7267) ;  /* 0xffffe93000007947 */ /* 0x001fea000383ffff */
.L_x_7238:
[----:B------:R-:W-:Y:S01]  /*2b50*/  IMAD.MOV.U32 R31, RZ, RZ, R24 ;  /* 0x000000ffff1f7224 */ /* 0x000fe200078e0018 */
[----:B------:R-:W-:Y:S01]  /*2b60*/  MOV R22, 0x2bb0 ;  /* 0x00002bb000167802 */ /* 0x000fe20000000f00 */
[----:B------:R-:W-:Y:S02]  /*2b70*/  IMAD.MOV.U32 R30, RZ, RZ, 0x4 ;  /* 0x00000004ff1e7424 */ /* 0x000fe400078e00ff */
[----:B------:R-:W-:Y:S02]  /*2b80*/  IMAD.MOV.U32 R29, RZ, RZ, 0x1f ;  /* 0x0000001fff1d7424 */ /* 0x000fe400078e00ff */
[----:B------:R-:W-:-:S02]  /*2b90*/  IMAD.MOV.U32 R28, RZ, RZ, -0x1 ;  /* 0xffffffffff1c7424 */ /* 0x000fc400078e00ff */
[----:B0-----:R-:W-:Y:S05]  /*2ba0*/  CALL.REL.NOINC `($__internal_137_$__cuda_sm70_shflsync_bfly_p) ;  /* 0x00000b6000007944 */ /* 0x001fea0003c00000 */
[----:B-1----:R-:W-:Y:S01]  /*2bb0*/  IMAD.MOV.U32 R25, RZ, RZ, R29 ;  /* 0x000000ffff197224 */ /* 0x002fe200078e001d */
[----:B0-----:R-:W-:Y:S05]  /*2bc0*/  BRA `(.L_x_7268) ;  /* 0xffffe91000007947 */ /* 0x001fea000383ffff */
.L_x_7239:
[----:B------:R-:W-:Y:S01]  /*2bd0*/  IMAD.MOV.U32 R31, RZ, RZ, R27 ;  /* 0x000000ffff1f7224 */ /* 0x000fe200078e001b */
[----:B------:R-:W-:Y:S01]  /*2be0*/  MOV R22, 0x2c30 ;  /* 0x00002c3000167802 */ /* 0x000fe20000000f00 */
[----:B------:R-:W-:-:S02]  /*2bf0*/  IMAD.MOV.U32 R30, RZ, RZ, 0x4 ;  /* 0x00000004ff1e7424 */ /* 0x000fc400078e00ff */
[----:B------:R-:W-:Y:S02]  /*2c00*/  IMAD.MOV.U32 R29, RZ, RZ, 0x1f ;  /* 0x0000001fff1d7424 */ /* 0x000fe400078e00ff */
[----:B------:R-:W-:Y:S02]  /*2c10*/  IMAD.MOV.U32 R28, RZ, RZ, -0x1 ;  /* 0xffffffffff1c7424 */ /* 0x000fe400078e00ff */
[----:B-12---:R-:W-:Y:S05]  /*2c20*/  CALL.REL.NOINC `($__internal_137_$__cuda_sm70_shflsync_bfly_p) ;  /* 0x00000ae000007944 */ /* 0x006fea0003c00000 */
[----:B------:R-:W-:Y:S01]  /*2c30*/  SEL R21, R21, R20, P0 ;  /* 0x0000001415157207 */ /* 0x000fe20000000000 */
[----:B-1----:R-:W-:Y:S01]  /*2c40*/  IMAD.MOV.U32 R26, RZ, RZ, R29 ;  /* 0x000000ffff1a7224 */ /* 0x002fe200078e001d */
[----:B------:R-:W-:Y:S01]  /*2c50*/  MOV R22, 0x2cb0 ;  /* 0x00002cb000167802 */ /* 0x000fe20000000f00 */
[----:B0-----:R-:W-:Y:S02]  /*2c60*/  IMAD.MOV.U32 R30, RZ, RZ, 0x4 ;  /* 0x00000004ff1e7424 */ /* 0x001fe400078e00ff */
[----:B------:R-:W-:Y:S02]  /*2c70*/  IMAD.MOV.U32 R29, RZ, RZ, 0x1f ;  /* 0x0000001fff1d7424 */ /* 0x000fe400078e00ff */
[----:B------:R-:W-:Y:S02]  /*2c80*/  IMAD.MOV.U32 R28, RZ, RZ, -0x1 ;  /* 0xffffffffff1c7424 */ /* 0x000fe400078e00ff */
[----:B------:R-:W-:-:S02]  /*2c90*/  IMAD.MOV.U32 R31, RZ, RZ, R21 ;  /* 0x000000ffff1f7224 */ /* 0x000fc400078e0015 */
[----:B------:R-:W-:Y:S05]  /*2ca0*/  CALL.REL.NOINC `($__internal_137_$__cuda_sm70_shflsync_bfly_p) ;  /* 0x00000a6000007944 */ /* 0x000fea0003c00000 */
[----:B-1----:R-:W-:Y:S01]  /*2cb0*/  IMAD.MOV.U32 R20, RZ, RZ, R29 ;  /* 0x000000ffff147224 */ /* 0x002fe200078e001d */
[----:B0-----:R-:W-:Y:S05]  /*2cc0*/  BRA `(.L_x_7269) ;  /* 0xffffe86000007947 */ /* 0x001fea000383ffff */
.L_x_7240:
[----:B------:R-:W-:Y:S01]  /*2cd0*/  IMAD.MOV.U32 R31, RZ, RZ, R24 ;  /* 0x000000ffff1f7224 */ /* 0x000fe200078e0018 */
[----:B------:R-:W-:Y:S01]  /*2ce0*/  MOV R22, 0x2d30 ;  /* 0x00002d3000167802 */ /* 0x000fe20000000f00 */
[----:B------:R-:W-:-:S02]  /*2cf0*/  IMAD.MOV.U32 R30, RZ, RZ, 0x2 ;  /* 0x00000002ff1e7424 */ /* 0x000fc400078e00ff */
[----:B------:R-:W-:Y:S02]  /*2d00*/  IMAD.MOV.U32 R29, RZ, RZ, 0x1f ;  /* 0x0000001fff1d7424 */ /* 0x000fe400078e00ff */
[----:B------:R-:W-:Y:S02]  /*2d10*/  IMAD.MOV.U32 R28, RZ, RZ, -0x1 ;  /* 0xffffffffff1c7424 */ /* 0x000fe400078e00ff */
[----:B0--3--:R-:W-:Y:S05]  /*2d20*/  CALL.REL.NOINC `($__internal_137_$__cuda_sm70_shflsync_bfly_p) ;  /* 0x000009e000007944 */ /* 0x009fea0003c00000 */
        /* <DEDUP_REMOVED lines=18> */
.L_x_7241:
[----:B------:R-:W-:Y:S01]  /*2e50*/  IMAD.MOV.U32 R31, RZ, RZ, R24 ;  /* 0x000000ffff1f7224 */ /* 0x000fe200078e0018 */
[----:B------:R-:W-:Y:S01]  /*2e60*/  MOV R22, 0x2eb0 ;  /* 0x00002eb000167802 */ /* 0x000fe20000000f00 */
[----:B------:R-:W-:Y:S02]  /*2e70*/  IMAD.MOV.U32 R30, RZ, RZ, 0x1 ;  /* 0x00000001ff1e7424 */ /* 0x000fe400078e00ff */
[----:B------:R-:W-:Y:S02]  /*2e80*/  IMAD.MOV.U32 R29, RZ, RZ, 0x1f ;  /* 0x0000001fff1d7424 */ /* 0x000fe400078e00ff */
[----:B------:R-:W-:-:S02]  /*2e90*/  IMAD.MOV.U32 R28, RZ, RZ, -0x1 ;  /* 0xffffffffff1c7424 */ /* 0x000fc400078e00ff */
[----:B--2---:R-:W-:Y:S05]  /*2ea0*/  CALL.REL.NOINC `($__internal_137_$__cuda_sm70_shflsync_bfly_p) ;  /* 0x0000086000007944 */ /* 0x004fea0003c00000 */
[----:B-1----:R-:W-:Y:S01]  /*2eb0*/  IMAD.MOV.U32 R25, RZ, RZ, R29 ;  /* 0x000000ffff197224 */ /* 0x002fe200078e001d */
[----:B0-----:R-:W-:Y:S05]  /*2ec0*/  BRA `(.L_x_7271) ;  /* 0xffffe78000007947 */ /* 0x001fea000383ffff */
.L_x_7242:
[----:B------:R-:W-:Y:S01]  /*2ed0*/  IMAD.MOV.U32 R31, RZ, RZ, R26 ;  /* 0x000000ffff1f7224 */ /* 0x000fe200078e001a */
[----:B------:R-:W-:Y:S01]  /*2ee0*/  MOV R22, 0x2f30 ;  /* 0x00002f3000167802 */ /* 0x000fe20000000f00 */
[----:B------:R-:W-:-:S02]  /*2ef0*/  IMAD.MOV.U32 R30, RZ, RZ, 0x1 ;  /* 0x00000001ff1e7424 */ /* 0x000fc400078e00ff */
[----:B------:R-:W-:Y:S02]  /*2f00*/  IMAD.MOV.U32 R29, RZ, RZ, 0x1f ;  /* 0x0000001fff1d7424 */ /* 0x000fe400078e00ff */
[----:B------:R-:W-:Y:S02]  /*2f10*/  IMAD.MOV.U32 R28, RZ, RZ, -0x1 ;  /* 0xffffffffff1c7424 */ /* 0x000fe400078e00ff */
[----:B01----:R-:W-:Y:S05]  /*2f20*/  CALL.REL.NOINC `($__internal_137_$__cuda_sm70_shflsync_bfly_p) ;  /* 0x000007e000007944 */ /* 0x003fea0003c00000 */
[----:B0-----:R-:W-:Y:S01]  /*2f30*/  SEL R31, R21, R20, P0 ;  /* 0x00000014151f7207 */ /* 0x001fe20000000000 */
[----:B-1----:R-:W-:Y:S01]  /*2f40*/  IMAD.MOV.U32 R21, RZ, RZ, R29 ;  /* 0x000000ffff157224 */ /* 0x002fe200078e001d */
[----:B------:R-:W-:Y:S01]  /*2f50*/  MOV R22, 0x2fa0 ;  /* 0x00002fa000167802 */ /* 0x000fe20000000f00 */
[----:B------:R-:W-:Y:S02]  /*2f60*/  IMAD.MOV.U32 R30, RZ, RZ, 0x1 ;  /* 0x00000001ff1e7424 */ /* 0x000fe400078e00ff */
[----:B------:R-:W-:Y:S02]  /*2f70*/  IMAD.MOV.U32 R29, RZ, RZ, 0x1f ;  /* 0x0000001fff1d7424 */ /* 0x000fe400078e00ff */
[----:B------:R-:W-:Y:S02]  /*2f80*/  IMAD.MOV.U32 R28, RZ, RZ, -0x1 ;  /* 0xffffffffff1c7424 */ /* 0x000fe400078e00ff */
[----:B------:R-:W-:Y:S05]  /*2f90*/  CALL.REL.NOINC `($__internal_137_$__cuda_sm70_shflsync_bfly_p) ;  /* 0x0000077000007944 */ /* 0x000fea0003c00000 */
[----:B-1----:R-:W-:Y:S01]  /*2fa0*/  IMAD.MOV.U32 R20, RZ, RZ, R29 ;  /* 0x000000ffff147224 */ /* 0x002fe200078e001d */
[----:B0-----:R-:W-:Y:S05]  /*2fb0*/  BRA `(.L_x_7272) ;  /* 0xffffe6e000007947 */ /* 0x001fea000383ffff */
.L_x_7249:
[----:B------:R-:W-:Y:S01]  /*2fc0*/  IMAD.MOV.U32 R31, RZ, RZ, R27 ;  /* 0x000000ffff1f7224 */ /* 0x000fe200078e001b */
[----:B------:R-:W-:Y:S01]  /*2fd0*/  MOV R22, 0x3020 ;  /* 0x0000302000167802 */ /* 0x000fe20000000f00 */
[----:B------:R-:W-:-:S02]  /*2fe0*/  IMAD.MOV.U32 R30, RZ, RZ, 0x10 ;  /* 0x00000010ff1e7424 */ /* 0x000fc400078e00ff */
[----:B------:R-:W-:Y:S02]  /*2ff0*/  IMAD.MOV.U32 R29, RZ, RZ, 0x1f ;  /* 0x0000001fff1d7424 */ /* 0x000fe400078e00ff */
[----:B------:R-:W-:Y:S02]  /*3000*/  IMAD.MOV.U32 R28, RZ, RZ, -0x1 ;  /* 0xffffffffff1c7424 */ /* 0x000fe400078e00ff */
[----:B------:R-:W-:Y:S05]  /*3010*/  CALL.REL.NOINC `($__internal_137_$__cuda_sm70_shflsync_bfly_p) ;  /* 0x000006f000007944 */ /* 0x000fea0003c00000 */
[----:B-1----:R-:W-:Y:S01]  /*3020*/  IMAD.MOV.U32 R20, RZ, RZ, R29 ;  /* 0x000000ffff147224 */ /* 0x002fe200078e001d */
[----:B0-----:R-:W-:Y:S05]  /*3030*/  BRA `(.L_x_7273) ;  /* 0xffffedf000007947 */ /* 0x001fea000383ffff */
.L_x_7250:
[----:B------:R-:W-:Y:S01]  /*3040*/  IMAD.MOV.U32 R31, RZ, RZ, R21 ;  /* 0x000000ffff1f7224 */ /* 0x000fe200078e0015 */
[----:B------:R-:W-:Y:S01]  /*3050*/  MOV R22, 0x30a0 ;  /* 0x000030a000167802 */ /* 0x000fe20000000f00 */
[----:B------:R-:W-:Y:S02]  /*3060*/  IMAD.MOV.U32 R30, RZ, RZ, 0x10 ;  /* 0x00000010ff1e7424 */ /* 0x000fe400078e00ff */
[----:B------:R-:W-:Y:S02]  /*3070*/  IMAD.MOV.U32 R29, RZ, RZ, 0x1f ;  /* 0x0000001fff1d7424 */ /* 0x000fe400078e00ff */
[----:B------:R-:W-:Y:S02]  /*3080*/  IMAD.MOV.U32 R28, RZ, RZ, -0x1 ;  /* 0xffffffffff1c7424 */ /* 0x000fe400078e00ff */
[----:B01----:R-:W-:Y:S05]  /*3090*/  CALL.REL.NOINC `($__internal_137_$__cuda_sm70_shflsync_bfly_p) ;  /* 0x0000067000007944 */ /* 0x003fea0003c00000 */
[----:B-1----:R-:W-:Y:S01]  /*30a0*/  IMAD.MOV.U32 R24, RZ, RZ, R29 ;  /* 0x000000ffff187224 */ /* 0x002fe200078e001d */
[----:B------:R-:W-:Y:S01]  /*30b0*/  MOV R22, 0x3110 ;  /* 0x0000311000167802 */ /* 0x000fe20000000f00 */
[----:B0-----:R-:W-:-:S02]  /*30c0*/  IMAD.MOV.U32 R31, RZ, RZ, R25 ;  /* 0x000000ffff1f7224 */ /* 0x001fc400078e0019 */
[----:B------:R-:W-:Y:S02]  /*30d0*/  IMAD.MOV.U32 R30, RZ, RZ, 0x10 ;  /* 0x00000010ff1e7424 */ /* 0x000fe400078e00ff */
[----:B------:R-:W-:Y:S02]  /*30e0*/  IMAD.MOV.U32 R29, RZ, RZ, 0x1f ;  /* 0x0000001fff1d7424 */ /* 0x000fe400078e00ff */
[----:B------:R-:W-:Y:S02]  /*30f0*/  IMAD.MOV.U32 R28, RZ, RZ, -0x1 ;  /* 0xffffffffff1c7424 */ /* 0x000fe400078e00ff */
[----:B------:R-:W-:Y:S05]  /*3100*/  CALL.REL.NOINC `($__internal_137_$__cuda_sm70_shflsync_bfly_p) ;  /* 0x0000060000007944 */ /* 0x000fea0003c00000 */
[----:B-1----:R-:W-:Y:S01]  /*3110*/  IMAD.MOV.U32 R26, RZ, RZ, R29 ;  /* 0x000000ffff1a7224 */ /* 0x002fe200078e001d */
[----:B0-----:R-:W-:Y:S05]  /*3120*/  BRA `(.L_x_7274) ;  /* 0xffffed3000007947 */ /* 0x001fea000383ffff */
.L_x_7251:
[----:B------:R-:W-:Y:S01]  /*3130*/  IMAD.MOV.U32 R31, RZ, RZ, R20 ;  /* 0x000000ffff1f7224 */ /* 0x000fe200078e0014 */
[----:B------:R-:W-:Y:S01]  /*3140*/  MOV R22, 0x3190 ;  /* 0x0000319000167802 */ /* 0x000fe20000000f00 */
[----:B------:R-:W-:Y:S02]  /*3150*/  IMAD.MOV.U32 R30, RZ, RZ, 0x8 ;  /* 0x00000008ff1e7424 */ /* 0x000fe400078e00ff */
[----:B------:R-:W-:Y:S02]  /*3160*/  IMAD.MOV.U32 R29, RZ, RZ, 0x1f ;  /* 0x0000001fff1d7424 */ /* 0x000fe400078e00ff */
[----:B------:R-:W-:-:S02]  /*3170*/  IMAD.MOV.U32 R28, RZ, RZ, -0x1 ;  /* 0xffffffffff1c7424 */ /* 0x000fc400078e00ff */
[----:B0-23--:R-:W-:Y:S05]  /*3180*/  CALL.REL.NOINC `($__internal_137_$__cuda_sm70_shflsync_bfly_p) ;  /* 0x0000058000007944 */ /* 0x00dfea0003c00000 */
[----:B------:R-:W-:Y:S01]  /*3190*/  FSEL R24, R24, R21, P1 ;  /* 0x0000001518187208 */ /* 0x000fe20000800000 */
[----:B-1----:R-:W-:Y:S01]  /*31a0*/  IMAD.MOV.U32 R21, RZ, RZ, R29 ;  /* 0x000000ffff157224 */ /* 0x002fe200078e001d */
[----:B------:R-:W-:Y:S01]  /*31b0*/  MOV R22, 0x3210 ;  /* 0x0000321000167802 */ /* 0x000fe20000000f00 */
[----:B0-----:R-:W-:-:S02]  /*31c0*/  IMAD.MOV.U32 R30, RZ, RZ, 0x8 ;  /* 0x00000008ff1e7424 */ /* 0x001fc400078e00ff */
[----:B------:R-:W-:Y:S02]  /*31d0*/  IMAD.MOV.U32 R29, RZ, RZ, 0x1f ;  /* 0x0000001fff1d7424 */ /* 0x000fe400078e00ff */
[----:B------:R-:W-:Y:S02]  /*31e0*/  IMAD.MOV.U32 R28, RZ, RZ, -0x1 ;  /* 0xffffffffff1c7424 */ /* 0x000fe400078e00ff */
[----:B------:R-:W-:Y:S02]  /*31f0*/  IMAD.MOV.U32 R31, RZ, RZ, R24 ;  /* 0x000000ffff1f7224 */ /* 0x000fe400078e0018 */
[----:B------:R-:W-:Y:S05]  /*3200*/  CALL.REL.NOINC `($__internal_137_$__cuda_sm70_shflsync_bfly_p) ;  /* 0x0000050000007944 */ /* 0x000fea0003c00000 */
[----:B------:R-:W-:Y:S01]  /*3210*/  SEL R26, R26, R25, P1 ;  /* 0x000000191a1a7207 */ /* 0x000fe20000800000 */
[----:B-1----:R-:W-:Y:S01]  /*3220*/  IMAD.MOV.U32 R27, RZ, RZ, R29 ;  /* 0x000000ffff1b7224 */ /* 0x002fe200078e001d */
[----:B------:R-:W-:Y:S01]  /*3230*/  MOV R22, 0x3290 ;  /* 0x0000329000167802 */ /* 0x000fe20000000f00 */
[----:B0-----:R-:W-:Y:S02]  /*3240*/  IMAD.MOV.U32 R30, RZ, RZ, 0x8 ;  /* 0x00000008ff1e7424 */ /* 0x001fe400078e00ff */
[----:B------:R-:W-:Y:S02]  /*3250*/  IMAD.MOV.U32 R29, RZ, RZ, 0x1f ;  /* 0x0000001fff1d7424 */ /* 0x000fe400078e00ff */
[----:B------:R-:W-:-:S02]  /*3260*/  IMAD.MOV.U32 R28, RZ, RZ, -0x1 ;  /* 0xffffffffff1c7424 */ /* 0x000fc400078e00ff */
[----:B------:R-:W-:Y:S02]  /*3270*/  IMAD.MOV.U32 R31, RZ, RZ, R26 ;  /* 0x000000ffff1f7224 */ /* 0x000fe400078e001a */
[----:B------:R-:W-:Y:S05]  /*3280*/  CALL.REL.NOINC `($__internal_137_$__cuda_sm70_shflsync_bfly_p) ;  /* 0x0000048000007944 */ /* 0x000fea0003c00000 */
[----:B-1----:R-:W-:Y:S01]  /*3290*/  IMAD.MOV.U32 R25, RZ, RZ, R29 ;  /* 0x000000ffff197224 */ /* 0x002fe200078e001d */
[----:B0-----:R-:W-:Y:S05]  /*32a0*/  BRA `(.L_x_7275) ;  /* 0xffffec7000007947 */ /* 0x001fea000383ffff */
.L_x_7252:
[----:B------:R-:W-:Y:S01]  /*32b0*/  IMAD.MOV.U32 R31, RZ, RZ, R20 ;  /* 0x000000ffff1f7224 */ /* 0x000fe200078e0014 */
[----:B------:R-:W-:Y:S01]  /*32c0*/  MOV R22, 0x3310 ;  /* 0x0000331000167802 */ /* 0x000fe20000000f00 */
[----:B------:R-:W-:Y:S02]  /*32d0*/  IMAD.MOV.U32 R30, RZ, RZ, 0x4 ;  /* 0x00000004ff1e7424 */ /* 0x000fe400078e00ff */
[----:B------:R-:W-:Y:S02]  /*32e0*/  IMAD.MOV.U32 R29, RZ, RZ, 0x1f ;  /* 0x0000001fff1d7424 */ /* 0x000fe400078e00ff */
[----:B------:R-:W-:Y:S02]  /*32f0*/  IMAD.MOV.U32 R28, RZ, RZ, -0x1 ;  /* 0xffffffffff1c7424 */ /* 0x000fe400078e00ff */
[----:B0-----:R-:W-:Y:S05]  /*3300*/  CALL.REL.NOINC `($__internal_137_$__cuda_sm70_shflsync_bfly_p) ;  /* 0x0000040000007944 */ /* 0x001fea0003c00000 */
[----:B-1----:R-:W-:Y:S01]  /*3310*/  IMAD.MOV.U32 R21, RZ, RZ, R29 ;  /* 0x000000ffff157224 */ /* 0x002fe200078e001d */
[----:B0-----:R-:W-:Y:S05]  /*3320*/  BRA `(.L_x_7276) ;  /* 0xffffec5000007947 */ /* 0x001fea000383ffff */
.L_x_7253:
        /* <DEDUP_REMOVED lines=16> */
.L_x_7254:
        /* <DEDUP_REMOVED lines=24> */
.L_x_7255:
        /* <DEDUP_REMOVED lines=8> */
.L_x_7256:
[----:B------:R-:W-:Y:S01]  /*3630*/  IMAD.MOV.U32 R31, RZ, RZ, R27 ;  /* 0x000000ffff1f7224 */ /* 0x000fe200078e001b */
[----:B------:R-:W-:Y:S01]  /*3640*/  MOV R22, 0x3690 ;  /* 0x0000369000167802 */ /* 0x000fe20000000f00 */
[----:B------:R-:W-:-:S02]  /*3650*/  IMAD.MOV.U32 R30, RZ, RZ, 0x1 ;  /* 0x00000001ff1e7424 */ /* 0x000fc400078e00ff */
[----:B------:R-:W-:Y:S02]  /*3660*/  IMAD.MOV.U32 R29, RZ, RZ, 0x1f ;  /* 0x0000001fff1d7424 */ /* 0x000fe400078e00ff */
[----:B------:R-:W-:Y:S02]  /*3670*/  IMAD.MOV.U32 R28, RZ, RZ, -0x1 ;  /* 0xffffffffff1c7424 */ /* 0x000fe400078e00ff */
[----:B01----:R-:W-:Y:S05]  /*3680*/  CALL.REL.NOINC `($__internal_137_$__cuda_sm70_shflsync_bfly_p) ;  /* 0x0000008000007944 */ /* 0x003fea0003c00000 */
[----:B-1----:R-:W-:Y:S01]  /*3690*/  IMAD.MOV.U32 R24, RZ, RZ, R29 ;  /* 0x000000ffff187224 */ /* 0x002fe200078e001d */
[----:B0-----:R-:W-:Y:S01]  /*36a0*/  SEL R31, R25, R26, P0 ;  /* 0x0000001a191f7207 */ /* 0x001fe20000000000 */
[----:B------:R-:W-:Y:S01]  /*36b0*/  IMAD.MOV.U32 R30, RZ, RZ, 0x1 ;  /* 0x00000001ff1e7424 */ /* 0x000fe200078e00ff */
[----:B------:R-:W-:Y:S01]  /*36c0*/  MOV R22, 0x3700 ;  /* 0x0000370000167802 */ /* 0x000fe20000000f00 */
[----:B------:R-:W-:Y:S02]  /*36d0*/  IMAD.MOV.U32 R29, RZ, RZ, 0x1f ;  /* 0x0000001fff1d7424 */ /* 0x000fe400078e00ff */
[----:B------:R-:W-:Y:S02]  /*36e0*/  IMAD.MOV.U32 R28, RZ, RZ, -0x1 ;  /* 0xffffffffff1c7424 */ /* 0x000fe400078e00ff */
[----:B------:R-:W-:Y:S05]  /*36f0*/  CALL.REL.NOINC `($__internal_137_$__cuda_sm70_shflsync_bfly_p) ;  /* 0x0000001000007944 */ /* 0x000fea0003c00000 */
[----:B01----:R-:W-:Y:S05]  /*3700*/  BRA `(.L_x_7280) ;  /* 0xffffea3000007947 */ /* 0x003fea000383ffff */
        .weak           $__internal_137_$__cuda_sm70_shflsync_bfly_p
        .type           $__internal_137_$__cuda_sm70_shflsync_bfly_p,@function
        .size           $__internal_137_$__cuda_sm70_shflsync_bfly_p,(.L_x_11081 - $__internal_137_$__cuda_sm70_shflsync_bfly_p)
$__internal_137_$__cuda_sm70_shflsync_bfly_p:
[----:B------:R-:W-:Y:S01]  /*3710*/  IMAD.MOV.U32 R23, RZ, RZ, 0x0 ;  /* 0x00000000ff177424 */ /* 0x000fe200078e00ff */
[----:B------:R-:W-:Y:S04]  /*3720*/  WARPSYNC R28 ;  /* 0x0000001c00007348 */ /* 0x000fe80003800000 */
[----:B------:R0:W1:Y:S01]  /*3730*/  SHFL.BFLY PT, R29, R31, R30, R29 ;  /* 0x0c00001e1f1d7389 */ /* 0x00006200000e001d */
[----:B------:R-:W-:Y:S05]  /*3740*/  RET.REL.NODEC R22 `(_ZN4vllm3moe10topkGatingILi16ELi512ELi4ELi16ELi32El6__halfLNS0_11ScoringFuncE0EEEvPKT5_PKbPfiPT4_PiiiibPKf) ;  /* 0xffffc8b016007950 */ /* 0x000fea0003c3ffff */
.L_x_7281:
        /* <DEDUP_REMOVED lines=11> */
.L_x_11081:


//--------------------- .text._ZN4vllm3moe10topkGatingILi8ELi256ELi4ELi16ELi32El6__halfLNS0_11ScoringFuncE0EEEvPKT5_PKbPfiPT4_PiiiibPKf --------------------------
	.section	.text._ZN4vllm3moe10topkGatingILi8ELi256ELi4ELi16ELi32El6__halfLNS0_11ScoringFuncE0EEEvPKT5_PKbPfiPT4_PiiiibPKf,"ax",@progbits
	.sectioninfo	@"SHI_REGISTERS=30"
	.align	128
        .global         _ZN4vllm3moe10topkGatingILi8ELi256ELi4ELi16ELi32El6__halfLNS0_11ScoringFuncE0EEEvPKT5_PKbPfiPT4_PiiiibPKf
        .type           _ZN4vllm3moe10topkGatingILi8ELi256ELi4ELi16ELi32El6__halfLNS0_11ScoringFuncE0EEEvPKT5_PKbPfiPT4_PiiiibPKf,@function
        .size           _ZN4vllm3moe10topkGatingILi8ELi256ELi4ELi16ELi32El6__halfLNS0_11ScoringFuncE0EEEvPKT5_PKbPfiPT4_PiiiibPKf,(.L_x_11082 - _ZN4vllm3moe10topkGatingILi8ELi256ELi4ELi16ELi32El6__halfLNS0_11ScoringFuncE0EEEvPKT5_PKbPfiPT4_PiiiibPKf)
        .other          _ZN4vllm3moe10topkGatingILi8ELi256ELi4ELi16ELi32El6__halfLNS0_11ScoringFuncE0EEEvPKT5_PKbPfiPT4_PiiiibPKf,@"STO_CUDA_ENTRY STV_DEFAULT"
_ZN4vllm3moe10topkGatingILi8ELi256ELi4ELi16ELi32El6__halfLNS0_11ScoringFuncE0EEEvPKT5_PKbPfiPT4_PiiiibPKf:
.text._ZN4vllm3moe10topkGatingILi8ELi256ELi4ELi16ELi32El6__halfLNS0_11ScoringFuncE0EEEvPKT5_PKbPfiPT4_PiiiibPKf:
        /* <DEDUP_REMOVED lines=16> */
[----:B------:R-:W-:-:S04]  /*0100*/  ISETP.NE.U32.AND P0, PT, RZ, c[0x0][0x168], PT ;  /* 0x00005a00ff007a0c */ /* 0x000fc80003f05070 */
[----:B------:R-:W-:Y:S01]  /*0110*/  ISETP.NE.AND.EX P0, PT, RZ, c[0x0][0x16c], PT, P0 ;  /* 0x00005b00ff007a0c */ /* 0x000fe20003f05300 */
[--C-:B--2---:R-:W-:Y:S02]  /*0120*/  HADD2.F32 R8, -RZ, R4.reuse.H0_H0 ;  /* 0x20000004ff087230 */ /* 0x104fe40000004100 */
[----:B------:R-:W-:Y:S02]  /*0130*/  HADD2.F32 R9, -RZ, R4.H1_H1 ;  /* 0x30000004ff097230 */ /* 0x000fe40000004100 */
        /* <DEDUP_REMOVED lines=122> */
.L_x_7282:
[----:B------:R0:W-:Y:S04]  /*08e0*/  STL.128 [R1], R4 ;  /* 0x0000000401007387 */ /* 0x0001e80000100c00 */
[----:B------:R0:W-:Y:S02]  /*08f0*/  STL.128 [R1+0x10], R8 ;  /* 0x0000100801007387 */ /* 0x0001e40000100c00 */
.L_x_7283:
        /* <DEDUP_REMOVED lines=9> */
.L_x_7299:
        /* <DEDUP_REMOVED lines=33> */
.L_x_7316:
[----:B------:R-:W-:Y:S05]  /*0ba0*/  BRA.DIV ~URZ, `(.L_x_7287) ;  /* 0x000013227f007947 */ /* 0x000fea000b800000 */
[----:B------:R2:W3:Y:S04]  /*0bb0*/  SHFL.BFLY PT, R18, R17, 0x10, 0x1f ;  /* 0x0e001f0011127f89 */ /* 0x0004e800000e0000 */
[----:B------:R2:W4:Y:S02]  /*0bc0*/  SHFL.BFLY PT, R12, R13, 0x10, 0x1f ;  /* 0x0e001f000d0c7f89 */ /* 0x00052400000e0000 */
.L_x_7317:
        /* <DEDUP_REMOVED lines=12> */
.L_x_7318:
[----:B--2---:R-:W-:-:S13]  /*0c90*/  FSETP.GEU.FTZ.AND P1, PT, R16, R17, PT ;  /* 0x000000111000720b */ /* 0x004fda0003f3e000 */
[----:B------:R-:W-:-:S04]  /*0ca0*/  @P1 FSETP.NEU.FTZ.AND P2, PT, R16, R17, PT ;  /* 0x000000111000120b */ /* 0x000fc80003f5d000 */
[----:B---3--:R-:W-:-:S13]  /*0cb0*/  @P1 ISETP.LT.AND P0, PT, R13, R12, !P2 ;  /* 0x0000000c0d00120c */ /* 0x008fda0005701270 */
[----:B-1----:R-:W-:Y:S01]  /*0cc0*/  FSEL R16, R17, R16, P0 ;  /* 0x0000001011107208 */ /* 0x002fe20000000000 */
[----:B------:R-:W-:Y:S05]  /*0cd0*/  BRA.DIV ~URZ, `(.L_x_7289) ;  /* 0x000014627f007947 */ /* 0x000fea000b800000 */
[----:B------:R1:W2:Y:S02]  /*0ce0*/  SHFL.BFLY PT, R17, R16, 0x4, 0x1f ;  /* 0x0c801f0010117f89 */ /* 0x0002a400000e0000 */
.L_x_7319:
[----:B0-----:R-:W-:Y:S01]  /*0cf0*/  FSEL R19, R19, R18, P0 ;  /* 0x0000001213137208 */ /* 0x001fe20000000000 */
[----:B------:R-:W-:Y:S05]  /*0d00*/  BRA.DIV ~URZ, `(.L_x_7290) ;  /* 0x000014b27f007947 */ /* 0x000fea000b800000 */
[----:B------:R-:W-:Y:S01]  /*0d10*/  SEL R13, R13, R12, P0 ;  /* 0x0000000c0d0d7207 */ /* 0x000fe20000000000 */
[----:B------:R0:W3:Y:S04]  /*0d20*/  SHFL.BFLY PT, R18, R19, 0x4, 0x1f ;  /* 0x0c801f0013127f89 */ /* 0x0000e800000e0000 */
[----:B------:R0:W4:Y:S02]  /*0d30*/  SHFL.BFLY PT, R12, R13, 0x4, 0x1f ;  /* 0x0c801f000d0c7f89 */ /* 0x00012400000e0000 */
.L_x_7320:
        /* <DEDUP_REMOVED lines=12> */
.L_x_7321:
[----:B-1----:R-:W-:-:S13]  /*0e00*/  FSETP.GEU.FTZ.AND P1, PT, R16, R17, PT ;  /* 0x000000111000720b */ /* 0x002fda0003f3e000 */
[----:B------:R-:W-:-:S04]  /*0e10*/  @P1 FSETP.NEU.FTZ.AND P2, PT, R16, R17, PT ;  /* 0x000000111000120b */ /* 0x000fc80003f5d000 */
[----:B---3--:R-:W-:-:S13]  /*0e20*/  @P1 ISETP.LT.AND P0, PT, R13, R12, !P2 ;  /* 0x0000000c0d00120c */ /* 0x008fda0005701270 */
[----:B0-----:R-:W-:Y:S01]  /*0e30*/  FSEL R16, R17, R16, P0 ;  /* 0x0000001011107208 */ /* 0x001fe20000000000 */
[----:B------:R-:W-:Y:S05]  /*0e40*/  BRA.DIV ~URZ, `(.L_x_7292) ;  /* 0x000015f27f007947 */ /* 0x000fea000b800000 */
[----:B------:R0:W1:Y:S02]  /*0e50*/  SHFL.BFLY PT, R17, R16, 0x1, 0x1f ;  /* 0x0c201f0010117f89 */ /* 0x00006400000e0000 */
.L_x_7322:
[----:B--2---:R-:W-:Y:S01]  /*0e60*/  FSEL R18, R18, R19, P0 ;  /* 0x0000001312127208 */ /* 0x004fe20000000000 */
[----:B------:R-:W-:Y:S05]  /*0e70*/  BRA.DIV ~URZ, `(.L_x_7293) ;  /* 0x000016427f007947 */ /* 0x000fea000b800000 */
[----:B------:R-:W-:Y:S02]  /*0e80*/  SEL R26, R13, R12, P0 ;  /* 0x0000000c0d1a7207 */ /* 0x000fe40000000000 */
[----:B------:R2:W3:Y:S04]  /*0e90*/  SHFL.BFLY PT, R13, R18, 0x1, 0x1f ;  /* 0x0c201f00120d7f89 */ /* 0x0004e800000e0000 */
[----:B------:R2:W4:Y:S02]  /*0ea0*/  SHFL.BFLY PT, R15, R26, 0x1, 0x1f ;  /* 0x0c201f001a0f7f89 */ /* 0x00052400000e0000 */
.L_x_7323:
        /* <DEDUP_REMOVED lines=30> */
.L_x_7295:
[----:B------:R-:W-:Y:S05]  /*1090*/  BSYNC B1 ;  /* 0x0000000000017941 */ /* 0x000fea0003800000 */
.L_x_7294:
        /* <DEDUP_REMOVED lines=20> */
.L_x_7298:
[----:B------:R-:W-:Y:S05]  /*11e0*/  BSYNC B1 ;  /* 0x0000000000017941 */ /* 0x000fea0003800000 */
.L_x_7297:
[----:B0-----:R-:W-:Y:S05]  /*11f0*/  BRA `(.L_x_7299) ;  /* 0xfffff79000007947 */ /* 0x001fea000383ffff */
.L_x_7285:
[----:B------:R-:W-:Y:S02]  /*1200*/  IMAD.MOV.U32 R22, RZ, RZ, RZ ;  /* 0x000000ffff167224 */ /* 0x000fe400078e00ff */
.L_x_7312:
        /* <DEDUP_REMOVED lines=33> */
.L_x_7324:
[----:B------:R-:W-:Y:S05]  /*1420*/  BRA.DIV ~URZ, `(.L_x_7301) ;  /* 0x000012027f007947 */ /* 0x000fea000b800000 */
[----:B------:R2:W3:Y:S04]  /*1430*/  SHFL.BFLY PT, R18, R13, 0x10, 0x1f ;  /* 0x0e001f000d127f89 */ /* 0x0004e800000e0000 */
[----:B------:R2:W4:Y:S02]  /*1440*/  SHFL.BFLY PT, R19, R16, 0x10, 0x1f ;  /* 0x0e001f0010137f89 */ /* 0x00052400000e0000 */
.L_x_7325:
        /* <DEDUP_REMOVED lines=12> */
.L_x_7326:
[----:B-1----:R-:W-:-:S13]  /*1510*/  FSETP.GEU.FTZ.AND P1, PT, R12, R17, PT ;  /* 0x000000110c00720b */ /* 0x002fda0003f3e000 */
[----:B------:R-:W-:-:S04]  /*1520*/  @P1 FSETP.NEU.FTZ.AND P2, PT, R12, R17, PT ;  /* 0x000000110c00120b */ /* 0x000fc80003f5d000 */
[----:B---3--:R-:W-:-:S13]  /*1530*/  @P1 ISETP.LT.AND P0, PT, R16, R19, !P2 ;  /* 0x000000131000120c */ /* 0x008fda0005701270 */
[----:B0-----:R-:W-:Y:S01]  /*1540*/  FSEL R12, R17, R12, P0 ;  /* 0x0000000c110c7208 */ /* 0x001fe20000000000 */
[----:B------:R-:W-:Y:S05]  /*1550*/  BRA.DIV ~URZ, `(.L_x_7303) ;  /* 0x000013427f007947 */ /* 0x000fea000b800000 */
[----:B------:R0:W1:Y:S02]  /*1560*/  SHFL.BFLY PT, R17, R12, 0x4, 0x1f ;  /* 0x0c801f000c117f89 */ /* 0x00006400000e0000 */
.L_x_7327:
[----:B--2---:R-:W-:Y:S01]  /*1570*/  FSEL R13, R13, R18, P0 ;  /* 0x000000120d0d7208 */ /* 0x004fe20000000000 */
[----:B------:R-:W-:Y:S05]  /*1580*/  BRA.DIV ~URZ, `(.L_x_7304) ;  /* 0x000013927f007947 */ /* 0x000fea000b800000 */
[----:B------:R-:W-:Y:S01]  /*1590*/  SEL R19, R16, R19, P0 ;  /* 0x0000001310137207 */ /* 0x000fe20000000000 */
[----:B------:R2:W3:Y:S04]  /*15a0*/  SHFL.BFLY PT, R18, R13, 0x4, 0x1f ;  /* 0x0c801f000d127f89 */ /* 0x0004e800000e0000 */
[----:B------:R2:W4:Y:S02]  /*15b0*/  SHFL.BFLY PT, R16, R19, 0x4, 0x1f ;  /* 0x0c801f0013107f89 */ /* 0x00052400000e0000 */
.L_x_7328:
        /* <DEDUP_REMOVED lines=12> */
.L_x_7329:
[----:B-1----:R-:W-:-:S13]  /*1680*/  FSETP.GEU.FTZ.AND P1, PT, R12, R17, PT ;  /* 0x000000110c00720b */ /* 0x002fda0003f3e000 */
[----:B------:R-:W-:-:S04]  /*1690*/  @P1 FSETP.NEU.FTZ.AND P2, PT, R12, R17, PT ;  /* 0x000000110c00120b */ /* 0x000fc80003f5d000 */
[----:B---3--:R-:W-:-:S13]  /*16a0*/  @P1 ISETP.LT.AND P0, PT, R16, R19, !P2 ;  /* 0x000000131000120c */ /* 0x008fda0005701270 */
[----:B0-----:R-:W-:Y:S01]  /*16b0*/  FSEL R12, R17, R12, P0 ;  /* 0x0000000c110c7208 */ /* 0x001fe20000000000 */
[----:B------:R-:W-:Y:S05]  /*16c0*/  BRA.DIV ~URZ, `(.L_x_7306) ;  /* 0x000014d27f007947 */ /* 0x000fea000b800000 */
[----:B------:R0:W1:Y:S02]  /*16d0*/  SHFL.BFLY PT, R17, R12, 0x1, 0x1f ;  /* 0x0c201f000c117f89 */ /* 0x00006400000e0000 */
.L_x_7330:
[----:B--2---:R-:W-:Y:S01]  /*16e0*/  FSEL R18, R18, R13, P0 ;  /* 0x0000000d12127208 */ /* 0x004fe20000000000 */
[----:B------:R-:W-:Y:S05]  /*16f0*/  BRA.DIV ~URZ, `(.L_x_7307) ;  /* 0x000015227f007947 */ /* 0x000fea000b800000 */
[----:B------:R-:W-:Y:S01]  /*1700*/  SEL R26, R16, R19, P0 ;  /* 0x00000013101a7207 */ /* 0x000fe20000000000 */
[----:B------:R2:W3:Y:S04]  /*1710*/  SHFL.BFLY PT, R13, R18, 0x1, 0x1f ;  /* 0x0c201f00120d7f89 */ /* 0x0004e800000e0000 */
[----:B------:R2:W4:Y:S02]  /*1720*/  SHFL.BFLY PT, R15, R26, 0x1, 0x1f ;  /* 0x0c201f001a0f7f89 */ /* 0x00052400000e0000 */
.L_x_7331:
        /* <DEDUP_REMOVED lines=29> */
.L_x_7309:
[----:B------:R-:W-:Y:S05]  /*1900*/  BSYNC B1 ;  /* 0x0000000000017941 */ /* 0x000fea0003800000 */
.L_x_7308:
        /* <DEDUP_REMOVED lines=20> */
.L_x_7311:
[----:B------:R-:W-:Y:S05]  /*1a50*/  BSYNC B1 ;  /* 0x0000000000017941 */ /* 0x000fea0003800000 */
.L_x_7310:
[----:B0-----:R-:W-:Y:S05]  /*1a60*/  BRA `(.L_x_7312) ;  /* 0xfffff7a000007947 */ /* 0x001fea000383ffff */
.L_x_7296:
[----:B------:R-:W-:Y:S05]  /*1a70*/  BSYNC B0 ;  /* 0x0000000000007941 */ /* 0x000fea0003800000 */
.L_x_7284:
        /* <DEDUP_REMOVED lines=19> */
.L_x_7314:
        /* <DEDUP_REMOVED lines=20> */
.L_x_7313:
        /* <DEDUP_REMOVED lines=11> */
.L_x_7315:
        /* <DEDUP_REMOVED lines=11> */
.L_x_7286:
[----:B------:R-:W-:Y:S01]  /*1e50*/  IMAD.MOV.U32 R26, RZ, RZ, R19 ;  /* 0x000000ffff1a7224 */ /* 0x000fe200078e0013 */
[----:B------:R-:W-:Y:S01]  /*1e60*/  MOV R14, 0x1eb0 ;  /* 0x00001eb0000e7802 */ /* 0x000fe20000000f00 */
[----:B------:R-:W-:Y:S02]  /*1e70*/  IMAD.MOV.U32 R25, RZ, RZ, 0x10 ;  /* 0x00000010ff197424 */ /* 0x000fe400078e00ff */
[----:B------:R-:W-:Y:S02]  /*1e80*/  IMAD.MOV.U32 R24, RZ, RZ, 0x1f ;  /* 0x0000001fff187424 */ /* 0x000fe400078e00ff */
[----:B------:R-:W-:Y:S02]  /*1e90*/  IMAD.MOV.U32 R23, RZ, RZ, -0x1 ;  /* 0xffffffffff177424 */ /* 0x000fe400078e00ff */
[----:B------:R-:W-:Y:S05]  /*1ea0*/  CALL.REL.NOINC `($__internal_138_$__cuda_sm70_shflsync_bfly_p) ;  /* 0x00000e6000007944 */ /* 0x000fea0003c00000 */
[----:B-1----:R-:W-:Y:S01]  /*1eb0*/  IMAD.MOV.U32 R16, RZ, RZ, R24 ;  /* 0x000000ffff107224 */ /* 0x002fe200078e0018 */
[----:B0-----:R-:W-:Y:S05]  /*1ec0*/  BRA `(.L_x_7316) ;  /* 0xffffecd000007947 */ /* 0x001fea000383ffff */
.L_x_7287:
[----:B------:R-:W-:Y:S01]  /*1ed0*/  IMAD.MOV.U32 R26, RZ, RZ, R17 ;  /* 0x000000ffff1a7224 */ /* 0x000fe200078e0011 */
[----:B------:R-:W-:Y:S01]  /*1ee0*/  MOV R14, 0x1f30 ;  /* 0x00001f30000e7802 */ /* 0x000fe20000000f00 */
[----:B------:R-:W-:Y:S02]  /*1ef0*/  IMAD.MOV.U32 R25, RZ, RZ, 0x10 ;  /* 0x00000010ff197424 */ /* 0x000fe400078e00ff */
[----:B------:R-:W-:-:S02]  /*1f00*/  IMAD.MOV.U32 R24, RZ, RZ, 0x1f ;  /* 0x0000001fff187424 */ /* 0x000fc400078e00ff */
[----:B------:R-:W-:Y:S02]  /*1f10*/  IMAD.MOV.U32 R23, RZ, RZ, -0x1 ;  /* 0xffffffffff177424 */ /* 0x000fe400078e00ff */
[----:B01----:R-:W-:Y:S05]  /*1f20*/  CALL.REL.NOINC `($__internal_138_$__cuda_sm70_shflsync_bfly_p) ;  /* 0x00000de000007944 */ /* 0x003fea0003c00000 */
[----:B-1----:R-:W-:Y:S01]  /*1f30*/  IMAD.MOV.U32 R18, RZ, RZ, R24 ;  /* 0x000000ffff127224 */ /* 0x002fe200078e0018 */
[----:B------:R-:W-:Y:S01]  /*1f40*/  MOV R14, 0x1fa0 ;  /* 0x00001fa0000e7802 */ /* 0x000fe20000000f00 */
[----:B0-----:R-:W-:Y:S02]  /*1f50*/  IMAD.MOV.U32 R26, RZ, RZ, R13 ;  /* 0x000000ffff1a7224 */ /* 0x001fe400078e000d */
[----:B------:R-:W-:Y:S02]  /*1f60*/  IMAD.MOV.U32 R25, RZ, RZ, 0x10 ;  /* 0x00000010ff197424 */ /* 0x000fe400078e00ff */
[----:B------:R-:W-:Y:S02]  /*1f70*/  IMAD.MOV.U32 R24, RZ, RZ, 0x1f ;  /* 0x0000001fff187424 */ /* 0x000fe400078e00ff */
[----:B------:R-:W-:Y:S02]  /*1f80*/  IMAD.MOV.U32 R23, RZ, RZ, -0x1 ;  /* 0xffffffffff177424 */ /* 0x000fe400078e00ff */
[----:B------:R-:W-:Y:S05]  /*1f90*/  CALL.REL.NOINC `($__internal_138_$__cuda_sm70_shflsync_bfly_p) ;  /* 0x00000d7000007944 */ /* 0x000fea0003c00000 */
[----:B-1----:R-:W-:Y:S01]  /*1fa0*/  IMAD.MOV.U32 R12, RZ, RZ, R24 ;  /* 0x000000ffff0c7224 */ /* 0x002fe200078e0018 */
[----:B0-----:R-:W-:Y:S05]  /*1fb0*/  BRA `(.L_x_7317) ;  /* 0xffffec1000007947 */ /* 0x001fea000383ffff */
.L_x_7288:
[----:B------:R-:W-:Y:S01]  /*1fc0*/  IMAD.MOV.U32 R26, RZ, RZ, R16 ;  /* 0x000000ffff1a7224 */ /* 0x000fe200078e0010 */
[----:B------:R-:W-:Y:S01]  /*1fd0*/  MOV R14, 0x2020 ;  /* 0x00002020000e7802 */ /* 0x000fe20000000f00 */
[----:B------:R-:W-:-:S02]  /*1fe0*/  IMAD.MOV.U32 R25, RZ, RZ, 0x8 ;  /* 0x00000008ff197424 */ /* 0x000fc400078e00ff */
[----:B------:R-:W-:Y:S02]  /*1ff0*/  IMAD.MOV.U32 R24, RZ, RZ, 0x1f ;  /* 0x0000001fff187424 */ /* 0x000fe400078e00ff */
[----:B------:R-:W-:Y:S02]  /*2000*/  IMAD.MOV.U32 R23, RZ, RZ, -0x1 ;  /* 0xffffffffff177424 */ /* 0x000fe400078e00ff */
[----:B0-23--:R-:W-:Y:S05]  /*2010*/  CALL.REL.NOINC `($__internal_138_$__cuda_sm70_shflsync_bfly_p) ;  /* 0x00000cf000007944 */ /* 0x00dfea0003c00000 */
[----:B------:R-:W-:Y:S01]  /*2020*/  FSEL R18, R18, R17, P1 ;  /* 0x0000001112127208 */ /* 0x000fe20000800000 */
[----:B-1----:R-:W-:Y:S01]  /*2030*/  IMAD.MOV.U32 R17, RZ, RZ, R24 ;  /* 0x000000ffff117224 */ /* 0x002fe200078e0018 */
[----:B------:R-:W-:Y:S01]  /*2040*/  MOV R14, 0x20a0 ;  /* 0x000020a0000e7802 */ /* 0x000fe20000000f00 */
[----:B0-----:R-:W-:Y:S02]  /*2050*/  IMAD.MOV.U32 R25, RZ, RZ, 0x8 ;  /* 0x00000008ff197424 */ /* 0x001fe400078e00ff */
[----:B------:R-:W-:Y:S02]  /*2060*/  IMAD.MOV.U32 R24, RZ, RZ, 0x1f ;  /* 0x0000001fff187424 */ /* 0x000fe400078e00ff */
[----:B------:R-:W-:Y:S02]  /*2070*/  IMAD.MOV.U32 R23, RZ, RZ, -0x1 ;  /* 0xffffffffff177424 */ /* 0x000fe400078e00ff */
[----:B------:R-:W-:-:S02]  /*2080*/  IMAD.MOV.U32 R26, RZ, RZ, R18 ;  /* 0x000000ffff1a7224 */ /* 0x000fc400078e0012 */
[----:B------:R-:W-:Y:S05]  /*2090*/  CALL.REL.NOINC `($__internal_138_$__cuda_sm70_shflsync_bfly_p) ;  /* 0x00000c7000007944 */ /* 0x000fea0003c00000 */
[----:B------:R-:W-:Y:S01]  /*20a0*/  SEL R12, R12, R13, P1 ;  /* 0x0000000d0c0c7207 */ /* 0x000fe20000800000 */
[----:B-1----:R-:W-:Y:S01]  /*20b0*/  IMAD.MOV.U32 R19, RZ, RZ, R24 ;  /* 0x000000ffff137224 */ /* 0x002fe200078e0018 */
[----:B------:R-:W-:Y:S01]  /*20c0*/  MOV R14, 0x2120 ;  /* 0x00002120000e7802 */ /* 0x000fe20000000f00 */
[----:B0-----:R-:W-:-:S02]  /*20d0*/  IMAD.MOV.U32 R25, RZ, RZ, 0x8 ;  /* 0x00000008ff197424 */ /* 0x001fc400078e00ff */
[----:B------:R-:W-:Y:S02]  /*20e0*/  IMAD.MOV.U32 R24, RZ, RZ, 0x1f ;  /* 0x0000001fff187424 */ /* 0x000fe400078e00ff */
[----:B------:R-:W-:Y:S02]  /*20f0*/  IMAD.MOV.U32 R23, RZ, RZ, -0x1 ;  /* 0xffffffffff177424 */ /* 0x000fe400078e00ff */
[----:B------:R-:W-:Y:S02]  /*2100*/  IMAD.MOV.U32 R26, RZ, RZ, R12 ;  /* 0x000000ffff1a7224 */ /* 0x000fe400078e000c */
[----:B------:R-:W-:Y:S05]  /*2110*/  CALL.REL.NOINC `($__internal_138_$__cuda_sm70_shflsync_bfly_p) ;  /* 0x00000bf000007944 */ /* 0x000fea0003c00000 */
[----:B-1----:R-:W-:Y:S01]  /*2120*/  IMAD.MOV.U32 R13, RZ, RZ, R24 ;  /* 0x000000ffff0d7224 */ /* 0x002fe200078e0018 */
[----:B0-----:R-:W-:Y:S05]  /*2130*/  BRA `(.L_x_7318) ;  /* 0xffffeb5000007947 */ /* 0x001fea000383ffff */
.L_x_7289:
[----:B------:R-:W-:Y:S01]  /*2140*/  IMAD.MOV.U32 R26, RZ, RZ, R16 ;  /* 0x000000ffff1a7224 */ /* 0x000fe200078e0010 */
[----:B------:R-:W-:Y:S01]  /*2150*/  MOV R14, 0x21a0 ;  /* 0x000021a0000e7802 */ /* 0x000fe20000000f00 */
[----:B------:R-:W-:Y:S02]  /*2160*/  IMAD.MOV.U32 R25, RZ, RZ, 0x4 ;  /* 0x00000004ff197424 */ /* 0x000fe400078e00ff */
[----:B------:R-:W-:Y:S02]  /*2170*/  IMAD.MOV.U32 R24, RZ, RZ, 0x1f ;  /* 0x0000001fff187424 */ /* 0x000fe400078e00ff */
[----:B------:R-:W-:-:S02]  /*2180*/  IMAD.MOV.U32 R23, RZ, RZ, -0x1 ;  /* 0xffffffffff177424 */ /* 0x000fc400078e00ff */
[----:B0-----:R-:W-:Y:S05]  /*2190*/  CALL.REL.NOINC `($__internal_138_$__cuda_sm70_shflsync_bfly_p) ;  /* 0x00000b7000007944 */ /* 0x001fea0003c00000 */
[----:B-1----:R-:W-:Y:S01]  /*21a0*/  IMAD.MOV.U32 R17, RZ, RZ, R24 ;  /* 0x000000ffff117224 */ /* 0x002fe200078e0018 */
[----:B0-----:R-:W-:Y:S05]  /*21b0*/  BRA `(.L_x_7319) ;  /* 0xffffeb3000007947 */ /* 0x001fea000383ffff */
.L_x_7290:
[----:B------:R-:W-:Y:S01]  /*21c0*/  IMAD.MOV.U32 R26, RZ, RZ, R19 ;  /* 0x000000ffff1a7224 */ /* 0x000fe200078e0013 */
[----:B------:R-:W-:Y:S01]  /*21d0*/  MOV R14, 0x2220 ;  /* 0x00002220000e7802 */ /* 0x000fe20000000f00 */
[----:B------:R-:W-:-:S02]  /*21e0*/  IMAD.MOV.U32 R25, RZ, RZ, 0x4 ;  /* 0x00000004ff197424 */ /* 0x000fc400078e00ff */
[----:B------:R-:W-:Y:S02]  /*21f0*/  IMAD.MOV.U32 R24, RZ, RZ, 0x1f ;  /* 0x0000001fff187424 */ /* 0x000fe400078e00ff */
[----:B------:R-:W-:Y:S02]  /*2200*/  IMAD.MOV.U32 R23, RZ, RZ, -0x1 ;  /* 0xffffffffff177424 */ /* 0x000fe400078e00ff */
[----:B-12---:R-:W-:Y:S05]  /*2210*/  CALL.REL.NOINC `($__internal_138_$__cuda_sm70_shflsync_bfly_p) ;  /* 0x00000af000007944 */ /* 0x006fea0003c00000 */
[----:B------:R-:W-:Y:S01]  /*2220*/  SEL R13, R13, R12, P0 ;  /* 0x0000000c0d0d7207 */ /* 0x000fe20000000000 */
[----:B-1----:R-:W-:Y:S01]  /*2230*/  IMAD.MOV.U32 R18, RZ, RZ, R24 ;  /* 0x000000ffff127224 */ /* 0x002fe200078e0018 */
[----:B------:R-:W-:Y:S01]  /*2240*/  MOV R14, 0x22a0 ;  /* 0x000022a0000e7802 */ /* 0x000fe20000000f00 */
[----:B0-----:R-:W-:Y:S02]  /*2250*/  IMAD.MOV.U32 R25, RZ, RZ, 0x4 ;  /* 0x00000004ff197424 */ /* 0x001fe400078e00ff */
[----:B------:R-:W-:Y:S02]  /*2260*/  IMAD.MOV.U32 R24, RZ, RZ, 0x1f ;  /* 0x0000001fff187424 */ /* 0x000fe400078e00ff */
[----:B------:R-:W-:Y:S02]  /*2270*/  IMAD.MOV.U32 R23, RZ, RZ, -0x1 ;  /* 0xffffffffff177424 */ /* 0x000fe400078e00ff */
[----:B------:R-:W-:-:S02]  /*2280*/  IMAD.MOV.U32 R26, RZ, RZ, R13 ;  /* 0x000000ffff1a7224 */ /* 0x000fc400078e000d */
[----:B------:R-:W-:Y:S05]  /*2290*/  CALL.REL.NOINC `($__internal_138_$__cuda_sm70_shflsync_bfly_p) ;  /* 0x00000a7000007944 */ /* 0x000fea0003c00000 */
[----:B-1----:R-:W-:Y:S01]  /*22a0*/  IMAD.MOV.U32 R12, RZ, RZ, R24 ;  /* 0x000000ffff0c7224 */ /* 0x002fe200078e0018 */
[----:B0-----:R-:W-:Y:S05]  /*22b0*/  BRA `(.L_x_7320) ;  /* 0xffffea8000007947 */ /* 0x001fea000383ffff */
.L_x_7291:
[----:B------:R-:W-:Y:S01]  /*22c0*/  IMAD.MOV.U32 R26, RZ, RZ, R16 ;  /* 0x000000ffff1a7224 */ /* 0x000fe200078e0010 */
[----:B------:R-:W-:Y:S01]  /*22d0*/  MOV R14, 0x2320 ;  /* 0x00002320000e7802 */ /* 0x000fe20000000f00 */
[----:B------:R-:W-:-:S02]  /*22e0*/  IMAD.MOV.U32 R25, RZ, RZ, 0x2 ;  /* 0x00000002ff197424 */ /* 0x000fc400078e00ff */
[----:B------:R-:W-:Y:S02]  /*22f0*/  IMAD.MOV.U32 R24, RZ, RZ, 0x1f ;  /* 0x0000001fff187424 */ /* 0x000fe400078e00ff */
[----:B------:R-:W-:Y:S02]  /*2300*/  IMAD.MOV.U32 R23, RZ, RZ, -0x1 ;  /* 0xffffffffff177424 */ /* 0x000fe400078e00ff */
[----:B0--3--:R-:W-:Y:S05]  /*2310*/  CALL.REL.NOINC `($__internal_138_$__cuda_sm70_shflsync_bfly_p) ;  /* 0x000009f000007944 */ /* 0x009fea0003c00000 */
        /* <DEDUP_REMOVED lines=18> */
.L_x_7292:
[----:B------:R-:W-:Y:S01]  /*2440*/  IMAD.MOV.U32 R26, RZ, RZ, R16 ;  /* 0x000000ffff1a7224 */ /* 0x000fe200078e0010 */
[----:B------:R-:W-:Y:S01]  /*2450*/  MOV R14, 0x24a0 ;  /* 0x000024a0000e7802 */ /* 0x000fe20000000f00 */
[----:B------:R-:W-:Y:S02]  /*2460*/  IMAD.MOV.U32 R25, RZ, RZ, 0x1 ;  /* 0x00000001ff197424 */ /* 0x000fe400078e00ff */
[----:B------:R-:W-:Y:S02]  /*2470*/  IMAD.MOV.U32 R24, RZ, RZ, 0x1f ;  /* 0x0000001fff187424 */ /* 0x000fe400078e00ff */
[----:B------:R-:W-:-:S02]  /*2480*/  IMAD.MOV.U32 R23, RZ, RZ, -0x1 ;  /* 0xffffffffff177424 */ /* 0x000fc400078e00ff */
[----:B--2---:R-:W-:Y:S05]  /*2490*/  CALL.REL.NOINC `($__internal_138_$__cuda_sm70_shflsync_bfly_p) ;  /* 0x0000087000007944 */ /* 0x004fea0003c00000 */
[----:B-1----:R-:W-:Y:S01]  /*24a0*/  IMAD.MOV.U32 R17, RZ, RZ, R24 ;  /* 0x000000ffff117224 */ /* 0x002fe200078e0018 */
[----:B0-----:R-:W-:Y:S05]  /*24b0*/  BRA `(.L_x_7322) ;  /* 0xffffe9a000007947 */ /* 0x001fea000383ffff */
.L_x_7293:
[----:B------:R-:W-:Y:S01]  /*24c0*/  IMAD.MOV.U32 R26, RZ, RZ, R18 ;  /* 0x000000ffff1a7224 */ /* 0x000fe200078e0012 */
[----:B------:R-:W-:Y:S01]  /*24d0*/  MOV R14, 0x2520 ;  /* 0x00002520000e7802 */ /* 0x000fe20000000f00 */
[----:B------:R-:W-:-:S02]  /*24e0*/  IMAD.MOV.U32 R25, RZ, RZ, 0x1 ;  /* 0x00000001ff197424 */ /* 0x000fc400078e00ff */
[----:B------:R-:W-:Y:S02]  /*24f0*/  IMAD.MOV.U32 R24, RZ, RZ, 0x1f ;  /* 0x0000001fff187424 */ /* 0x000fe400078e00ff */
[----:B------:R-:W-:Y:S02]  /*2500*/  IMAD.MOV.U32 R23, RZ, RZ, -0x1 ;  /* 0xffffffffff177424 */ /* 0x000fe400078e00ff */
[----:B01----:R-:W-:Y:S05]  /*2510*/  CALL.REL.NOINC `($__internal_138_$__cuda_sm70_shflsync_bfly_p) ;  /* 0x000007f000007944 */ /* 0x003fea0003c00000 */
[----:B0-----:R-:W-:Y:S01]  /*2520*/  SEL R26, R13, R12, P0 ;  /* 0x0000000c0d1a7207 */ /* 0x001fe20000000000 */
[----:B-1----:R-:W-:Y:S01]  /*2530*/  IMAD.MOV.U32 R13, RZ, RZ, R24 ;  /* 0x000000ffff0d7224 */ /* 0x002fe200078e0018 */
[----:B------:R-:W-:Y:S01]  /*2540*/  MOV R14, 0x2590 ;  /* 0x00002590000e7802 */ /* 0x000fe20000000f00 */
[----:B------:R-:W-:Y:S02]  /*2550*/  IMAD.MOV.U32 R25, RZ, RZ, 0x1 ;  /* 0x00000001ff197424 */ /* 0x000fe400078e00ff */
[----:B------:R-:W-:Y:S02]  /*2560*/  IMAD.MOV.U32 R24, RZ, RZ, 0x1f ;  /* 0x0000001fff187424 */ /* 0x000fe400078e00ff */
[----:B------:R-:W-:Y:S02]  /*2570*/  IMAD.MOV.U32 R23, RZ, RZ, -0x1 ;  /* 0xffffffffff177424 */ /* 0x000fe400078e00ff */
[----:B------:R-:W-:Y:S05]  /*2580*/  CALL.REL.NOINC `($__internal_138_$__cuda_sm70_shflsync_bfly_p) ;  /* 0x0000078000007944 */ /* 0x000fea0003c00000 */
[----:B-1----:R-:W-:Y:S01]  /*2590*/  IMAD.MOV.U32 R15, RZ, RZ, R24 ;  /* 0x000000ffff0f7224 */ /* 0x002fe200078e0018 */
[----:B0-----:R-:W-:Y:S05]  /*25a0*/  BRA `(.L_x_7323) ;  /* 0xffffe90000007947 */ /* 0x001fea000383ffff */
.L_x_7300:
[----:B------:R-:W-:Y:S01]  /*25b0*/  IMAD.MOV.U32 R26, RZ, RZ, R17 ;  /* 0x000000ffff1a7224 */ /* 0x000fe200078e0011 */
[----:B------:R-:W-:Y:S01]  /*25c0*/  MOV R14, 0x2610 ;  /* 0x00002610000e7802 */ /* 0x000fe20000000f00 */
[----:B------:R-:W-:-:S02]  /*25d0*/  IMAD.MOV.U32 R25, RZ, RZ, 0x10 ;  /* 0x00000010ff197424 */ /* 0x000fc400078e00ff */
[----:B------:R-:W-:Y:S02]  /*25e0*/  IMAD.MOV.U32 R24, RZ, RZ, 0x1f ;  /* 0x0000001fff187424 */ /* 0x000fe400078e00ff */
[----:B------:R-:W-:Y:S02]  /*25f0*/  IMAD.MOV.U32 R23, RZ, RZ, -0x1 ;  /* 0xffffffffff177424 */ /* 0x000fe400078e00ff */
[----:B------:R-:W-:Y:S05]  /*2600*/  CALL.REL.NOINC `($__internal_138_$__cuda_sm70_shflsync_bfly_p) ;  /* 0x0000070000007944 */ /* 0x000fea0003c00000 */
[----:B-1----:R-:W-:Y:S01]  /*2610*/  IMAD.MOV.U32 R12, RZ, RZ, R24 ;  /* 0x000000ffff0c7224 */ /* 0x002fe200078e0018 */
[----:B0-----:R-:W-:Y:S05]  /*2620*/  BRA `(.L_x_7324) ;  /* 0xffffedf000007947 */ /* 0x001fea000383ffff */
.L_x_7301:
[----:B------:R-:W-:Y:S01]  /*2630*/  IMAD.MOV.U32 R26, RZ, RZ, R13 ;  /* 0x000000ffff1a7224 */ /* 0x000fe200078e000d */
[----:B------:R-:W-:Y:S01]  /*2640*/  MOV R14, 0x2690 ;  /* 0x00002690000e7802 */ /* 0x000fe20000000f00 */
[----:B------:R-:W-:Y:S02]  /*2650*/  IMAD.MOV.U32 R25, RZ, RZ, 0x10 ;  /* 0x00000010ff197424 */ /* 0x000fe400078e00ff */
[----:B------:R-:W-:Y:S02]  /*2660*/  IMAD.MOV.U32 R24, RZ, RZ, 0x1f ;  /* 0x0000001fff187424 */ /* 0x000fe400078e00ff */
[----:B------:R-:W-:Y:S02]  /*2670*/  IMAD.MOV.U32 R23, RZ, RZ, -0x1 ;  /* 0xffffffffff177424 */ /* 0x000fe400078e00ff */
[----:B01----:R-:W-:Y:S05]  /*2680*/  CALL.REL.NOINC `($__internal_138_$__cuda_sm70_shflsync_bfly_p) ;  /* 0x0000068000007944 */ /* 0x003fea0003c00000 */
[----:B-1----:R-:W-:Y:S01]  /*2690*/  IMAD.MOV.U32 R18, RZ, RZ, R24 ;  /* 0x000000ffff127224 */ /* 0x002fe200078e0018 */
[----:B------:R-:W-:Y:S01]  /*26a0*/  MOV R14, 0x2700 ;  /* 0x00002700000e7802 */ /* 0x000fe20000000f00 */
[----:B0-----:R-:W-:-:S02]  /*26b0*/  IMAD.MOV.U32 R26, RZ, RZ, R16 ;  /* 0x000000ffff1a7224 */ /* 0x001fc400078e0010 */
[----:B------:R-:W-:Y:S02]  /*26c0*/  IMAD.MOV.U32 R25, RZ, RZ, 0x10 ;  /* 0x00000010ff197424 */ /* 0x000fe400078e00ff */
[----:B------:R-:W-:Y:S02]  /*26d0*/  IMAD.MOV.U32 R24, RZ, RZ, 0x1f ;  /* 0x0000001fff187424 */ /* 0x000fe400078e00ff */
[----:B------:R-:W-:Y:S02]  /*26e0*/  IMAD.MOV.U32 R23, RZ, RZ, -0x1 ;  /* 0xffffffffff177424 */ /* 0x000fe400078e00ff */
[----:B------:R-:W-:Y:S05]  /*26f0*/  CALL.REL.NOINC `($__internal_138_$__cuda_sm70_shflsync_bfly_p) ;  /* 0x0000061000007944 */ /* 0x000fea0003c00000 */
[----:B-1----:R-:W-:Y:S01]  /*2700*/  IMAD.MOV.U32 R19, RZ, RZ, R24 ;  /* 0x000000ffff137224 */ /* 0x002fe200078e0018 */
[----:B0-----:R-:W-:Y:S05]  /*2710*/  BRA `(.L_x_7325) ;  /* 0xffffed3000007947 */ /* 0x001fea000383ffff */
.L_x_7302:
[----:B------:R-:W-:Y:S01]  /*2720*/  IMAD.MOV.U32 R26, RZ, RZ, R12 ;  /* 0x000000ffff1a7224 */ /* 0x000fe200078e000c */
[----:B------:R-:W-:Y:S01]  /*2730*/  MOV R14, 0x2780 ;  /* 0x00002780000e7802 */ /* 0x000fe20000000f00 */
[----:B------:R-:W-:Y:S02]  /*2740*/  IMAD.MOV.U32 R25, RZ, RZ, 0x8 ;  /* 0x00000008ff197424 */ /* 0x000fe400078e00ff */
[----:B------:R-:W-:Y:S02]  /*2750*/  IMAD.MOV.U32 R24, RZ, RZ, 0x1f ;  /* 0x0000001fff187424 */ /* 0x000fe400078e00ff */
[----:B------:R-:W-:-:S02]  /*2760*/  IMAD.MOV.U32 R23, RZ, RZ, -0x1 ;  /* 0xffffffffff177424 */ /* 0x000fc400078e00ff */
[----:B0-23--:R-:W-:Y:S05]  /*2770*/  CALL.REL.NOINC `($__internal_138_$__cuda_sm70_shflsync_bfly_p) ;  /* 0x0000059000007944 */ /* 0x00dfea0003c00000 */
[----:B------:R-:W-:Y:S01]  /*2780*/  FSEL R18, R18, R13, P1 ;  /* 0x0000000d12127208 */ /* 0x000fe20000800000 */
[----:B-1----:R-:W-:Y:S01]  /*2790*/  IMAD.MOV.U32 R17, RZ, RZ, R24 ;  /* 0x000000ffff117224 */ /* 0x002fe200078e0018 */
[----:B------:R-:W-:Y:S01]  /*27a0*/  MOV R14, 0x2800 ;  /* 0x00002800000e7802 */ /* 0x000fe20000000f00 */
[----:B0-----:R-:W-:-:S02]  /*27b0*/  IMAD.MOV.U32 R25, RZ, RZ, 0x8 ;  /* 0x00000008ff197424 */ /* 0x001fc400078e00ff */
[----:B------:R-:W-:Y:S02]  /*27c0*/  IMAD.MOV.U32 R24, RZ, RZ, 0x1f ;  /* 0x0000001fff187424 */ /* 0x000fe400078e00ff */
[----:B------:R-:W-:Y:S02]  /*27d0*/  IMAD.MOV.U32 R23, RZ, RZ, -0x1 ;  /* 0xffffffffff177424 */ /* 0x000fe400078e00ff */
[----:B------:R-:W-:Y:S02]  /*27e0*/  IMAD.MOV.U32 R26, RZ, RZ, R18 ;  /* 0x000000ffff1a7224 */ /* 0x000fe400078e0012 */
[----:B------:R-:W-:Y:S05]  /*27f0*/  CALL.REL.NOINC `($__internal_138_$__cuda_sm70_shflsync_bfly_p) ;  /* 0x0000051000007944 */ /* 0x000fea0003c00000 */
[----:B------:R-:W-:Y:S01]  /*2800*/  SEL R19, R19, R16, P1 ;  /* 0x0000001013137207 */ /* 0x000fe20000800000 */
[----:B-1----:R-:W-:Y:S01]  /*2810*/  IMAD.MOV.U32 R13, RZ, RZ, R24 ;  /* 0x000000ffff0d7224 */ /* 0x002fe200078e0018 */
[----:B------:R-:W-:Y:S01]  /*2820*/  MOV R14, 0x2880 ;  /* 0x00002880000e7802 */ /* 0x000fe20000000f00 */
[----:B0-----:R-:W-:Y:S02]  /*2830*/  IMAD.MOV.U32 R25, RZ, RZ, 0x8 ;  /* 0x00000008ff197424 */ /* 0x001fe400078e00ff */
[----:B------:R-:W-:Y:S02]  /*2840*/  IMAD.MOV.U32 R24, RZ, RZ, 0x1f ;  /* 0x0000001fff187424 */ /* 0x000fe400078e00ff */
[----:B------:R-:W-:-:S02]  /*2850*/  IMAD.MOV.U32 R23, RZ, RZ, -0x1 ;  /* 0xffffffffff177424 */ /* 0x000fc400078e00ff */
[----:B------:R-:W-:Y:S02]  /*2860*/  IMAD.MOV.U32 R26, RZ, RZ, R19 ;  /* 0x000000ffff1a7224 */ /* 0x000fe400078e0013 */
[----:B------:R-:W-:Y:S05]  /*2870*/  CALL.REL.NOINC `($__internal_138_$__cuda_sm70_shflsync_bfly_p) ;  /* 0x0000049000007944 */ /* 0x000fea0003c00000 */
[----:B-1----:R-:W-:Y:S01]  /*2880*/  IMAD.MOV.U32 R16, RZ, RZ, R24 ;  /* 0x000000ffff107224 */ /* 0x002fe200078e0018 */
[----:B0-----:R-:W-:Y:S05]  /*2890*/  BRA `(.L_x_7326) ;  /* 0xffffec7000007947 */ /* 0x001fea000383ffff */
.L_x_7303:
[----:B------:R-:W-:Y:S01]  /*28a0*/  IMAD.MOV.U32 R26, RZ, RZ, R12 ;  /* 0x000000ffff1a7224 */ /* 0x000fe200078e000c */
[----:B------:R-:W-:Y:S01]  /*28b0*/  MOV R14, 0x2900 ;  /* 0x00002900000e7802 */ /* 0x000fe20000000f00 */
[----:B------:R-:W-:Y:S02]  /*28c0*/  IMAD.MOV.U32 R25, RZ, RZ, 0x4 ;  /* 0x00000004ff197424 */ /* 0x000fe400078e00ff */
[----:B------:R-:W-:Y:S02]  /*28d0*/  IMAD.MOV.U32 R24, RZ, RZ, 0x1f ;  /* 0x0000001fff187424 */ /* 0x000fe400078e00ff */
[----:B------:R-:W-:Y:S02]  /*28e0*/  IMAD.MOV.U32 R23, RZ, RZ, -0x1 ;  /* 0xffffffffff177424 */ /* 0x000fe400078e00ff */
[----:B--2---:R-:W-:Y:S05]  /*28f0*/  CALL.REL.NOINC `($__internal_138_$__cuda_sm70_shflsync_bfly_p) ;  /* 0x0000041000007944 */ /* 0x004fea0003c00000 */
[----:B-1----:R-:W-:Y:S01]  /*2900*/  IMAD.MOV.U32 R17, RZ, RZ, R24 ;  /* 0x000000ffff117224 */ /* 0x002fe200078e0018 */
[----:B0-----:R-:W-:Y:S05]  /*2910*/  BRA `(.L_x_7327) ;  /* 0xffffec5000007947 */ /* 0x001fea000383ffff */
.L_x_7304:
[----:B------:R-:W-:Y:S01]  /*2920*/  IMAD.MOV.U32 R26, RZ, RZ, R13 ;  /* 0x000000ffff1a7224 */ /* 0x000fe200078e000d */
[----:B------:R-:W-:Y:S01]  /*2930*/  MOV R14, 0x2980 ;  /* 0x00002980000e7802 */ /* 0x000fe20000000f00 */
[----:B------:R-:W-:-:S02]  /*2940*/  IMAD.MOV.U32 R25, RZ, RZ, 0x4 ;  /* 0x00000004ff197424 */ /* 0x000fc400078e00ff */
[----:B------:R-:W-:Y:S02]  /*2950*/  IMAD.MOV.U32 R24, RZ, RZ, 0x1f ;  /* 0x0000001fff187424 */ /* 0x000fe400078e00ff */
[----:B------:R-:W-:Y:S02]  /*2960*/  IMAD.MOV.U32 R23, RZ, RZ, -0x1 ;  /* 0xffffffffff177424 */ /* 0x000fe400078e00ff */
[----:B01----:R-:W-:Y:S05]  /*2970*/  CALL.REL.NOINC `($__internal_138_$__cuda_sm70_shflsync_bfly_p) ;  /* 0x0000039000007944 */ /* 0x003fea0003c00000 */
        /* <DEDUP_REMOVED lines=10> */
.L_x_7305:
[----:B------:R-:W-:Y:S01]  /*2a20*/  IMAD.MOV.U32 R26, RZ, RZ, R12 ;  /* 0x000000ffff1a7224 */ /* 0x000fe200078e000c */
[----:B------:R-:W-:Y:S01]  /*2a30*/  MOV R14, 0x2a80 ;  /* 0x00002a80000e7802 */ /* 0x000fe20000000f00 */
[----:B------:R-:W-:-:S02]  /*2a40*/  IMAD.MOV.U32 R25, RZ, RZ, 0x2 ;  /* 0x00000002ff197424 */ /* 0x000fc400078e00ff */
[----:B------:R-:W-:Y:S02]  /*2a50*/  IMAD.MOV.U32 R24, RZ, RZ, 0x1f ;  /* 0x0000001fff187424 */ /* 0x000fe400078e00ff */
[----:B------:R-:W-:Y:S02]  /*2a60*/  IMAD.MOV.U32 R23, RZ, RZ, -0x1 ;  /* 0xffffffffff177424 */ /* 0x000fe400078e00ff */
[----:B--23--:R-:W-:Y:S05]  /*2a70*/  CALL.REL.NOINC `($__internal_138_$__cuda_sm70_shflsync_bfly_p) ;  /* 0x0000029000007944 */ /* 0x00cfea0003c00000 */
        /* <DEDUP_REMOVED lines=18> */
.L_x_7306:
        /* <DEDUP_REMOVED lines=8> */
.L_x_7307:
[----:B------:R-:W-:Y:S01]  /*2c20*/  IMAD.MOV.U32 R26, RZ, RZ, R18 ;  /* 0x000000ffff1a7224 */ /* 0x000fe200078e0012 */
[----:B------:R-:W-:Y:S01]  /*2c30*/  MOV R14, 0x2c80 ;  /* 0x00002c80000e7802 */ /* 0x000fe20000000f00 */
[----:B------:R-:W-:-:S02]  /*2c40*/  IMAD.MOV.U32 R25, RZ, RZ, 0x1 ;  /* 0x00000001ff197424 */ /* 0x000fc400078e00ff */
[----:B------:R-:W-:Y:S02]  /*2c50*/  IMAD.MOV.U32 R24, RZ, RZ, 0x1f ;  /* 0x0000001fff187424 */ /* 0x000fe400078e00ff */
[----:B------:R-:W-:Y:S02]  /*2c60*/  IMAD.MOV.U32 R23, RZ, RZ, -0x1 ;  /* 0xffffffffff177424 */ /* 0x000fe400078e00ff */
[----:B01----:R-:W-:Y:S05]  /*2c70*/  CALL.REL.NOINC `($__internal_138_$__cuda_sm70_shflsync_bfly_p) ;  /* 0x0000009000007944 */ /* 0x003fea0003c00000 */
[----:B-1----:R-:W-:Y:S01]  /*2c80*/  IMAD.MOV.U32 R13, RZ, RZ, R24 ;  /* 0x000000ffff0d7224 */ /* 0x002fe200078e0018 */
[----:B0-----:R-:W-:Y:S01]  /*2c90*/  SEL R26, R16, R19, P0 ;  /* 0x00000013101a7207 */ /* 0x001fe20000000000 */
[----:B------:R-:W-:Y:S01]  /*2ca0*/  IMAD.MOV.U32 R25, RZ, RZ, 0x1 ;  /* 0x00000001ff197424 */ /* 0x000fe200078e00ff */
[----:B------:R-:W-:Y:S01]  /*2cb0*/  MOV R14, 0x2cf0 ;  /* 0x00002cf0000e7802 */ /* 0x000fe20000000f00 */
[----:B------:R-:W-:Y:S02]  /*2cc0*/  IMAD.MOV.U32 R24, RZ, RZ, 0x1f ;  /* 0x0000001fff187424 */ /* 0x000fe400078e00ff */
[----:B------:R-:W-:Y:S02]  /*2cd0*/  IMAD.MOV.U32 R23, RZ, RZ, -0x1 ;  /* 0xffffffffff177424 */ /* 0x000fe400078e00ff */
[----:B------:R-:W-:Y:S05]  /*2ce0*/  CALL.REL.NOINC `($__internal_138_$__cuda_sm70_shflsync_bfly_p) ;  /* 0x0000002000007944 */ /* 0x000fea0003c00000 */
[----:B-1----:R-:W-:Y:S01]  /*2cf0*/  IMAD.MOV.U32 R15, RZ, RZ, R24 ;  /* 0x000000ffff0f7224 */ /* 0x002fe200078e0018 */
[----:B0-----:R-:W-:Y:S05]  /*2d00*/  BRA `(.L_x_7331) ;  /* 0xffffea2000007947 */ /* 0x001fea000383ffff */
        .weak           $__internal_138_$__cuda_sm70_shflsync_bfly_p
        .type           $__internal_138_$__cuda_sm70_shflsync_bfly_p,@function
        .size           $__internal_138_$__cuda_sm70_shflsync_bfly_p,(.L_x_11082 - $__internal_138_$__cuda_sm70_shflsync_bfly_p)
$__internal_138_$__cuda_sm70_shflsync_bfly_p:
[----:B------:R-:W-:Y:S01]  /*2d10*/  IMAD.MOV.U32 R15, RZ, RZ, 0x0 ;  /* 0x00000000ff0f7424 */ /* 0x000fe200078e00ff */
[----:B------:R-:W-:Y:S04]  /*2d20*/  WARPSYNC R23 ;  /* 0x0000001700007348 */ /* 0x000fe80003800000 */
[----:B------:R0:W1:Y:S01]  /*2d30*/  SHFL.BFLY PT, R24, R26, R25, R24 ;  /* 0x0c0000191a187389 */ /* 0x00006200000e0018 */
[----:B------:R-:W-:Y:S05]  /*2d40*/  RET.REL.NODEC R14 `(_ZN4vllm3moe10topkGatingILi8ELi256ELi4ELi16ELi32El6__halfLNS0_11ScoringFuncE0EEEvPKT5_PKbPfiPT4_PiiiibPKf) ;  /* 0xffffd2b00e007950 */ /* 0x000fea0003c3ffff */
.L_x_7332:
        /* <DEDUP_REMOVED lines=11> */
.L_x_11082:


//--------------------- .text._ZN4vllm3moe10topkGatingILi8ELi128ELi4ELi16ELi32El6__halfLNS0_11ScoringFuncE0EEEvPKT5_PKbPfiPT4_PiiiibPKf --------------------------
	.section	.text._ZN4vllm3moe10topkGatingILi8ELi128ELi4ELi16ELi32El6__halfLNS0_11ScoringFuncE0EEEvPKT5_PKbPfiPT4_PiiiibPKf,"ax",@progbits
	.sectioninfo	@"SHI_REGISTERS=30"
	.align	128
        .global         _ZN4vllm3moe10topkGatingILi8ELi128ELi4ELi16ELi32El6__halfLNS0_11ScoringFuncE0EEEvPKT5_PKbPfiPT4_PiiiibPKf
        .type           _ZN4vllm3moe10topkGatingILi8ELi128ELi4ELi16ELi32El6__halfLNS0_11ScoringFuncE0EEEvPKT5_PKbPfiPT4_PiiiibPKf,@function
        .size           _ZN4vllm3moe10topkGatingILi8ELi128ELi4ELi16ELi32El6__halfLNS0_11ScoringFuncE0EEEvPKT5_PKbPfiPT4_PiiiibPKf,(.L_x_11083 - _ZN4vllm3moe10topkGatingILi8ELi128ELi4ELi16ELi32El6__halfLNS0_11ScoringFuncE0EEEvPKT5_PKbPfiPT4_PiiiibPKf)
        .other          _ZN4vllm3moe10topkGatingILi8ELi128ELi4ELi16ELi32El6__halfLNS0_11ScoringFuncE0EEEvPKT5_PKbPfiPT4_PiiiibPKf,@"STO_CUDA_ENTRY STV_DEFAULT"
_ZN4vllm3moe10topkGatingILi8ELi128ELi4ELi16ELi32El6__halfLNS0_11ScoringFuncE0EEEvPKT5_PKbPfiPT4_PiiiibPKf:
.text._ZN4vllm3moe10topkGatingILi8ELi128ELi4ELi16ELi32El6__halfLNS0_11ScoringFuncE0EEEvPKT5_PKbPfiPT4_PiiiibPKf:
        /* <DEDUP_REMOVED lines=16> */
[----:B------:R0:W2:Y:S01]  /*0100*/  LDG.E.128 R4, [R10.64] ;  /* 0x000000060a047981 */ /* 0x0000a2000c1e1d00 */
[----:B------:R-:W-:-:S04]  /*0110*/  ISETP.NE.U32.AND P0, PT, RZ, c[0x0][0x168], PT ;  /* 0x00005a00ff007a0c */ /* 0x000fc80003f05070 */
[----:B------:R-:W-:-:S13]  /*0120*/  ISETP.NE.AND.EX P0, PT, RZ, c[0x0][0x16c], PT, P0 ;  /* 0x00005b00ff007a0c */ /* 0x000fda0003f05300 */
[----:B------:R-:W-:-:S04]  /*0130*/  @P0 IADD3 R14, P1, R21, c[0x0][0x168], RZ ;  /* 0x00005a00150e0a10 */ /* 0x000fc80007f3e0ff */
[----:B------:R-:W-:-:S05]  /*0140*/  @P0 LEA.HI.X.SX32 R15, R21, c[0x0][0x16c], 0x1, P1 ;  /* 0x00005b00150f0a11 */ /* 0x000fca00008f0eff */
[----:B0-----:R0:W3:Y:S01]  /*0150*/  @P0 LDG.E.U8 R11, [R14.64] ;  /* 0x000000060e0b0981 */ /* 0x0010e2000c1e1100 */
        /* <DEDUP_REMOVED lines=37> */
[----:B------:R-:W2:Y:S01]  /*03b0*/  MUFU.EX2 R5, R3 ;  /* 0x0000000300057308 */ /* 0x000ea20000000800 */
        /* <DEDUP_REMOVED lines=9> */
[----:B--2---:R-:W-:-:S07]  /*0450*/  FADD.FTZ R3, R14, R5 ;  /* 0x000000050e037221 */ /* 0x004fce0000010000 */
[----:B------:R-:W2:Y:S01]  /*0460*/  MUFU.EX2 R7, R17 ;  /* 0x0000001100077308 */ /* 0x000ea20000000800 */
[----:B----4-:R-:W-:-:S07]  /*0470*/  FADD.FTZ R3, R3, R4 ;  /* 0x0000000403037221 */ /* 0x010fce0000010000 */
[----:B------:R-:W4:Y:S01]  /*0480*/  MUFU.EX2 R12, R12 ;  /* 0x0000000c000c7308 */ /* 0x000f220000000800 */
[----:B-1----:R-:W-:-:S04]  /*0490*/  FADD.FTZ R3, R3, R6 ;  /* 0x0000000603037221 */ /* 0x002fc80000010000 */
[----:B0-----:R-:W-:-:S04]  /*04a0*/  FADD.FTZ R14, R3, R10 ;  /* 0x0000000a030e7221 */ /* 0x001fc80000010000 */
[----:B--2---:R-:W-:-:S04]  /*04b0*/  FADD.FTZ R3, R14, R7 ;  /* 0x000000070e037221 */ /* 0x004fc80000010000 */
        /* <DEDUP_REMOVED lines=9> */
[----:B---3--:R-:W-:-:S04]  /*0550*/  @P0 ISETP.NE.AND P1, PT, R11, RZ, PT ;  /* 0x000000ff0b00020c */ /* 0x008fc80003f25270 */
        /* <DEDUP_REMOVED lines=54> */
.L_x_7333:
[----:B------:R0:W-:Y:S04]  /*08c0*/  STL.128 [R1], R4 ;  /* 0x0000000401007387 */ /* 0x0001e80000100c00 */
[----:B------:R0:W-:Y:S02]  /*08d0*/  STL.128 [R1+0x10], R8 ;  /* 0x0000100801007387 */ /* 0x0001e40000100c00 */
.L_x_7334:
        /* <DEDUP_REMOVED lines=9> */
.L_x_7348:
        /* <DEDUP_REMOVED lines=33> */
.L_x_7363:
[----:B------:R-:W-:Y:S05]  /*0b80*/  BRA.DIV ~URZ, `(.L_x_7338) ;  /* 0x000011b27f007947 */ /* 0x000fea000b800000 */
[----:B------:R2:W3:Y:S04]  /*0b90*/  SHFL.BFLY PT, R18, R13, 0x8, 0x101f ;  /* 0x0d101f000d127f89 */ /* 0x0004e800000e0000 */
[----:B------:R2:W4:Y:S02]  /*0ba0*/  SHFL.BFLY PT, R17, R12, 0x8, 0x101f ;  /* 0x0d101f000c117f89 */ /* 0x00052400000e0000 */
.L_x_7364:
        /* <DEDUP_REMOVED lines=12> */
.L_x_7365:
[----:B-1----:R-:W-:-:S13]  /*0c70*/  FSETP.GEU.FTZ.AND P1, PT, R16, R19, PT ;  /* 0x000000131000720b */ /* 0x002fda0003f3e000 */
[----:B------:R-:W-:-:S04]  /*0c80*/  @P1 FSETP.NEU.FTZ.AND P2, PT, R16, R19, PT ;  /* 0x000000131000120b */ /* 0x000fc80003f5d000 */
[----:B---3--:R-:W-:-:S13]  /*0c90*/  @P1 ISETP.LT.AND P0, PT, R12, R17, !P2 ;  /* 0x000000110c00120c */ /* 0x008fda0005701270 */
[----:B0-----:R-:W-:Y:S01]  /*0ca0*/  FSEL R16, R19, R16, P0 ;  /* 0x0000001013107208 */ /* 0x001fe20000000000 */
[----:B------:R-:W-:Y:S05]  /*0cb0*/  BRA.DIV ~URZ, `(.L_x_7340) ;  /* 0x000012f27f007947 */ /* 0x000fea000b800000 */
[----:B------:R0:W1:Y:S02]  /*0cc0*/  SHFL.BFLY PT, R19, R16, 0x2, 0x101f ;  /* 0x0c501f0010137f89 */ /* 0x00006400000e0000 */
.L_x_7366:
[----:B--2---:R-:W-:Y:S01]  /*0cd0*/  FSEL R13, R13, R18, P0 ;  /* 0x000000120d0d7208 */ /* 0x004fe20000000000 */
[----:B------:R-:W-:Y:S05]  /*0ce0*/  BRA.DIV ~URZ, `(.L_x_7341) ;  /* 0x000013427f007947 */ /* 0x000fea000b800000 */
[----:B------:R-:W-:Y:S01]  /*0cf0*/  SEL R12, R12, R17, P0 ;  /* 0x000000110c0c7207 */ /* 0x000fe20000000000 */
[----:B------:R2:W3:Y:S04]  /*0d00*/  SHFL.BFLY PT, R18, R13, 0x2, 0x101f ;  /* 0x0c501f000d127f89 */ /* 0x0004e800000e0000 */
[----:B------:R2:W4:Y:S02]  /*0d10*/  SHFL.BFLY PT, R17, R12, 0x2, 0x101f ;  /* 0x0c501f000c117f89 */ /* 0x00052400000e0000 */
.L_x_7367:
        /* <DEDUP_REMOVED lines=12> */
.L_x_7368:
        /* <DEDUP_REMOVED lines=29> */
.L_x_7344:
[----:B------:R-:W-:Y:S05]  /*0fb0*/  BSYNC B1 ;  /* 0x0000000000017941 */ /* 0x000fea0003800000 */
.L_x_7343:
        /* <DEDUP_REMOVED lines=20> */
.L_x_7347:
[----:B------:R-:W-:Y:S05]  /*1100*/  BSYNC B1 ;  /* 0x0000000000017941 */ /* 0x000fea0003800000 */
.L_x_7346:
[----:B0-----:R-:W-:Y:S05]  /*1110*/  BRA `(.L_x_7348) ;  /* 0xfffff85000007947 */ /* 0x001fea000383ffff */
.L_x_7336:
[----:B------:R-:W-:Y:S02]  /*1120*/  IMAD.MOV.U32 R22, RZ, RZ, RZ ;  /* 0x000000ffff167224 */ /* 0x000fe400078e00ff */
.L_x_7359:
        /* <DEDUP_REMOVED lines=33> */
.L_x_7369:
[----:B------:R-:W-:Y:S05]  /*1340*/  BRA.DIV ~URZ, `(.L_x_7350) ;  /* 0x00000fd27f007947 */ /* 0x000fea000b800000 */
[----:B------:R2:W3:Y:S04]  /*1350*/  SHFL.BFLY PT, R17, R12, 0x8, 0x101f ;  /* 0x0d101f000c117f89 */ /* 0x0004e800000e0000 */
[----:B------:R2:W4:Y:S02]  /*1360*/  SHFL.BFLY PT, R16, R13, 0x8, 0x101f ;  /* 0x0d101f000d107f89 */ /* 0x00052400000e0000 */
.L_x_7370:
        /* <DEDUP_REMOVED lines=12> */
.L_x_7371:
[----:B-1----:R-:W-:-:S13]  /*1430*/  FSETP.GEU.FTZ.AND P1, PT, R19, R18, PT ;  /* 0x000000121300720b */ /* 0x002fda0003f3e000 */
[----:B------:R-:W-:-:S04]  /*1440*/  @P1 FSETP.NEU.FTZ.AND P2, PT, R19, R18, PT ;  /* 0x000000121300120b */ /* 0x000fc80003f5d000 */
[----:B---3--:R-:W-:-:S13]  /*1450*/  @P1 ISETP.LT.AND P0, PT, R16, R13, !P2 ;  /* 0x0000000d1000120c */ /* 0x008fda0005701270 */
[----:B0-----:R-:W-:Y:S01]  /*1460*/  FSEL R19, R18, R19, P0 ;  /* 0x0000001312137208 */ /* 0x001fe20000000000 */
[----:B------:R-:W-:Y:S05]  /*1470*/  BRA.DIV ~URZ, `(.L_x_7352) ;  /* 0x000011127f007947 */ /* 0x000fea000b800000 */
[----:B------:R0:W1:Y:S02]  /*1480*/  SHFL.BFLY PT, R18, R19, 0x2, 0x101f ;  /* 0x0c501f0013127f89 */ /* 0x00006400000e0000 */
.L_x_7372:
[----:B--2---:R-:W-:Y:S01]  /*1490*/  FSEL R17, R17, R12, P0 ;  /* 0x0000000c11117208 */ /* 0x004fe20000000000 */
[----:B------:R-:W-:Y:S05]  /*14a0*/  BRA.DIV ~URZ, `(.L_x_7353) ;  /* 0x000011627f007947 */ /* 0x000fea000b800000 */
[----:B------:R-:W-:Y:S01]  /*14b0*/  SEL R13, R16, R13, P0 ;  /* 0x0000000d100d7207 */ /* 0x000fe20000000000 */
[----:B------:R2:W3:Y:S04]  /*14c0*/  SHFL.BFLY PT, R12, R17, 0x2, 0x101f ;  /* 0x0c501f00110c7f89 */ /* 0x0004e800000e0000 */
[----:B------:R2:W4:Y:S02]  /*14d0*/  SHFL.BFLY PT, R16, R13, 0x2, 0x101f ;  /* 0x0c501f000d107f89 */ /* 0x00052400000e0000 */
.L_x_7373:
        /* <DEDUP_REMOVED lines=12> */
.L_x_7374:
        /* <DEDUP_REMOVED lines=28> */
.L_x_7356:
[----:B------:R-:W-:Y:S05]  /*1760*/  BSYNC B1 ;  /* 0x0000000000017941 */ /* 0x000fea0003800000 */
.L_x_7355:
        /* <DEDUP_REMOVED lines=20> */
.L_x_7358:
[----:B------:R-:W-:Y:S05]  /*18b0*/  BSYNC B1 ;  /* 0x0000000000017941 */ /* 0x000fea0003800000 */
.L_x_7357:
[----:B0-----:R-:W-:Y:S05]  /*18c0*/  BRA `(.L_x_7359) ;  /* 0xfffff86000007947 */ /* 0x001fea000383ffff */
.L_x_7345:
[----:B------:R-:W-:Y:S05]  /*18d0*/  BSYNC B0 ;  /* 0x0000000000007941 */ /* 0x000fea0003800000 */
.L_x_7335:
        /* <DEDUP_REMOVED lines=19> */
.L_x_7361:
        /* <DEDUP_REMOVED lines=20> */
.L_x_7360:
        /* <DEDUP_REMOVED lines=12> */
.L_x_7362:
        /* <DEDUP_REMOVED lines=11> */
.L_x_7337:
[----:B------:R-:W-:Y:S01]  /*1cc0*/  IMAD.MOV.U32 R26, RZ, RZ, R19 ;  /* 0x000000ffff1a7224 */ /* 0x000fe200078e0013 */
[----:B------:R-:W-:Y:S01]  /*1cd0*/  MOV R14, 0x1d20 ;  /* 0x00001d20000e7802 */ /* 0x000fe20000000f00 */
[----:B------:R-:W-:Y:S02]  /*1ce0*/  IMAD.MOV.U32 R25, RZ, RZ, 0x8 ;  /* 0x00000008ff197424 */ /* 0x000fe400078e00ff */
[----:B------:R-:W-:Y:S02]  /*1cf0*/  IMAD.MOV.U32 R24, RZ, RZ, 0x101f ;  /* 0x0000101fff187424 */ /* 0x000fe400078e00ff */
[----:B------:R-:W-:Y:S02]  /*1d00*/  IMAD.MOV.U32 R23, RZ, RZ, -0x1 ;  /* 0xffffffffff177424 */ /* 0x000fe400078e00ff */
[----:B------:R-:W-:Y:S05]  /*1d10*/  CALL.REL.NOINC `($__internal_139_$__cuda_sm70_shflsync_bfly_p) ;  /* 0x00000b6000007944 */ /* 0x000fea0003c00000 */
[----:B-1----:R-:W-:Y:S01]  /*1d20*/  IMAD.MOV.U32 R16, RZ, RZ, R24 ;  /* 0x000000ffff107224 */ /* 0x002fe200078e0018 */
[----:B0-----:R-:W-:Y:S05]  /*1d30*/  BRA `(.L_x_7363) ;  /* 0xffffee4000007947 */ /* 0x001fea000383ffff */
.L_x_7338:
[----:B------:R-:W-:Y:S01]  /*1d40*/  IMAD.MOV.U32 R26, RZ, RZ, R13 ;  /* 0x000000ffff1a7224 */ /* 0x000fe200078e000d */
[----:B------:R-:W-:Y:S01]  /*1d50*/  MOV R14, 0x1da0 ;  /* 0x00001da0000e7802 */ /* 0x000fe20000000f00 */
[----:B------:R-:W-:Y:S02]  /*1d60*/  IMAD.MOV.U32 R25, RZ, RZ, 0x8 ;  /* 0x00000008ff197424 */ /* 0x000fe400078e00ff */
[----:B------:R-:W-:-:S02]  /*1d70*/  IMAD.MOV.U32 R24, RZ, RZ, 0x101f ;  /* 0x0000101fff187424 */ /* 0x000fc400078e00ff */
[----:B------:R-:W-:Y:S02]  /*1d80*/  IMAD.MOV.U32 R23, RZ, RZ, -0x1 ;  /* 0xffffffffff177424 */ /* 0x000fe400078e00ff */
[----:B01----:R-:W-:Y:S05]  /*1d90*/  CALL.REL.NOINC `($__internal_139_$__cuda_sm70_shflsync_bfly_p) ;  /* 0x00000ae000007944 */ /* 0x003fea0003c00000 */
[----:B-1----:R-:W-:Y:S01]  /*1da0*/  IMAD.MOV.U32 R18, RZ, RZ, R24 ;  /* 0x000000ffff127224 */ /* 0x002fe200078e0018 */
[----:B------:R-:W-:Y:S01]  /*1db0*/  MOV R14, 0x1e10 ;  /* 0x00001e10000e7802 */ /* 0x000fe20000000f00 */
[----:B0-----:R-:W-:Y:S02]  /*1dc0*/  IMAD.MOV.U32 R26, RZ, RZ, R12 ;  /* 0x000000ffff1a7224 */ /* 0x001fe400078e000c */
[----:B------:R-:W-:Y:S02]  /*1dd0*/  IMAD.MOV.U32 R25, RZ, RZ, 0x8 ;  /* 0x00000008ff197424 */ /* 0x000fe400078e00ff */
[----:B------:R-:W-:Y:S02]  /*1de0*/  IMAD.MOV.U32 R24, RZ, RZ, 0x101f ;  /* 0x0000101fff187424 */ /* 0x000fe400078e00ff */
[----:B------:R-:W-:Y:S02]  /*1df0*/  IMAD.MOV.U32 R23, RZ, RZ, -0x1 ;  /* 0xffffffffff177424 */ /* 0x000fe400078e00ff */
[----:B------:R-:W-:Y:S05]  /*1e00*/  CALL.REL.NOINC `($__internal_139_$__cuda_sm70_shflsync_bfly_p) ;  /* 0x00000a7000007944 */ /* 0x000fea0003c00000 */
[----:B-1----:R-:W-:Y:S01]  /*1e10*/  IMAD.MOV.U32 R17, RZ, RZ, R24 ;  /* 0x000000ffff117224 */ /* 0x002fe200078e0018 */
[----:B0-----:R-:W-:Y:S05]  /*1e20*/  BRA `(.L_x_7364) ;  /* 0xffffed8000007947 */ /* 0x001fea000383ffff */
.L_x_7339:
[----:B------:R-:W-:Y:S01]  /*1e30*/  IMAD.MOV.U32 R26, RZ, RZ, R16 ;  /* 0x000000ffff1a7224 */ /* 0x000fe200078e0010 */
[----:B------:R-:W-:Y:S01]  /*1e40*/  MOV R14, 0x1e90 ;  /* 0x00001e90000e7802 */ /* 0x000fe20000000f00 */
[----:B------:R-:W-:-:S02]  /*1e50*/  IMAD.MOV.U32 R25, RZ, RZ, 0x4 ;  /* 0x00000004ff197424 */ /* 0x000fc400078e00ff */
[----:B------:R-:W-:Y:S02]  /*1e60*/  IMAD.MOV.U32 R24, RZ, RZ, 0x101f ;  /* 0x0000101fff187424 */ /* 0x000fe400078e00ff */
[----:B------:R-:W-:Y:S02]  /*1e70*/  IMAD.MOV.U32 R23, RZ, RZ, -0x1 ;  /* 0xffffffffff177424 */ /* 0x000fe400078e00ff */
[----:B0-23--:R-:W-:Y:S05]  /*1e80*/  CALL.REL.NOINC `($__internal_139_$__cuda_sm70_shflsync_bfly_p) ;  /* 0x000009f000007944 */ /* 0x00dfea0003c00000 */
[----:B------:R-:W-:Y:S01]  /*1e90*/  FSEL R18, R18, R13, P1 ;  /* 0x0000000d12127208 */ /* 0x000fe20000800000 */
[----:B-1----:R-:W-:Y:S01]  /*1ea0*/  IMAD.MOV.U32 R19, RZ, RZ, R24 ;  /* 0x000000ffff137224 */ /* 0x002fe200078e0018 */
[----:B------:R-:W-:Y:S01]  /*1eb0*/  MOV R14, 0x1f10 ;  /* 0x00001f10000e7802 */ /* 0x000fe20000000f00 */
[----:B0-----:R-:W-:Y:S02]  /*1ec0*/  IMAD.MOV.U32 R25, RZ, RZ, 0x4 ;  /* 0x00000004ff197424 */ /* 0x001fe400078e00ff */
[----:B------:R-:W-:Y:S02]  /*1ed0*/  IMAD.MOV.U32 R24, RZ, RZ, 0x101f ;  /* 0x0000101fff187424 */ /* 0x000fe400078e00ff */
[----:B------:R-:W-:Y:S02]  /*1ee0*/  IMAD.MOV.U32 R23, RZ, RZ, -0x1 ;  /* 0xffffffffff177424 */ /* 0x000fe400078e00ff */
[----:B------:R-:W-:-:S02]  /*1ef0*/  IMAD.MOV.U32 R26, RZ, RZ, R18 ;  /* 0x000000ffff1a7224 */ /* 0x000fc400078e0012 */
[----:B------:R-:W-:Y:S05]  /*1f00*/  CALL.REL.NOINC `($__internal_139_$__cuda_sm70_shflsync_bfly_p) ;  /* 0x0000097000007944 */ /* 0x000fea0003c00000 */
[----:B------:R-:W-:Y:S01]  /*1f10*/  SEL R17, R17, R12, P1 ;  /* 0x0000000c11117207 */ /* 0x000fe20000800000 */
[----:B-1----:R-:W-:Y:S01]  /*1f20*/  IMAD.MOV.U32 R13, RZ, RZ, R24 ;  /* 0x000000ffff0d7224 */ /* 0x002fe200078e0018 */
[----:B------:R-:W-:Y:S01]  /*1f30*/  MOV R14, 0x1f90 ;  /* 0x00001f90000e7802 */ /* 0x000fe20000000f00 */
[----:B0-----:R-:W-:-:S02]  /*1f40*/  IMAD.MOV.U32 R25, RZ, RZ, 0x4 ;  /* 0x00000004ff197424 */ /* 0x001fc400078e00ff */
[----:B------:R-:W-:Y:S02]  /*1f50*/  IMAD.MOV.U32 R24, RZ, RZ, 0x101f ;  /* 0x0000101fff187424 */ /* 0x000fe400078e00ff */
[----:B------:R-:W-:Y:S02]  /*1f60*/  IMAD.MOV.U32 R23, RZ, RZ, -0x1 ;  /* 0xffffffffff177424 */ /* 0x000fe400078e00ff */
[----:B------:R-:W-:Y:S02]  /*1f70*/  IMAD.MOV.U32 R26, RZ, RZ, R17 ;  /* 0x000000ffff1a7224 */ /* 0x000fe400078e0011 */
[----:B------:R-:W-:Y:S05]  /*1f80*/  CALL.REL.NOINC `($__internal_139_$__cuda_sm70_shflsync_bfly_p) ;  /* 0x000008f000007944 */ /* 0x000fea0003c00000 */
[----:B-1----:R-:W-:Y:S01]  /*1f90*/  IMAD.MOV.U32 R12, RZ, RZ, R24 ;  /* 0x000000ffff0c7224 */ /* 0x002fe200078e0018 */
[----:B0-----:R-:W-:Y:S05]  /*1fa0*/  BRA `(.L_x_7365) ;  /* 0xffffecc000007947 */ /* 0x001fea000383ffff */
.L_x_7340:
[----:B------:R-:W-:Y:S01]  /*1fb0*/  IMAD.MOV.U32 R26, RZ, RZ, R16 ;  /* 0x000000ffff1a7224 */ /* 0x000fe200078e0010 */
[----:B------:R-:W-:Y:S01]  /*1fc0*/  MOV R14, 0x2010 ;  /* 0x00002010000e7802 */ /* 0x000fe20000000f00 */
[----:B------:R-:W-:Y:S02]  /*1fd0*/  IMAD.MOV.U32 R25, RZ, RZ, 0x2 ;  /* 0x00000002ff197424 */ /* 0x000fe400078e00ff */
[----:B------:R-:W-:Y:S02]  /*1fe0*/  IMAD.MOV.U32 R24, RZ, RZ, 0x101f ;  /* 0x0000101fff187424 */ /* 0x000fe400078e00ff */
[----:B------:R-:W-:-:S02]  /*1ff0*/  IMAD.MOV.U32 R23, RZ, RZ, -0x1 ;  /* 0xffffffffff177424 */ /* 0x000fc400078e00ff */
[----:B--2---:R-:W-:Y:S05]  /*2000*/  CALL.REL.NOINC `($__internal_139_$__cuda_sm70_shflsync_bfly_p) ;  /* 0x0000087000007944 */ /* 0x004fea0003c00000 */
[----:B-1----:R-:W-:Y:S01]  /*2010*/  IMAD.MOV.U32 R19, RZ, RZ, R24 ;  /* 0x000000ffff137224 */ /* 0x002fe200078e0018 */
[----:B0-----:R-:W-:Y:S05]  /*2020*/  BRA `(.L_x_7366) ;  /* 0xffffeca000007947 */ /* 0x001fea000383ffff */
.L_x_7341:
[----:B------:R-:W-:Y:S01]  /*2030*/  IMAD.MOV.U32 R26, RZ, RZ, R13 ;  /* 0x000000ffff1a7224 */ /* 0x000fe200078e000d */
[----:B------:R-:W-:Y:S01]  /*2040*/  MOV R14, 0x2090 ;  /* 0x00002090000e7802 */ /* 0x000fe20000000f00 */
[----:B------:R-:W-:-:S02]  /*2050*/  IMAD.MOV.U32 R25, RZ, RZ, 0x2 ;  /* 0x00000002ff197424 */ /* 0x000fc400078e00ff */
[----:B------:R-:W-:Y:S02]  /*2060*/  IMAD.MOV.U32 R24, RZ, RZ, 0x101f ;  /* 0x0000101fff187424 */ /* 0x000fe400078e00ff */
[----:B------:R-:W-:Y:S02]  /*2070*/  IMAD.MOV.U32 R23, RZ, RZ, -0x1 ;  /* 0xffffffffff177424 */ /* 0x000fe400078e00ff */
[----:B01----:R-:W-:Y:S05]  /*2080*/  CALL.REL.NOINC `($__internal_139_$__cuda_sm70_shflsync_bfly_p) ;  /* 0x000007f000007944 */ /* 0x003fea0003c00000 */
[----:B------:R-:W-:Y:S01]  /*2090*/  SEL R12, R12, R17, P0 ;  /* 0x000000110c0c7207 */ /* 0x000fe20000000000 */
[----:B-1----:R-:W-:Y:S01]  /*20a0*/  IMAD.MOV.U32 R18, RZ, RZ, R24 ;  /* 0x000000ffff127224 */ /* 0x002fe200078e0018 */
[----:B------:R-:W-:Y:S01]  /*20b0*/  MOV R14, 0x2110 ;  /* 0x00002110000e7802 */ /* 0x000fe20000000f00 */
[----:B0-----:R-:W-:Y:S02]  /*20c0*/  IMAD.MOV.U32 R25, RZ, RZ, 0x2 ;  /* 0x00000002ff197424 */ /* 0x001fe400078e00ff */
[----:B------:R-:W-:Y:S02]  /*20d0*/  IMAD.MOV.U32 R24, RZ, RZ, 0x101f ;  /* 0x0000101fff187424 */ /* 0x000fe400078e00ff */
[----:B------:R-:W-:Y:S02]  /*20e0*/  IMAD.MOV.U32 R23, RZ, RZ, -0x1 ;  /* 0xffffffffff177424 */ /* 0x000fe400078e00ff */
[----:B------:R-:W-:-:S02]  /*20f0*/  IMAD.MOV.U32 R26, RZ, RZ, R12 ;  /* 0x000000ffff1a7224 */ /* 0x000fc400078e000c */
[----:B------:R-:W-:Y:S05]  /*2100*/  CALL.REL.NOINC `($__internal_139_$__cuda_sm70_shflsync_bfly_p) ;  /* 0x0000077000007944 */ /* 0x000fea0003c00000 */
[----:B-1----:R-:W-:Y:S01]  /*2110*/  IMAD.MOV.U32 R17, RZ, RZ, R24 ;  /* 0x000000ffff117224 */ /* 0x002fe200078e0018 */
[----:B0-----:R-:W-:Y:S05]  /*2120*/  BRA `(.L_x_7367) ;  /* 0xffffebf000007947 */ /* 0x001fea000383ffff */
.L_x_7342:
[----:B------:R-:W-:Y:S01]  /*2130*/  IMAD.MOV.U32 R26, RZ, RZ, R16 ;  /* 0x000000ffff1a7224 */ /* 0x000fe200078e0010 */
[----:B------:R-:W-:Y:S01]  /*2140*/  MOV R14, 0x2190 ;  /* 0x00002190000e7802 */ /* 0x000fe20000000f00 */
[----:B------:R-:W-:-:S02]  /*2150*/  IMAD.MOV.U32 R25, RZ, RZ, 0x1 ;  /* 0x00000001ff197424 */ /* 0x000fc400078e00ff */
[----:B------:R-:W-:Y:S02]  /*2160*/  IMAD.MOV.U32 R24, RZ, RZ, 0x101f ;  /* 0x0000101fff187424 */ /* 0x000fe400078e00ff */
[----:B------:R-:W-:Y:S02]  /*2170*/  IMAD.MOV.U32 R23, RZ, RZ, -0x1 ;  /* 0xffffffffff177424 */ /* 0x000fe400078e00ff */
[----:B--23--:R-:W-:Y:S05]  /*2180*/  CALL.REL.NOINC `($__internal_139_$__cuda_sm70_shflsync_bfly_p) ;  /* 0x000006f000007944 */ /* 0x00cfea0003c00000 */
        /* <DEDUP_REMOVED lines=8> */
[----:B0-----:R-:W-:Y:S01]  /*2210*/  SEL R26, R17, R12, P1 ;  /* 0x0000000c111a7207 */ /* 0x001fe20000800000 */
[----:B-1----:R-:W-:Y:S01]  /*2220*/  IMAD.MOV.U32 R12, RZ, RZ, R24 ;  /* 0x000000ffff0c7224 */ /* 0x002fe200078e0018 */
[----:B------:R-:W-:Y:S01]  /*2230*/  MOV R14, 0x2280 ;  /* 0x00002280000e7802 */ /* 0x000fe20000000f00 */
[----:B------:R-:W-:-:S02]  /*2240*/  IMAD.MOV.U32 R25, RZ, RZ, 0x1 ;  /* 0x00000001ff197424 */ /* 0x000fc400078e00ff */
[----:B------:R-:W-:Y:S02]  /*2250*/  IMAD.MOV.U32 R24, RZ, RZ, 0x101f ;  /* 0x0000101fff187424 */ /* 0x000fe400078e00ff */
[----:B------:R-:W-:Y:S02]  /*2260*/  IMAD.MOV.U32 R23, RZ, RZ, -0x1 ;  /* 0xffffffffff177424 */ /* 0x000fe400078e00ff */
[----:B------:R-:W-:Y:S05]  /*2270*/  CALL.REL.NOINC `($__internal_139_$__cuda_sm70_shflsync_bfly_p) ;  /* 0x0000060000007944 */ /* 0x000fea0003c00000 */
[----:B-1----:R-:W-:Y:S01]  /*2280*/  IMAD.MOV.U32 R15, RZ, RZ, R24 ;  /* 0x000000ffff0f7224 */ /* 0x002fe200078e0018 */
[----:B0-----:R-:W-:Y:S05]  /*2290*/  BRA `(.L_x_7368) ;  /* 0xffffeb4000007947 */ /* 0x001fea000383ffff */
.L_x_7349:
        /* <DEDUP_REMOVED lines=8> */
.L_x_7350:
[----:B------:R-:W-:Y:S01]  /*2320*/  IMAD.MOV.U32 R26, RZ, RZ, R12 ;  /* 0x000000ffff1a7224 */ /* 0x000fe200078e000c */
[----:B------:R-:W-:Y:S01]  /*2330*/  MOV R14, 0x2380 ;  /* 0x00002380000e7802 */ /* 0x000fe20000000f00 */
[----:B------:R-:W-:-:S02]  /*2340*/  IMAD.MOV.U32 R25, RZ, RZ, 0x8 ;  /* 0x00000008ff197424 */ /* 0x000fc400078e00ff */
[----:B------:R-:W-:Y:S02]  /*2350*/  IMAD.MOV.U32 R24, RZ, RZ, 0x101f ;  /* 0x0000101fff187424 */ /* 0x000fe400078e00ff */
[----:B------:R-:W-:Y:S02]  /*2360*/  IMAD.MOV.U32 R23, RZ, RZ, -0x1 ;  /* 0xffffffffff177424 */ /* 0x000fe400078e00ff */
[----:B01----:R-:W-:Y:S05]  /*2370*/  CALL.REL.NOINC `($__internal_139_$__cuda_sm70_shflsync_bfly_p) ;  /* 0x0000050000007944 */ /* 0x003fea0003c00000 */
[----:B-1----:R-:W-:Y:S01]  /*2380*/  IMAD.MOV.U32 R17, RZ, RZ, R24 ;  /* 0x000000ffff117224 */ /* 0x002fe200078e0018 */
[----:B------:R-:W-:Y:S01]  /*2390*/  MOV R14, 0x23f0 ;  /* 0x000023f0000e7802 */ /* 0x000fe20000000f00 */
[----:B0-----:R-:W-:Y:S02]  /*23a0*/  IMAD.MOV.U32 R26, RZ, RZ, R13 ;  /* 0x000000ffff1a7224 */ /* 0x001fe400078e000d */
[----:B------:R-:W-:Y:S02]  /*23b0*/  IMAD.MOV.U32 R25, RZ, RZ, 0x8 ;  /* 0x00000008ff197424 */ /* 0x000fe400078e00ff */
[----:B------:R-:W-:Y:S02]  /*23c0*/  IMAD.MOV.U32 R24, RZ, RZ, 0x101f ;  /* 0x0000101fff187424 */ /* 0x000fe400078e00ff */
[----:B------:R-:W-:-:S02]  /*23d0*/  IMAD.MOV.U32 R23, RZ, RZ, -0x1 ;  /* 0xffffffffff177424 */ /* 0x000fc400078e00ff */
[----:B------:R-:W-:Y:S05]  /*23e0*/  CALL.REL.NOINC `($__internal_139_$__cuda_sm70_shflsync_bfly_p) ;  /* 0x0000049000007944 */ /* 0x000fea0003c00000 */
[----:B-1----:R-:W-:Y:S01]  /*23f0*/  IMAD.MOV.U32 R16, RZ, RZ, R24 ;  /* 0x000000ffff107224 */ /* 0x002fe200078e0018 */
[----:B0-----:R-:W-:Y:S05]  /*2400*/  BRA `(.L_x_7370) ;  /* 0xffffef6000007947 */ /* 0x001fea000383ffff */
.L_x_7351:
        /* <DEDUP_REMOVED lines=24> */
.L_x_7352:
        /* <DEDUP_REMOVED lines=8> */
.L_x_7353:
        /* <DEDUP_REMOVED lines=16> */
.L_x_7354:
        /* <DEDUP_REMOVED lines=15> */
[----:B0-----:R-:W-:Y:S01]  /*2800*/  SEL R26, R16, R13, P1 ;  /* 0x0000000d101a7207 */ /* 0x001fe20000800000 */
[----:B------:R-:W-:Y:S01]  /*2810*/  IMAD.MOV.U32 R25, RZ, RZ, 0x1 ;  /* 0x00000001ff197424 */ /* 0x000fe200078e00ff */
[----:B------:R-:W-:Y:S01]  /*2820*/  MOV R14, 0x2860 ;  /* 0x00002860000e7802 */ /* 0x000fe20000000f00 */
[----:B------:R-:W-:-:S02]  /*2830*/  IMAD.MOV.U32 R24, RZ, RZ, 0x101f ;  /* 0x0000101fff187424 */ /* 0x000fc400078e00ff */
[----:B------:R-:W-:Y:S02]  /*2840*/  IMAD.MOV.U32 R23, RZ, RZ, -0x1 ;  /* 0xffffffffff177424 */ /* 0x000fe400078e00ff */
[----:B------:R-:W-:Y:S05]  /*2850*/  CALL.REL.NOINC `($__internal_139_$__cuda_sm70_shflsync_bfly_p) ;  /* 0x0000002000007944 */ /* 0x000fea0003c00000 */
[----:B-1----:R-:W-:Y:S01]  /*2860*/  IMAD.MOV.U32 R13, RZ, RZ, R24 ;  /* 0x000000ffff0d7224 */ /* 0x002fe200078e0018 */
[----:B0-----:R-:W-:Y:S05]  /*2870*/  BRA `(.L_x_7374) ;  /* 0xffffed2000007947 */ /* 0x001fea000383ffff */
        .weak           $__internal_139_$__cuda_sm70_shflsync_bfly_p
        .type           $__internal_139_$__cuda_sm70_shflsync_bfly_p,@function
        .size           $__internal_139_$__cuda_sm70_shflsync_bfly_p,(.L_x_11083 - $__internal_139_$__cuda_sm70_shflsync_bfly_p)
$__internal_139_$__cuda_sm70_shflsync_bfly_p:
[----:B------:R-:W-:Y:S01]  /*2880*/  IMAD.MOV.U32 R15, RZ, RZ, 0x0 ;  /* 0x00000000ff0f7424 */ /* 0x000fe200078e00ff */
[----:B------:R-:W-:Y:S04]  /*2890*/  WARPSYNC R23 ;  /* 0x0000001700007348 */ /* 0x000fe80003800000 */
[----:B------:R0:W1:Y:S01]  /*28a0*/  SHFL.BFLY PT, R24, R26, R25, R24 ;  /* 0x0c0000191a187389 */ /* 0x00006200000e0018 */
[----:B------:R-:W-:Y:S05]  /*28b0*/  RET.REL.NODEC R14 `(_ZN4vllm3moe10topkGatingILi8ELi128ELi4ELi16ELi32El6__halfLNS0_11ScoringFuncE0EEEvPKT5_PKbPfiPT4_PiiiibPKf) ;  /* 0xffffd7400e007950 */ /* 0x000fea0003c3ffff */
.L_x_7375:
        /* <DEDUP_REMOVED lines=12> */
.L_x_11083:


//--------------------- .text._ZN4vllm3moe10topkGatingILi8ELi64ELi4ELi16ELi32El6__halfLNS0_11ScoringFuncE0EEEvPKT5_PKbPfiPT4_PiiiibPKf --------------------------
	.section	.text._ZN4vllm3moe10topkGatingILi8ELi64ELi4ELi16ELi32El6__halfLNS0_11ScoringFuncE0EEEvPKT5_PKbPfiPT4_PiiiibPKf,"ax",@progbits
	.sectioninfo	@"SHI_REGISTERS=30"
	.align	128
        .global         _ZN4vllm3moe10topkGatingILi8ELi64ELi4ELi16ELi32El6__halfLNS0_11ScoringFuncE0EEEvPKT5_PKbPfiPT4_PiiiibPKf
        .type           _ZN4vllm3moe10topkGatingILi8ELi64ELi4ELi16ELi32El6__halfLNS0_11ScoringFuncE0EEEvPKT5_PKbPfiPT4_PiiiibPKf,@function
        .size           _ZN4vllm3moe10topkGatingILi8ELi64ELi4ELi16ELi32El6__halfLNS0_11ScoringFuncE0EEEvPKT5_PKbPfiPT4_PiiiibPKf,(.L_x_11084 - _ZN4vllm3moe10topkGatingILi8ELi64ELi4ELi16ELi32El6__halfLNS0_11ScoringFuncE0EEEvPKT5_PKbPfiPT4_PiiiibPKf)
        .other          _ZN4vllm3moe10topkGatingILi8ELi64ELi4ELi16ELi32El6__halfLNS0_11ScoringFuncE0EEEvPKT5_PKbPfiPT4_PiiiibPKf,@"STO_CUDA_ENTRY STV_DEFAULT"
_ZN4vllm3moe10topkGatingILi8ELi64ELi4ELi16ELi32El6__halfLNS0_11ScoringFuncE0EEEvPKT5_PKbPfiPT4_PiiiibPKf:
.text._ZN4vllm3moe10topkGatingILi8ELi64ELi4ELi16ELi32El6__halfLNS0_11ScoringFuncE0EEEvPKT5_PKbPfiPT4_PiiiibPKf:
        /* <DEDUP_REMOVED lines=25> */
[--C-:B------:R-:W-:Y:S02]  /*0190*/  HADD2.F32 R4, -RZ, R5.reuse.H0_H0 ;  /* 0x20000005ff047230 */ /* 0x100fe40000004100 */
[----:B------:R-:W-:Y:S01]  /*01a0*/  HADD2.F32 R5, -RZ, R5.H1_H1 ;  /* 0x30000005ff057230 */ /* 0x000fe20000004100 */
[----:B------:R-:W-:Y:S01]  /*01b0*/  FMNMX.FTZ R9, R14, R10, !PT ;  /* 0x0000000a0e097209 */ /* 0x000fe20007810000 */
[----:B------:R-:W-:-:S02]  /*01c0*/  HADD2.F32 R8, -RZ, R6.H0_H0 ;  /* 0x20000006ff087230 */ /* 0x000fc40000004100 */
[----:B------:R-:W-:Y:S01]  /*01d0*/  HADD2.F32 R6, -RZ, R6.H1_H1 ;  /* 0x30000006ff067230 */ /* 0x000fe20000004100 */
[----:B------:R-:W-:-:S04]  /*01e0*/  FMNMX.FTZ R16, R4, R9, !PT ;  /* 0x0000000904107209 */ /* 0x000fc80007810000 */
[----:B------:R-:W-:-:S04]  /*01f0*/  FMNMX.FTZ R9, R5, R16, !PT ;  /* 0x0000001005097209 */ /* 0x000fc80007810000 */
[----:B------:R-:W-:Y:S01]  /*0200*/  FMNMX.FTZ R11, R8, R9, !PT ;  /* 0x00000009080b7209 */ /* 0x000fe20007810000 */
[--C-:B------:R-:W-:Y:S02]  /*0210*/  HADD2.F32 R9, -RZ, R7.reuse.H0_H0 ;  /* 0x20000007ff097230 */ /* 0x100fe40000004100 */
[----:B------:R-:W-:Y:S01]  /*0220*/  HADD2.F32 R7, -RZ, R7.H1_H1 ;  /* 0x30000007ff077230 */ /* 0x000fe20000004100 */
[----:B0-----:R-:W-:-:S04]  /*0230*/  FMNMX.FTZ R12, R6, R11, !PT ;  /* 0x0000000b060c7209 */ /* 0x001fc80007810000 */
        /* <DEDUP_REMOVED lines=12> */
[--C-:B------:R-:W-:Y:S02]  /*0300*/  FADD.FTZ R13, R5, -R11.reuse ;  /* 0x8000000b050d7221 */ /* 0x100fe40000010000 */
[----:B------:R0:W1:Y:S01]  /*0310*/  MUFU.EX2 R10, R14 ;  /* 0x0000000e000a7308 */ /* 0x0000620000000800 */
[----:B------:R-:W-:Y:S02]  /*0320*/  FMUL.FTZ R15, R15, 1.4426950216293334961 ;  /* 0x3fb8aa3b0f0f7820 */ /* 0x000fe40000410000 */
[----:B------:R-:W-:-:S02]  /*0330*/  FADD.FTZ R12, R4, -R11 ;  /* 0x8000000b040c7221 */ /* 0x000fc40000010000 */
[----:B------:R-:W-:Y:S02]  /*0340*/  FMUL.FTZ R16, R13, 1.4426950216293334961 ;  /* 0x3fb8aa3b0d107820 */ /* 0x000fe40000410000 */
[--C-:B------:R-:W-:Y:S01]  /*0350*/  FADD.FTZ R13, R8, -R11.reuse ;  /* 0x8000000b080d7221 */ /* 0x100fe20000010000 */
[----:B------:R2:W3:Y:S01]  /*0360*/  MUFU.EX2 R4, R15 ;  /* 0x0000000f00047308 */ /* 0x0004e20000000800 */
[----:B------:R-:W-:Y:S02]  /*0370*/  FMUL.FTZ R12, R12, 1.4426950216293334961 ;  /* 0x3fb8aa3b0c0c7820 */ /* 0x000fe40000410000 */
[----:B------:R-:W-:Y:S02]  /*0380*/  FMUL.FTZ R17, R13, 1.4426950216293334961 ;  /* 0x3fb8aa3b0d117820 */ /* 0x000fe40000410000 */
[----:B------:R-:W-:-:S03]  /*0390*/  FADD.FTZ R13, R6, -R11 ;  /* 0x8000000b060d7221 */ /* 0x000fc60000010000 */
[----:B------:R3:W4:Y:S01]  /*03a0*/  MUFU.EX2 R5, R12 ;  /* 0x0000000c00057308 */ /* 0x0007220000000800 */
[----:B0-----:R-:W-:Y:S02]  /*03b0*/  FMUL.FTZ R14, R13, 1.4426950216293334961 ;  /* 0x3fb8aa3b0d0e7820 */ /* 0x001fe40000410000 */
[--C-:B------:R-:W-:Y:S02]  /*03c0*/  FADD.FTZ R13, R9, -R11.reuse ;  /* 0x8000000b090d7221 */ /* 0x100fe40000010000 */
[----:B------:R-:W-:Y:S02]  /*03d0*/  FADD.FTZ R11, R7, -R11 ;  /* 0x8000000b070b7221 */ /* 0x000fe40000010000 */
[----:B--2---:R-:W-:Y:S01]  /*03e0*/  FMUL.FTZ R15, R13, 1.4426950216293334961 ;  /* 0x3fb8aa3b0d0f7820 */ /* 0x004fe20000410000 */
[----:B------:R-:W0:Y:S01]  /*03f0*/  MUFU.EX2 R8, R16 ;  /* 0x0000001000087308 */ /* 0x000e220000000800 */
[----:B-1----:R-:W-:Y:S02]  /*0400*/  FADD.FTZ R13, RZ, R10 ;  /* 0x0000000aff0d7221 */ /* 0x002fe40000010000 */
[----:B------:R-:W-:-:S02]  /*0410*/  FMUL.FTZ R11, R11, 1.4426950216293334961 ;  /* 0x3fb8aa3b0b0b7820 */ /* 0x000fc40000410000 */
[----:B---3--:R-:W-:-:S03]  /*0420*/  FADD.FTZ R12, R13, R4 ;  /* 0x000000040d0c7221 */ /* 0x008fc60000010000 */
[----:B------:R-:W1:Y:S01]  /*0430*/  MUFU.EX2 R6, R17 ;  /* 0x0000001100067308 */ /* 0x000e620000000800 */
[----:B----4-:R-:W-:-:S07]  /*0440*/  FADD.FTZ R13, R12, R5 ;  /* 0x000000050c0d7221 */ /* 0x010fce0000010000 */
        /* <DEDUP_REMOVED lines=67> */
.L_x_7376:
[----:B------:R0:W-:Y:S04]  /*0880*/  STL.128 [R1], R4 ;  /* 0x0000000401007387 */ /* 0x0001e80000100c00 */
[----:B------:R0:W-:Y:S02]  /*0890*/  STL.128 [R1+0x10], R8 ;  /* 0x0000100801007387 */ /* 0x0001e40000100c00 */
.L_x_7377:
        /* <DEDUP_REMOVED lines=9> */
.L_x_7390:
        /* <DEDUP_REMOVED lines=33> */
.L_x_7404:
[----:B------:R-:W-:Y:S05]  /*0b40*/  BRA.DIV ~URZ, `(.L_x_7381) ;  /* 0x000010527f007947 */ /* 0x000fea000b800000 */
[----:B------:R2:W3:Y:S04]  /*0b50*/  SHFL.BFLY PT, R19, R18, 0x4, 0x181f ;  /* 0x0c981f0012137f89 */ /* 0x0004e800000e0000 */
[----:B------:R2:W4:Y:S02]  /*0b60*/  SHFL.BFLY PT, R12, R13, 0x4, 0x181f ;  /* 0x0c981f000d0c7f89 */ /* 0x00052400000e0000 */
.L_x_7405:
        /* <DEDUP_REMOVED lines=12> */
.L_x_7406:
[----:B-1----:R-:W-:-:S13]  /*0c30*/  FSETP.GEU.FTZ.AND P1, PT, R16, R17, PT ;  /* 0x000000111000720b */ /* 0x002fda0003f3e000 */
[----:B------:R-:W-:-:S04]  /*0c40*/  @P1 FSETP.NEU.FTZ.AND P2, PT, R16, R17, PT ;  /* 0x000000111000120b */ /* 0x000fc80003f5d000 */
[----:B---3--:R-:W-:-:S13]  /*0c50*/  @P1 ISETP.LT.AND P0, PT, R13, R12, !P2 ;  /* 0x0000000c0d00120c */ /* 0x008fda0005701270 */
[----:B0-----:R-:W-:Y:S01]  /*0c60*/  FSEL R16, R17, R16, P0 ;  /* 0x0000001011107208 */ /* 0x001fe20000000000 */
[----:B------:R-:W-:Y:S05]  /*0c70*/  BRA.DIV ~URZ, `(.L_x_7383) ;  /* 0x000011927f007947 */ /* 0x000fea000b800000 */
[----:B------:R0:W1:Y:S02]  /*0c80*/  SHFL.BFLY PT, R17, R16, 0x1, 0x181f ;  /* 0x0c381f0010117f89 */ /* 0x00006400000e0000 */
.L_x_7407:
[----:B--2---:R-:W-:Y:S01]  /*0c90*/  FSEL R18, R18, R19, P0 ;  /* 0x0000001312127208 */ /* 0x004fe20000000000 */
[----:B------:R-:W-:Y:S05]  /*0ca0*/  BRA.DIV ~URZ, `(.L_x_7384) ;  /* 0x000011e27f007947 */ /* 0x000fea000b800000 */
[----:B------:R-:W-:Y:S02]  /*0cb0*/  SEL R26, R13, R12, P0 ;  /* 0x0000000c0d1a7207 */ /* 0x000fe40000000000 */
[----:B------:R2:W3:Y:S04]  /*0cc0*/  SHFL.BFLY PT, R13, R18, 0x1, 0x181f ;  /* 0x0c381f00120d7f89 */ /* 0x0004e800000e0000 */
[----:B------:R2:W4:Y:S02]  /*0cd0*/  SHFL.BFLY PT, R15, R26, 0x1, 0x181f ;  /* 0x0c381f001a0f7f89 */ /* 0x00052400000e0000 */
.L_x_7408:
        /* <DEDUP_REMOVED lines=30> */
.L_x_7386:
[----:B------:R-:W-:Y:S05]  /*0ec0*/  BSYNC B1 ;  /* 0x0000000000017941 */ /* 0x000fea0003800000 */
.L_x_7385:
        /* <DEDUP_REMOVED lines=20> */
.L_x_7389:
[----:B------:R-:W-:Y:S05]  /*1010*/  BSYNC B1 ;  /* 0x0000000000017941 */ /* 0x000fea0003800000 */
.L_x_7388:
[----:B0-----:R-:W-:Y:S05]  /*1020*/  BRA `(.L_x_7390) ;  /* 0xfffff90000007947 */ /* 0x001fea000383ffff */
.L_x_7379:
[----:B------:R-:W-:Y:S02]  /*1030*/  IMAD.MOV.U32 R22, RZ, RZ, RZ ;  /* 0x000000ffff167224 */ /* 0x000fe400078e00ff */
.L_x_7400:
        /* <DEDUP_REMOVED lines=33> */
.L_x_7409:
[----:B------:R-:W-:Y:S05]  /*1250*/  BRA.DIV ~URZ, `(.L_x_7392) ;  /* 0x00000da27f007947 */ /* 0x000fea000b800000 */
[----:B------:R2:W3:Y:S04]  /*1260*/  SHFL.BFLY PT, R18, R13, 0x4, 0x181f ;  /* 0x0c981f000d127f89 */ /* 0x0004e800000e0000 */
[----:B------:R2:W4:Y:S02]  /*1270*/  SHFL.BFLY PT, R16, R19, 0x4, 0x181f ;  /* 0x0c981f0013107f89 */ /* 0x00052400000e0000 */
.L_x_7410:
        /* <DEDUP_REMOVED lines=12> */
.L_x_7411:
[----:B-1----:R-:W-:-:S13]  /*1340*/  FSETP.GEU.FTZ.AND P1, PT, R12, R17, PT ;  /* 0x000000110c00720b */ /* 0x002fda0003f3e000 */
[----:B------:R-:W-:-:S04]  /*1350*/  @P1 FSETP.NEU.FTZ.AND P2, PT, R12, R17, PT ;  /* 0x000000110c00120b */ /* 0x000fc80003f5d000 */
[----:B---3--:R-:W-:-:S13]  /*1360*/  @P1 ISETP.LT.AND P0, PT, R16, R19, !P2 ;  /* 0x000000131000120c */ /* 0x008fda0005701270 */
[----:B0-----:R-:W-:Y:S01]  /*1370*/  FSEL R12, R17, R12, P0 ;  /* 0x0000000c110c7208 */ /* 0x001fe20000000000 */
[----:B------:R-:W-:Y:S05]  /*1380*/  BRA.DIV ~URZ, `(.L_x_7394) ;  /* 0x00000ee27f007947 */ /* 0x000fea000b800000 */
[----:B------:R0:W1:Y:S02]  /*1390*/  SHFL.BFLY PT, R17, R12, 0x1, 0x181f ;  /* 0x0c381f000c117f89 */ /* 0x00006400000e0000 */
.L_x_7412:
[----:B--2---:R-:W-:Y:S01]  /*13a0*/  FSEL R18, R18, R13, P0 ;  /* 0x0000000d12127208 */ /* 0x004fe20000000000 */
[----:B------:R-:W-:Y:S05]  /*13b0*/  BRA.DIV ~URZ, `(.L_x_7395) ;  /* 0x00000f327f007947 */ /* 0x000fea000b800000 */
[----:B------:R-:W-:Y:S01]  /*13c0*/  SEL R26, R16, R19, P0 ;  /* 0x00000013101a7207 */ /* 0x000fe20000000000 */
[----:B------:R2:W3:Y:S04]  /*13d0*/  SHFL.BFLY PT, R13, R18, 0x1, 0x181f ;  /* 0x0c381f00120d7f89 */ /* 0x0004e800000e0000 */
[----:B------:R2:W4:Y:S02]  /*13e0*/  SHFL.BFLY PT, R15, R26, 0x1, 0x181f ;  /* 0x0c381f001a0f7f89 */ /* 0x00052400000e0000 */
.L_x_7413:
        /* <DEDUP_REMOVED lines=29> */
.L_x_7397:
[----:B------:R-:W-:Y:S05]  /*15c0*/  BSYNC B1 ;  /* 0x0000000000017941 */ /* 0x000fea0003800000 */
.L_x_7396:
        /* <DEDUP_REMOVED lines=20> */
.L_x_7399:
[----:B------:R-:W-:Y:S05]  /*1710*/  BSYNC B1 ;  /* 0x0000000000017941 */ /* 0x000fea0003800000 */
.L_x_7398:
[----:B0-----:R-:W-:Y:S05]  /*1720*/  BRA `(.L_x_7400) ;  /* 0xfffff91000007947 */ /* 0x001fea000383ffff */
.L_x_7387:
[----:B------:R-:W-:Y:S05]  /*1730*/  BSYNC B0 ;  /* 0x0000000000007941 */ /* 0x000fea0003800000 */
.L_x_7378:
        /* <DEDUP_REMOVED lines=19> */
.L_x_7402:
        /* <DEDUP_REMOVED lines=20> */
.L_x_7401:
        /* <DEDUP_REMOVED lines=12> */
.L_x_7403:
        /* <DEDUP_REMOVED lines=11> */
.L_x_7380:
[----:B------:R-:W-:Y:S01]  /*1b20*/  IMAD.MOV.U32 R26, RZ, RZ, R17 ;  /* 0x000000ffff1a7224 */ /* 0x000fe200078e0011 */
[----:B------:R-:W-:Y:S01]  /*1b30*/  MOV R14, 0x1b80 ;  /* 0x00001b80000e7802 */ /* 0x000fe20000000f00 */
[----:B------:R-:W-:Y:S02]  /*1b40*/  IMAD.MOV.U32 R25, RZ, RZ, 0x4 ;  /* 0x00000004ff197424 */ /* 0x000fe400078e00ff */
[----:B------:R-:W-:Y:S02]  /*1b50*/  IMAD.MOV.U32 R24, RZ, RZ, 0x181f ;  /* 0x0000181fff187424 */ /* 0x000fe400078e00ff */
[----:B------:R-:W-:Y:S02]  /*1b60*/  IMAD.MOV.U32 R23, RZ, RZ, -0x1 ;  /* 0xffffffffff177424 */ /* 0x000fe400078e00ff */
[----:B------:R-:W-:Y:S05]  /*1b70*/  CALL.REL.NOINC `($__internal_140_$__cuda_sm70_shflsync_bfly_p) ;  /* 0x0000086000007944 */ /* 0x000fea0003c00000 */
[----:B-1----:R-:W-:Y:S01]  /*1b80*/  IMAD.MOV.U32 R16, RZ, RZ, R24 ;  /* 0x000000ffff107224 */ /* 0x002fe200078e0018 */
[----:B0-----:R-:W-:Y:S05]  /*1b90*/  BRA `(.L_x_7404) ;  /* 0xffffefa000007947 */ /* 0x001fea000383ffff */
.L_x_7381:
[----:B------:R-:W-:Y:S01]  /*1ba0*/  IMAD.MOV.U32 R26, RZ, RZ, R18 ;  /* 0x000000ffff1a7224 */ /* 0x000fe200078e0012 */
[----:B------:R-:W-:Y:S01]  /*1bb0*/  MOV R14, 0x1c00 ;  /* 0x00001c00000e7802 */ /* 0x000fe20000000f00 */
[----:B------:R-:W-:Y:S02]  /*1bc0*/  IMAD.MOV.U32 R25, RZ, RZ, 0x4 ;  /* 0x00000004ff197424 */ /* 0x000fe400078e00ff */
[----:B------:R-:W-:-:S02]  /*1bd0*/  IMAD.MOV.U32 R24, RZ, RZ, 0x181f ;  /* 0x0000181fff187424 */ /* 0x000fc400078e00ff */
[----:B------:R-:W-:Y:S02]  /*1be0*/  IMAD.MOV.U32 R23, RZ, RZ, -0x1 ;  /* 0xffffffffff177424 */ /* 0x000fe400078e00ff */
[----:B01----:R-:W-:Y:S05]  /*1bf0*/  CALL.REL.NOINC `($__internal_140_$__cuda_sm70_shflsync_bfly_p) ;  /* 0x000007e000007944 */ /* 0x003fea0003c00000 */
[----:B-1----:R-:W-:Y:S01]  /*1c00*/  IMAD.MOV.U32 R19, RZ, RZ, R24 ;  /* 0x000000ffff137224 */ /* 0x002fe200078e0018 */
[----:B------:R-:W-:Y:S01]  /*1c10*/  MOV R14, 0x1c70 ;  /* 0x00001c70000e7802 */ /* 0x000fe20000000f00 */
[----:B0-----:R-:W-:Y:S02]  /*1c20*/  IMAD.MOV.U32 R26, RZ, RZ, R13 ;  /* 0x000000ffff1a7224 */ /* 0x001fe400078e000d */
[----:B------:R-:W-:Y:S02]  /*1c30*/  IMAD.MOV.U32 R25, RZ, RZ, 0x4 ;  /* 0x00000004ff197424 */ /* 0x000fe400078e00ff */
[----:B------:R-:W-:Y:S02]  /*1c40*/  IMAD.MOV.U32 R24, RZ, RZ, 0x181f ;  /* 0x0000181fff187424 */ /* 0x000fe400078e00ff */
[----:B------:R-:W-:Y:S02]  /*1c50*/  IMAD.MOV.U32 R23, RZ, RZ, -0x1 ;  /* 0xffffffffff177424 */ /* 0x000fe400078e00ff */
[----:B------:R-:W-:Y:S05]  /*1c60*/  CALL.REL.NOINC `($__internal_140_$__cuda_sm70_shflsync_bfly_p) ;  /* 0x0000077000007944 */ /* 0x000fea0003c00000 */
[----:B-1----:R-:W-:Y:S01]  /*1c70*/  IMAD.MOV.U32 R12, RZ, RZ, R24 ;  /* 0x000000ffff0c7224 */ /* 0x002fe200078e0018 */
[----:B0-----:R-:W-:Y:S05]  /*1c80*/  BRA `(.L_x_7405) ;  /* 0xffffeee000007947 */ /* 0x001fea000383ffff */
.L_x_7382:
[----:B------:R-:W-:Y:S01]  /*1c90*/  IMAD.MOV.U32 R26, RZ, RZ, R16 ;  /* 0x000000ffff1a7224 */ /* 0x000fe200078e0010 */
[----:B------:R-:W-:Y:S01]  /*1ca0*/  MOV R14, 0x1cf0 ;  /* 0x00001cf0000e7802 */ /* 0x000fe20000000f00 */
[----:B------:R-:W-:-:S02]  /*1cb0*/  IMAD.MOV.U32 R25, RZ, RZ, 0x2 ;  /* 0x00000002ff197424 */ /* 0x000fc400078e00ff */
[----:B------:R-:W-:Y:S02]  /*1cc0*/  IMAD.MOV.U32 R24, RZ, RZ, 0x181f ;  /* 0x0000181fff187424 */ /* 0x000fe400078e00ff */
[----:B------:R-:W-:Y:S02]  /*1cd0*/  IMAD.MOV.U32 R23, RZ, RZ, -0x1 ;  /* 0xffffffffff177424 */ /* 0x000fe400078e00ff */
[----:B0-23--:R-:W-:Y:S05]  /*1ce0*/  CALL.REL.NOINC `($__internal_140_$__cuda_sm70_shflsync_bfly_p) ;  /* 0x000006f000007944 */ /* 0x00dfea0003c00000 */
[----:B------:R-:W-:Y:S01]  /*1cf0*/  FSEL R19, R19, R18, P1 ;  /* 0x0000001213137208 */ /* 0x000fe20000800000 */
[----:B-1----:R-:W-:Y:S01]  /*1d00*/  IMAD.MOV.U32 R17, RZ, RZ, R24 ;  /* 0x000000ffff117224 */ /* 0x002fe200078e0018 */
[----:B------:R-:W-:Y:S01]  /*1d10*/  MOV R14, 0x1d70 ;  /* 0x00001d70000e7802 */ /* 0x000fe20000000f00 */
[----:B0-----:R-:W-:Y:S02]  /*1d20*/  IMAD.MOV.U32 R25, RZ, RZ, 0x2 ;  /* 0x00000002ff197424 */ /* 0x001fe400078e00ff */
[----:B------:R-:W-:Y:S02]  /*1d30*/  IMAD.MOV.U32 R24, RZ, RZ, 0x181f ;  /* 0x0000181fff187424 */ /* 0x000fe400078e00ff */
[----:B------:R-:W-:Y:S02]  /*1d40*/  IMAD.MOV.U32 R23, RZ, RZ, -0x1 ;  /* 0xffffffffff177424 */ /* 0x000fe400078e00ff */
[----:B------:R-:W-:-:S02]  /*1d50*/  IMAD.MOV.U32 R26, RZ, RZ, R19 ;  /* 0x000000ffff1a7224 */ /* 0x000fc400078e0013 */
[----:B------:R-:W-:Y:S05]  /*1d60*/  CALL.REL.NOINC `($__internal_140_$__cuda_sm70_shflsync_bfly_p) ;  /* 0x0000067000007944 */ /* 0x000fea0003c00000 */
[----:B------:R-:W-:Y:S01]  /*1d70*/  SEL R12, R12, R13, P1 ;  /* 0x0000000d0c0c7207 */ /* 0x000fe20000800000 */
[----:B-1----:R-:W-:Y:S01]  /*1d80*/  IMAD.MOV.U32 R18, RZ, RZ, R24 ;  /* 0x000000ffff127224 */ /* 0x002fe200078e0018 */
[----:B------:R-:W-:Y:S01]  /*1d90*/  MOV R14, 0x1df0 ;  /* 0x00001df0000e7802 */ /* 0x000fe20000000f00 */
[----:B0-----:R-:W-:-:S02]  /*1da0*/  IMAD.MOV.U32 R25, RZ, RZ, 0x2 ;  /* 0x00000002ff197424 */ /* 0x001fc400078e00ff */
[----:B------:R-:W-:Y:S02]  /*1db0*/  IMAD.MOV.U32 R24, RZ, RZ, 0x181f ;  /* 0x0000181fff187424 */ /* 0x000fe400078e00ff */
[----:B------:R-:W-:Y:S02]  /*1dc0*/  IMAD.MOV.U32 R23, RZ, RZ, -0x1 ;  /* 0xffffffffff177424 */ /* 0x000fe400078e00ff */
[----:B------:R-:W-:Y:S02]  /*1dd0*/  IMAD.MOV.U32 R26, RZ, RZ, R12 ;  /* 0x000000ffff1a7224 */ /* 0x000fe400078e000c */
[----:B------:R-:W-:Y:S05]  /*1de0*/  CALL.REL.NOINC `($__internal_140_$__cuda_sm70_shflsync_bfly_p) ;  /* 0x000005f000007944 */ /* 0x000fea0003c00000 */
[----:B-1----:R-:W-:Y:S01]  /*1df0*/  IMAD.MOV.U32 R13, RZ, RZ, R24 ;  /* 0x000000ffff0d7224 */ /* 0x002fe200078e0018 */
[----:B0-----:R-:W-:Y:S05]  /*1e00*/  BRA `(.L_x_7406) ;  /* 0xffffee2000007947 */ /* 0x001fea000383ffff */
.L_x_7383:
[----:B------:R-:W-:Y:S01]  /*1e10*/  IMAD.MOV.U32 R26, RZ, RZ, R16 ;  /* 0x000000ffff1a7224 */ /* 0x000fe200078e0010 */
[----:B------:R-:W-:Y:S01]  /*1e20*/  MOV R14, 0x1e70 ;  /* 0x00001e70000e7802 */ /* 0x000fe20000000f00 */
[----:B------:R-:W-:Y:S02]  /*1e30*/  IMAD.MOV.U32 R25, RZ, RZ, 0x1 ;  /* 0x00000001ff197424 */ /* 0x000fe400078e00ff */
[----:B------:R-:W-:Y:S02]  /*1e40*/  IMAD.MOV.U32 R24, RZ, RZ, 0x181f ;  /* 0x0000181fff187424 */ /* 0x000fe400078e00ff */
[----:B------:R-:W-:-:S02]  /*1e50*/  IMAD.MOV.U32 R23, RZ, RZ, -0x1 ;  /* 0xffffffffff177424 */ /* 0x000fc400078e00ff */
[----:B--2---:R-:W-:Y:S05]  /*1e60*/  CALL.REL.NOINC `($__internal_140_$__cuda_sm70_shflsync_bfly_p) ;  /* 0x0000057000007944 */ /* 0x004fea0003c00000 */
[----:B-1----:R-:W-:Y:S01]  /*1e70*/  IMAD.MOV.U32 R17, RZ, RZ, R24 ;  /* 0x000000ffff117224 */ /* 0x002fe200078e0018 */
[----:B0-----:R-:W-:Y:S05]  /*1e80*/  BRA `(.L_x_7407) ;  /* 0xffffee0000007947 */ /* 0x001fea000383ffff */
.L_x_7384:
[----:B------:R-:W-:Y:S01]  /*1e90*/  IMAD.MOV.U32 R26, RZ, RZ, R18 ;  /* 0x000000ffff1a7224 */ /* 0x000fe200078e0012 */
[----:B------:R-:W-:Y:S01]  /*1ea0*/  MOV R14, 0x1ef0 ;  /* 0x00001ef0000e7802 */ /* 0x000fe20000000f00 */
[----:B------:R-:W-:-:S02]  /*1eb0*/  IMAD.MOV.U32 R25, RZ, RZ, 0x1 ;  /* 0x00000001ff197424 */ /* 0x000fc400078e00ff */
[----:B------:R-:W-:Y:S02]  /*1ec0*/  IMAD.MOV.U32 R24, RZ, RZ, 0x181f ;  /* 0x0000181fff187424 */ /* 0x000fe400078e00ff */
[----:B------:R-:W-:Y:S02]  /*1ed0*/  IMAD.MOV.U32 R23, RZ, RZ, -0x1 ;  /* 0xffffffffff177424 */ /* 0x000fe400078e00ff */
[----:B01----:R-:W-:Y:S05]  /*1ee0*/  CALL.REL.NOINC `($__internal_140_$__cuda_sm70_shflsync_bfly_p) ;  /* 0x000004f000007944 */ /* 0x003fea0003c00000 */
[----:B0-----:R-:W-:Y:S01]  /*1ef0*/  SEL R26, R13, R12, P0 ;  /* 0x0000000c0d1a7207 */ /* 0x001fe20000000000 */
[----:B-1----:R-:W-:Y:S01]  /*1f00*/  IMAD.MOV.U32 R13, RZ, RZ, R24 ;  /* 0x000000ffff0d7224 */ /* 0x002fe200078e0018 */
[----:B------:R-:W-:Y:S01]  /*1f10*/  MOV R14, 0x1f60 ;  /* 0x00001f60000e7802 */ /* 0x000fe20000000f00 */
[----:B------:R-:W-:Y:S02]  /*1f20*/  IMAD.MOV.U32 R25, RZ, RZ, 0x1 ;  /* 0x00000001ff197424 */ /* 0x000fe400078e00ff */
[----:B------:R-:W-:Y:S02]  /*1f30*/  IMAD.MOV.U32 R24, RZ, RZ, 0x181f ;  /* 0x0000181fff187424 */ /* 0x000fe400078e00ff */
[----:B------:R-:W-:Y:S02]  /*1f40*/  IMAD.MOV.U32 R23, RZ, RZ, -0x1 ;  /* 0xffffffffff177424 */ /* 0x000fe400078e00ff */
[----:B------:R-:W-:Y:S05]  /*1f50*/  CALL.REL.NOINC `($__internal_140_$__cuda_sm70_shflsync_bfly_p) ;  /* 0x0000048000007944 */ /* 0x000fea0003c00000 */
[----:B-1----:R-:W-:Y:S01]  /*1f60*/  IMAD.MOV.U32 R15, RZ, RZ, R24 ;  /* 0x000000ffff0f7224 */ /* 0x002fe200078e0018 */
[----:B0-----:R-:W-:Y:S05]  /*1f70*/  BRA `(.L_x_7408) ;  /* 0xffffed6000007947 */ /* 0x001fea000383ffff */
.L_x_7391:
[----:B------:R-:W-:Y:S01]  /*1f80*/  IMAD.MOV.U32 R26, RZ, RZ, R12 ;  /* 0x000000ffff1a7224 */ /* 0x000fe200078e000c */
[----:B------:R-:W-:Y:S01]  /*1f90*/  MOV R14, 0x1fe0 ;  /* 0x00001fe0000e7802 */ /* 0x000fe20000000f00 */
[----:B------:R-:W-:-:S02]  /*1fa0*/  IMAD.MOV.U32 R25, RZ, RZ, 0x4 ;  /* 0x00000004ff197424 */ /* 0x000fc400078e00ff */
[----:B------:R-:W-:Y:S02]  /*1fb0*/  IMAD.MOV.U32 R24, RZ, RZ, 0x181f ;  /* 0x0000181fff187424 */ /* 0x000fe400078e00ff */
[----:B------:R-:W-:Y:S02]  /*1fc0*/  IMAD.MOV.U32 R23, RZ, RZ, -0x1 ;  /* 0xffffffffff177424 */ /* 0x000fe400078e00ff */
[----:B------:R-:W-:Y:S05]  /*1fd0*/  CALL.REL.NOINC `($__internal_140_$__cuda_sm70_shflsync_bfly_p) ;  /* 0x0000040000007944 */ /* 0x000fea0003c00000 */
[----:B-1----:R-:W-:Y:S01]  /*1fe0*/  IMAD.MOV.U32 R17, RZ, RZ, R24 ;  /* 0x000000ffff117224 */ /* 0x002fe200078e0018 */
[----:B0-----:R-:W-:Y:S05]  /*1ff0*/  BRA `(.L_x_7409) ;  /* 0xfffff25000007947 */ /* 0x001fea000383ffff */
.L_x_7392:
[----:B------:R-:W-:Y:S01]  /*2000*/  IMAD.MOV.U32 R26, RZ, RZ, R13 ;  /* 0x000000ffff1a7224 */ /* 0x000fe200078e000d */
[----:B------:R-:W-:Y:S01]  /*2010*/  MOV R14, 0x2060 ;  /* 0x00002060000e7802 */ /* 0x000fe20000000f00 */
[----:B------:R-:W-:Y:S02]  /*2020*/  IMAD.MOV.U32 R25, RZ, RZ, 0x4 ;  /* 0x00000004ff197424 */ /* 0x000fe400078e00ff */
[----:B------:R-:W-:Y:S02]  /*2030*/  IMAD.MOV.U32 R24, RZ, RZ, 0x181f ;  /* 0x0000181fff187424 */ /* 0x000fe400078e00ff */
[----:B------:R-:W-:Y:S02]  /*2040*/  IMAD.MOV.U32 R23, RZ, RZ, -0x1 ;  /* 0xffffffffff177424 */ /* 0x000fe400078e00ff */
[----:B01----:R-:W-:Y:S05]  /*2050*/  CALL.REL.NOINC `($__internal_140_$__cuda_sm70_shflsync_bfly_p) ;  /* 0x0000038000007944 */ /* 0x003fea0003c00000 */
[----:B-1----:R-:W-:Y:S01]  /*2060*/  IMAD.MOV.U32 R18, RZ, RZ, R24 ;  /* 0x000000ffff127224 */ /* 0x002fe200078e0018 */
[----:B------:R-:W-:Y:S01]  /*2070*/  MOV R14, 0x20d0 ;  /* 0x000020d0000e7802 */ /* 0x000fe20000000f00 */
[----:B0-----:R-:W-:-:S02]  /*2080*/  IMAD.MOV.U32 R26, RZ, RZ, R19 ;  /* 0x000000ffff1a7224 */ /* 0x001fc400078e0013 */
[----:B------:R-:W-:Y:S02]  /*2090*/  IMAD.MOV.U32 R25, RZ, RZ, 0x4 ;  /* 0x00000004ff197424 */ /* 0x000fe400078e00ff */
[----:B------:R-:W-:Y:S02]  /*20a0*/  IMAD.MOV.U32 R24, RZ, RZ, 0x181f ;  /* 0x0000181fff187424 */ /* 0x000fe400078e00ff */
[----:B------:R-:W-:Y:S02]  /*20b0*/  IMAD.MOV.U32 R23, RZ, RZ, -0x1 ;  /* 0xffffffffff177424 */ /* 0x000fe400078e00ff */
[----:B------:R-:W-:Y:S05]  /*20c0*/  CALL.REL.NOINC `($__internal_140_$__cuda_sm70_shflsync_bfly_p) ;  /* 0x0000031000007944 */ /* 0x000fea0003c00000 */
[----:B-1----:R-:W-:Y:S01]  /*20d0*/  IMAD.MOV.U32 R16, RZ, RZ, R24 ;  /* 0x000000ffff107224 */ /* 0x002fe200078e0018 */
[----:B0-----:R-:W-:Y:S05]  /*20e0*/  BRA `(.L_x_7410) ;  /* 0xfffff19000007947 */ /* 0x001fea000383ffff */
.L_x_7393:
[----:B------:R-:W-:Y:S01]  /*20f0*/  IMAD.MOV.U32 R26, RZ, RZ, R12 ;  /* 0x000000ffff1a7224 */ /* 0x000fe200078e000c */
[----:B------:R-:W-:Y:S01]  /*2100*/  MOV R14, 0x2150 ;  /* 0x00002150000e7802 */ /* 0x000fe20000000f00 */
[----:B------:R-:W-:Y:S02]  /*2110*/  IMAD.MOV.U32 R25, RZ, RZ, 0x2 ;  /* 0x00000002ff197424 */ /* 0x000fe400078e00ff */
[----:B------:R-:W-:Y:S02]  /*2120*/  IMAD.MOV.U32 R24, RZ, RZ, 0x181f ;  /* 0x0000181fff187424 */ /* 0x000fe400078e00ff */
[----:B------:R-:W-:-:S02]  /*2130*/  IMAD.MOV.U32 R23, RZ, RZ, -0x1 ;  /* 0xffffffffff177424 */ /* 0x000fc400078e00ff */
[----:B--23--:R-:W-:Y:S05]  /*2140*/  CALL.REL.NOINC `($__internal_140_$__cuda_sm70_shflsync_bfly_p) ;  /* 0x0000029000007944 */ /* 0x00cfea0003c00000 */
[----:B------:R-:W-:Y:S01]  /*2150*/  FSEL R13, R18, R13, P1 ;  /* 0x0000000d120d7208 */ /* 0x000fe20000800000 */
[----:B-1----:R-:W-:Y:S01]  /*2160*/  IMAD.MOV.U32 R17, RZ, RZ, R24 ;  /* 0x000000ffff117224 */ /* 0x002fe200078e0018 */
[----:B------:R-:W-:Y:S01]  /*2170*/  MOV R14, 0x21d0 ;  /* 0x000021d0000e7802 */ /* 0x000fe20000000f00 */
[----:B0-----:R-:W-:-:S02]  /*2180*/  IMAD.MOV.U32 R25, RZ, RZ, 0x2 ;  /* 0x00000002ff197424 */ /* 0x001fc400078e00ff */
[----:B------:R-:W-:Y:S02]  /*2190*/  IMAD.MOV.U32 R24, RZ, RZ, 0x181f ;  /* 0x0000181fff187424 */ /* 0x000fe400078e00ff */
[----:B------:R-:W-:Y:S02]  /*21a0*/  IMAD.MOV.U32 R23, RZ, RZ, -0x1 ;  /* 0xffffffffff177424 */ /* 0x000fe400078e00ff */
[----:B------:R-:W-:Y:S02]  /*21b0*/  IMAD.MOV.U32 R26, RZ, RZ, R13 ;  /* 0x000000ffff1a7224 */ /* 0x000fe400078e000d */
[----:B------:R-:W-:Y:S05]  /*21c0*/  CALL.REL.NOINC `($__internal_140_$__cuda_sm70_shflsync_bfly_p) ;  /* 0x0000021000007944 */ /* 0x000fea0003c00000 */
[----:B------:R-:W-:Y:S01]  /*21d0*/  SEL R19, R16, R19, P1 ;  /* 0x0000001310137207 */ /* 0x000fe20000800000 */
[----:B-1----:R-:W-:Y:S01]  /*21e0*/  IMAD.MOV.U32 R18, RZ, RZ, R24 ;  /* 0x000000ffff127224 */ /* 0x002fe200078e0018 */
[----:B------:R-:W-:Y:S01]  /*21f0*/  MOV R14, 0x2250 ;  /* 0x00002250000e7802 */ /* 0x000fe20000000f00 */
[----:B0-----:R-:W-:Y:S02]  /*2200*/  IMAD.MOV.U32 R25, RZ, RZ, 0x2 ;  /* 0x00000002ff197424 */ /* 0x001fe400078e00ff */
[----:B------:R-:W-:Y:S02]  /*2210*/  IMAD.MOV.U32 R24, RZ, RZ, 0x181f ;  /* 0x0000181fff187424 */ /* 0x000fe400078e00ff */
[----:B------:R-:W-:-:S02]  /*2220*/  IMAD.MOV.U32 R23, RZ, RZ, -0x1 ;  /* 0xffffffffff177424 */ /* 0x000fc400078e00ff */
[----:B------:R-:W-:Y:S02]  /*2230*/  IMAD.MOV.U32 R26, RZ, RZ, R19 ;  /* 0x000000ffff1a7224 */ /* 0x000fe400078e0013 */
[----:B------:R-:W-:Y:S05]  /*2240*/  CALL.REL.NOINC `($__internal_140_$__cuda_sm70_shflsync_bfly_p) ;  /* 0x0000019000007944 */ /* 0x000fea0003c00000 */
[----:B-1----:R-:W-:Y:S01]  /*2250*/  IMAD.MOV.U32 R16, RZ, RZ, R24 ;  /* 0x000000ffff107224 */ /* 0x002fe200078e0018 */
[----:B0-----:R-:W-:Y:S05]  /*2260*/  BRA `(.L_x_7411) ;  /* 0xfffff0d000007947 */ /* 0x001fea000383ffff */
.L_x_7394:
[----:B------:R-:W-:Y:S01]  /*2270*/  IMAD.MOV.U32 R26, RZ, RZ, R12 ;  /* 0x000000ffff1a7224 */ /* 0x000fe200078e000c */
[----:B------:R-:W-:Y:S01]  /*2280*/  MOV R14, 0x22d0 ;  /* 0x000022d0000e7802 */ /* 0x000fe20000000f00 */
[----:B------:R-:W-:Y:S02]  /*2290*/  IMAD.MOV.U32 R25, RZ, RZ, 0x1 ;  /* 0x00000001ff197424 */ /* 0x000fe400078e00ff */
[----:B------:R-:W-:Y:S02]  /*22a0*/  IMAD.MOV.U32 R24, RZ, RZ, 0x181f ;  /* 0x0000181fff187424 */ /* 0x000fe400078e00ff */
[----:B------:R-:W-:Y:S02]  /*22b0*/  IMAD.MOV.U32 R23, RZ, RZ, -0x1 ;  /* 0xffffffffff177424 */ /* 0x000fe400078e00ff */
[----:B--2---:R-:W-:Y:S05]  /*22c0*/  CALL.REL.NOINC `($__internal_140_$__cuda_sm70_shflsync_bfly_p) ;  /* 0x0000011000007944 */ /* 0x004fea0003c00000 */
[----:B-1----:R-:W-:Y:S01]  /*22d0*/  IMAD.MOV.U32 R17, RZ, RZ, R24 ;  /* 0x000000ffff117224 */ /* 0x002fe200078e0018 */
[----:B0-----:R-:W-:Y:S05]  /*22e0*/  BRA `(.L_x_7412) ;  /* 0xfffff0b000007947 */ /* 0x001fea000383ffff */
.L_x_7395:
[----:B------:R-:W-:Y:S01]  /*22f0*/  IMAD.MOV.U32 R26, RZ, RZ, R18 ;  /* 0x000000ffff1a7224 */ /* 0x000fe200078e0012 */
[----:B------:R-:W-:Y:S01]  /*2300*/  MOV R14, 0x2350 ;  /* 0x00002350000e7802 */ /* 0x000fe20000000f00 */
[----:B------:R-:W-:-:S02]  /*2310*/  IMAD.MOV.U32 R25, RZ, RZ, 0x1 ;  /* 0x00000001ff197424 */ /* 0x000fc400078e00ff */
[----:B------:R-:W-:Y:S02]  /*2320*/  IMAD.MOV.U32 R24, RZ, RZ, 0x181f ;  /* 0x0000181fff187424 */ /* 0x000fe400078e00ff */
[----:B------:R-:W-:Y:S02]  /*2330*/  IMAD.MOV.U32 R23, RZ, RZ, -0x1 ;  /* 0xffffffffff177424 */ /* 0x000fe400078e00ff */
[----:B01----:R-:W-:Y:S05]  /*2340*/  CALL.REL.NOINC `($__internal_140_$__cuda_sm70_shflsync_bfly_p) ;  /* 0x0000009000007944 */ /* 0x003fea0003c00000 */
[----:B-1----:R-:W-:Y:S01]  /*2350*/  IMAD.MOV.U32 R13, RZ, RZ, R24 ;  /* 0x000000ffff0d7224 */ /* 0x002fe200078e0018 */
[----:B0-----:R-:W-:Y:S01]  /*2360*/  SEL R26, R16, R19, P0 ;  /* 0x00000013101a7207 */ /* 0x001fe20000000000 */
[----:B------:R-:W-:Y:S01]  /*2370*/  IMAD.MOV.U32 R25, RZ, RZ, 0x1 ;  /* 0x00000001ff197424 */ /* 0x000fe200078e00ff */
[----:B------:R-:W-:Y:S01]  /*2380*/  MOV R14, 0x23c0 ;  /* 0x000023c0000e7802 */ /* 0x000fe20000000f00 */
[----:B------:R-:W-:Y:S02]  /*2390*/  IMAD.MOV.U32 R24, RZ, RZ, 0x181f ;  /* 0x0000181fff187424 */ /* 0x000fe400078e00ff */
[----:B------:R-:W-:Y:S02]  /*23a0*/  IMAD.MOV.U32 R23, RZ, RZ, -0x1 ;  /* 0xffffffffff177424 */ /* 0x000fe400078e00ff */
[----:B------:R-:W-:Y:S05]  /*23b0*/  CALL.REL.NOINC `($__internal_140_$__cuda_sm70_shflsync_bfly_p) ;  /* 0x0000002000007944 */ /* 0x000fea0003c00000 */
[----:B-1----:R-:W-:Y:S01]  /*23c0*/  IMAD.MOV.U32 R15, RZ, RZ, R24 ;  /* 0x000000ffff0f7224 */ /* 0x002fe200078e0018 */
[----:B0-----:R-:W-:Y:S05]  /*23d0*/  BRA `(.L_x_7413) ;  /* 0xfffff01000007947 */ /* 0x001fea000383ffff */
        .weak           $__internal_140_$__cuda_sm70_shflsync_bfly_p
        .type           $__internal_140_$__cuda_sm70_shflsync_bfly_p,@function
        .size           $__internal_140_$__cuda_sm70_shflsync_bfly_p,(.L_x_11084 - $__internal_140_$__cuda_sm70_shflsync_bfly_p)
$__internal_140_$__cuda_sm70_shflsync_bfly_p:
[----:B------:R-:W-:Y:S01]  /*23e0*/  IMAD.MOV.U32 R15, RZ, RZ, 0x0 ;  /* 0x00000000ff0f7424 */ /* 0x000fe200078e00ff */
[----:B------:R-:W-:Y:S04]  /*23f0*/  WARPSYNC R23 ;  /* 0x0000001700007348 */ /* 0x000fe80003800000 */
[----:B------:R0:W1:Y:S01]  /*2400*/  SHFL.BFLY PT, R24, R26, R25, R24 ;  /* 0x0c0000191a187389 */ /* 0x00006200000e0018 */
[----:B------:R-:W-:Y:S05]  /*2410*/  RET.REL.NODEC R14 `(_ZN4vllm3moe10topkGatingILi8ELi64ELi4ELi16ELi32El6__halfLNS0_11ScoringFuncE0EEEvPKT5_PKbPfiPT4_PiiiibPKf) ;  /* 0xffffdbe00e007950 */ /* 0x000fea0003c3ffff */
.L_x_7414:
        /* <DEDUP_REMOVED lines=14> */
.L_x_11084:


//--------------------- .text._ZN4vllm3moe10topkGatingILi8ELi32ELi4ELi16ELi32El6__halfLNS0_11ScoringFuncE0EEEvPKT5_PKbPfiPT4_PiiiibPKf --------------------------
	.section	.text._ZN4vllm3moe10topkGatingILi8ELi32ELi4ELi16ELi32El6__halfLNS0_11ScoringFuncE0EEEvPKT5_PKbPfiPT4_PiiiibPKf,"ax",@progbits
	.sectioninfo	@"SHI_REGISTERS=30"
	.align	128
        .global         _ZN4vllm3moe10topkGatingILi8ELi32ELi4ELi16ELi32El6__halfLNS0_11ScoringFuncE0EEEvPKT5_PKbPfiPT4_PiiiibPKf
        .type           _ZN4vllm3moe10topkGatingILi8ELi32ELi4ELi16ELi32El6__halfLNS0_11ScoringFuncE0EEEvPKT5_PKbPfiPT4_PiiiibPKf,@function
        .size           _ZN4vllm3moe10topkGatingILi8ELi32ELi4ELi16ELi32El6__halfLNS0_11ScoringFuncE0EEEvPKT5_PKbPfiPT4_PiiiibPKf,(.L_x_11085 - _ZN4vllm3moe10topkGatingILi8ELi32ELi4ELi16ELi32El6__halfLNS0_11ScoringFuncE0EEEvPKT5_PKbPfiPT4_PiiiibPKf)
        .other          _ZN4vllm3moe10topkGatingILi8ELi32ELi4ELi16ELi32El6__halfLNS0_11ScoringFuncE0EEEvPKT5_PKbPfiPT4_PiiiibPKf,@"STO_CUDA_ENTRY STV_DEFAULT"
_ZN4vllm3moe10topkGatingILi8ELi32ELi4ELi16ELi32El6__halfLNS0_11ScoringFuncE0EEEvPKT5_PKbPfiPT4_PiiiibPKf:
.text._ZN4vllm3moe10topkGatingILi8ELi32ELi4ELi16ELi32El6__halfLNS0_11ScoringFuncE0EEEvPKT5_PKbPfiPT4_PiiiibPKf:
        /* <DEDUP_REMOVED lines=53> */
[----:B------:R1:W2:Y:S01]  /*0350*/  MUFU.EX2 R4, R13 ;  /* 0x0000000d00047308 */ /* 0x0002a20000000800 */
[----:B------:R-:W-:Y:S02]  /*0360*/  FADD.FTZ R16, R6, -R11 ;  /* 0x8000000b06107221 */ /* 0x000fe40000010000 */
[----:B------:R-:W-:Y:S02]  /*0370*/  FMUL.FTZ R15, R15, 1.4426950216293334961 ;  /* 0x3fb8aa3b0f0f7820 */ /* 0x000fe40000410000 */
[----:B------:R-:W-:-:S03]  /*0380*/  FMUL.FTZ R16, R16, 1.4426950216293334961 ;  /* 0x3fb8aa3b10107820 */ /* 0x000fc60000410000 */
[----:B------:R2:W3:Y:S01]  /*0390*/  MUFU.EX2 R5, R12 ;  /* 0x0000000c00057308 */ /* 0x0004e20000000800 */
[--C-:B-1----:R-:W-:Y:S02]  /*03a0*/  FADD.FTZ R13, R9, -R11.reuse ;  /* 0x8000000b090d7221 */ /* 0x102fe40000010000 */
[----:B------:R-:W-:Y:S02]  /*03b0*/  FADD.FTZ R11, R7, -R11 ;  /* 0x8000000b070b7221 */ /* 0x000fe40000010000 */
[----:B------:R-:W-:Y:S02]  /*03c0*/  FMUL.FTZ R17, R13, 1.4426950216293334961 ;  /* 0x3fb8aa3b0d117820 */ /* 0x000fe40000410000 */
[----:B0-----:R-:W-:Y:S01]  /*03d0*/  FADD.FTZ R13, RZ, R10 ;  /* 0x0000000aff0d7221 */ /* 0x001fe20000010000 */
[----:B------:R-:W0:Y:S01]  /*03e0*/  MUFU.EX2 R8, R14 ;  /* 0x0000000e00087308 */ /* 0x000e220000000800 */
[----:B------:R-:W-:Y:S02]  /*03f0*/  FMUL.FTZ R11, R11, 1.4426950216293334961 ;  /* 0x3fb8aa3b0b0b7820 */ /* 0x000fe40000410000 */
[----:B--2---:R-:W-:-:S05]  /*0400*/  FADD.FTZ R12, R13, R4 ;  /* 0x000000040d0c7221 */ /* 0x004fca0000010000 */
        /* <DEDUP_REMOVED lines=67> */
.L_x_7415:
[----:B------:R0:W-:Y:S04]  /*0840*/  STL.128 [R1], R4 ;  /* 0x0000000401007387 */ /* 0x0001e80000100c00 */
[----:B------:R0:W-:Y:S02]  /*0850*/  STL.128 [R1+0x10], R8 ;  /* 0x0000100801007387 */ /* 0x0001e40000100c00 */
.L_x_7416:
        /* <DEDUP_REMOVED lines=9> */
.L_x_7427:
        /* <DEDUP_REMOVED lines=33> */
.L_x_7439:
[----:B------:R-:W-:Y:S05]  /*0b00*/  BRA.DIV ~URZ, `(.L_x_7420) ;  /* 0x00000ed27f007947 */ /* 0x000fea000b800000 */
[----:B------:R2:W3:Y:S04]  /*0b10*/  SHFL.BFLY PT, R13, R16, 0x2, 0x1c1f ;  /* 0x0c5c1f00100d7f89 */ /* 0x0004e800000e0000 */
[----:B------:R2:W4:Y:S02]  /*0b20*/  SHFL.BFLY PT, R12, R17, 0x2, 0x1c1f ;  /* 0x0c5c1f00110c7f89 */ /* 0x00052400000e0000 */
.L_x_7440:
        /* <DEDUP_REMOVED lines=12> */
.L_x_7441:
        /* <DEDUP_REMOVED lines=29> */
.L_x_7423:
[----:B------:R-:W-:Y:S05]  /*0dc0*/  BSYNC B1 ;  /* 0x0000000000017941 */ /* 0x000fea0003800000 */
.L_x_7422:
        /* <DEDUP_REMOVED lines=20> */
.L_x_7426:
[----:B------:R-:W-:Y:S05]  /*0f10*/  BSYNC B1 ;  /* 0x0000000000017941 */ /* 0x000fea0003800000 */
.L_x_7425:
[----:B0-----:R-:W-:Y:S05]  /*0f20*/  BRA `(.L_x_7427) ;  /* 0xfffff9c000007947 */ /* 0x001fea000383ffff */
.L_x_7418:
[----:B------:R-:W-:Y:S02]  /*0f30*/  IMAD.MOV.U32 R22, RZ, RZ, RZ ;  /* 0x000000ffff167224 */ /* 0x000fe400078e00ff */
.L_x_7435:
        /* <DEDUP_REMOVED lines=33> */
.L_x_7442:
[----:B------:R-:W-:Y:S05]  /*1150*/  BRA.DIV ~URZ, `(.L_x_7429) ;  /* 0x00000b627f007947 */ /* 0x000fea000b800000 */
[----:B------:R2:W3:Y:S04]  /*1160*/  SHFL.BFLY PT, R13, R16, 0x2, 0x1c1f ;  /* 0x0c5c1f00100d7f89 */ /* 0x0004e800000e0000 */
[----:B------:R2:W4:Y:S02]  /*1170*/  SHFL.BFLY PT, R12, R17, 0x2, 0x1c1f ;  /* 0x0c5c1f00110c7f89 */ /* 0x00052400000e0000 */
.L_x_7443:
        /* <DEDUP_REMOVED lines=12> */
.L_x_7444:
        /* <DEDUP_REMOVED lines=28> */
.L_x_7432:
[----:B------:R-:W-:Y:S05]  /*1400*/  BSYNC B1 ;  /* 0x0000000000017941 */ /* 0x000fea0003800000 */
.L_x_7431:
        /* <DEDUP_REMOVED lines=20> */
.L_x_7434:
[----:B------:R-:W-:Y:S05]  /*1550*/  BSYNC B1 ;  /* 0x0000000000017941 */ /* 0x000fea0003800000 */
.L_x_7433:
[----:B0-----:R-:W-:Y:S05]  /*1560*/  BRA `(.L_x_7435) ;  /* 0xfffff9d000007947 */ /* 0x001fea000383ffff */
.L_x_7424:
[----:B------:R-:W-:Y:S05]  /*1570*/  BSYNC B0 ;  /* 0x0000000000007941 */ /* 0x000fea0003800000 */
.L_x_7417:
        /* <DEDUP_REMOVED lines=19> */
.L_x_7437:
        /* <DEDUP_REMOVED lines=20> */
.L_x_7436:
        /* <DEDUP_REMOVED lines=12> */
.L_x_7438:
        /* <DEDUP_REMOVED lines=11> */
.L_x_7419:
[----:B------:R-:W-:Y:S01]  /*1960*/  IMAD.MOV.U32 R26, RZ, RZ, R18 ;  /* 0x000000ffff1a7224 */ /* 0x000fe200078e0012 */
[----:B------:R-:W-:Y:S01]  /*1970*/  MOV R14, 0x19c0 ;  /* 0x000019c0000e7802 */ /* 0x000fe20000000f00 */
[----:B------:R-:W-:Y:S02]  /*1980*/  IMAD.MOV.U32 R25, RZ, RZ, 0x2 ;  /* 0x00000002ff197424 */ /* 0x000fe400078e00ff */
[----:B------:R-:W-:Y:S02]  /*1990*/  IMAD.MOV.U32 R24, RZ, RZ, 0x1c1f ;  /* 0x00001c1fff187424 */ /* 0x000fe400078e00ff */
[----:B------:R-:W-:Y:S02]  /*19a0*/  IMAD.MOV.U32 R23, RZ, RZ, -0x1 ;  /* 0xffffffffff177424 */ /* 0x000fe400078e00ff */
[----:B------:R-:W-:Y:S05]  /*19b0*/  CALL.REL.NOINC `($__internal_141_$__cuda_sm70_shflsync_bfly_p) ;  /* 0x0000056000007944 */ /* 0x000fea0003c00000 */
[----:B-1----:R-:W-:Y:S01]  /*19c0*/  IMAD.MOV.U32 R19, RZ, RZ, R24 ;  /* 0x000000ffff137224 */ /* 0x002fe200078e0018 */
[----:B0-----:R-:W-:Y:S05]  /*19d0*/  BRA `(.L_x_7439) ;  /* 0xfffff12000007947 */ /* 0x001fea000383ffff */
.L_x_7420:
[----:B------:R-:W-:Y:S01]  /*19e0*/  IMAD.MOV.U32 R26, RZ, RZ, R16 ;  /* 0x000000ffff1a7224 */ /* 0x000fe200078e0010 */
[----:B------:R-:W-:Y:S01]  /*19f0*/  MOV R14, 0x1a40 ;  /* 0x00001a40000e7802 */ /* 0x000fe20000000f00 */
[----:B------:R-:W-:Y:S02]  /*1a00*/  IMAD.MOV.U32 R25, RZ, RZ, 0x2 ;  /* 0x00000002ff197424 */ /* 0x000fe400078e00ff */
[----:B------:R-:W-:-:S02]  /*1a10*/  IMAD.MOV.U32 R24, RZ, RZ, 0x1c1f ;  /* 0x00001c1fff187424 */ /* 0x000fc400078e00ff */
[----:B------:R-:W-:Y:S02]  /*1a20*/  IMAD.MOV.U32 R23, RZ, RZ, -0x1 ;  /* 0xffffffffff177424 */ /* 0x000fe400078e00ff */
[----:B01----:R-:W-:Y:S05]  /*1a30*/  CALL.REL.NOINC `($__internal_141_$__cuda_sm70_shflsync_bfly_p) ;  /* 0x000004e000007944 */ /* 0x003fea0003c00000 */
[----:B-1----:R-:W-:Y:S01]  /*1a40*/  IMAD.MOV.U32 R13, RZ, RZ, R24 ;  /* 0x000000ffff0d7224 */ /* 0x002fe200078e0018 */
[----:B------:R-:W-:Y:S01]  /*1a50*/  MOV R14, 0x1ab0 ;  /* 0x00001ab0000e7802 */ /* 0x000fe20000000f00 */
[----:B0-----:R-:W-:Y:S02]  /*1a60*/  IMAD.MOV.U32 R26, RZ, RZ, R17 ;  /* 0x000000ffff1a7224 */ /* 0x001fe400078e0011 */
[----:B------:R-:W-:Y:S02]  /*1a70*/  IMAD.MOV.U32 R25, RZ, RZ, 0x2 ;  /* 0x00000002ff197424 */ /* 0x000fe400078e00ff */
[----:B------:R-:W-:Y:S02]  /*1a80*/  IMAD.MOV.U32 R24, RZ, RZ, 0x1c1f ;  /* 0x00001c1fff187424 */ /* 0x000fe400078e00ff */
[----:B------:R-:W-:Y:S02]  /*1a90*/  IMAD.MOV.U32 R23, RZ, RZ, -0x1 ;  /* 0xffffffffff177424 */ /* 0x000fe400078e00ff */
[----:B------:R-:W-:Y:S05]  /*1aa0*/  CALL.REL.NOINC `($__internal_141_$__cuda_sm70_shflsync_bfly_p) ;  /* 0x0000047000007944 */ /* 0x000fea0003c00000 */
[----:B-1----:R-:W-:Y:S01]  /*1ab0*/  IMAD.MOV.U32 R12, RZ, RZ, R24 ;  /* 0x000000ffff0c7224 */ /* 0x002fe200078e0018 */
[----:B0-----:R-:W-:Y:S05]  /*1ac0*/  BRA `(.L_x_7440) ;  /* 0xfffff06000007947 */ /* 0x001fea000383ffff */
.L_x_7421:
[----:B------:R-:W-:Y:S01]  /*1ad0*/  IMAD.MOV.U32 R26, RZ, RZ, R18 ;  /* 0x000000ffff1a7224 */ /* 0x000fe200078e0012 */
[----:B------:R-:W-:Y:S01]  /*1ae0*/  MOV R14, 0x1b30 ;  /* 0x00001b30000e7802 */ /* 0x000fe20000000f00 */
[----:B------:R-:W-:-:S02]  /*1af0*/  IMAD.MOV.U32 R25, RZ, RZ, 0x1 ;  /* 0x00000001ff197424 */ /* 0x000fc400078e00ff */
[----:B------:R-:W-:Y:S02]  /*1b00*/  IMAD.MOV.U32 R24, RZ, RZ, 0x1c1f ;  /* 0x00001c1fff187424 */ /* 0x000fe400078e00ff */
[----:B------:R-:W-:Y:S02]  /*1b10*/  IMAD.MOV.U32 R23, RZ, RZ, -0x1 ;  /* 0xffffffffff177424 */ /* 0x000fe400078e00ff */
[----:B--23--:R-:W-:Y:S05]  /*1b20*/  CALL.REL.NOINC `($__internal_141_$__cuda_sm70_shflsync_bfly_p) ;  /* 0x000003f000007944 */ /* 0x00cfea0003c00000 */
[----:B------:R-:W-:Y:S01]  /*1b30*/  FSEL R16, R13, R16, P1 ;  /* 0x000000100d107208 */ /* 0x000fe20000800000 */
[----:B-1----:R-:W-:Y:S01]  /*1b40*/  IMAD.MOV.U32 R13, RZ, RZ, R24 ;  /* 0x000000ffff0d7224 */ /* 0x002fe200078e0018 */
[----:B------:R-:W-:Y:S01]  /*1b50*/  MOV R14, 0x1bb0 ;  /* 0x00001bb0000e7802 */ /* 0x000fe20000000f00 */
[----:B0-----:R-:W-:Y:S02]  /*1b60*/  IMAD.MOV.U32 R25, RZ, RZ, 0x1 ;  /* 0x00000001ff197424 */ /* 0x001fe400078e00ff */
[----:B------:R-:W-:Y:S02]  /*1b70*/  IMAD.MOV.U32 R24, RZ, RZ, 0x1c1f ;  /* 0x00001c1fff187424 */ /* 0x000fe400078e00ff */
[----:B------:R-:W-:Y:S02]  /*1b80*/  IMAD.MOV.U32 R23, RZ, RZ, -0x1 ;  /* 0xffffffffff177424 */ /* 0x000fe400078e00ff */
[----:B------:R-:W-:-:S02]  /*1b90*/  IMAD.MOV.U32 R26, RZ, RZ, R16 ;  /* 0x000000ffff1a7224 */ /* 0x000fc400078e0010 */
[----:B------:R-:W-:Y:S05]  /*1ba0*/  CALL.REL.NOINC `($__internal_141_$__cuda_sm70_shflsync_bfly_p) ;  /* 0x0000037000007944 */ /* 0x000fea0003c00000 */
[----:B0-----:R-:W-:Y:S01]  /*1bb0*/  SEL R26, R12, R17, P1 ;  /* 0x000000110c1a7207 */ /* 0x001fe20000800000 */
[----:B-1----:R-:W-:Y:S01]  /*1bc0*/  IMAD.MOV.U32 R17, RZ, RZ, R24 ;  /* 0x000000ffff117224 */ /* 0x002fe200078e0018 */
[----:B------:R-:W-:Y:S01]  /*1bd0*/  MOV R14, 0x1c20 ;  /* 0x00001c20000e7802 */ /* 0x000fe20000000f00 */
[----:B------:R-:W-:-:S02]  /*1be0*/  IMAD.MOV.U32 R25, RZ, RZ, 0x1 ;  /* 0x00000001ff197424 */ /* 0x000fc400078e00ff */
[----:B------:R-:W-:Y:S02]  /*1bf0*/  IMAD.MOV.U32 R24, RZ, RZ, 0x1c1f ;  /* 0x00001c1fff187424 */ /* 0x000fe400078e00ff */
[----:B------:R-:W-:Y:S02]  /*1c00*/  IMAD.MOV.U32 R23, RZ, RZ, -0x1 ;  /* 0xffffffffff177424 */ /* 0x000fe400078e00ff */
[----:B------:R-:W-:Y:S05]  /*1c10*/  CALL.REL.NOINC `($__internal_141_$__cuda_sm70_shflsync_bfly_p) ;  /* 0x0000030000007944 */ /* 0x000fea0003c00000 */
[----:B-1----:R-:W-:Y:S01]  /*1c20*/  IMAD.MOV.U32 R15, RZ, RZ, R24 ;  /* 0x000000ffff0f7224 */ /* 0x002fe200078e0018 */
[----:B0-----:R-:W-:Y:S05]  /*1c30*/  BRA `(.L_x_7441) ;  /* 0xffffefb000007947 */ /* 0x001fea000383ffff */
.L_x_7428:
        /* <DEDUP_REMOVED lines=8> */
.L_x_7429:
[----:B------:R-:W-:Y:S01]  /*1cc0*/  IMAD.MOV.U32 R26, RZ, RZ, R16 ;  /* 0x000000ffff1a7224 */ /* 0x000fe200078e0010 */
[----:B------:R-:W-:Y:S01]  /*1cd0*/  MOV R14, 0x1d20 ;  /* 0x00001d20000e7802 */ /* 0x000fe20000000f00 */
[----:B------:R-:W-:-:S02]  /*1ce0*/  IMAD.MOV.U32 R25, RZ, RZ, 0x2 ;  /* 0x00000002ff197424 */ /* 0x000fc400078e00ff */
[----:B------:R-:W-:Y:S02]  /*1cf0*/  IMAD.MOV.U32 R24, RZ, RZ, 0x1c1f ;  /* 0x00001c1fff187424 */ /* 0x000fe400078e00ff */
[----:B------:R-:W-:Y:S02]  /*1d00*/  IMAD.MOV.U32 R23, RZ, RZ, -0x1 ;  /* 0xffffffffff177424 */ /* 0x000fe400078e00ff */
[----:B01----:R-:W-:Y:S05]  /*1d10*/  CALL.REL.NOINC `($__internal_141_$__cuda_sm70_shflsync_bfly_p) ;  /* 0x0000020000007944 */ /* 0x003fea0003c00000 */
[----:B-1----:R-:W-:Y:S01]  /*1d20*/  IMAD.MOV.U32 R13, RZ, RZ, R24 ;  /* 0x000000ffff0d7224 */ /* 0x002fe200078e0018 */
[----:B------:R-:W-:Y:S01]  /*1d30*/  MOV R14, 0x1d90 ;  /* 0x00001d90000e7802 */ /* 0x000fe20000000f00 */
[----:B0-----:R-:W-:Y:S02]  /*1d40*/  IMAD.MOV.U32 R26, RZ, RZ, R17 ;  /* 0x000000ffff1a7224 */ /* 0x001fe400078e0011 */
[----:B------:R-:W-:Y:S02]  /*1d50*/  IMAD.MOV.U32 R25, RZ, RZ, 0x2 ;  /* 0x00000002ff197424 */ /* 0x000fe400078e00ff */
[----:B------:R-:W-:Y:S02]  /*1d60*/  IMAD.MOV.U32 R24, RZ, RZ, 0x1c1f ;  /* 0x00001c1fff187424 */ /* 0x000fe400078e00ff */
[----:B------:R-:W-:-:S02]  /*1d70*/  IMAD.MOV.U32 R23, RZ, RZ, -0x1 ;  /* 0xffffffffff177424 */ /* 0x000fc400078e00ff */
[----:B------:R-:W-:Y:S05]  /*1d80*/  CALL.REL.NOINC `($__internal_141_$__cuda_sm70_shflsync_bfly_p) ;  /* 0x0000019000007944 */ /* 0x000fea0003c00000 */
[----:B-1----:R-:W-:Y:S01]  /*1d90*/  IMAD.MOV.U32 R12, RZ, RZ, R24 ;  /* 0x000000ffff0c7224 */ /* 0x002fe200078e0018 */
[----:B0-----:R-:W-:Y:S05]  /*1da0*/  BRA `(.L_x_7443) ;  /* 0xfffff3d000007947 */ /* 0x001fea000383ffff */
.L_x_7430:
        /* <DEDUP_REMOVED lines=23> */
        .weak           $__internal_141_$__cuda_sm70_shflsync_bfly_p
        .type           $__internal_141_$__cuda_sm70_shflsync_bfly_p,@function
        .size           $__internal_141_$__cuda_sm70_shflsync_bfly_p,(.L_x_11085 - $__internal_141_$__cuda_sm70_shflsync_bfly_p)
$__internal_141_$__cuda_sm70_shflsync_bfly_p:
[----:B------:R-:W-:Y:S01]  /*1f20*/  IMAD.MOV.U32 R15, RZ, RZ, 0x0 ;  /* 0x00000000ff0f7424 */ /* 0x000fe200078e00ff */
[----:B------:R-:W-:Y:S04]  /*1f30*/  WARPSYNC R23 ;  /* 0x0000001700007348 */ /* 0x000fe80003800000 */
[----:B------:R0:W1:Y:S01]  /*1f40*/  SHFL.BFLY PT, R24, R26, R25, R24 ;  /* 0x0c0000191a187389 */ /* 0x00006200000e0018 */
[----:B------:R-:W-:Y:S05]  /*1f50*/  RET.REL.NODEC R14 `(_ZN4vllm3moe10topkGatingILi8ELi32ELi4ELi16ELi32El6__halfLNS0_11ScoringFuncE0EEEvPKT5_PKbPfiPT4_PiiiibPKf) ;  /* 0xffffe0a00e007950 */ /* 0x000fea0003c3ffff */
.L_x_7445:
        /* <DEDUP_REMOVED lines=10> */
.L_x_11085:


//--------------------- .text._ZN4vllm3moe10topkGatingILi8ELi16ELi4ELi16ELi32El6__halfLNS0_11ScoringFuncE0EEEvPKT5_PKbPfiPT4_PiiiibPKf --------------------------
	.section	.text._ZN4vllm3moe10topkGatingILi8ELi16ELi4ELi16ELi32El6__halfLNS0_11ScoringFuncE0EEEvPKT5_PKbPfiPT4_PiiiibPKf,"ax",@progbits
	.sectioninfo	@"SHI_REGISTERS=32"
	.align	128
        .global         _ZN4vllm3moe10topkGatingILi8ELi16ELi4ELi16ELi32El6__halfLNS0_11ScoringFuncE0EEEvPKT5_PKbPfiPT4_PiiiibPKf
        .type           _ZN4vllm3moe10topkGatingILi8ELi16ELi4ELi16ELi32El6__halfLNS0_11ScoringFuncE0EEEvPKT5_PKbPfiPT4_PiiiibPKf,@function
        .size           _ZN4vllm3moe10topkGatingILi8ELi16ELi4ELi16ELi32El6__halfLNS0_11ScoringFuncE0EEEvPKT5_PKbPfiPT4_PiiiibPKf,(.L_x_11086 - _ZN4vllm3moe10topkGatingILi8ELi16ELi4ELi16ELi32El6__halfLNS0_11ScoringFuncE0EEEvPKT5_PKbPfiPT4_PiiiibPKf)
        .other          _ZN4vllm3moe10topkGatingILi8ELi16ELi4ELi16ELi32El6__halfLNS0_11ScoringFuncE0EEEvPKT5_PKbPfiPT4_PiiiibPKf,@"STO_CUDA_ENTRY STV_DEFAULT"
_ZN4vllm3moe10topkGatingILi8ELi16ELi4ELi16ELi32El6__halfLNS0_11ScoringFuncE0EEEvPKT5_PKbPfiPT4_PiiiibPKf:
.text._ZN4vllm3moe10topkGatingILi8ELi16ELi4ELi16ELi32El6__halfLNS0_11ScoringFuncE0EEEvPKT5_PKbPfiPT4_PiiiibPKf:
        /* <DEDUP_REMOVED lines=30> */
[----:B------:R-:W-:Y:S01]  /*01e0*/  FMNMX.FTZ R16, R14, R11, !PT ;  /* 0x0000000b0e107209 */ /* 0x000fe20007810000 */
[--C-:B0-----:R-:W-:Y:S02]  /*01f0*/  HADD2.F32 R8, -RZ, R7.reuse.H0_H0 ;  /* 0x20000007ff087230 */ /* 0x101fe40000004100 */
[----:B------:R-:W-:Y:S01]  /*0200*/  HADD2.F32 R7, -RZ, R7.H1_H1 ;  /* 0x30000007ff077230 */ /* 0x000fe20000004100 */
[----:B------:R-:W-:-:S04]  /*0210*/  FMNMX.FTZ R11, R5, R16, !PT ;  /* 0x00000010050b7209 */ /* 0x000fc80007810000 */
[----:B------:R-:W-:-:S04]  /*0220*/  FMNMX.FTZ R11, R4, R11, !PT ;  /* 0x0000000b040b7209 */ /* 0x000fc80007810000 */
[----:B------:R-:W-:-:S04]  /*0230*/  FMNMX.FTZ R11, R6, R11, !PT ;  /* 0x0000000b060b7209 */ /* 0x000fc80007810000 */
        /* <DEDUP_REMOVED lines=20> */
[----:B------:R-:W2:Y:S01]  /*0380*/  MUFU.EX2 R5, R14 ;  /* 0x0000000e00057308 */ /* 0x000ea20000000800 */
[----:B------:R-:W-:Y:S02]  /*0390*/  FADD.FTZ R11, R7, -R11 ;  /* 0x8000000b070b7221 */ /* 0x000fe40000010000 */
[----:B------:R-:W-:Y:S02]  /*03a0*/  FMUL.FTZ R17, R13, 1.4426950216293334961 ;  /* 0x3fb8aa3b0d117820 */ /* 0x000fe40000410000 */
[----:B0-----:R-:W-:Y:S02]  /*03b0*/  FADD.FTZ R13, RZ, R9 ;  /* 0x00000009ff0d7221 */ /* 0x001fe40000010000 */
[----:B------:R-:W-:Y:S01]  /*03c0*/  FMUL.FTZ R11, R11, 1.4426950216293334961 ;  /* 0x3fb8aa3b0b0b7820 */ /* 0x000fe20000410000 */
[----:B------:R1:W0:Y:S08]  /*03d0*/  MUFU.EX2 R4, R12 ;  /* 0x0000000c00047308 */ /* 0x0002300000000800 */
[----:B------:R-:W3:Y:S01]  /*03e0*/  MUFU.EX2 R6, R15 ;  /* 0x0000000f00067308 */ /* 0x000ee20000000800 */
[----:B-1----:R-:W-:-:S04]  /*03f0*/  FADD.FTZ R12, R13, R10 ;  /* 0x0000000a0d0c7221 */ /* 0x002fc80000010000 */
[----:B--2---:R-:W-:-:S03]  /*0400*/  FADD.FTZ R13, R12, R5 ;  /* 0x000000050c0d7221 */ /* 0x004fc60000010000 */
[----:B------:R-:W1:Y:S01]  /*0410*/  MUFU.EX2 R8, R16 ;  /* 0x0000001000087308 */ /* 0x000e620000000800 */
[----:B0-----:R-:W-:-:S07]  /*0420*/  FADD.FTZ R13, R13, R4 ;  /* 0x000000040d0d7221 */ /* 0x001fce0000010000 */
[----:B------:R-:W0:Y:S01]  /*0430*/  MUFU.EX2 R7, R17 ;  /* 0x0000001100077308 */ /* 0x000e220000000800 */
[----:B---3--:R-:W-:-:S07]  /*0440*/  FADD.FTZ R13, R13, R6 ;  /* 0x000000060d0d7221 */ /* 0x008fce0000010000 */
[----:B------:R-:W2:Y:S01]  /*0450*/  MUFU.EX2 R11, R11 ;  /* 0x0000000b000b7308 */ /* 0x000ea20000000800 */
[----:B-1----:R-:W-:-:S04]  /*0460*/  FADD.FTZ R12, R13, R8 ;  /* 0x000000080d0c7221 */ /* 0x002fc80000010000 */
[----:B0-----:R-:W-:-:S04]  /*0470*/  FADD.FTZ R12, R12, R7 ;  /* 0x000000070c0c7221 */ /* 0x001fc80000010000 */
        /* <DEDUP_REMOVED lines=56> */
.L_x_7446:
[----:B------:R0:W-:Y:S04]  /*0800*/  STL.128 [R1], R4 ;  /* 0x0000000401007387 */ /* 0x0001e80000100c00 */
[----:B------:R0:W-:Y:S02]  /*0810*/  STL.128 [R1+0x10], R8 ;  /* 0x0000100801007387 */ /* 0x0001e40000100c00 */
.L_x_7447:
        /* <DEDUP_REMOVED lines=9> */
.L_x_7457:
        /* <DEDUP_REMOVED lines=33> */
.L_x_7468:
[----:B------:R-:W-:Y:S05]  /*0ac0*/  BRA.DIV ~URZ, `(.L_x_7451) ;  /* 0x00000d827f007947 */ /* 0x000fea000b800000 */
[----:B------:R2:W3:Y:S04]  /*0ad0*/  SHFL.BFLY PT, R19, R12, 0x1, 0x1e1f ;  /* 0x0c3e1f000c137f89 */ /* 0x0004e800000e0000 */
[----:B------:R2:W4:Y:S02]  /*0ae0*/  SHFL.BFLY PT, R26, R13, 0x1, 0x1e1f ;  /* 0x0c3e1f000d1a7f89 */ /* 0x00052400000e0000 */
.L_x_7469:
        /* <DEDUP_REMOVED lines=31> */
.L_x_7453:
[----:B------:R-:W-:Y:S05]  /*0ce0*/  BSYNC B1 ;  /* 0x0000000000017941 */ /* 0x000fea0003800000 */
.L_x_7452:
        /* <DEDUP_REMOVED lines=19> */
.L_x_7456:
[----:B------:R-:W-:Y:S05]  /*0e20*/  BSYNC B1 ;  /* 0x0000000000017941 */ /* 0x000fea0003800000 */
.L_x_7455:
[----:B0-----:R-:W-:Y:S05]  /*0e30*/  BRA `(.L_x_7457) ;  /* 0xfffffa7000007947 */ /* 0x001fea000383ffff */
.L_x_7449:
[----:B------:R-:W-:Y:S02]  /*0e40*/  IMAD.MOV.U32 R22, RZ, RZ, RZ ;  /* 0x000000ffff167224 */ /* 0x000fe400078e00ff */
.L_x_7464:
        /* <DEDUP_REMOVED lines=33> */
.L_x_7470:
[----:B------:R-:W-:Y:S05]  /*1060*/  BRA.DIV ~URZ, `(.L_x_7459) ;  /* 0x000009527f007947 */ /* 0x000fea000b800000 */
[----:B------:R2:W3:Y:S04]  /*1070*/  SHFL.BFLY PT, R19, R12, 0x1, 0x1e1f ;  /* 0x0c3e1f000c137f89 */ /* 0x0004e800000e0000 */
[----:B------:R2:W4:Y:S02]  /*1080*/  SHFL.BFLY PT, R16, R13, 0x1, 0x1e1f ;  /* 0x0c3e1f000d107f89 */ /* 0x00052400000e0000 */
.L_x_7471:
        /* <DEDUP_REMOVED lines=30> */
.L_x_7461:
[----:B------:R-:W-:Y:S05]  /*1270*/  BSYNC B1 ;  /* 0x0000000000017941 */ /* 0x000fea0003800000 */
.L_x_7460:
        /* <DEDUP_REMOVED lines=19> */
.L_x_7463:
[----:B------:R-:W-:Y:S05]  /*13b0*/  BSYNC B1 ;  /* 0x0000000000017941 */ /* 0x000fea0003800000 */
.L_x_7462:
[----:B0-----:R-:W-:Y:S05]  /*13c0*/  BRA `(.L_x_7464) ;  /* 0xfffffa8000007947 */ /* 0x001fea000383ffff */
.L_x_7454:
[----:B------:R-:W-:Y:S05]  /*13d0*/  BSYNC B0 ;  /* 0x0000000000007941 */ /* 0x000fea0003800000 */
.L_x_7448:
        /* <DEDUP_REMOVED lines=20> */
.L_x_7466:
        /* <DEDUP_REMOVED lines=20> */
.L_x_7465:
        /* <DEDUP_REMOVED lines=12> */
.L_x_7467:
        /* <DEDUP_REMOVED lines=11> */
.L_x_7450:
[----:B------:R-:W-:Y:S01]  /*17d0*/  IMAD.MOV.U32 R25, RZ, RZ, R15 ;  /* 0x000000ffff197224 */ /* 0x000fe200078e000f */
[----:B------:R-:W-:Y:S01]  /*17e0*/  MOV R16, 0x1830 ;  /* 0x0000183000107802 */ /* 0x000fe20000000f00 */
[----:B------:R-:W-:Y:S02]  /*17f0*/  IMAD.MOV.U32 R24, RZ, RZ, 0x1 ;  /* 0x00000001ff187424 */ /* 0x000fe400078e00ff */
[----:B------:R-:W-:Y:S02]  /*1800*/  IMAD.MOV.U32 R23, RZ, RZ, 0x1e1f ;  /* 0x00001e1fff177424 */ /* 0x000fe400078e00ff */
[----:B------:R-:W-:Y:S02]  /*1810*/  IMAD.MOV.U32 R18, RZ, RZ, -0x1 ;  /* 0xffffffffff127424 */ /* 0x000fe400078e00ff */
[----:B------:R-:W-:Y:S05]  /*1820*/  CALL.REL.NOINC `($__internal_142_$__cuda_sm70_shflsync_bfly_p) ;  /* 0x0000028000007944 */ /* 0x000fea0003c00000 */
[----:B-1----:R-:W-:Y:S01]  /*1830*/  IMAD.MOV.U32 R14, RZ, RZ, R23 ;  /* 0x000000ffff0e7224 */ /* 0x002fe200078e0017 */
[----:B0-----:R-:W-:Y:S05]  /*1840*/  BRA `(.L_x_7468) ;  /* 0xfffff27000007947 */ /* 0x001fea000383ffff */
.L_x_7451:
[----:B------:R-:W-:Y:S01]  /*1850*/  IMAD.MOV.U32 R25, RZ, RZ, R12 ;  /* 0x000000ffff197224 */ /* 0x000fe200078e000c */
[----:B------:R-:W-:Y:S01]  /*1860*/  MOV R16, 0x18b0 ;  /* 0x000018b000107802 */ /* 0x000fe20000000f00 */
[----:B------:R-:W-:Y:S02]  /*1870*/  IMAD.MOV.U32 R24, RZ, RZ, 0x1 ;  /* 0x00000001ff187424 */ /* 0x000fe400078e00ff */
[----:B------:R-:W-:-:S02]  /*1880*/  IMAD.MOV.U32 R23, RZ, RZ, 0x1e1f ;  /* 0x00001e1fff177424 */ /* 0x000fc400078e00ff */
[----:B------:R-:W-:Y:S02]  /*1890*/  IMAD.MOV.U32 R18, RZ, RZ, -0x1 ;  /* 0xffffffffff127424 */ /* 0x000fe400078e00ff */
[----:B01----:R-:W-:Y:S05]  /*18a0*/  CALL.REL.NOINC `($__internal_142_$__cuda_sm70_shflsync_bfly_p) ;  /* 0x0000020000007944 */ /* 0x003fea0003c00000 */
[----:B-1----:R-:W-:Y:S01]  /*18b0*/  IMAD.MOV.U32 R19, RZ, RZ, R23 ;  /* 0x000000ffff137224 */ /* 0x002fe200078e0017 */
[----:B------:R-:W-:Y:S01]  /*18c0*/  MOV R16, 0x1920 ;  /* 0x0000192000107802 */ /* 0x000fe20000000f00 */
[----:B0-----:R-:W-:Y:S02]  /*18d0*/  IMAD.MOV.U32 R25, RZ, RZ, R13 ;  /* 0x000000ffff197224 */ /* 0x001fe400078e000d */
[----:B------:R-:W-:Y:S02]  /*18e0*/  IMAD.MOV.U32 R24, RZ, RZ, 0x1 ;  /* 0x00000001ff187424 */ /* 0x000fe400078e00ff */
[----:B------:R-:W-:Y:S02]  /*18f0*/  IMAD.MOV.U32 R23, RZ, RZ, 0x1e1f ;  /* 0x00001e1fff177424 */ /* 0x000fe400078e00ff */
[----:B------:R-:W-:Y:S02]  /*1900*/  IMAD.MOV.U32 R18, RZ, RZ, -0x1 ;  /* 0xffffffffff127424 */ /* 0x000fe400078e00ff */
[----:B------:R-:W-:Y:S05]  /*1910*/  CALL.REL.NOINC `($__internal_142_$__cuda_sm70_shflsync_bfly_p) ;  /* 0x0000019000007944 */ /* 0x000fea0003c00000 */
[----:B-1----:R-:W-:Y:S01]  /*1920*/  IMAD.MOV.U32 R26, RZ, RZ, R23 ;  /* 0x000000ffff1a7224 */ /* 0x002fe200078e0017 */
[----:B0-----:R-:W-:Y:S05]  /*1930*/  BRA `(.L_x_7469) ;  /* 0xfffff1b000007947 */ /* 0x001fea000383ffff */
.L_x_7458:
[----:B------:R-:W-:Y:S01]  /*1940*/  IMAD.MOV.U32 R25, RZ, RZ, R15 ;  /* 0x000000ffff197224 */ /* 0x000fe200078e000f */
[----:B------:R-:W-:Y:S01]  /*1950*/  MOV R16, 0x19a0 ;  /* 0x000019a000107802 */ /* 0x000fe20000000f00 */
[----:B------:R-:W-:-:S02]  /*1960*/  IMAD.MOV.U32 R24, RZ, RZ, 0x1 ;  /* 0x00000001ff187424 */ /* 0x000fc400078e00ff */
[----:B------:R-:W-:Y:S02]  /*1970*/  IMAD.MOV.U32 R23, RZ, RZ, 0x1e1f ;  /* 0x00001e1fff177424 */ /* 0x000fe400078e00ff */
[----:B------:R-:W-:Y:S02]  /*1980*/  IMAD.MOV.U32 R18, RZ, RZ, -0x1 ;  /* 0xffffffffff127424 */ /* 0x000fe400078e00ff */
[----:B------:R-:W-:Y:S05]  /*1990*/  CALL.REL.NOINC `($__internal_142_$__cuda_sm70_shflsync_bfly_p) ;  /* 0x0000011000007944 */ /* 0x000fea0003c00000 */
[----:B-1----:R-:W-:Y:S01]  /*19a0*/  IMAD.MOV.U32 R14, RZ, RZ, R23 ;  /* 0x000000ffff0e7224 */ /* 0x002fe200078e0017 */
[----:B0-----:R-:W-:Y:S05]  /*19b0*/  BRA `(.L_x_7470) ;  /* 0xfffff6a000007947 */ /* 0x001fea000383ffff */
.L_x_7459:
[----:B------:R-:W-:Y:S01]  /*19c0*/  IMAD.MOV.U32 R25, RZ, RZ, R12 ;  /* 0x000000ffff197224 */ /* 0x000fe200078e000c */
[----:B------:R-:W-:Y:S01]  /*19d0*/  MOV R16, 0x1a20 ;  /* 0x00001a2000107802 */ /* 0x000fe20000000f00 */
[----:B------:R-:W-:Y:S02]  /*19e0*/  IMAD.MOV.U32 R24, RZ, RZ, 0x1 ;  /* 0x00000001ff187424 */ /* 0x000fe400078e00ff */
[----:B------:R-:W-:Y:S02]  /*19f0*/  IMAD.MOV.U32 R23, RZ, RZ, 0x1e1f ;  /* 0x00001e1fff177424 */ /* 0x000fe400078e00ff */
[----:B------:R-:W-:Y:S02]  /*1a00*/  IMAD.MOV.U32 R18, RZ, RZ, -0x1 ;  /* 0xffffffffff127424 */ /* 0x000fe400078e00ff */
[----:B01----:R-:W-:Y:S05]  /*1a10*/  CALL.REL.NOINC `($__internal_142_$__cuda_sm70_shflsync_bfly_p) ;  /* 0x0000009000007944 */ /* 0x003fea0003c00000 */
[----:B-1----:R-:W-:Y:S01]  /*1a20*/  IMAD.MOV.U32 R19, RZ, RZ, R23 ;  /* 0x000000ffff137224 */ /* 0x002fe200078e0017 */
[----:B------:R-:W-:Y:S01]  /*1a30*/  MOV R16, 0x1a90 ;  /* 0x00001a9000107802 */ /* 0x000fe20000000f00 */
[----:B0-----:R-:W-:-:S02]  /*1a40*/  IMAD.MOV.U32 R25, RZ, RZ, R13 ;  /* 0x000000ffff197224 */ /* 0x001fc400078e000d */
[----:B------:R-:W-:Y:S02]  /*1a50*/  IMAD.MOV.U32 R24, RZ, RZ, 0x1 ;  /* 0x00000001ff187424 */ /* 0x000fe400078e00ff */
[----:B------:R-:W-:Y:S02]  /*1a60*/  IMAD.MOV.U32 R23, RZ, RZ, 0x1e1f ;  /* 0x00001e1fff177424 */ /* 0x000fe400078e00ff */
[----:B------:R-:W-:Y:S02]  /*1a70*/  IMAD.MOV.U32 R18, RZ, RZ, -0x1 ;  /* 0xffffffffff127424 */ /* 0x000fe400078e00ff */
[----:B------:R-:W-:Y:S05]  /*1a80*/  CALL.REL.NOINC `($__internal_142_$__cuda_sm70_shflsync_bfly_p) ;  /* 0x0000002000007944 */ /* 0x000fea0003c00000 */
[----:B-1----:R-:W-:Y:S01]  /*1a90*/  IMAD.MOV.U32 R16, RZ, RZ, R23 ;  /* 0x000000ffff107224 */ /* 0x002fe200078e0017 */
[----:B0-----:R-:W-:Y:S05]  /*1aa0*/  BRA `(.L_x_7471) ;  /* 0xfffff5e000007947 */ /* 0x001fea000383ffff */
        .weak           $__internal_142_$__cuda_sm70_shflsync_bfly_p
        .type           $__internal_142_$__cuda_sm70_shflsync_bfly_p,@function
        .size           $__internal_142_$__cuda_sm70_shflsync_bfly_p,(.L_x_11086 - $__internal_142_$__cuda_sm70_shflsync_bfly_p)
$__internal_142_$__cuda_sm70_shflsync_bfly_p:
[----:B------:R-:W-:Y:S01]  /*1ab0*/  IMAD.MOV.U32 R17, RZ, RZ, 0x0 ;  /* 0x00000000ff117424 */ /* 0x000fe200078e00ff */
[----:B------:R-:W-:Y:S04]  /*1ac0*/  WARPSYNC R18 ;  /* 0x0000001200007348 */ /* 0x000fe80003800000 */
[----:B------:R0:W1:Y:S01]  /*1ad0*/  SHFL.BFLY PT, R23, R25, R24, R23 ;  /* 0x0c00001819177389 */ /* 0x00006200000e0017 */
[----:B------:R-:W-:Y:S05]  /*1ae0*/  RET.REL.NODEC R16 `(_ZN4vllm3moe10topkGatingILi8ELi16ELi4ELi16ELi32El6__halfLNS0_11ScoringFuncE0EEEvPKT5_PKbPfiPT4_PiiiibPKf) ;  /* 0xffffe51010007950 */ /* 0x000fea0003c3ffff */
.L_x_7472:
        /* <DEDUP_REMOVED lines=9> */
.L_x_11086:


//--------------------- .text._ZN4vllm3moe10topkGatingILi8ELi8ELi4ELi16ELi32El6__halfLNS0_11ScoringFuncE0EEEvPKT5_PKbPfiPT4_PiiiibPKf --------------------------
	.section	.text._ZN4vllm3moe10topkGatingILi8ELi8ELi4ELi16ELi32El6__halfLNS0_11ScoringFuncE0EEEvPKT5_PKbPfiPT4_PiiiibPKf,"ax",@progbits
	.sectioninfo	@"SHI_REGISTERS=40"
	.align	128
        .global         _ZN4vllm3moe10topkGatingILi8ELi8ELi4ELi16ELi32El6__halfLNS0_11ScoringFuncE0EEEvPKT5_PKbPfiPT4_PiiiibPKf
        .type           _ZN4vllm3moe10topkGatingILi8ELi8ELi4ELi16ELi32El6__halfLNS0_11ScoringFuncE0EEEvPKT5_PKbPfiPT4_PiiiibPKf,@function
        .size           _ZN4vllm3moe10topkGatingILi8ELi8ELi4ELi16ELi32El6__halfLNS0_11ScoringFuncE0EEEvPKT5_PKbPfiPT4_PiiiibPKf,(.L_x_11337 - _ZN4vllm3moe10topkGatingILi8ELi8ELi4ELi16ELi32El6__halfLNS0_11ScoringFuncE0EEEvPKT5_PKbPfiPT4_PiiiibPKf)
        .other          _ZN4vllm3moe10topkGatingILi8ELi8ELi4ELi16ELi32El6__halfLNS0_11ScoringFuncE0EEEvPKT5_PKbPfiPT4_PiiiibPKf,@"STO_CUDA_ENTRY STV_DEFAULT"
_ZN4vllm3moe10topkGatingILi8ELi8ELi4ELi16ELi32El6__halfLNS0_11ScoringFuncE0EEEvPKT5_PKbPfiPT4_PiiiibPKf:
.text._ZN4vllm3moe10topkGatingILi8ELi8ELi4ELi16ELi32El6__halfLNS0_11ScoringFuncE0EEEvPKT5_PKbPfiPT4_PiiiibPKf:
        /* <DEDUP_REMOVED lines=32> */
[----:B0-----:R-:W-:Y:S02]  /*0200*/  HADD2.F32 R3, -RZ, R4.H1_H1 ;  /* 0x30000004ff037230 */ /* 0x001fe40000004100 */
        /* <DEDUP_REMOVED lines=11> */
[----:B-1----:R-:W-:Y:S02]  /*02c0*/  FMNMX.FTZ R8, R4, R19, !PT ;  /* 0x0000001304087209 */ /* 0x002fe40007810000 */
[----:B---3--:R-:W-:Y:S02]  /*02d0*/  @P1 ISETP.NE.AND P2, PT, R2, RZ, PT ;  /* 0x000000ff0200120c */ /* 0x008fe40003f45270 */
[----:B------:R-:W-:-:S05]  /*02e0*/  FMNMX.FTZ R9, R7, R8, !PT ;  /* 0x0000000807097209 */ /* 0x000fca0007810000 */
[--C-:B------:R-:W-:Y:S02]  /*02f0*/  FADD.FTZ R10, R10, -R9.reuse ;  /* 0x800000090a0a7221 */ /* 0x100fe40000010000 */
[--C-:B------:R-:W-:Y:S02]  /*0300*/  FADD.FTZ R5, R3, -R9.reuse ;  /* 0x8000000903057221 */ /* 0x100fe40000010000 */
[----:B------:R-:W-:Y:S02]  /*0310*/  FMUL.FTZ R19, R10, 1.4426950216293334961 ;  /* 0x3fb8aa3b0a137820 */ /* 0x000fe40000410000 */
[----:B------:R-:W-:Y:S02]  /*0320*/  FMUL.FTZ R5, R5, 1.4426950216293334961 ;  /* 0x3fb8aa3b05057820 */ /* 0x000fe40000410000 */
[--C-:B------:R-:W-:Y:S01]  /*0330*/  FADD.FTZ R18, R18, -R9.reuse ;  /* 0x8000000912127221 */ /* 0x100fe20000010000 */
[----:B------:R0:W1:Y:S01]  /*0340*/  MUFU.EX2 R3, R19 ;  /* 0x0000001300037308 */ /* 0x0000620000000800 */
[----:B------:R-:W-:-:S02]  /*0350*/  FADD.FTZ R20, R20, -R9 ;  /* 0x8000000914147221 */ /* 0x000fc40000010000 */
[----:B------:R-:W-:Y:S02]  /*0360*/  FMUL.FTZ R8, R18, 1.4426950216293334961 ;  /* 0x3fb8aa3b12087820 */ /* 0x000fe40000410000 */
[----:B------:R-:W-:Y:S02]  /*0370*/  FMUL.FTZ R10, R20, 1.4426950216293334961 ;  /* 0x3fb8aa3b140a7820 */ /* 0x000fe40000410000 */
[--C-:B------:R-:W-:Y:S01]  /*0380*/  FADD.FTZ R18, R6, -R9.reuse ;  /* 0x8000000906127221 */ /* 0x100fe20000010000 */
[----:B------:R-:W2:Y:S01]  /*0390*/  MUFU.EX2 R5, R5 ;  /* 0x0000000500057308 */ /* 0x000ea20000000800 */
[--C-:B------:R-:W-:Y:S02]  /*03a0*/  FADD.FTZ R22, R22, -R9.reuse ;  /* 0x8000000916167221 */ /* 0x100fe40000010000 */
[----:B0-----:R-:W-:Y:S02]  /*03b0*/  FMUL.FTZ R19, R18, 1.4426950216293334961 ;  /* 0x3fb8aa3b12137820 */ /* 0x001fe40000410000 */
[----:B------:R-:W-:-:S02]  /*03c0*/  FADD.FTZ R18, R4, -R9 ;  /* 0x8000000904127221 */ /* 0x000fc40000010000 */
[----:B------:R-:W-:Y:S01]  /*03d0*/  FMUL.FTZ R22, R22, 1.4426950216293334961 ;  /* 0x3fb8aa3b16167820 */ /* 0x000fe20000410000 */
[----:B------:R-:W0:Y:S01]  /*03e0*/  MUFU.EX2 R8, R8 ;  /* 0x0000000800087308 */ /* 0x000e220000000800 */
[----:B------:R-:W-:Y:S02]  /*03f0*/  FMUL.FTZ R20, R18, 1.4426950216293334961 ;  /* 0x3fb8aa3b12147820 */ /* 0x000fe40000410000 */
[----:B-1----:R-:W-:Y:S02]  /*0400*/  FADD.FTZ R18, RZ, R3 ;  /* 0x00000003ff127221 */ /* 0x002fe40000010000 */
[----:B------:R-:W-:-:S03]  /*0410*/  FADD.FTZ R21, R7, -R9 ;  /* 0x8000000907157221 */ /* 0x000fc60000010000 */
[----:B------:R-:W1:Y:S01]  /*0420*/  MUFU.EX2 R10, R10 ;  /* 0x0000000a000a7308 */ /* 0x000e620000000800 */
[----:B--2---:R-:W-:Y:S02]  /*0430*/  FADD.FTZ R9, R18, R5 ;  /* 0x0000000512097221 */ /* 0x004fe40000010000 */
        /* <DEDUP_REMOVED lines=8> */
[----:B0-----:R-:W-:Y:S02]  /*04c0*/  FADD.FTZ R18, R9, R4 ;  /* 0x0000000409127221 */ /* 0x001fe40000010000 */
[----:B------:R-:W-:Y:S02]  /*04d0*/  IMAD.MOV.U32 R9, RZ, RZ, 0x1 ;  /* 0x00000001ff097424 */ /* 0x000fe400078e00ff */
[----:B-1----:R-:W-:-:S03]  /*04e0*/  FADD.FTZ R18, R18, R7 ;  /* 0x0000000712127221 */ /* 0x002fc60000010000 */
[----:B------:R-:W-:Y:S02]  /*04f0*/  PRMT R2, R9, 0x7610, R2 ;  /* 0x0000761009027816 */ /* 0x000fe40000000002 */
[----:B------:R-:W-:-:S04]  /*0500*/  @P1 SEL R9, RZ, 0x1, P2 ;  /* 0x00000001ff091807 */ /* 0x000fc80001000000 */
[----:B------:R-:W-:Y:S01]  /*0510*/  @P1 PRMT R2, R9, 0x7610, R2 ;  /* 0x0000761009021816 */ /* 0x000fe20000000002 */
[----:B--2---:R-:W-:Y:S02]  /*0520*/  FADD.FTZ R19, R18, R21 ;  /* 0x0000001512137221 */ /* 0x004fe40000010000 */
[----:B------:R-:W-:-:S04]  /*0530*/  IMAD.MOV.U32 R18, RZ, RZ, 0x1 ;  /* 0x00000001ff127424 */ /* 0x000fc800078e00ff */
[----:B------:R-:W0:Y:S01]  /*0540*/  MUFU.RCP R19, R19 ;  /* 0x0000001300137308 */ /* 0x000e220000001000 */
        /* <DEDUP_REMOVED lines=54> */
.L_x_7478:
        /* <DEDUP_REMOVED lines=42> */
.L_x_7476:
        /* <DEDUP_REMOVED lines=86> */
.L_x_7477:
[----:B------:R-:W-:Y:S05]  /*10b0*/  @P0 BRA `(.L_x_7478) ;  /* 0xfffff7f000000947 */ /* 0x000fea000383ffff */
.L_x_7475:
        /* <DEDUP_REMOVED lines=51> */
.L_x_7474:
[----:B------:R-:W-:Y:S01]  /*13f0*/  ISETP.NE.AND P0, PT, R18, c[0x0][0x190], PT ;  /* 0x0000640012007a0c */ /* 0x000fe20003f05270 */
[----:B------:R-:W-:-:S12]  /*1400*/  IMAD.MOV.U32 R31, RZ, RZ, RZ ;  /* 0x000000ffff1f7224 */ /* 0x000fd800078e00ff */
[----:B------:R-:W-:Y:S05]  /*1410*/  @!P0 BRA `(.L_x_7479) ;  /* 0x0000082000008947 */ /* 0x000fea0003800000 */
[----:B------:R-:W-:Y:S01]  /*1420*/  PRMT R29, R2, 0x9910, RZ ;  /* 0x00009910021d7816 */ /* 0x000fe200000000ff */
[----:B------:R-:W-:Y:S01]  /*1430*/  IMAD.MOV.U32 R31, RZ, RZ, RZ ;  /* 0x000000ffff1f7224 */ /* 0x000fe200078e00ff */
[----:B------:R-:W-:Y:S02]  /*1440*/  IADD3 R30, -R30, c[0x0][0x190], RZ ;  /* 0x000064001e1e7a10 */ /* 0x000fe40007ffe1ff */
.L_x_7482:
        /* <DEDUP_REMOVED lines=42> */
.L_x_7480:
        /* <DEDUP_REMOVED lines=84> */
.L_x_7481:
[----:B------:R-:W-:Y:S05]  /*1c30*/  @P0 BRA `(.L_x_7482) ;  /* 0xfffff81000000947 */ /* 0x000fea000383ffff */
.L_x_7479:
        /* <DEDUP_REMOVED lines=51> */
.L_x_7473:
        /* <DEDUP_REMOVED lines=22> */
.L_x_7486:
        /* <DEDUP_REMOVED lines=64> */
.L_x_7485:
        /* <DEDUP_REMOVED lines=36> */
.L_x_7487:
[----:B------:R-:W-:-:S13]  /*2710*/  ISETP.NE.OR P0, PT, R4, RZ, P0 ;  /* 0x000000ff0400720c */ /* 0x000fda0000705670 */
[----:B------:R-:W-:Y:S05]  /*2720*/  @!P0 BRA `(.L_x_7483) ;  /* 0x0000014000008947 */ /* 0x000fea0003800000 */
.L_x_7484:
[----:B--2---:R1:W2:Y:S02]  /*2730*/  MUFU.RCP R15, R29 ;  /* 0x0000001d000f7308 */ /* 0x0042a40000001000 */
.L_x_7488:
        /* <DEDUP_REMOVED lines=19> */
.L_x_7483:
        /* <DEDUP_REMOVED lines=8> */
.L_x_7489:
        /* <DEDUP_REMOVED lines=11> */
.L_x_7490:
        /* <DEDUP_REMOVED lines=14> */
.L_x_11337:


//--------------------- .text._ZN4vllm3moe10topkGatingILi4ELi4ELi4ELi8ELi32El6__halfLNS0_11ScoringFuncE0EEEvPKT5_PKbPfiPT4_PiiiibPKf --------------------------
	.section	.text._ZN4vllm3moe10topkGatingILi4ELi4ELi4ELi8ELi32El6__halfLNS0_11ScoringFuncE0EEEvPKT5_PKbPfiPT4_PiiiibPKf,"ax",@progbits
	.sectioninfo	@"SHI_REGISTERS=32"
	.align	128
        .global         _ZN4vllm3moe10topkGatingILi4ELi4ELi4ELi8ELi32El6__halfLNS0_11ScoringFuncE0EEEvPKT5_PKbPfiPT4_PiiiibPKf
        .type           _ZN4vllm3moe10topkGatingILi4ELi4ELi4ELi8ELi32El6__halfLNS0_11ScoringFuncE0EEEvPKT5_PKbPfiPT4_PiiiibPKf,@function
        .size           _ZN4vllm3moe10topkGatingILi4ELi4ELi4ELi8ELi32El6__halfLNS0_11ScoringFuncE0EEEvPKT5_PKbPfiPT4_PiiiibPKf,(.L_x_11338 - _ZN4vllm3moe10topkGatingILi4ELi4ELi4ELi8ELi32El6__halfLNS0_11ScoringFuncE0EEEvPKT5_PKbPfiPT4_PiiiibPKf)
        .other          _ZN4vllm3moe10topkGatingILi4ELi4ELi4ELi8ELi32El6__halfLNS0_11ScoringFuncE0EEEvPKT5_PKbPfiPT4_PiiiibPKf,@"STO_CUDA_ENTRY STV_DEFAULT"
_ZN4vllm3moe10topkGatingILi4ELi4ELi4ELi8ELi32El6__halfLNS0_11ScoringFuncE0EEEvPKT5_PKbPfiPT4_PiiiibPKf:
.text._ZN4vllm3moe10topkGatingILi4ELi4ELi4ELi8ELi32El6__halfLNS0_11ScoringFuncE0EEEvPKT5_PKbPfiPT4_PiiiibPKf:
        /* <DEDUP_REMOVED lines=27> */
[----:B------:R-:W-:-:S03]  /*01b0*/  IMAD.MOV.U32 R14, RZ, RZ, 0x1 ;  /* 0x00000001ff0e7424 */ /* 0x000fc600078e00ff */
[----:B------:R-:W-:Y:S01]  /*01c0*/  ISETP.LE.AND P2, PT, R11, c[0x0][0x190], PT ;  /* 0x000064000b007a0c */ /* 0x000fe20003f43270 */
[--C-:B--2---:R-:W-:Y:S02]  /*01d0*/  HADD2.F32 R12, -RZ, R2.reuse.H0_H0 ;  /* 0x20000002ff0c7230 */ /* 0x104fe40000004100 */
[----:B------:R-:W-:Y:S02]  /*01e0*/  HADD2.F32 R13, -RZ, R2.H1_H1 ;  /* 0x30000002ff0d7230 */ /* 0x000fe40000004100 */
[--C-:B------:R-:W-:Y:S02]  /*01f0*/  HADD2.F32 R2, -RZ, R3.reuse.H0_H0 ;  /* 0x20000003ff027230 */ /* 0x100fe40000004100 */
[----:B------:R-:W-:Y:S01]  /*0200*/  HADD2.F32 R3, -RZ, R3.H1_H1 ;  /* 0x30000003ff037230 */ /* 0x000fe20000004100 */
[----:B------:R-:W-:-:S04]  /*0210*/  FMNMX.FTZ R15, R12, R13, !PT ;  /* 0x0000000d0c0f7209 */ /* 0x000fc80007810000 */
[----:B------:R-:W-:-:S04]  /*0220*/  FMNMX.FTZ R10, R2, R15, !PT ;  /* 0x0000000f020a7209 */ /* 0x000fc80007810000 */
[----:B------:R-:W-:-:S05]  /*0230*/  FMNMX.FTZ R10, R3, R10, !PT ;  /* 0x0000000a030a7209 */ /* 0x000fca0007810000 */
[--C-:B------:R-:W-:Y:S02]  /*0240*/  FADD.FTZ R12, R12, -R10.reuse ;  /* 0x8000000a0c0c7221 */ /* 0x100fe40000010000 */
[--C-:B------:R-:W-:Y:S02]  /*0250*/  FADD.FTZ R13, R13, -R10.reuse ;  /* 0x8000000a0d0d7221 */ /* 0x100fe40000010000 */
[----:B------:R-:W-:Y:S02]  /*0260*/  FMUL.FTZ R12, R12, 1.4426950216293334961 ;  /* 0x3fb8aa3b0c0c7820 */ /* 0x000fe40000410000 */
[----:B------:R-:W-:Y:S01]  /*0270*/  FMUL.FTZ R13, R13, 1.4426950216293334961 ;  /* 0x3fb8aa3b0d0d7820 */ /* 0x000fe20000410000 */
[----:B---3--:R-:W-:Y:S01]  /*0280*/  @P0 ISETP.NE.AND P3, PT, R0, RZ, PT ;  /* 0x000000ff0000020c */ /* 0x008fe20003f65270 */
[--C-:B------:R-:W-:Y:S02]  /*0290*/  FADD.FTZ R2, R2, -R10.reuse ;  /* 0x8000000a02027221 */ /* 0x100fe40000010000 */
[----:B------:R-:W0:Y:S01]  /*02a0*/  MUFU.EX2 R12, R12 ;  /* 0x0000000c000c7308 */ /* 0x000e220000000800 */
[----:B------:R-:W-:-:S02]  /*02b0*/  FADD.FTZ R10, R3, -R10 ;  /* 0x8000000a030a7221 */ /* 0x000fc40000010000 */
[----:B-1----:R-:W-:Y:S02]  /*02c0*/  FMUL.FTZ R4, R2, 1.4426950216293334961 ;  /* 0x3fb8aa3b02047820 */ /* 0x002fe40000410000 */
[----:B------:R-:W-:-:S03]  /*02d0*/  FMUL.FTZ R10, R10, 1.4426950216293334961 ;  /* 0x3fb8aa3b0a0a7820 */ /* 0x000fc60000410000 */
[----:B------:R-:W1:Y:S08]  /*02e0*/  MUFU.EX2 R13, R13 ;  /* 0x0000000d000d7308 */ /* 0x000e700000000800 */
[----:B------:R-:W2:Y:S01]  /*02f0*/  MUFU.EX2 R3, R4 ;  /* 0x0000000400037308 */ /* 0x000ea20000000800 */
[----:B0-----:R-:W-:-:S07]  /*0300*/  FADD.FTZ R2, RZ, R12 ;  /* 0x0000000cff027221 */ /* 0x001fce0000010000 */
[----:B------:R0:W3:Y:S01]  /*0310*/  MUFU.EX2 R5, R10 ;  /* 0x0000000a00057308 */ /* 0x0000e20000000800 */
[----:B-1----:R-:W-:-:S04]  /*0320*/  FADD.FTZ R2, R2, R13 ;  /* 0x0000000d02027221 */ /* 0x002fc80000010000 */
[----:B--2---:R-:W-:Y:S01]  /*0330*/  FADD.FTZ R2, R2, R3 ;  /* 0x0000000302027221 */ /* 0x004fe20000010000 */
[----:B0-----:R-:W-:-:S03]  /*0340*/  @P0 SEL R10, RZ, 0x1, P3 ;  /* 0x00000001ff0a0807 */ /* 0x001fc60001800000 */
[----:B---3--:R-:W-:-:S06]  /*0350*/  FADD.FTZ R2, R2, R5 ;  /* 0x0000000502027221 */ /* 0x008fcc0000010000 */
[----:B------:R-:W0:Y:S02]  /*0360*/  MUFU.RCP R2, R2 ;  /* 0x0000000200027308 */ /* 0x000e240000001000 */
[-C--:B0-----:R-:W-:Y:S02]  /*0370*/  FMUL.FTZ R0, R3, R2.reuse ;  /* 0x0000000203007220 */ /* 0x081fe40000410000 */
[-C--:B------:R-:W-:Y:S02]  /*0380*/  FMUL.FTZ R4, R12, R2.reuse ;  /* 0x000000020c047220 */ /* 0x080fe40000410000 */
        /* <DEDUP_REMOVED lines=38> */
.L_x_7498:
        /* <DEDUP_REMOVED lines=38> */
.L_x_7494:
        /* <DEDUP_REMOVED lines=36> */
.L_x_7495:
        /* <DEDUP_REMOVED lines=35> */
.L_x_7496:
        /* <DEDUP_REMOVED lines=39> */
.L_x_7497:
[----:B------:R-:W-:Y:S05]  /*0f30*/  @P5 BRA `(.L_x_7498) ;  /* 0xfffff6b000005947 */ /* 0x000fea000383ffff */
.L_x_7493:
        /* <DEDUP_REMOVED lines=17> */
.L_x_7500:
        /* <DEDUP_REMOVED lines=39> */
.L_x_7499:
        /* <DEDUP_REMOVED lines=10> */
.L_x_7492:
[----:B------:R-:W-:Y:S01]  /*1360*/  ISETP.GE.U32.AND P0, PT, R10, 0x3, PT ;  /* 0x000000030a00780c */ /* 0x000fe20003f06070 */
[----:B------:R-:W-:-:S12]  /*1370*/  IMAD.MOV.U32 R11, RZ, RZ, RZ ;  /* 0x000000ffff0b7224 */ /* 0x000fd800078e00ff */
[----:B------:R-:W-:Y:S05]  /*1380*/  @!P0 BRA `(.L_x_7501) ;  /* 0x0000095000008947 */ /* 0x000fea0003800000 */
[----:B------:R-:W-:Y:S01]  /*1390*/  PRMT R10, R5, 0x9910, RZ ;  /* 0x00009910050a7816 */ /* 0x000fe200000000ff */
[----:B------:R-:W-:Y:S01]  /*13a0*/  IMAD.MOV.U32 R11, RZ, RZ, RZ ;  /* 0x000000ffff0b7224 */ /* 0x000fe200078e00ff */
[----:B------:R-:W-:Y:S02]  /*13b0*/  ULDC UR5, c[0x0][0x190] ;  /* 0x0000640000057ab9 */ /* 0x000fe40000000800 */
[----:B------:R-:W-:Y:S02]  /*13c0*/  UIADD3 UR5, -UR4, UR5, URZ ;  /* 0x0000000504057290 */ /* 0x000fe4000fffe13f */
.L_x_7506:
        /* <DEDUP_REMOVED lines=37> */
.L_x_7502:
        /* <DEDUP_REMOVED lines=35> */
.L_x_7503:
        /* <DEDUP_REMOVED lines=34> */
.L_x_7504:
        /* <DEDUP_REMOVED lines=38> */
.L_x_7505:
[----:B------:R-:W-:Y:S05]  /*1cd0*/  @P5 BRA `(.L_x_7506) ;  /* 0xfffff6f000005947 */ /* 0x000fea000383ffff */
.L_x_7501:
        /* <DEDUP_REMOVED lines=17> */
.L_x_7508:
        /* <DEDUP_REMOVED lines=43> */
.L_x_7507:
[----:B------:R-:W-:Y:S01]  /*20a0*/  IADD3 R8, R8, 0x1, RZ ;  /* 0x0000000108087810 */ /* 0x000fe20007ffe0ff */
[----:B------:R-:W-:Y:S01]  /*20b0*/  IMAD.X R15, RZ, RZ, R15, P4 ;  /* 0x000000ffff0f7224 */ /* 0x000fe200020e060f */
[----:B0-----:R-:W-:Y:S01]  /*20c0*/  IADD3 R5, R5, c[0x0][0x178], RZ ;  /* 0x00005e0005057a10 */ /* 0x001fe20007ffe0ff */
[----:B------:R-:W-:Y:S02]  /*20d0*/  IMAD.X R18, RZ, RZ, R18, P3 ;  /* 0x000000ffff127224 */ /* 0x000fe400018e0612 */
[----:B------:R-:W-:Y:S01]  /*20e0*/  IMAD.X R17, RZ, RZ, R17, P1 ;  /* 0x000000ffff117224 */ /* 0x000fe200008e0611 */
[----:B------:R-:W-:Y:S05]  /*20f0*/  @P0 BRA `(.L_x_7508) ;  /* 0xfffffcf000000947 */ /* 0x000fea000383ffff */
.L_x_7491:
        /* <DEDUP_REMOVED lines=21> */
.L_x_7512:
        /* <DEDUP_REMOVED lines=64> */
.L_x_7511:
        /* <DEDUP_REMOVED lines=36> */
.L_x_7513:
[----:B------:R-:W-:-:S13]  /*2890*/  ISETP.NE.OR P0, PT, R2, RZ, P0 ;  /* 0x000000ff0200720c */ /* 0x000fda0000705670 */
[----:B------:R-:W-:Y:S05]  /*28a0*/  @!P0 BRA `(.L_x_7509) ;  /* 0x0000014000008947 */ /* 0x000fea0003800000 */
.L_x_7510:
[----:B01----:R0:W1:Y:S02]  /*28b0*/  MUFU.RCP R17, R9 ;  /* 0x0000000900117308 */ /* 0x0030640000001000 */
.L_x_7514:
        /* <DEDUP_REMOVED lines=19> */
.L_x_7509:
        /* <DEDUP_REMOVED lines=8> */
.L_x_7515:
        /* <DEDUP_REMOVED lines=11> */
.L_x_7516:
        /* <DEDUP_REMOVED lines=14> */
.L_x_11338:


//--------------------- .text._ZN4vllm3moe10topkGatingILi2ELi2ELi4ELi4ELi32El6__halfLNS0_11ScoringFuncE0EEEvPKT5_PKbPfiPT4_PiiiibPKf --------------------------
	.section	.text._ZN4vllm3moe10topkGatingILi2ELi2ELi4ELi4ELi32El6__halfLNS0_11ScoringFuncE0EEEvPKT5_PKbPfiPT4_PiiiibPKf,"ax",@progbits
	.sectioninfo	@"SHI_REGISTERS=32"
	.align	128
        .global         _ZN4vllm3moe10topkGatingILi2ELi2ELi4ELi4ELi32El6__halfLNS0_11ScoringFuncE0EEEvPKT5_PKbPfiPT4_PiiiibPKf
        .type           _ZN4vllm3moe10topkGatingILi2ELi2ELi4ELi4ELi32El6__halfLNS0_11ScoringFuncE0EEEvPKT5_PKbPfiPT4_PiiiibPKf,@function
        .size           _ZN4vllm3moe10topkGatingILi2ELi2ELi4ELi4ELi32El6__halfLNS0_11ScoringFuncE0EEEvPKT5_PKbPfiPT4_PiiiibPKf,(.L_x_11339 - _ZN4vllm3moe10topkGatingILi2ELi2ELi4ELi4ELi32El6__halfLNS0_11ScoringFuncE0EEEvPKT5_PKbPfiPT4_PiiiibPKf)
        .other          _ZN4vllm3moe10topkGatingILi2ELi2ELi4ELi4ELi32El6__halfLNS0_11ScoringFuncE0EEEvPKT5_PKbPfiPT4_PiiiibPKf,@"STO_CUDA_ENTRY STV_DEFAULT"
_ZN4vllm3moe10topkGatingILi2ELi2ELi4ELi4ELi32El6__halfLNS0_11ScoringFuncE0EEEvPKT5_PKbPfiPT4_PiiiibPKf:
.text._ZN4vllm3moe10topkGatingILi2ELi2ELi4ELi4ELi32El6__halfLNS0_11ScoringFuncE0EEEvPKT5_PKbPfiPT4_PiiiibPKf:
        /* <DEDUP_REMOVED lines=22> */
[----:B------:R-:W4:Y:S04]  /*0160*/  @P2 LDG.E R0, [R4.64] ;  /* 0x0000000604002981 */ /* 0x000f28000c1e1900 */
[----:B------:R-:W5:Y:S01]  /*0170*/  @P2 LDG.E R17, [R4.64+0x4] ;  /* 0x0000040604112981 */ /* 0x000f62000c1e1900 */
[----:B------:R-:W-:Y:S01]  /*0180*/  IMAD.MOV.U32 R18, RZ, RZ, RZ ;  /* 0x000000ffff127224 */ /* 0x000fe200078e00ff */
[----:B--2---:R-:W-:-:S02]  /*0190*/  HADD2.F32 R3, -RZ, R2.H0_H0 ;  /* 0x20000002ff037230 */ /* 0x004fc40000004100 */
[----:B------:R-:W-:-:S05]  /*01a0*/  HADD2.F32 R2, -RZ, R2.H1_H1 ;  /* 0x30000002ff027230 */ /* 0x000fca0000004100 */
[----:B------:R-:W-:-:S05]  /*01b0*/  FMNMX.FTZ R8, R3, R2, !PT ;  /* 0x0000000203087209 */ /* 0x000fca0007810000 */
[--C-:B------:R-:W-:Y:S02]  /*01c0*/  FADD.FTZ R3, R3, -R8.reuse ;  /* 0x8000000803037221 */ /* 0x100fe40000010000 */
[----:B------:R-:W-:Y:S02]  /*01d0*/  FADD.FTZ R2, R2, -R8 ;  /* 0x8000000802027221 */ /* 0x000fe40000010000 */
[----:B------:R-:W-:Y:S02]  /*01e0*/  FMUL.FTZ R3, R3, 1.4426950216293334961 ;  /* 0x3fb8aa3b03037820 */ /* 0x000fe40000410000 */
[----:B0-----:R-:W-:Y:S02]  /*01f0*/  FMUL.FTZ R7, R2, 1.4426950216293334961 ;  /* 0x3fb8aa3b02077820 */ /* 0x001fe40000410000 */
[----:B------:R-:W-:Y:S02]  /*0200*/  IMAD.MOV.U32 R8, RZ, RZ, 0x1 ;  /* 0x00000001ff087424 */ /* 0x000fe400078e00ff */
        /* <DEDUP_REMOVED lines=9> */
[C---:B------:R-:W-:Y:S02]  /*02a0*/  FSETP.GEU.FTZ.AND P1, PT, |R11|.reuse, +INF , PT ;  /* 0x7f8000000b00780b */ /* 0x040fe40003f3e200 */
[----:B------:R-:W-:Y:S02]  /*02b0*/  @P0 SEL R2, RZ, 0x1, P3 ;  /* 0x00000001ff020807 */ /* 0x000fe40001800000 */
[----:B------:R-:W-:-:S02]  /*02c0*/  FSEL R11, R11, RZ, !P1 ;  /* 0x000000ff0b0b7208 */ /* 0x000fc40004800000 */
[----:B------:R-:W-:Y:S02]  /*02d0*/  ISETP.LE.AND P1, PT, R3, c[0x0][0x190], PT ;  /* 0x0000640003007a0c */ /* 0x000fe40003f23270 */
[----:B------:R-:W-:Y:S01]  /*02e0*/  FSETP.GEU.FTZ.AND P4, PT, |R10|, +INF , PT ;  /* 0x7f8000000a00780b */ /* 0x000fe20003f9e200 */
[----:B----4-:R-:W-:Y:S01]  /*02f0*/  @P2 FADD.FTZ R9, R11, R0 ;  /* 0x000000000b092221 */ /* 0x010fe20000010000 */
[----:B------:R-:W-:Y:S01]  /*0300*/  @P0 PRMT R8, R2, 0x7610, R8 ;  /* 0x0000761002080816 */ /* 0x000fe20000000008 */
[----:B------:R-:W-:Y:S01]  /*0310*/  @!P2 IMAD.MOV.U32 R9, RZ, RZ, R11 ;  /* 0x000000ffff09a224 */ /* 0x000fe200078e000b */
[----:B------:R-:W-:-:S05]  /*0320*/  FSEL R10, R10, RZ, !P4 ;  /* 0x000000ff0a0a7208 */ /* 0x000fca0006000000 */
        /* <DEDUP_REMOVED lines=21> */
.L_x_7520:
        /* <DEDUP_REMOVED lines=105> */
.L_x_7519:
        /* <DEDUP_REMOVED lines=20> */
.L_x_7521:
        /* <DEDUP_REMOVED lines=38> */
.L_x_7518:
        /* <DEDUP_REMOVED lines=8> */
.L_x_7523:
        /* <DEDUP_REMOVED lines=101> */
.L_x_7522:
        /* <DEDUP_REMOVED lines=16> */
.L_x_7524:
        /* <DEDUP_REMOVED lines=34> */
.L_x_7517:
        /* <DEDUP_REMOVED lines=21> */
.L_x_7528:
        /* <DEDUP_REMOVED lines=64> */
.L_x_7527:
        /* <DEDUP_REMOVED lines=36> */
.L_x_7529:
[----:B------:R-:W-:-:S13]  /*2030*/  ISETP.NE.OR P0, PT, R2, RZ, P0 ;  /* 0x000000ff0200720c */ /* 0x000fda0000705670 */
[----:B------:R-:W-:Y:S05]  /*2040*/  @!P0 BRA `(.L_x_7525) ;  /* 0x0000014000008947 */ /* 0x000fea0003800000 */
.L_x_7526:
[----:B-12---:R1:W2:Y:S02]  /*2050*/  MUFU.RCP R15, R18 ;  /* 0x00000012000f7308 */ /* 0x0062a40000001000 */
.L_x_7530:
        /* <DEDUP_REMOVED lines=19> */
.L_x_7525:
        /* <DEDUP_REMOVED lines=8> */
.L_x_7531:
        /* <DEDUP_REMOVED lines=11> */
.L_x_7532:
        /* <DEDUP_REMOVED lines=12> */
.L_x_11339:


//--------------------- .text._ZN4vllm3moe10topkGatingILi1ELi1ELi4ELi2ELi32El6__halfLNS0_11ScoringFuncE0EEEvPKT5_PKbPfiPT4_PiiiibPKf --------------------------
	.section	.text._ZN4vllm3moe10topkGatingILi1ELi1ELi4ELi2ELi32El6__halfLNS0_11ScoringFuncE0EEEvPKT5_PKbPfiPT4_PiiiibPKf,"ax",@progbits
	.sectioninfo	@"SHI_REGISTERS=32"
	.align	128
        .global         _ZN4vllm3moe10topkGatingILi1ELi1ELi4ELi2ELi32El6__halfLNS0_11ScoringFuncE0EEEvPKT5_PKbPfiPT4_PiiiibPKf
        .type           _ZN4vllm3moe10topkGatingILi1ELi1ELi4ELi2ELi32El6__halfLNS0_11ScoringFuncE0EEEvPKT5_PKbPfiPT4_PiiiibPKf,@function
        .size           _ZN4vllm3moe10topkGatingILi1ELi1ELi4ELi2ELi32El6__halfLNS0_11ScoringFuncE0EEEvPKT5_PKbPfiPT4_PiiiibPKf,(.L_x_11340 - _ZN4vllm3moe10topkGatingILi1ELi1ELi4ELi2ELi32El6__halfLNS0_11ScoringFuncE0EEEvPKT5_PKbPfiPT4_PiiiibPKf)
        .other          _ZN4vllm3moe10topkGatingILi1ELi1ELi4ELi2ELi32El6__halfLNS0_11ScoringFuncE0EEEvPKT5_PKbPfiPT4_PiiiibPKf,@"STO_CUDA_ENTRY STV_DEFAULT"
_ZN4vllm3moe10topkGatingILi1ELi1ELi4ELi2ELi32El6__halfLNS0_11ScoringFuncE0EEEvPKT5_PKbPfiPT4_PiiiibPKf:
.text._ZN4vllm3moe10topkGatingILi1ELi1ELi4ELi2ELi32El6__halfLNS0_11ScoringFuncE0EEEvPKT5_PKbPfiPT4_PiiiibPKf:
        /* <DEDUP_REMOVED lines=21> */
[----:B--2---:R-:W-:-:S05]  /*0150*/  HADD2.F32 R4, -RZ, R2.H0_H0 ;  /* 0x20000002ff047230 */ /* 0x004fca0000004100 */
        /* <DEDUP_REMOVED lines=47> */
.L_x_7536:
        /* <DEDUP_REMOVED lines=39> */
.L_x_7535:
        /* <DEDUP_REMOVED lines=28> */
.L_x_7537:
        /* <DEDUP_REMOVED lines=21> */
.L_x_7534:
        /* <DEDUP_REMOVED lines=21> */
.L_x_7539:
        /* <DEDUP_REMOVED lines=35> */
.L_x_7538:
[----:B------:R-:W-:Y:S05]  /*0d50*/  @!P3 BRA `(.L_x_7533) ;  /* 0x000002600000b947 */ /* 0x000fea0003800000 */
[----:B------:R-:W-:Y:S02]  /*0d60*/  IMAD R6, R0, c[0x0][0x190], R16 ;  /* 0x0000640000067a24 */ /* 0x000fe400078e0210 */
[----:B------:R-:W-:-:S02]  /*0d70*/  IMAD.MOV.U32 R3, RZ, RZ, 0x8 ;  /* 0x00000008ff037424 */ /* 0x000fc400078e00ff */
[----:B------:R-:W-:Y:S01]  /*0d80*/  IMAD R11, R16, c[0x0][0x178], R11 ;  /* 0x00005e00100b7a24 */ /* 0x000fe200078e020b */
[----:B------:R-:W-:Y:S01]  /*0d90*/  IADD3 R16, RZ, -c[0x0][0x194], RZ ;  /* 0x80006500ff107a10 */ /* 0x000fe20007ffe0ff */
[----:B------:R-:W-:Y:S02]  /*0da0*/  IMAD.MOV.U32 R7, RZ, RZ, 0x4 ;  /* 0x00000004ff077424 */ /* 0x000fe400078e00ff */
[----:B------:R-:W-:Y:S01]  /*0db0*/  IMAD.WIDE R2, R6, R3, c[0x0][0x180] ;  /* 0x0000600006027625 */ /* 0x000fe200078e0203 */
[----:B------:R-:W-:-:S03]  /*0dc0*/  LEA R11, R12, R11, 0x7 ;  /* 0x0000000b0c0b7211 */ /* 0x000fc600078e38ff */
[C---:B------:R-:W-:Y:S01]  /*0dd0*/  IMAD.WIDE R4, R6.reuse, R7, c[0x0][0x188] ;  /* 0x0000620006047625 */ /* 0x040fe200078e0207 */
[----:B------:R-:W-:Y:S02]  /*0de0*/  MOV R17, R3 ;  /* 0x0000000300117202 */ /* 0x000fe40000000f00 */
        /* <DEDUP_REMOVED lines=8> */
[----:B------:R-:W-:-:S02]  /*0e70*/  IMAD.MOV.U32 R12, RZ, RZ, R4 ;  /* 0x000000ffff0c7224 */ /* 0x000fc400078e0004 */
[----:B------:R-:W-:-:S03]  /*0e80*/  IMAD.MOV.U32 R8, RZ, RZ, R6 ;  /* 0x000000ffff087224 */ /* 0x000fc600078e0006 */
.L_x_7540:
        /* <DEDUP_REMOVED lines=19> */
.L_x_7533:
        /* <DEDUP_REMOVED lines=24> */
.L_x_7544:
        /* <DEDUP_REMOVED lines=56> */
.L_x_7543:
        /* <DEDUP_REMOVED lines=34> */
.L_x_7545:
[----:B------:R-:W-:-:S13]  /*16e0*/  ISETP.NE.OR P0, PT, R6, RZ, P0 ;  /* 0x000000ff0600720c */ /* 0x000fda0000705670 */
[----:B------:R-:W-:Y:S05]  /*16f0*/  @!P0 BRA `(.L_x_7541) ;  /* 0x0000015000008947 */ /* 0x000fea0003800000 */
.L_x_7542:
[----:B------:R1:W2:Y:S02]  /*1700*/  MUFU.RCP R19, R13 ;  /* 0x0000000d00137308 */ /* 0x0002a40000001000 */
.L_x_7546:
        /* <DEDUP_REMOVED lines=20> */
.L_x_7541:
        /* <DEDUP_REMOVED lines=8> */
.L_x_7547:
        /* <DEDUP_REMOVED lines=11> */
.L_x_7548:
        /* <DEDUP_REMOVED lines=16> */
.L_x_11340:


//--------------------- .text._ZN4vllm3moe10topkGatingILi18ELi576ELi4ELi4ELi32Ej6__halfLNS0_11ScoringFuncE0EEEvPKT5_PKbPfiPT4_PiiiibPKf --------------------------
	.section	.text._ZN4vllm3moe10topkGatingILi18ELi576ELi4ELi4ELi32Ej6__halfLNS0_11ScoringFuncE0EEEvPKT5_PKbPfiPT4_PiiiibPKf,"ax",@progbits
	.sectioninfo	@"SHI_REGISTERS=40"
	.align	128
        .global         _ZN4vllm3moe10topkGatingILi18ELi576ELi4ELi4ELi32Ej6__halfLNS0_11ScoringFuncE0EEEvPKT5_PKbPfiPT4_PiiiibPKf
        .type           _ZN4vllm3moe10topkGatingILi18ELi576ELi4ELi4ELi32Ej6__halfLNS0_11ScoringFuncE0EEEvPKT5_PKbPfiPT4_PiiiibPKf,@function
        .size           _ZN4vllm3moe10topkGatingILi18ELi576ELi4ELi4ELi32Ej6__halfLNS0_11ScoringFuncE0EEEvPKT5_PKbPfiPT4_PiiiibPKf,(.L_x_11087 - _ZN4vllm3moe10topkGatingILi18ELi576ELi4ELi4ELi32Ej6__halfLNS0_11ScoringFuncE0EEEvPKT5_PKbPfiPT4_PiiiibPKf)
        .other          _ZN4vllm3moe10topkGatingILi18ELi576ELi4ELi4ELi32Ej6__halfLNS0_11ScoringFuncE0EEEvPKT5_PKbPfiPT4_PiiiibPKf,@"STO_CUDA_ENTRY STV_DEFAULT"
_ZN4vllm3moe10topkGatingILi18ELi576ELi4ELi4ELi32Ej6__halfLNS0_11ScoringFuncE0EEEvPKT5_PKbPfiPT4_PiiiibPKf:
.text._ZN4vllm3moe10topkGatingILi18ELi576ELi4ELi4ELi32Ej6__halfLNS0_11ScoringFuncE0EEEvPKT5_PKbPfiPT4_PiiiibPKf:
        /* <DEDUP_REMOVED lines=267> */
.L_x_7549:
        /* <DEDUP_REMOVED lines=9> */
.L_x_7550:
        /* <DEDUP_REMOVED lines=9> */
.L_x_7566:
        /* <DEDUP_REMOVED lines=80> */
.L_x_7583:
[----:B------:R-:W-:Y:S05]  /*16d0*/  BRA.DIV ~URZ, `(.L_x_7554) ;  /* 0x000015b27f007947 */ /* 0x000fea000b800000 */
[----:B------:R2:W3:Y:S04]  /*16e0*/  SHFL.BFLY PT, R32, R35, 0x10, 0x1f ;  /* 0x0e001f0023207f89 */ /* 0x0004e800000e0000 */
[----:B------:R2:W4:Y:S02]  /*16f0*/  SHFL.BFLY PT, R26, R27, 0x10, 0x1f ;  /* 0x0e001f001b1a7f89 */ /* 0x00052400000e0000 */
.L_x_7584:
        /* <DEDUP_REMOVED lines=12> */
.L_x_7585:
[----:B-1----:R-:W-:-:S13]  /*17c0*/  FSETP.GEU.FTZ.AND P1, PT, R25, R34, PT ;  /* 0x000000221900720b */ /* 0x002fda0003f3e000 */
[----:B------:R-:W-:-:S04]  /*17d0*/  @P1 FSETP.NEU.FTZ.AND P2, PT, R25, R34, PT ;  /* 0x000000221900120b */ /* 0x000fc80003f5d000 */
[----:B---3--:R-:W-:-:S13]  /*17e0*/  @P1 ISETP.LT.AND P0, PT, R27, R26, !P2 ;  /* 0x0000001a1b00120c */ /* 0x008fda0005701270 */
[----:B0-----:R-:W-:Y:S01]  /*17f0*/  FSEL R25, R34, R25, P0 ;  /* 0x0000001922197208 */ /* 0x001fe20000000000 */
[----:B------:R-:W-:Y:S05]  /*1800*/  BRA.DIV ~URZ, `(.L_x_7556) ;  /* 0x000016f27f007947 */ /* 0x000fea000b800000 */
[----:B------:R0:W1:Y:S02]  /*1810*/  SHFL.BFLY PT, R34, R25, 0x4, 0x1f ;  /* 0x0c801f0019227f89 */ /* 0x00006400000e0000 */
.L_x_7586:
[----:B--2---:R-:W-:Y:S01]  /*1820*/  FSEL R35, R35, R32, P0 ;  /* 0x0000002023237208 */ /* 0x004fe20000000000 */
[----:B------:R-:W-:Y:S05]  /*1830*/  BRA.DIV ~URZ, `(.L_x_7557) ;  /* 0x000017427f007947 */ /* 0x000fea000b800000 */
[----:B------:R-:W-:Y:S02]  /*1840*/  SEL R27, R27, R26, P0 ;  /* 0x0000001a1b1b7207 */ /* 0x000fe40000000000 */
[----:B------:R2:W3:Y:S04]  /*1850*/  SHFL.BFLY PT, R26, R35, 0x4, 0x1f ;  /* 0x0c801f00231a7f89 */ /* 0x0004e800000e0000 */
[----:B------:R2:W4:Y:S02]  /*1860*/  SHFL.BFLY PT, R32, R27, 0x4, 0x1f ;  /* 0x0c801f001b207f89 */ /* 0x00052400000e0000 */
.L_x_7587:
        /* <DEDUP_REMOVED lines=12> */
.L_x_7588:
[----:B-1----:R-:W-:-:S13]  /*1930*/  FSETP.GEU.FTZ.AND P1, PT, R25, R26, PT ;  /* 0x0000001a1900720b */ /* 0x002fda0003f3e000 */
[----:B------:R-:W-:-:S04]  /*1940*/  @P1 FSETP.NEU.FTZ.AND P2, PT, R25, R26, PT ;  /* 0x0000001a1900120b */ /* 0x000fc80003f5d000 */
[----:B---3--:R-:W-:-:S13]  /*1950*/  @P1 ISETP.LT.AND P0, PT, R27, R32, !P2 ;  /* 0x000000201b00120c */ /* 0x008fda0005701270 */
[----:B0-----:R-:W-:Y:S01]  /*1960*/  FSEL R25, R26, R25, P0 ;  /* 0x000000191a197208 */ /* 0x001fe20000000000 */
[----:B------:R-:W-:Y:S05]  /*1970*/  BRA.DIV ~URZ, `(.L_x_7559) ;  /* 0x000018827f007947 */ /* 0x000fea000b800000 */
[----:B------:R0:W1:Y:S02]  /*1980*/  SHFL.BFLY PT, R26, R25, 0x1, 0x1f ;  /* 0x0c201f00191a7f89 */ /* 0x00006400000e0000 */
.L_x_7589:
[----:B--2---:R-:W-:Y:S01]  /*1990*/  FSEL R34, R34, R35, P0 ;  /* 0x0000002322227208 */ /* 0x004fe20000000000 */
[----:B------:R-:W-:Y:S05]  /*19a0*/  BRA.DIV ~URZ, `(.L_x_7560) ;  /* 0x000018d27f007947 */ /* 0x000fea000b800000 */
[----:B------:R-:W-:Y:S02]  /*19b0*/  SEL R32, R27, R32, P0 ;  /* 0x000000201b207207 */ /* 0x000fe40000000000 */
[----:B------:R2:W3:Y:S04]  /*19c0*/  SHFL.BFLY PT, R27, R34, 0x1, 0x1f ;  /* 0x0c201f00221b7f89 */ /* 0x0004e800000e0000 */
[----:B------:R2:W4:Y:S02]  /*19d0*/  SHFL.BFLY PT, R21, R32, 0x1, 0x1f ;  /* 0x0c201f0020157f89 */ /* 0x00052400000e0000 */
.L_x_7590:
        /* <DEDUP_REMOVED lines=27> */
.L_x_7562:
[----:B------:R-:W-:Y:S05]  /*1b90*/  BSYNC B1 ;  /* 0x0000000000017941 */ /* 0x000fea0003800000 */
.L_x_7561:
        /* <DEDUP_REMOVED lines=20> */
.L_x_7565:
[----:B------:R-:W-:Y:S05]  /*1ce0*/  BSYNC B1 ;  /* 0x0000000000017941 */ /* 0x000fea0003800000 */
.L_x_7564:
[----:B0-----:R-:W-:Y:S05]  /*1cf0*/  BRA `(.L_x_7566) ;  /* 0xfffff4d000007947 */ /* 0x001fea000383ffff */
.L_x_7552:
[----:B------:R-:W-:Y:S02]  /*1d00*/  IMAD.MOV.U32 R33, RZ, RZ, RZ ;  /* 0x000000ffff217224 */ /* 0x000fe400078e00ff */
.L_x_7579:
        /* <DEDUP_REMOVED lines=80> */
.L_x_7591:
[----:B------:R-:W-:Y:S05]  /*2210*/  BRA.DIV ~URZ, `(.L_x_7568) ;  /* 0x000011d27f007947 */ /* 0x000fea000b800000 */
[----:B------:R2:W3:Y:S04]  /*2220*/  SHFL.BFLY PT, R25, R32, 0x10, 0x1f ;  /* 0x0e001f0020197f89 */ /* 0x0004e800000e0000 */
[----:B------:R2:W4:Y:S02]  /*2230*/  SHFL.BFLY PT, R26, R27, 0x10, 0x1f ;  /* 0x0e001f001b1a7f89 */ /* 0x00052400000e0000 */
.L_x_7592:
        /* <DEDUP_REMOVED lines=12> */
.L_x_7593:
[----:B-1----:R-:W-:-:S13]  /*2300*/  FSETP.GEU.FTZ.AND P1, PT, R34, R35, PT ;  /* 0x000000232200720b */ /* 0x002fda0003f3e000 */
[----:B------:R-:W-:-:S04]  /*2310*/  @P1 FSETP.NEU.FTZ.AND P2, PT, R34, R35, PT ;  /* 0x000000232200120b */ /* 0x000fc80003f5d000 */
[----:B---3--:R-:W-:-:S13]  /*2320*/  @P1 ISETP.LT.AND P0, PT, R27, R26, !P2 ;  /* 0x0000001a1b00120c */ /* 0x008fda0005701270 */
[----:B0-----:R-:W-:Y:S01]  /*2330*/  FSEL R34, R35, R34, P0 ;  /* 0x0000002223227208 */ /* 0x001fe20000000000 */
[----:B------:R-:W-:Y:S05]  /*2340*/  BRA.DIV ~URZ, `(.L_x_7570) ;  /* 0x000013127f007947 */ /* 0x000fea000b800000 */
[----:B------:R0:W1:Y:S02]  /*2350*/  SHFL.BFLY PT, R35, R34, 0x4, 0x1f ;  /* 0x0c801f0022237f89 */ /* 0x00006400000e0000 */
.L_x_7594:
[----:B--2---:R-:W-:Y:S01]  /*2360*/  FSEL R25, R32, R25, P0 ;  /* 0x0000001920197208 */ /* 0x004fe20000000000 */
[----:B------:R-:W-:Y:S05]  /*2370*/  BRA.DIV ~URZ, `(.L_x_7571) ;  /* 0x000013627f007947 */ /* 0x000fea000b800000 */
[----:B------:R-:W-:Y:S01]  /*2380*/  SEL R26, R27, R26, P0 ;  /* 0x0000001a1b1a7207 */ /* 0x000fe20000000000 */
[----:B------:R2:W3:Y:S04]  /*2390*/  SHFL.BFLY PT, R32, R25, 0x4, 0x1f ;  /* 0x0c801f0019207f89 */ /* 0x0004e800000e0000 */
[----:B------:R2:W4:Y:S02]  /*23a0*/  SHFL.BFLY PT, R27, R26, 0x4, 0x1f ;  /* 0x0c801f001a1b7f89 */ /* 0x00052400000e0000 */
.L_x_7595:
        /* <DEDUP_REMOVED lines=12> */
.L_x_7596:
[----:B-1----:R-:W-:-:S13]  /*2470*/  FSETP.GEU.FTZ.AND P1, PT, R34, R25, PT ;  /* 0x000000192200720b */ /* 0x002fda0003f3e000 */
[----:B------:R-:W-:-:S04]  /*2480*/  @P1 FSETP.NEU.FTZ.AND P2, PT, R34, R25, PT ;  /* 0x000000192200120b */ /* 0x000fc80003f5d000 */
[----:B---3--:R-:W-:-:S13]  /*2490*/  @P1 ISETP.LT.AND P0, PT, R26, R35, !P2 ;  /* 0x000000231a00120c */ /* 0x008fda0005701270 */
[----:B------:R-:W-:Y:S01]  /*24a0*/  FSEL R25, R25, R34, P0 ;  /* 0x0000002219197208 */ /* 0x000fe20000000000 */
[----:B------:R-:W-:Y:S05]  /*24b0*/  BRA.DIV ~URZ, `(.L_x_7573) ;  /* 0x000014a27f007947 */ /* 0x000fea000b800000 */
[----:B0-----:R0:W1:Y:S02]  /*24c0*/  SHFL.BFLY PT, R34, R25, 0x1, 0x1f ;  /* 0x0c201f0019227f89 */ /* 0x00106400000e0000 */
.L_x_7597:
[----:B--2---:R-:W-:Y:S01]  /*24d0*/  FSEL R27, R27, R32, P0 ;  /* 0x000000201b1b7208 */ /* 0x004fe20000000000 */
[----:B------:R-:W-:Y:S05]  /*24e0*/  BRA.DIV ~URZ, `(.L_x_7574) ;  /* 0x000014f27f007947 */ /* 0x000fea000b800000 */
[----:B------:R-:W-:Y:S02]  /*24f0*/  SEL R35, R26, R35, P0 ;  /* 0x000000231a237207 */ /* 0x000fe40000000000 */
[----:B------:R2:W3:Y:S04]  /*2500*/  SHFL.BFLY PT, R26, R27, 0x1, 0x1f ;  /* 0x0c201f001b1a7f89 */ /* 0x0004e800000e0000 */
[----:B------:R2:W4:Y:S02]  /*2510*/  SHFL.BFLY PT, R21, R35, 0x1, 0x1f ;  /* 0x0c201f0023157f89 */ /* 0x00052400000e0000 */
.L_x_7598:
        /* <DEDUP_REMOVED lines=26> */
.L_x_7576:
[----:B------:R-:W-:Y:S05]  /*26c0*/  BSYNC B1 ;  /* 0x0000000000017941 */ /* 0x000fea0003800000 */
.L_x_7575:
        /* <DEDUP_REMOVED lines=20> */
.L_x_7578:
[----:B------:R-:W-:Y:S05]  /*2810*/  BSYNC B1 ;  /* 0x0000000000017941 */ /* 0x000fea0003800000 */
.L_x_7577:
[----:B0-----:R-:W-:Y:S05]  /*2820*/  BRA `(.L_x_7579) ;  /* 0xfffff4e000007947 */ /* 0x001fea000383ffff */
.L_x_7563:
[----:B------:R-:W-:Y:S05]  /*2830*/  BSYNC B0 ;  /* 0x0000000000007941 */ /* 0x000fea0003800000 */
.L_x_7551:
        /* <DEDUP_REMOVED lines=19> */
.L_x_7581:
        /* <DEDUP_REMOVED lines=20> */
.L_x_7580:
        /* <DEDUP_REMOVED lines=11> */
.L_x_7582:
        /* <DEDUP_REMOVED lines=11> */
.L_x_7553:
[----:B------:R-:W-:Y:S01]  /*2c10*/  IMAD.MOV.U32 R23, RZ, RZ, R34 ;  /* 0x000000ffff177224 */ /* 0x000fe200078e0022 */
[----:B------:R-:W-:Y:S01]  /*2c20*/  MOV R24, 0x2c70 ;  /* 0x00002c7000187802 */ /* 0x000fe20000000f00 */
[----:B------:R-:W-:Y:S02]  /*2c30*/  IMAD.MOV.U32 R22, RZ, RZ, 0x10 ;  /* 0x00000010ff167424 */ /* 0x000fe400078e00ff */
[----:B------:R-:W-:Y:S02]  /*2c40*/  IMAD.MOV.U32 R21, RZ, RZ, 0x1f ;  /* 0x0000001fff157424 */ /* 0x000fe400078e00ff */
[----:B------:R-:W-:Y:S02]  /*2c50*/  IMAD.MOV.U32 R20, RZ, RZ, -0x1 ;  /* 0xffffffffff147424 */ /* 0x000fe400078e00ff */
[----:B------:R-:W-:Y:S05]  /*2c60*/  CALL.REL.NOINC `($__internal_143_$__cuda_sm70_shflsync_bfly_p) ;  /* 0x00000e6000007944 */ /* 0x000fea0003c00000 */
[----:B-1----:R-:W-:Y:S01]  /*2c70*/  IMAD.MOV.U32 R25, RZ, RZ, R21 ;  /* 0x000000ffff197224 */ /* 0x002fe200078e0015 */
[----:B0-----:R-:W-:Y:S05]  /*2c80*/  BRA `(.L_x_7583) ;  /* 0xffffea4000007947 */ /* 0x001fea000383ffff */
.L_x_7554:
[----:B------:R-:W-:Y:S01]  /*2c90*/  IMAD.MOV.U32 R23, RZ, RZ, R35 ;  /* 0x000000ffff177224 */ /* 0x000fe200078e0023 */
[----:B------:R-:W-:Y:S01]  /*2ca0*/  MOV R24, 0x2cf0 ;  /* 0x00002cf000187802 */ /* 0x000fe20000000f00 */
[----:B------:R-:W-:Y:S02]  /*2cb0*/  IMAD.MOV.U32 R22, RZ, RZ, 0x10 ;  /* 0x00000010ff167424 */ /* 0x000fe400078e00ff */
[----:B------:R-:W-:-:S02]  /*2cc0*/  IMAD.MOV.U32 R21, RZ, RZ, 0x1f ;  /* 0x0000001fff157424 */ /* 0x000fc400078e00ff */
[----:B------:R-:W-:Y:S02]  /*2cd0*/  IMAD.MOV.U32 R20, RZ, RZ, -0x1 ;  /* 0xffffffffff147424 */ /* 0x000fe400078e00ff */
[----:B01----:R-:W-:Y:S05]  /*2ce0*/  CALL.REL.NOINC `($__internal_143_$__cuda_sm70_shflsync_bfly_p) ;  /* 0x00000de000007944 */ /* 0x003fea0003c00000 */
[----:B-1----:R-:W-:Y:S01]  /*2cf0*/  IMAD.MOV.U32 R32, RZ, RZ, R21 ;  /* 0x000000ffff207224 */ /* 0x002fe200078e0015 */
[----:B------:R-:W-:Y:S01]  /*2d00*/  MOV R24, 0x2d60 ;  /* 0x00002d6000187802 */ /* 0x000fe20000000f00 */
[----:B0-----:R-:W-:Y:S02]  /*2d10*/  IMAD.MOV.U32 R23, RZ, RZ, R27 ;  /* 0x000000ffff177224 */ /* 0x001fe400078e001b */
[----:B------:R-:W-:Y:S02]  /*2d20*/  IMAD.MOV.U32 R22, RZ, RZ, 0x10 ;  /* 0x00000010ff167424 */ /* 0x000fe400078e00ff */
[----:B------:R-:W-:Y:S02]  /*2d30*/  IMAD.MOV.U32 R21, RZ, RZ, 0x1f ;  /* 0x0000001fff157424 */ /* 0x000fe400078e00ff */
[----:B------:R-:W-:Y:S02]  /*2d40*/  IMAD.MOV.U32 R20, RZ, RZ, -0x1 ;  /* 0xffffffffff147424 */ /* 0x000fe400078e00ff */
[----:B------:R-:W-:Y:S05]  /*2d50*/  CALL.REL.NOINC `($__internal_143_$__cuda_sm70_shflsync_bfly_p) ;  /* 0x00000d7000007944 */ /* 0x000fea0003c00000 */
[----:B-1----:R-:W-:Y:S01]  /*2d60*/  IMAD.MOV.U32 R26, RZ, RZ, R21 ;  /* 0x000000ffff1a7224 */ /* 0x002fe200078e0015 */
[----:B0-----:R-:W-:Y:S05]  /*2d70*/  BRA `(.L_x_7584) ;  /* 0xffffe98000007947 */ /* 0x001fea000383ffff */
.L_x_7555:
[----:B------:R-:W-:Y:S01]  /*2d80*/  IMAD.MOV.U32 R23, RZ, RZ, R25 ;  /* 0x000000ffff177224 */ /* 0x000fe200078e0019 */
[----:B------:R-:W-:Y:S01]  /*2d90*/  MOV R24, 0x2de0 ;  /* 0x00002de000187802 */ /* 0x000fe20000000f00 */
[----:B------:R-:W-:-:S02]  /*2da0*/  IMAD.MOV.U32 R22, RZ, RZ, 0x8 ;  /* 0x00000008ff167424 */ /* 0x000fc400078e00ff */
[----:B------:R-:W-:Y:S02]  /*2db0*/  IMAD.MOV.U32 R21, RZ, RZ, 0x1f ;  /* 0x0000001fff157424 */ /* 0x000fe400078e00ff */
[----:B------:R-:W-:Y:S02]  /*2dc0*/  IMAD.MOV.U32 R20, RZ, RZ, -0x1 ;  /* 0xffffffffff147424 */ /* 0x000fe400078e00ff */
[----:B0-23--:R-:W-:Y:S05]  /*2dd0*/  CALL.REL.NOINC `($__internal_143_$__cuda_sm70_shflsync_bfly_p) ;  /* 0x00000cf000007944 */ /* 0x00dfea0003c00000 */
[----:B------:R-:W-:Y:S01]  /*2de0*/  FSEL R32, R32, R35, P1 ;  /* 0x0000002320207208 */ /* 0x000fe20000800000 */
[----:B-1----:R-:W-:Y:S01]  /*2df0*/  IMAD.MOV.U32 R34, RZ, RZ, R21 ;  /* 0x000000ffff227224 */ /* 0x002fe200078e0015 */
[----:B------:R-:W-:Y:S01]  /*2e00*/  MOV R24, 0x2e60 ;  /* 0x00002e6000187802 */ /* 0x000fe20000000f00 */
[----:B0-----:R-:W-:Y:S02]  /*2e10*/  IMAD.MOV.U32 R22, RZ, RZ, 0x8 ;  /* 0x00000008ff167424 */ /* 0x001fe400078e00ff */
[----:B------:R-:W-:Y:S02]  /*2e20*/  IMAD.MOV.U32 R21, RZ, RZ, 0x1f ;  /* 0x0000001fff157424 */ /* 0x000fe400078e00ff */
[----:B------:R-:W-:Y:S02]  /*2e30*/  IMAD.MOV.U32 R20, RZ, RZ, -0x1 ;  /* 0xffffffffff147424 */ /* 0x000fe400078e00ff */
[----:B------:R-:W-:-:S02]  /*2e40*/  IMAD.MOV.U32 R23, RZ, RZ, R32 ;  /* 0x000000ffff177224 */ /* 0x000fc400078e0020 */
[----:B------:R-:W-:Y:S05]  /*2e50*/  CALL.REL.NOINC `($__internal_143_$__cuda_sm70_shflsync_bfly_p) ;  /* 0x00000c7000007944 */ /* 0x000fea0003c00000 */
[----:B------:R-:W-:Y:S01]  /*2e60*/  SEL R26, R26, R27, P1 ;  /* 0x0000001b1a1a7207 */ /* 0x000fe20000800000 */
[----:B-1----:R-:W-:Y:S01]  /*2e70*/  IMAD.MOV.U32 R35, RZ, RZ, R21 ;  /* 0x000000ffff237224 */ /* 0x002fe200078e0015 */
[----:B------:R-:W-:Y:S01]  /*2e80*/  MOV R24, 0x2ee0 ;  /* 0x00002ee000187802 */ /* 0x000fe20000000f00 */
[----:B0-----:R-:W-:-:S02]  /*2e90*/  IMAD.MOV.U32 R22, RZ, RZ, 0x8 ;  /* 0x00000008ff167424 */ /* 0x001fc400078e00ff */
[----:B------:R-:W-:Y:S02]  /*2ea0*/  IMAD.MOV.U32 R21, RZ, RZ, 0x1f ;  /* 0x0000001fff157424 */ /* 0x000fe400078e00ff */
[----:B------:R-:W-:Y:S02]  /*2eb0*/  IMAD.MOV.U32 R20, RZ, RZ, -0x1 ;  /* 0xffffffffff147424 */ /* 0x000fe400078e00ff */
[----:B------:R-:W-:Y:S02]  /*2ec0*/  IMAD.MOV.U32 R23, RZ, RZ, R26 ;  /* 0x000000ffff177224 */ /* 0x000fe400078e001a */
[----:B------:R-:W-:Y:S05]  /*2ed0*/  CALL.REL.NOINC `($__internal_143_$__cuda_sm70_shflsync_bfly_p) ;  /* 0x00000bf000007944 */ /* 0x000fea0003c00000 */
[----:B-1----:R-:W-:Y:S01]  /*2ee0*/  IMAD.MOV.U32 R27, RZ, RZ, R21 ;  /* 0x000000ffff1b7224 */ /* 0x002fe200078e0015 */
[----:B0-----:R-:W-:Y:S05]  /*2ef0*/  BRA `(.L_x_7585) ;  /* 0xffffe8c000007947 */ /* 0x001fea000383ffff */
.L_x_7556:
[----:B------:R-:W-:Y:S01]  /*2f00*/  IMAD.MOV.U32 R23, RZ, RZ, R25 ;  /* 0x000000ffff177224 */ /* 0x000fe200078e0019 */
[----:B------:R-:W-:Y:S01]  /*2f10*/  MOV R24, 0x2f60 ;  /* 0x00002f6000187802 */ /* 0x000fe20000000f00 */
[----:B------:R-:W-:Y:S02]  /*2f20*/  IMAD.MOV.U32 R22, RZ, RZ, 0x4 ;  /* 0x00000004ff167424 */ /* 0x000fe400078e00ff */
[----:B------:R-:W-:Y:S02]  /*2f30*/  IMAD.MOV.U32 R21, RZ, RZ, 0x1f ;  /* 0x0000001fff157424 */ /* 0x000fe400078e00ff */
[----:B------:R-:W-:-:S02]  /*2f40*/  IMAD.MOV.U32 R20, RZ, RZ, -0x1 ;  /* 0xffffffffff147424 */ /* 0x000fc400078e00ff */
[----:B--2---:R-:W-:Y:S05]  /*2f50*/  CALL.REL.NOINC `($__internal_143_$__cuda_sm70_shflsync_bfly_p) ;  /* 0x00000b7000007944 */ /* 0x004fea0003c00000 */
[----:B-1----:R-:W-:Y:S01]  /*2f60*/  IMAD.MOV.U32 R34, RZ, RZ, R21 ;  /* 0x000000ffff227224 */ /* 0x002fe200078e0015 */
[----:B0-----:R-:W-:Y:S05]  /*2f70*/  BRA `(.L_x_7586) ;  /* 0xffffe8a000007947 */ /* 0x001fea000383ffff */
.L_x_7557:
[----:B------:R-:W-:Y:S01]  /*2f80*/  IMAD.MOV.U32 R23, RZ, RZ, R35 ;  /* 0x000000ffff177224 */ /* 0x000fe200078e0023 */
[----:B------:R-:W-:Y:S01]  /*2f90*/  MOV R24, 0x2fe0 ;  /* 0x00002fe000187802 */ /* 0x000fe20000000f00 */
[----:B------:R-:W-:-:S02]  /*2fa0*/  IMAD.MOV.U32 R22, RZ, RZ, 0x4 ;  /* 0x00000004ff167424 */ /* 0x000fc400078e00ff */
[----:B------:R-:W-:Y:S02]  /*2fb0*/  IMAD.MOV.U32 R21, RZ, RZ, 0x1f ;  /* 0x0000001fff157424 */ /* 0x000fe400078e00ff */
[----:B------:R-:W-:Y:S02]  /*2fc0*/  IMAD.MOV.U32 R20, RZ, RZ, -0x1 ;  /* 0xffffffffff147424 */ /* 0x000fe400078e00ff */
[----:B01----:R-:W-:Y:S05]  /*2fd0*/  CALL.REL.NOINC `($__internal_143_$__cuda_sm70_shflsync_bfly_p) ;  /* 0x00000af000007944 */ /* 0x003fea0003c00000 */
[----:B------:R-:W-:Y:S01]  /*2fe0*/  SEL R27, R27, R26, P0 ;  /* 0x0000001a1b1b7207 */ /* 0x000fe20000000000 */
[----:B-1----:R-:W-:Y:S01]  /*2ff0*/  IMAD.MOV.U32 R26, RZ, RZ, R21 ;  /* 0x000000ffff1a7224 */ /* 0x002fe200078e0015 */
[----:B------:R-:W-:Y:S01]  /*3000*/  MOV R24, 0x3060 ;  /* 0x0000306000187802 */ /* 0x000fe20000000f00 */
[----:B0-----:R-:W-:Y:S02]  /*3010*/  IMAD.MOV.U32 R22, RZ, RZ, 0x4 ;  /* 0x00000004ff167424 */ /* 0x001fe400078e00ff */
[----:B------:R-:W-:Y:S02]  /*3020*/  IMAD.MOV.U32 R21, RZ, RZ, 0x1f ;  /* 0x0000001fff157424 */ /* 0x000fe400078e00ff */
[----:B------:R-:W-:Y:S02]  /*3030*/  IMAD.MOV.U32 R20, RZ, RZ, -0x1 ;  /* 0xffffffffff147424 */ /* 0x000fe400078e00ff */
[----:B------:R-:W-:-:S02]  /*3040*/  IMAD.MOV.U32 R23, RZ, RZ, R27 ;  /* 0x000000ffff177224 */ /* 0x000fc400078e001b */
[----:B------:R-:W-:Y:S05]  /*3050*/  CALL.REL.NOINC `($__internal_143_$__cuda_sm70_shflsync_bfly_p) ;  /* 0x00000a7000007944 */ /* 0x000fea0003c00000 */
[----:B-1----:R-:W-:Y:S01]  /*3060*/  IMAD.MOV.U32 R32, RZ, RZ, R21 ;  /* 0x000000ffff207224 */ /* 0x002fe200078e0015 */
[----:B0-----:R-:W-:Y:S05]  /*3070*/  BRA `(.L_x_7587) ;  /* 0xffffe7f000007947 */ /* 0x001fea000383ffff */
.L_x_7558:
[----:B------:R-:W-:Y:S01]  /*3080*/  IMAD.MOV.U32 R23, RZ, RZ, R25 ;  /* 0x000000ffff177224 */ /* 0x000fe200078e0019 */
[----:B------:R-:W-:Y:S01]  /*3090*/  MOV R24, 0x30e0 ;  /* 0x000030e000187802 */ /* 0x000fe20000000f00 */
[----:B------:R-:W-:-:S02]  /*30a0*/  IMAD.MOV.U32 R22, RZ, RZ, 0x2 ;  /* 0x00000002ff167424 */ /* 0x000fc400078e00ff */
[----:B------:R-:W-:Y:S02]  /*30b0*/  IMAD.MOV.U32 R21, RZ, RZ, 0x1f ;  /* 0x0000001fff157424 */ /* 0x000fe400078e00ff */
[----:B------:R-:W-:Y:S02]  /*30c0*/  IMAD.MOV.U32 R20, RZ, RZ, -0x1 ;  /* 0xffffffffff147424 */ /* 0x000fe400078e00ff */
[----:B--23--:R-:W-:Y:S05]  /*30d0*/  CALL.REL.NOINC `($__internal_143_$__cuda_sm70_shflsync_bfly_p) ;  /* 0x000009f000007944 */ /* 0x00cfea0003c00000 */
        /* <DEDUP_REMOVED lines=18> */
.L_x_7559:
        /* <DEDUP_REMOVED lines=8> */
.L_x_7560:
        /* <DEDUP_REMOVED lines=14> */
[----:B01----:R-:W-:Y:S05]  /*3360*/  BRA `(.L_x_7590) ;  /* 0xffffe67000007947 */ /* 0x003fea000383ffff */
.L_x_7567:
[----:B------:R-:W-:Y:S01]  /*3370*/  IMAD.MOV.U32 R23, RZ, RZ, R35 ;  /* 0x000000ffff177224 */ /* 0x000fe200078e0023 */
[----:B------:R-:W-:Y:S01]  /*3380*/  MOV R24, 0x33d0 ;  /* 0x000033d000187802 */ /* 0x000fe20000000f00 */
[----:B------:R-:W-:-:S02]  /*3390*/  IMAD.MOV.U32 R22, RZ, RZ, 0x10 ;  /* 0x00000010ff167424 */ /* 0x000fc400078e00ff */
[----:B------:R-:W-:Y:S02]  /*33a0*/  IMAD.MOV.U32 R21, RZ, RZ, 0x1f ;  /* 0x0000001fff157424 */ /* 0x000fe400078e00ff */
[----:B------:R-:W-:Y:S02]  /*33b0*/  IMAD.MOV.U32 R20, RZ, RZ, -0x1 ;  /* 0xffffffffff147424 */ /* 0x000fe400078e00ff */
[----:B------:R-:W-:Y:S05]  /*33c0*/  CALL.REL.NOINC `($__internal_143_$__cuda_sm70_shflsync_bfly_p) ;  /* 0x0000070000007944 */ /* 0x000fea0003c00000 */
[----:B-1----:R-:W-:Y:S01]  /*33d0*/  IMAD.MOV.U32 R34, RZ, RZ, R21 ;  /* 0x000000ffff227224 */ /* 0x002fe200078e0015 */
[----:B0-----:R-:W-:Y:S05]  /*33e0*/  BRA `(.L_x_7591) ;  /* 0xffffee2000007947 */ /* 0x001fea000383ffff */
.L_x_7568:
[----:B------:R-:W-:Y:S01]  /*33f0*/  IMAD.MOV.U32 R23, RZ, RZ, R32 ;  /* 0x000000ffff177224 */ /* 0x000fe200078e0020 */
[----:B------:R-:W-:Y:S01]  /*3400*/  MOV R24, 0x3450 ;  /* 0x0000345000187802 */ /* 0x000fe20000000f00 */
[----:B------:R-:W-:Y:S02]  /*3410*/  IMAD.MOV.U32 R22, RZ, RZ, 0x10 ;  /* 0x00000010ff167424 */ /* 0x000fe400078e00ff */
[----:B------:R-:W-:Y:S02]  /*3420*/  IMAD.MOV.U32 R21, RZ, RZ, 0x1f ;  /* 0x0000001fff157424 */ /* 0x000fe400078e00ff */
[----:B------:R-:W-:Y:S02]  /*3430*/  IMAD.MOV.U32 R20, RZ, RZ, -0x1 ;  /* 0xffffffffff147424 */ /* 0x000fe400078e00ff */
[----:B01----:R-:W-:Y:S05]  /*3440*/  CALL.REL.NOINC `($__internal_143_$__cuda_sm70_shflsync_bfly_p) ;  /* 0x0000068000007944 */ /* 0x003fea0003c00000 */
[----:B-1----:R-:W-:Y:S01]  /*3450*/  IMAD.MOV.U32 R25, RZ, RZ, R21 ;  /* 0x000000ffff197224 */ /* 0x002fe200078e0015 */
[----:B------:R-:W-:Y:S01]  /*3460*/  MOV R24, 0x34c0 ;  /* 0x000034c000187802 */ /* 0x000fe20000000f00 */
[----:B0-----:R-:W-:-:S02]  /*3470*/  IMAD.MOV.U32 R23, RZ, RZ, R27 ;  /* 0x000000ffff177224 */ /* 0x001fc400078e001b */
[----:B------:R-:W-:Y:S02]  /*3480*/  IMAD.MOV.U32 R22, RZ, RZ, 0x10 ;  /* 0x00000010ff167424 */ /* 0x000fe400078e00ff */
[----:B------:R-:W-:Y:S02]  /*3490*/  IMAD.MOV.U32 R21, RZ, RZ, 0x1f ;  /* 0x0000001fff157424 */ /* 0x000fe400078e00ff */
[----:B------:R-:W-:Y:S02]  /*34a0*/  IMAD.MOV.U32 R20, RZ, RZ, -0x1 ;  /* 0xffffffffff147424 */ /* 0x000fe400078e00ff */
[----:B------:R-:W-:Y:S05]  /*34b0*/  CALL.REL.NOINC `($__internal_143_$__cuda_sm70_shflsync_bfly_p) ;  /* 0x0000061000007944 */ /* 0x000fea0003c00000 */
[----:B-1----:R-:W-:Y:S01]  /*34c0*/  IMAD.MOV.U32 R26, RZ, RZ, R21 ;  /* 0x000000ffff1a7224 */ /* 0x002fe200078e0015 */
[----:B0-----:R-:W-:Y:S05]  /*34d0*/  BRA `(.L_x_7592) ;  /* 0xffffed6000007947 */ /* 0x001fea000383ffff */
.L_x_7569:
[----:B------:R-:W-:Y:S01]  /*34e0*/  IMAD.MOV.U32 R23, RZ, RZ, R34 ;  /* 0x000000ffff177224 */ /* 0x000fe200078e0022 */
[----:B------:R-:W-:Y:S01]  /*34f0*/  MOV R24, 0x3540 ;  /* 0x0000354000187802 */ /* 0x000fe20000000f00 */
[----:B------:R-:W-:Y:S02]  /*3500*/  IMAD.MOV.U32 R22, RZ, RZ, 0x8 ;  /* 0x00000008ff167424 */ /* 0x000fe400078e00ff */
[----:B------:R-:W-:Y:S02]  /*3510*/  IMAD.MOV.U32 R21, RZ, RZ, 0x1f ;  /* 0x0000001fff157424 */ /* 0x000fe400078e00ff */
[----:B------:R-:W-:-:S02]  /*3520*/  IMAD.MOV.U32 R20, RZ, RZ, -0x1 ;  /* 0xffffffffff147424 */ /* 0x000fc400078e00ff */
[----:B0-23--:R-:W-:Y:S05]  /*3530*/  CALL.REL.NOINC `($__internal_143_$__cuda_sm70_shflsync_bfly_p) ;  /* 0x0000059000007944 */ /* 0x00dfea0003c00000 */
[----:B------:R-:W-:Y:S01]  /*3540*/  FSEL R25, R25, R32, P1 ;  /* 0x0000002019197208 */ /* 0x000fe20000800000 */
[----:B-1----:R-:W-:Y:S01]  /*3550*/  IMAD.MOV.U32 R35, RZ, RZ, R21 ;  /* 0x000000ffff237224 */ /* 0x002fe200078e0015 */
[----:B------:R-:W-:Y:S01]  /*3560*/  MOV R24, 0x35c0 ;  /* 0x000035c000187802 */ /* 0x000fe20000000f00 */
[----:B0-----:R-:W-:-:S02]  /*3570*/  IMAD.MOV.U32 R22, RZ, RZ, 0x8 ;  /* 0x00000008ff167424 */ /* 0x001fc400078e00ff */
[----:B------:R-:W-:Y:S02]  /*3580*/  IMAD.MOV.U32 R21, RZ, RZ, 0x1f ;  /* 0x0000001fff157424 */ /* 0x000fe400078e00ff */
[----:B------:R-:W-:Y:S02]  /*3590*/  IMAD.MOV.U32 R20, RZ, RZ, -0x1 ;  /* 0xffffffffff147424 */ /* 0x000fe400078e00ff */
[----:B------:R-:W-:Y:S02]  /*35a0*/  IMAD.MOV.U32 R23, RZ, RZ, R25 ;  /* 0x000000ffff177224 */ /* 0x000fe400078e0019 */
[----:B------:R-:W-:Y:S05]  /*35b0*/  CALL.REL.NOINC `($__internal_143_$__cuda_sm70_shflsync_bfly_p) ;  /* 0x0000051000007944 */ /* 0x000fea0003c00000 */
[----:B------:R-:W-:Y:S01]  /*35c0*/  SEL R26, R26, R27, P1 ;  /* 0x0000001b1a1a7207 */ /* 0x000fe20000800000 */
[----:B-1----:R-:W-:Y:S01]  /*35d0*/  IMAD.MOV.U32 R32, RZ, RZ, R21 ;  /* 0x000000ffff207224 */ /* 0x002fe200078e0015 */
[----:B------:R-:W-:Y:S01]  /*35e0*/  MOV R24, 0x3640 ;  /* 0x0000364000187802 */ /* 0x000fe20000000f00 */
[----:B0-----:R-:W-:Y:S02]  /*35f0*/  IMAD.MOV.U32 R22, RZ, RZ, 0x8 ;  /* 0x00000008ff167424 */ /* 0x001fe400078e00ff */
[----:B------:R-:W-:Y:S02]  /*3600*/  IMAD.MOV.U32 R21, RZ, RZ, 0x1f ;  /* 0x0000001fff157424 */ /* 0x000fe400078e00ff */
[----:B------:R-:W-:-:S02]  /*3610*/  IMAD.MOV.U32 R20, RZ, RZ, -0x1 ;  /* 0xffffffffff147424 */ /* 0x000fc400078e00ff */
[----:B------:R-:W-:Y:S02]  /*3620*/  IMAD.MOV.U32 R23, RZ, RZ, R26 ;  /* 0x000000ffff177224 */ /* 0x000fe400078e001a */
[----:B------:R-:W-:Y:S05]  /*3630*/  CALL.REL.NOINC `($__internal_143_$__cuda_sm70_shflsync_bfly_p) ;  /* 0x0000049000007944 */ /* 0x000fea0003c00000 */
[----:B-1----:R-:W-:Y:S01]  /*3640*/  IMAD.MOV.U32 R27, RZ, RZ, R21 ;  /* 0x000000ffff1b7224 */ /* 0x002fe200078e0015 */
[----:B0-----:R-:W-:Y:S05]  /*3650*/  BRA `(.L_x_7593) ;  /* 0xffffeca000007947 */ /* 0x001fea000383ffff */
.L_x_7570:
[----:B------:R-:W-:Y:S01]  /*3660*/  IMAD.MOV.U32 R23, RZ, RZ, R34 ;  /* 0x000000ffff177224 */ /* 0x000fe200078e0022 */
[----:B------:R-:W-:Y:S01]  /*3670*/  MOV R24, 0x36c0 ;  /* 0x000036c000187802 */ /* 0x000fe20000000f00 */
[----:B------:R-:W-:Y:S02]  /*3680*/  IMAD.MOV.U32 R22, RZ, RZ, 0x4 ;  /* 0x00000004ff167424 */ /* 0x000fe400078e00ff */
[----:B------:R-:W-:Y:S02]  /*3690*/  IMAD.MOV.U32 R21, RZ, RZ, 0x1f ;  /* 0x0000001fff157424 */ /* 0x000fe400078e00ff */
[----:B------:R-:W-:Y:S02]  /*36a0*/  IMAD.MOV.U32 R20, RZ, RZ, -0x1 ;  /* 0xffffffffff147424 */ /* 0x000fe400078e00ff */
[----:B--2---:R-:W-:Y:S05]  /*36b0*/  CALL.REL.NOINC `($__internal_143_$__cuda_sm70_shflsync_bfly_p) ;  /* 0x0000041000007944 */ /* 0x004fea0003c00000 */
[----:B-1----:R-:W-:Y:S01]  /*36c0*/  IMAD.MOV.U32 R35, RZ, RZ, R21 ;  /* 0x000000ffff237224 */ /* 0x002fe200078e0015 */
[----:B0-----:R-:W-:Y:S05]  /*36d0*/  BRA `(.L_x_7594) ;  /* 0xffffec8000007947 */ /* 0x001fea000383ffff */
.L_x_7571:
        /* <DEDUP_REMOVED lines=16> */
.L_x_7572:
        /* <DEDUP_REMOVED lines=24> */
.L_x_7573:
[----:B------:R-:W-:Y:S01]  /*3960*/  IMAD.MOV.U32 R23, RZ, RZ, R25 ;  /* 0x000000ffff177224 */ /* 0x000fe200078e0019 */
[----:B------:R-:W-:Y:S01]  /*3970*/  MOV R24, 0x39c0 ;  /* 0x000039c000187802 */ /* 0x000fe20000000f00 */
[----:B------:R-:W-:Y:S02]  /*3980*/  IMAD.MOV.U32 R22, RZ, RZ, 0x1 ;  /* 0x00000001ff167424 */ /* 0x000fe400078e00ff */
[----:B------:R-:W-:Y:S02]  /*3990*/  IMAD.MOV.U32 R21, RZ, RZ, 0x1f ;  /* 0x0000001fff157424 */ /* 0x000fe400078e00ff */
[----:B------:R-:W-:-:S02]  /*39a0*/  IMAD.MOV.U32 R20, RZ, RZ, -0x1 ;  /* 0xffffffffff147424 */ /* 0x000fc400078e00ff */
[----:B0-2---:R-:W-:Y:S05]  /*39b0*/  CALL.REL.NOINC `($__internal_143_$__cuda_sm70_shflsync_bfly_p) ;  /* 0x0000011000007944 */ /* 0x005fea0003c00000 */
[----:B-1----:R-:W-:Y:S01]  /*39c0*/  IMAD.MOV.U32 R34, RZ, RZ, R21 ;  /* 0x000000ffff227224 */ /* 0x002fe200078e0015 */
[----:B0-----:R-:W-:Y:S05]  /*39d0*/  BRA `(.L_x_7597) ;  /* 0xffffeaf000007947 */ /* 0x001fea000383ffff */
.L_x_7574:
        /* <DEDUP_REMOVED lines=15> */
        .weak           $__internal_143_$__cuda_sm70_shflsync_bfly_p
        .type           $__internal_143_$__cuda_sm70_shflsync_bfly_p,@function
        .size           $__internal_143_$__cuda_sm70_shflsync_bfly_p,(.L_x_11087 - $__internal_143_$__cuda_sm70_shflsync_bfly_p)
$__internal_143_$__cuda_sm70_shflsync_bfly_p:
[----:B------:R-:W-:Y:S01]  /*3ad0*/  IMAD.MOV.U32 R36, RZ, RZ, R24 ;  /* 0x000000ffff247224 */ /* 0x000fe200078e0018 */
[----:B------:R-:W-:Y:S04]  /*3ae0*/  WARPSYNC R20 ;  /* 0x0000001400007348 */ /* 0x000fe80003800000 */
[----:B------:R-:W-:Y:S01]  /*3af0*/  IMAD.MOV.U32 R37, RZ, RZ, 0x0 ;  /* 0x00000000ff257424 */ /* 0x000fe200078e00ff */
[----:B------:R0:W1:Y:S03]  /*3b00*/  SHFL.BFLY PT, R21, R23, R22, R21 ;  /* 0x0c00001617157389 */ /* 0x00006600000e0015 */
[----:B------:R-:W-:Y:S05]  /*3b10*/  RET.REL.NODEC R36 `(_ZN4vllm3moe10topkGatingILi18ELi576ELi4ELi4ELi32Ej6__halfLNS0_11ScoringFuncE0EEEvPKT5_PKbPfiPT4_PiiiibPKf) ;  /* 0xffffc4e024007950 */ /* 0x000fea0003c3ffff */
.L_x_7599:
        /* <DEDUP_REMOVED lines=14> */
.L_x_11087:


//--------------------- .text._ZN4vllm3moe10topkGatingILi14ELi448ELi4ELi4ELi32Ej6__halfLNS0_11ScoringFuncE0EEEvPKT5_PKbPfiPT4_PiiiibPKf --------------------------
	.section	.text._ZN4vllm3moe10topkGatingILi14ELi448ELi4ELi4ELi32Ej6__halfLNS0_11ScoringFuncE0EEEvPKT5_PKbPfiPT4_PiiiibPKf,"ax",@progbits
	.sectioninfo	@"SHI_REGISTERS=40"
	.align	128
        .global         _ZN4vllm3moe10topkGatingILi14ELi448ELi4ELi4ELi32Ej6__halfLNS0_11ScoringFuncE0EEEvPKT5_PKbPfiPT4_PiiiibPKf
        .type           _ZN4vllm3moe10topkGatingILi14ELi448ELi4ELi4ELi32Ej6__halfLNS0_11ScoringFuncE0EEEvPKT5_PKbPfiPT4_PiiiibPKf,@function
        .size           _ZN4vllm3moe10topkGatingILi14ELi448ELi4ELi4ELi32Ej6__halfLNS0_11ScoringFuncE0EEEvPKT5_PKbPfiPT4_PiiiibPKf,(.L_x_11088 - _ZN4vllm3moe10topkGatingILi14ELi448ELi4ELi4ELi32Ej6__halfLNS0_11ScoringFuncE0EEEvPKT5_PKbPfiPT4_PiiiibPKf)
        .other          _ZN4vllm3moe10topkGatingILi14ELi448ELi4ELi4ELi32Ej6__halfLNS0_11ScoringFuncE0EEEvPKT5_PKbPfiPT4_PiiiibPKf,@"STO_CUDA_ENTRY STV_DEFAULT"
_ZN4vllm3moe10topkGatingILi14ELi448ELi4ELi4ELi32Ej6__halfLNS0_11ScoringFuncE0EEEvPKT5_PKbPfiPT4_PiiiibPKf:
.text._ZN4vllm3moe10topkGatingILi14ELi448ELi4ELi4ELi32Ej6__halfLNS0_11ScoringFuncE0EEEvPKT5_PKbPfiPT4_PiiiibPKf:
        /* <DEDUP_REMOVED lines=219> */
.L_x_7600:
[----:B------:R0:W-:Y:S04]  /*0db0*/  STL.64 [R1], R2 ;  /* 0x0000000201007387 */ /* 0x0001e80000100a00 */
[----:B------:R0:W-:Y:S04]  /*0dc0*/  STL.64 [R1+0x8], R4 ;  /* 0x0000080401007387 */ /* 0x0001e80000100a00 */
[----:B------:R0:W-:Y:S04]  /*0dd0*/  STL.64 [R1+0x10], R6 ;  /* 0x0000100601007387 */ /* 0x0001e80000100a00 */
[----:B------:R0:W-:Y:S04]  /*0de0*/  STL.64 [R1+0x18], R8 ;  /* 0x0000180801007387 */ /* 0x0001e80000100a00 */
[----:B------:R0:W-:Y:S04]  /*0df0*/  STL.64 [R1+0x20], R10 ;  /* 0x0000200a01007387 */ /* 0x0001e80000100a00 */
[----:B------:R0:W-:Y:S04]  /*0e00*/  STL.64 [R1+0x28], R12 ;  /* 0x0000280c01007387 */ /* 0x0001e80000100a00 */
[----:B------:R0:W-:Y:S02]  /*0e10*/  STL.64 [R1+0x30], R14 ;  /* 0x0000300e01007387 */ /* 0x0001e40000100a00 */
.L_x_7601:
        /* <DEDUP_REMOVED lines=9> */
.L_x_7617:
        /* <DEDUP_REMOVED lines=62> */
.L_x_7634:
[----:B------:R-:W-:Y:S05]  /*1290*/  BRA.DIV ~URZ, `(.L_x_7605) ;  /* 0x000014927f007947 */ /* 0x000fea000b800000 */
[----:B------:R2:W3:Y:S04]  /*12a0*/  SHFL.BFLY PT, R25, R22, 0x10, 0x1f ;  /* 0x0e001f0016197f89 */ /* 0x0004e800000e0000 */
[----:B------:R2:W4:Y:S02]  /*12b0*/  SHFL.BFLY PT, R24, R23, 0x10, 0x1f ;  /* 0x0e001f0017187f89 */ /* 0x00052400000e0000 */
.L_x_7635:
        /* <DEDUP_REMOVED lines=12> */
.L_x_7636:
[----:B-1----:R-:W-:-:S13]  /*1380*/  FSETP.GEU.FTZ.AND P1, PT, R30, R31, PT ;  /* 0x0000001f1e00720b */ /* 0x002fda0003f3e000 */
[----:B------:R-:W-:-:S04]  /*1390*/  @P1 FSETP.NEU.FTZ.AND P2, PT, R30, R31, PT ;  /* 0x0000001f1e00120b */ /* 0x000fc80003f5d000 */
[----:B---3--:R-:W-:-:S13]  /*13a0*/  @P1 ISETP.LT.AND P0, PT, R24, R23, !P2 ;  /* 0x000000171800120c */ /* 0x008fda0005701270 */
[----:B0-----:R-:W-:Y:S01]  /*13b0*/  FSEL R30, R31, R30, P0 ;  /* 0x0000001e1f1e7208 */ /* 0x001fe20000000000 */
[----:B------:R-:W-:Y:S05]  /*13c0*/  BRA.DIV ~URZ, `(.L_x_7607) ;  /* 0x000015d27f007947 */ /* 0x000fea000b800000 */
[----:B------:R0:W1:Y:S02]  /*13d0*/  SHFL.BFLY PT, R31, R30, 0x4, 0x1f ;  /* 0x0c801f001e1f7f89 */ /* 0x00006400000e0000 */
.L_x_7637:
[----:B--2---:R-:W-:Y:S01]  /*13e0*/  FSEL R22, R25, R22, P0 ;  /* 0x0000001619167208 */ /* 0x004fe20000000000 */
[----:B------:R-:W-:Y:S05]  /*13f0*/  BRA.DIV ~URZ, `(.L_x_7608) ;  /* 0x000016227f007947 */ /* 0x000fea000b800000 */
[----:B------:R-:W-:Y:S01]  /*1400*/  SEL R23, R24, R23, P0 ;  /* 0x0000001718177207 */ /* 0x000fe20000000000 */
[----:B------:R2:W3:Y:S04]  /*1410*/  SHFL.BFLY PT, R25, R22, 0x4, 0x1f ;  /* 0x0c801f0016197f89 */ /* 0x0004e800000e0000 */
[----:B------:R2:W4:Y:S02]  /*1420*/  SHFL.BFLY PT, R24, R23, 0x4, 0x1f ;  /* 0x0c801f0017187f89 */ /* 0x00052400000e0000 */
.L_x_7638:
        /* <DEDUP_REMOVED lines=12> */
.L_x_7639:
[----:B-1----:R-:W-:-:S13]  /*14f0*/  FSETP.GEU.FTZ.AND P1, PT, R30, R25, PT ;  /* 0x000000191e00720b */ /* 0x002fda0003f3e000 */
[----:B------:R-:W-:-:S04]  /*1500*/  @P1 FSETP.NEU.FTZ.AND P2, PT, R30, R25, PT ;  /* 0x000000191e00120b */ /* 0x000fc80003f5d000 */
[----:B---3--:R-:W-:-:S13]  /*1510*/  @P1 ISETP.LT.AND P0, PT, R23, R24, !P2 ;  /* 0x000000181700120c */ /* 0x008fda0005701270 */
[----:B0-----:R-:W-:Y:S01]  /*1520*/  FSEL R30, R25, R30, P0 ;  /* 0x0000001e191e7208 */ /* 0x001fe20000000000 */
[----:B------:R-:W-:Y:S05]  /*1530*/  BRA.DIV ~URZ, `(.L_x_7610) ;  /* 0x000017627f007947 */ /* 0x000fea000b800000 */
[----:B------:R0:W1:Y:S02]  /*1540*/  SHFL.BFLY PT, R25, R30, 0x1, 0x1f ;  /* 0x0c201f001e197f89 */ /* 0x00006400000e0000 */
.L_x_7640:
[----:B--2---:R-:W-:Y:S01]  /*1550*/  FSEL R31, R31, R22, P0 ;  /* 0x000000161f1f7208 */ /* 0x004fe20000000000 */
[----:B------:R-:W-:Y:S05]  /*1560*/  BRA.DIV ~URZ, `(.L_x_7611) ;  /* 0x000017b27f007947 */ /* 0x000fea000b800000 */
[----:B------:R-:W-:Y:S01]  /*1570*/  SEL R21, R23, R24, P0 ;  /* 0x0000001817157207 */ /* 0x000fe20000000000 */
[----:B------:R2:W3:Y:S04]  /*1580*/  SHFL.BFLY PT, R22, R31, 0x1, 0x1f ;  /* 0x0c201f001f167f89 */ /* 0x0004e800000e0000 */
[----:B------:R2:W4:Y:S02]  /*1590*/  SHFL.BFLY PT, R18, R21, 0x1, 0x1f ;  /* 0x0c201f0015127f89 */ /* 0x00052400000e0000 */
.L_x_7641:
        /* <DEDUP_REMOVED lines=27> */
.L_x_7613:
[----:B------:R-:W-:Y:S05]  /*1750*/  BSYNC B1 ;  /* 0x0000000000017941 */ /* 0x000fea0003800000 */
.L_x_7612:
        /* <DEDUP_REMOVED lines=20> */
.L_x_7616:
[----:B------:R-:W-:Y:S05]  /*18a0*/  BSYNC B1 ;  /* 0x0000000000017941 */ /* 0x000fea0003800000 */
.L_x_7615:
[----:B01----:R-:W-:Y:S05]  /*18b0*/  BRA `(.L_x_7617) ;  /* 0xfffff5f000007947 */ /* 0x003fea000383ffff */
.L_x_7603:
[----:B------:R-:W-:Y:S02]  /*18c0*/  IMAD.MOV.U32 R35, RZ, RZ, RZ ;  /* 0x000000ffff237224 */ /* 0x000fe400078e00ff */
.L_x_7630:
        /* <DEDUP_REMOVED lines=62> */
.L_x_7642:
[----:B------:R-:W-:Y:S05]  /*1cb0*/  BRA.DIV ~URZ, `(.L_x_7619) ;  /* 0x000011c27f007947 */ /* 0x000fea000b800000 */
[----:B------:R2:W3:Y:S04]  /*1cc0*/  SHFL.BFLY PT, R25, R22, 0x10, 0x1f ;  /* 0x0e001f0016197f89 */ /* 0x0004e800000e0000 */
[----:B------:R2:W4:Y:S02]  /*1cd0*/  SHFL.BFLY PT, R24, R23, 0x10, 0x1f ;  /* 0x0e001f0017187f89 */ /* 0x00052400000e0000 */
.L_x_7643:
        /* <DEDUP_REMOVED lines=12> */
.L_x_7644:
[----:B-1----:R-:W-:-:S13]  /*1da0*/  FSETP.GEU.FTZ.AND P1, PT, R30, R31, PT ;  /* 0x0000001f1e00720b */ /* 0x002fda0003f3e000 */
[----:B------:R-:W-:-:S04]  /*1db0*/  @P1 FSETP.NEU.FTZ.AND P2, PT, R30, R31, PT ;  /* 0x0000001f1e00120b */ /* 0x000fc80003f5d000 */
[----:B---3--:R-:W-:-:S13]  /*1dc0*/  @P1 ISETP.LT.AND P0, PT, R24, R23, !P2 ;  /* 0x000000171800120c */ /* 0x008fda0005701270 */
[----:B0-----:R-:W-:Y:S01]  /*1dd0*/  FSEL R30, R31, R30, P0 ;  /* 0x0000001e1f1e7208 */ /* 0x001fe20000000000 */
[----:B------:R-:W-:Y:S05]  /*1de0*/  BRA.DIV ~URZ, `(.L_x_7621) ;  /* 0x000013027f007947 */ /* 0x000fea000b800000 */
[----:B------:R0:W1:Y:S02]  /*1df0*/  SHFL.BFLY PT, R31, R30, 0x4, 0x1f ;  /* 0x0c801f001e1f7f89 */ /* 0x00006400000e0000 */
.L_x_7645:
[----:B--2---:R-:W-:Y:S01]  /*1e00*/  FSEL R22, R25, R22, P0 ;  /* 0x0000001619167208 */ /* 0x004fe20000000000 */
[----:B------:R-:W-:Y:S05]  /*1e10*/  BRA.DIV ~URZ, `(.L_x_7622) ;  /* 0x000013527f007947 */ /* 0x000fea000b800000 */
[----:B------:R-:W-:Y:S01]  /*1e20*/  SEL R23, R24, R23, P0 ;  /* 0x0000001718177207 */ /* 0x000fe20000000000 */
[----:B------:R2:W3:Y:S04]  /*1e30*/  SHFL.BFLY PT, R25, R22, 0x4, 0x1f ;  /* 0x0c801f0016197f89 */ /* 0x0004e800000e0000 */
[----:B------:R2:W4:Y:S02]  /*1e40*/  SHFL.BFLY PT, R24, R23, 0x4, 0x1f ;  /* 0x0c801f0017187f89 */ /* 0x00052400000e0000 */
.L_x_7646:
        /* <DEDUP_REMOVED lines=12> */
.L_x_7647:
[----:B-1----:R-:W-:-:S13]  /*1f10*/  FSETP.GEU.FTZ.AND P1, PT, R30, R25, PT ;  /* 0x000000191e00720b */ /* 0x002fda0003f3e000 */
[----:B------:R-:W-:-:S04]  /*1f20*/  @P1 FSETP.NEU.FTZ.AND P2, PT, R30, R25, PT ;  /* 0x000000191e00120b */ /* 0x000fc80003f5d000 */
[----:B---3--:R-:W-:-:S13]  /*1f30*/  @P1 ISETP.LT.AND P0, PT, R23, R24, !P2 ;  /* 0x000000181700120c */ /* 0x008fda0005701270 */
[----:B0-----:R-:W-:Y:S01]  /*1f40*/  FSEL R30, R25, R30, P0 ;  /* 0x0000001e191e7208 */ /* 0x001fe20000000000 */
[----:B------:R-:W-:Y:S05]  /*1f50*/  BRA.DIV ~URZ, `(.L_x_7624) ;  /* 0x000014927f007947 */ /* 0x000fea000b800000 */
[----:B------:R0:W1:Y:S02]  /*1f60*/  SHFL.BFLY PT, R25, R30, 0x1, 0x1f ;  /* 0x0c201f001e197f89 */ /* 0x00006400000e0000 */
.L_x_7648:
[----:B--2---:R-:W-:Y:S01]  /*1f70*/  FSEL R31, R31, R22, P0 ;  /* 0x000000161f1f7208 */ /* 0x004fe20000000000 */
[----:B------:R-:W-:Y:S05]  /*1f80*/  BRA.DIV ~URZ, `(.L_x_7625) ;  /* 0x000014e27f007947 */ /* 0x000fea000b800000 */
[----:B------:R-:W-:Y:S01]  /*1f90*/  SEL R21, R23, R24, P0 ;  /* 0x0000001817157207 */ /* 0x000fe20000000000 */
[----:B------:R2:W3:Y:S04]  /*1fa0*/  SHFL.BFLY PT, R22, R31, 0x1, 0x1f ;  /* 0x0c201f001f167f89 */ /* 0x0004e800000e0000 */
[----:B------:R2:W4:Y:S02]  /*1fb0*/  SHFL.BFLY PT, R18, R21, 0x1, 0x1f ;  /* 0x0c201f0015127f89 */ /* 0x00052400000e0000 */
.L_x_7649:
        /* <DEDUP_REMOVED lines=26> */
.L_x_7627:
[----:B------:R-:W-:Y:S05]  /*2160*/  BSYNC B1 ;  /* 0x0000000000017941 */ /* 0x000fea0003800000 */
.L_x_7626:
        /* <DEDUP_REMOVED lines=20> */
.L_x_7629:
[----:B------:R-:W-:Y:S05]  /*22b0*/  BSYNC B1 ;  /* 0x0000000000017941 */ /* 0x000fea0003800000 */
.L_x_7628:
[----:B01----:R-:W-:Y:S05]  /*22c0*/  BRA `(.L_x_7630) ;  /* 0xfffff60000007947 */ /* 0x003fea000383ffff */
.L_x_7614:
[----:B------:R-:W-:Y:S05]  /*22d0*/  BSYNC B0 ;  /* 0x0000000000007941 */ /* 0x000fea0003800000 */
.L_x_7602:
        /* <DEDUP_REMOVED lines=19> */
.L_x_7632:
        /* <DEDUP_REMOVED lines=20> */
.L_x_7631:
        /* <DEDUP_REMOVED lines=11> */
.L_x_7633:
        /* <DEDUP_REMOVED lines=11> */
.L_x_7604:
[----:B------:R-:W-:Y:S01]  /*26b0*/  IMAD.MOV.U32 R21, RZ, RZ, R30 ;  /* 0x000000ffff157224 */ /* 0x000fe200078e001e */
[----:B------:R-:W-:Y:S01]  /*26c0*/  MOV R16, 0x2710 ;  /* 0x0000271000107802 */ /* 0x000fe20000000f00 */
[----:B------:R-:W-:Y:S02]  /*26d0*/  IMAD.MOV.U32 R20, RZ, RZ, 0x10 ;  /* 0x00000010ff147424 */ /* 0x000fe400078e00ff */
[----:B------:R-:W-:Y:S02]  /*26e0*/  IMAD.MOV.U32 R19, RZ, RZ, 0x1f ;  /* 0x0000001fff137424 */ /* 0x000fe400078e00ff */
[----:B------:R-:W-:Y:S02]  /*26f0*/  IMAD.MOV.U32 R18, RZ, RZ, -0x1 ;  /* 0xffffffffff127424 */ /* 0x000fe400078e00ff */
[----:B------:R-:W-:Y:S05]  /*2700*/  CALL.REL.NOINC `($__internal_144_$__cuda_sm70_shflsync_bfly_p) ;  /* 0x00000e4000007944 */ /* 0x000fea0003c00000 */
[----:B-1----:R-:W-:Y:S01]  /*2710*/  IMAD.MOV.U32 R31, RZ, RZ, R18 ;  /* 0x000000ffff1f7224 */ /* 0x002fe200078e0012 */
[----:B0-----:R-:W-:Y:S05]  /*2720*/  BRA `(.L_x_7634) ;  /* 0xffffeb6000007947 */ /* 0x001fea000383ffff */
.L_x_7605:
[----:B------:R-:W-:Y:S01]  /*2730*/  IMAD.MOV.U32 R21, RZ, RZ, R22 ;  /* 0x000000ffff157224 */ /* 0x000fe200078e0016 */
[----:B------:R-:W-:Y:S01]  /*2740*/  MOV R16, 0x2790 ;  /* 0x0000279000107802 */ /* 0x000fe20000000f00 */
[----:B------:R-:W-:Y:S02]  /*2750*/  IMAD.MOV.U32 R20, RZ, RZ, 0x10 ;  /* 0x00000010ff147424 */ /* 0x000fe400078e00ff */
[----:B------:R-:W-:-:S02]  /*2760*/  IMAD.MOV.U32 R19, RZ, RZ, 0x1f ;  /* 0x0000001fff137424 */ /* 0x000fc400078e00ff */
[----:B------:R-:W-:Y:S02]  /*2770*/  IMAD.MOV.U32 R18, RZ, RZ, -0x1 ;  /* 0xffffffffff127424 */ /* 0x000fe400078e00ff */
[----:B01----:R-:W-:Y:S05]  /*2780*/  CALL.REL.NOINC `($__internal_144_$__cuda_sm70_shflsync_bfly_p) ;  /* 0x00000dc000007944 */ /* 0x003fea0003c00000 */
[----:B-1----:R-:W-:Y:S01]  /*2790*/  IMAD.MOV.U32 R25, RZ, RZ, R18 ;  /* 0x000000ffff197224 */ /* 0x002fe200078e0012 */
[----:B------:R-:W-:Y:S01]  /*27a0*/  MOV R16, 0x2800 ;  /* 0x0000280000107802 */ /* 0x000fe20000000f00 */
[----:B0-----:R-:W-:Y:S02]  /*27b0*/  IMAD.MOV.U32 R21, RZ, RZ, R23 ;  /* 0x000000ffff157224 */ /* 0x001fe400078e0017 */
[----:B------:R-:W-:Y:S02]  /*27c0*/  IMAD.MOV.U32 R20, RZ, RZ, 0x10 ;  /* 0x00000010ff147424 */ /* 0x000fe400078e00ff */
[----:B------:R-:W-:Y:S02]  /*27d0*/  IMAD.MOV.U32 R19, RZ, RZ, 0x1f ;  /* 0x0000001fff137424 */ /* 0x000fe400078e00ff */
[----:B------:R-:W-:Y:S02]  /*27e0*/  IMAD.MOV.U32 R18, RZ, RZ, -0x1 ;  /* 0xffffffffff127424 */ /* 0x000fe400078e00ff */
[----:B------:R-:W-:Y:S05]  /*27f0*/  CALL.REL.NOINC `($__internal_144_$__cuda_sm70_shflsync_bfly_p) ;  /* 0x00000d5000007944 */ /* 0x000fea0003c00000 */
[----:B-1----:R-:W-:Y:S01]  /*2800*/  IMAD.MOV.U32 R24, RZ, RZ, R18 ;  /* 0x000000ffff187224 */ /* 0x002fe200078e0012 */
[----:B0-----:R-:W-:Y:S05]  /*2810*/  BRA `(.L_x_7635) ;  /* 0xffffeaa000007947 */ /* 0x001fea000383ffff */
.L_x_7606:
[----:B------:R-:W-:Y:S01]  /*2820*/  IMAD.MOV.U32 R21, RZ, RZ, R30 ;  /* 0x000000ffff157224 */ /* 0x000fe200078e001e */
[----:B------:R-:W-:Y:S01]  /*2830*/  MOV R16, 0x2880 ;  /* 0x0000288000107802 */ /* 0x000fe20000000f00 */
[----:B------:R-:W-:-:S02]  /*2840*/  IMAD.MOV.U32 R20, RZ, RZ, 0x8 ;  /* 0x00000008ff147424 */ /* 0x000fc400078e00ff */
[----:B------:R-:W-:Y:S02]  /*2850*/  IMAD.MOV.U32 R19, RZ, RZ, 0x1f ;  /* 0x0000001fff137424 */ /* 0x000fe400078e00ff */
[----:B------:R-:W-:Y:S02]  /*2860*/  IMAD.MOV.U32 R18, RZ, RZ, -0x1 ;  /* 0xffffffffff127424 */ /* 0x000fe400078e00ff */
[----:B--23--:R-:W-:Y:S05]  /*2870*/  CALL.REL.NOINC `($__internal_144_$__cuda_sm70_shflsync_bfly_p) ;  /* 0x00000cd000007944 */ /* 0x00cfea0003c00000 */
[----:B------:R-:W-:Y:S01]  /*2880*/  FSEL R22, R25, R22, P1 ;  /* 0x0000001619167208 */ /* 0x000fe20000800000 */
[----:B-1----:R-:W-:Y:S01]  /*2890*/  IMAD.MOV.U32 R31, RZ, RZ, R18 ;  /* 0x000000ffff1f7224 */ /* 0x002fe200078e0012 */
[----:B------:R-:W-:Y:S01]  /*28a0*/  MOV R16, 0x2900 ;  /* 0x0000290000107802 */ /* 0x000fe20000000f00 */
[----:B0-----:R-:W-:Y:S02]  /*28b0*/  IMAD.MOV.U32 R20, RZ, RZ, 0x8 ;  /* 0x00000008ff147424 */ /* 0x001fe400078e00ff */
[----:B------:R-:W-:Y:S02]  /*28c0*/  IMAD.MOV.U32 R19, RZ, RZ, 0x1f ;  /* 0x0000001fff137424 */ /* 0x000fe400078e00ff */
[----:B------:R-:W-:Y:S02]  /*28d0*/  IMAD.MOV.U32 R18, RZ, RZ, -0x1 ;  /* 0xffffffffff127424 */ /* 0x000fe400078e00ff */
[----:B------:R-:W-:-:S02]  /*28e0*/  IMAD.MOV.U32 R21, RZ, RZ, R22 ;  /* 0x000000ffff157224 */ /* 0x000fc400078e0016 */
[----:B------:R-:W-:Y:S05]  /*28f0*/  CALL.REL.NOINC `($__internal_144_$__cuda_sm70_shflsync_bfly_p) ;  /* 0x00000c5000007944 */ /* 0x000fea0003c00000 */
[----:B------:R-:W-:Y:S01]  /*2900*/  SEL R23, R24, R23, P1 ;  /* 0x0000001718177207 */ /* 0x000fe20000800000 */
[----:B-1----:R-:W-:Y:S01]  /*2910*/  IMAD.MOV.U32 R25, RZ, RZ, R18 ;  /* 0x000000ffff197224 */ /* 0x002fe200078e0012 */
[----:B------:R-:W-:Y:S01]  /*2920*/  MOV R16, 0x2980 ;  /* 0x0000298000107802 */ /* 0x000fe20000000f00 */
[----:B0-----:R-:W-:-:S02]  /*2930*/  IMAD.MOV.U32 R20, RZ, RZ, 0x8 ;  /* 0x00000008ff147424 */ /* 0x001fc400078e00ff */
[----:B------:R-:W-:Y:S02]  /*2940*/  IMAD.MOV.U32 R19, RZ, RZ, 0x1f ;  /* 0x0000001fff137424 */ /* 0x000fe400078e00ff */
[----:B------:R-:W-:Y:S02]  /*2950*/  IMAD.MOV.U32 R18, RZ, RZ, -0x1 ;  /* 0xffffffffff127424 */ /* 0x000fe400078e00ff */
[----:B------:R-:W-:Y:S02]  /*2960*/  IMAD.MOV.U32 R21, RZ, RZ, R23 ;  /* 0x000000ffff157224 */ /* 0x000fe400078e0017 */
[----:B------:R-:W-:Y:S05]  /*2970*/  CALL.REL.NOINC `($__internal_144_$__cuda_sm70_shflsync_bfly_p) ;  /* 0x00000bd000007944 */ /* 0x000fea0003c00000 */
[----:B-1----:R-:W-:Y:S01]  /*2980*/  IMAD.MOV.U32 R24, RZ, RZ, R18 ;  /* 0x000000ffff187224 */ /* 0x002fe200078e0012 */
[----:B0-----:R-:W-:Y:S05]  /*2990*/  BRA `(.L_x_7636) ;  /* 0xffffe9e000007947 */ /* 0x001fea000383ffff */
.L_x_7607:
[----:B------:R-:W-:Y:S01]  /*29a0*/  IMAD.MOV.U32 R21, RZ, RZ, R30 ;  /* 0x000000ffff157224 */ /* 0x000fe200078e001e */
[----:B------:R-:W-:Y:S01]  /*29b0*/  MOV R16, 0x2a00 ;  /* 0x00002a0000107802 */ /* 0x000fe20000000f00 */
[----:B------:R-:W-:Y:S02]  /*29c0*/  IMAD.MOV.U32 R20, RZ, RZ, 0x4 ;  /* 0x00000004ff147424 */ /* 0x000fe400078e00ff */
[----:B------:R-:W-:Y:S02]  /*29d0*/  IMAD.MOV.U32 R19, RZ, RZ, 0x1f ;  /* 0x0000001fff137424 */ /* 0x000fe400078e00ff */
[----:B------:R-:W-:-:S02]  /*29e0*/  IMAD.MOV.U32 R18, RZ, RZ, -0x1 ;  /* 0xffffffffff127424 */ /* 0x000fc400078e00ff */
[----:B--2---:R-:W-:Y:S05]  /*29f0*/  CALL.REL.NOINC `($__internal_144_$__cuda_sm70_shflsync_bfly_p) ;  /* 0x00000b5000007944 */ /* 0x004fea0003c00000 */
[----:B-1----:R-:W-:Y:S01]  /*2a00*/  IMAD.MOV.U32 R31, RZ, RZ, R18 ;  /* 0x000000ffff1f7224 */ /* 0x002fe200078e0012 */
[----:B0-----:R-:W-:Y:S05]  /*2a10*/  BRA `(.L_x_7637) ;  /* 0xffffe9c000007947 */ /* 0x001fea000383ffff */
.L_x_7608:
[----:B------:R-:W-:Y:S01]  /*2a20*/  IMAD.MOV.U32 R21, RZ, RZ, R22 ;  /* 0x000000ffff157224 */ /* 0x000fe200078e0016 */
[----:B------:R-:W-:Y:S01]  /*2a30*/  MOV R16, 0x2a80 ;  /* 0x00002a8000107802 */ /* 0x000fe20000000f00 */
[----:B------:R-:W-:-:S02]  /*2a40*/  IMAD.MOV.U32 R20, RZ, RZ, 0x4 ;  /* 0x00000004ff147424 */ /* 0x000fc400078e00ff */
[----:B------:R-:W-:Y:S02]  /*2a50*/  IMAD.MOV.U32 R19, RZ, RZ, 0x1f ;  /* 0x0000001fff137424 */ /* 0x000fe400078e00ff */
[----:B------:R-:W-:Y:S02]  /*2a60*/  IMAD.MOV.U32 R18, RZ, RZ, -0x1 ;  /* 0xffffffffff127424 */ /* 0x000fe400078e00ff */
[----:B01----:R-:W-:Y:S05]  /*2a70*/  CALL.REL.NOINC `($__internal_144_$__cuda_sm70_shflsync_bfly_p) ;  /* 0x00000ad000007944 */ /* 0x003fea0003c00000 */
[----:B------:R-:W-:Y:S01]  /*2a80*/  SEL R23, R24, R23, P0 ;  /* 0x0000001718177207 */ /* 0x000fe20000000000 */
[----:B-1----:R-:W-:Y:S01]  /*2a90*/  IMAD.MOV.U32 R25, RZ, RZ, R18 ;  /* 0x000000ffff197224 */ /* 0x002fe200078e0012 */
[----:B------:R-:W-:Y:S01]  /*2aa0*/  MOV R16, 0x2b00 ;  /* 0x00002b0000107802 */ /* 0x000fe20000000f00 */
[----:B0-----:R-:W-:Y:S02]  /*2ab0*/  IMAD.MOV.U32 R20, RZ, RZ, 0x4 ;  /* 0x00000004ff147424 */ /* 0x001fe400078e00ff */
[----:B------:R-:W-:Y:S02]  /*2ac0*/  IMAD.MOV.U32 R19, RZ, RZ, 0x1f ;  /* 0x0000001fff137424 */ /* 0x000fe400078e00ff */
[----:B------:R-:W-:Y:S02]  /*2ad0*/  IMAD.MOV.U32 R18, RZ, RZ, -0x1 ;  /* 0xffffffffff127424 */ /* 0x000fe400078e00ff */
[----:B------:R-:W-:-:S02]  /*2ae0*/  IMAD.MOV.U32 R21, RZ, RZ, R23 ;  /* 0x000000ffff157224 */ /* 0x000fc400078e0017 */
[----:B------:R-:W-:Y:S05]  /*2af0*/  CALL.REL.NOINC `($__internal_144_$__cuda_sm70_shflsync_bfly_p) ;  /* 0x00000a5000007944 */ /* 0x000fea0003c00000 */
[----:B-1----:R-:W-:Y:S01]  /*2b00*/  IMAD.MOV.U32 R24, RZ, RZ, R18 ;  /* 0x000000ffff187224 */ /* 0x002fe200078e0012 */
[----:B0-----:R-:W-:Y:S05]  /*2b10*/  BRA `(.L_x_7638) ;  /* 0xffffe91000007947 */ /* 0x001fea000383ffff */
.L_x_7609:
        /* <DEDUP_REMOVED lines=24> */
.L_x_7610:
        /* <DEDUP_REMOVED lines=8> */
.L_x_7611:
[----:B------:R-:W-:Y:S01]  /*2d20*/  IMAD.MOV.U32 R21, RZ, RZ, R31 ;  /* 0x000000ffff157224 */ /* 0x000fe200078e001f */
[----:B------:R-:W-:Y:S01]  /*2d30*/  MOV R16, 0x2d80 ;  /* 0x00002d8000107802 */ /* 0x000fe20000000f00 */
[----:B------:R-:W-:-:S02]  /*2d40*/  IMAD.MOV.U32 R20, RZ, RZ, 0x1 ;  /* 0x00000001ff147424 */ /* 0x000fc400078e00ff */
[----:B------:R-:W-:Y:S02]  /*2d50*/  IMAD.MOV.U32 R19, RZ, RZ, 0x1f ;  /* 0x0000001fff137424 */ /* 0x000fe400078e00ff */
[----:B------:R-:W-:Y:S02]  /*2d60*/  IMAD.MOV.U32 R18, RZ, RZ, -0x1 ;  /* 0xffffffffff127424 */ /* 0x000fe400078e00ff */
[----:B01----:R-:W-:Y:S05]  /*2d70*/  CALL.REL.NOINC `($__internal_144_$__cuda_sm70_shflsync_bfly_p) ;  /* 0x000007d000007944 */ /* 0x003fea0003c00000 */
[----:B-1----:R-:W-:Y:S01]  /*2d80*/  IMAD.MOV.U32 R22, RZ, RZ, R18 ;  /* 0x000000ffff167224 */ /* 0x002fe200078e0012 */
[----:B0-----:R-:W-:Y:S01]  /*2d90*/  SEL R21, R23, R24, P0 ;  /* 0x0000001817157207 */ /* 0x001fe20000000000 */
[----:B------:R-:W-:Y:S01]  /*2da0*/  IMAD.MOV.U32 R20, RZ, RZ, 0x1 ;  /* 0x00000001ff147424 */ /* 0x000fe200078e00ff */
[----:B------:R-:W-:Y:S01]  /*2db0*/  MOV R16, 0x2df0 ;  /* 0x00002df000107802 */ /* 0x000fe20000000f00 */
[----:B------:R-:W-:Y:S02]  /*2dc0*/  IMAD.MOV.U32 R19, RZ, RZ, 0x1f ;  /* 0x0000001fff137424 */ /* 0x000fe400078e00ff */
[----:B------:R-:W-:Y:S02]  /*2dd0*/  IMAD.MOV.U32 R18, RZ, RZ, -0x1 ;  /* 0xffffffffff127424 */ /* 0x000fe400078e00ff */
[----:B------:R-:W-:Y:S05]  /*2de0*/  CALL.REL.NOINC `($__internal_144_$__cuda_sm70_shflsync_bfly_p) ;  /* 0x0000076000007944 */ /* 0x000fea0003c00000 */
[----:B01----:R-:W-:Y:S05]  /*2df0*/  BRA `(.L_x_7641) ;  /* 0xffffe7a000007947 */ /* 0x003fea000383ffff */
.L_x_7618:
[----:B------:R-:W-:Y:S01]  /*2e00*/  IMAD.MOV.U32 R21, RZ, RZ, R30 ;  /* 0x000000ffff157224 */ /* 0x000fe200078e001e */
[----:B------:R-:W-:Y:S01]  /*2e10*/  MOV R16, 0x2e60 ;  /* 0x00002e6000107802 */ /* 0x000fe20000000f00 */
[----:B------:R-:W-:-:S02]  /*2e20*/  IMAD.MOV.U32 R20, RZ, RZ, 0x10 ;  /* 0x00000010ff147424 */ /* 0x000fc400078e00ff */
[----:B------:R-:W-:Y:S02]  /*2e30*/  IMAD.MOV.U32 R19, RZ, RZ, 0x1f ;  /* 0x0000001fff137424 */ /* 0x000fe400078e00ff */
[----:B------:R-:W-:Y:S02]  /*2e40*/  IMAD.MOV.U32 R18, RZ, RZ, -0x1 ;  /* 0xffffffffff127424 */ /* 0x000fe400078e00ff */
[----:B------:R-:W-:Y:S05]  /*2e50*/  CALL.REL.NOINC `($__internal_144_$__cuda_sm70_shflsync_bfly_p) ;  /* 0x000006f000007944 */ /* 0x000fea0003c00000 */
[----:B-1----:R-:W-:Y:S01]  /*2e60*/  IMAD.MOV.U32 R31, RZ, RZ, R18 ;  /* 0x000000ffff1f7224 */ /* 0x002fe200078e0012 */
[----:B0-----:R-:W-:Y:S05]  /*2e70*/  BRA `(.L_x_7642) ;  /* 0xffffee3000007947 */ /* 0x001fea000383ffff */
.L_x_7619:
[----:B------:R-:W-:Y:S01]  /*2e80*/  IMAD.MOV.U32 R21, RZ, RZ, R22 ;  /* 0x000000ffff157224 */ /* 0x000fe200078e0016 */
[----:B------:R-:W-:Y:S01]  /*2e90*/  MOV R16, 0x2ee0 ;  /* 0x00002ee000107802 */ /* 0x000fe20000000f00 */
[----:B------:R-:W-:Y:S02]  /*2ea0*/  IMAD.MOV.U32 R20, RZ, RZ, 0x10 ;  /* 0x00000010ff147424 */ /* 0x000fe400078e00ff */
[----:B------:R-:W-:Y:S02]  /*2eb0*/  IMAD.MOV.U32 R19, RZ, RZ, 0x1f ;  /* 0x0000001fff137424 */ /* 0x000fe400078e00ff */
[----:B------:R-:W-:Y:S02]  /*2ec0*/  IMAD.MOV.U32 R18, RZ, RZ, -0x1 ;  /* 0xffffffffff127424 */ /* 0x000fe400078e00ff */
[----:B01----:R-:W-:Y:S05]  /*2ed0*/  CALL.REL.NOINC `($__internal_144_$__cuda_sm70_shflsync_bfly_p) ;  /* 0x0000067000007944 */ /* 0x003fea0003c00000 */
[----:B-1----:R-:W-:Y:S01]  /*2ee0*/  IMAD.MOV.U32 R25, RZ, RZ, R18 ;  /* 0x000000ffff197224 */ /* 0x002fe200078e0012 */
[----:B------:R-:W-:Y:S01]  /*2ef0*/  MOV R16, 0x2f50 ;  /* 0x00002f5000107802 */ /* 0x000fe20000000f00 */
[----:B0-----:R-:W-:-:S02]  /*2f00*/  IMAD.MOV.U32 R21, RZ, RZ, R23 ;  /* 0x000000ffff157224 */ /* 0x001fc400078e0017 */
[----:B------:R-:W-:Y:S02]  /*2f10*/  IMAD.MOV.U32 R20, RZ, RZ, 0x10 ;  /* 0x00000010ff147424 */ /* 0x000fe400078e00ff */
[----:B------:R-:W-:Y:S02]  /*2f20*/  IMAD.MOV.U32 R19, RZ, RZ, 0x1f ;  /* 0x0000001fff137424 */ /* 0x000fe400078e00ff */
[----:B------:R-:W-:Y:S02]  /*2f30*/  IMAD.MOV.U32 R18, RZ, RZ, -0x1 ;  /* 0xffffffffff127424 */ /* 0x000fe400078e00ff */
[----:B------:R-:W-:Y:S05]  /*2f40*/  CALL.REL.NOINC `($__internal_144_$__cuda_sm70_shflsync_bfly_p) ;  /* 0x0000060000007944 */ /* 0x000fea0003c00000 */
[----:B-1----:R-:W-:Y:S01]  /*2f50*/  IMAD.MOV.U32 R24, RZ, RZ, R18 ;  /* 0x000000ffff187224 */ /* 0x002fe200078e0012 */
[----:B0-----:R-:W-:Y:S05]  /*2f60*/  BRA `(.L_x_7643) ;  /* 0xffffed7000007947 */ /* 0x001fea000383ffff */
.L_x_7620:
[----:B------:R-:W-:Y:S01]  /*2f70*/  IMAD.MOV.U32 R21, RZ, RZ, R30 ;  /* 0x000000ffff157224 */ /* 0x000fe200078e001e */
[----:B------:R-:W-:Y:S01]  /*2f80*/  MOV R16, 0x2fd0 ;  /* 0x00002fd000107802 */ /* 0x000fe20000000f00 */
[----:B------:R-:W-:Y:S02]  /*2f90*/  IMAD.MOV.U32 R20, RZ, RZ, 0x8 ;  /* 0x00000008ff147424 */ /* 0x000fe400078e00ff */
[----:B------:R-:W-:Y:S02]  /*2fa0*/  IMAD.MOV.U32 R19, RZ, RZ, 0x1f ;  /* 0x0000001fff137424 */ /* 0x000fe400078e00ff */
[----:B------:R-:W-:-:S02]  /*2fb0*/  IMAD.MOV.U32 R18, RZ, RZ, -0x1 ;  /* 0xffffffffff127424 */ /* 0x000fc400078e00ff */
[----:B--23--:R-:W-:Y:S05]  /*2fc0*/  CALL.REL.NOINC `($__internal_144_$__cuda_sm70_shflsync_bfly_p) ;  /* 0x0000058000007944 */ /* 0x00cfea0003c00000 */
[----:B------:R-:W-:Y:S01]  /*2fd0*/  FSEL R22, R25, R22, P1 ;  /* 0x0000001619167208 */ /* 0x000fe20000800000 */
[----:B-1----:R-:W-:Y:S01]  /*2fe0*/  IMAD.MOV.U32 R31, RZ, RZ, R18 ;  /* 0x000000ffff1f7224 */ /* 0x002fe200078e0012 */
[----:B------:R-:W-:Y:S01]  /*2ff0*/  MOV R16, 0x3050 ;  /* 0x0000305000107802 */ /* 0x000fe20000000f00 */
[----:B0-----:R-:W-:-:S02]  /*3000*/  IMAD.MOV.U32 R20, RZ, RZ, 0x8 ;  /* 0x00000008ff147424 */ /* 0x001fc400078e00ff */
[----:B------:R-:W-:Y:S02]  /*3010*/  IMAD.MOV.U32 R19, RZ, RZ, 0x1f ;  /* 0x0000001fff137424 */ /* 0x000fe400078e00ff */
[----:B------:R-:W-:Y:S02]  /*3020*/  IMAD.MOV.U32 R18, RZ, RZ, -0x1 ;  /* 0xffffffffff127424 */ /* 0x000fe400078e00ff */
[----:B------:R-:W-:Y:S02]  /*3030*/  IMAD.MOV.U32 R21, RZ, RZ, R22 ;  /* 0x000000ffff157224 */ /* 0x000fe400078e0016 */
[----:B------:R-:W-:Y:S05]  /*3040*/  CALL.REL.NOINC `($__internal_144_$__cuda_sm70_shflsync_bfly_p) ;  /* 0x0000050000007944 */ /* 0x000fea0003c00000 */
[----:B------:R-:W-:Y:S01]  /*3050*/  SEL R23, R24, R23, P1 ;  /* 0x0000001718177207 */ /* 0x000fe20000800000 */
[----:B-1----:R-:W-:Y:S01]  /*3060*/  IMAD.MOV.U32 R25, RZ, RZ, R18 ;  /* 0x000000ffff197224 */ /* 0x002fe200078e0012 */
[----:B------:R-:W-:Y:S01]  /*3070*/  MOV R16, 0x30d0 ;  /* 0x000030d000107802 */ /* 0x000fe20000000f00 */
[----:B0-----:R-:W-:Y:S02]  /*3080*/  IMAD.MOV.U32 R20, RZ, RZ, 0x8 ;  /* 0x00000008ff147424 */ /* 0x001fe400078e00ff */
[----:B------:R-:W-:Y:S02]  /*3090*/  IMAD.MOV.U32 R19, RZ, RZ, 0x1f ;  /* 0x0000001fff137424 */ /* 0x000fe400078e00ff */
[----:B------:R-:W-:-:S02]  /*30a0*/  IMAD.MOV.U32 R18, RZ, RZ, -0x1 ;  /* 0xffffffffff127424 */ /* 0x000fc400078e00ff */
[----:B------:R-:W-:Y:S02]  /*30b0*/  IMAD.MOV.U32 R21, RZ, RZ, R23 ;  /* 0x000000ffff157224 */ /* 0x000fe400078e0017 */
[----:B------:R-:W-:Y:S05]  /*30c0*/  CALL.REL.NOINC `($__internal_144_$__cuda_sm70_shflsync_bfly_p) ;  /* 0x0000048000007944 */ /* 0x000fea0003c00000 */
[----:B-1----:R-:W-:Y:S01]  /*30d0*/  IMAD.MOV.U32 R24, RZ, RZ, R18 ;  /* 0x000000ffff187224 */ /* 0x002fe200078e0012 */
[----:B0-----:R-:W-:Y:S05]  /*30e0*/  BRA `(.L_x_7644) ;  /* 0xffffecb000007947 */ /* 0x001fea000383ffff */
.L_x_7621:
[----:B------:R-:W-:Y:S01]  /*30f0*/  IMAD.MOV.U32 R21, RZ, RZ, R30 ;  /* 0x000000ffff157224 */ /* 0x000fe200078e001e */
[----:B------:R-:W-:Y:S01]  /*3100*/  MOV R16, 0x3150 ;  /* 0x0000315000107802 */ /* 0x000fe20000000f00 */
[----:B------:R-:W-:Y:S02]  /*3110*/  IMAD.MOV.U32 R20, RZ, RZ, 0x4 ;  /* 0x00000004ff147424 */ /* 0x000fe400078e00ff */
[----:B------:R-:W-:Y:S02]  /*3120*/  IMAD.MOV.U32 R19, RZ, RZ, 0x1f ;  /* 0x0000001fff137424 */ /* 0x000fe400078e00ff */
[----:B------:R-:W-:Y:S02]  /*3130*/  IMAD.MOV.U32 R18, RZ, RZ, -0x1 ;  /* 0xffffffffff127424 */ /* 0x000fe400078e00ff */
[----:B--2---:R-:W-:Y:S05]  /*3140*/  CALL.REL.NOINC `($__internal_144_$__cuda_sm70_shflsync_bfly_p) ;  /* 0x0000040000007944 */ /* 0x004fea0003c00000 */
[----:B-1----:R-:W-:Y:S01]  /*3150*/  IMAD.MOV.U32 R31, RZ, RZ, R18 ;  /* 0x000000ffff1f7224 */ /* 0x002fe200078e0012 */
[----:B0-----:R-:W-:Y:S05]  /*3160*/  BRA `(.L_x_7645) ;  /* 0xffffec9000007947 */ /* 0x001fea000383ffff */
.L_x_7622:
        /* <DEDUP_REMOVED lines=16> */
.L_x_7623:
        /* <DEDUP_REMOVED lines=24> */
.L_x_7624:
        /* <DEDUP_REMOVED lines=8> */
.L_x_7625:
        /* <DEDUP_REMOVED lines=14> */
        .weak           $__internal_144_$__cuda_sm70_shflsync_bfly_p
        .type           $__internal_144_$__cuda_sm70_shflsync_bfly_p,@function
        .size           $__internal_144_$__cuda_sm70_shflsync_bfly_p,(.L_x_11088 - $__internal_144_$__cuda_sm70_shflsync_bfly_p)
$__internal_144_$__cuda_sm70_shflsync_bfly_p:
[----:B------:R-:W-:Y:S01]  /*3550*/  IMAD.MOV.U32 R17, RZ, RZ, 0x0 ;  /* 0x00000000ff117424 */ /* 0x000fe200078e00ff */
[----:B------:R-:W-:Y:S04]  /*3560*/  WARPSYNC R18 ;  /* 0x0000001200007348 */ /* 0x000fe80003800000 */
[----:B------:R0:W1:Y:S01]  /*3570*/  SHFL.BFLY PT, R18, R21, R20, R19 ;  /* 0x0c00001415127389 */ /* 0x00006200000e0013 */
[----:B------:R-:W-:Y:S05]  /*3580*/  RET.REL.NODEC R16 `(_ZN4vllm3moe10topkGatingILi14ELi448ELi4ELi4ELi32Ej6__halfLNS0_11ScoringFuncE0EEEvPKT5_PKbPfiPT4_PiiiibPKf) ;  /* 0xffffca7010007950 */ /* 0x000fea0003c3ffff */
.L_x_7650:
        /* <DEDUP_REMOVED lines=15> */
.L_x_11088:


//--------------------- .text._ZN4vllm3moe10topkGatingILi12ELi384ELi4ELi4ELi32Ej6__halfLNS0_11ScoringFuncE0EEEvPKT5_PKbPfiPT4_PiiiibPKf --------------------------
	.section	.text._ZN4vllm3moe10topkGatingILi12ELi384ELi4ELi4ELi32Ej6__halfLNS0_11ScoringFuncE0EEEvPKT5_PKbPfiPT4_PiiiibPKf,"ax",@progbits
	.sectioninfo	@"SHI_REGISTERS=32"
	.align	128
        .global         _ZN4vllm3moe10topkGatingILi12ELi384ELi4ELi4ELi32Ej6__halfLNS0_11ScoringFuncE0EEEvPKT5_PKbPfiPT4_PiiiibPKf
        .type           _ZN4vllm3moe10topkGatingILi12ELi384ELi4ELi4ELi32Ej6__halfLNS0_11ScoringFuncE0EEEvPKT5_PKbPfiPT4_PiiiibPKf,@function
        .size           _ZN4vllm3moe10topkGatingILi12ELi384ELi4ELi4ELi32Ej6__halfLNS0_11ScoringFuncE0EEEvPKT5_PKbPfiPT4_PiiiibPKf,(.L_x_11089 - _ZN4vllm3moe10topkGatingILi12ELi384ELi4ELi4ELi32Ej6__halfLNS0_11ScoringFuncE0EEEvPKT5_PKbPfiPT4_PiiiibPKf)
        .other          _ZN4vllm3moe10topkGatingILi12ELi384ELi4ELi4ELi32Ej6__halfLNS0_11ScoringFuncE0EEEvPKT5_PKbPfiPT4_PiiiibPKf,@"STO_CUDA_ENTRY STV_DEFAULT"
_ZN4vllm3moe10topkGatingILi12ELi384ELi4ELi4ELi32Ej6__halfLNS0_11ScoringFuncE0EEEvPKT5_PKbPfiPT4_PiiiibPKf:
.text._ZN4vllm3moe10topkGatingILi12ELi384ELi4ELi4ELi32Ej6__halfLNS0_11ScoringFuncE0EEEvPKT5_PKbPfiPT4_PiiiibPKf:
        /* <DEDUP_REMOVED lines=192> */
.L_x_7651:
[----:B------:R0:W-:Y:S04]  /*0c00*/  STL.128 [R1], R4 ;  /* 0x0000000401007387 */ /* 0x0001e80000100c00 */
[----:B------:R0:W-:Y:S04]  /*0c10*/  STL.128 [R1+0x10], R8 ;  /* 0x0000100801007387 */ /* 0x0001e80000100c00 */
[----:B------:R0:W-:Y:S02]  /*0c20*/  STL.128 [R1+0x20], R12 ;  /* 0x0000200c01007387 */ /* 0x0001e40000100c00 */
.L_x_7652:
        /* <DEDUP_REMOVED lines=9> */
.L_x_7668:
        /* <DEDUP_REMOVED lines=50> */
.L_x_7685:
[----:B------:R-:W-:Y:S05]  /*0fe0*/  BRA.DIV ~URZ, `(.L_x_7656) ;  /* 0x000013d27f007947 */ /* 0x000fea000b800000 */
[----:B------:R2:W3:Y:S04]  /*0ff0*/  SHFL.BFLY PT, R28, R27, 0x10, 0x1f ;  /* 0x0e001f001b1c7f89 */ /* 0x0004e800000e0000 */
[----:B------:R2:W4:Y:S02]  /*1000*/  SHFL.BFLY PT, R22, R23, 0x10, 0x1f ;  /* 0x0e001f0017167f89 */ /* 0x00052400000e0000 */
.L_x_7686:
        /* <DEDUP_REMOVED lines=12> */
.L_x_7687:
[----:B--2---:R-:W-:-:S13]  /*10d0*/  FSETP.GEU.FTZ.AND P1, PT, R21, R27, PT ;  /* 0x0000001b1500720b */ /* 0x004fda0003f3e000 */
[----:B------:R-:W-:-:S04]  /*10e0*/  @P1 FSETP.NEU.FTZ.AND P2, PT, R21, R27, PT ;  /* 0x0000001b1500120b */ /* 0x000fc80003f5d000 */
[----:B---3--:R-:W-:-:S13]  /*10f0*/  @P1 ISETP.LT.AND P0, PT, R23, R22, !P2 ;  /* 0x000000161700120c */ /* 0x008fda0005701270 */
[----:B-1----:R-:W-:Y:S01]  /*1100*/  FSEL R21, R27, R21, P0 ;  /* 0x000000151b157208 */ /* 0x002fe20000000000 */
[----:B------:R-:W-:Y:S05]  /*1110*/  BRA.DIV ~URZ, `(.L_x_7658) ;  /* 0x000015127f007947 */ /* 0x000fea000b800000 */
[----:B------:R1:W2:Y:S02]  /*1120*/  SHFL.BFLY PT, R27, R21, 0x4, 0x1f ;  /* 0x0c801f00151b7f89 */ /* 0x0002a400000e0000 */
.L_x_7688:
[----:B0-----:R-:W-:Y:S01]  /*1130*/  FSEL R29, R29, R28, P0 ;  /* 0x0000001c1d1d7208 */ /* 0x001fe20000000000 */
[----:B------:R-:W-:Y:S05]  /*1140*/  BRA.DIV ~URZ, `(.L_x_7659) ;  /* 0x000015627f007947 */ /* 0x000fea000b800000 */
[----:B------:R-:W-:Y:S02]  /*1150*/  SEL R23, R23, R22, P0 ;  /* 0x0000001617177207 */ /* 0x000fe40000000000 */
[----:B------:R0:W3:Y:S04]  /*1160*/  SHFL.BFLY PT, R22, R29, 0x4, 0x1f ;  /* 0x0c801f001d167f89 */ /* 0x0000e800000e0000 */
[----:B------:R0:W4:Y:S02]  /*1170*/  SHFL.BFLY PT, R28, R23, 0x4, 0x1f ;  /* 0x0c801f00171c7f89 */ /* 0x00012400000e0000 */
.L_x_7689:
        /* <DEDUP_REMOVED lines=12> */
.L_x_7690:
[----:B-1----:R-:W-:-:S13]  /*1240*/  FSETP.GEU.FTZ.AND P1, PT, R21, R22, PT ;  /* 0x000000161500720b */ /* 0x002fda0003f3e000 */
[----:B------:R-:W-:-:S04]  /*1250*/  @P1 FSETP.NEU.FTZ.AND P2, PT, R21, R22, PT ;  /* 0x000000161500120b */ /* 0x000fc80003f5d000 */
[----:B---3--:R-:W-:-:S13]  /*1260*/  @P1 ISETP.LT.AND P0, PT, R23, R28, !P2 ;  /* 0x0000001c1700120c */ /* 0x008fda0005701270 */
[----:B0-----:R-:W-:Y:S01]  /*1270*/  FSEL R21, R22, R21, P0 ;  /* 0x0000001516157208 */ /* 0x001fe20000000000 */
[----:B------:R-:W-:Y:S05]  /*1280*/  BRA.DIV ~URZ, `(.L_x_7661) ;  /* 0x000016a27f007947 */ /* 0x000fea000b800000 */
[----:B------:R0:W1:Y:S02]  /*1290*/  SHFL.BFLY PT, R22, R21, 0x1, 0x1f ;  /* 0x0c201f0015167f89 */ /* 0x00006400000e0000 */
.L_x_7691:
[----:B--2---:R-:W-:Y:S01]  /*12a0*/  FSEL R27, R27, R29, P0 ;  /* 0x0000001d1b1b7208 */ /* 0x004fe20000000000 */
[----:B------:R-:W-:Y:S05]  /*12b0*/  BRA.DIV ~URZ, `(.L_x_7662) ;  /* 0x000016f27f007947 */ /* 0x000fea000b800000 */
[----:B------:R-:W-:Y:S02]  /*12c0*/  SEL R23, R23, R28, P0 ;  /* 0x0000001c17177207 */ /* 0x000fe40000000000 */
[----:B------:R2:W3:Y:S04]  /*12d0*/  SHFL.BFLY PT, R28, R27, 0x1, 0x1f ;  /* 0x0c201f001b1c7f89 */ /* 0x0004e800000e0000 */
[----:B------:R2:W4:Y:S02]  /*12e0*/  SHFL.BFLY PT, R17, R23, 0x1, 0x1f ;  /* 0x0c201f0017117f89 */ /* 0x00052400000e0000 */
.L_x_7692:
        /* <DEDUP_REMOVED lines=27> */
.L_x_7664:
[----:B------:R-:W-:Y:S05]  /*14a0*/  BSYNC B1 ;  /* 0x0000000000017941 */ /* 0x000fea0003800000 */
.L_x_7663:
        /* <DEDUP_REMOVED lines=20> */
.L_x_7667:
[----:B------:R-:W-:Y:S05]  /*15f0*/  BSYNC B1 ;  /* 0x0000000000017941 */ /* 0x000fea0003800000 */
.L_x_7666:
[----:B0-----:R-:W-:Y:S05]  /*1600*/  BRA `(.L_x_7668) ;  /* 0xfffff6b000007947 */ /* 0x001fea000383ffff */
.L_x_7654:
[----:B------:R-:W-:Y:S02]  /*1610*/  IMAD.MOV.U32 R26, RZ, RZ, RZ ;  /* 0x000000ffff1a7224 */ /* 0x000fe400078e00ff */
.L_x_7681:
        /* <DEDUP_REMOVED lines=50> */
.L_x_7693:
[----:B------:R-:W-:Y:S05]  /*1940*/  BRA.DIV ~URZ, `(.L_x_7670) ;  /* 0x000011d27f007947 */ /* 0x000fea000b800000 */
[----:B------:R2:W3:Y:S04]  /*1950*/  SHFL.BFLY PT, R28, R27, 0x10, 0x1f ;  /* 0x0e001f001b1c7f89 */ /* 0x0004e800000e0000 */
[----:B------:R2:W4:Y:S02]  /*1960*/  SHFL.BFLY PT, R21, R22, 0x10, 0x1f ;  /* 0x0e001f0016157f89 */ /* 0x00052400000e0000 */
.L_x_7694:
        /* <DEDUP_REMOVED lines=12> */
.L_x_7695:
[----:B--2---:R-:W-:-:S13]  /*1a30*/  FSETP.GEU.FTZ.AND P1, PT, R23, R27, PT ;  /* 0x0000001b1700720b */ /* 0x004fda0003f3e000 */
[----:B------:R-:W-:-:S04]  /*1a40*/  @P1 FSETP.NEU.FTZ.AND P2, PT, R23, R27, PT ;  /* 0x0000001b1700120b */ /* 0x000fc80003f5d000 */
[----:B---3--:R-:W-:-:S13]  /*1a50*/  @P1 ISETP.LT.AND P0, PT, R22, R21, !P2 ;  /* 0x000000151600120c */ /* 0x008fda0005701270 */
[----:B-1----:R-:W-:Y:S01]  /*1a60*/  FSEL R23, R27, R23, P0 ;  /* 0x000000171b177208 */ /* 0x002fe20000000000 */
[----:B------:R-:W-:Y:S05]  /*1a70*/  BRA.DIV ~URZ, `(.L_x_7672) ;  /* 0x000013127f007947 */ /* 0x000fea000b800000 */
[----:B------:R1:W2:Y:S02]  /*1a80*/  SHFL.BFLY PT, R27, R23, 0x4, 0x1f ;  /* 0x0c801f00171b7f89 */ /* 0x0002a400000e0000 */
.L_x_7696:
[----:B0-----:R-:W-:Y:S01]  /*1a90*/  FSEL R29, R29, R28, P0 ;  /* 0x0000001c1d1d7208 */ /* 0x001fe20000000000 */
[----:B------:R-:W-:Y:S05]  /*1aa0*/  BRA.DIV ~URZ, `(.L_x_7673) ;  /* 0x000013627f007947 */ /* 0x000fea000b800000 */
[----:B------:R-:W-:Y:S01]  /*1ab0*/  SEL R22, R22, R21, P0 ;  /* 0x0000001516167207 */ /* 0x000fe20000000000 */
[----:B------:R0:W3:Y:S04]  /*1ac0*/  SHFL.BFLY PT, R28, R29, 0x4, 0x1f ;  /* 0x0c801f001d1c7f89 */ /* 0x0000e800000e0000 */
[----:B------:R0:W4:Y:S02]  /*1ad0*/  SHFL.BFLY PT, R21, R22, 0x4, 0x1f ;  /* 0x0c801f0016157f89 */ /* 0x00012400000e0000 */
.L_x_7697:
        /* <DEDUP_REMOVED lines=12> */
.L_x_7698:
[----:B-1----:R-:W-:-:S13]  /*1ba0*/  FSETP.GEU.FTZ.AND P1, PT, R23, R27, PT ;  /* 0x0000001b1700720b */ /* 0x002fda0003f3e000 */
[----:B------:R-:W-:-:S04]  /*1bb0*/  @P1 FSETP.NEU.FTZ.AND P2, PT, R23, R27, PT ;  /* 0x0000001b1700120b */ /* 0x000fc80003f5d000 */
[----:B---3--:R-:W-:-:S13]  /*1bc0*/  @P1 ISETP.LT.AND P0, PT, R28, R21, !P2 ;  /* 0x000000151c00120c */ /* 0x008fda0005701270 */
[----:B0-----:R-:W-:Y:S01]  /*1bd0*/  FSEL R23, R27, R23, P0 ;  /* 0x000000171b177208 */ /* 0x001fe20000000000 */
[----:B------:R-:W-:Y:S05]  /*1be0*/  BRA.DIV ~URZ, `(.L_x_7675) ;  /* 0x000014a27f007947 */ /* 0x000fea000b800000 */
[----:B------:R0:W1:Y:S02]  /*1bf0*/  SHFL.BFLY PT, R27, R23, 0x1, 0x1f ;  /* 0x0c201f00171b7f89 */ /* 0x00006400000e0000 */
.L_x_7699:
[----:B--2---:R-:W-:Y:S01]  /*1c00*/  FSEL R22, R22, R29, P0 ;  /* 0x0000001d16167208 */ /* 0x004fe20000000000 */
[----:B------:R-:W-:Y:S05]  /*1c10*/  BRA.DIV ~URZ, `(.L_x_7676) ;  /* 0x000014f27f007947 */ /* 0x000fea000b800000 */
[----:B------:R-:W-:Y:S02]  /*1c20*/  SEL R28, R28, R21, P0 ;  /* 0x000000151c1c7207 */ /* 0x000fe40000000000 */
[----:B------:R2:W3:Y:S04]  /*1c30*/  SHFL.BFLY PT, R21, R22, 0x1, 0x1f ;  /* 0x0c201f0016157f89 */ /* 0x0004e800000e0000 */
[----:B------:R2:W4:Y:S02]  /*1c40*/  SHFL.BFLY PT, R17, R28, 0x1, 0x1f ;  /* 0x0c201f001c117f89 */ /* 0x00052400000e0000 */
.L_x_7700:
        /* <DEDUP_REMOVED lines=26> */
.L_x_7678:
[----:B------:R-:W-:Y:S05]  /*1df0*/  BSYNC B1 ;  /* 0x0000000000017941 */ /* 0x000fea0003800000 */
.L_x_7677:
        /* <DEDUP_REMOVED lines=20> */
.L_x_7680:
[----:B------:R-:W-:Y:S05]  /*1f40*/  BSYNC B1 ;  /* 0x0000000000017941 */ /* 0x000fea0003800000 */
.L_x_7679:
[----:B0-----:R-:W-:Y:S05]  /*1f50*/  BRA `(.L_x_7681) ;  /* 0xfffff6c000007947 */ /* 0x001fea000383ffff */
.L_x_7665:
[----:B------:R-:W-:Y:S05]  /*1f60*/  BSYNC B0 ;  /* 0x0000000000007941 */ /* 0x000fea0003800000 */
.L_x_7653:
        /* <DEDUP_REMOVED lines=19> */
.L_x_7683:
        /* <DEDUP_REMOVED lines=20> */
.L_x_7682:
        /* <DEDUP_REMOVED lines=11> */
.L_x_7684:
        /* <DEDUP_REMOVED lines=11> */
.L_x_7655:
[----:B------:R-:W-:Y:S01]  /*2340*/  IMAD.MOV.U32 R19, RZ, RZ, R29 ;  /* 0x000000ffff137224 */ /* 0x000fe200078e001d */
[----:B------:R-:W-:Y:S01]  /*2350*/  MOV R20, 0x23a0 ;  /* 0x000023a000147802 */ /* 0x000fe20000000f00 */
[----:B------:R-:W-:Y:S02]  /*2360*/  IMAD.MOV.U32 R18, RZ, RZ, 0x10 ;  /* 0x00000010ff127424 */ /* 0x000fe400078e00ff */
[----:B------:R-:W-:Y:S02]  /*2370*/  IMAD.MOV.U32 R17, RZ, RZ, 0x1f ;  /* 0x0000001fff117424 */ /* 0x000fe400078e00ff */
[----:B------:R-:W-:Y:S02]  /*2380*/  IMAD.MOV.U32 R16, RZ, RZ, -0x1 ;  /* 0xffffffffff107424 */ /* 0x000fe400078e00ff */
[----:B------:R-:W-:Y:S05]  /*2390*/  CALL.REL.NOINC `($__internal_145_$__cuda_sm70_shflsync_bfly_p) ;  /* 0x00000e6000007944 */ /* 0x000fea0003c00000 */
[----:B-1----:R-:W-:Y:S01]  /*23a0*/  IMAD.MOV.U32 R21, RZ, RZ, R17 ;  /* 0x000000ffff157224 */ /* 0x002fe200078e0011 */
[----:B------:R-:W-:Y:S05]  /*23b0*/  BRA `(.L_x_7685) ;  /* 0xffffec2000007947 */ /* 0x000fea000383ffff */
.L_x_7656:
[----:B------:R-:W-:Y:S01]  /*23c0*/  IMAD.MOV.U32 R19, RZ, RZ, R27 ;  /* 0x000000ffff137224 */ /* 0x000fe200078e001b */
[----:B------:R-:W-:Y:S01]  /*23d0*/  MOV R20, 0x2420 ;  /* 0x0000242000147802 */ /* 0x000fe20000000f00 */
[----:B------:R-:W-:Y:S02]  /*23e0*/  IMAD.MOV.U32 R18, RZ, RZ, 0x10 ;  /* 0x00000010ff127424 */ /* 0x000fe400078e00ff */
[----:B------:R-:W-:-:S02]  /*23f0*/  IMAD.MOV.U32 R17, RZ, RZ, 0x1f ;  /* 0x0000001fff117424 */ /* 0x000fc400078e00ff */
[----:B------:R-:W-:Y:S02]  /*2400*/  IMAD.MOV.U32 R16, RZ, RZ, -0x1 ;  /* 0xffffffffff107424 */ /* 0x000fe400078e00ff */
[----:B01----:R-:W-:Y:S05]  /*2410*/  CALL.REL.NOINC `($__internal_145_$__cuda_sm70_shflsync_bfly_p) ;  /* 0x00000de000007944 */ /* 0x003fea0003c00000 */
[----:B-1----:R-:W-:Y:S01]  /*2420*/  IMAD.MOV.U32 R28, RZ, RZ, R17 ;  /* 0x000000ffff1c7224 */ /* 0x002fe200078e0011 */
[----:B------:R-:W-:Y:S01]  /*2430*/  MOV R20, 0x2490 ;  /* 0x0000249000147802 */ /* 0x000fe20000000f00 */
[----:B------:R-:W-:Y:S02]  /*2440*/  IMAD.MOV.U32 R19, RZ, RZ, R23 ;  /* 0x000000ffff137224 */ /* 0x000fe400078e0017 */
[----:B------:R-:W-:Y:S02]  /*2450*/  IMAD.MOV.U32 R18, RZ, RZ, 0x10 ;  /* 0x00000010ff127424 */ /* 0x000fe400078e00ff */
[----:B------:R-:W-:Y:S02]  /*2460*/  IMAD.MOV.U32 R17, RZ, RZ, 0x1f ;  /* 0x0000001fff117424 */ /* 0x000fe400078e00ff */
[----:B------:R-:W-:Y:S02]  /*2470*/  IMAD.MOV.U32 R16, RZ, RZ, -0x1 ;  /* 0xffffffffff107424 */ /* 0x000fe400078e00ff */
[----:B------:R-:W-:Y:S05]  /*2480*/  CALL.REL.NOINC `($__internal_145_$__cuda_sm70_shflsync_bfly_p) ;  /* 0x00000d7000007944 */ /* 0x000fea0003c00000 */
[----:B-1----:R-:W-:Y:S01]  /*2490*/  IMAD.MOV.U32 R22, RZ, RZ, R17 ;  /* 0x000000ffff167224 */ /* 0x002fe200078e0011 */
[----:B------:R-:W-:Y:S05]  /*24a0*/  BRA `(.L_x_7686) ;  /* 0xffffeb6000007947 */ /* 0x000fea000383ffff */
.L_x_7657:
[----:B------:R-:W-:Y:S01]  /*24b0*/  IMAD.MOV.U32 R19, RZ, RZ, R21 ;  /* 0x000000ffff137224 */ /* 0x000fe200078e0015 */
[----:B------:R-:W-:Y:S01]  /*24c0*/  MOV R20, 0x2510 ;  /* 0x0000251000147802 */ /* 0x000fe20000000f00 */
[----:B------:R-:W-:-:S02]  /*24d0*/  IMAD.MOV.U32 R18, RZ, RZ, 0x8 ;  /* 0x00000008ff127424 */ /* 0x000fc400078e00ff */
[----:B------:R-:W-:Y:S02]  /*24e0*/  IMAD.MOV.U32 R17, RZ, RZ, 0x1f ;  /* 0x0000001fff117424 */ /* 0x000fe400078e00ff */
[----:B------:R-:W-:Y:S02]  /*24f0*/  IMAD.MOV.U32 R16, RZ, RZ, -0x1 ;  /* 0xffffffffff107424 */ /* 0x000fe400078e00ff */
[----:B0-23--:R-:W-:Y:S05]  /*2500*/  CALL.REL.NOINC `($__internal_145_$__cuda_sm70_shflsync_bfly_p) ;  /* 0x00000cf000007944 */ /* 0x00dfea0003c00000 */
[----:B------:R-:W-:Y:S01]  /*2510*/  FSEL R28, R28, R27, P1 ;  /* 0x0000001b1c1c7208 */ /* 0x000fe20000800000 */
[----:B-1----:R-:W-:Y:S01]  /*2520*/  IMAD.MOV.U32 R27, RZ, RZ, R17 ;  /* 0x000000ffff1b7224 */ /* 0x002fe200078e0011 */
[----:B------:R-:W-:Y:S01]  /*2530*/  MOV R20, 0x2590 ;  /* 0x0000259000147802 */ /* 0x000fe20000000f00 */
[----:B------:R-:W-:Y:S02]  /*2540*/  IMAD.MOV.U32 R18, RZ, RZ, 0x8 ;  /* 0x00000008ff127424 */ /* 0x000fe400078e00ff */
[----:B------:R-:W-:Y:S02]  /*2550*/  IMAD.MOV.U32 R17, RZ, RZ, 0x1f ;  /* 0x0000001fff117424 */ /* 0x000fe400078e00ff */
[----:B------:R-:W-:Y:S02]  /*2560*/  IMAD.MOV.U32 R16, RZ, RZ, -0x1 ;  /* 0xffffffffff107424 */ /* 0x000fe400078e00ff */
[----:B------:R-:W-:-:S02]  /*2570*/  IMAD.MOV.U32 R19, RZ, RZ, R28 ;  /* 0x000000ffff137224 */ /* 0x000fc400078e001c */
[----:B------:R-:W-:Y:S05]  /*2580*/  CALL.REL.NOINC `($__internal_145_$__cuda_sm70_shflsync_bfly_p) ;  /* 0x00000c7000007944 */ /* 0x000fea0003c00000 */
[----:B------:R-:W-:Y:S01]  /*2590*/  SEL R22, R22, R23, P1 ;  /* 0x0000001716167207 */ /* 0x000fe20000800000 */
[----:B-1----:R-:W-:Y:S01]  /*25a0*/  IMAD.MOV.U32 R29, RZ, RZ, R17 ;  /* 0x000000ffff1d7224 */ /* 0x002fe200078e0011 */
[----:B------:R-:W-:Y:S01]  /*25b0*/  MOV R20, 0x2610 ;  /* 0x0000261000147802 */ /* 0x000fe20000000f00 */
[----:B------:R-:W-:-:S02]  /*25c0*/  IMAD.MOV.U32 R18, RZ, RZ, 0x8 ;  /* 0x00000008ff127424 */ /* 0x000fc400078e00ff */
[----:B------:R-:W-:Y:S02]  /*25d0*/  IMAD.MOV.U32 R17, RZ, RZ, 0x1f ;  /* 0x0000001fff117424 */ /* 0x000fe400078e00ff */
[----:B------:R-:W-:Y:S02]  /*25e0*/  IMAD.MOV.U32 R16, RZ, RZ, -0x1 ;  /* 0xffffffffff107424 */ /* 0x000fe400078e00ff */
[----:B------:R-:W-:Y:S02]  /*25f0*/  IMAD.MOV.U32 R19, RZ, RZ, R22 ;  /* 0x000000ffff137224 */ /* 0x000fe400078e0016 */
[----:B------:R-:W-:Y:S05]  /*2600*/  CALL.REL.NOINC `($__internal_145_$__cuda_sm70_shflsync_bfly_p) ;  /* 0x00000bf000007944 */ /* 0x000fea0003c00000 */
[----:B-1----:R-:W-:Y:S01]  /*2610*/  IMAD.MOV.U32 R23, RZ, RZ, R17 ;  /* 0x000000ffff177224 */ /* 0x002fe200078e0011 */
[----:B------:R-:W-:Y:S05]  /*2620*/  BRA `(.L_x_7687) ;  /* 0xffffeaa000007947 */ /* 0x000fea000383ffff */
.L_x_7658:
[----:B------:R-:W-:Y:S01]  /*2630*/  IMAD.MOV.U32 R19, RZ, RZ, R21 ;  /* 0x000000ffff137224 */ /* 0x000fe200078e0015 */
[----:B------:R-:W-:Y:S01]  /*2640*/  MOV R20, 0x2690 ;  /* 0x0000269000147802 */ /* 0x000fe20000000f00 */
[----:B------:R-:W-:Y:S02]  /*2650*/  IMAD.MOV.U32 R18, RZ, RZ, 0x4 ;  /* 0x00000004ff127424 */ /* 0x000fe400078e00ff */
[----:B------:R-:W-:Y:S02]  /*2660*/  IMAD.MOV.U32 R17, RZ, RZ, 0x1f ;  /* 0x0000001fff117424 */ /* 0x000fe400078e00ff */
[----:B------:R-:W-:-:S02]  /*2670*/  IMAD.MOV.U32 R16, RZ, RZ, -0x1 ;  /* 0xffffffffff107424 */ /* 0x000fc400078e00ff */
[----:B0-----:R-:W-:Y:S05]  /*2680*/  CALL.REL.NOINC `($__internal_145_$__cuda_sm70_shflsync_bfly_p) ;  /* 0x00000b7000007944 */ /* 0x001fea0003c00000 */
[----:B-1----:R-:W-:Y:S01]  /*2690*/  IMAD.MOV.U32 R27, RZ, RZ, R17 ;  /* 0x000000ffff1b7224 */ /* 0x002fe200078e0011 */
[----:B------:R-:W-:Y:S05]  /*26a0*/  BRA `(.L_x_7688) ;  /* 0xffffea8000007947 */ /* 0x000fea000383ffff */
.L_x_7659:
[----:B------:R-:W-:Y:S01]  /*26b0*/  IMAD.MOV.U32 R19, RZ, RZ, R29 ;  /* 0x000000ffff137224 */ /* 0x000fe200078e001d */
[----:B------:R-:W-:Y:S01]  /*26c0*/  MOV R20, 0x2710 ;  /* 0x0000271000147802 */ /* 0x000fe20000000f00 */
[----:B------:R-:W-:-:S02]  /*26d0*/  IMAD.MOV.U32 R18, RZ, RZ, 0x4 ;  /* 0x00000004ff127424 */ /* 0x000fc400078e00ff */
[----:B------:R-:W-:Y:S02]  /*26e0*/  IMAD.MOV.U32 R17, RZ, RZ, 0x1f ;  /* 0x0000001fff117424 */ /* 0x000fe400078e00ff */
[----:B------:R-:W-:Y:S02]  /*26f0*/  IMAD.MOV.U32 R16, RZ, RZ, -0x1 ;  /* 0xffffffffff107424 */ /* 0x000fe400078e00ff */
[----:B-12---:R-:W-:Y:S05]  /*2700*/  CALL.REL.NOINC `($__internal_145_$__cuda_sm70_shflsync_bfly_p) ;  /* 0x00000af000007944 */ /* 0x006fea0003c00000 */
[----:B------:R-:W-:Y:S01]  /*2710*/  SEL R23, R23, R22, P0 ;  /* 0x0000001617177207 */ /* 0x000fe20000000000 */
[----:B-1----:R-:W-:Y:S01]  /*2720*/  IMAD.MOV.U32 R22, RZ, RZ, R17 ;  /* 0x000000ffff167224 */ /* 0x002fe200078e0011 */
[----:B------:R-:W-:Y:S01]  /*2730*/  MOV R20, 0x2790 ;  /* 0x0000279000147802 */ /* 0x000fe20000000f00 */
[----:B------:R-:W-:Y:S02]  /*2740*/  IMAD.MOV.U32 R18, RZ, RZ, 0x4 ;  /* 0x00000004ff127424 */ /* 0x000fe400078e00ff */
[----:B------:R-:W-:Y:S02]  /*2750*/  IMAD.MOV.U32 R17, RZ, RZ, 0x1f ;  /* 0x0000001fff117424 */ /* 0x000fe400078e00ff */
[----:B------:R-:W-:Y:S02]  /*2760*/  IMAD.MOV.U32 R16, RZ, RZ, -0x1 ;  /* 0xffffffffff107424 */ /* 0x000fe400078e00ff */
[----:B------:R-:W-:-:S02]  /*2770*/  IMAD.MOV.U32 R19, RZ, RZ, R23 ;  /* 0x000000ffff137224 */ /* 0x000fc400078e0017 */
[----:B------:R-:W-:Y:S05]  /*2780*/  CALL.REL.NOINC `($__internal_145_$__cuda_sm70_shflsync_bfly_p) ;  /* 0x00000a7000007944 */ /* 0x000fea0003c00000 */
[----:B-1----:R-:W-:Y:S01]  /*2790*/  IMAD.MOV.U32 R28, RZ, RZ, R17 ;  /* 0x000000ffff1c7224 */ /* 0x002fe200078e0011 */
[----:B------:R-:W-:Y:S05]  /*27a0*/  BRA `(.L_x_7689) ;  /* 0xffffe9d000007947 */ /* 0x000fea000383ffff */
.L_x_7660:
[----:B------:R-:W-:Y:S01]  /*27b0*/  IMAD.MOV.U32 R19, RZ, RZ, R21 ;  /* 0x000000ffff137224 */ /* 0x000fe200078e0015 */
[----:B------:R-:W-:Y:S01]  /*27c0*/  MOV R20, 0x2810 ;  /* 0x0000281000147802 */ /* 0x000fe20000000f00 */
[----:B------:R-:W-:-:S02]  /*27d0*/  IMAD.MOV.U32 R18, RZ, RZ, 0x2 ;  /* 0x00000002ff127424 */ /* 0x000fc400078e00ff */
[----:B------:R-:W-:Y:S02]  /*27e0*/  IMAD.MOV.U32 R17, RZ, RZ, 0x1f ;  /* 0x0000001fff117424 */ /* 0x000fe400078e00ff */
[----:B------:R-:W-:Y:S02]  /*27f0*/  IMAD.MOV.U32 R16, RZ, RZ, -0x1 ;  /* 0xffffffffff107424 */ /* 0x000fe400078e00ff */
[----:B0--3--:R-:W-:Y:S05]  /*2800*/  CALL.REL.NOINC `($__internal_145_$__cuda_sm70_shflsync_bfly_p) ;  /* 0x000009f000007944 */ /* 0x009fea0003c00000 */
        /* <DEDUP_REMOVED lines=18> */
.L_x_7661:
[----:B------:R-:W-:Y:S01]  /*2930*/  IMAD.MOV.U32 R19, RZ, RZ, R21 ;  /* 0x000000ffff137224 */ /* 0x000fe200078e0015 */
[----:B------:R-:W-:Y:S01]  /*2940*/  MOV R20, 0x2990 ;  /* 0x0000299000147802 */ /* 0x000fe20000000f00 */
[----:B------:R-:W-:Y:S02]  /*2950*/  IMAD.MOV.U32 R18, RZ, RZ, 0x1 ;  /* 0x00000001ff127424 */ /* 0x000fe400078e00ff */
[----:B------:R-:W-:Y:S02]  /*2960*/  IMAD.MOV.U32 R17, RZ, RZ, 0x1f ;  /* 0x0000001fff117424 */ /* 0x000fe400078e00ff */
[----:B------:R-:W-:-:S02]  /*2970*/  IMAD.MOV.U32 R16, RZ, RZ, -0x1 ;  /* 0xffffffffff107424 */ /* 0x000fc400078e00ff */
[----:B--2---:R-:W-:Y:S05]  /*2980*/  CALL.REL.NOINC `($__internal_145_$__cuda_sm70_shflsync_bfly_p) ;  /* 0x0000087000007944 */ /* 0x004fea0003c00000 */
[----:B-1----:R-:W-:Y:S01]  /*2990*/  IMAD.MOV.U32 R22, RZ, RZ, R17 ;  /* 0x000000ffff167224 */ /* 0x002fe200078e0011 */
[----:B------:R-:W-:Y:S05]  /*29a0*/  BRA `(.L_x_7691) ;  /* 0xffffe8f000007947 */ /* 0x000fea000383ffff */
.L_x_7662:
[----:B------:R-:W-:Y:S01]  /*29b0*/  IMAD.MOV.U32 R19, RZ, RZ, R27 ;  /* 0x000000ffff137224 */ /* 0x000fe200078e001b */
[----:B------:R-:W-:Y:S01]  /*29c0*/  MOV R20, 0x2a10 ;  /* 0x00002a1000147802 */ /* 0x000fe20000000f00 */
[----:B------:R-:W-:-:S02]  /*29d0*/  IMAD.MOV.U32 R18, RZ, RZ, 0x1 ;  /* 0x00000001ff127424 */ /* 0x000fc400078e00ff */
[----:B------:R-:W-:Y:S02]  /*29e0*/  IMAD.MOV.U32 R17, RZ, RZ, 0x1f ;  /* 0x0000001fff117424 */ /* 0x000fe400078e00ff */
[----:B------:R-:W-:Y:S02]  /*29f0*/  IMAD.MOV.U32 R16, RZ, RZ, -0x1 ;  /* 0xffffffffff107424 */ /* 0x000fe400078e00ff */
[----:B01----:R-:W-:Y:S05]  /*2a00*/  CALL.REL.NOINC `($__internal_145_$__cuda_sm70_shflsync_bfly_p) ;  /* 0x000007f000007944 */ /* 0x003fea0003c00000 */
        /* <DEDUP_REMOVED lines=8> */
[----:B-1----:R-:W-:Y:S05]  /*2a90*/  BRA `(.L_x_7692) ;  /* 0xffffe85000007947 */ /* 0x002fea000383ffff */
.L_x_7669:
[----:B------:R-:W-:Y:S01]  /*2aa0*/  IMAD.MOV.U32 R19, RZ, RZ, R29 ;  /* 0x000000ffff137224 */ /* 0x000fe200078e001d */
[----:B------:R-:W-:Y:S01]  /*2ab0*/  MOV R20, 0x2b00 ;  /* 0x00002b0000147802 */ /* 0x000fe20000000f00 */
[----:B------:R-:W-:-:S02]  /*2ac0*/  IMAD.MOV.U32 R18, RZ, RZ, 0x10 ;  /* 0x00000010ff127424 */ /* 0x000fc400078e00ff */
[----:B------:R-:W-:Y:S02]  /*2ad0*/  IMAD.MOV.U32 R17, RZ, RZ, 0x1f ;  /* 0x0000001fff117424 */ /* 0x000fe400078e00ff */
[----:B------:R-:W-:Y:S02]  /*2ae0*/  IMAD.MOV.U32 R16, RZ, RZ, -0x1 ;  /* 0xffffffffff107424 */ /* 0x000fe400078e00ff */
[----:B------:R-:W-:Y:S05]  /*2af0*/  CALL.REL.NOINC `($__internal_145_$__cuda_sm70_shflsync_bfly_p) ;  /* 0x0000070000007944 */ /* 0x000fea0003c00000 */
[----:B-1----:R-:W-:Y:S01]  /*2b00*/  IMAD.MOV.U32 R23, RZ, RZ, R17 ;  /* 0x000000ffff177224 */ /* 0x002fe200078e0011 */
[----:B------:R-:W-:Y:S05]  /*2b10*/  BRA `(.L_x_7693) ;  /* 0xffffee2000007947 */ /* 0x000fea000383ffff */
.L_x_7670:
[----:B------:R-:W-:Y:S01]  /*2b20*/  IMAD.MOV.U32 R19, RZ, RZ, R27 ;  /* 0x000000ffff137224 */ /* 0x000fe200078e001b */
[----:B------:R-:W-:Y:S01]  /*2b30*/  MOV R20, 0x2b80 ;  /* 0x00002b8000147802 */ /* 0x000fe20000000f00 */
[----:B------:R-:W-:Y:S02]  /*2b40*/  IMAD.MOV.U32 R18, RZ, RZ, 0x10 ;  /* 0x00000010ff127424 */ /* 0x000fe400078e00ff */
[----:B------:R-:W-:Y:S02]  /*2b50*/  IMAD.MOV.U32 R17, RZ, RZ, 0x1f ;  /* 0x0000001fff117424 */ /* 0x000fe400078e00ff */
[----:B------:R-:W-:Y:S02]  /*2b60*/  IMAD.MOV.U32 R16, RZ, RZ, -0x1 ;  /* 0xffffffffff107424 */ /* 0x000fe400078e00ff */
[----:B01----:R-:W-:Y:S05]  /*2b70*/  CALL.REL.NOINC `($__internal_145_$__cuda_sm70_shflsync_bfly_p) ;  /* 0x0000068000007944 */ /* 0x003fea0003c00000 */
[----:B-1----:R-:W-:Y:S01]  /*2b80*/  IMAD.MOV.U32 R28, RZ, RZ, R17 ;  /* 0x000000ffff1c7224 */ /* 0x002fe200078e0011 */
[----:B------:R-:W-:Y:S01]  /*2b90*/  MOV R20, 0x2bf0 ;  /* 0x00002bf000147802 */ /* 0x000fe20000000f00 */
[----:B------:R-:W-:-:S02]  /*2ba0*/  IMAD.MOV.U32 R19, RZ, RZ, R22 ;  /* 0x000000ffff137224 */ /* 0x000fc400078e0016 */
[----:B------:R-:W-:Y:S02]  /*2bb0*/  IMAD.MOV.U32 R18, RZ, RZ, 0x10 ;  /* 0x00000010ff127424 */ /* 0x000fe400078e00ff */
[----:B------:R-:W-:Y:S02]  /*2bc0*/  IMAD.MOV.U32 R17, RZ, RZ, 0x1f ;  /* 0x0000001fff117424 */ /* 0x000fe400078e00ff */
[----:B------:R-:W-:Y:S02]  /*2bd0*/  IMAD.MOV.U32 R16, RZ, RZ, -0x1 ;  /* 0xffffffffff107424 */ /* 0x000fe400078e00ff */
[----:B------:R-:W-:Y:S05]  /*2be0*/  CALL.REL.NOINC `($__internal_145_$__cuda_sm70_shflsync_bfly_p) ;  /* 0x0000061000007944 */ /* 0x000fea0003c00000 */
[----:B-1----:R-:W-:Y:S01]  /*2bf0*/  IMAD.MOV.U32 R21, RZ, RZ, R17 ;  /* 0x000000ffff157224 */ /* 0x002fe200078e0011 */
[----:B------:R-:W-:Y:S05]  /*2c00*/  BRA `(.L_x_7694) ;  /* 0xffffed6000007947 */ /* 0x000fea000383ffff */
.L_x_7671:
[----:B------:R-:W-:Y:S01]  /*2c10*/  IMAD.MOV.U32 R19, RZ, RZ, R23 ;  /* 0x000000ffff137224 */ /* 0x000fe200078e0017 */
[----:B------:R-:W-:Y:S01]  /*2c20*/  MOV R20, 0x2c70 ;  /* 0x00002c7000147802 */ /* 0x000fe20000000f00 */
[----:B------:R-:W-:Y:S02]  /*2c30*/  IMAD.MOV.U32 R18, RZ, RZ, 0x8 ;  /* 0x00000008ff127424 */ /* 0x000fe400078e00ff */
[----:B------:R-:W-:Y:S02]  /*2c40*/  IMAD.MOV.U32 R17, RZ, RZ, 0x1f ;  /* 0x0000001fff117424 */ /* 0x000fe400078e00ff */
[----:B------:R-:W-:-:S02]  /*2c50*/  IMAD.MOV.U32 R16, RZ, RZ, -0x1 ;  /* 0xffffffffff107424 */ /* 0x000fc400078e00ff */
[----:B0-23--:R-:W-:Y:S05]  /*2c60*/  CALL.REL.NOINC `($__internal_145_$__cuda_sm70_shflsync_bfly_p) ;  /* 0x0000059000007944 */ /* 0x00dfea0003c00000 */
[----:B------:R-:W-:Y:S01]  /*2c70*/  FSEL R28, R28, R27, P1 ;  /* 0x0000001b1c1c7208 */ /* 0x000fe20000800000 */
[----:B-1----:R-:W-:Y:S01]  /*2c80*/  IMAD.MOV.U32 R27, RZ, RZ, R17 ;  /* 0x000000ffff1b7224 */ /* 0x002fe200078e0011 */
[----:B------:R-:W-:Y:S01]  /*2c90*/  MOV R20, 0x2cf0 ;  /* 0x00002cf000147802 */ /* 0x000fe20000000f00 */
[----:B------:R-:W-:-:S02]  /*2ca0*/  IMAD.MOV.U32 R18, RZ, RZ, 0x8 ;  /* 0x00000008ff127424 */ /* 0x000fc400078e00ff */
[----:B------:R-:W-:Y:S02]  /*2cb0*/  IMAD.MOV.U32 R17, RZ, RZ, 0x1f ;  /* 0x0000001fff117424 */ /* 0x000fe400078e00ff */
[----:B------:R-:W-:Y:S02]  /*2cc0*/  IMAD.MOV.U32 R16, RZ, RZ, -0x1 ;  /* 0xffffffffff107424 */ /* 0x000fe400078e00ff */
[----:B------:R-:W-:Y:S02]  /*2cd0*/  IMAD.MOV.U32 R19, RZ, RZ, R28 ;  /* 0x000000ffff137224 */ /* 0x000fe400078e001c */
[----:B------:R-:W-:Y:S05]  /*2ce0*/  CALL.REL.NOINC `($__internal_145_$__cuda_sm70_shflsync_bfly_p) ;  /* 0x0000051000007944 */ /* 0x000fea0003c00000 */
[----:B------:R-:W-:Y:S01]  /*2cf0*/  SEL R21, R21, R22, P1 ;  /* 0x0000001615157207 */ /* 0x000fe20000800000 */
[----:B-1----:R-:W-:Y:S01]  /*2d00*/  IMAD.MOV.U32 R29, RZ, RZ, R17 ;  /* 0x000000ffff1d7224 */ /* 0x002fe200078e0011 */
[----:B------:R-:W-:Y:S01]  /*2d10*/  MOV R20, 0x2d70 ;  /* 0x00002d7000147802 */ /* 0x000fe20000000f00 */
[----:B------:R-:W-:Y:S02]  /*2d20*/  IMAD.MOV.U32 R18, RZ, RZ, 0x8 ;  /* 0x00000008ff127424 */ /* 0x000fe400078e00ff */
[----:B------:R-:W-:Y:S02]  /*2d30*/  IMAD.MOV.U32 R17, RZ, RZ, 0x1f ;  /* 0x0000001fff117424 */ /* 0x000fe400078e00ff */
[----:B------:R-:W-:-:S02]  /*2d40*/  IMAD.MOV.U32 R16, RZ, RZ, -0x1 ;  /* 0xffffffffff107424 */ /* 0x000fc400078e00ff */
[----:B------:R-:W-:Y:S02]  /*2d50*/  IMAD.MOV.U32 R19, RZ, RZ, R21 ;  /* 0x000000ffff137224 */ /* 0x000fe400078e0015 */
[----:B------:R-:W-:Y:S05]  /*2d60*/  CALL.REL.NOINC `($__internal_145_$__cuda_sm70_shflsync_bfly_p) ;  /* 0x0000049000007944 */ /* 0x000fea0003c00000 */
[----:B-1----:R-:W-:Y:S01]  /*2d70*/  IMAD.MOV.U32 R22, RZ, RZ, R17 ;  /* 0x000000ffff167224 */ /* 0x002fe200078e0011 */
[----:B------:R-:W-:Y:S05]  /*2d80*/  BRA `(.L_x_7695) ;  /* 0xffffeca000007947 */ /* 0x000fea000383ffff */
.L_x_7672:
[----:B------:R-:W-:Y:S01]  /*2d90*/  IMAD.MOV.U32 R19, RZ, RZ, R23 ;  /* 0x000000ffff137224 */ /* 0x000fe200078e0017 */
[----:B------:R-:W-:Y:S01]  /*2da0*/  MOV R20, 0x2df0 ;  /* 0x00002df000147802 */ /* 0x000fe20000000f00 */
[----:B------:R-:W-:Y:S02]  /*2db0*/  IMAD.MOV.U32 R18, RZ, RZ, 0x4 ;  /* 0x00000004ff127424 */ /* 0x000fe400078e00ff */
[----:B------:R-:W-:Y:S02]  /*2dc0*/  IMAD.MOV.U32 R17, RZ, RZ, 0x1f ;  /* 0x0000001fff117424 */ /* 0x000fe400078e00ff */
[----:B------:R-:W-:Y:S02]  /*2dd0*/  IMAD.MOV.U32 R16, RZ, RZ, -0x1 ;  /* 0xffffffffff107424 */ /* 0x000fe400078e00ff */
[----:B0-----:R-:W-:Y:S05]  /*2de0*/  CALL.REL.NOINC `($__internal_145_$__cuda_sm70_shflsync_bfly_p) ;  /* 0x0000041000007944 */ /* 0x001fea0003c00000 */
[----:B-1----:R-:W-:Y:S01]  /*2df0*/  IMAD.MOV.U32 R27, RZ, RZ, R17 ;  /* 0x000000ffff1b7224 */ /* 0x002fe200078e0011 */
[----:B------:R-:W-:Y:S05]  /*2e00*/  BRA `(.L_x_7696) ;  /* 0xffffec8000007947 */ /* 0x000fea000383ffff */
.L_x_7673:
        /* <DEDUP_REMOVED lines=16> */
.L_x_7674:
        /* <DEDUP_REMOVED lines=24> */
.L_x_7675:
        /* <DEDUP_REMOVED lines=8> */
.L_x_7676:
        /* <DEDUP_REMOVED lines=15> */
        .weak           $__internal_145_$__cuda_sm70_shflsync_bfly_p
        .type           $__internal_145_$__cuda_sm70_shflsync_bfly_p,@function
        .size           $__internal_145_$__cuda_sm70_shflsync_bfly_p,(.L_x_11089 - $__internal_145_$__cuda_sm70_shflsync_bfly_p)
$__internal_145_$__cuda_sm70_shflsync_bfly_p:
[----:B------:R-:W-:Y:S04]  /*3200*/  WARPSYNC R16 ;  /* 0x0000001000007348 */ /* 0x000fe80003800000 */
[----:B------:R0:W1:Y:S02]  /*3210*/  SHFL.BFLY PT, R17, R19, R18, R17 ;  /* 0x0c00001213117389 */ /* 0x00006400000e0011 */
[----:B0-----:R-:W-:-:S02]  /*3220*/  IMAD.MOV.U32 R18, RZ, RZ, R20 ;  /* 0x000000ffff127224 */ /* 0x001fc400078e0014 */
[----:B------:R-:W-:-:S04]  /*3230*/  IMAD.MOV.U32 R19, RZ, RZ, 0x0 ;  /* 0x00000000ff137424 */ /* 0x000fc800078e00ff */
[----:B------:R-:W-:Y:S05]  /*3240*/  RET.REL.NODEC R18 `(_ZN4vllm3moe10topkGatingILi12ELi384ELi4ELi4ELi32Ej6__halfLNS0_11ScoringFuncE0EEEvPKT5_PKbPfiPT4_PiiiibPKf) ;  /* 0xffffcdb012007950 */ /* 0x000fea0003c3ffff */
.L_x_7701:
        /* <DEDUP_REMOVED lines=11> */
.L_x_11089:


//--------------------- .text._ZN4vllm3moe10topkGatingILi10ELi320ELi4ELi4ELi32Ej6__halfLNS0_11ScoringFuncE0EEEvPKT5_PKbPfiPT4_PiiiibPKf --------------------------
	.section	.text._ZN4vllm3moe10topkGatingILi10ELi320ELi4ELi4ELi32Ej6__halfLNS0_11ScoringFuncE0EEEvPKT5_PKbPfiPT4_PiiiibPKf,"ax",@progbits
	.sectioninfo	@"SHI_REGISTERS=32"
	.align	128
        .global         _ZN4vllm3moe10topkGatingILi10ELi320ELi4ELi4ELi32Ej6__halfLNS0_11ScoringFuncE0EEEvPKT5_PKbPfiPT4_PiiiibPKf
        .type           _ZN4vllm3moe10topkGatingILi10ELi320ELi4ELi4ELi32Ej6__halfLNS0_11ScoringFuncE0EEEvPKT5_PKbPfiPT4_PiiiibPKf,@function
        .size           _ZN4vllm3moe10topkGatingILi10ELi320ELi4ELi4ELi32Ej6__halfLNS0_11ScoringFuncE0EEEvPKT5_PKbPfiPT4_PiiiibPKf,(.L_x_11090 - _ZN4vllm3moe10topkGatingILi10ELi320ELi4ELi4ELi32Ej6__halfLNS0_11ScoringFuncE0EEEvPKT5_PKbPfiPT4_PiiiibPKf)
        .other          _ZN4vllm3moe10topkGatingILi10ELi320ELi4ELi4ELi32Ej6__halfLNS0_11ScoringFuncE0EEEvPKT5_PKbPfiPT4_PiiiibPKf,@"STO_CUDA_ENTRY STV_DEFAULT"
_ZN4vllm3moe10topkGatingILi10ELi320ELi4ELi4ELi32Ej6__halfLNS0_11ScoringFuncE0EEEvPKT5_PKbPfiPT4_PiiiibPKf:
.text._ZN4vllm3moe10topkGatingILi10ELi320ELi4ELi4ELi32Ej6__halfLNS0_11ScoringFuncE0EEEvPKT5_PKbPfiPT4_PiiiibPKf:
        /* <DEDUP_REMOVED lines=171> */
.L_x_7702:
[----:B------:R0:W-:Y:S04]  /*0ab0*/  STL.64 [R1], R2 ;  /* 0x0000000201007387 */ /* 0x0001e80000100a00 */
[----:B------:R0:W-:Y:S04]  /*0ac0*/  STL.64 [R1+0x8], R4 ;  /* 0x0000080401007387 */ /* 0x0001e80000100a00 */
[----:B------:R0:W-:Y:S04]  /*0ad0*/  STL.64 [R1+0x10], R6 ;  /* 0x0000100601007387 */ /* 0x0001e80000100a00 */
[----:B------:R0:W-:Y:S04]  /*0ae0*/  STL.64 [R1+0x18], R8 ;  /* 0x0000180801007387 */ /* 0x0001e80000100a00 */
[----:B------:R0:W-:Y:S02]  /*0af0*/  STL.64 [R1+0x20], R10 ;  /* 0x0000200a01007387 */ /* 0x0001e40000100a00 */
.L_x_7703:
        /* <DEDUP_REMOVED lines=9> */
.L_x_7719:
        /* <DEDUP_REMOVED lines=44> */
.L_x_7736:
[----:B------:R-:W-:Y:S05]  /*0e50*/  BRA.DIV ~URZ, `(.L_x_7707) ;  /* 0x000013727f007947 */ /* 0x000fea000b800000 */
[----:B------:R2:W3:Y:S04]  /*0e60*/  SHFL.BFLY PT, R24, R27, 0x10, 0x1f ;  /* 0x0e001f001b187f89 */ /* 0x0004e800000e0000 */
[----:B------:R2:W4:Y:S02]  /*0e70*/  SHFL.BFLY PT, R18, R19, 0x10, 0x1f ;  /* 0x0e001f0013127f89 */ /* 0x00052400000e0000 */
.L_x_7737:
        /* <DEDUP_REMOVED lines=12> */
.L_x_7738:
[----:B-1----:R-:W-:-:S13]  /*0f40*/  FSETP.GEU.FTZ.AND P1, PT, R17, R26, PT ;  /* 0x0000001a1100720b */ /* 0x002fda0003f3e000 */
[----:B------:R-:W-:-:S04]  /*0f50*/  @P1 FSETP.NEU.FTZ.AND P2, PT, R17, R26, PT ;  /* 0x0000001a1100120b */ /* 0x000fc80003f5d000 */
[----:B---3--:R-:W-:-:S13]  /*0f60*/  @P1 ISETP.LT.AND P0, PT, R19, R18, !P2 ;  /* 0x000000121300120c */ /* 0x008fda0005701270 */
[----:B0-----:R-:W-:Y:S01]  /*0f70*/  FSEL R17, R26, R17, P0 ;  /* 0x000000111a117208 */ /* 0x001fe20000000000 */
[----:B------:R-:W-:Y:S05]  /*0f80*/  BRA.DIV ~URZ, `(.L_x_7709) ;  /* 0x000014b27f007947 */ /* 0x000fea000b800000 */
[----:B------:R0:W1:Y:S02]  /*0f90*/  SHFL.BFLY PT, R26, R17, 0x4, 0x1f ;  /* 0x0c801f00111a7f89 */ /* 0x00006400000e0000 */
.L_x_7739:
[----:B--2---:R-:W-:Y:S01]  /*0fa0*/  FSEL R27, R27, R24, P0 ;  /* 0x000000181b1b7208 */ /* 0x004fe20000000000 */
[----:B------:R-:W-:Y:S05]  /*0fb0*/  BRA.DIV ~URZ, `(.L_x_7710) ;  /* 0x000015027f007947 */ /* 0x000fea000b800000 */
[----:B------:R-:W-:Y:S02]  /*0fc0*/  SEL R19, R19, R18, P0 ;  /* 0x0000001213137207 */ /* 0x000fe40000000000 */
[----:B------:R2:W3:Y:S04]  /*0fd0*/  SHFL.BFLY PT, R18, R27, 0x4, 0x1f ;  /* 0x0c801f001b127f89 */ /* 0x0004e800000e0000 */
[----:B------:R2:W4:Y:S02]  /*0fe0*/  SHFL.BFLY PT, R24, R19, 0x4, 0x1f ;  /* 0x0c801f0013187f89 */ /* 0x00052400000e0000 */
.L_x_7740:
        /* <DEDUP_REMOVED lines=12> */
.L_x_7741:
[----:B-1----:R-:W-:-:S13]  /*10b0*/  FSETP.GEU.FTZ.AND P1, PT, R17, R18, PT ;  /* 0x000000121100720b */ /* 0x002fda0003f3e000 */
[----:B------:R-:W-:-:S04]  /*10c0*/  @P1 FSETP.NEU.FTZ.AND P2, PT, R17, R18, PT ;  /* 0x000000121100120b */ /* 0x000fc80003f5d000 */
[----:B---3--:R-:W-:-:S13]  /*10d0*/  @P1 ISETP.LT.AND P0, PT, R19, R24, !P2 ;  /* 0x000000181300120c */ /* 0x008fda0005701270 */
[----:B0-----:R-:W-:Y:S01]  /*10e0*/  FSEL R17, R18, R17, P0 ;  /* 0x0000001112117208 */ /* 0x001fe20000000000 */
[----:B------:R-:W-:Y:S05]  /*10f0*/  BRA.DIV ~URZ, `(.L_x_7712) ;  /* 0x000016427f007947 */ /* 0x000fea000b800000 */
[----:B------:R0:W1:Y:S02]  /*1100*/  SHFL.BFLY PT, R18, R17, 0x1, 0x1f ;  /* 0x0c201f0011127f89 */ /* 0x00006400000e0000 */
.L_x_7742:
[----:B--2---:R-:W-:Y:S01]  /*1110*/  FSEL R26, R26, R27, P0 ;  /* 0x0000001b1a1a7208 */ /* 0x004fe20000000000 */
[----:B------:R-:W-:Y:S05]  /*1120*/  BRA.DIV ~URZ, `(.L_x_7713) ;  /* 0x000016927f007947 */ /* 0x000fea000b800000 */
[----:B------:R-:W-:Y:S02]  /*1130*/  SEL R24, R19, R24, P0 ;  /* 0x0000001813187207 */ /* 0x000fe40000000000 */
[----:B------:R2:W3:Y:S04]  /*1140*/  SHFL.BFLY PT, R19, R26, 0x1, 0x1f ;  /* 0x0c201f001a137f89 */ /* 0x0004e800000e0000 */
[----:B------:R2:W4:Y:S02]  /*1150*/  SHFL.BFLY PT, R13, R24, 0x1, 0x1f ;  /* 0x0c201f00180d7f89 */ /* 0x00052400000e0000 */
.L_x_7743:
        /* <DEDUP_REMOVED lines=27> */
.L_x_7715:
[----:B------:R-:W-:Y:S05]  /*1310*/  BSYNC B1 ;  /* 0x0000000000017941 */ /* 0x000fea0003800000 */
.L_x_7714:
        /* <DEDUP_REMOVED lines=20> */
.L_x_7718:
[----:B------:R-:W-:Y:S05]  /*1460*/  BSYNC B1 ;  /* 0x0000000000017941 */ /* 0x000fea0003800000 */
.L_x_7717:
[----:B0-----:R-:W-:Y:S05]  /*1470*/  BRA `(.L_x_7719) ;  /* 0xfffff71000007947 */ /* 0x001fea000383ffff */
.L_x_7705:
[----:B------:R-:W-:Y:S02]  /*1480*/  IMAD.MOV.U32 R25, RZ, RZ, RZ ;  /* 0x000000ffff197224 */ /* 0x000fe400078e00ff */
.L_x_7732:
        /* <DEDUP_REMOVED lines=44> */
.L_x_7744:
[----:B------:R-:W-:Y:S05]  /*1750*/  BRA.DIV ~URZ, `(.L_x_7721) ;  /* 0x000011d27f007947 */ /* 0x000fea000b800000 */
[----:B------:R2:W3:Y:S04]  /*1760*/  SHFL.BFLY PT, R27, R24, 0x10, 0x1f ;  /* 0x0e001f00181b7f89 */ /* 0x0004e800000e0000 */
[----:B------:R2:W4:Y:S02]  /*1770*/  SHFL.BFLY PT, R19, R18, 0x10, 0x1f ;  /* 0x0e001f0012137f89 */ /* 0x00052400000e0000 */
.L_x_7745:
        /* <DEDUP_REMOVED lines=12> */
.L_x_7746:
[----:B--2---:R-:W-:-:S13]  /*1840*/  FSETP.GEU.FTZ.AND P1, PT, R17, R24, PT ;  /* 0x000000181100720b */ /* 0x004fda0003f3e000 */
[----:B------:R-:W-:-:S04]  /*1850*/  @P1 FSETP.NEU.FTZ.AND P2, PT, R17, R24, PT ;  /* 0x000000181100120b */ /* 0x000fc80003f5d000 */
[----:B0-----:R-:W-:-:S13]  /*1860*/  @P1 ISETP.LT.AND P0, PT, R26, R19, !P2 ;  /* 0x000000131a00120c */ /* 0x001fda0005701270 */
[----:B-1----:R-:W-:Y:S01]  /*1870*/  FSEL R17, R24, R17, P0 ;  /* 0x0000001118117208 */ /* 0x002fe20000000000 */
[----:B------:R-:W-:Y:S05]  /*1880*/  BRA.DIV ~URZ, `(.L_x_7723) ;  /* 0x000013127f007947 */ /* 0x000fea000b800000 */
[----:B------:R0:W1:Y:S02]  /*1890*/  SHFL.BFLY PT, R24, R17, 0x4, 0x1f ;  /* 0x0c801f0011187f89 */ /* 0x00006400000e0000 */
.L_x_7747:
[----:B---3--:R-:W-:Y:S01]  /*18a0*/  FSEL R18, R18, R27, P0 ;  /* 0x0000001b12127208 */ /* 0x008fe20000000000 */
[----:B------:R-:W-:Y:S05]  /*18b0*/  BRA.DIV ~URZ, `(.L_x_7724) ;  /* 0x000013627f007947 */ /* 0x000fea000b800000 */
[----:B------:R-:W-:Y:S01]  /*18c0*/  SEL R26, R26, R19, P0 ;  /* 0x000000131a1a7207 */ /* 0x000fe20000000000 */
[----:B------:R2:W3:Y:S04]  /*18d0*/  SHFL.BFLY PT, R27, R18, 0x4, 0x1f ;  /* 0x0c801f00121b7f89 */ /* 0x0004e800000e0000 */
[----:B------:R2:W4:Y:S02]  /*18e0*/  SHFL.BFLY PT, R19, R26, 0x4, 0x1f ;  /* 0x0c801f001a137f89 */ /* 0x00052400000e0000 */
.L_x_7748:
        /* <DEDUP_REMOVED lines=12> */
.L_x_7749:
[----:B-1----:R-:W-:-:S13]  /*19b0*/  FSETP.GEU.FTZ.AND P1, PT, R17, R24, PT ;  /* 0x000000181100720b */ /* 0x002fda0003f3e000 */
[----:B------:R-:W-:-:S04]  /*19c0*/  @P1 FSETP.NEU.FTZ.AND P2, PT, R17, R24, PT ;  /* 0x000000181100120b */ /* 0x000fc80003f5d000 */
[----:B---3--:R-:W-:-:S13]  /*19d0*/  @P1 ISETP.LT.AND P0, PT, R19, R26, !P2 ;  /* 0x0000001a1300120c */ /* 0x008fda0005701270 */
[----:B0-----:R-:W-:Y:S01]  /*19e0*/  FSEL R17, R24, R17, P0 ;  /* 0x0000001118117208 */ /* 0x001fe20000000000 */
[----:B------:R-:W-:Y:S05]  /*19f0*/  BRA.DIV ~URZ, `(.L_x_7726) ;  /* 0x000014a27f007947 */ /* 0x000fea000b800000 */
[----:B------:R0:W1:Y:S02]  /*1a00*/  SHFL.BFLY PT, R24, R17, 0x1, 0x1f ;  /* 0x0c201f0011187f89 */ /* 0x00006400000e0000 */
.L_x_7750:
[----:B--2---:R-:W-:Y:S01]  /*1a10*/  FSEL R27, R27, R18, P0 ;  /* 0x000000121b1b7208 */ /* 0x004fe20000000000 */
[----:B------:R-:W-:Y:S05]  /*1a20*/  BRA.DIV ~URZ, `(.L_x_7727) ;  /* 0x000014f27f007947 */ /* 0x000fea000b800000 */
[----:B------:R-:W-:Y:S01]  /*1a30*/  SEL R26, R19, R26, P0 ;  /* 0x0000001a131a7207 */ /* 0x000fe20000000000 */
[----:B------:R2:W3:Y:S04]  /*1a40*/  SHFL.BFLY PT, R18, R27, 0x1, 0x1f ;  /* 0x0c201f001b127f89 */ /* 0x0004e800000e0000 */
[----:B------:R2:W4:Y:S02]  /*1a50*/  SHFL.BFLY PT, R13, R26, 0x1, 0x1f ;  /* 0x0c201f001a0d7f89 */ /* 0x00052400000e0000 */
.L_x_7751:
        /* <DEDUP_REMOVED lines=26> */
.L_x_7729:
[----:B------:R-:W-:Y:S05]  /*1c00*/  BSYNC B1 ;  /* 0x0000000000017941 */ /* 0x000fea0003800000 */
.L_x_7728:
        /* <DEDUP_REMOVED lines=20> */
.L_x_7731:
[----:B------:R-:W-:Y:S05]  /*1d50*/  BSYNC B1 ;  /* 0x0000000000017941 */ /* 0x000fea0003800000 */
.L_x_7730:
[----:B0-----:R-:W-:Y:S05]  /*1d60*/  BRA `(.L_x_7732) ;  /* 0xfffff72000007947 */ /* 0x001fea000383ffff */
.L_x_7716:
[----:B------:R-:W-:Y:S05]  /*1d70*/  BSYNC B0 ;  /* 0x0000000000007941 */ /* 0x000fea0003800000 */
.L_x_7704:
        /* <DEDUP_REMOVED lines=19> */
.L_x_7734:
        /* <DEDUP_REMOVED lines=20> */
.L_x_7733:
        /* <DEDUP_REMOVED lines=11> */
.L_x_7735:
        /* <DEDUP_REMOVED lines=11> */
.L_x_7706:
[----:B------:R-:W-:Y:S01]  /*2150*/  IMAD.MOV.U32 R15, RZ, RZ, R26 ;  /* 0x000000ffff0f7224 */ /* 0x000fe200078e001a */
[----:B------:R-:W-:Y:S01]  /*2160*/  MOV R16, 0x21b0 ;  /* 0x000021b000107802 */ /* 0x000fe20000000f00 */
[----:B------:R-:W-:Y:S02]  /*2170*/  IMAD.MOV.U32 R14, RZ, RZ, 0x10 ;  /* 0x00000010ff0e7424 */ /* 0x000fe400078e00ff */
[----:B------:R-:W-:Y:S02]  /*2180*/  IMAD.MOV.U32 R13, RZ, RZ, 0x1f ;  /* 0x0000001fff0d7424 */ /* 0x000fe400078e00ff */
[----:B------:R-:W-:Y:S02]  /*2190*/  IMAD.MOV.U32 R12, RZ, RZ, -0x1 ;  /* 0xffffffffff0c7424 */ /* 0x000fe400078e00ff */
[----:B------:R-:W-:Y:S05]  /*21a0*/  CALL.REL.NOINC `($__internal_146_$__cuda_sm70_shflsync_bfly_p) ;  /* 0x00000e6000007944 */ /* 0x000fea0003c00000 */
[----:B-1----:R-:W-:Y:S01]  /*21b0*/  IMAD.MOV.U32 R17, RZ, RZ, R13 ;  /* 0x000000ffff117224 */ /* 0x002fe200078e000d */
[----:B0-----:R-:W-:Y:S05]  /*21c0*/  BRA `(.L_x_7736) ;  /* 0xffffec8000007947 */ /* 0x001fea000383ffff */
.L_x_7707:
[----:B------:R-:W-:Y:S01]  /*21d0*/  IMAD.MOV.U32 R15, RZ, RZ, R27 ;  /* 0x000000ffff0f7224 */ /* 0x000fe200078e001b */
[----:B------:R-:W-:Y:S01]  /*21e0*/  MOV R16, 0x2230 ;  /* 0x0000223000107802 */ /* 0x000fe20000000f00 */
[----:B------:R-:W-:Y:S02]  /*21f0*/  IMAD.MOV.U32 R14, RZ, RZ, 0x10 ;  /* 0x00000010ff0e7424 */ /* 0x000fe400078e00ff */
[----:B------:R-:W-:-:S02]  /*2200*/  IMAD.MOV.U32 R13, RZ, RZ, 0x1f ;  /* 0x0000001fff0d7424 */ /* 0x000fc400078e00ff */
[----:B------:R-:W-:Y:S02]  /*2210*/  IMAD.MOV.U32 R12, RZ, RZ, -0x1 ;  /* 0xffffffffff0c7424 */ /* 0x000fe400078e00ff */
[----:B01----:R-:W-:Y:S05]  /*2220*/  CALL.REL.NOINC `($__internal_146_$__cuda_sm70_shflsync_bfly_p) ;  /* 0x00000de000007944 */ /* 0x003fea0003c00000 */
[----:B-1----:R-:W-:Y:S01]  /*2230*/  IMAD.MOV.U32 R24, RZ, RZ, R13 ;  /* 0x000000ffff187224 */ /* 0x002fe200078e000d */
[----:B------:R-:W-:Y:S01]  /*2240*/  MOV R16, 0x22a0 ;  /* 0x000022a000107802 */ /* 0x000fe20000000f00 */
[----:B0-----:R-:W-:Y:S02]  /*2250*/  IMAD.MOV.U32 R15, RZ, RZ, R19 ;  /* 0x000000ffff0f7224 */ /* 0x001fe400078e0013 */
[----:B------:R-:W-:Y:S02]  /*2260*/  IMAD.MOV.U32 R14, RZ, RZ, 0x10 ;  /* 0x00000010ff0e7424 */ /* 0x000fe400078e00ff */
[----:B------:R-:W-:Y:S02]  /*2270*/  IMAD.MOV.U32 R13, RZ, RZ, 0x1f ;  /* 0x0000001fff0d7424 */ /* 0x000fe400078e00ff */
[----:B------:R-:W-:Y:S02]  /*2280*/  IMAD.MOV.U32 R12, RZ, RZ, -0x1 ;  /* 0xffffffffff0c7424 */ /* 0x000fe400078e00ff */
[----:B------:R-:W-:Y:S05]  /*2290*/  CALL.REL.NOINC `($__internal_146_$__cuda_sm70_shflsync_bfly_p) ;  /* 0x00000d7000007944 */ /* 0x000fea0003c00000 */
[----:B-1----:R-:W-:Y:S01]  /*22a0*/  IMAD.MOV.U32 R18, RZ, RZ, R13 ;  /* 0x000000ffff127224 */ /* 0x002fe200078e000d */
[----:B0-----:R-:W-:Y:S05]  /*22b0*/  BRA `(.L_x_7737) ;  /* 0xffffebc000007947 */ /* 0x001fea000383ffff */
.L_x_7708:
[----:B------:R-:W-:Y:S01]  /*22c0*/  IMAD.MOV.U32 R15, RZ, RZ, R17 ;  /* 0x000000ffff0f7224 */ /* 0x000fe200078e0011 */
[----:B------:R-:W-:Y:S01]  /*22d0*/  MOV R16, 0x2320 ;  /* 0x0000232000107802 */ /* 0x000fe20000000f00 */
[----:B------:R-:W-:-:S02]  /*22e0*/  IMAD.MOV.U32 R14, RZ, RZ, 0x8 ;  /* 0x00000008ff0e7424 */ /* 0x000fc400078e00ff */
[----:B------:R-:W-:Y:S02]  /*22f0*/  IMAD.MOV.U32 R13, RZ, RZ, 0x1f ;  /* 0x0000001fff0d7424 */ /* 0x000fe400078e00ff */
[----:B------:R-:W-:Y:S02]  /*2300*/  IMAD.MOV.U32 R12, RZ, RZ, -0x1 ;  /* 0xffffffffff0c7424 */ /* 0x000fe400078e00ff */
[----:B0-23--:R-:W-:Y:S05]  /*2310*/  CALL.REL.NOINC `($__internal_146_$__cuda_sm70_shflsync_bfly_p) ;  /* 0x00000cf000007944 */ /* 0x00dfea0003c00000 */
[----:B------:R-:W-:Y:S01]  /*2320*/  FSEL R24, R24, R27, P1 ;  /* 0x0000001b18187208 */ /* 0x000fe20000800000 */
[----:B-1----:R-:W-:Y:S01]  /*2330*/  IMAD.MOV.U32 R26, RZ, RZ, R13 ;  /* 0x000000ffff1a7224 */ /* 0x002fe200078e000d */
[----:B------:R-:W-:Y:S01]  /*2340*/  MOV R16, 0x23a0 ;  /* 0x000023a000107802 */ /* 0x000fe20000000f00 */
[----:B0-----:R-:W-:Y:S02]  /*2350*/  IMAD.MOV.U32 R14, RZ, RZ, 0x8 ;  /* 0x00000008ff0e7424 */ /* 0x001fe400078e00ff */
[----:B------:R-:W-:Y:S02]  /*2360*/  IMAD.MOV.U32 R13, RZ, RZ, 0x1f ;  /* 0x0000001fff0d7424 */ /* 0x000fe400078e00ff */
[----:B------:R-:W-:Y:S02]  /*2370*/  IMAD.MOV.U32 R12, RZ, RZ, -0x1 ;  /* 0xffffffffff0c7424 */ /* 0x000fe400078e00ff */
[----:B------:R-:W-:-:S02]  /*2380*/  IMAD.MOV.U32 R15, RZ, RZ, R24 ;  /* 0x000000ffff0f7224 */ /* 0x000fc400078e0018 */
[----:B------:R-:W-:Y:S05]  /*2390*/  CALL.REL.NOINC `($__internal_146_$__cuda_sm70_shflsync_bfly_p) ;  /* 0x00000c7000007944 */ /* 0x000fea0003c00000 */
[----:B------:R-:W-:Y:S01]  /*23a0*/  SEL R18, R18, R19, P1 ;  /* 0x0000001312127207 */ /* 0x000fe20000800000 */
[----:B-1----:R-:W-:Y:S01]  /*23b0*/  IMAD.MOV.U32 R27, RZ, RZ, R13 ;  /* 0x000000ffff1b7224 */ /* 0x002fe200078e000d */
[----:B------:R-:W-:Y:S01]  /*23c0*/  MOV R16, 0x2420 ;  /* 0x0000242000107802 */ /* 0x000fe20000000f00 */
[----:B0-----:R-:W-:-:S02]  /*23d0*/  IMAD.MOV.U32 R14, RZ, RZ, 0x8 ;  /* 0x00000008ff0e7424 */ /* 0x001fc400078e00ff */
[----:B------:R-:W-:Y:S02]  /*23e0*/  IMAD.MOV.U32 R13, RZ, RZ, 0x1f ;  /* 0x0000001fff0d7424 */ /* 0x000fe400078e00ff */
[----:B------:R-:W-:Y:S02]  /*23f0*/  IMAD.MOV.U32 R12, RZ, RZ, -0x1 ;  /* 0xffffffffff0c7424 */ /* 0x000fe400078e00ff */
[----:B------:R-:W-:Y:S02]  /*2400*/  IMAD.MOV.U32 R15, RZ, RZ, R18 ;  /* 0x000000ffff0f7224 */ /* 0x000fe400078e0012 */
[----:B------:R-:W-:Y:S05]  /*2410*/  CALL.REL.NOINC `($__internal_146_$__cuda_sm70_shflsync_bfly_p) ;  /* 0x00000bf000007944 */ /* 0x000fea0003c00000 */
[----:B-1----:R-:W-:Y:S01]  /*2420*/  IMAD.MOV.U32 R19, RZ, RZ, R13 ;  /* 0x000000ffff137224 */ /* 0x002fe200078e000d */
[----:B0-----:R-:W-:Y:S05]  /*2430*/  BRA `(.L_x_7738) ;  /* 0xffffeb0000007947 */ /* 0x001fea000383ffff */
.L_x_7709:
[----:B------:R-:W-:Y:S01]  /*2440*/  IMAD.MOV.U32 R15, RZ, RZ, R17 ;  /* 0x000000ffff0f7224 */ /* 0x000fe200078e0011 */
[----:B------:R-:W-:Y:S01]  /*2450*/  MOV R16, 0x24a0 ;  /* 0x000024a000107802 */ /* 0x000fe20000000f00 */
[----:B------:R-:W-:Y:S02]  /*2460*/  IMAD.MOV.U32 R14, RZ, RZ, 0x4 ;  /* 0x00000004ff0e7424 */ /* 0x000fe400078e00ff */
[----:B------:R-:W-:Y:S02]  /*2470*/  IMAD.MOV.U32 R13, RZ, RZ, 0x1f ;  /* 0x0000001fff0d7424 */ /* 0x000fe400078e00ff */
[----:B------:R-:W-:-:S02]  /*2480*/  IMAD.MOV.U32 R12, RZ, RZ, -0x1 ;  /* 0xffffffffff0c7424 */ /* 0x000fc400078e00ff */
[----:B--2---:R-:W-:Y:S05]  /*2490*/  CALL.REL.NOINC `($__internal_146_$__cuda_sm70_shflsync_bfly_p) ;  /* 0x00000b7000007944 */ /* 0x004fea0003c00000 */
[----:B-1----:R-:W-:Y:S01]  /*24a0*/  IMAD.MOV.U32 R26, RZ, RZ, R13 ;  /* 0x000000ffff1a7224 */ /* 0x002fe200078e000d */
[----:B0-----:R-:W-:Y:S05]  /*24b0*/  BRA `(.L_x_7739) ;  /* 0xffffeae000007947 */ /* 0x001fea000383ffff */
.L_x_7710:
[----:B------:R-:W-:Y:S01]  /*24c0*/  IMAD.MOV.U32 R15, RZ, RZ, R27 ;  /* 0x000000ffff0f7224 */ /* 0x000fe200078e001b */
[----:B------:R-:W-:Y:S01]  /*24d0*/  MOV R16, 0x2520 ;  /* 0x0000252000107802 */ /* 0x000fe20000000f00 */
[----:B------:R-:W-:-:S02]  /*24e0*/  IMAD.MOV.U32 R14, RZ, RZ, 0x4 ;  /* 0x00000004ff0e7424 */ /* 0x000fc400078e00ff */
[----:B------:R-:W-:Y:S02]  /*24f0*/  IMAD.MOV.U32 R13, RZ, RZ, 0x1f ;  /* 0x0000001fff0d7424 */ /* 0x000fe400078e00ff */
[----:B------:R-:W-:Y:S02]  /*2500*/  IMAD.MOV.U32 R12, RZ, RZ, -0x1 ;  /* 0xffffffffff0c7424 */ /* 0x000fe400078e00ff */
[----:B01----:R-:W-:Y:S05]  /*2510*/  CALL.REL.NOINC `($__internal_146_$__cuda_sm70_shflsync_bfly_p) ;  /* 0x00000af000007944 */ /* 0x003fea0003c00000 */
[----:B------:R-:W-:Y:S01]  /*2520*/  SEL R19, R19, R18, P0 ;  /* 0x0000001213137207 */ /* 0x000fe20000000000 */
[----:B-1----:R-:W-:Y:S01]  /*2530*/  IMAD.MOV.U32 R18, RZ, RZ, R13 ;  /* 0x000000ffff127224 */ /* 0x002fe200078e000d */
[----:B------:R-:W-:Y:S01]  /*2540*/  MOV R16, 0x25a0 ;  /* 0x000025a000107802 */ /* 0x000fe20000000f00 */
[----:B0-----:R-:W-:Y:S02]  /*2550*/  IMAD.MOV.U32 R14, RZ, RZ, 0x4 ;  /* 0x00000004ff0e7424 */ /* 0x001fe400078e00ff */
[----:B------:R-:W-:Y:S02]  /*2560*/  IMAD.MOV.U32 R13, RZ, RZ, 0x1f ;  /* 0x0000001fff0d7424 */ /* 0x000fe400078e00ff */
[----:B------:R-:W-:Y:S02]  /*2570*/  IMAD.MOV.U32 R12, RZ, RZ, -0x1 ;  /* 0xffffffffff0c7424 */ /* 0x000fe400078e00ff */
[----:B------:R-:W-:-:S02]  /*2580*/  IMAD.MOV.U32 R15, RZ, RZ, R19 ;  /* 0x000000ffff0f7224 */ /* 0x000fc400078e0013 */
[----:B------:R-:W-:Y:S05]  /*2590*/  CALL.REL.NOINC `($__internal_146_$__cuda_sm70_shflsync_bfly_p) ;  /* 0x00000a7000007944 */ /* 0x000fea0003c00000 */
[----:B-1----:R-:W-:Y:S01]  /*25a0*/  IMAD.MOV.U32 R24, RZ, RZ, R13 ;  /* 0x000000ffff187224 */ /* 0x002fe200078e000d */
[----:B0-----:R-:W-:Y:S05]  /*25b0*/  BRA `(.L_x_7740) ;  /* 0xffffea3000007947 */ /* 0x001fea000383ffff */
.L_x_7711:
[----:B------:R-:W-:Y:S01]  /*25c0*/  IMAD.MOV.U32 R15, RZ, RZ, R17 ;  /* 0x000000ffff0f7224 */ /* 0x000fe200078e0011 */
[----:B------:R-:W-:Y:S01]  /*25d0*/  MOV R16, 0x2620 ;  /* 0x0000262000107802 */ /* 0x000fe20000000f00 */
[----:B------:R-:W-:-:S02]  /*25e0*/  IMAD.MOV.U32 R14, RZ, RZ, 0x2 ;  /* 0x00000002ff0e7424 */ /* 0x000fc400078e00ff */
[----:B------:R-:W-:Y:S02]  /*25f0*/  IMAD.MOV.U32 R13, RZ, RZ, 0x1f ;  /* 0x0000001fff0d7424 */ /* 0x000fe400078e00ff */
[----:B------:R-:W-:Y:S02]  /*2600*/  IMAD.MOV.U32 R12, RZ, RZ, -0x1 ;  /* 0xffffffffff0c7424 */ /* 0x000fe400078e00ff */
[----:B--23--:R-:W-:Y:S05]  /*2610*/  CALL.REL.NOINC `($__internal_146_$__cuda_sm70_shflsync_bfly_p) ;  /* 0x000009f000007944 */ /* 0x00cfea0003c00000 */
        /* <DEDUP_REMOVED lines=18> */
.L_x_7712:
        /* <DEDUP_REMOVED lines=8> */
.L_x_7713:
        /* <DEDUP_REMOVED lines=14> */
[----:B01----:R-:W-:Y:S05]  /*28a0*/  BRA `(.L_x_7743) ;  /* 0xffffe8b000007947 */ /* 0x003fea000383ffff */
.L_x_7720:
[----:B------:R-:W-:Y:S01]  /*28b0*/  IMAD.MOV.U32 R15, RZ, RZ, R26 ;  /* 0x000000ffff0f7224 */ /* 0x000fe200078e001a */
[----:B------:R-:W-:Y:S01]  /*28c0*/  MOV R16, 0x2910 ;  /* 0x0000291000107802 */ /* 0x000fe20000000f00 */
[----:B------:R-:W-:-:S02]  /*28d0*/  IMAD.MOV.U32 R14, RZ, RZ, 0x10 ;  /* 0x00000010ff0e7424 */ /* 0x000fc400078e00ff */
[----:B------:R-:W-:Y:S02]  /*28e0*/  IMAD.MOV.U32 R13, RZ, RZ, 0x1f ;  /* 0x0000001fff0d7424 */ /* 0x000fe400078e00ff */
[----:B------:R-:W-:Y:S02]  /*28f0*/  IMAD.MOV.U32 R12, RZ, RZ, -0x1 ;  /* 0xffffffffff0c7424 */ /* 0x000fe400078e00ff */
[----:B------:R-:W-:Y:S05]  /*2900*/  CALL.REL.NOINC `($__internal_146_$__cuda_sm70_shflsync_bfly_p) ;  /* 0x0000070000007944 */ /* 0x000fea0003c00000 */
[----:B-1----:R-:W-:Y:S01]  /*2910*/  IMAD.MOV.U32 R17, RZ, RZ, R13 ;  /* 0x000000ffff117224 */ /* 0x002fe200078e000d */
[----:B0-----:R-:W-:Y:S05]  /*2920*/  BRA `(.L_x_7744) ;  /* 0xffffee2000007947 */ /* 0x001fea000383ffff */
.L_x_7721:
[----:B------:R-:W-:Y:S01]  /*2930*/  IMAD.MOV.U32 R15, RZ, RZ, R24 ;  /* 0x000000ffff0f7224 */ /* 0x000fe200078e0018 */
[----:B------:R-:W-:Y:S01]  /*2940*/  MOV R16, 0x2990 ;  /* 0x0000299000107802 */ /* 0x000fe20000000f00 */
[----:B------:R-:W-:Y:S02]  /*2950*/  IMAD.MOV.U32 R14, RZ, RZ, 0x10 ;  /* 0x00000010ff0e7424 */ /* 0x000fe400078e00ff */
[----:B------:R-:W-:Y:S02]  /*2960*/  IMAD.MOV.U32 R13, RZ, RZ, 0x1f ;  /* 0x0000001fff0d7424 */ /* 0x000fe400078e00ff */
[----:B------:R-:W-:Y:S02]  /*2970*/  IMAD.MOV.U32 R12, RZ, RZ, -0x1 ;  /* 0xffffffffff0c7424 */ /* 0x000fe400078e00ff */
[----:B01----:R-:W-:Y:S05]  /*2980*/  CALL.REL.NOINC `($__internal_146_$__cuda_sm70_shflsync_bfly_p) ;  /* 0x0000068000007944 */ /* 0x003fea0003c00000 */
[----:B-1----:R-:W-:Y:S01]  /*2990*/  IMAD.MOV.U32 R27, RZ, RZ, R13 ;  /* 0x000000ffff1b7224 */ /* 0x002fe200078e000d */
[----:B------:R-:W-:Y:S01]  /*29a0*/  MOV R16, 0x2a00 ;  /* 0x00002a0000107802 */ /* 0x000fe20000000f00 */
[----:B0-----:R-:W-:-:S02]  /*29b0*/  IMAD.MOV.U32 R15, RZ, RZ, R18 ;  /* 0x000000ffff0f7224 */ /* 0x001fc400078e0012 */
[----:B------:R-:W-:Y:S02]  /*29c0*/  IMAD.MOV.U32 R14, RZ, RZ, 0x10 ;  /* 0x00000010ff0e7424 */ /* 0x000fe400078e00ff */
[----:B------:R-:W-:Y:S02]  /*29d0*/  IMAD.MOV.U32 R13, RZ, RZ, 0x1f ;  /* 0x0000001fff0d7424 */ /* 0x000fe400078e00ff */
[----:B------:R-:W-:Y:S02]  /*29e0*/  IMAD.MOV.U32 R12, RZ, RZ, -0x1 ;  /* 0xffffffffff0c7424 */ /* 0x000fe400078e00ff */
[----:B------:R-:W-:Y:S05]  /*29f0*/  CALL.REL.NOINC `($__internal_146_$__cuda_sm70_shflsync_bfly_p) ;  /* 0x0000061000007944 */ /* 0x000fea0003c00000 */
[----:B-1----:R-:W-:Y:S01]  /*2a00*/  IMAD.MOV.U32 R19, RZ, RZ, R13 ;  /* 0x000000ffff137224 */ /* 0x002fe200078e000d */
[----:B0-----:R-:W-:Y:S05]  /*2a10*/  BRA `(.L_x_7745) ;  /* 0xffffed6000007947 */ /* 0x001fea000383ffff */
.L_x_7722:
[----:B------:R-:W-:Y:S01]  /*2a20*/  IMAD.MOV.U32 R15, RZ, RZ, R17 ;  /* 0x000000ffff0f7224 */ /* 0x000fe200078e0011 */
[----:B------:R-:W-:Y:S01]  /*2a30*/  MOV R16, 0x2a80 ;  /* 0x00002a8000107802 */ /* 0x000fe20000000f00 */
[----:B------:R-:W-:Y:S02]  /*2a40*/  IMAD.MOV.U32 R14, RZ, RZ, 0x8 ;  /* 0x00000008ff0e7424 */ /* 0x000fe400078e00ff */
[----:B------:R-:W-:Y:S02]  /*2a50*/  IMAD.MOV.U32 R13, RZ, RZ, 0x1f ;  /* 0x0000001fff0d7424 */ /* 0x000fe400078e00ff */
[----:B------:R-:W-:-:S02]  /*2a60*/  IMAD.MOV.U32 R12, RZ, RZ, -0x1 ;  /* 0xffffffffff0c7424 */ /* 0x000fc400078e00ff */
[----:B0-23--:R-:W-:Y:S05]  /*2a70*/  CALL.REL.NOINC `($__internal_146_$__cuda_sm70_shflsync_bfly_p) ;  /* 0x0000059000007944 */ /* 0x00dfea0003c00000 */
[----:B------:R-:W-:Y:S01]  /*2a80*/  FSEL R27, R27, R24, P1 ;  /* 0x000000181b1b7208 */ /* 0x000fe20000800000 */
[----:B-1----:R-:W-:Y:S01]  /*2a90*/  IMAD.MOV.U32 R24, RZ, RZ, R13 ;  /* 0x000000ffff187224 */ /* 0x002fe200078e000d */
[----:B------:R-:W-:Y:S01]  /*2aa0*/  MOV R16, 0x2b00 ;  /* 0x00002b0000107802 */ /* 0x000fe20000000f00 */
[----:B0-----:R-:W-:-:S02]  /*2ab0*/  IMAD.MOV.U32 R14, RZ, RZ, 0x8 ;  /* 0x00000008ff0e7424 */ /* 0x001fc400078e00ff */
[----:B------:R-:W-:Y:S02]  /*2ac0*/  IMAD.MOV.U32 R13, RZ, RZ, 0x1f ;  /* 0x0000001fff0d7424 */ /* 0x000fe400078e00ff */
[----:B------:R-:W-:Y:S02]  /*2ad0*/  IMAD.MOV.U32 R12, RZ, RZ, -0x1 ;  /* 0xffffffffff0c7424 */ /* 0x000fe400078e00ff */
[----:B------:R-:W-:Y:S02]  /*2ae0*/  IMAD.MOV.U32 R15, RZ, RZ, R27 ;  /* 0x000000ffff0f7224 */ /* 0x000fe400078e001b */
[----:B------:R-:W-:Y:S05]  /*2af0*/  CALL.REL.NOINC `($__internal_146_$__cuda_sm70_shflsync_bfly_p) ;  /* 0x0000051000007944 */ /* 0x000fea0003c00000 */
[----:B------:R-:W-:Y:S01]  /*2b00*/  SEL R19, R19, R18, P1 ;  /* 0x0000001213137207 */ /* 0x000fe20000800000 */
[----:B-1----:R-:W-:Y:S01]  /*2b10*/  IMAD.MOV.U32 R18, RZ, RZ, R13 ;  /* 0x000000ffff127224 */ /* 0x002fe200078e000d */
[----:B------:R-:W-:Y:S01]  /*2b20*/  MOV R16, 0x2b80 ;  /* 0x00002b8000107802 */ /* 0x000fe20000000f00 */
[----:B0-----:R-:W-:Y:S02]  /*2b30*/  IMAD.MOV.U32 R14, RZ, RZ, 0x8 ;  /* 0x00000008ff0e7424 */ /* 0x001fe400078e00ff */
[----:B------:R-:W-:Y:S02]  /*2b40*/  IMAD.MOV.U32 R13, RZ, RZ, 0x1f ;  /* 0x0000001fff0d7424 */ /* 0x000fe400078e00ff */
[----:B------:R-:W-:-:S02]  /*2b50*/  IMAD.MOV.U32 R12, RZ, RZ, -0x1 ;  /* 0xffffffffff0c7424 */ /* 0x000fc400078e00ff */
[----:B------:R-:W-:Y:S02]  /*2b60*/  IMAD.MOV.U32 R15, RZ, RZ, R19 ;  /* 0x000000ffff0f7224 */ /* 0x000fe400078e0013 */
[----:B------:R-:W-:Y:S05]  /*2b70*/  CALL.REL.NOINC `($__internal_146_$__cuda_sm70_shflsync_bfly_p) ;  /* 0x0000049000007944 */ /* 0x000fea0003c00000 */
[----:B-1----:R-:W-:Y:S01]  /*2b80*/  IMAD.MOV.U32 R26, RZ, RZ, R13 ;  /* 0x000000ffff1a7224 */ /* 0x002fe200078e000d */
[----:B0-----:R-:W-:Y:S05]  /*2b90*/  BRA `(.L_x_7746) ;  /* 0xffffeca000007947 */ /* 0x001fea000383ffff */
.L_x_7723:
[----:B------:R-:W-:Y:S01]  /*2ba0*/  IMAD.MOV.U32 R15, RZ, RZ, R17 ;  /* 0x000000ffff0f7224 */ /* 0x000fe200078e0011 */
[----:B------:R-:W-:Y:S01]  /*2bb0*/  MOV R16, 0x2c00 ;  /* 0x00002c0000107802 */ /* 0x000fe20000000f00 */
[----:B------:R-:W-:Y:S02]  /*2bc0*/  IMAD.MOV.U32 R14, RZ, RZ, 0x4 ;  /* 0x00000004ff0e7424 */ /* 0x000fe400078e00ff */
[----:B------:R-:W-:Y:S02]  /*2bd0*/  IMAD.MOV.U32 R13, RZ, RZ, 0x1f ;  /* 0x0000001fff0d7424 */ /* 0x000fe400078e00ff */
[----:B------:R-:W-:Y:S02]  /*2be0*/  IMAD.MOV.U32 R12, RZ, RZ, -0x1 ;  /* 0xffffffffff0c7424 */ /* 0x000fe400078e00ff */
[----:B---3--:R-:W-:Y:S05]  /*2bf0*/  CALL.REL.NOINC `($__internal_146_$__cuda_sm70_shflsync_bfly_p) ;  /* 0x0000041000007944 */ /* 0x008fea0003c00000 */
[----:B-1----:R-:W-:Y:S01]  /*2c00*/  IMAD.MOV.U32 R24, RZ, RZ, R13 ;  /* 0x000000ffff187224 */ /* 0x002fe200078e000d */
[----:B0-----:R-:W-:Y:S05]  /*2c10*/  BRA `(.L_x_7747) ;  /* 0xffffec8000007947 */ /* 0x001fea000383ffff */
.L_x_7724:
        /* <DEDUP_REMOVED lines=16> */
.L_x_7725:
        /* <DEDUP_REMOVED lines=24> */
.L_x_7726:
        /* <DEDUP_REMOVED lines=8> */
.L_x_7727:
        /* <DEDUP_REMOVED lines=15> */
        .weak           $__internal_146_$__cuda_sm70_shflsync_bfly_p
        .type           $__internal_146_$__cuda_sm70_shflsync_bfly_p,@function
        .size           $__internal_146_$__cuda_sm70_shflsync_bfly_p,(.L_x_11090 - $__internal_146_$__cuda_sm70_shflsync_bfly_p)
$__internal_146_$__cuda_sm70_shflsync_bfly_p:
[----:B------:R-:W-:Y:S01]  /*3010*/  IMAD.MOV.U32 R28, RZ, RZ, R16 ;  /* 0x000000ffff1c7224 */ /* 0x000fe200078e0010 */
[----:B------:R-:W-:Y:S04]  /*3020*/  WARPSYNC R12 ;  /* 0x0000000c00007348 */ /* 0x000fe80003800000 */
[----:B------:R-:W-:Y:S01]  /*3030*/  IMAD.MOV.U32 R29, RZ, RZ, 0x0 ;  /* 0x00000000ff1d7424 */ /* 0x000fe200078e00ff */
[----:B------:R0:W1:Y:S03]  /*3040*/  SHFL.BFLY PT, R13, R15, R14, R13 ;  /* 0x0c00000e0f0d7389 */ /* 0x00006600000e000d */
[----:B------:R-:W-:Y:S05]  /*3050*/  RET.REL.NODEC R28 `(_ZN4vllm3moe10topkGatingILi10ELi320ELi4ELi4ELi32Ej6__halfLNS0_11ScoringFuncE0EEEvPKT5_PKbPfiPT4_PiiiibPKf) ;  /* 0xffffcfa01c007950 */ /* 0x000fea0003c3ffff */
.L_x_7752:
        /* <DEDUP_REMOVED lines=10> */
.L_x_11090:


//--------------------- .text._ZN4vllm3moe10topkGatingILi6ELi192ELi4ELi4ELi32Ej6__halfLNS0_11ScoringFuncE0EEEvPKT5_PKbPfiPT4_PiiiibPKf --------------------------
	.section	.text._ZN4vllm3moe10topkGatingILi6ELi192ELi4ELi4ELi32Ej6__halfLNS0_11ScoringFuncE0EEEvPKT5_PKbPfiPT4_PiiiibPKf,"ax",@progbits
	.sectioninfo	@"SHI_REGISTERS=32"
	.align	128
        .global         _ZN4vllm3moe10topkGatingILi6ELi192ELi4ELi4ELi32Ej6__halfLNS0_11ScoringFuncE0EEEvPKT5_PKbPfiPT4_PiiiibPKf
        .type           _ZN4vllm3moe10topkGatingILi6ELi192ELi4ELi4ELi32Ej6__halfLNS0_11ScoringFuncE0EEEvPKT5_PKbPfiPT4_PiiiibPKf,@function
        .size           _ZN4vllm3moe10topkGatingILi6ELi192ELi4ELi4ELi32Ej6__halfLNS0_11ScoringFuncE0EEEvPKT5_PKbPfiPT4_PiiiibPKf,(.L_x_11091 - _ZN4vllm3moe10topkGatingILi6ELi192ELi4ELi4ELi32Ej6__halfLNS0_11ScoringFuncE0EEEvPKT5_PKbPfiPT4_PiiiibPKf)
        .other          _ZN4vllm3moe10topkGatingILi6ELi192ELi4ELi4ELi32Ej6__halfLNS0_11ScoringFuncE0EEEvPKT5_PKbPfiPT4_PiiiibPKf,@"STO_CUDA_ENTRY STV_DEFAULT"
_ZN4vllm3moe10topkGatingILi6ELi192ELi4ELi4ELi32Ej6__halfLNS0_11ScoringFuncE0EEEvPKT5_PKbPfiPT4_PiiiibPKf:
.text._ZN4vllm3moe10topkGatingILi6ELi192ELi4ELi4ELi32Ej6__halfLNS0_11ScoringFuncE0EEEvPKT5_PKbPfiPT4_PiiiibPKf:
        /* <DEDUP_REMOVED lines=134> */
.L_x_7768:
        /* <DEDUP_REMOVED lines=26> */
.L_x_7785:
[----:B------:R-:W-:Y:S05]  /*0a00*/  BRA.DIV ~URZ, `(.L_x_7756) ;  /* 0x000012427f007947 */ /* 0x000fea000b800000 */
[----:B------:R2:W3:Y:S04]  /*0a10*/  SHFL.BFLY PT, R24, R17, 0x10, 0x1f ;  /* 0x0e001f0011187f89 */ /* 0x0004e800000e0000 */
[----:B------:R2:W4:Y:S02]  /*0a20*/  SHFL.BFLY PT, R22, R19, 0x10, 0x1f ;  /* 0x0e001f0013167f89 */ /* 0x00052400000e0000 */
.L_x_7786:
        /* <DEDUP_REMOVED lines=12> */
.L_x_7787:
[----:B-1----:R-:W-:-:S13]  /*0af0*/  FSETP.GEU.FTZ.AND P1, PT, R21, R26, PT ;  /* 0x0000001a1500720b */ /* 0x002fda0003f3e000 */
[----:B------:R-:W-:-:S04]  /*0b00*/  @P1 FSETP.NEU.FTZ.AND P3, PT, R21, R26, PT ;  /* 0x0000001a1500120b */ /* 0x000fc80003f7d000 */
[----:B---3--:R-:W-:-:S13]  /*0b10*/  @P1 ISETP.LT.AND P0, PT, R22, R19, !P3 ;  /* 0x000000131600120c */ /* 0x008fda0005f01270 */
[----:B0-----:R-:W-:Y:S01]  /*0b20*/  FSEL R21, R26, R21, P0 ;  /* 0x000000151a157208 */ /* 0x001fe20000000000 */
[----:B------:R-:W-:Y:S05]  /*0b30*/  BRA.DIV ~URZ, `(.L_x_7758) ;  /* 0x000013827f007947 */ /* 0x000fea000b800000 */
[----:B------:R0:W1:Y:S02]  /*0b40*/  SHFL.BFLY PT, R26, R21, 0x4, 0x1f ;  /* 0x0c801f00151a7f89 */ /* 0x00006400000e0000 */
.L_x_7788:
[----:B--2---:R-:W-:Y:S01]  /*0b50*/  FSEL R17, R24, R17, P0 ;  /* 0x0000001118117208 */ /* 0x004fe20000000000 */
[----:B------:R-:W-:Y:S05]  /*0b60*/  BRA.DIV ~URZ, `(.L_x_7759) ;  /* 0x000013d27f007947 */ /* 0x000fea000b800000 */
[----:B------:R-:W-:Y:S02]  /*0b70*/  SEL R19, R22, R19, P0 ;  /* 0x0000001316137207 */ /* 0x000fe40000000000 */
[----:B------:R2:W3:Y:S04]  /*0b80*/  SHFL.BFLY PT, R22, R17, 0x4, 0x1f ;  /* 0x0c801f0011167f89 */ /* 0x0004e800000e0000 */
[----:B------:R2:W4:Y:S02]  /*0b90*/  SHFL.BFLY PT, R24, R19, 0x4, 0x1f ;  /* 0x0c801f0013187f89 */ /* 0x00052400000e0000 */
.L_x_7789:
        /* <DEDUP_REMOVED lines=12> */
.L_x_7790:
[----:B-1----:R-:W-:-:S13]  /*0c60*/  FSETP.GEU.FTZ.AND P1, PT, R21, R22, PT ;  /* 0x000000161500720b */ /* 0x002fda0003f3e000 */
[----:B------:R-:W-:-:S04]  /*0c70*/  @P1 FSETP.NEU.FTZ.AND P3, PT, R21, R22, PT ;  /* 0x000000161500120b */ /* 0x000fc80003f7d000 */
[----:B---3--:R-:W-:-:S13]  /*0c80*/  @P1 ISETP.LT.AND P0, PT, R19, R26, !P3 ;  /* 0x0000001a1300120c */ /* 0x008fda0005f01270 */
[----:B------:R-:W-:Y:S01]  /*0c90*/  FSEL R22, R22, R21, P0 ;  /* 0x0000001516167208 */ /* 0x000fe20000000000 */
[----:B------:R-:W-:Y:S05]  /*0ca0*/  BRA.DIV ~URZ, `(.L_x_7761) ;  /* 0x000015127f007947 */ /* 0x000fea000b800000 */
[----:B0-----:R0:W1:Y:S02]  /*0cb0*/  SHFL.BFLY PT, R21, R22, 0x1, 0x1f ;  /* 0x0c201f0016157f89 */ /* 0x00106400000e0000 */
.L_x_7791:
[----:B--2---:R-:W-:Y:S01]  /*0cc0*/  FSEL R24, R24, R17, P0 ;  /* 0x0000001118187208 */ /* 0x004fe20000000000 */
[----:B------:R-:W-:Y:S05]  /*0cd0*/  BRA.DIV ~URZ, `(.L_x_7762) ;  /* 0x000015627f007947 */ /* 0x000fea000b800000 */
[----:B------:R-:W-:Y:S01]  /*0ce0*/  SEL R18, R19, R26, P0 ;  /* 0x0000001a13127207 */ /* 0x000fe20000000000 */
[----:B------:R2:W3:Y:S04]  /*0cf0*/  SHFL.BFLY PT, R17, R24, 0x1, 0x1f ;  /* 0x0c201f0018117f89 */ /* 0x0004e800000e0000 */
[----:B------:R2:W4:Y:S02]  /*0d00*/  SHFL.BFLY PT, R9, R18, 0x1, 0x1f ;  /* 0x0c201f0012097f89 */ /* 0x00052400000e0000 */
.L_x_7792:
        /* <DEDUP_REMOVED lines=27> */
.L_x_7764:
[----:B------:R-:W-:Y:S05]  /*0ec0*/  BSYNC B1 ;  /* 0x0000000000017941 */ /* 0x000fea0003800000 */
.L_x_7763:
        /* <DEDUP_REMOVED lines=20> */
.L_x_7767:
[----:B------:R-:W-:Y:S05]  /*1010*/  BSYNC B1 ;  /* 0x0000000000017941 */ /* 0x000fea0003800000 */
.L_x_7766:
[----:B012---:R-:W-:Y:S05]  /*1020*/  BRA `(.L_x_7768) ;  /* 0xfffff83000007947 */ /* 0x007fea000383ffff */
.L_x_7754:
[----:B------:R-:W-:Y:S02]  /*1030*/  IMAD.MOV.U32 R20, RZ, RZ, RZ ;  /* 0x000000ffff147224 */ /* 0x000fe400078e00ff */
.L_x_7781:
        /* <DEDUP_REMOVED lines=26> */
.L_x_7793:
[----:B------:R-:W-:Y:S05]  /*11e0*/  BRA.DIV ~URZ, `(.L_x_7770) ;  /* 0x000011c27f007947 */ /* 0x000fea000b800000 */
[----:B------:R2:W3:Y:S04]  /*11f0*/  SHFL.BFLY PT, R24, R17, 0x10, 0x1f ;  /* 0x0e001f0011187f89 */ /* 0x0004e800000e0000 */
[----:B------:R2:W4:Y:S02]  /*1200*/  SHFL.BFLY PT, R22, R19, 0x10, 0x1f ;  /* 0x0e001f0013167f89 */ /* 0x00052400000e0000 */
.L_x_7794:
        /* <DEDUP_REMOVED lines=12> */
.L_x_7795:
[----:B-1----:R-:W-:-:S13]  /*12d0*/  FSETP.GEU.FTZ.AND P1, PT, R21, R26, PT ;  /* 0x0000001a1500720b */ /* 0x002fda0003f3e000 */
[----:B------:R-:W-:-:S04]  /*12e0*/  @P1 FSETP.NEU.FTZ.AND P3, PT, R21, R26, PT ;  /* 0x0000001a1500120b */ /* 0x000fc80003f7d000 */
[----:B---3--:R-:W-:-:S13]  /*12f0*/  @P1 ISETP.LT.AND P0, PT, R22, R19, !P3 ;  /* 0x000000131600120c */ /* 0x008fda0005f01270 */
[----:B0-----:R-:W-:Y:S01]  /*1300*/  FSEL R21, R26, R21, P0 ;  /* 0x000000151a157208 */ /* 0x001fe20000000000 */
[----:B------:R-:W-:Y:S05]  /*1310*/  BRA.DIV ~URZ, `(.L_x_7772) ;  /* 0x000013027f007947 */ /* 0x000fea000b800000 */
[----:B------:R0:W1:Y:S02]  /*1320*/  SHFL.BFLY PT, R26, R21, 0x4, 0x1f ;  /* 0x0c801f00151a7f89 */ /* 0x00006400000e0000 */
.L_x_7796:
[----:B--2---:R-:W-:Y:S01]  /*1330*/  FSEL R17, R24, R17, P0 ;  /* 0x0000001118117208 */ /* 0x004fe20000000000 */
[----:B------:R-:W-:Y:S05]  /*1340*/  BRA.DIV ~URZ, `(.L_x_7773) ;  /* 0x000013527f007947 */ /* 0x000fea000b800000 */
[----:B------:R-:W-:Y:S02]  /*1350*/  SEL R19, R22, R19, P0 ;  /* 0x0000001316137207 */ /* 0x000fe40000000000 */
[----:B------:R2:W3:Y:S04]  /*1360*/  SHFL.BFLY PT, R22, R17, 0x4, 0x1f ;  /* 0x0c801f0011167f89 */ /* 0x0004e800000e0000 */
[----:B------:R2:W4:Y:S02]  /*1370*/  SHFL.BFLY PT, R24, R19, 0x4, 0x1f ;  /* 0x0c801f0013187f89 */ /* 0x00052400000e0000 */
.L_x_7797:
        /* <DEDUP_REMOVED lines=12> */
.L_x_7798:
[----:B-1----:R-:W-:-:S13]  /*1440*/  FSETP.GEU.FTZ.AND P1, PT, R21, R22, PT ;  /* 0x000000161500720b */ /* 0x002fda0003f3e000 */
[----:B------:R-:W-:-:S04]  /*1450*/  @P1 FSETP.NEU.FTZ.AND P3, PT, R21, R22, PT ;  /* 0x000000161500120b */ /* 0x000fc80003f7d000 */
[----:B---3--:R-:W-:-:S13]  /*1460*/  @P1 ISETP.LT.AND P0, PT, R19, R26, !P3 ;  /* 0x0000001a1300120c */ /* 0x008fda0005f01270 */
[----:B------:R-:W-:Y:S01]  /*1470*/  FSEL R22, R22, R21, P0 ;  /* 0x0000001516167208 */ /* 0x000fe20000000000 */
[----:B------:R-:W-:Y:S05]  /*1480*/  BRA.DIV ~URZ, `(.L_x_7775) ;  /* 0x000014927f007947 */ /* 0x000fea000b800000 */
[----:B0-----:R0:W1:Y:S02]  /*1490*/  SHFL.BFLY PT, R21, R22, 0x1, 0x1f ;  /* 0x0c201f0016157f89 */ /* 0x00106400000e0000 */
.L_x_7799:
[----:B--2---:R-:W-:Y:S01]  /*14a0*/  FSEL R24, R24, R17, P0 ;  /* 0x0000001118187208 */ /* 0x004fe20000000000 */
[----:B------:R-:W-:Y:S05]  /*14b0*/  BRA.DIV ~URZ, `(.L_x_7776) ;  /* 0x000014e27f007947 */ /* 0x000fea000b800000 */
[----:B------:R-:W-:Y:S01]  /*14c0*/  SEL R18, R19, R26, P0 ;  /* 0x0000001a13127207 */ /* 0x000fe20000000000 */
[----:B------:R2:W3:Y:S04]  /*14d0*/  SHFL.BFLY PT, R17, R24, 0x1, 0x1f ;  /* 0x0c201f0018117f89 */ /* 0x0004e800000e0000 */
[----:B------:R2:W4:Y:S02]  /*14e0*/  SHFL.BFLY PT, R9, R18, 0x1, 0x1f ;  /* 0x0c201f0012097f89 */ /* 0x00052400000e0000 */
.L_x_7800:
        /* <DEDUP_REMOVED lines=26> */
.L_x_7778:
[----:B------:R-:W-:Y:S05]  /*1690*/  BSYNC B1 ;  /* 0x0000000000017941 */ /* 0x000fea0003800000 */
.L_x_7777:
        /* <DEDUP_REMOVED lines=20> */
.L_x_7780:
[----:B------:R-:W-:Y:S05]  /*17e0*/  BSYNC B1 ;  /* 0x0000000000017941 */ /* 0x000fea0003800000 */
.L_x_7779:
[----:B012---:R-:W-:Y:S05]  /*17f0*/  BRA `(.L_x_7781) ;  /* 0xfffff84000007947 */ /* 0x007fea000383ffff */
.L_x_7765:
[----:B------:R-:W-:Y:S05]  /*1800*/  BSYNC B0 ;  /* 0x0000000000007941 */ /* 0x000fea0003800000 */
.L_x_7753:
        /* <DEDUP_REMOVED lines=18> */
.L_x_7783:
        /* <DEDUP_REMOVED lines=20> */
.L_x_7782:
        /* <DEDUP_REMOVED lines=11> */
.L_x_7784:
        /* <DEDUP_REMOVED lines=11> */
.L_x_7755:
[----:B------:R-:W-:Y:S01]  /*1bd0*/  IMAD.MOV.U32 R18, RZ, RZ, R21 ;  /* 0x000000ffff127224 */ /* 0x000fe200078e0015 */
[----:B------:R-:W-:Y:S01]  /*1be0*/  MOV R8, 0x1c30 ;  /* 0x00001c3000087802 */ /* 0x000fe20000000f00 */
[----:B------:R-:W-:Y:S02]  /*1bf0*/  IMAD.MOV.U32 R13, RZ, RZ, 0x10 ;  /* 0x00000010ff0d7424 */ /* 0x000fe400078e00ff */
[----:B------:R-:W-:Y:S02]  /*1c00*/  IMAD.MOV.U32 R12, RZ, RZ, 0x1f ;  /* 0x0000001fff0c7424 */ /* 0x000fe400078e00ff */
[----:B------:R-:W-:Y:S02]  /*1c10*/  IMAD.MOV.U32 R11, RZ, RZ, -0x1 ;  /* 0xffffffffff0b7424 */ /* 0x000fe400078e00ff */
[----:B------:R-:W-:Y:S05]  /*1c20*/  CALL.REL.NOINC `($__internal_147_$__cuda_sm70_shflsync_bfly_p) ;  /* 0x00000e6000007944 */ /* 0x000fea0003c00000 */
[----:B-1----:R-:W-:Y:S01]  /*1c30*/  IMAD.MOV.U32 R26, RZ, RZ, R11 ;  /* 0x000000ffff1a7224 */ /* 0x002fe200078e000b */
[----:B0-----:R-:W-:Y:S05]  /*1c40*/  BRA `(.L_x_7785) ;  /* 0xffffedb000007947 */ /* 0x001fea000383ffff */
.L_x_7756:
[----:B------:R-:W-:Y:S01]  /*1c50*/  IMAD.MOV.U32 R18, RZ, RZ, R17 ;  /* 0x000000ffff127224 */ /* 0x000fe200078e0011 */
[----:B------:R-:W-:Y:S01]  /*1c60*/  MOV R8, 0x1cb0 ;  /* 0x00001cb000087802 */ /* 0x000fe20000000f00 */
[----:B------:R-:W-:Y:S02]  /*1c70*/  IMAD.MOV.U32 R13, RZ, RZ, 0x10 ;  /* 0x00000010ff0d7424 */ /* 0x000fe400078e00ff */
[----:B------:R-:W-:-:S02]  /*1c80*/  IMAD.MOV.U32 R12, RZ, RZ, 0x1f ;  /* 0x0000001fff0c7424 */ /* 0x000fc400078e00ff */
[----:B------:R-:W-:Y:S02]  /*1c90*/  IMAD.MOV.U32 R11, RZ, RZ, -0x1 ;  /* 0xffffffffff0b7424 */ /* 0x000fe400078e00ff */
[----:B01----:R-:W-:Y:S05]  /*1ca0*/  CALL.REL.NOINC `($__internal_147_$__cuda_sm70_shflsync_bfly_p) ;  /* 0x00000de000007944 */ /* 0x003fea0003c00000 */
[----:B-1----:R-:W-:Y:S01]  /*1cb0*/  IMAD.MOV.U32 R24, RZ, RZ, R11 ;  /* 0x000000ffff187224 */ /* 0x002fe200078e000b */
[----:B------:R-:W-:Y:S01]  /*1cc0*/  MOV R8, 0x1d20 ;  /* 0x00001d2000087802 */ /* 0x000fe20000000f00 */
[----:B0-----:R-:W-:Y:S02]  /*1cd0*/  IMAD.MOV.U32 R18, RZ, RZ, R19 ;  /* 0x000000ffff127224 */ /* 0x001fe400078e0013 */
[----:B------:R-:W-:Y:S02]  /*1ce0*/  IMAD.MOV.U32 R13, RZ, RZ, 0x10 ;  /* 0x00000010ff0d7424 */ /* 0x000fe400078e00ff */
[----:B------:R-:W-:Y:S02]  /*1cf0*/  IMAD.MOV.U32 R12, RZ, RZ, 0x1f ;  /* 0x0000001fff0c7424 */ /* 0x000fe400078e00ff */
[----:B------:R-:W-:Y:S02]  /*1d00*/  IMAD.MOV.U32 R11, RZ, RZ, -0x1 ;  /* 0xffffffffff0b7424 */ /* 0x000fe400078e00ff */
[----:B------:R-:W-:Y:S05]  /*1d10*/  CALL.REL.NOINC `($__internal_147_$__cuda_sm70_shflsync_bfly_p) ;  /* 0x00000d7000007944 */ /* 0x000fea0003c00000 */
[----:B-1----:R-:W-:Y:S01]  /*1d20*/  IMAD.MOV.U32 R22, RZ, RZ, R11 ;  /* 0x000000ffff167224 */ /* 0x002fe200078e000b */
[----:B0-----:R-:W-:Y:S05]  /*1d30*/  BRA `(.L_x_7786) ;  /* 0xffffecf000007947 */ /* 0x001fea000383ffff */
.L_x_7757:
[----:B------:R-:W-:Y:S01]  /*1d40*/  IMAD.MOV.U32 R18, RZ, RZ, R21 ;  /* 0x000000ffff127224 */ /* 0x000fe200078e0015 */
[----:B------:R-:W-:Y:S01]  /*1d50*/  MOV R8, 0x1da0 ;  /* 0x00001da000087802 */ /* 0x000fe20000000f00 */
[----:B------:R-:W-:-:S02]  /*1d60*/  IMAD.MOV.U32 R13, RZ, RZ, 0x8 ;  /* 0x00000008ff0d7424 */ /* 0x000fc400078e00ff */
[----:B------:R-:W-:Y:S02]  /*1d70*/  IMAD.MOV.U32 R12, RZ, RZ, 0x1f ;  /* 0x0000001fff0c7424 */ /* 0x000fe400078e00ff */
[----:B------:R-:W-:Y:S02]  /*1d80*/  IMAD.MOV.U32 R11, RZ, RZ, -0x1 ;  /* 0xffffffffff0b7424 */ /* 0x000fe400078e00ff */
[----:B--23--:R-:W-:Y:S05]  /*1d90*/  CALL.REL.NOINC `($__internal_147_$__cuda_sm70_shflsync_bfly_p) ;  /* 0x00000cf000007944 */ /* 0x00cfea0003c00000 */
[----:B------:R-:W-:Y:S01]  /*1da0*/  FSEL R17, R24, R17, P1 ;  /* 0x0000001118117208 */ /* 0x000fe20000800000 */
[----:B-1----:R-:W-:Y:S01]  /*1db0*/  IMAD.MOV.U32 R26, RZ, RZ, R11 ;  /* 0x000000ffff1a7224 */ /* 0x002fe200078e000b */
[----:B------:R-:W-:Y:S01]  /*1dc0*/  MOV R8, 0x1e20 ;  /* 0x00001e2000087802 */ /* 0x000fe20000000f00 */
[----:B0-----:R-:W-:Y:S02]  /*1dd0*/  IMAD.MOV.U32 R13, RZ, RZ, 0x8 ;  /* 0x00000008ff0d7424 */ /* 0x001fe400078e00ff */
[----:B------:R-:W-:Y:S02]  /*1de0*/  IMAD.MOV.U32 R12, RZ, RZ, 0x1f ;  /* 0x0000001fff0c7424 */ /* 0x000fe400078e00ff */
[----:B------:R-:W-:Y:S02]  /*1df0*/  IMAD.MOV.U32 R11, RZ, RZ, -0x1 ;  /* 0xffffffffff0b7424 */ /* 0x000fe400078e00ff */
[----:B------:R-:W-:-:S02]  /*1e00*/  IMAD.MOV.U32 R18, RZ, RZ, R17 ;  /* 0x000000ffff127224 */ /* 0x000fc400078e0011 */
[----:B------:R-:W-:Y:S05]  /*1e10*/  CALL.REL.NOINC `($__internal_147_$__cuda_sm70_shflsync_bfly_p) ;  /* 0x00000c7000007944 */ /* 0x000fea0003c00000 */
[----:B------:R-:W-:Y:S01]  /*1e20*/  SEL R19, R22, R19, P1 ;  /* 0x0000001316137207 */ /* 0x000fe20000800000 */
[----:B-1----:R-:W-:Y:S01]  /*1e30*/  IMAD.MOV.U32 R24, RZ, RZ, R11 ;  /* 0x000000ffff187224 */ /* 0x002fe200078e000b */
[----:B------:R-:W-:Y:S01]  /*1e40*/  MOV R8, 0x1ea0 ;  /* 0x00001ea000087802 */ /* 0x000fe20000000f00 */
[----:B0-----:R-:W-:-:S02]  /*1e50*/  IMAD.MOV.U32 R13, RZ, RZ, 0x8 ;  /* 0x00000008ff0d7424 */ /* 0x001fc400078e00ff */
[----:B------:R-:W-:Y:S02]  /*1e60*/  IMAD.MOV.U32 R12, RZ, RZ, 0x1f ;  /* 0x0000001fff0c7424 */ /* 0x000fe400078e00ff */
[----:B------:R-:W-:Y:S02]  /*1e70*/  IMAD.MOV.U32 R11, RZ, RZ, -0x1 ;  /* 0xffffffffff0b7424 */ /* 0x000fe400078e00ff */
[----:B------:R-:W-:Y:S02]  /*1e80*/  IMAD.MOV.U32 R18, RZ, RZ, R19 ;  /* 0x000000ffff127224 */ /* 0x000fe400078e0013 */
[----:B------:R-:W-:Y:S05]  /*1e90*/  CALL.REL.NOINC `($__internal_147_$__cuda_sm70_shflsync_bfly_p) ;  /* 0x00000bf000007944 */ /* 0x000fea0003c00000 */
[----:B-1----:R-:W-:Y:S01]  /*1ea0*/  IMAD.MOV.U32 R22, RZ, RZ, R11 ;  /* 0x000000ffff167224 */ /* 0x002fe200078e000b */
[----:B0-----:R-:W-:Y:S05]  /*1eb0*/  BRA `(.L_x_7787) ;  /* 0xffffec3000007947 */ /* 0x001fea000383ffff */
.L_x_7758:
[----:B------:R-:W-:Y:S01]  /*1ec0*/  IMAD.MOV.U32 R18, RZ, RZ, R21 ;  /* 0x000000ffff127224 */ /* 0x000fe200078e0015 */
[----:B------:R-:W-:Y:S01]  /*1ed0*/  MOV R8, 0x1f20 ;  /* 0x00001f2000087802 */ /* 0x000fe20000000f00 */
[----:B------:R-:W-:Y:S02]  /*1ee0*/  IMAD.MOV.U32 R13, RZ, RZ, 0x4 ;  /* 0x00000004ff0d7424 */ /* 0x000fe400078e00ff */
[----:B------:R-:W-:Y:S02]  /*1ef0*/  IMAD.MOV.U32 R12, RZ, RZ, 0x1f ;  /* 0x0000001fff0c7424 */ /* 0x000fe400078e00ff */
[----:B------:R-:W-:-:S02]  /*1f00*/  IMAD.MOV.U32 R11, RZ, RZ, -0x1 ;  /* 0xffffffffff0b7424 */ /* 0x000fc400078e00ff */
[----:B--2---:R-:W-:Y:S05]  /*1f10*/  CALL.REL.NOINC `($__internal_147_$__cuda_sm70_shflsync_bfly_p) ;  /* 0x00000b7000007944 */ /* 0x004fea0003c00000 */
[----:B-1----:R-:W-:Y:S01]  /*1f20*/  IMAD.MOV.U32 R26, RZ, RZ, R11 ;  /* 0x000000ffff1a7224 */ /* 0x002fe200078e000b */
[----:B0-----:R-:W-:Y:S05]  /*1f30*/  BRA `(.L_x_7788) ;  /* 0xffffec1000007947 */ /* 0x001fea000383ffff */
.L_x_7759:
[----:B------:R-:W-:Y:S01]  /*1f40*/  IMAD.MOV.U32 R18, RZ, RZ, R17 ;  /* 0x000000ffff127224 */ /* 0x000fe200078e0011 */
[----:B------:R-:W-:Y:S01]  /*1f50*/  MOV R8, 0x1fa0 ;  /* 0x00001fa000087802 */ /* 0x000fe20000000f00 */
[----:B------:R-:W-:-:S02]  /*1f60*/  IMAD.MOV.U32 R13, RZ, RZ, 0x4 ;  /* 0x00000004ff0d7424 */ /* 0x000fc400078e00ff */
[----:B------:R-:W-:Y:S02]  /*1f70*/  IMAD.MOV.U32 R12, RZ, RZ, 0x1f ;  /* 0x0000001fff0c7424 */ /* 0x000fe400078e00ff */
[----:B------:R-:W-:Y:S02]  /*1f80*/  IMAD.MOV.U32 R11, RZ, RZ, -0x1 ;  /* 0xffffffffff0b7424 */ /* 0x000fe400078e00ff */
[----:B01----:R-:W-:Y:S05]  /*1f90*/  CALL.REL.NOINC `($__internal_147_$__cuda_sm70_shflsync_bfly_p) ;  /* 0x00000af000007944 */ /* 0x003fea0003c00000 */
[----:B------:R-:W-:Y:S01]  /*1fa0*/  SEL R19, R22, R19, P0 ;  /* 0x0000001316137207 */ /* 0x000fe20000000000 */
[----:B-1----:R-:W-:Y:S01]  /*1fb0*/  IMAD.MOV.U32 R22, RZ, RZ, R11 ;  /* 0x000000ffff167224 */ /* 0x002fe200078e000b */
[----:B------:R-:W-:Y:S01]  /*1fc0*/  MOV R8, 0x2020 ;  /* 0x0000202000087802 */ /* 0x000fe20000000f00 */
[----:B0-----:R-:W-:Y:S02]  /*1fd0*/  IMAD.MOV.U32 R13, RZ, RZ, 0x4 ;  /* 0x00000004ff0d7424 */ /* 0x001fe400078e00ff */
[----:B------:R-:W-:Y:S02]  /*1fe0*/  IMAD.MOV.U32 R12, RZ, RZ, 0x1f ;  /* 0x0000001fff0c7424 */ /* 0x000fe400078e00ff */
[----:B------:R-:W-:Y:S02]  /*1ff0*/  IMAD.MOV.U32 R11, RZ, RZ, -0x1 ;  /* 0xffffffffff0b7424 */ /* 0x000fe400078e00ff */
[----:B------:R-:W-:-:S02]  /*2000*/  IMAD.MOV.U32 R18, RZ, RZ, R19 ;  /* 0x000000ffff127224 */ /* 0x000fc400078e0013 */
[----:B------:R-:W-:Y:S05]  /*2010*/  CALL.REL.NOINC `($__internal_147_$__cuda_sm70_shflsync_bfly_p) ;  /* 0x00000a7000007944 */ /* 0x000fea0003c00000 */
[----:B-1----:R-:W-:Y:S01]  /*2020*/  IMAD.MOV.U32 R24, RZ, RZ, R11 ;  /* 0x000000ffff187224 */ /* 0x002fe200078e000b */
[----:B0-----:R-:W-:Y:S05]  /*2030*/  BRA `(.L_x_7789) ;  /* 0xffffeb6000007947 */ /* 0x001fea000383ffff */
.L_x_7760:
        /* <DEDUP_REMOVED lines=24> */
.L_x_7761:
[----:B------:R-:W-:Y:S01]  /*21c0*/  IMAD.MOV.U32 R18, RZ, RZ, R22 ;  /* 0x000000ffff127224 */ /* 0x000fe200078e0016 */
[----:B------:R-:W-:Y:S01]  /*21d0*/  MOV R8, 0x2220 ;  /* 0x0000222000087802 */ /* 0x000fe20000000f00 */
[----:B------:R-:W-:Y:S02]  /*21e0*/  IMAD.MOV.U32 R13, RZ, RZ, 0x1 ;  /* 0x00000001ff0d7424 */ /* 0x000fe400078e00ff */
[----:B------:R-:W-:Y:S02]  /*21f0*/  IMAD.MOV.U32 R12, RZ, RZ, 0x1f ;  /* 0x0000001fff0c7424 */ /* 0x000fe400078e00ff */
[----:B------:R-:W-:-:S02]  /*2200*/  IMAD.MOV.U32 R11, RZ, RZ, -0x1 ;  /* 0xffffffffff0b7424 */ /* 0x000fc400078e00ff */
[----:B0-2---:R-:W-:Y:S05]  /*2210*/  CALL.REL.NOINC `($__internal_147_$__cuda_sm70_shflsync_bfly_p) ;  /* 0x0000087000007944 */ /* 0x005fea0003c00000 */
[----:B-1----:R-:W-:Y:S01]  /*2220*/  IMAD.MOV.U32 R21, RZ, RZ, R11 ;  /* 0x000000ffff157224 */ /* 0x002fe200078e000b */
[----:B0-----:R-:W-:Y:S05]  /*2230*/  BRA `(.L_x_7791) ;  /* 0xffffea8000007947 */ /* 0x001fea000383ffff */
.L_x_7762:
[----:B------:R-:W-:Y:S01]  /*2240*/  IMAD.MOV.U32 R18, RZ, RZ, R24 ;  /* 0x000000ffff127224 */ /* 0x000fe200078e0018 */
[----:B------:R-:W-:Y:S01]  /*2250*/  MOV R8, 0x22a0 ;  /* 0x000022a000087802 */ /* 0x000fe20000000f00 */
[----:B------:R-:W-:-:S02]  /*2260*/  IMAD.MOV.U32 R13, RZ, RZ, 0x1 ;  /* 0x00000001ff0d7424 */ /* 0x000fc400078e00ff */
[----:B------:R-:W-:Y:S02]  /*2270*/  IMAD.MOV.U32 R12, RZ, RZ, 0x1f ;  /* 0x0000001fff0c7424 */ /* 0x000fe400078e00ff */
[----:B------:R-:W-:Y:S02]  /*2280*/  IMAD.MOV.U32 R11, RZ, RZ, -0x1 ;  /* 0xffffffffff0b7424 */ /* 0x000fe400078e00ff */
[----:B01----:R-:W-:Y:S05]  /*2290*/  CALL.REL.NOINC `($__internal_147_$__cuda_sm70_shflsync_bfly_p) ;  /* 0x000007f000007944 */ /* 0x003fea0003c00000 */
[----:B-1----:R-:W-:Y:S01]  /*22a0*/  IMAD.MOV.U32 R17, RZ, RZ, R11 ;  /* 0x000000ffff117224 */ /* 0x002fe200078e000b */
[----:B0-----:R-:W-:Y:S01]  /*22b0*/  SEL R18, R19, R26, P0 ;  /* 0x0000001a13127207 */ /* 0x001fe20000000000 */
[----:B------:R-:W-:Y:S01]  /*22c0*/  IMAD.MOV.U32 R13, RZ, RZ, 0x1 ;  /* 0x00000001ff0d7424 */ /* 0x000fe200078e00ff */
[----:B------:R-:W-:Y:S01]  /*22d0*/  MOV R8, 0x2310 ;  /* 0x0000231000087802 */ /* 0x000fe20000000f00 */
[----:B------:R-:W-:Y:S02]  /*22e0*/  IMAD.MOV.U32 R12, RZ, RZ, 0x1f ;  /* 0x0000001fff0c7424 */ /* 0x000fe400078e00ff */
[----:B------:R-:W-:Y:S02]  /*22f0*/  IMAD.MOV.U32 R11, RZ, RZ, -0x1 ;  /* 0xffffffffff0b7424 */ /* 0x000fe400078e00ff */
[----:B------:R-:W-:Y:S05]  /*2300*/  CALL.REL.NOINC `($__internal_147_$__cuda_sm70_shflsync_bfly_p) ;  /* 0x0000078000007944 */ /* 0x000fea0003c00000 */
[----:B-1----:R-:W-:Y:S01]  /*2310*/  IMAD.MOV.U32 R9, RZ, RZ, R11 ;  /* 0x000000ffff097224 */ /* 0x002fe200078e000b */
[----:B0-----:R-:W-:Y:S05]  /*2320*/  BRA `(.L_x_7792) ;  /* 0xffffe9e000007947 */ /* 0x001fea000383ffff */
.L_x_7769:
[----:B------:R-:W-:Y:S01]  /*2330*/  IMAD.MOV.U32 R18, RZ, RZ, R21 ;  /* 0x000000ffff127224 */ /* 0x000fe200078e0015 */
[----:B------:R-:W-:Y:S01]  /*2340*/  MOV R8, 0x2390 ;  /* 0x0000239000087802 */ /* 0x000fe20000000f00 */
[----:B------:R-:W-:-:S02]  /*2350*/  IMAD.MOV.U32 R13, RZ, RZ, 0x10 ;  /* 0x00000010ff0d7424 */ /* 0x000fc400078e00ff */
[----:B------:R-:W-:Y:S02]  /*2360*/  IMAD.MOV.U32 R12, RZ, RZ, 0x1f ;  /* 0x0000001fff0c7424 */ /* 0x000fe400078e00ff */
[----:B------:R-:W-:Y:S02]  /*2370*/  IMAD.MOV.U32 R11, RZ, RZ, -0x1 ;  /* 0xffffffffff0b7424 */ /* 0x000fe400078e00ff */
[----:B------:R-:W-:Y:S05]  /*2380*/  CALL.REL.NOINC `($__internal_147_$__cuda_sm70_shflsync_bfly_p) ;  /* 0x0000070000007944 */ /* 0x000fea0003c00000 */
[----:B-1----:R-:W-:Y:S01]  /*2390*/  IMAD.MOV.U32 R26, RZ, RZ, R11 ;  /* 0x000000ffff1a7224 */ /* 0x002fe200078e000b */
[----:B0-----:R-:W-:Y:S05]  /*23a0*/  BRA `(.L_x_7793) ;  /* 0xffffee3000007947 */ /* 0x001fea000383ffff */
.L_x_7770:
[----:B------:R-:W-:Y:S01]  /*23b0*/  IMAD.MOV.U32 R18, RZ, RZ, R17 ;  /* 0x000000ffff127224 */ /* 0x000fe200078e0011 */
[----:B------:R-:W-:Y:S01]  /*23c0*/  MOV R8, 0x2410 ;  /* 0x0000241000087802 */ /* 0x000fe20000000f00 */
[----:B------:R-:W-:Y:S02]  /*23d0*/  IMAD.MOV.U32 R13, RZ, RZ, 0x10 ;  /* 0x00000010ff0d7424 */ /* 0x000fe400078e00ff */
[----:B------:R-:W-:Y:S02]  /*23e0*/  IMAD.MOV.U32 R12, RZ, RZ, 0x1f ;  /* 0x0000001fff0c7424 */ /* 0x000fe400078e00ff */
[----:B------:R-:W-:Y:S02]  /*23f0*/  IMAD.MOV.U32 R11, RZ, RZ, -0x1 ;  /* 0xffffffffff0b7424 */ /* 0x000fe400078e00ff */
[----:B01----:R-:W-:Y:S05]  /*2400*/  CALL.REL.NOINC `($__internal_147_$__cuda_sm70_shflsync_bfly_p) ;  /* 0x0000068000007944 */ /* 0x003fea0003c00000 */
[----:B-1----:R-:W-:Y:S01]  /*2410*/  IMAD.MOV.U32 R24, RZ, RZ, R11 ;  /* 0x000000ffff187224 */ /* 0x002fe200078e000b */
[----:B------:R-:W-:Y:S01]  /*2420*/  MOV R8, 0x2480 ;  /* 0x0000248000087802 */ /* 0x000fe20000000f00 */
[----:B0-----:R-:W-:-:S02]  /*2430*/  IMAD.MOV.U32 R18, RZ, RZ, R19 ;  /* 0x000000ffff127224 */ /* 0x001fc400078e0013 */
[----:B------:R-:W-:Y:S02]  /*2440*/  IMAD.MOV.U32 R13, RZ, RZ, 0x10 ;  /* 0x00000010ff0d7424 */ /* 0x000fe400078e00ff */
[----:B------:R-:W-:Y:S02]  /*2450*/  IMAD.MOV.U32 R12, RZ, RZ, 0x1f ;  /* 0x0000001fff0c7424 */ /* 0x000fe400078e00ff */
[----:B------:R-:W-:Y:S02]  /*2460*/  IMAD.MOV.U32 R11, RZ, RZ, -0x1 ;  /* 0xffffffffff0b7424 */ /* 0x000fe400078e00ff */
[----:B------:R-:W-:Y:S05]  /*2470*/  CALL.REL.NOINC `($__internal_147_$__cuda_sm70_shflsync_bfly_p) ;  /* 0x0000061000007944 */ /* 0x000fea0003c00000 */
[----:B-1----:R-:W-:Y:S01]  /*2480*/  IMAD.MOV.U32 R22, RZ, RZ, R11 ;  /* 0x000000ffff167224 */ /* 0x002fe200078e000b */
[----:B0-----:R-:W-:Y:S05]  /*2490*/  BRA `(.L_x_7794) ;  /* 0xffffed7000007947 */ /* 0x001fea000383ffff */
.L_x_7771:
[----:B------:R-:W-:Y:S01]  /*24a0*/  IMAD.MOV.U32 R18, RZ, RZ, R21 ;  /* 0x000000ffff127224 */ /* 0x000fe200078e0015 */
[----:B------:R-:W-:Y:S01]  /*24b0*/  MOV R8, 0x2500 ;  /* 0x0000250000087802 */ /* 0x000fe20000000f00 */
[----:B------:R-:W-:Y:S02]  /*24c0*/  IMAD.MOV.U32 R13, RZ, RZ, 0x8 ;  /* 0x00000008ff0d7424 */ /* 0x000fe400078e00ff */
[----:B------:R-:W-:Y:S02]  /*24d0*/  IMAD.MOV.U32 R12, RZ, RZ, 0x1f ;  /* 0x0000001fff0c7424 */ /* 0x000fe400078e00ff */
[----:B------:R-:W-:-:S02]  /*24e0*/  IMAD.MOV.U32 R11, RZ, RZ, -0x1 ;  /* 0xffffffffff0b7424 */ /* 0x000fc400078e00ff */
[----:B--23--:R-:W-:Y:S05]  /*24f0*/  CALL.REL.NOINC `($__internal_147_$__cuda_sm70_shflsync_bfly_p) ;  /* 0x0000059000007944 */ /* 0x00cfea0003c00000 */
[----:B------:R-:W-:Y:S01]  /*2500*/  FSEL R17, R24, R17, P1 ;  /* 0x0000001118117208 */ /* 0x000fe20000800000 */
[----:B-1----:R-:W-:Y:S01]  /*2510*/  IMAD.MOV.U32 R26, RZ, RZ, R11 ;  /* 0x000000ffff1a7224 */ /* 0x002fe200078e000b */
[----:B------:R-:W-:Y:S01]  /*2520*/  MOV R8, 0x2580 ;  /* 0x0000258000087802 */ /* 0x000fe20000000f00 */
[----:B0-----:R-:W-:-:S02]  /*2530*/  IMAD.MOV.U32 R13, RZ, RZ, 0x8 ;  /* 0x00000008ff0d7424 */ /* 0x001fc400078e00ff */
[----:B------:R-:W-:Y:S02]  /*2540*/  IMAD.MOV.U32 R12, RZ, RZ, 0x1f ;  /* 0x0000001fff0c7424 */ /* 0x000fe400078e00ff */
[----:B------:R-:W-:Y:S02]  /*2550*/  IMAD.MOV.U32 R11, RZ, RZ, -0x1 ;  /* 0xffffffffff0b7424 */ /* 0x000fe400078e00ff */
[----:B------:R-:W-:Y:S02]  /*2560*/  IMAD.MOV.U32 R18, RZ, RZ, R17 ;  /* 0x000000ffff127224 */ /* 0x000fe400078e0011 */
[----:B------:R-:W-:Y:S05]  /*2570*/  CALL.REL.NOINC `($__internal_147_$__cuda_sm70_shflsync_bfly_p) ;  /* 0x0000051000007944 */ /* 0x000fea0003c00000 */
[----:B------:R-:W-:Y:S01]  /*2580*/  SEL R19, R22, R19, P1 ;  /* 0x0000001316137207 */ /* 0x000fe20000800000 */
[----:B-1----:R-:W-:Y:S01]  /*2590*/  IMAD.MOV.U32 R24, RZ, RZ, R11 ;  /* 0x000000ffff187224 */ /* 0x002fe200078e000b */
[----:B------:R-:W-:Y:S01]  /*25a0*/  MOV R8, 0x2600 ;  /* 0x0000260000087802 */ /* 0x000fe20000000f00 */
[----:B0-----:R-:W-:Y:S02]  /*25b0*/  IMAD.MOV.U32 R13, RZ, RZ, 0x8 ;  /* 0x00000008ff0d7424 */ /* 0x001fe400078e00ff */
[----:B------:R-:W-:Y:S02]  /*25c0*/  IMAD.MOV.U32 R12, RZ, RZ, 0x1f ;  /* 0x0000001fff0c7424 */ /* 0x000fe400078e00ff */
[----:B------:R-:W-:-:S02]  /*25d0*/  IMAD.MOV.U32 R11, RZ, RZ, -0x1 ;  /* 0xffffffffff0b7424 */ /* 0x000fc400078e00ff */
[----:B------:R-:W-:Y:S02]  /*25e0*/  IMAD.MOV.U32 R18, RZ, RZ, R19 ;  /* 0x000000ffff127224 */ /* 0x000fe400078e0013 */
[----:B------:R-:W-:Y:S05]  /*25f0*/  CALL.REL.NOINC `($__internal_147_$__cuda_sm70_shflsync_bfly_p) ;  /* 0x0000049000007944 */ /* 0x000fea0003c00000 */
[----:B-1----:R-:W-:Y:S01]  /*2600*/  IMAD.MOV.U32 R22, RZ, RZ, R11 ;  /* 0x000000ffff167224 */ /* 0x002fe200078e000b */
[----:B0-----:R-:W-:Y:S05]  /*2610*/  BRA `(.L_x_7795) ;  /* 0xffffecb000007947 */ /* 0x001fea000383ffff */
.L_x_7772:
[----:B------:R-:W-:Y:S01]  /*2620*/  IMAD.MOV.U32 R18, RZ, RZ, R21 ;  /* 0x000000ffff127224 */ /* 0x000fe200078e0015 */
[----:B------:R-:W-:Y:S01]  /*2630*/  MOV R8, 0x2680 ;  /* 0x0000268000087802 */ /* 0x000fe20000000f00 */
[----:B------:R-:W-:Y:S02]  /*2640*/  IMAD.MOV.U32 R13, RZ, RZ, 0x4 ;  /* 0x00000004ff0d7424 */ /* 0x000fe400078e00ff */
[----:B------:R-:W-:Y:S02]  /*2650*/  IMAD.MOV.U32 R12, RZ, RZ, 0x1f ;  /* 0x0000001fff0c7424 */ /* 0x000fe400078e00ff */
[----:B------:R-:W-:Y:S02]  /*2660*/  IMAD.MOV.U32 R11, RZ, RZ, -0x1 ;  /* 0xffffffffff0b7424 */ /* 0x000fe400078e00ff */
[----:B--2---:R-:W-:Y:S05]  /*2670*/  CALL.REL.NOINC `($__internal_147_$__cuda_sm70_shflsync_bfly_p) ;  /* 0x0000041000007944 */ /* 0x004fea0003c00000 */
[----:B-1----:R-:W-:Y:S01]  /*2680*/  IMAD.MOV.U32 R26, RZ, RZ, R11 ;  /* 0x000000ffff1a7224 */ /* 0x002fe200078e000b */
[----:B0-----:R-:W-:Y:S05]  /*2690*/  BRA `(.L_x_7796) ;  /* 0xffffec9000007947 */ /* 0x001fea000383ffff */
.L_x_7773:
        /* <DEDUP_REMOVED lines=16> */
.L_x_7774:
        /* <DEDUP_REMOVED lines=24> */
.L_x_7775:
        /* <DEDUP_REMOVED lines=8> */
.L_x_7776:
        /* <DEDUP_REMOVED lines=15> */
        .weak           $__internal_147_$__cuda_sm70_shflsync_bfly_p
        .type           $__internal_147_$__cuda_sm70_shflsync_bfly_p,@function
        .size           $__internal_147_$__cuda_sm70_shflsync_bfly_p,(.L_x_11091 - $__internal_147_$__cuda_sm70_shflsync_bfly_p)
$__internal_147_$__cuda_sm70_shflsync_bfly_p:
[----:B------:R-:W-:Y:S01]  /*2a90*/  IMAD.MOV.U32 R9, RZ, RZ, 0x0 ;  /* 0x00000000ff097424 */ /* 0x000fe200078e00ff */
[----:B------:R-:W-:Y:S04]  /*2aa0*/  WARPSYNC R11 ;  /* 0x0000000b00007348 */ /* 0x000fe80003800000 */
[----:B------:R0:W1:Y:S01]  /*2ab0*/  SHFL.BFLY PT, R11, R18, R13, R12 ;  /* 0x0c00000d120b7389 */ /* 0x00006200000e000c */
[----:B------:R-:W-:Y:S05]  /*2ac0*/  RET.REL.NODEC R8 `(_ZN4vllm3moe10topkGatingILi6ELi192ELi4ELi4ELi32Ej6__halfLNS0_11ScoringFuncE0EEEvPKT5_PKbPfiPT4_PiiiibPKf) ;  /* 0xffffd53008007950 */ /* 0x000fea0003c3ffff */
.L_x_7801:
        /* <DEDUP_REMOVED lines=11> */
.L_x_11091:


//--------------------- .text._ZN4vllm3moe10topkGatingILi16ELi512ELi4ELi16ELi32Ej6__halfLNS0_11ScoringFuncE0EEEvPKT5_PKbPfiPT4_PiiiibPKf --------------------------
	.section	.text._ZN4vllm3moe10topkGatingILi16ELi512ELi4ELi16ELi32Ej6__halfLNS0_11ScoringFuncE0EEEvPKT5_PKbPfiPT4_PiiiibPKf,"ax",@progbits
	.sectioninfo	@"SHI_REGISTERS=40"
	.align	128
        .global         _ZN4vllm3moe10topkGatingILi16ELi512ELi4ELi16ELi32Ej6__halfLNS0_11ScoringFuncE0EEEvPKT5_PKbPfiPT4_PiiiibPKf
        .type           _ZN4vllm3moe10topkGatingILi16ELi512ELi4ELi16ELi32Ej6__halfLNS0_11ScoringFuncE0EEEvPKT5_PKbPfiPT4_PiiiibPKf,@function
        .size           _ZN4vllm3moe10topkGatingILi16ELi512ELi4ELi16ELi32Ej6__halfLNS0_11ScoringFuncE0EEEvPKT5_PKbPfiPT4_PiiiibPKf,(.L_x_11092 - _ZN4vllm3moe10topkGatingILi16ELi512ELi4ELi16ELi32Ej6__halfLNS0_11ScoringFuncE0EEEvPKT5_PKbPfiPT4_PiiiibPKf)
        .other          _ZN4vllm3moe10topkGatingILi16ELi512ELi4ELi16ELi32Ej6__halfLNS0_11ScoringFuncE0EEEvPKT5_PKbPfiPT4_PiiiibPKf,@"STO_CUDA_ENTRY STV_DEFAULT"
_ZN4vllm3moe10topkGatingILi16ELi512ELi4ELi16ELi32Ej6__halfLNS0_11ScoringFuncE0EEEvPKT5_PKbPfiPT4_PiiiibPKf:
.text._ZN4vllm3moe10topkGatingILi16ELi512ELi4ELi16ELi32Ej6__halfLNS0_11ScoringFuncE0EEEvPKT5_PKbPfiPT4_PiiiibPKf:
        /* <DEDUP_REMOVED lines=233> */
.L_x_7802:
[----:B------:R0:W-:Y:S04]  /*0e90*/  STL.128 [R1], R4 ;  /* 0x0000000401007387 */ /* 0x0001e80000100c00 */
[----:B------:R0:W-:Y:S04]  /*0ea0*/  STL.128 [R1+0x10], R8 ;  /* 0x0000100801007387 */ /* 0x0001e80000100c00 */
[----:B------:R0:W-:Y:S04]  /*0eb0*/  STL.128 [R1+0x20], R12 ;  /* 0x0000200c01007387 */ /* 0x0001e80000100c00 */
[----:B------:R0:W-:Y:S02]  /*0ec0*/  STL.128 [R1+0x30], R16 ;  /* 0x0000301001007387 */ /* 0x0001e40000100c00 */
.L_x_7803:
        /* <DEDUP_REMOVED lines=9> */
.L_x_7819:
        /* <DEDUP_REMOVED lines=67> */
.L_x_7836:
[----:B------:R-:W-:Y:S05]  /*1390*/  BRA.DIV ~URZ, `(.L_x_7807) ;  /* 0x000014e27f007947 */ /* 0x000fea000b800000 */
[----:B------:R2:W3:Y:S04]  /*13a0*/  SHFL.BFLY PT, R26, R25, 0x10, 0x1f ;  /* 0x0e001f00191a7f89 */ /* 0x0004e800000e0000 */
[----:B------:R2:W4:Y:S02]  /*13b0*/  SHFL.BFLY PT, R20, R21, 0x10, 0x1f ;  /* 0x0e001f0015147f89 */ /* 0x00052400000e0000 */
.L_x_7837:
        /* <DEDUP_REMOVED lines=12> */
.L_x_7838:
[----:B--2---:R-:W-:-:S13]  /*1480*/  FSETP.GEU.FTZ.AND P1, PT, R24, R25, PT ;  /* 0x000000191800720b */ /* 0x004fda0003f3e000 */
[----:B------:R-:W-:-:S04]  /*1490*/  @P1 FSETP.NEU.FTZ.AND P2, PT, R24, R25, PT ;  /* 0x000000191800120b */ /* 0x000fc80003f5d000 */
[----:B---3--:R-:W-:-:S13]  /*14a0*/  @P1 ISETP.LT.AND P0, PT, R21, R20, !P2 ;  /* 0x000000141500120c */ /* 0x008fda0005701270 */
[----:B-1----:R-:W-:Y:S01]  /*14b0*/  FSEL R24, R25, R24, P0 ;  /* 0x0000001819187208 */ /* 0x002fe20000000000 */
[----:B------:R-:W-:Y:S05]  /*14c0*/  BRA.DIV ~URZ, `(.L_x_7809) ;  /* 0x000016227f007947 */ /* 0x000fea000b800000 */
[----:B------:R1:W2:Y:S02]  /*14d0*/  SHFL.BFLY PT, R25, R24, 0x4, 0x1f ;  /* 0x0c801f0018197f89 */ /* 0x0002a400000e0000 */
.L_x_7839:
[----:B0-----:R-:W-:Y:S01]  /*14e0*/  FSEL R27, R27, R26, P0 ;  /* 0x0000001a1b1b7208 */ /* 0x001fe20000000000 */
[----:B------:R-:W-:Y:S05]  /*14f0*/  BRA.DIV ~URZ, `(.L_x_7810) ;  /* 0x000016727f007947 */ /* 0x000fea000b800000 */
[----:B------:R-:W-:Y:S01]  /*1500*/  SEL R21, R21, R20, P0 ;  /* 0x0000001415157207 */ /* 0x000fe20000000000 */
[----:B------:R0:W3:Y:S04]  /*1510*/  SHFL.BFLY PT, R26, R27, 0x4, 0x1f ;  /* 0x0c801f001b1a7f89 */ /* 0x0000e800000e0000 */
[----:B------:R0:W4:Y:S02]  /*1520*/  SHFL.BFLY PT, R20, R21, 0x4, 0x1f ;  /* 0x0c801f0015147f89 */ /* 0x00012400000e0000 */
.L_x_7840:
        /* <DEDUP_REMOVED lines=12> */
.L_x_7841:
[----:B-1----:R-:W-:-:S13]  /*15f0*/  FSETP.GEU.FTZ.AND P1, PT, R24, R25, PT ;  /* 0x000000191800720b */ /* 0x002fda0003f3e000 */
[----:B------:R-:W-:-:S04]  /*1600*/  @P1 FSETP.NEU.FTZ.AND P2, PT, R24, R25, PT ;  /* 0x000000191800120b */ /* 0x000fc80003f5d000 */
[----:B---3--:R-:W-:-:S13]  /*1610*/  @P1 ISETP.LT.AND P0, PT, R21, R20, !P2 ;  /* 0x000000141500120c */ /* 0x008fda0005701270 */
[----:B0-----:R-:W-:Y:S01]  /*1620*/  FSEL R24, R25, R24, P0 ;  /* 0x0000001819187208 */ /* 0x001fe20000000000 */
[----:B------:R-:W-:Y:S05]  /*1630*/  BRA.DIV ~URZ, `(.L_x_7812) ;  /* 0x000017b27f007947 */ /* 0x000fea000b800000 */
[----:B------:R0:W1:Y:S02]  /*1640*/  SHFL.BFLY PT, R25, R24, 0x1, 0x1f ;  /* 0x0c201f0018197f89 */ /* 0x00006400000e0000 */
.L_x_7842:
[----:B--2---:R-:W-:Y:S01]  /*1650*/  FSEL R26, R26, R27, P0 ;  /* 0x0000001b1a1a7208 */ /* 0x004fe20000000000 */
[----:B------:R-:W-:Y:S05]  /*1660*/  BRA.DIV ~URZ, `(.L_x_7813) ;  /* 0x000018027f007947 */ /* 0x000fea000b800000 */
[----:B------:R-:W-:Y:S02]  /*1670*/  SEL R31, R21, R20, P0 ;  /* 0x00000014151f7207 */ /* 0x000fe40000000000 */
[----:B------:R2:W3:Y:S04]  /*1680*/  SHFL.BFLY PT, R21, R26, 0x1, 0x1f ;  /* 0x0c201f001a157f89 */ /* 0x0004e800000e0000 */
[----:B------:R2:W4:Y:S02]  /*1690*/  SHFL.BFLY PT, R20, R31, 0x1, 0x1f ;  /* 0x0c201f001f147f89 */ /* 0x00052400000e0000 */
.L_x_7843:
        /* <DEDUP_REMOVED lines=27> */
.L_x_7815:
[----:B------:R-:W-:Y:S05]  /*1850*/  BSYNC B1 ;  /* 0x0000000000017941 */ /* 0x000fea0003800000 */
.L_x_7814:
        /* <DEDUP_REMOVED lines=20> */
.L_x_7818:
[----:B------:R-:W-:Y:S05]  /*19a0*/  BSYNC B1 ;  /* 0x0000000000017941 */ /* 0x000fea0003800000 */
.L_x_7817:
[----:B0-----:R-:W-:Y:S05]  /*19b0*/  BRA `(.L_x_7819) ;  /* 0xfffff5a000007947 */ /* 0x001fea000383ffff */
.L_x_7805:
[----:B------:R-:W-:Y:S02]  /*19c0*/  IMAD.MOV.U32 R34, RZ, RZ, RZ ;  /* 0x000000ffff227224 */ /* 0x000fe400078e00ff */
.L_x_7832:
        /* <DEDUP_REMOVED lines=67> */
.L_x_7844:
[----:B------:R-:W-:Y:S05]  /*1e00*/  BRA.DIV ~URZ, `(.L_x_7821) ;  /* 0x000011d27f007947 */ /* 0x000fea000b800000 */
[----:B------:R2:W3:Y:S04]  /*1e10*/  SHFL.BFLY PT, R24, R21, 0x10, 0x1f ;  /* 0x0e001f0015187f89 */ /* 0x0004e800000e0000 */
[----:B------:R2:W4:Y:S02]  /*1e20*/  SHFL.BFLY PT, R26, R25, 0x10, 0x1f ;  /* 0x0e001f00191a7f89 */ /* 0x00052400000e0000 */
.L_x_7845:
        /* <DEDUP_REMOVED lines=12> */
.L_x_7846:
[----:B--2---:R-:W-:-:S13]  /*1ef0*/  FSETP.GEU.FTZ.AND P1, PT, R20, R21, PT ;  /* 0x000000151400720b */ /* 0x004fda0003f3e000 */
[----:B------:R-:W-:-:S04]  /*1f00*/  @P1 FSETP.NEU.FTZ.AND P2, PT, R20, R21, PT ;  /* 0x000000151400120b */ /* 0x000fc80003f5d000 */
[----:B---3--:R-:W-:-:S13]  /*1f10*/  @P1 ISETP.LT.AND P0, PT, R25, R26, !P2 ;  /* 0x0000001a1900120c */ /* 0x008fda0005701270 */
[----:B-1----:R-:W-:Y:S01]  /*1f20*/  FSEL R20, R21, R20, P0 ;  /* 0x0000001415147208 */ /* 0x002fe20000000000 */
[----:B------:R-:W-:Y:S05]  /*1f30*/  BRA.DIV ~URZ, `(.L_x_7823) ;  /* 0x000013127f007947 */ /* 0x000fea000b800000 */
[----:B------:R1:W2:Y:S02]  /*1f40*/  SHFL.BFLY PT, R21, R20, 0x4, 0x1f ;  /* 0x0c801f0014157f89 */ /* 0x0002a400000e0000 */
.L_x_7847:
[----:B0-----:R-:W-:Y:S01]  /*1f50*/  FSEL R24, R27, R24, P0 ;  /* 0x000000181b187208 */ /* 0x001fe20000000000 */
[----:B------:R-:W-:Y:S05]  /*1f60*/  BRA.DIV ~URZ, `(.L_x_7824) ;  /* 0x000013627f007947 */ /* 0x000fea000b800000 */
[----:B------:R-:W-:Y:S01]  /*1f70*/  SEL R26, R25, R26, P0 ;  /* 0x0000001a191a7207 */ /* 0x000fe20000000000 */
[----:B------:R0:W3:Y:S04]  /*1f80*/  SHFL.BFLY PT, R27, R24, 0x4, 0x1f ;  /* 0x0c801f00181b7f89 */ /* 0x0000e800000e0000 */
[----:B------:R0:W4:Y:S02]  /*1f90*/  SHFL.BFLY PT, R25, R26, 0x4, 0x1f ;  /* 0x0c801f001a197f89 */ /* 0x00012400000e0000 */
.L_x_7848:
        /* <DEDUP_REMOVED lines=12> */
.L_x_7849:
[----:B-1----:R-:W-:-:S13]  /*2060*/  FSETP.GEU.FTZ.AND P1, PT, R20, R21, PT ;  /* 0x000000151400720b */ /* 0x002fda0003f3e000 */
[----:B------:R-:W-:-:S04]  /*2070*/  @P1 FSETP.NEU.FTZ.AND P2, PT, R20, R21, PT ;  /* 0x000000151400120b */ /* 0x000fc80003f5d000 */
[----:B---3--:R-:W-:-:S13]  /*2080*/  @P1 ISETP.LT.AND P0, PT, R25, R26, !P2 ;  /* 0x0000001a1900120c */ /* 0x008fda0005701270 */
[----:B0-----:R-:W-:Y:S01]  /*2090*/  FSEL R20, R21, R20, P0 ;  /* 0x0000001415147208 */ /* 0x001fe20000000000 */
[----:B------:R-:W-:Y:S05]  /*20a0*/  BRA.DIV ~URZ, `(.L_x_7826) ;  /* 0x000014a27f007947 */ /* 0x000fea000b800000 */
[----:B------:R0:W1:Y:S02]  /*20b0*/  SHFL.BFLY PT, R21, R20, 0x1, 0x1f ;  /* 0x0c201f0014157f89 */ /* 0x00006400000e0000 */
.L_x_7850:
[----:B--2---:R-:W-:Y:S01]  /*20c0*/  FSEL R27, R27, R24, P0 ;  /* 0x000000181b1b7208 */ /* 0x004fe20000000000 */
[----:B------:R-:W-:Y:S05]  /*20d0*/  BRA.DIV ~URZ, `(.L_x_7827) ;  /* 0x000014f27f007947 */ /* 0x000fea000b800000 */
[----:B------:R-:W-:Y:S01]  /*20e0*/  SEL R31, R25, R26, P0 ;  /* 0x0000001a191f7207 */ /* 0x000fe20000000000 */
[----:B------:R2:W3:Y:S04]  /*20f0*/  SHFL.BFLY PT, R24, R27, 0x1, 0x1f ;  /* 0x0c201f001b187f89 */ /* 0x0004e800000e0000 */
[----:B------:R2:W4:Y:S02]  /*2100*/  SHFL.BFLY PT, R29, R31, 0x1, 0x1f ;  /* 0x0c201f001f1d7f89 */ /* 0x00052400000e0000 */
.L_x_7851:
        /* <DEDUP_REMOVED lines=26> */
.L_x_7829:
[----:B------:R-:W-:Y:S05]  /*22b0*/  BSYNC B1 ;  /* 0x0000000000017941 */ /* 0x000fea0003800000 */
.L_x_7828:
        /* <DEDUP_REMOVED lines=20> */
.L_x_7831:
[----:B------:R-:W-:Y:S05]  /*2400*/  BSYNC B1 ;  /* 0x0000000000017941 */ /* 0x000fea0003800000 */
.L_x_7830:
[----:B0-----:R-:W-:Y:S05]  /*2410*/  BRA `(.L_x_7832) ;  /* 0xfffff5b000007947 */ /* 0x001fea000383ffff */
.L_x_7816:
[----:B------:R-:W-:Y:S05]  /*2420*/  BSYNC B0 ;  /* 0x0000000000007941 */ /* 0x000fea0003800000 */
.L_x_7804:
        /* <DEDUP_REMOVED lines=19> */
.L_x_7834:
        /* <DEDUP_REMOVED lines=20> */
.L_x_7833:
        /* <DEDUP_REMOVED lines=11> */
.L_x_7835:
        /* <DEDUP_REMOVED lines=11> */
.L_x_7806:
[----:B------:R-:W-:Y:S01]  /*2800*/  IMAD.MOV.U32 R31, RZ, RZ, R27 ;  /* 0x000000ffff1f7224 */ /* 0x000fe200078e001b */
[----:B------:R-:W-:Y:S01]  /*2810*/  MOV R22, 0x2860 ;  /* 0x0000286000167802 */ /* 0x000fe20000000f00 */
[----:B------:R-:W-:Y:S02]  /*2820*/  IMAD.MOV.U32 R30, RZ, RZ, 0x10 ;  /* 0x00000010ff1e7424 */ /* 0x000fe400078e00ff */
[----:B------:R-:W-:Y:S02]  /*2830*/  IMAD.MOV.U32 R29, RZ, RZ, 0x1f ;  /* 0x0000001fff1d7424 */ /* 0x000fe400078e00ff */
[----:B------:R-:W-:Y:S02]  /*2840*/  IMAD.MOV.U32 R28, RZ, RZ, -0x1 ;  /* 0xffffffffff1c7424 */ /* 0x000fe400078e00ff */
[----:B------:R-:W-:Y:S05]  /*2850*/  CALL.REL.NOINC `($__internal_148_$__cuda_sm70_shflsync_bfly_p) ;  /* 0x00000e5000007944 */ /* 0x000fea0003c00000 */
[----:B-1----:R-:W-:Y:S01]  /*2860*/  IMAD.MOV.U32 R24, RZ, RZ, R29 ;  /* 0x000000ffff187224 */ /* 0x002fe200078e001d */
[----:B0-----:R-:W-:Y:S05]  /*2870*/  BRA `(.L_x_7836) ;  /* 0xffffeb1000007947 */ /* 0x001fea000383ffff */
.L_x_7807:
[----:B------:R-:W-:Y:S01]  /*2880*/  IMAD.MOV.U32 R31, RZ, RZ, R25 ;  /* 0x000000ffff1f7224 */ /* 0x000fe200078e0019 */
[----:B------:R-:W-:Y:S01]  /*2890*/  MOV R22, 0x28e0 ;  /* 0x000028e000167802 */ /* 0x000fe20000000f00 */
[----:B------:R-:W-:Y:S02]  /*28a0*/  IMAD.MOV.U32 R30, RZ, RZ, 0x10 ;  /* 0x00000010ff1e7424 */ /* 0x000fe400078e00ff */
[----:B------:R-:W-:-:S02]  /*28b0*/  IMAD.MOV.U32 R29, RZ, RZ, 0x1f ;  /* 0x0000001fff1d7424 */ /* 0x000fc400078e00ff */
[----:B------:R-:W-:Y:S02]  /*28c0*/  IMAD.MOV.U32 R28, RZ, RZ, -0x1 ;  /* 0xffffffffff1c7424 */ /* 0x000fe400078e00ff */
[----:B01----:R-:W-:Y:S05]  /*28d0*/  CALL.REL.NOINC `($__internal_148_$__cuda_sm70_shflsync_bfly_p) ;  /* 0x00000dd000007944 */ /* 0x003fea0003c00000 */
[----:B-1----:R-:W-:Y:S01]  /*28e0*/  IMAD.MOV.U32 R26, RZ, RZ, R29 ;  /* 0x000000ffff1a7224 */ /* 0x002fe200078e001d */
[----:B------:R-:W-:Y:S01]  /*28f0*/  MOV R22, 0x2950 ;  /* 0x0000295000167802 */ /* 0x000fe20000000f00 */
[----:B0-----:R-:W-:Y:S02]  /*2900*/  IMAD.MOV.U32 R31, RZ, RZ, R21 ;  /* 0x000000ffff1f7224 */ /* 0x001fe400078e0015 */
[----:B------:R-:W-:Y:S02]  /*2910*/  IMAD.MOV.U32 R30, RZ, RZ, 0x10 ;  /* 0x00000010ff1e7424 */ /* 0x000fe400078e00ff */
[----:B------:R-:W-:Y:S02]  /*2920*/  IMAD.MOV.U32 R29, RZ, RZ, 0x1f ;  /* 0x0000001fff1d7424 */ /* 0x000fe400078e00ff */
[----:B------:R-:W-:Y:S02]  /*2930*/  IMAD.MOV.U32 R28, RZ, RZ, -0x1 ;  /* 0xffffffffff1c7424 */ /* 0x000fe400078e00ff */
[----:B------:R-:W-:Y:S05]  /*2940*/  CALL.REL.NOINC `($__internal_148_$__cuda_sm70_shflsync_bfly_p) ;  /* 0x00000d6000007944 */ /* 0x000fea0003c00000 */
[----:B-1----:R-:W-:Y:S01]  /*2950*/  IMAD.MOV.U32 R20, RZ, RZ, R29 ;  /* 0x000000ffff147224 */ /* 0x002fe200078e001d */
[----:B0-----:R-:W-:Y:S05]  /*2960*/  BRA `(.L_x_7837) ;  /* 0xffffea5000007947 */ /* 0x001fea000383ffff */
.L_x_7808:
[----:B------:R-:W-:Y:S01]  /*2970*/  IMAD.MOV.U32 R31, RZ, RZ, R24 ;  /* 0x000000ffff1f7224 */ /* 0x000fe200078e0018 */
[----:B------:R-:W-:Y:S01]  /*2980*/  MOV R22, 0x29d0 ;  /* 0x000029d000167802 */ /* 0x000fe20000000f00 */
[----:B------:R-:W-:-:S02]  /*2990*/  IMAD.MOV.U32 R30, RZ, RZ, 0x8 ;  /* 0x00000008ff1e7424 */ /* 0x000fc400078e00ff */
[----:B------:R-:W-:Y:S02]  /*29a0*/  IMAD.MOV.U32 R29, RZ, RZ, 0x1f ;  /* 0x0000001fff1d7424 */ /* 0x000fe400078e00ff */
[----:B------:R-:W-:Y:S02]  /*29b0*/  IMAD.MOV.U32 R28, RZ, RZ, -0x1 ;  /* 0xffffffffff1c7424 */ /* 0x000fe400078e00ff */
[----:B0-23--:R-:W-:Y:S05]  /*29c0*/  CALL.REL.NOINC `($__internal_148_$__cuda_sm70_shflsync_bfly_p) ;  /* 0x00000ce000007944 */ /* 0x00dfea0003c00000 */
[----:B------:R-:W-:Y:S01]  /*29d0*/  FSEL R26, R26, R25, P1 ;  /* 0x000000191a1a7208 */ /* 0x000fe20000800000 */
[----:B-1----:R-:W-:Y:S01]  /*29e0*/  IMAD.MOV.U32 R25, RZ, RZ, R29 ;  /* 0x000000ffff197224 */ /* 0x002fe200078e001d */
[----:B------:R-:W-:Y:S01]  /*29f0*/  MOV R22, 0x2a50 ;  /* 0x00002a5000167802 */ /* 0x000fe20000000f00 */
[----:B0-----:R-:W-:Y:S02]  /*2a00*/  IMAD.MOV.U32 R30, RZ, RZ, 0x8 ;  /* 0x00000008ff1e7424 */ /* 0x001fe400078e00ff */
[----:B------:R-:W-:Y:S02]  /*2a10*/  IMAD.MOV.U32 R29, RZ, RZ, 0x1f ;  /* 0x0000001fff1d7424 */ /* 0x000fe400078e00ff */
[----:B------:R-:W-:Y:S02]  /*2a20*/  IMAD.MOV.U32 R28, RZ, RZ, -0x1 ;  /* 0xffffffffff1c7424 */ /* 0x000fe400078e00ff */
[----:B------:R-:W-:-:S02]  /*2a30*/  IMAD.MOV.U32 R31, RZ, RZ, R26 ;  /* 0x000000ffff1f7224 */ /* 0x000fc400078e001a */
[----:B------:R-:W-:Y:S05]  /*2a40*/  CALL.REL.NOINC `($__internal_148_$__cuda_sm70_shflsync_bfly_p) ;  /* 0x00000c6000007944 */ /* 0x000fea0003c00000 */
[----:B------:R-:W-:Y:S01]  /*2a50*/  SEL R20, R20, R21, P1 ;  /* 0x0000001514147207 */ /* 0x000fe20000800000 */
[----:B-1----:R-:W-:Y:S01]  /*2a60*/  IMAD.MOV.U32 R27, RZ, RZ, R29 ;  /* 0x000000ffff1b7224 */ /* 0x002fe200078e001d */
[----:B------:R-:W-:Y:S01]  /*2a70*/  MOV R22, 0x2ad0 ;  /* 0x00002ad000167802 */ /* 0x000fe20000000f00 */
[----:B0-----:R-:W-:-:S02]  /*2a80*/  IMAD.MOV.U32 R30, RZ, RZ, 0x8 ;  /* 0x00000008ff1e7424 */ /* 0x001fc400078e00ff */
[----:B------:R-:W-:Y:S02]  /*2a90*/  IMAD.MOV.U32 R29, RZ, RZ, 0x1f ;  /* 0x0000001fff1d7424 */ /* 0x000fe400078e00ff */
[----:B------:R-:W-:Y:S02]  /*2aa0*/  IMAD.MOV.U32 R28, RZ, RZ, -0x1 ;  /* 0xffffffffff1c7424 */ /* 0x000fe400078e00ff */
[----:B------:R-:W-:Y:S02]  /*2ab0*/  IMAD.MOV.U32 R31, RZ, RZ, R20 ;  /* 0x000000ffff1f7224 */ /* 0x000fe400078e0014 */
[----:B------:R-:W-:Y:S05]  /*2ac0*/  CALL.REL.NOINC `($__internal_148_$__cuda_sm70_shflsync_bfly_p) ;  /* 0x00000be000007944 */ /* 0x000fea0003c00000 */
[----:B-1----:R-:W-:Y:S01]  /*2ad0*/  IMAD.MOV.U32 R21, RZ, RZ, R29 ;  /* 0x000000ffff157224 */ /* 0x002fe200078e001d */
[----:B0-----:R-:W-:Y:S05]  /*2ae0*/  BRA `(.L_x_7838) ;  /* 0xffffe99000007947 */ /* 0x001fea000383ffff */
.L_x_7809:
[----:B------:R-:W-:Y:S01]  /*2af0*/  IMAD.MOV.U32 R31, RZ, RZ, R24 ;  /* 0x000000ffff1f7224 */ /* 0x000fe200078e0018 */
[----:B------:R-:W-:Y:S01]  /*2b00*/  MOV R22, 0x2b50 ;  /* 0x00002b5000167802 */ /* 0x000fe20000000f00 */
[----:B------:R-:W-:Y:S02]  /*2b10*/  IMAD.MOV.U32 R30, RZ, RZ, 0x4 ;  /* 0x00000004ff1e7424 */ /* 0x000fe400078e00ff */
[----:B------:R-:W-:Y:S02]  /*2b20*/  IMAD.MOV.U32 R29, RZ, RZ, 0x1f ;  /* 0x0000001fff1d7424 */ /* 0x000fe400078e00ff */
[----:B------:R-:W-:-:S02]  /*2b30*/  IMAD.MOV.U32 R28, RZ, RZ, -0x1 ;  /* 0xffffffffff1c7424 */ /* 0x000fc400078e00ff */
[----:B0-----:R-:W-:Y:S05]  /*2b40*/  CALL.REL.NOINC `($__internal_148_$__cuda_sm70_shflsync_bfly_p) ;  /* 0x00000b6000007944 */ /* 0x001fea0003c00000 */
[----:B-1----:R-:W-:Y:S01]  /*2b50*/  IMAD.MOV.U32 R25, RZ, RZ, R29 ;  /* 0x000000ffff197224 */ /* 0x002fe200078e001d */
[----:B0-----:R-:W-:Y:S05]  /*2b60*/  BRA `(.L_x_7839) ;  /* 0xffffe97000007947 */ /* 0x001fea000383ffff */
.L_x_7810:
[----:B------:R-:W-:Y:S01]  /*2b70*/  IMAD.MOV.U32 R31, RZ, RZ, R27 ;  /* 0x000000ffff1f7224 */ /* 0x000fe200078e001b */
[----:B------:R-:W-:Y:S01]  /*2b80*/  MOV R22, 0x2bd0 ;  /* 0x00002bd000167802 */ /* 0x000fe20000000f00 */
[----:B------:R-:W-:-:S02]  /*2b90*/  IMAD.MOV.U32 R30, RZ, RZ, 0x4 ;  /* 0x00000004ff1e7424 */ /* 0x000fc400078e00ff */
[----:B------:R-:W-:Y:S02]  /*2ba0*/  IMAD.MOV.U32 R29, RZ, RZ, 0x1f ;  /* 0x0000001fff1d7424 */ /* 0x000fe400078e00ff */
[----:B------:R-:W-:Y:S02]  /*2bb0*/  IMAD.MOV.U32 R28, RZ, RZ, -0x1 ;  /* 0xffffffffff1c7424 */ /* 0x000fe400078e00ff */
[----:B-12---:R-:W-:Y:S05]  /*2bc0*/  CALL.REL.NOINC `($__internal_148_$__cuda_sm70_shflsync_bfly_p) ;  /* 0x00000ae000007944 */ /* 0x006fea0003c00000 */
[----:B------:R-:W-:Y:S01]  /*2bd0*/  SEL R21, R21, R20, P0 ;  /* 0x0000001415157207 */ /* 0x000fe20000000000 */
[----:B-1----:R-:W-:Y:S01]  /*2be0*/  IMAD.MOV.U32 R26, RZ, RZ, R29 ;  /* 0x000000ffff1a7224 */ /* 0x002fe200078e001d */
[----:B------:R-:W-:Y:S01]  /*2bf0*/  MOV R22, 0x2c50 ;  /* 0x00002c5000167802 */ /* 0x000fe20000000f00 */
[----:B0-----:R-:W-:Y:S02]  /*2c00*/  IMAD.MOV.U32 R30, RZ, RZ, 0x4 ;  /* 0x00000004ff1e7424 */ /* 0x001fe400078e00ff */
[----:B------:R-:W-:Y:S02]  /*2c10*/  IMAD.MOV.U32 R29, RZ, RZ, 0x1f ;  /* 0x0000001fff1d7424 */ /* 0x000fe400078e00ff */
[----:B------:R-:W-:Y:S02]  /*2c20*/  IMAD.MOV.U32 R28, RZ, RZ, -0x1 ;  /* 0xffffffffff1c7424 */ /* 0x000fe400078e00ff */
[----:B------:R-:W-:-:S02]  /*2c30*/  IMAD.MOV.U32 R31, RZ, RZ, R21 ;  /* 0x000000ffff1f7224 */ /* 0x000fc400078e0015 */
[----:B------:R-:W-:Y:S05]  /*2c40*/  CALL.REL.NOINC `($__internal_148_$__cuda_sm70_shflsync_bfly_p) ;  /* 0x00000a6000007944 */ /* 0x000fea0003c00000 */
[----:B-1----:R-:W-:Y:S01]  /*2c50*/  IMAD.MOV.U32 R20, RZ, RZ, R29 ;  /* 0x000000ffff147224 */ /* 0x002fe200078e001d */
[----:B0-----:R-:W-:Y:S05]  /*2c60*/  BRA `(.L_x_7840) ;  /* 0xffffe8c000007947 */ /* 0x001fea000383ffff */
.L_x_7811:
[----:B------:R-:W-:Y:S01]  /*2c70*/  IMAD.MOV.U32 R31, RZ, RZ, R24 ;  /* 0x000000ffff1f7224 */ /* 0x000fe200078e0018 */
[----:B------:R-:W-:Y:S01]  /*2c80*/  MOV R22, 0x2cd0 ;  /* 0x00002cd000167802 */ /* 0x000fe20000000f00 */
[----:B------:R-:W-:-:S02]  /*2c90*/  IMAD.MOV.U32 R30, RZ, RZ, 0x2 ;  /* 0x00000002ff1e7424 */ /* 0x000fc400078e00ff */
[----:B------:R-:W-:Y:S02]  /*2ca0*/  IMAD.MOV.U32 R29, RZ, RZ, 0x1f ;  /* 0x0000001fff1d7424 */ /* 0x000fe400078e00ff */
[----:B------:R-:W-:Y:S02]  /*2cb0*/  IMAD.MOV.U32 R28, RZ, RZ, -0x1 ;  /* 0xffffffffff1c7424 */ /* 0x000fe400078e00ff */
[----:B0--3--:R-:W-:Y:S05]  /*2cc0*/  CALL.REL.NOINC `($__internal_148_$__cuda_sm70_shflsync_bfly_p) ;  /* 0x000009e000007944 */ /* 0x009fea0003c00000 */
        /* <DEDUP_REMOVED lines=18> */
.L_x_7812:
[----:B------:R-:W-:Y:S01]  /*2df0*/  IMAD.MOV.U32 R31, RZ, RZ, R24 ;  /* 0x000000ffff1f7224 */ /* 0x000fe200078e0018 */
[----:B------:R-:W-:Y:S01]  /*2e00*/  MOV R22, 0x2e50 ;  /* 0x00002e5000167802 */ /* 0x000fe20000000f00 */
[----:B------:R-:W-:Y:S02]  /*2e10*/  IMAD.MOV.U32 R30, RZ, RZ, 0x1 ;  /* 0x00000001ff1e7424 */ /* 0x000fe400078e00ff */
[----:B------:R-:W-:Y:S02]  /*2e20*/  IMAD.MOV.U32 R29, RZ, RZ, 0x1f ;  /* 0x0000001fff1d7424 */ /* 0x000fe400078e00ff */
[----:B------:R-:W-:-:S02]  /*2e30*/  IMAD.MOV.U32 R28, RZ, RZ, -0x1 ;  /* 0xffffffffff1c7424 */ /* 0x000fc400078e00ff */
[----:B--2---:R-:W-:Y:S05]  /*2e40*/  CALL.REL.NOINC `($__internal_148_$__cuda_sm70_shflsync_bfly_p) ;  /* 0x0000086000007944 */ /* 0x004fea0003c00000 */
[----:B-1----:R-:W-:Y:S01]  /*2e50*/  IMAD.MOV.U32 R25, RZ, RZ, R29 ;  /* 0x000000ffff197224 */ /* 0x002fe200078e001d */
[----:B0-----:R-:W-:Y:S05]  /*2e60*/  BRA `(.L_x_7842) ;  /* 0xffffe7e000007947 */ /* 0x001fea000383ffff */
.L_x_7813:
[----:B------:R-:W-:Y:S01]  /*2e70*/  IMAD.MOV.U32 R31, RZ, RZ, R26 ;  /* 0x000000ffff1f7224 */ /* 0x000fe200078e001a */
[----:B------:R-:W-:Y:S01]  /*2e80*/  MOV R22, 0x2ed0 ;  /* 0x00002ed000167802 */ /* 0x000fe20000000f00 */
[----:B------:R-:W-:-:S02]  /*2e90*/  IMAD.MOV.U32 R30, RZ, RZ, 0x1 ;  /* 0x00000001ff1e7424 */ /* 0x000fc400078e00ff */
[----:B------:R-:W-:Y:S02]  /*2ea0*/  IMAD.MOV.U32 R29, RZ, RZ, 0x1f ;  /* 0x0000001fff1d7424 */ /* 0x000fe400078e00ff */
[----:B------:R-:W-:Y:S02]  /*2eb0*/  IMAD.MOV.U32 R28, RZ, RZ, -0x1 ;  /* 0xffffffffff1c7424 */ /* 0x000fe400078e00ff */
[----:B01----:R-:W-:Y:S05]  /*2ec0*/  CALL.REL.NOINC `($__internal_148_$__cuda_sm70_shflsync_bfly_p) ;  /* 0x000007e000007944 */ /* 0x003fea0003c00000 */
[----:B0-----:R-:W-:Y:S01]  /*2ed0*/  SEL R31, R21, R20, P0 ;  /* 0x00000014151f7207 */ /* 0x001fe20000000000 */
[----:B-1----:R-:W-:Y:S01]  /*2ee0*/  IMAD.MOV.U32 R21, RZ, RZ, R29 ;  /* 0x000000ffff157224 */ /* 0x002fe200078e001d */
[----:B------:R-:W-:Y:S01]  /*2ef0*/  MOV R22, 0x2f40 ;  /* 0x00002f4000167802 */ /* 0x000fe20000000f00 */
[----:B------:R-:W-:Y:S02]  /*2f00*/  IMAD.MOV.U32 R30, RZ, RZ, 0x1 ;  /* 0x00000001ff1e7424 */ /* 0x000fe400078e00ff */
[----:B------:R-:W-:Y:S02]  /*2f10*/  IMAD.MOV.U32 R29, RZ, RZ, 0x1f ;  /* 0x0000001fff1d7424 */ /* 0x000fe400078e00ff */
[----:B------:R-:W-:Y:S02]  /*2f20*/  IMAD.MOV.U32 R28, RZ, RZ, -0x1 ;  /* 0xffffffffff1c7424 */ /* 0x000fe400078e00ff */
[----:B------:R-:W-:Y:S05]  /*2f30*/  CALL.REL.NOINC `($__internal_148_$__cuda_sm70_shflsync_bfly_p) ;  /* 0x0000077000007944 */ /* 0x000fea0003c00000 */
[----:B-1----:R-:W-:Y:S01]  /*2f40*/  IMAD.MOV.U32 R20, RZ, RZ, R29 ;  /* 0x000000ffff147224 */ /* 0x002fe200078e001d */
[----:B0-----:R-:W-:Y:S05]  /*2f50*/  BRA `(.L_x_7843) ;  /* 0xffffe74000007947 */ /* 0x001fea000383ffff */
.L_x_7820:
[----:B------:R-:W-:Y:S01]  /*2f60*/  IMAD.MOV.U32 R31, RZ, RZ, R27 ;  /* 0x000000ffff1f7224 */ /* 0x000fe200078e001b */
[----:B------:R-:W-:Y:S01]  /*2f70*/  MOV R22, 0x2fc0 ;  /* 0x00002fc000167802 */ /* 0x000fe20000000f00 */
[----:B------:R-:W-:-:S02]  /*2f80*/  IMAD.MOV.U32 R30, RZ, RZ, 0x10 ;  /* 0x00000010ff1e7424 */ /* 0x000fc400078e00ff */
[----:B------:R-:W-:Y:S02]  /*2f90*/  IMAD.MOV.U32 R29, RZ, RZ, 0x1f ;  /* 0x0000001fff1d7424 */ /* 0x000fe400078e00ff */
[----:B------:R-:W-:Y:S02]  /*2fa0*/  IMAD.MOV.U32 R28, RZ, RZ, -0x1 ;  /* 0xffffffffff1c7424 */ /* 0x000fe400078e00ff */
[----:B------:R-:W-:Y:S05]  /*2fb0*/  CALL.REL.NOINC `($__internal_148_$__cuda_sm70_shflsync_bfly_p) ;  /* 0x000006f000007944 */ /* 0x000fea0003c00000 */
[----:B-1----:R-:W-:Y:S01]  /*2fc0*/  IMAD.MOV.U32 R20, RZ, RZ, R29 ;  /* 0x000000ffff147224 */ /* 0x002fe200078e001d */
[----:B0-----:R-:W-:Y:S05]  /*2fd0*/  BRA `(.L_x_7844) ;  /* 0xffffee2000007947 */ /* 0x001fea000383ffff */
.L_x_7821:
[----:B------:R-:W-:Y:S01]  /*2fe0*/  IMAD.MOV.U32 R31, RZ, RZ, R21 ;  /* 0x000000ffff1f7224 */ /* 0x000fe200078e0015 */
[----:B------:R-:W-:Y:S01]  /*2ff0*/  MOV R22, 0x3040 ;  /* 0x0000304000167802 */ /* 0x000fe20000000f00 */
[----:B------:R-:W-:Y:S02]  /*3000*/  IMAD.MOV.U32 R30, RZ, RZ, 0x10 ;  /* 0x00000010ff1e7424 */ /* 0x000fe400078e00ff */
[----:B------:R-:W-:Y:S02]  /*3010*/  IMAD.MOV.U32 R29, RZ, RZ, 0x1f ;  /* 0x0000001fff1d7424 */ /* 0x000fe400078e00ff */
[----:B------:R-:W-:Y:S02]  /*3020*/  IMAD.MOV.U32 R28, RZ, RZ, -0x1 ;  /* 0xffffffffff1c7424 */ /* 0x000fe400078e00ff */
[----:B01----:R-:W-:Y:S05]  /*3030*/  CALL.REL.NOINC `($__internal_148_$__cuda_sm70_shflsync_bfly_p) ;  /* 0x0000067000007944 */ /* 0x003fea0003c00000 */
[----:B-1----:R-:W-:Y:S01]  /*3040*/  IMAD.MOV.U32 R24, RZ, RZ, R29 ;  /* 0x000000ffff187224 */ /* 0x002fe200078e001d */
[----:B------:R-:W-:Y:S01]  /*3050*/  MOV R22, 0x30b0 ;  /* 0x000030b000167802 */ /* 0x000fe20000000f00 */
[----:B0-----:R-:W-:-:S02]  /*3060*/  IMAD.MOV.U32 R31, RZ, RZ, R25 ;  /* 0x000000ffff1f7224 */ /* 0x001fc400078e0019 */
[----:B------:R-:W-:Y:S02]  /*3070*/  IMAD.MOV.U32 R30, RZ, RZ, 0x10 ;  /* 0x00000010ff1e7424 */ /* 0x000fe400078e00ff */
[----:B------:R-:W-:Y:S02]  /*3080*/  IMAD.MOV.U32 R29, RZ, RZ, 0x1f ;  /* 0x0000001fff1d7424 */ /* 0x000fe400078e00ff */
[----:B------:R-:W-:Y:S02]  /*3090*/  IMAD.MOV.U32 R28, RZ, RZ, -0x1 ;  /* 0xffffffffff1c7424 */ /* 0x000fe400078e00ff */
[----:B------:R-:W-:Y:S05]  /*30a0*/  CALL.REL.NOINC `($__internal_148_$__cuda_sm70_shflsync_bfly_p) ;  /* 0x0000060000007944 */ /* 0x000fea0003c00000 */
[----:B-1----:R-:W-:Y:S01]  /*30b0*/  IMAD.MOV.U32 R26, RZ, RZ, R29 ;  /* 0x000000ffff1a7224 */ /* 0x002fe200078e001d */
[----:B0-----:R-:W-:Y:S05]  /*30c0*/  BRA `(.L_x_7845) ;  /* 0xffffed6000007947 */ /* 0x001fea000383ffff */
.L_x_7822:
[----:B------:R-:W-:Y:S01]  /*30d0*/  IMAD.MOV.U32 R31, RZ, RZ, R20 ;  /* 0x000000ffff1f7224 */ /* 0x000fe200078e0014 */
[----:B------:R-:W-:Y:S01]  /*30e0*/  MOV R22, 0x3130 ;  /* 0x0000313000167802 */ /* 0x000fe20000000f00 */
[----:B------:R-:W-:Y:S02]  /*30f0*/  IMAD.MOV.U32 R30, RZ, RZ, 0x8 ;  /* 0x00000008ff1e7424 */ /* 0x000fe400078e00ff */
[----:B------:R-:W-:Y:S02]  /*3100*/  IMAD.MOV.U32 R29, RZ, RZ, 0x1f ;  /* 0x0000001fff1d7424 */ /* 0x000fe400078e00ff */
[----:B------:R-:W-:-:S02]  /*3110*/  IMAD.MOV.U32 R28, RZ, RZ, -0x1 ;  /* 0xffffffffff1c7424 */ /* 0x000fc400078e00ff */
[----:B0-23--:R-:W-:Y:S05]  /*3120*/  CALL.REL.NOINC `($__internal_148_$__cuda_sm70_shflsync_bfly_p) ;  /* 0x0000058000007944 */ /* 0x00dfea0003c00000 */
[----:B------:R-:W-:Y:S01]  /*3130*/  FSEL R24, R24, R21, P1 ;  /* 0x0000001518187208 */ /* 0x000fe20000800000 */
[----:B-1----:R-:W-:Y:S01]  /*3140*/  IMAD.MOV.U32 R21, RZ, RZ, R29 ;  /* 0x000000ffff157224 */ /* 0x002fe200078e001d */
[----:B------:R-:W-:Y:S01]  /*3150*/  MOV R22, 0x31b0 ;  /* 0x000031b000167802 */ /* 0x000fe20000000f00 */
[----:B0-----:R-:W-:-:S02]  /*3160*/  IMAD.MOV.U32 R30, RZ, RZ, 0x8 ;  /* 0x00000008ff1e7424 */ /* 0x001fc400078e00ff */
[----:B------:R-:W-:Y:S02]  /*3170*/  IMAD.MOV.U32 R29, RZ, RZ, 0x1f ;  /* 0x0000001fff1d7424 */ /* 0x000fe400078e00ff */
[----:B------:R-:W-:Y:S02]  /*3180*/  IMAD.MOV.U32 R28, RZ, RZ, -0x1 ;  /* 0xffffffffff1c7424 */ /* 0x000fe400078e00ff */
[----:B------:R-:W-:Y:S02]  /*3190*/  IMAD.MOV.U32 R31, RZ, RZ, R24 ;  /* 0x000000ffff1f7224 */ /* 0x000fe400078e0018 */
[----:B------:R-:W-:Y:S05]  /*31a0*/  CALL.REL.NOINC `($__internal_148_$__cuda_sm70_shflsync_bfly_p) ;  /* 0x0000050000007944 */ /* 0x000fea0003c00000 */
[----:B------:R-:W-:Y:S01]  /*31b0*/  SEL R26, R26, R25, P1 ;  /* 0x000000191a1a7207 */ /* 0x000fe20000800000 */
[----:B-1----:R-:W-:Y:S01]  /*31c0*/  IMAD.MOV.U32 R27, RZ, RZ, R29 ;  /* 0x000000ffff1b7224 */ /* 0x002fe200078e001d */
[----:B------:R-:W-:Y:S01]  /*31d0*/  MOV R22, 0x3230 ;  /* 0x0000323000167802 */ /* 0x000fe20000000f00 */
[----:B0-----:R-:W-:Y:S02]  /*31e0*/  IMAD.MOV.U32 R30, RZ, RZ, 0x8 ;  /* 0x00000008ff1e7424 */ /* 0x001fe400078e00ff */
[----:B------:R-:W-:Y:S02]  /*31f0*/  IMAD.MOV.U32 R29, RZ, RZ, 0x1f ;  /* 0x0000001fff1d7424 */ /* 0x000fe400078e00ff */
[----:B------:R-:W-:-:S02]  /*3200*/  IMAD.MOV.U32 R28, RZ, RZ, -0x1 ;  /* 0xffffffffff1c7424 */ /* 0x000fc400078e00ff */
[----:B------:R-:W-:Y:S02]  /*3210*/  IMAD.MOV.U32 R31, RZ, RZ, R26 ;  /* 0x000000ffff1f7224 */ /* 0x000fe400078e001a */
[----:B------:R-:W-:Y:S05]  /*3220*/  CALL.REL.NOINC `($__internal_148_$__cuda_sm70_shflsync_bfly_p) ;  /* 0x0000048000007944 */ /* 0x000fea0003c00000 */
[----:B-1----:R-:W-:Y:S01]  /*3230*/  IMAD.MOV.U32 R25, RZ, RZ, R29 ;  /* 0x000000ffff197224 */ /* 0x002fe200078e001d */
[----:B0-----:R-:W-:Y:S05]  /*3240*/  BRA `(.L_x_7846) ;  /* 0xffffeca000007947 */ /* 0x001fea000383ffff */
.L_x_7823:
[----:B------:R-:W-:Y:S01]  /*3250*/  IMAD.MOV.U32 R31, RZ, RZ, R20 ;  /* 0x000000ffff1f7224 */ /* 0x000fe200078e0014 */
[----:B------:R-:W-:Y:S01]  /*3260*/  MOV R22, 0x32b0 ;  /* 0x000032b000167802 */ /* 0x000fe20000000f00 */
[----:B------:R-:W-:Y:S02]  /*3270*/  IMAD.MOV.U32 R30, RZ, RZ, 0x4 ;  /* 0x00000004ff1e7424 */ /* 0x000fe400078e00ff */
[----:B------:R-:W-:Y:S02]  /*3280*/  IMAD.MOV.U32 R29, RZ, RZ, 0x1f ;  /* 0x0000001fff1d7424 */ /* 0x000fe400078e00ff */
[----:B------:R-:W-:Y:S02]  /*3290*/  IMAD.MOV.U32 R28, RZ, RZ, -0x1 ;  /* 0xffffffffff1c7424 */ /* 0x000fe400078e00ff */
[----:B0-----:R-:W-:Y:S05]  /*32a0*/  CALL.REL.NOINC `($__internal_148_$__cuda_sm70_shflsync_bfly_p) ;  /* 0x0000040000007944 */ /* 0x001fea0003c00000 */
[----:B-1----:R-:W-:Y:S01]  /*32b0*/  IMAD.MOV.U32 R21, RZ, RZ, R29 ;  /* 0x000000ffff157224 */ /* 0x002fe200078e001d */
[----:B0-----:R-:W-:Y:S05]  /*32c0*/  BRA `(.L_x_7847) ;  /* 0xffffec8000007947 */ /* 0x001fea000383ffff */
.L_x_7824:
        /* <DEDUP_REMOVED lines=16> */
.L_x_7825:
        /* <DEDUP_REMOVED lines=24> */
.L_x_7826:
        /* <DEDUP_REMOVED lines=8> */
.L_x_7827:
[----:B------:R-:W-:Y:S01]  /*35d0*/  IMAD.MOV.U32 R31, RZ, RZ, R27 ;  /* 0x000000ffff1f7224 */ /* 0x000fe200078e001b */
[----:B------:R-:W-:Y:S01]  /*35e0*/  MOV R22, 0x3630 ;  /* 0x0000363000167802 */ /* 0x000fe20000000f00 */
[----:B------:R-:W-:-:S02]  /*35f0*/  IMAD.MOV.U32 R30, RZ, RZ, 0x1 ;  /* 0x00000001ff1e7424 */ /* 0x000fc400078e00ff */
[----:B------:R-:W-:Y:S02]  /*3600*/  IMAD.MOV.U32 R29, RZ, RZ, 0x1f ;  /* 0x0000001fff1d7424 */ /* 0x000fe400078e00ff */
[----:B------:R-:W-:Y:S02]  /*3610*/  IMAD.MOV.U32 R28, RZ, RZ, -0x1 ;  /* 0xffffffffff1c7424 */ /* 0x000fe400078e00ff */
[----:B01----:R-:W-:Y:S05]  /*3620*/  CALL.REL.NOINC `($__internal_148_$__cuda_sm70_shflsync_bfly_p) ;  /* 0x0000008000007944 */ /* 0x003fea0003c00000 */
[----:B-1----:R-:W-:Y:S01]  /*3630*/  IMAD.MOV.U32 R24, RZ, RZ, R29 ;  /* 0x000000ffff187224 */ /* 0x002fe200078e001d */
[----:B0-----:R-:W-:Y:S01]  /*3640*/  SEL R31, R25, R26, P0 ;  /* 0x0000001a191f7207 */ /* 0x001fe20000000000 */
[----:B------:R-:W-:Y:S01]  /*3650*/  IMAD.MOV.U32 R30, RZ, RZ, 0x1 ;  /* 0x00000001ff1e7424 */ /* 0x000fe200078e00ff */
[----:B------:R-:W-:Y:S01]  /*3660*/  MOV R22, 0x36a0 ;  /* 0x000036a000167802 */ /* 0x000fe20000000f00 */
[----:B------:R-:W-:Y:S02]  /*3670*/  IMAD.MOV.U32 R29, RZ, RZ, 0x1f ;  /* 0x0000001fff1d7424 */ /* 0x000fe400078e00ff */
[----:B------:R-:W-:Y:S02]  /*3680*/  IMAD.MOV.U32 R28, RZ, RZ, -0x1 ;  /* 0xffffffffff1c7424 */ /* 0x000fe400078e00ff */
[----:B------:R-:W-:Y:S05]  /*3690*/  CALL.REL.NOINC `($__internal_148_$__cuda_sm70_shflsync_bfly_p) ;  /* 0x0000001000007944 */ /* 0x000fea0003c00000 */
[----:B01----:R-:W-:Y:S05]  /*36a0*/  BRA `(.L_x_7851) ;  /* 0xffffea6000007947 */ /* 0x003fea000383ffff */
        .weak           $__internal_148_$__cuda_sm70_shflsync_bfly_p
        .type           $__internal_148_$__cuda_sm70_shflsync_bfly_p,@function
        .size           $__internal_148_$__cuda_sm70_shflsync_bfly_p,(.L_x_11092 - $__internal_148_$__cuda_sm70_shflsync_bfly_p)
$__internal_148_$__cuda_sm70_shflsync_bfly_p:
[----:B------:R-:W-:Y:S01]  /*36b0*/  IMAD.MOV.U32 R23, RZ, RZ, 0x0 ;  /* 0x00000000ff177424 */ /* 0x000fe200078e00ff */
[----:B------:R-:W-:Y:S04]  /*36c0*/  WARPSYNC R28 ;  /* 0x0000001c00007348 */ /* 0x000fe80003800000 */
[----:B------:R0:W1:Y:S01]  /*36d0*/  SHFL.BFLY PT, R29, R31, R30, R29 ;  /* 0x0c00001e1f1d7389 */ /* 0x00006200000e001d */
[----:B------:R-:W-:Y:S05]  /*36e0*/  RET.REL.NODEC R22 `(_ZN4vllm3moe10topkGatingILi16ELi512ELi4ELi16ELi32Ej6__halfLNS0_11ScoringFuncE0EEEvPKT5_PKbPfiPT4_PiiiibPKf) ;  /* 0xffffc91016007950 */ /* 0x000fea0003c3ffff */
.L_x_7852:
        /* <DEDUP_REMOVED lines=9> */
.L_x_11092:


//--------------------- .text._ZN4vllm3moe10topkGatingILi8ELi256ELi4ELi16ELi32Ej6__halfLNS0_11ScoringFuncE0EEEvPKT5_PKbPfiPT4_PiiiibPKf --------------------------
	.section	.text._ZN4vllm3moe10topkGatingILi8ELi256ELi4ELi16ELi32Ej6__halfLNS0_11ScoringFuncE0EEEvPKT5_PKbPfiPT4_PiiiibPKf,"ax",@progbits
	.sectioninfo	@"SHI_REGISTERS=32"
	.align	128
        .global         _ZN4vllm3moe10topkGatingILi8ELi256ELi4ELi16ELi32Ej6__halfLNS0_11ScoringFuncE0EEEvPKT5_PKbPfiPT4_PiiiibPKf
        .type           _ZN4vllm3moe10topkGatingILi8ELi256ELi4ELi16ELi32Ej6__halfLNS0_11ScoringFuncE0EEEvPKT5_PKbPfiPT4_PiiiibPKf,@function
        .size           _ZN4vllm3moe10topkGatingILi8ELi256ELi4ELi16ELi32Ej6__halfLNS0_11ScoringFuncE0EEEvPKT5_PKbPfiPT4_PiiiibPKf,(.L_x_11093 - _ZN4vllm3moe10topkGatingILi8ELi256ELi4ELi16ELi32Ej6__halfLNS0_11ScoringFuncE0EEEvPKT5_PKbPfiPT4_PiiiibPKf)
        .other          _ZN4vllm3moe10topkGatingILi8ELi256ELi4ELi16ELi32Ej6__halfLNS0_11ScoringFuncE0EEEvPKT5_PKbPfiPT4_PiiiibPKf,@"STO_CUDA_ENTRY STV_DEFAULT"
_ZN4vllm3moe10topkGatingILi8ELi256ELi4ELi16ELi32Ej6__halfLNS0_11ScoringFuncE0EEEvPKT5_PKbPfiPT4_PiiiibPKf:
.text._ZN4vllm3moe10topkGatingILi8ELi256ELi4ELi16ELi32Ej6__halfLNS0_11ScoringFuncE0EEEvPKT5_PKbPfiPT4_PiiiibPKf:
        /* <DEDUP_REMOVED lines=142> */
.L_x_7853:
[----:B------:R0:W-:Y:S04]  /*08e0*/  STL.128 [R1], R4 ;  /* 0x0000000401007387 */ /* 0x0001e80000100c00 */
[----:B------:R0:W-:Y:S02]  /*08f0*/  STL.128 [R1+0x10], R8 ;  /* 0x0000100801007387 */ /* 0x0001e40000100c00 */
.L_x_7854:
        /* <DEDUP_REMOVED lines=9> */
.L_x_7870:
        /* <DEDUP_REMOVED lines=33> */
.L_x_7887:
[----:B------:R-:W-:Y:S05]  /*0ba0*/  BRA.DIV ~URZ, `(.L_x_7858) ;  /* 0x000012c27f007947 */ /* 0x000fea000b800000 */
[----:B------:R2:W3:Y:S04]  /*0bb0*/  SHFL.BFLY PT, R18, R17, 0x10, 0x1f ;  /* 0x0e001f0011127f89 */ /* 0x0004e800000e0000 */
[----:B------:R2:W4:Y:S02]  /*0bc0*/  SHFL.BFLY PT, R12, R13, 0x10, 0x1f ;  /* 0x0e001f000d0c7f89 */ /* 0x00052400000e0000 */
.L_x_7888:
        /* <DEDUP_REMOVED lines=12> */
.L_x_7889:
[----:B--2---:R-:W-:-:S13]  /*0c90*/  FSETP.GEU.FTZ.AND P1, PT, R16, R17, PT ;  /* 0x000000111000720b */ /* 0x004fda0003f3e000 */
[----:B------:R-:W-:-:S04]  /*0ca0*/  @P1 FSETP.NEU.FTZ.AND P2, PT, R16, R17, PT ;  /* 0x000000111000120b */ /* 0x000fc80003f5d000 */
[----:B---3--:R-:W-:-:S13]  /*0cb0*/  @P1 ISETP.LT.AND P0, PT, R13, R12, !P2 ;  /* 0x0000000c0d00120c */ /* 0x008fda0005701270 */
[----:B-1----:R-:W-:Y:S01]  /*0cc0*/  FSEL R16, R17, R16, P0 ;  /* 0x0000001011107208 */ /* 0x002fe20000000000 */
[----:B------:R-:W-:Y:S05]  /*0cd0*/  BRA.DIV ~URZ, `(.L_x_7860) ;  /* 0x000014027f007947 */ /* 0x000fea000b800000 */
[----:B------:R1:W2:Y:S02]  /*0ce0*/  SHFL.BFLY PT, R17, R16, 0x4, 0x1f ;  /* 0x0c801f0010117f89 */ /* 0x0002a400000e0000 */
.L_x_7890:
[----:B0-----:R-:W-:Y:S01]  /*0cf0*/  FSEL R19, R19, R18, P0 ;  /* 0x0000001213137208 */ /* 0x001fe20000000000 */
[----:B------:R-:W-:Y:S05]  /*0d00*/  BRA.DIV ~URZ, `(.L_x_7861) ;  /* 0x000014527f007947 */ /* 0x000fea000b800000 */
[----:B------:R-:W-:Y:S01]  /*0d10*/  SEL R13, R13, R12, P0 ;  /* 0x0000000c0d0d7207 */ /* 0x000fe20000000000 */
[----:B------:R0:W3:Y:S04]  /*0d20*/  SHFL.BFLY PT, R18, R19, 0x4, 0x1f ;  /* 0x0c801f0013127f89 */ /* 0x0000e800000e0000 */
[----:B------:R0:W4:Y:S02]  /*0d30*/  SHFL.BFLY PT, R12, R13, 0x4, 0x1f ;  /* 0x0c801f000d0c7f89 */ /* 0x00012400000e0000 */
.L_x_7891:
        /* <DEDUP_REMOVED lines=12> */
.L_x_7892:
[----:B-1----:R-:W-:-:S13]  /*0e00*/  FSETP.GEU.FTZ.AND P1, PT, R16, R17, PT ;  /* 0x000000111000720b */ /* 0x002fda0003f3e000 */
[----:B------:R-:W-:-:S04]  /*0e10*/  @P1 FSETP.NEU.FTZ.AND P2, PT, R16, R17, PT ;  /* 0x000000111000120b */ /* 0x000fc80003f5d000 */
[----:B---3--:R-:W-:-:S13]  /*0e20*/  @P1 ISETP.LT.AND P0, PT, R13, R12, !P2 ;  /* 0x0000000c0d00120c */ /* 0x008fda0005701270 */
[----:B0-----:R-:W-:Y:S01]  /*0e30*/  FSEL R16, R17, R16, P0 ;  /* 0x0000001011107208 */ /* 0x001fe20000000000 */
[----:B------:R-:W-:Y:S05]  /*0e40*/  BRA.DIV ~URZ, `(.L_x_7863) ;  /* 0x000015927f007947 */ /* 0x000fea000b800000 */
[----:B------:R0:W1:Y:S02]  /*0e50*/  SHFL.BFLY PT, R17, R16, 0x1, 0x1f ;  /* 0x0c201f0010117f89 */ /* 0x00006400000e0000 */
.L_x_7893:
[----:B--2---:R-:W-:Y:S01]  /*0e60*/  FSEL R18, R18, R19, P0 ;  /* 0x0000001312127208 */ /* 0x004fe20000000000 */
[----:B------:R-:W-:Y:S05]  /*0e70*/  BRA.DIV ~URZ, `(.L_x_7864) ;  /* 0x000015e27f007947 */ /* 0x000fea000b800000 */
[----:B------:R-:W-:Y:S02]  /*0e80*/  SEL R26, R13, R12, P0 ;  /* 0x0000000c0d1a7207 */ /* 0x000fe40000000000 */
[----:B------:R2:W3:Y:S04]  /*0e90*/  SHFL.BFLY PT, R13, R18, 0x1, 0x1f ;  /* 0x0c201f00120d7f89 */ /* 0x0004e800000e0000 */
[----:B------:R2:W4:Y:S02]  /*0ea0*/  SHFL.BFLY PT, R24, R26, 0x1, 0x1f ;  /* 0x0c201f001a187f89 */ /* 0x00052400000e0000 */
.L_x_7894:
        /* <DEDUP_REMOVED lines=27> */
.L_x_7866:
[----:B------:R-:W-:Y:S05]  /*1060*/  BSYNC B1 ;  /* 0x0000000000017941 */ /* 0x000fea0003800000 */
.L_x_7865:
        /* <DEDUP_REMOVED lines=20> */
.L_x_7869:
[----:B------:R-:W-:Y:S05]  /*11b0*/  BSYNC B1 ;  /* 0x0000000000017941 */ /* 0x000fea0003800000 */
.L_x_7868:
[----:B0-----:R-:W-:Y:S05]  /*11c0*/  BRA `(.L_x_7870) ;  /* 0xfffff7c000007947 */ /* 0x001fea000383ffff */
.L_x_7856:
[----:B------:R-:W-:Y:S02]  /*11d0*/  IMAD.MOV.U32 R22, RZ, RZ, RZ ;  /* 0x000000ffff167224 */ /* 0x000fe400078e00ff */
.L_x_7883:
        /* <DEDUP_REMOVED lines=33> */
.L_x_7895:
[----:B------:R-:W-:Y:S05]  /*13f0*/  BRA.DIV ~URZ, `(.L_x_7872) ;  /* 0x000011c27f007947 */ /* 0x000fea000b800000 */
[----:B------:R2:W3:Y:S04]  /*1400*/  SHFL.BFLY PT, R18, R13, 0x10, 0x1f ;  /* 0x0e001f000d127f89 */ /* 0x0004e800000e0000 */
[----:B------:R2:W4:Y:S02]  /*1410*/  SHFL.BFLY PT, R19, R16, 0x10, 0x1f ;  /* 0x0e001f0010137f89 */ /* 0x00052400000e0000 */
.L_x_7896:
        /* <DEDUP_REMOVED lines=12> */
.L_x_7897:
[----:B-1----:R-:W-:-:S13]  /*14e0*/  FSETP.GEU.FTZ.AND P1, PT, R12, R17, PT ;  /* 0x000000110c00720b */ /* 0x002fda0003f3e000 */
[----:B------:R-:W-:-:S04]  /*14f0*/  @P1 FSETP.NEU.FTZ.AND P2, PT, R12, R17, PT ;  /* 0x000000110c00120b */ /* 0x000fc80003f5d000 */
[----:B---3--:R-:W-:-:S13]  /*1500*/  @P1 ISETP.LT.AND P0, PT, R16, R19, !P2 ;  /* 0x000000131000120c */ /* 0x008fda0005701270 */
[----:B0-----:R-:W-:Y:S01]  /*1510*/  FSEL R12, R17, R12, P0 ;  /* 0x0000000c110c7208 */ /* 0x001fe20000000000 */
[----:B------:R-:W-:Y:S05]  /*1520*/  BRA.DIV ~URZ, `(.L_x_7874) ;  /* 0x000013027f007947 */ /* 0x000fea000b800000 */
[----:B------:R0:W1:Y:S02]  /*1530*/  SHFL.BFLY PT, R17, R12, 0x4, 0x1f ;  /* 0x0c801f000c117f89 */ /* 0x00006400000e0000 */
.L_x_7898:
[----:B--2---:R-:W-:Y:S01]  /*1540*/  FSEL R13, R13, R18, P0 ;  /* 0x000000120d0d7208 */ /* 0x004fe20000000000 */
[----:B------:R-:W-:Y:S05]  /*1550*/  BRA.DIV ~URZ, `(.L_x_7875) ;  /* 0x000013527f007947 */ /* 0x000fea000b800000 */
[----:B------:R-:W-:Y:S01]  /*1560*/  SEL R19, R16, R19, P0 ;  /* 0x0000001310137207 */ /* 0x000fe20000000000 */
[----:B------:R2:W3:Y:S04]  /*1570*/  SHFL.BFLY PT, R18, R13, 0x4, 0x1f ;  /* 0x0c801f000d127f89 */ /* 0x0004e800000e0000 */
[----:B------:R2:W4:Y:S02]  /*1580*/  SHFL.BFLY PT, R16, R19, 0x4, 0x1f ;  /* 0x0c801f0013107f89 */ /* 0x00052400000e0000 */
.L_x_7899:
        /* <DEDUP_REMOVED lines=12> */
.L_x_7900:
[----:B-1----:R-:W-:-:S13]  /*1650*/  FSETP.GEU.FTZ.AND P1, PT, R12, R17, PT ;  /* 0x000000110c00720b */ /* 0x002fda0003f3e000 */
[----:B------:R-:W-:-:S04]  /*1660*/  @P1 FSETP.NEU.FTZ.AND P2, PT, R12, R17, PT ;  /* 0x000000110c00120b */ /* 0x000fc80003f5d000 */
[----:B---3--:R-:W-:-:S13]  /*1670*/  @P1 ISETP.LT.AND P0, PT, R16, R19, !P2 ;  /* 0x000000131000120c */ /* 0x008fda0005701270 */
[----:B0-----:R-:W-:Y:S01]  /*1680*/  FSEL R12, R17, R12, P0 ;  /* 0x0000000c110c7208 */ /* 0x001fe20000000000 */
[----:B------:R-:W-:Y:S05]  /*1690*/  BRA.DIV ~URZ, `(.L_x_7877) ;  /* 0x000014927f007947 */ /* 0x000fea000b800000 */
[----:B------:R0:W1:Y:S02]  /*16a0*/  SHFL.BFLY PT, R17, R12, 0x1, 0x1f ;  /* 0x0c201f000c117f89 */ /* 0x00006400000e0000 */
.L_x_7901:
[----:B--2---:R-:W-:Y:S01]  /*16b0*/  FSEL R18, R18, R13, P0 ;  /* 0x0000000d12127208 */ /* 0x004fe20000000000 */
[----:B------:R-:W-:Y:S05]  /*16c0*/  BRA.DIV ~URZ, `(.L_x_7878) ;  /* 0x000014e27f007947 */ /* 0x000fea000b800000 */
[----:B------:R-:W-:Y:S01]  /*16d0*/  SEL R26, R16, R19, P0 ;  /* 0x00000013101a7207 */ /* 0x000fe20000000000 */
[----:B------:R2:W3:Y:S04]  /*16e0*/  SHFL.BFLY PT, R13, R18, 0x1, 0x1f ;  /* 0x0c201f00120d7f89 */ /* 0x0004e800000e0000 */
[----:B------:R2:W4:Y:S02]  /*16f0*/  SHFL.BFLY PT, R24, R26, 0x1, 0x1f ;  /* 0x0c201f001a187f89 */ /* 0x00052400000e0000 */
.L_x_7902:
        /* <DEDUP_REMOVED lines=26> */
.L_x_7880:
[----:B------:R-:W-:Y:S05]  /*18a0*/  BSYNC B1 ;  /* 0x0000000000017941 */ /* 0x000fea0003800000 */
.L_x_7879:
        /* <DEDUP_REMOVED lines=20> */
.L_x_7882:
[----:B------:R-:W-:Y:S05]  /*19f0*/  BSYNC B1 ;  /* 0x0000000000017941 */ /* 0x000fea0003800000 */
.L_x_7881:
[----:B0-----:R-:W-:Y:S05]  /*1a00*/  BRA `(.L_x_7883) ;  /* 0xfffff7d000007947 */ /* 0x001fea000383ffff */
.L_x_7867:
[----:B------:R-:W-:Y:S05]  /*1a10*/  BSYNC B0 ;  /* 0x0000000000007941 */ /* 0x000fea0003800000 */
.L_x_7855:
        /* <DEDUP_REMOVED lines=19> */
.L_x_7885:
        /* <DEDUP_REMOVED lines=20> */
.L_x_7884:
        /* <DEDUP_REMOVED lines=11> */
.L_x_7886:
        /* <DEDUP_REMOVED lines=11> */
.L_x_7857:
[----:B------:R-:W-:Y:S01]  /*1df0*/  IMAD.MOV.U32 R26, RZ, RZ, R19 ;  /* 0x000000ffff1a7224 */ /* 0x000fe200078e0013 */
[----:B------:R-:W-:Y:S01]  /*1e00*/  MOV R14, 0x1e50 ;  /* 0x00001e50000e7802 */ /* 0x000fe20000000f00 */
[----:B------:R-:W-:Y:S02]  /*1e10*/  IMAD.MOV.U32 R25, RZ, RZ, 0x10 ;  /* 0x00000010ff197424 */ /* 0x000fe400078e00ff */
[----:B------:R-:W-:Y:S02]  /*1e20*/  IMAD.MOV.U32 R24, RZ, RZ, 0x1f ;  /* 0x0000001fff187424 */ /* 0x000fe400078e00ff */
[----:B------:R-:W-:Y:S02]  /*1e30*/  IMAD.MOV.U32 R23, RZ, RZ, -0x1 ;  /* 0xffffffffff177424 */ /* 0x000fe400078e00ff */
[----:B------:R-:W-:Y:S05]  /*1e40*/  CALL.REL.NOINC `($__internal_149_$__cuda_sm70_shflsync_bfly_p) ;  /* 0x00000e4000007944 */ /* 0x000fea0003c00000 */
[----:B-1----:R-:W-:Y:S01]  /*1e50*/  IMAD.MOV.U32 R16, RZ, RZ, R24 ;  /* 0x000000ffff107224 */ /* 0x002fe200078e0018 */
[----:B0-----:R-:W-:Y:S05]  /*1e60*/  BRA `(.L_x_7887) ;  /* 0xffffed3000007947 */ /* 0x001fea000383ffff */
.L_x_7858:
[----:B------:R-:W-:Y:S01]  /*1e70*/  IMAD.MOV.U32 R26, RZ, RZ, R17 ;  /* 0x000000ffff1a7224 */ /* 0x000fe200078e0011 */
[----:B------:R-:W-:Y:S01]  /*1e80*/  MOV R14, 0x1ed0 ;  /* 0x00001ed0000e7802 */ /* 0x000fe20000000f00 */
[----:B------:R-:W-:Y:S02]  /*1e90*/  IMAD.MOV.U32 R25, RZ, RZ, 0x10 ;  /* 0x00000010ff197424 */ /* 0x000fe400078e00ff */
[----:B------:R-:W-:-:S02]  /*1ea0*/  IMAD.MOV.U32 R24, RZ, RZ, 0x1f ;  /* 0x0000001fff187424 */ /* 0x000fc400078e00ff */
[----:B------:R-:W-:Y:S02]  /*1eb0*/  IMAD.MOV.U32 R23, RZ, RZ, -0x1 ;  /* 0xffffffffff177424 */ /* 0x000fe400078e00ff */
[----:B01----:R-:W-:Y:S05]  /*1ec0*/  CALL.REL.NOINC `($__internal_149_$__cuda_sm70_shflsync_bfly_p) ;  /* 0x00000dc000007944 */ /* 0x003fea0003c00000 */
[----:B-1----:R-:W-:Y:S01]  /*1ed0*/  IMAD.MOV.U32 R18, RZ, RZ, R24 ;  /* 0x000000ffff127224 */ /* 0x002fe200078e0018 */
[----:B------:R-:W-:Y:S01]  /*1ee0*/  MOV R14, 0x1f40 ;  /* 0x00001f40000e7802 */ /* 0x000fe20000000f00 */
[----:B0-----:R-:W-:Y:S02]  /*1ef0*/  IMAD.MOV.U32 R26, RZ, RZ, R13 ;  /* 0x000000ffff1a7224 */ /* 0x001fe400078e000d */
[----:B------:R-:W-:Y:S02]  /*1f00*/  IMAD.MOV.U32 R25, RZ, RZ, 0x10 ;  /* 0x00000010ff197424 */ /* 0x000fe400078e00ff */
[----:B------:R-:W-:Y:S02]  /*1f10*/  IMAD.MOV.U32 R24, RZ, RZ, 0x1f ;  /* 0x0000001fff187424 */ /* 0x000fe400078e00ff */
[----:B------:R-:W-:Y:S02]  /*1f20*/  IMAD.MOV.U32 R23, RZ, RZ, -0x1 ;  /* 0xffffffffff177424 */ /* 0x000fe400078e00ff */
[----:B------:R-:W-:Y:S05]  /*1f30*/  CALL.REL.NOINC `($__internal_149_$__cuda_sm70_shflsync_bfly_p) ;  /* 0x00000d5000007944 */ /* 0x000fea0003c00000 */
[----:B-1----:R-:W-:Y:S01]  /*1f40*/  IMAD.MOV.U32 R12, RZ, RZ, R24 ;  /* 0x000000ffff0c7224 */ /* 0x002fe200078e0018 */
[----:B0-----:R-:W-:Y:S05]  /*1f50*/  BRA `(.L_x_7888) ;  /* 0xffffec7000007947 */ /* 0x001fea000383ffff */
.L_x_7859:
[----:B------:R-:W-:Y:S01]  /*1f60*/  IMAD.MOV.U32 R26, RZ, RZ, R16 ;  /* 0x000000ffff1a7224 */ /* 0x000fe200078e0010 */
[----:B------:R-:W-:Y:S01]  /*1f70*/  MOV R14, 0x1fc0 ;  /* 0x00001fc0000e7802 */ /* 0x000fe20000000f00 */
[----:B------:R-:W-:-:S02]  /*1f80*/  IMAD.MOV.U32 R25, RZ, RZ, 0x8 ;  /* 0x00000008ff197424 */ /* 0x000fc400078e00ff */
[----:B------:R-:W-:Y:S02]  /*1f90*/  IMAD.MOV.U32 R24, RZ, RZ, 0x1f ;  /* 0x0000001fff187424 */ /* 0x000fe400078e00ff */
[----:B------:R-:W-:Y:S02]  /*1fa0*/  IMAD.MOV.U32 R23, RZ, RZ, -0x1 ;  /* 0xffffffffff177424 */ /* 0x000fe400078e00ff */
[----:B0-23--:R-:W-:Y:S05]  /*1fb0*/  CALL.REL.NOINC `($__internal_149_$__cuda_sm70_shflsync_bfly_p) ;  /* 0x00000cd000007944 */ /* 0x00dfea0003c00000 */
[----:B------:R-:W-:Y:S01]  /*1fc0*/  FSEL R18, R18, R17, P1 ;  /* 0x0000001112127208 */ /* 0x000fe20000800000 */
[----:B-1----:R-:W-:Y:S01]  /*1fd0*/  IMAD.MOV.U32 R17, RZ, RZ, R24 ;  /* 0x000000ffff117224 */ /* 0x002fe200078e0018 */
[----:B------:R-:W-:Y:S01]  /*1fe0*/  MOV R14, 0x2040 ;  /* 0x00002040000e7802 */ /* 0x000fe20000000f00 */
[----:B0-----:R-:W-:Y:S02]  /*1ff0*/  IMAD.MOV.U32 R25, RZ, RZ, 0x8 ;  /* 0x00000008ff197424 */ /* 0x001fe400078e00ff */
[----:B------:R-:W-:Y:S02]  /*2000*/  IMAD.MOV.U32 R24, RZ, RZ, 0x1f ;  /* 0x0000001fff187424 */ /* 0x000fe400078e00ff */
[----:B------:R-:W-:Y:S02]  /*2010*/  IMAD.MOV.U32 R23, RZ, RZ, -0x1 ;  /* 0xffffffffff177424 */ /* 0x000fe400078e00ff */
[----:B------:R-:W-:-:S02]  /*2020*/  IMAD.MOV.U32 R26, RZ, RZ, R18 ;  /* 0x000000ffff1a7224 */ /* 0x000fc400078e0012 */
[----:B------:R-:W-:Y:S05]  /*2030*/  CALL.REL.NOINC `($__internal_149_$__cuda_sm70_shflsync_bfly_p) ;  /* 0x00000c5000007944 */ /* 0x000fea0003c00000 */
[----:B------:R-:W-:Y:S01]  /*2040*/  SEL R12, R12, R13, P1 ;  /* 0x0000000d0c0c7207 */ /* 0x000fe20000800000 */
[----:B-1----:R-:W-:Y:S01]  /*2050*/  IMAD.MOV.U32 R19, RZ, RZ, R24 ;  /* 0x000000ffff137224 */ /* 0x002fe200078e0018 */
[----:B------:R-:W-:Y:S01]  /*2060*/  MOV R14, 0x20c0 ;  /* 0x000020c0000e7802 */ /* 0x000fe20000000f00 */
[----:B0-----:R-:W-:-:S02]  /*2070*/  IMAD.MOV.U32 R25, RZ, RZ, 0x8 ;  /* 0x00000008ff197424 */ /* 0x001fc400078e00ff */
[----:B------:R-:W-:Y:S02]  /*2080*/  IMAD.MOV.U32 R24, RZ, RZ, 0x1f ;  /* 0x0000001fff187424 */ /* 0x000fe400078e00ff */
[----:B------:R-:W-:Y:S02]  /*2090*/  IMAD.MOV.U32 R23, RZ, RZ, -0x1 ;  /* 0xffffffffff177424 */ /* 0x000fe400078e00ff */
[----:B------:R-:W-:Y:S02]  /*20a0*/  IMAD.MOV.U32 R26, RZ, RZ, R12 ;  /* 0x000000ffff1a7224 */ /* 0x000fe400078e000c */
[----:B------:R-:W-:Y:S05]  /*20b0*/  CALL.REL.NOINC `($__internal_149_$__cuda_sm70_shflsync_bfly_p) ;  /* 0x00000bd000007944 */ /* 0x000fea0003c00000 */
[----:B-1----:R-:W-:Y:S01]  /*20c0*/  IMAD.MOV.U32 R13, RZ, RZ, R24 ;  /* 0x000000ffff0d7224 */ /* 0x002fe200078e0018 */
[----:B0-----:R-:W-:Y:S05]  /*20d0*/  BRA `(.L_x_7889) ;  /* 0xffffebb000007947 */ /* 0x001fea000383ffff */
.L_x_7860:
[----:B------:R-:W-:Y:S01]  /*20e0*/  IMAD.MOV.U32 R26, RZ, RZ, R16 ;  /* 0x000000ffff1a7224 */ /* 0x000fe200078e0010 */
[----:B------:R-:W-:Y:S01]  /*20f0*/  MOV R14, 0x2140 ;  /* 0x00002140000e7802 */ /* 0x000fe20000000f00 */
[----:B------:R-:W-:Y:S02]  /*2100*/  IMAD.MOV.U32 R25, RZ, RZ, 0x4 ;  /* 0x00000004ff197424 */ /* 0x000fe400078e00ff */
[----:B------:R-:W-:Y:S02]  /*2110*/  IMAD.MOV.U32 R24, RZ, RZ, 0x1f ;  /* 0x0000001fff187424 */ /* 0x000fe400078e00ff */
[----:B------:R-:W-:-:S02]  /*2120*/  IMAD.MOV.U32 R23, RZ, RZ, -0x1 ;  /* 0xffffffffff177424 */ /* 0x000fc400078e00ff */
[----:B0-----:R-:W-:Y:S05]  /*2130*/  CALL.REL.NOINC `($__internal_149_$__cuda_sm70_shflsync_bfly_p) ;  /* 0x00000b5000007944 */ /* 0x001fea0003c00000 */
[----:B-1----:R-:W-:Y:S01]  /*2140*/  IMAD.MOV.U32 R17, RZ, RZ, R24 ;  /* 0x000000ffff117224 */ /* 0x002fe200078e0018 */
[----:B0-----:R-:W-:Y:S05]  /*2150*/  BRA `(.L_x_7890) ;  /* 0xffffeb9000007947 */ /* 0x001fea000383ffff */
.L_x_7861:
[----:B------:R-:W-:Y:S01]  /*2160*/  IMAD.MOV.U32 R26, RZ, RZ, R19 ;  /* 0x000000ffff1a7224 */ /* 0x000fe200078e0013 */
[----:B------:R-:W-:Y:S01]  /*2170*/  MOV R14, 0x21c0 ;  /* 0x000021c0000e7802 */ /* 0x000fe20000000f00 */
[----:B------:R-:W-:-:S02]  /*2180*/  IMAD.MOV.U32 R25, RZ, RZ, 0x4 ;  /* 0x00000004ff197424 */ /* 0x000fc400078e00ff */
[----:B------:R-:W-:Y:S02]  /*2190*/  IMAD.MOV.U32 R24, RZ, RZ, 0x1f ;  /* 0x0000001fff187424 */ /* 0x000fe400078e00ff */
[----:B------:R-:W-:Y:S02]  /*21a0*/  IMAD.MOV.U32 R23, RZ, RZ, -0x1 ;  /* 0xffffffffff177424 */ /* 0x000fe400078e00ff */
[----:B-12---:R-:W-:Y:S05]  /*21b0*/  CALL.REL.NOINC `($__internal_149_$__cuda_sm70_shflsync_bfly_p) ;  /* 0x00000ad000007944 */ /* 0x006fea0003c00000 */
[----:B------:R-:W-:Y:S01]  /*21c0*/  SEL R13, R13, R12, P0 ;  /* 0x0000000c0d0d7207 */ /* 0x000fe20000000000 */
[----:B-1----:R-:W-:Y:S01]  /*21d0*/  IMAD.MOV.U32 R18, RZ, RZ, R24 ;  /* 0x000000ffff127224 */ /* 0x002fe200078e0018 */
[----:B------:R-:W-:Y:S01]  /*21e0*/  MOV R14, 0x2240 ;  /* 0x00002240000e7802 */ /* 0x000fe20000000f00 */
[----:B0-----:R-:W-:Y:S02]  /*21f0*/  IMAD.MOV.U32 R25, RZ, RZ, 0x4 ;  /* 0x00000004ff197424 */ /* 0x001fe400078e00ff */
[----:B------:R-:W-:Y:S02]  /*2200*/  IMAD.MOV.U32 R24, RZ, RZ, 0x1f ;  /* 0x0000001fff187424 */ /* 0x000fe400078e00ff */
[----:B------:R-:W-:Y:S02]  /*2210*/  IMAD.MOV.U32 R23, RZ, RZ, -0x1 ;  /* 0xffffffffff177424 */ /* 0x000fe400078e00ff */
[----:B------:R-:W-:-:S02]  /*2220*/  IMAD.MOV.U32 R26, RZ, RZ, R13 ;  /* 0x000000ffff1a7224 */ /* 0x000fc400078e000d */
[----:B------:R-:W-:Y:S05]  /*2230*/  CALL.REL.NOINC `($__internal_149_$__cuda_sm70_shflsync_bfly_p) ;  /* 0x00000a5000007944 */ /* 0x000fea0003c00000 */
[----:B-1----:R-:W-:Y:S01]  /*2240*/  IMAD.MOV.U32 R12, RZ, RZ, R24 ;  /* 0x000000ffff0c7224 */ /* 0x002fe200078e0018 */
[----:B0-----:R-:W-:Y:S05]  /*2250*/  BRA `(.L_x_7891) ;  /* 0xffffeae000007947 */ /* 0x001fea000383ffff */
.L_x_7862:
[----:B------:R-:W-:Y:S01]  /*2260*/  IMAD.MOV.U32 R26, RZ, RZ, R16 ;  /* 0x000000ffff1a7224 */ /* 0x000fe200078e0010 */
[----:B------:R-:W-:Y:S01]  /*2270*/  MOV R14, 0x22c0 ;  /* 0x000022c0000e7802 */ /* 0x000fe20000000f00 */
[----:B------:R-:W-:-:S02]  /*2280*/  IMAD.MOV.U32 R25, RZ, RZ, 0x2 ;  /* 0x00000002ff197424 */ /* 0x000fc400078e00ff */
[----:B------:R-:W-:Y:S02]  /*2290*/  IMAD.MOV.U32 R24, RZ, RZ, 0x1f ;  /* 0x0000001fff187424 */ /* 0x000fe400078e00ff */
[----:B------:R-:W-:Y:S02]  /*22a0*/  IMAD.MOV.U32 R23, RZ, RZ, -0x1 ;  /* 0xffffffffff177424 */ /* 0x000fe400078e00ff */
[----:B0--3--:R-:W-:Y:S05]  /*22b0*/  CALL.REL.NOINC `($__internal_149_$__cuda_sm70_shflsync_bfly_p) ;  /* 0x000009d000007944 */ /* 0x009fea0003c00000 */
        /* <DEDUP_REMOVED lines=18> */
.L_x_7863:
[----:B------:R-:W-:Y:S01]  /*23e0*/  IMAD.MOV.U32 R26, RZ, RZ, R16 ;  /* 0x000000ffff1a7224 */ /* 0x000fe200078e0010 */
[----:B------:R-:W-:Y:S01]  /*23f0*/  MOV R14, 0x2440 ;  /* 0x00002440000e7802 */ /* 0x000fe20000000f00 */
[----:B------:R-:W-:Y:S02]  /*2400*/  IMAD.MOV.U32 R25, RZ, RZ, 0x1 ;  /* 0x00000001ff197424 */ /* 0x000fe400078e00ff */
[----:B------:R-:W-:Y:S02]  /*2410*/  IMAD.MOV.U32 R24, RZ, RZ, 0x1f ;  /* 0x0000001fff187424 */ /* 0x000fe400078e00ff */
[----:B------:R-:W-:-:S02]  /*2420*/  IMAD.MOV.U32 R23, RZ, RZ, -0x1 ;  /* 0xffffffffff177424 */ /* 0x000fc400078e00ff */
[----:B--2---:R-:W-:Y:S05]  /*2430*/  CALL.REL.NOINC `($__internal_149_$__cuda_sm70_shflsync_bfly_p) ;  /* 0x0000085000007944 */ /* 0x004fea0003c00000 */
[----:B-1----:R-:W-:Y:S01]  /*2440*/  IMAD.MOV.U32 R17, RZ, RZ, R24 ;  /* 0x000000ffff117224 */ /* 0x002fe200078e0018 */
[----:B0-----:R-:W-:Y:S05]  /*2450*/  BRA `(.L_x_7893) ;  /* 0xffffea0000007947 */ /* 0x001fea000383ffff */
.L_x_7864:
[----:B------:R-:W-:Y:S01]  /*2460*/  IMAD.MOV.U32 R26, RZ, RZ, R18 ;  /* 0x000000ffff1a7224 */ /* 0x000fe200078e0012 */
[----:B------:R-:W-:Y:S01]  /*2470*/  MOV R14, 0x24c0 ;  /* 0x000024c0000e7802 */ /* 0x000fe20000000f00 */
[----:B------:R-:W-:-:S02]  /*2480*/  IMAD.MOV.U32 R25, RZ, RZ, 0x1 ;  /* 0x00000001ff197424 */ /* 0x000fc400078e00ff */
[----:B------:R-:W-:Y:S02]  /*2490*/  IMAD.MOV.U32 R24, RZ, RZ, 0x1f ;  /* 0x0000001fff187424 */ /* 0x000fe400078e00ff */
[----:B------:R-:W-:Y:S02]  /*24a0*/  IMAD.MOV.U32 R23, RZ, RZ, -0x1 ;  /* 0xffffffffff177424 */ /* 0x000fe400078e00ff */
[----:B01----:R-:W-:Y:S05]  /*24b0*/  CALL.REL.NOINC `($__internal_149_$__cuda_sm70_shflsync_bfly_p) ;  /* 0x000007d000007944 */ /* 0x003fea0003c00000 */
[----:B0-----:R-:W-:Y:S01]  /*24c0*/  SEL R26, R13, R12, P0 ;  /* 0x0000000c0d1a7207 */ /* 0x001fe20000000000 */
[----:B-1----:R-:W-:Y:S01]  /*24d0*/  IMAD.MOV.U32 R13, RZ, RZ, R24 ;  /* 0x000000ffff0d7224 */ /* 0x002fe200078e0018 */
[----:B------:R-:W-:Y:S01]  /*24e0*/  MOV R14, 0x2530 ;  /* 0x00002530000e7802 */ /* 0x000fe20000000f00 */
[----:B------:R-:W-:Y:S02]  /*24f0*/  IMAD.MOV.U32 R25, RZ, RZ, 0x1 ;  /* 0x00000001ff197424 */ /* 0x000fe400078e00ff */
[----:B------:R-:W-:Y:S02]  /*2500*/  IMAD.MOV.U32 R24, RZ, RZ, 0x1f ;  /* 0x0000001fff187424 */ /* 0x000fe400078e00ff */
[----:B------:R-:W-:Y:S02]  /*2510*/  IMAD.MOV.U32 R23, RZ, RZ, -0x1 ;  /* 0xffffffffff177424 */ /* 0x000fe400078e00ff */
[----:B------:R-:W-:Y:S05]  /*2520*/  CALL.REL.NOINC `($__internal_149_$__cuda_sm70_shflsync_bfly_p) ;  /* 0x0000076000007944 */ /* 0x000fea0003c00000 */
[----:B01----:R-:W-:Y:S05]  /*2530*/  BRA `(.L_x_7894) ;  /* 0xffffe97000007947 */ /* 0x003fea000383ffff */
.L_x_7871:
[----:B------:R-:W-:Y:S01]  /*2540*/  IMAD.MOV.U32 R26, RZ, RZ, R17 ;  /* 0x000000ffff1a7224 */ /* 0x000fe200078e0011 */
[----:B------:R-:W-:Y:S01]  /*2550*/  MOV R14, 0x25a0 ;  /* 0x000025a0000e7802 */ /* 0x000fe20000000f00 */
[----:B------:R-:W-:-:S02]  /*2560*/  IMAD.MOV.U32 R25, RZ, RZ, 0x10 ;  /* 0x00000010ff197424 */ /* 0x000fc400078e00ff */
[----:B------:R-:W-:Y:S02]  /*2570*/  IMAD.MOV.U32 R24, RZ, RZ, 0x1f ;  /* 0x0000001fff187424 */ /* 0x000fe400078e00ff */
[----:B------:R-:W-:Y:S02]  /*2580*/  IMAD.MOV.U32 R23, RZ, RZ, -0x1 ;  /* 0xffffffffff177424 */ /* 0x000fe400078e00ff */
[----:B------:R-:W-:Y:S05]  /*2590*/  CALL.REL.NOINC `($__internal_149_$__cuda_sm70_shflsync_bfly_p) ;  /* 0x000006f000007944 */ /* 0x000fea0003c00000 */
[----:B-1----:R-:W-:Y:S01]  /*25a0*/  IMAD.MOV.U32 R12, RZ, RZ, R24 ;  /* 0x000000ffff0c7224 */ /* 0x002fe200078e0018 */
[----:B0-----:R-:W-:Y:S05]  /*25b0*/  BRA `(.L_x_7895) ;  /* 0xffffee3000007947 */ /* 0x001fea000383ffff */
.L_x_7872:
[----:B------:R-:W-:Y:S01]  /*25c0*/  IMAD.MOV.U32 R26, RZ, RZ, R13 ;  /* 0x000000ffff1a7224 */ /* 0x000fe200078e000d */
[----:B------:R-:W-:Y:S01]  /*25d0*/  MOV R14, 0x2620 ;  /* 0x00002620000e7802 */ /* 0x000fe20000000f00 */
[----:B------:R-:W-:Y:S02]  /*25e0*/  IMAD.MOV.U32 R25, RZ, RZ, 0x10 ;  /* 0x00000010ff197424 */ /* 0x000fe400078e00ff */
[----:B------:R-:W-:Y:S02]  /*25f0*/  IMAD.MOV.U32 R24, RZ, RZ, 0x1f ;  /* 0x0000001fff187424 */ /* 0x000fe400078e00ff */
[----:B------:R-:W-:Y:S02]  /*2600*/  IMAD.MOV.U32 R23, RZ, RZ, -0x1 ;  /* 0xffffffffff177424 */ /* 0x000fe400078e00ff */
[----:B01----:R-:W-:Y:S05]  /*2610*/  CALL.REL.NOINC `($__internal_149_$__cuda_sm70_shflsync_bfly_p) ;  /* 0x0000067000007944 */ /* 0x003fea0003c00000 */
[----:B-1----:R-:W-:Y:S01]  /*2620*/  IMAD.MOV.U32 R18, RZ, RZ, R24 ;  /* 0x000000ffff127224 */ /* 0x002fe200078e0018 */
[----:B------:R-:W-:Y:S01]  /*2630*/  MOV R14, 0x2690 ;  /* 0x00002690000e7802 */ /* 0x000fe20000000f00 */
[----:B0-----:R-:W-:-:S02]  /*2640*/  IMAD.MOV.U32 R26, RZ, RZ, R16 ;  /* 0x000000ffff1a7224 */ /* 0x001fc400078e0010 */
[----:B------:R-:W-:Y:S02]  /*2650*/  IMAD.MOV.U32 R25, RZ, RZ, 0x10 ;  /* 0x00000010ff197424 */ /* 0x000fe400078e00ff */
[----:B------:R-:W-:Y:S02]  /*2660*/  IMAD.MOV.U32 R24, RZ, RZ, 0x1f ;  /* 0x0000001fff187424 */ /* 0x000fe400078e00ff */
[----:B------:R-:W-:Y:S02]  /*2670*/  IMAD.MOV.U32 R23, RZ, RZ, -0x1 ;  /* 0xffffffffff177424 */ /* 0x000fe400078e00ff */
[----:B------:R-:W-:Y:S05]  /*2680*/  CALL.REL.NOINC `($__internal_149_$__cuda_sm70_shflsync_bfly_p) ;  /* 0x0000060000007944 */ /* 0x000fea0003c00000 */
[----:B-1----:R-:W-:Y:S01]  /*2690*/  IMAD.MOV.U32 R19, RZ, RZ, R24 ;  /* 0x000000ffff137224 */ /* 0x002fe200078e0018 */
[----:B0-----:R-:W-:Y:S05]  /*26a0*/  BRA `(.L_x_7896) ;  /* 0xffffed7000007947 */ /* 0x001fea000383ffff */
.L_x_7873:
[----:B------:R-:W-:Y:S01]  /*26b0*/  IMAD.MOV.U32 R26, RZ, RZ, R12 ;  /* 0x000000ffff1a7224 */ /* 0x000fe200078e000c */
[----:B------:R-:W-:Y:S01]  /*26c0*/  MOV R14, 0x2710 ;  /* 0x00002710000e7802 */ /* 0x000fe20000000f00 */
[----:B------:R-:W-:Y:S02]  /*26d0*/  IMAD.MOV.U32 R25, RZ, RZ, 0x8 ;  /* 0x00000008ff197424 */ /* 0x000fe400078e00ff */
[----:B------:R-:W-:Y:S02]  /*26e0*/  IMAD.MOV.U32 R24, RZ, RZ, 0x1f ;  /* 0x0000001fff187424 */ /* 0x000fe400078e00ff */
[----:B------:R-:W-:-:S02]  /*26f0*/  IMAD.MOV.U32 R23, RZ, RZ, -0x1 ;  /* 0xffffffffff177424 */ /* 0x000fc400078e00ff */
[----:B0-23--:R-:W-:Y:S05]  /*2700*/  CALL.REL.NOINC `($__internal_149_$__cuda_sm70_shflsync_bfly_p) ;  /* 0x0000058000007944 */ /* 0x00dfea0003c00000 */
[----:B------:R-:W-:Y:S01]  /*2710*/  FSEL R18, R18, R13, P1 ;  /* 0x0000000d12127208 */ /* 0x000fe20000800000 */
[----:B-1----:R-:W-:Y:S01]  /*2720*/  IMAD.MOV.U32 R17, RZ, RZ, R24 ;  /* 0x000000ffff117224 */ /* 0x002fe200078e0018 */
[----:B------:R-:W-:Y:S01]  /*2730*/  MOV R14, 0x2790 ;  /* 0x00002790000e7802 */ /* 0x000fe20000000f00 */
[----:B0-----:R-:W-:-:S02]  /*2740*/  IMAD.MOV.U32 R25, RZ, RZ, 0x8 ;  /* 0x00000008ff197424 */ /* 0x001fc400078e00ff */
[----:B------:R-:W-:Y:S02]  /*2750*/  IMAD.MOV.U32 R24, RZ, RZ, 0x1f ;  /* 0x0000001fff187424 */ /* 0x000fe400078e00ff */
[----:B------:R-:W-:Y:S02]  /*2760*/  IMAD.MOV.U32 R23, RZ, RZ, -0x1 ;  /* 0xffffffffff177424 */ /* 0x000fe400078e00ff */
[----:B------:R-:W-:Y:S02]  /*2770*/  IMAD.MOV.U32 R26, RZ, RZ, R18 ;  /* 0x000000ffff1a7224 */ /* 0x000fe400078e0012 */
[----:B------:R-:W-:Y:S05]  /*2780*/  CALL.REL.NOINC `($__internal_149_$__cuda_sm70_shflsync_bfly_p) ;  /* 0x0000050000007944 */ /* 0x000fea0003c00000 */
[----:B------:R-:W-:Y:S01]  /*2790*/  SEL R19, R19, R16, P1 ;  /* 0x0000001013137207 */ /* 0x000fe20000800000 */
[----:B-1----:R-:W-:Y:S01]  /*27a0*/  IMAD.MOV.U32 R13, RZ, RZ, R24 ;  /* 0x000000ffff0d7224 */ /* 0x002fe200078e0018 */
[----:B------:R-:W-:Y:S01]  /*27b0*/  MOV R14, 0x2810 ;  /* 0x00002810000e7802 */ /* 0x000fe20000000f00 */
[----:B0-----:R-:W-:Y:S02]  /*27c0*/  IMAD.MOV.U32 R25, RZ, RZ, 0x8 ;  /* 0x00000008ff197424 */ /* 0x001fe400078e00ff */
[----:B------:R-:W-:Y:S02]  /*27d0*/  IMAD.MOV.U32 R24, RZ, RZ, 0x1f ;  /* 0x0000001fff187424 */ /* 0x000fe400078e00ff */
[----:B------:R-:W-:-:S02]  /*27e0*/  IMAD.MOV.U32 R23, RZ, RZ, -0x1 ;  /* 0xffffffffff177424 */ /* 0x000fc400078e00ff */
[----:B------:R-:W-:Y:S02]  /*27f0*/  IMAD.MOV.U32 R26, RZ, RZ, R19 ;  /* 0x000000ffff1a7224 */ /* 0x000fe400078e0013 */
[----:B------:R-:W-:Y:S05]  /*2800*/  CALL.REL.NOINC `($__internal_149_$__cuda_sm70_shflsync_bfly_p) ;  /* 0x0000048000007944 */ /* 0x000fea0003c00000 */
[----:B-1----:R-:W-:Y:S01]  /*2810*/  IMAD.MOV.U32 R16, RZ, RZ, R24 ;  /* 0x000000ffff107224 */ /* 0x002fe200078e0018 */
[----:B0-----:R-:W-:Y:S05]  /*2820*/  BRA `(.L_x_7897) ;  /* 0xffffecb000007947 */ /* 0x001fea000383ffff */
.L_x_7874:
[----:B------:R-:W-:Y:S01]  /*2830*/  IMAD.MOV.U32 R26, RZ, RZ, R12 ;  /* 0x000000ffff1a7224 */ /* 0x000fe200078e000c */
[----:B------:R-:W-:Y:S01]  /*2840*/  MOV R14, 0x2890 ;  /* 0x00002890000e7802 */ /* 0x000fe20000000f00 */
[----:B------:R-:W-:Y:S02]  /*2850*/  IMAD.MOV.U32 R25, RZ, RZ, 0x4 ;  /* 0x00000004ff197424 */ /* 0x000fe400078e00ff */
[----:B------:R-:W-:Y:S02]  /*2860*/  IMAD.MOV.U32 R24, RZ, RZ, 0x1f ;  /* 0x0000001fff187424 */ /* 0x000fe400078e00ff */
[----:B------:R-:W-:Y:S02]  /*2870*/  IMAD.MOV.U32 R23, RZ, RZ, -0x1 ;  /* 0xffffffffff177424 */ /* 0x000fe400078e00ff */
[----:B--2---:R-:W-:Y:S05]  /*2880*/  CALL.REL.NOINC `($__internal_149_$__cuda_sm70_shflsync_bfly_p) ;  /* 0x0000040000007944 */ /* 0x004fea0003c00000 */
[----:B-1----:R-:W-:Y:S01]  /*2890*/  IMAD.MOV.U32 R17, RZ, RZ, R24 ;  /* 0x000000ffff117224 */ /* 0x002fe200078e0018 */
[----:B0-----:R-:W-:Y:S05]  /*28a0*/  BRA `(.L_x_7898) ;  /* 0xffffec9000007947 */ /* 0x001fea000383ffff */
.L_x_7875:
[----:B------:R-:W-:Y:S01]  /*28b0*/  IMAD.MOV.U32 R26, RZ, RZ, R13 ;  /* 0x000000ffff1a7224 */ /* 0x000fe200078e000d */
[----:B------:R-:W-:Y:S01]  /*28c0*/  MOV R14, 0x2910 ;  /* 0x00002910000e7802 */ /* 0x000fe20000000f00 */
[----:B------:R-:W-:-:S02]  /*28d0*/  IMAD.MOV.U32 R25, RZ, RZ, 0x4 ;  /* 0x00000004ff197424 */ /* 0x000fc400078e00ff */
[----:B------:R-:W-:Y:S02]  /*28e0*/  IMAD.MOV.U32 R24, RZ, RZ, 0x1f ;  /* 0x0000001fff187424 */ /* 0x000fe400078e00ff */
[----:B------:R-:W-:Y:S02]  /*28f0*/  IMAD.MOV.U32 R23, RZ, RZ, -0x1 ;  /* 0xffffffffff177424 */ /* 0x000fe400078e00ff */
[----:B01----:R-:W-:Y:S05]  /*2900*/  CALL.REL.NOINC `($__internal_149_$__cuda_sm70_shflsync_bfly_p) ;  /* 0x0000038000007944 */ /* 0x003fea0003c00000 */
        /* <DEDUP_REMOVED lines=10> */
.L_x_7876:
[----:B------:R-:W-:Y:S01]  /*29b0*/  IMAD.MOV.U32 R26, RZ, RZ, R12 ;  /* 0x000000ffff1a7224 */ /* 0x000fe200078e000c */
[----:B------:R-:W-:Y:S01]  /*29c0*/  MOV R14, 0x2a10 ;  /* 0x00002a10000e7802 */ /* 0x000fe20000000f00 */
[----:B------:R-:W-:-:S02]  /*29d0*/  IMAD.MOV.U32 R25, RZ, RZ, 0x2 ;  /* 0x00000002ff197424 */ /* 0x000fc400078e00ff */
[----:B------:R-:W-:Y:S02]  /*29e0*/  IMAD.MOV.U32 R24, RZ, RZ, 0x1f ;  /* 0x0000001fff187424 */ /* 0x000fe400078e00ff */
[----:B------:R-:W-:Y:S02]  /*29f0*/  IMAD.MOV.U32 R23, RZ, RZ, -0x1 ;  /* 0xffffffffff177424 */ /* 0x000fe400078e00ff */
[----:B--23--:R-:W-:Y:S05]  /*2a00*/  CALL.REL.NOINC `($__internal_149_$__cuda_sm70_shflsync_bfly_p) ;  /* 0x0000028000007944 */ /* 0x00cfea0003c00000 */
        /* <DEDUP_REMOVED lines=18> */
.L_x_7877:
        /* <DEDUP_REMOVED lines=8> */
.L_x_7878:
[----:B------:R-:W-:Y:S01]  /*2bb0*/  IMAD.MOV.U32 R26, RZ, RZ, R18 ;  /* 0x000000ffff1a7224 */ /* 0x000fe200078e0012 */
[----:B------:R-:W-:Y:S01]  /*2bc0*/  MOV R14, 0x2c10 ;  /* 0x00002c10000e7802 */ /* 0x000fe20000000f00 */
[----:B------:R-:W-:-:S02]  /*2bd0*/  IMAD.MOV.U32 R25, RZ, RZ, 0x1 ;  /* 0x00000001ff197424 */ /* 0x000fc400078e00ff */
[----:B------:R-:W-:Y:S02]  /*2be0*/  IMAD.MOV.U32 R24, RZ, RZ, 0x1f ;  /* 0x0000001fff187424 */ /* 0x000fe400078e00ff */
[----:B------:R-:W-:Y:S02]  /*2bf0*/  IMAD.MOV.U32 R23, RZ, RZ, -0x1 ;  /* 0xffffffffff177424 */ /* 0x000fe400078e00ff */
[----:B01----:R-:W-:Y:S05]  /*2c00*/  CALL.REL.NOINC `($__internal_149_$__cuda_sm70_shflsync_bfly_p) ;  /* 0x0000008000007944 */ /* 0x003fea0003c00000 */
[----:B-1----:R-:W-:Y:S01]  /*2c10*/  IMAD.MOV.U32 R13, RZ, RZ, R24 ;  /* 0x000000ffff0d7224 */ /* 0x002fe200078e0018 */
[----:B0-----:R-:W-:Y:S01]  /*2c20*/  SEL R26, R16, R19, P0 ;  /* 0x00000013101a7207 */ /* 0x001fe20000000000 */
[----:B------:R-:W-:Y:S01]  /*2c30*/  IMAD.MOV.U32 R25, RZ, RZ, 0x1 ;  /* 0x00000001ff197424 */ /* 0x000fe200078e00ff */
[----:B------:R-:W-:Y:S01]  /*2c40*/  MOV R14, 0x2c80 ;  /* 0x00002c80000e7802 */ /* 0x000fe20000000f00 */
[----:B------:R-:W-:Y:S02]  /*2c50*/  IMAD.MOV.U32 R24, RZ, RZ, 0x1f ;  /* 0x0000001fff187424 */ /* 0x000fe400078e00ff */
[----:B------:R-:W-:Y:S02]  /*2c60*/  IMAD.MOV.U32 R23, RZ, RZ, -0x1 ;  /* 0xffffffffff177424 */ /* 0x000fe400078e00ff */
[----:B------:R-:W-:Y:S05]  /*2c70*/  CALL.REL.NOINC `($__internal_149_$__cuda_sm70_shflsync_bfly_p) ;  /* 0x0000001000007944 */ /* 0x000fea0003c00000 */
[----:B01----:R-:W-:Y:S05]  /*2c80*/  BRA `(.L_x_7902) ;  /* 0xffffea7000007947 */ /* 0x003fea000383ffff */
        .weak           $__internal_149_$__cuda_sm70_shflsync_bfly_p
        .type           $__internal_149_$__cuda_sm70_shflsync_bfly_p,@function
        .size           $__internal_149_$__cuda_sm70_shflsync_bfly_p,(.L_x_11093 - $__internal_149_$__cuda_sm70_shflsync_bfly_p)
$__internal_149_$__cuda_sm70_shflsync_bfly_p:
[----:B------:R-:W-:Y:S01]  /*2c90*/  IMAD.MOV.U32 R15, RZ, RZ, 0x0 ;  /* 0x00000000ff0f7424 */ /* 0x000fe200078e00ff */
[----:B------:R-:W-:Y:S04]  /*2ca0*/  WARPSYNC R23 ;  /* 0x0000001700007348 */ /* 0x000fe80003800000 */
[----:B------:R0:W1:Y:S01]  /*2cb0*/  SHFL.BFLY PT, R24, R26, R25, R24 ;  /* 0x0c0000191a187389 */ /* 0x00006200000e0018 */
[----:B------:R-:W-:Y:S05]  /*2cc0*/  RET.REL.NODEC R14 `(_ZN4vllm3moe10topkGatingILi8ELi256ELi4ELi16ELi32Ej6__halfLNS0_11ScoringFuncE0EEEvPKT5_PKbPfiPT4_PiiiibPKf) ;  /* 0xffffd3300e007950 */ /* 0x000fea0003c3ffff */
.L_x_7903:
        /* <DEDUP_REMOVED lines=11> */
.L_x_11093:


//--------------------- .text._ZN4vllm3moe10topkGatingILi8ELi128ELi4ELi16ELi32Ej6__halfLNS0_11ScoringFuncE0EEEvPKT5_PKbPfiPT4_PiiiibPKf --------------------------
	.section	.text._ZN4vllm3moe10topkGatingILi8ELi128ELi4ELi16ELi32Ej6__halfLNS0_11ScoringFuncE0EEEvPKT5_PKbPfiPT4_PiiiibPKf,"ax",@progbits
	.sectioninfo	@"SHI_REGISTERS=30"
	.align	128
        .global         _ZN4vllm3moe10topkGatingILi8ELi128ELi4ELi16ELi32Ej6__halfLNS0_11ScoringFuncE0EEEvPKT5_PKbPfiPT4_PiiiibPKf
        .type           _ZN4vllm3moe10topkGatingILi8ELi128ELi4ELi16ELi32Ej6__halfLNS0_11ScoringFuncE0EEEvPKT5_PKbPfiPT4_PiiiibPKf,@function
        .size           _ZN4vllm3moe10topkGatingILi8ELi128ELi4ELi16ELi32Ej6__halfLNS0_11ScoringFuncE0EEEvPKT5_PKbPfiPT4_PiiiibPKf,(.L_x_11094 - _ZN4vllm3moe10topkGatingILi8ELi128ELi4ELi16ELi32Ej6__halfLNS0_11ScoringFuncE0EEEvPKT5_PKbPfiPT4_PiiiibPKf)
        .other          _ZN4vllm3moe10topkGatingILi8ELi128ELi4ELi16ELi32Ej6__halfLNS0_11ScoringFuncE0EEEvPKT5_PKbPfiPT4_PiiiibPKf,@"STO_CUDA_ENTRY STV_DEFAULT"
_ZN4vllm3moe10topkGatingILi8ELi128ELi4ELi16ELi32Ej6__halfLNS0_11ScoringFuncE0EEEvPKT5_PKbPfiPT4_PiiiibPKf:
.text._ZN4vllm3moe10topkGatingILi8ELi128ELi4ELi16ELi32Ej6__halfLNS0_11ScoringFuncE0EEEvPKT5_PKbPfiPT4_PiiiibPKf:
        /* <DEDUP_REMOVED lines=140> */
.L_x_7904:
[----:B------:R0:W-:Y:S04]  /*08c0*/  STL.128 [R1], R4 ;  /* 0x0000000401007387 */ /* 0x0001e80000100c00 */
[----:B------:R0:W-:Y:S02]  /*08d0*/  STL.128 [R1+0x10], R8 ;  /* 0x0000100801007387 */ /* 0x0001e40000100c00 */
.L_x_7905:
        /* <DEDUP_REMOVED lines=9> */
.L_x_7919:
        /* <DEDUP_REMOVED lines=33> */
.L_x_7934:
[----:B------:R-:W-:Y:S05]  /*0b80*/  BRA.DIV ~URZ, `(.L_x_7909) ;  /* 0x000011527f007947 */ /* 0x000fea000b800000 */
[----:B------:R2:W3:Y:S04]  /*0b90*/  SHFL.BFLY PT, R18, R13, 0x8, 0x101f ;  /* 0x0d101f000d127f89 */ /* 0x0004e800000e0000 */
[----:B------:R2:W4:Y:S02]  /*0ba0*/  SHFL.BFLY PT, R17, R12, 0x8, 0x101f ;  /* 0x0d101f000c117f89 */ /* 0x00052400000e0000 */
.L_x_7935:
        /* <DEDUP_REMOVED lines=12> */
.L_x_7936:
[----:B-1----:R-:W-:-:S13]  /*0c70*/  FSETP.GEU.FTZ.AND P1, PT, R16, R19, PT ;  /* 0x000000131000720b */ /* 0x002fda0003f3e000 */
[----:B------:R-:W-:-:S04]  /*0c80*/  @P1 FSETP.NEU.FTZ.AND P2, PT, R16, R19, PT ;  /* 0x000000131000120b */ /* 0x000fc80003f5d000 */
[----:B---3--:R-:W-:-:S13]  /*0c90*/  @P1 ISETP.LT.AND P0, PT, R12, R17, !P2 ;  /* 0x000000110c00120c */ /* 0x008fda0005701270 */
[----:B0-----:R-:W-:Y:S01]  /*0ca0*/  FSEL R16, R19, R16, P0 ;  /* 0x0000001013107208 */ /* 0x001fe20000000000 */
[----:B------:R-:W-:Y:S05]  /*0cb0*/  BRA.DIV ~URZ, `(.L_x_7911) ;  /* 0x000012927f007947 */ /* 0x000fea000b800000 */
[----:B------:R0:W1:Y:S02]  /*0cc0*/  SHFL.BFLY PT, R19, R16, 0x2, 0x101f ;  /* 0x0c501f0010137f89 */ /* 0x00006400000e0000 */
.L_x_7937:
[----:B--2---:R-:W-:Y:S01]  /*0cd0*/  FSEL R13, R13, R18, P0 ;  /* 0x000000120d0d7208 */ /* 0x004fe20000000000 */
[----:B------:R-:W-:Y:S05]  /*0ce0*/  BRA.DIV ~URZ, `(.L_x_7912) ;  /* 0x000012e27f007947 */ /* 0x000fea000b800000 */
[----:B------:R-:W-:Y:S01]  /*0cf0*/  SEL R12, R12, R17, P0 ;  /* 0x000000110c0c7207 */ /* 0x000fe20000000000 */
[----:B------:R2:W3:Y:S04]  /*0d00*/  SHFL.BFLY PT, R18, R13, 0x2, 0x101f ;  /* 0x0c501f000d127f89 */ /* 0x0004e800000e0000 */
[----:B------:R2:W4:Y:S02]  /*0d10*/  SHFL.BFLY PT, R17, R12, 0x2, 0x101f ;  /* 0x0c501f000c117f89 */ /* 0x00052400000e0000 */
.L_x_7938:
        /* <DEDUP_REMOVED lines=12> */
.L_x_7939:
        /* <DEDUP_REMOVED lines=26> */
.L_x_7915:
[----:B------:R-:W-:Y:S05]  /*0f80*/  BSYNC B1 ;  /* 0x0000000000017941 */ /* 0x000fea0003800000 */
.L_x_7914:
        /* <DEDUP_REMOVED lines=20> */
.L_x_7918:
[----:B------:R-:W-:Y:S05]  /*10d0*/  BSYNC B1 ;  /* 0x0000000000017941 */ /* 0x000fea0003800000 */
.L_x_7917:
[----:B0-----:R-:W-:Y:S05]  /*10e0*/  BRA `(.L_x_7919) ;  /* 0xfffff88000007947 */ /* 0x001fea000383ffff */
.L_x_7907:
[----:B------:R-:W-:Y:S02]  /*10f0*/  IMAD.MOV.U32 R22, RZ, RZ, RZ ;  /* 0x000000ffff167224 */ /* 0x000fe400078e00ff */
.L_x_7930:
        /* <DEDUP_REMOVED lines=33> */
.L_x_7940:
[----:B------:R-:W-:Y:S05]  /*1310*/  BRA.DIV ~URZ, `(.L_x_7921) ;  /* 0x00000f927f007947 */ /* 0x000fea000b800000 */
[----:B------:R2:W3:Y:S04]  /*1320*/  SHFL.BFLY PT, R17, R12, 0x8, 0x101f ;  /* 0x0d101f000c117f89 */ /* 0x0004e800000e0000 */
[----:B------:R2:W4:Y:S02]  /*1330*/  SHFL.BFLY PT, R16, R13, 0x8, 0x101f ;  /* 0x0d101f000d107f89 */ /* 0x00052400000e0000 */
.L_x_7941:
        /* <DEDUP_REMOVED lines=12> */
.L_x_7942:
[----:B-1----:R-:W-:-:S13]  /*1400*/  FSETP.GEU.FTZ.AND P1, PT, R19, R18, PT ;  /* 0x000000121300720b */ /* 0x002fda0003f3e000 */
[----:B------:R-:W-:-:S04]  /*1410*/  @P1 FSETP.NEU.FTZ.AND P2, PT, R19, R18, PT ;  /* 0x000000121300120b */ /* 0x000fc80003f5d000 */
[----:B---3--:R-:W-:-:S13]  /*1420*/  @P1 ISETP.LT.AND P0, PT, R16, R13, !P2 ;  /* 0x0000000d1000120c */ /* 0x008fda0005701270 */
[----:B0-----:R-:W-:Y:S01]  /*1430*/  FSEL R19, R18, R19, P0 ;  /* 0x0000001312137208 */ /* 0x001fe20000000000 */
[----:B------:R-:W-:Y:S05]  /*1440*/  BRA.DIV ~URZ, `(.L_x_7923) ;  /* 0x000010d27f007947 */ /* 0x000fea000b800000 */
[----:B------:R0:W1:Y:S02]  /*1450*/  SHFL.BFLY PT, R18, R19, 0x2, 0x101f ;  /* 0x0c501f0013127f89 */ /* 0x00006400000e0000 */
.L_x_7943:
[----:B--2---:R-:W-:Y:S01]  /*1460*/  FSEL R17, R17, R12, P0 ;  /* 0x0000000c11117208 */ /* 0x004fe20000000000 */
[----:B------:R-:W-:Y:S05]  /*1470*/  BRA.DIV ~URZ, `(.L_x_7924) ;  /* 0x000011227f007947 */ /* 0x000fea000b800000 */
[----:B------:R-:W-:Y:S01]  /*1480*/  SEL R13, R16, R13, P0 ;  /* 0x0000000d100d7207 */ /* 0x000fe20000000000 */
[----:B------:R2:W3:Y:S04]  /*1490*/  SHFL.BFLY PT, R12, R17, 0x2, 0x101f ;  /* 0x0c501f00110c7f89 */ /* 0x0004e800000e0000 */
[----:B------:R2:W4:Y:S02]  /*14a0*/  SHFL.BFLY PT, R16, R13, 0x2, 0x101f ;  /* 0x0c501f000d107f89 */ /* 0x00052400000e0000 */
.L_x_7944:
        /* <DEDUP_REMOVED lines=12> */
.L_x_7945:
        /* <DEDUP_REMOVED lines=25> */
.L_x_7927:
[----:B------:R-:W-:Y:S05]  /*1700*/  BSYNC B1 ;  /* 0x0000000000017941 */ /* 0x000fea0003800000 */
.L_x_7926:
        /* <DEDUP_REMOVED lines=20> */
.L_x_7929:
[----:B------:R-:W-:Y:S05]  /*1850*/  BSYNC B1 ;  /* 0x0000000000017941 */ /* 0x000fea0003800000 */
.L_x_7928:
[----:B0-----:R-:W-:Y:S05]  /*1860*/  BRA `(.L_x_7930) ;  /* 0xfffff89000007947 */ /* 0x001fea000383ffff */
.L_x_7916:
[----:B------:R-:W-:Y:S05]  /*1870*/  BSYNC B0 ;  /* 0x0000000000007941 */ /* 0x000fea0003800000 */
.L_x_7906:
        /* <DEDUP_REMOVED lines=19> */
.L_x_7932:
        /* <DEDUP_REMOVED lines=20> */
.L_x_7931:
        /* <DEDUP_REMOVED lines=12> */
.L_x_7933:
        /* <DEDUP_REMOVED lines=11> */
.L_x_7908:
[----:B------:R-:W-:Y:S01]  /*1c60*/  IMAD.MOV.U32 R26, RZ, RZ, R19 ;  /* 0x000000ffff1a7224 */ /* 0x000fe200078e0013 */
[----:B------:R-:W-:Y:S01]  /*1c70*/  MOV R14, 0x1cc0 ;  /* 0x00001cc0000e7802 */ /* 0x000fe20000000f00 */
[----:B------:R-:W-:Y:S02]  /*1c80*/  IMAD.MOV.U32 R25, RZ, RZ, 0x8 ;  /* 0x00000008ff197424 */ /* 0x000fe400078e00ff */
[----:B------:R-:W-:Y:S02]  /*1c90*/  IMAD.MOV.U32 R24, RZ, RZ, 0x101f ;  /* 0x0000101fff187424 */ /* 0x000fe400078e00ff */
[----:B------:R-:W-:Y:S02]  /*1ca0*/  IMAD.MOV.U32 R23, RZ, RZ, -0x1 ;  /* 0xffffffffff177424 */ /* 0x000fe400078e00ff */
[----:B------:R-:W-:Y:S05]  /*1cb0*/  CALL.REL.NOINC `($__internal_150_$__cuda_sm70_shflsync_bfly_p) ;  /* 0x00000b4000007944 */ /* 0x000fea0003c00000 */
[----:B-1----:R-:W-:Y:S01]  /*1cc0*/  IMAD.MOV.U32 R16, RZ, RZ, R24 ;  /* 0x000000ffff107224 */ /* 0x002fe200078e0018 */
[----:B0-----:R-:W-:Y:S05]  /*1cd0*/  BRA `(.L_x_7934) ;  /* 0xffffeea000007947 */ /* 0x001fea000383ffff */
.L_x_7909:
[----:B------:R-:W-:Y:S01]  /*1ce0*/  IMAD.MOV.U32 R26, RZ, RZ, R13 ;  /* 0x000000ffff1a7224 */ /* 0x000fe200078e000d */
[----:B------:R-:W-:Y:S01]  /*1cf0*/  MOV R14, 0x1d40 ;  /* 0x00001d40000e7802 */ /* 0x000fe20000000f00 */
[----:B------:R-:W-:Y:S02]  /*1d00*/  IMAD.MOV.U32 R25, RZ, RZ, 0x8 ;  /* 0x00000008ff197424 */ /* 0x000fe400078e00ff */
[----:B------:R-:W-:-:S02]  /*1d10*/  IMAD.MOV.U32 R24, RZ, RZ, 0x101f ;  /* 0x0000101fff187424 */ /* 0x000fc400078e00ff */
[----:B------:R-:W-:Y:S02]  /*1d20*/  IMAD.MOV.U32 R23, RZ, RZ, -0x1 ;  /* 0xffffffffff177424 */ /* 0x000fe400078e00ff */
[----:B01----:R-:W-:Y:S05]  /*1d30*/  CALL.REL.NOINC `($__internal_150_$__cuda_sm70_shflsync_bfly_p) ;  /* 0x00000ac000007944 */ /* 0x003fea0003c00000 */
[----:B-1----:R-:W-:Y:S01]  /*1d40*/  IMAD.MOV.U32 R18, RZ, RZ, R24 ;  /* 0x000000ffff127224 */ /* 0x002fe200078e0018 */
[----:B------:R-:W-:Y:S01]  /*1d50*/  MOV R14, 0x1db0 ;  /* 0x00001db0000e7802 */ /* 0x000fe20000000f00 */
[----:B0-----:R-:W-:Y:S02]  /*1d60*/  IMAD.MOV.U32 R26, RZ, RZ, R12 ;  /* 0x000000ffff1a7224 */ /* 0x001fe400078e000c */
[----:B------:R-:W-:Y:S02]  /*1d70*/  IMAD.MOV.U32 R25, RZ, RZ, 0x8 ;  /* 0x00000008ff197424 */ /* 0x000fe400078e00ff */
[----:B------:R-:W-:Y:S02]  /*1d80*/  IMAD.MOV.U32 R24, RZ, RZ, 0x101f ;  /* 0x0000101fff187424 */ /* 0x000fe400078e00ff */
[----:B------:R-:W-:Y:S02]  /*1d90*/  IMAD.MOV.U32 R23, RZ, RZ, -0x1 ;  /* 0xffffffffff177424 */ /* 0x000fe400078e00ff */
[----:B------:R-:W-:Y:S05]  /*1da0*/  CALL.REL.NOINC `($__internal_150_$__cuda_sm70_shflsync_bfly_p) ;  /* 0x00000a5000007944 */ /* 0x000fea0003c00000 */
[----:B-1----:R-:W-:Y:S01]  /*1db0*/  IMAD.MOV.U32 R17, RZ, RZ, R24 ;  /* 0x000000ffff117224 */ /* 0x002fe200078e0018 */
[----:B0-----:R-:W-:Y:S05]  /*1dc0*/  BRA `(.L_x_7935) ;  /* 0xffffede000007947 */ /* 0x001fea000383ffff */
.L_x_7910:
[----:B------:R-:W-:Y:S01]  /*1dd0*/  IMAD.MOV.U32 R26, RZ, RZ, R16 ;  /* 0x000000ffff1a7224 */ /* 0x000fe200078e0010 */
[----:B------:R-:W-:Y:S01]  /*1de0*/  MOV R14, 0x1e30 ;  /* 0x00001e30000e7802 */ /* 0x000fe20000000f00 */
[----:B------:R-:W-:-:S02]  /*1df0*/  IMAD.MOV.U32 R25, RZ, RZ, 0x4 ;  /* 0x00000004ff197424 */ /* 0x000fc400078e00ff */
[----:B------:R-:W-:Y:S02]  /*1e00*/  IMAD.MOV.U32 R24, RZ, RZ, 0x101f ;  /* 0x0000101fff187424 */ /* 0x000fe400078e00ff */
[----:B------:R-:W-:Y:S02]  /*1e10*/  IMAD.MOV.U32 R23, RZ, RZ, -0x1 ;  /* 0xffffffffff177424 */ /* 0x000fe400078e00ff */
[----:B0-23--:R-:W-:Y:S05]  /*1e20*/  CALL.REL.NOINC `($__internal_150_$__cuda_sm70_shflsync_bfly_p) ;  /* 0x000009d000007944 */ /* 0x00dfea0003c00000 */
[----:B------:R-:W-:Y:S01]  /*1e30*/  FSEL R18, R18, R13, P1 ;  /* 0x0000000d12127208 */ /* 0x000fe20000800000 */
[----:B-1----:R-:W-:Y:S01]  /*1e40*/  IMAD.MOV.U32 R19, RZ, RZ, R24 ;  /* 0x000000ffff137224 */ /* 0x002fe200078e0018 */
[----:B------:R-:W-:Y:S01]  /*1e50*/  MOV R14, 0x1eb0 ;  /* 0x00001eb0000e7802 */ /* 0x000fe20000000f00 */
[----:B0-----:R-:W-:Y:S02]  /*1e60*/  IMAD.MOV.U32 R25, RZ, RZ, 0x4 ;  /* 0x00000004ff197424 */ /* 0x001fe400078e00ff */
[----:B------:R-:W-:Y:S02]  /*1e70*/  IMAD.MOV.U32 R24, RZ, RZ, 0x101f ;  /* 0x0000101fff187424 */ /* 0x000fe400078e00ff */
[----:B------:R-:W-:Y:S02]  /*1e80*/  IMAD.MOV.U32 R23, RZ, RZ, -0x1 ;  /* 0xffffffffff177424 */ /* 0x000fe400078e00ff */
[----:B------:R-:W-:-:S02]  /*1e90*/  IMAD.MOV.U32 R26, RZ, RZ, R18 ;  /* 0x000000ffff1a7224 */ /* 0x000fc400078e0012 */
[----:B------:R-:W-:Y:S05]  /*1ea0*/  CALL.REL.NOINC `($__internal_150_$__cuda_sm70_shflsync_bfly_p) ;  /* 0x0000095000007944 */ /* 0x000fea0003c00000 */
[----:B------:R-:W-:Y:S01]  /*1eb0*/  SEL R17, R17, R12, P1 ;  /* 0x0000000c11117207 */ /* 0x000fe20000800000 */
[----:B-1----:R-:W-:Y:S01]  /*1ec0*/  IMAD.MOV.U32 R13, RZ, RZ, R24 ;  /* 0x000000ffff0d7224 */ /* 0x002fe200078e0018 */
[----:B------:R-:W-:Y:S01]  /*1ed0*/  MOV R14, 0x1f30 ;  /* 0x00001f30000e7802 */ /* 0x000fe20000000f00 */
[----:B0-----:R-:W-:-:S02]  /*1ee0*/  IMAD.MOV.U32 R25, RZ, RZ, 0x4 ;  /* 0x00000004ff197424 */ /* 0x001fc400078e00ff */
[----:B------:R-:W-:Y:S02]  /*1ef0*/  IMAD.MOV.U32 R24, RZ, RZ, 0x101f ;  /* 0x0000101fff187424 */ /* 0x000fe400078e00ff */
[----:B------:R-:W-:Y:S02]  /*1f00*/  IMAD.MOV.U32 R23, RZ, RZ, -0x1 ;  /* 0xffffffffff177424 */ /* 0x000fe400078e00ff */
[----:B------:R-:W-:Y:S02]  /*1f10*/  IMAD.MOV.U32 R26, RZ, RZ, R17 ;  /* 0x000000ffff1a7224 */ /* 0x000fe400078e0011 */
[----:B------:R-:W-:Y:S05]  /*1f20*/  CALL.REL.NOINC `($__internal_150_$__cuda_sm70_shflsync_bfly_p) ;  /* 0x000008d000007944 */ /* 0x000fea0003c00000 */
[----:B-1----:R-:W-:Y:S01]  /*1f30*/  IMAD.MOV.U32 R12, RZ, RZ, R24 ;  /* 0x000000ffff0c7224 */ /* 0x002fe200078e0018 */
[----:B0-----:R-:W-:Y:S05]  /*1f40*/  BRA `(.L_x_7936) ;  /* 0xffffed2000007947 */ /* 0x001fea000383ffff */
.L_x_7911:
[----:B------:R-:W-:Y:S01]  /*1f50*/  IMAD.MOV.U32 R26, RZ, RZ, R16 ;  /* 0x000000ffff1a7224 */ /* 0x000fe200078e0010 */
[----:B------:R-:W-:Y:S01]  /*1f60*/  MOV R14, 0x1fb0 ;  /* 0x00001fb0000e7802 */ /* 0x000fe20000000f00 */
[----:B------:R-:W-:Y:S02]  /*1f70*/  IMAD.MOV.U32 R25, RZ, RZ, 0x2 ;  /* 0x00000002ff197424 */ /* 0x000fe400078e00ff */
[----:B------:R-:W-:Y:S02]  /*1f80*/  IMAD.MOV.U32 R24, RZ, RZ, 0x101f ;  /* 0x0000101fff187424 */ /* 0x000fe400078e00ff */
[----:B------:R-:W-:-:S02]  /*1f90*/  IMAD.MOV.U32 R23, RZ, RZ, -0x1 ;  /* 0xffffffffff177424 */ /* 0x000fc400078e00ff */
[----:B--2---:R-:W-:Y:S05]  /*1fa0*/  CALL.REL.NOINC `($__internal_150_$__cuda_sm70_shflsync_bfly_p) ;  /* 0x0000085000007944 */ /* 0x004fea0003c00000 */
[----:B-1----:R-:W-:Y:S01]  /*1fb0*/  IMAD.MOV.U32 R19, RZ, RZ, R24 ;  /* 0x000000ffff137224 */ /* 0x002fe200078e0018 */
[----:B0-----:R-:W-:Y:S05]  /*1fc0*/  BRA `(.L_x_7937) ;  /* 0xffffed0000007947 */ /* 0x001fea000383ffff */
.L_x_7912:
[----:B------:R-:W-:Y:S01]  /*1fd0*/  IMAD.MOV.U32 R26, RZ, RZ, R13 ;  /* 0x000000ffff1a7224 */ /* 0x000fe200078e000d */
[----:B------:R-:W-:Y:S01]  /*1fe0*/  MOV R14, 0x2030 ;  /* 0x00002030000e7802 */ /* 0x000fe20000000f00 */
[----:B------:R-:W-:-:S02]  /*1ff0*/  IMAD.MOV.U32 R25, RZ, RZ, 0x2 ;  /* 0x00000002ff197424 */ /* 0x000fc400078e00ff */
[----:B------:R-:W-:Y:S02]  /*2000*/  IMAD.MOV.U32 R24, RZ, RZ, 0x101f ;  /* 0x0000101fff187424 */ /* 0x000fe400078e00ff */
[----:B------:R-:W-:Y:S02]  /*2010*/  IMAD.MOV.U32 R23, RZ, RZ, -0x1 ;  /* 0xffffffffff177424 */ /* 0x000fe400078e00ff */
[----:B01----:R-:W-:Y:S05]  /*2020*/  CALL.REL.NOINC `($__internal_150_$__cuda_sm70_shflsync_bfly_p) ;  /* 0x000007d000007944 */ /* 0x003fea0003c00000 */
[----:B------:R-:W-:Y:S01]  /*2030*/  SEL R12, R12, R17, P0 ;  /* 0x000000110c0c7207 */ /* 0x000fe20000000000 */
[----:B-1----:R-:W-:Y:S01]  /*2040*/  IMAD.MOV.U32 R18, RZ, RZ, R24 ;  /* 0x000000ffff127224 */ /* 0x002fe200078e0018 */
[----:B------:R-:W-:Y:S01]  /*2050*/  MOV R14, 0x20b0 ;  /* 0x000020b0000e7802 */ /* 0x000fe20000000f00 */
[----:B0-----:R-:W-:Y:S02]  /*2060*/  IMAD.MOV.U32 R25, RZ, RZ, 0x2 ;  /* 0x00000002ff197424 */ /* 0x001fe400078e00ff */
[----:B------:R-:W-:Y:S02]  /*2070*/  IMAD.MOV.U32 R24, RZ, RZ, 0x101f ;  /* 0x0000101fff187424 */ /* 0x000fe400078e00ff */
[----:B------:R-:W-:Y:S02]  /*2080*/  IMAD.MOV.U32 R23, RZ, RZ, -0x1 ;  /* 0xffffffffff177424 */ /* 0x000fe400078e00ff */
[----:B------:R-:W-:-:S02]  /*2090*/  IMAD.MOV.U32 R26, RZ, RZ, R12 ;  /* 0x000000ffff1a7224 */ /* 0x000fc400078e000c */
[----:B------:R-:W-:Y:S05]  /*20a0*/  CALL.REL.NOINC `($__internal_150_$__cuda_sm70_shflsync_bfly_p) ;  /* 0x0000075000007944 */ /* 0x000fea0003c00000 */
[----:B-1----:R-:W-:Y:S01]  /*20b0*/  IMAD.MOV.U32 R17, RZ, RZ, R24 ;  /* 0x000000ffff117224 */ /* 0x002fe200078e0018 */
[----:B0-----:R-:W-:Y:S05]  /*20c0*/  BRA `(.L_x_7938) ;  /* 0xffffec5000007947 */ /* 0x001fea000383ffff */
.L_x_7913:
[----:B------:R-:W-:Y:S01]  /*20d0*/  IMAD.MOV.U32 R26, RZ, RZ, R16 ;  /* 0x000000ffff1a7224 */ /* 0x000fe200078e0010 */
[----:B------:R-:W-:Y:S01]  /*20e0*/  MOV R14, 0x2130 ;  /* 0x00002130000e7802 */ /* 0x000fe20000000f00 */
[----:B------:R-:W-:-:S02]  /*20f0*/  IMAD.MOV.U32 R25, RZ, RZ, 0x1 ;  /* 0x00000001ff197424 */ /* 0x000fc400078e00ff */
[----:B------:R-:W-:Y:S02]  /*2100*/  IMAD.MOV.U32 R24, RZ, RZ, 0x101f ;  /* 0x0000101fff187424 */ /* 0x000fe400078e00ff */
[----:B------:R-:W-:Y:S02]  /*2110*/  IMAD.MOV.U32 R23, RZ, RZ, -0x1 ;  /* 0xffffffffff177424 */ /* 0x000fe400078e00ff */
[----:B--23--:R-:W-:Y:S05]  /*2120*/  CALL.REL.NOINC `($__internal_150_$__cuda_sm70_shflsync_bfly_p) ;  /* 0x000006d000007944 */ /* 0x00cfea0003c00000 */
        /* <DEDUP_REMOVED lines=8> */
[----:B0-----:R-:W-:Y:S01]  /*21b0*/  SEL R26, R17, R12, P1 ;  /* 0x0000000c111a7207 */ /* 0x001fe20000800000 */
[----:B-1----:R-:W-:Y:S01]  /*21c0*/  IMAD.MOV.U32 R12, RZ, RZ, R24 ;  /* 0x000000ffff0c7224 */ /* 0x002fe200078e0018 */
[----:B------:R-:W-:Y:S01]  /*21d0*/  MOV R14, 0x2220 ;  /* 0x00002220000e7802 */ /* 0x000fe20000000f00 */
[----:B------:R-:W-:-:S02]  /*21e0*/  IMAD.MOV.U32 R25, RZ, RZ, 0x1 ;  /* 0x00000001ff197424 */ /* 0x000fc400078e00ff */
[----:B------:R-:W-:Y:S02]  /*21f0*/  IMAD.MOV.U32 R24, RZ, RZ, 0x101f ;  /* 0x0000101fff187424 */ /* 0x000fe400078e00ff */
[----:B------:R-:W-:Y:S02]  /*2200*/  IMAD.MOV.U32 R23, RZ, RZ, -0x1 ;  /* 0xffffffffff177424 */ /* 0x000fe400078e00ff */
[----:B------:R-:W-:Y:S05]  /*2210*/  CALL.REL.NOINC `($__internal_150_$__cuda_sm70_shflsync_bfly_p) ;  /* 0x000005e000007944 */ /* 0x000fea0003c00000 */
[----:B01----:R-:W-:Y:S05]  /*2220*/  BRA `(.L_x_7939) ;  /* 0xffffebb000007947 */ /* 0x003fea000383ffff */
.L_x_7920:
        /* <DEDUP_REMOVED lines=8> */
.L_x_7921:
[----:B------:R-:W-:Y:S01]  /*22b0*/  IMAD.MOV.U32 R26, RZ, RZ, R12 ;  /* 0x000000ffff1a7224 */ /* 0x000fe200078e000c */
[----:B------:R-:W-:Y:S01]  /*22c0*/  MOV R14, 0x2310 ;  /* 0x00002310000e7802 */ /* 0x000fe20000000f00 */
[----:B------:R-:W-:-:S02]  /*22d0*/  IMAD.MOV.U32 R25, RZ, RZ, 0x8 ;  /* 0x00000008ff197424 */ /* 0x000fc400078e00ff */
[----:B------:R-:W-:Y:S02]  /*22e0*/  IMAD.MOV.U32 R24, RZ, RZ, 0x101f ;  /* 0x0000101fff187424 */ /* 0x000fe400078e00ff */
[----:B------:R-:W-:Y:S02]  /*22f0*/  IMAD.MOV.U32 R23, RZ, RZ, -0x1 ;  /* 0xffffffffff177424 */ /* 0x000fe400078e00ff */
[----:B01----:R-:W-:Y:S05]  /*2300*/  CALL.REL.NOINC `($__internal_150_$__cuda_sm70_shflsync_bfly_p) ;  /* 0x000004f000007944 */ /* 0x003fea0003c00000 */
[----:B-1----:R-:W-:Y:S01]  /*2310*/  IMAD.MOV.U32 R17, RZ, RZ, R24 ;  /* 0x000000ffff117224 */ /* 0x002fe200078e0018 */
[----:B------:R-:W-:Y:S01]  /*2320*/  MOV R14, 0x2380 ;  /* 0x00002380000e7802 */ /* 0x000fe20000000f00 */
[----:B0-----:R-:W-:Y:S02]  /*2330*/  IMAD.MOV.U32 R26, RZ, RZ, R13 ;  /* 0x000000ffff1a7224 */ /* 0x001fe400078e000d */
[----:B------:R-:W-:Y:S02]  /*2340*/  IMAD.MOV.U32 R25, RZ, RZ, 0x8 ;  /* 0x00000008ff197424 */ /* 0x000fe400078e00ff */
[----:B------:R-:W-:Y:S02]  /*2350*/  IMAD.MOV.U32 R24, RZ, RZ, 0x101f ;  /* 0x0000101fff187424 */ /* 0x000fe400078e00ff */
[----:B------:R-:W-:-:S02]  /*2360*/  IMAD.MOV.U32 R23, RZ, RZ, -0x1 ;  /* 0xffffffffff177424 */ /* 0x000fc400078e00ff */
[----:B------:R-:W-:Y:S05]  /*2370*/  CALL.REL.NOINC `($__internal_150_$__cuda_sm70_shflsync_bfly_p) ;  /* 0x0000048000007944 */ /* 0x000fea0003c00000 */
[----:B-1----:R-:W-:Y:S01]  /*2380*/  IMAD.MOV.U32 R16, RZ, RZ, R24 ;  /* 0x000000ffff107224 */ /* 0x002fe200078e0018 */
[----:B0-----:R-:W-:Y:S05]  /*2390*/  BRA `(.L_x_7941) ;  /* 0xffffefa000007947 */ /* 0x001fea000383ffff */
.L_x_7922:
        /* <DEDUP_REMOVED lines=24> */
.L_x_7923:
        /* <DEDUP_REMOVED lines=8> */
.L_x_7924:
        /* <DEDUP_REMOVED lines=16> */
.L_x_7925:
        /* <DEDUP_REMOVED lines=15> */
[----:B0-----:R-:W-:Y:S01]  /*2790*/  SEL R26, R16, R13, P1 ;  /* 0x0000000d101a7207 */ /* 0x001fe20000800000 */
[----:B------:R-:W-:Y:S01]  /*27a0*/  IMAD.MOV.U32 R25, RZ, RZ, 0x1 ;  /* 0x00000001ff197424 */ /* 0x000fe200078e00ff */
[----:B------:R-:W-:Y:S01]  /*27b0*/  MOV R14, 0x27f0 ;  /* 0x000027f0000e7802 */ /* 0x000fe20000000f00 */
[----:B------:R-:W-:-:S02]  /*27c0*/  IMAD.MOV.U32 R24, RZ, RZ, 0x101f ;  /* 0x0000101fff187424 */ /* 0x000fc400078e00ff */
[----:B------:R-:W-:Y:S02]  /*27d0*/  IMAD.MOV.U32 R23, RZ, RZ, -0x1 ;  /* 0xffffffffff177424 */ /* 0x000fe400078e00ff */
[----:B------:R-:W-:Y:S05]  /*27e0*/  CALL.REL.NOINC `($__internal_150_$__cuda_sm70_shflsync_bfly_p) ;  /* 0x0000001000007944 */ /* 0x000fea0003c00000 */
[----:B01----:R-:W-:Y:S05]  /*27f0*/  BRA `(.L_x_7945) ;  /* 0xffffed7000007947 */ /* 0x003fea000383ffff */
        .weak           $__internal_150_$__cuda_sm70_shflsync_bfly_p
        .type           $__internal_150_$__cuda_sm70_shflsync_bfly_p,@function
        .size           $__internal_150_$__cuda_sm70_shflsync_bfly_p,(.L_x_11094 - $__internal_150_$__cuda_sm70_shflsync_bfly_p)
$__internal_150_$__cuda_sm70_shflsync_bfly_p:
[----:B------:R-:W-:Y:S01]  /*2800*/  IMAD.MOV.U32 R15, RZ, RZ, 0x0 ;  /* 0x00000000ff0f7424 */ /* 0x000fe200078e00ff */
[----:B------:R-:W-:Y:S04]  /*2810*/  WARPSYNC R23 ;  /* 0x0000001700007348 */ /* 0x000fe80003800000 */
[----:B------:R0:W1:Y:S01]  /*2820*/  SHFL.BFLY PT, R24, R26, R25, R24 ;  /* 0x0c0000191a187389 */ /* 0x00006200000e0018 */
[----:B------:R-:W-:Y:S05]  /*2830*/  RET.REL.NODEC R14 `(_ZN4vllm3moe10topkGatingILi8ELi128ELi4ELi16ELi32Ej6__halfLNS0_11ScoringFuncE0EEEvPKT5_PKbPfiPT4_PiiiibPKf) ;  /* 0xffffd7c00e007950 */ /* 0x000fea0003c3ffff */
.L_x_7946:
        /* <DEDUP_REMOVED lines=12> */
.L_x_11094:


//--------------------- .text._ZN4vllm3moe10topkGatingILi8ELi64ELi4ELi16ELi32Ej6__halfLNS0_11ScoringFuncE0EEEvPKT5_PKbPfiPT4_PiiiibPKf --------------------------
	.section	.text._ZN4vllm3moe10topkGatingILi8ELi64ELi4ELi16ELi32Ej6__halfLNS0_11ScoringFuncE0EEEvPKT5_PKbPfiPT4_PiiiibPKf,"ax",@progbits
	.sectioninfo	@"SHI_REGISTERS=32"
	.align	128
        .global         _ZN4vllm3moe10topkGatingILi8ELi64ELi4ELi16ELi32Ej6__halfLNS0_11ScoringFuncE0EEEvPKT5_PKbPfiPT4_PiiiibPKf
        .type           _ZN4vllm3moe10topkGatingILi8ELi64ELi4ELi16ELi32Ej6__halfLNS0_11ScoringFuncE0EEEvPKT5_PKbPfiPT4_PiiiibPKf,@function
        .size           _ZN4vllm3moe10topkGatingILi8ELi64ELi4ELi16ELi32Ej6__halfLNS0_11ScoringFuncE0EEEvPKT5_PKbPfiPT4_PiiiibPKf,(.L_x_11095 - _ZN4vllm3moe10topkGatingILi8ELi64ELi4ELi16ELi32Ej6__halfLNS0_11ScoringFuncE0EEEvPKT5_PKbPfiPT4_PiiiibPKf)
        .other          _ZN4vllm3moe10topkGatingILi8ELi64ELi4ELi16ELi32Ej6__halfLNS0_11ScoringFuncE0EEEvPKT5_PKbPfiPT4_PiiiibPKf,@"STO_CUDA_ENTRY STV_DEFAULT"
_ZN4vllm3moe10topkGatingILi8ELi64ELi4ELi16ELi32Ej6__halfLNS0_11ScoringFuncE0EEEvPKT5_PKbPfiPT4_PiiiibPKf:
.text._ZN4vllm3moe10topkGatingILi8ELi64ELi4ELi16ELi32Ej6__halfLNS0_11ScoringFuncE0EEEvPKT5_PKbPfiPT4_PiiiibPKf:
        /* <DEDUP_REMOVED lines=136> */
.L_x_7947:
[----:B------:R0:W-:Y:S04]  /*0880*/  STL.128 [R1], R4 ;  /* 0x0000000401007387 */ /* 0x0001e80000100c00 */
[----:B------:R0:W-:Y:S02]  /*0890*/  STL.128 [R1+0x10], R8 ;  /* 0x0000100801007387 */ /* 0x0001e40000100c00 */
.L_x_7948:
        /* <DEDUP_REMOVED lines=9> */
.L_x_7961:
        /* <DEDUP_REMOVED lines=33> */
.L_x_7975:
[----:B------:R-:W-:Y:S05]  /*0b40*/  BRA.DIV ~URZ, `(.L_x_7952) ;  /* 0x00000ff27f007947 */ /* 0x000fea000b800000 */
[----:B------:R2:W3:Y:S04]  /*0b50*/  SHFL.BFLY PT, R19, R18, 0x4, 0x181f ;  /* 0x0c981f0012137f89 */ /* 0x0004e800000e0000 */
[----:B------:R2:W4:Y:S02]  /*0b60*/  SHFL.BFLY PT, R12, R13, 0x4, 0x181f ;  /* 0x0c981f000d0c7f89 */ /* 0x00052400000e0000 */
.L_x_7976:
        /* <DEDUP_REMOVED lines=12> */
.L_x_7977:
[----:B-1----:R-:W-:-:S13]  /*0c30*/  FSETP.GEU.FTZ.AND P1, PT, R16, R17, PT ;  /* 0x000000111000720b */ /* 0x002fda0003f3e000 */
[----:B------:R-:W-:-:S04]  /*0c40*/  @P1 FSETP.NEU.FTZ.AND P2, PT, R16, R17, PT ;  /* 0x000000111000120b */ /* 0x000fc80003f5d000 */
[----:B---3--:R-:W-:-:S13]  /*0c50*/  @P1 ISETP.LT.AND P0, PT, R13, R12, !P2 ;  /* 0x0000000c0d00120c */ /* 0x008fda0005701270 */
[----:B0-----:R-:W-:Y:S01]  /*0c60*/  FSEL R16, R17, R16, P0 ;  /* 0x0000001011107208 */ /* 0x001fe20000000000 */
[----:B------:R-:W-:Y:S05]  /*0c70*/  BRA.DIV ~URZ, `(.L_x_7954) ;  /* 0x000011327f007947 */ /* 0x000fea000b800000 */
[----:B------:R0:W1:Y:S02]  /*0c80*/  SHFL.BFLY PT, R17, R16, 0x1, 0x181f ;  /* 0x0c381f0010117f89 */ /* 0x00006400000e0000 */
.L_x_7978:
[----:B--2---:R-:W-:Y:S01]  /*0c90*/  FSEL R18, R18, R19, P0 ;  /* 0x0000001312127208 */ /* 0x004fe20000000000 */
[----:B------:R-:W-:Y:S05]  /*0ca0*/  BRA.DIV ~URZ, `(.L_x_7955) ;  /* 0x000011827f007947 */ /* 0x000fea000b800000 */
[----:B------:R-:W-:Y:S02]  /*0cb0*/  SEL R26, R13, R12, P0 ;  /* 0x0000000c0d1a7207 */ /* 0x000fe40000000000 */
[----:B------:R2:W3:Y:S04]  /*0cc0*/  SHFL.BFLY PT, R13, R18, 0x1, 0x181f ;  /* 0x0c381f00120d7f89 */ /* 0x0004e800000e0000 */
[----:B------:R2:W4:Y:S02]  /*0cd0*/  SHFL.BFLY PT, R24, R26, 0x1, 0x181f ;  /* 0x0c381f001a187f89 */ /* 0x00052400000e0000 */
.L_x_7979:
        /* <DEDUP_REMOVED lines=27> */
.L_x_7957:
[----:B------:R-:W-:Y:S05]  /*0e90*/  BSYNC B1 ;  /* 0x0000000000017941 */ /* 0x000fea0003800000 */
.L_x_7956:
        /* <DEDUP_REMOVED lines=20> */
.L_x_7960:
[----:B------:R-:W-:Y:S05]  /*0fe0*/  BSYNC B1 ;  /* 0x0000000000017941 */ /* 0x000fea0003800000 */
.L_x_7959:
[----:B0-----:R-:W-:Y:S05]  /*0ff0*/  BRA `(.L_x_7961) ;  /* 0xfffff93000007947 */ /* 0x001fea000383ffff */
.L_x_7950:
[----:B------:R-:W-:Y:S02]  /*1000*/  IMAD.MOV.U32 R22, RZ, RZ, RZ ;  /* 0x000000ffff167224 */ /* 0x000fe400078e00ff */
.L_x_7971:
        /* <DEDUP_REMOVED lines=33> */
.L_x_7980:
[----:B------:R-:W-:Y:S05]  /*1220*/  BRA.DIV ~URZ, `(.L_x_7963) ;  /* 0x00000d627f007947 */ /* 0x000fea000b800000 */
[----:B------:R2:W3:Y:S04]  /*1230*/  SHFL.BFLY PT, R18, R13, 0x4, 0x181f ;  /* 0x0c981f000d127f89 */ /* 0x0004e800000e0000 */
[----:B------:R2:W4:Y:S02]  /*1240*/  SHFL.BFLY PT, R16, R19, 0x4, 0x181f ;  /* 0x0c981f0013107f89 */ /* 0x00052400000e0000 */
.L_x_7981:
        /* <DEDUP_REMOVED lines=12> */
.L_x_7982:
[----:B-1----:R-:W-:-:S13]  /*1310*/  FSETP.GEU.FTZ.AND P1, PT, R12, R17, PT ;  /* 0x000000110c00720b */ /* 0x002fda0003f3e000 */
[----:B------:R-:W-:-:S04]  /*1320*/  @P1 FSETP.NEU.FTZ.AND P2, PT, R12, R17, PT ;  /* 0x000000110c00120b */ /* 0x000fc80003f5d000 */
[----:B---3--:R-:W-:-:S13]  /*1330*/  @P1 ISETP.LT.AND P0, PT, R16, R19, !P2 ;  /* 0x000000131000120c */ /* 0x008fda0005701270 */
[----:B0-----:R-:W-:Y:S01]  /*1340*/  FSEL R12, R17, R12, P0 ;  /* 0x0000000c110c7208 */ /* 0x001fe20000000000 */
[----:B------:R-:W-:Y:S05]  /*1350*/  BRA.DIV ~URZ, `(.L_x_7965) ;  /* 0x00000ea27f007947 */ /* 0x000fea000b800000 */
[----:B------:R0:W1:Y:S02]  /*1360*/  SHFL.BFLY PT, R17, R12, 0x1, 0x181f ;  /* 0x0c381f000c117f89 */ /* 0x00006400000e0000 */
.L_x_7983:
[----:B--2---:R-:W-:Y:S01]  /*1370*/  FSEL R18, R18, R13, P0 ;  /* 0x0000000d12127208 */ /* 0x004fe20000000000 */
[----:B------:R-:W-:Y:S05]  /*1380*/  BRA.DIV ~URZ, `(.L_x_7966) ;  /* 0x00000ef27f007947 */ /* 0x000fea000b800000 */
[----:B------:R-:W-:Y:S01]  /*1390*/  SEL R26, R16, R19, P0 ;  /* 0x00000013101a7207 */ /* 0x000fe20000000000 */
[----:B------:R2:W3:Y:S04]  /*13a0*/  SHFL.BFLY PT, R13, R18, 0x1, 0x181f ;  /* 0x0c381f00120d7f89 */ /* 0x0004e800000e0000 */
[----:B------:R2:W4:Y:S02]  /*13b0*/  SHFL.BFLY PT, R24, R26, 0x1, 0x181f ;  /* 0x0c381f001a187f89 */ /* 0x00052400000e0000 */
.L_x_7984:
        /* <DEDUP_REMOVED lines=26> */
.L_x_7968:
[----:B------:R-:W-:Y:S05]  /*1560*/  BSYNC B1 ;  /* 0x0000000000017941 */ /* 0x000fea0003800000 */
.L_x_7967:
        /* <DEDUP_REMOVED lines=20> */
.L_x_7970:
[----:B------:R-:W-:Y:S05]  /*16b0*/  BSYNC B1 ;  /* 0x0000000000017941 */ /* 0x000fea0003800000 */
.L_x_7969:
[----:B0-----:R-:W-:Y:S05]  /*16c0*/  BRA `(.L_x_7971) ;  /* 0xfffff94000007947 */ /* 0x001fea000383ffff */
.L_x_7958:
[----:B------:R-:W-:Y:S05]  /*16d0*/  BSYNC B0 ;  /* 0x0000000000007941 */ /* 0x000fea0003800000 */
.L_x_7949:
        /* <DEDUP_REMOVED lines=19> */
.L_x_7973:
        /* <DEDUP_REMOVED lines=20> */
.L_x_7972:
        /* <DEDUP_REMOVED lines=12> */
.L_x_7974:
        /* <DEDUP_REMOVED lines=11> */
.L_x_7951:
[----:B------:R-:W-:Y:S01]  /*1ac0*/  IMAD.MOV.U32 R26, RZ, RZ, R17 ;  /* 0x000000ffff1a7224 */ /* 0x000fe200078e0011 */
[----:B------:R-:W-:Y:S01]  /*1ad0*/  MOV R14, 0x1b20 ;  /* 0x00001b20000e7802 */ /* 0x000fe20000000f00 */
[----:B------:R-:W-:Y:S02]  /*1ae0*/  IMAD.MOV.U32 R25, RZ, RZ, 0x4 ;  /* 0x00000004ff197424 */ /* 0x000fe400078e00ff */
[----:B------:R-:W-:Y:S02]  /*1af0*/  IMAD.MOV.U32 R24, RZ, RZ, 0x181f ;  /* 0x0000181fff187424 */ /* 0x000fe400078e00ff */
[----:B------:R-:W-:Y:S02]  /*1b00*/  IMAD.MOV.U32 R23, RZ, RZ, -0x1 ;  /* 0xffffffffff177424 */ /* 0x000fe400078e00ff */
[----:B------:R-:W-:Y:S05]  /*1b10*/  CALL.REL.NOINC `($__internal_151_$__cuda_sm70_shflsync_bfly_p) ;  /* 0x0000084000007944 */ /* 0x000fea0003c00000 */
[----:B-1----:R-:W-:Y:S01]  /*1b20*/  IMAD.MOV.U32 R16, RZ, RZ, R24 ;  /* 0x000000ffff107224 */ /* 0x002fe200078e0018 */
[----:B0-----:R-:W-:Y:S05]  /*1b30*/  BRA `(.L_x_7975) ;  /* 0xfffff00000007947 */ /* 0x001fea000383ffff */
.L_x_7952:
[----:B------:R-:W-:Y:S01]  /*1b40*/  IMAD.MOV.U32 R26, RZ, RZ, R18 ;  /* 0x000000ffff1a7224 */ /* 0x000fe200078e0012 */
[----:B------:R-:W-:Y:S01]  /*1b50*/  MOV R14, 0x1ba0 ;  /* 0x00001ba0000e7802 */ /* 0x000fe20000000f00 */
[----:B------:R-:W-:Y:S02]  /*1b60*/  IMAD.MOV.U32 R25, RZ, RZ, 0x4 ;  /* 0x00000004ff197424 */ /* 0x000fe400078e00ff */
[----:B------:R-:W-:-:S02]  /*1b70*/  IMAD.MOV.U32 R24, RZ, RZ, 0x181f ;  /* 0x0000181fff187424 */ /* 0x000fc400078e00ff */
[----:B------:R-:W-:Y:S02]  /*1b80*/  IMAD.MOV.U32 R23, RZ, RZ, -0x1 ;  /* 0xffffffffff177424 */ /* 0x000fe400078e00ff */
[----:B01----:R-:W-:Y:S05]  /*1b90*/  CALL.REL.NOINC `($__internal_151_$__cuda_sm70_shflsync_bfly_p) ;  /* 0x000007c000007944 */ /* 0x003fea0003c00000 */
[----:B-1----:R-:W-:Y:S01]  /*1ba0*/  IMAD.MOV.U32 R19, RZ, RZ, R24 ;  /* 0x000000ffff137224 */ /* 0x002fe200078e0018 */
[----:B------:R-:W-:Y:S01]  /*1bb0*/  MOV R14, 0x1c10 ;  /* 0x00001c10000e7802 */ /* 0x000fe20000000f00 */
[----:B0-----:R-:W-:Y:S02]  /*1bc0*/  IMAD.MOV.U32 R26, RZ, RZ, R13 ;  /* 0x000000ffff1a7224 */ /* 0x001fe400078e000d */
[----:B------:R-:W-:Y:S02]  /*1bd0*/  IMAD.MOV.U32 R25, RZ, RZ, 0x4 ;  /* 0x00000004ff197424 */ /* 0x000fe400078e00ff */
[----:B------:R-:W-:Y:S02]  /*1be0*/  IMAD.MOV.U32 R24, RZ, RZ, 0x181f ;  /* 0x0000181fff187424 */ /* 0x000fe400078e00ff */
[----:B------:R-:W-:Y:S02]  /*1bf0*/  IMAD.MOV.U32 R23, RZ, RZ, -0x1 ;  /* 0xffffffffff177424 */ /* 0x000fe400078e00ff */
[----:B------:R-:W-:Y:S05]  /*1c00*/  CALL.REL.NOINC `($__internal_151_$__cuda_sm70_shflsync_bfly_p) ;  /* 0x0000075000007944 */ /* 0x000fea0003c00000 */
[----:B-1----:R-:W-:Y:S01]  /*1c10*/  IMAD.MOV.U32 R12, RZ, RZ, R24 ;  /* 0x000000ffff0c7224 */ /* 0x002fe200078e0018 */
[----:B0-----:R-:W-:Y:S05]  /*1c20*/  BRA `(.L_x_7976) ;  /* 0xffffef4000007947 */ /* 0x001fea000383ffff */
.L_x_7953:
[----:B------:R-:W-:Y:S01]  /*1c30*/  IMAD.MOV.U32 R26, RZ, RZ, R16 ;  /* 0x000000ffff1a7224 */ /* 0x000fe200078e0010 */
[----:B------:R-:W-:Y:S01]  /*1c40*/  MOV R14, 0x1c90 ;  /* 0x00001c90000e7802 */ /* 0x000fe20000000f00 */
[----:B------:R-:W-:-:S02]  /*1c50*/  IMAD.MOV.U32 R25, RZ, RZ, 0x2 ;  /* 0x00000002ff197424 */ /* 0x000fc400078e00ff */
[----:B------:R-:W-:Y:S02]  /*1c60*/  IMAD.MOV.U32 R24, RZ, RZ, 0x181f ;  /* 0x0000181fff187424 */ /* 0x000fe400078e00ff */
[----:B------:R-:W-:Y:S02]  /*1c70*/  IMAD.MOV.U32 R23, RZ, RZ, -0x1 ;  /* 0xffffffffff177424 */ /* 0x000fe400078e00ff */
[----:B0-23--:R-:W-:Y:S05]  /*1c80*/  CALL.REL.NOINC `($__internal_151_$__cuda_sm70_shflsync_bfly_p) ;  /* 0x000006d000007944 */ /* 0x00dfea0003c00000 */
[----:B------:R-:W-:Y:S01]  /*1c90*/  FSEL R19, R19, R18, P1 ;  /* 0x0000001213137208 */ /* 0x000fe20000800000 */
[----:B-1----:R-:W-:Y:S01]  /*1ca0*/  IMAD.MOV.U32 R17, RZ, RZ, R24 ;  /* 0x000000ffff117224 */ /* 0x002fe200078e0018 */
[----:B------:R-:W-:Y:S01]  /*1cb0*/  MOV R14, 0x1d10 ;  /* 0x00001d10000e7802 */ /* 0x000fe20000000f00 */
[----:B0-----:R-:W-:Y:S02]  /*1cc0*/  IMAD.MOV.U32 R25, RZ, RZ, 0x2 ;  /* 0x00000002ff197424 */ /* 0x001fe400078e00ff */
[----:B------:R-:W-:Y:S02]  /*1cd0*/  IMAD.MOV.U32 R24, RZ, RZ, 0x181f ;  /* 0x0000181fff187424 */ /* 0x000fe400078e00ff */
[----:B------:R-:W-:Y:S02]  /*1ce0*/  IMAD.MOV.U32 R23, RZ, RZ, -0x1 ;  /* 0xffffffffff177424 */ /* 0x000fe400078e00ff */
[----:B------:R-:W-:-:S02]  /*1cf0*/  IMAD.MOV.U32 R26, RZ, RZ, R19 ;  /* 0x000000ffff1a7224 */ /* 0x000fc400078e0013 */
[----:B------:R-:W-:Y:S05]  /*1d00*/  CALL.REL.NOINC `($__internal_151_$__cuda_sm70_shflsync_bfly_p) ;  /* 0x0000065000007944 */ /* 0x000fea0003c00000 */
[----:B------:R-:W-:Y:S01]  /*1d10*/  SEL R12, R12, R13, P1 ;  /* 0x0000000d0c0c7207 */ /* 0x000fe20000800000 */
[----:B-1----:R-:W-:Y:S01]  /*1d20*/  IMAD.MOV.U32 R18, RZ, RZ, R24 ;  /* 0x000000ffff127224 */ /* 0x002fe200078e0018 */
[----:B------:R-:W-:Y:S01]  /*1d30*/  MOV R14, 0x1d90 ;  /* 0x00001d90000e7802 */ /* 0x000fe20000000f00 */
[----:B0-----:R-:W-:-:S02]  /*1d40*/  IMAD.MOV.U32 R25, RZ, RZ, 0x2 ;  /* 0x00000002ff197424 */ /* 0x001fc400078e00ff */
[----:B------:R-:W-:Y:S02]  /*1d50*/  IMAD.MOV.U32 R24, RZ, RZ, 0x181f ;  /* 0x0000181fff187424 */ /* 0x000fe400078e00ff */
[----:B------:R-:W-:Y:S02]  /*1d60*/  IMAD.MOV.U32 R23, RZ, RZ, -0x1 ;  /* 0xffffffffff177424 */ /* 0x000fe400078e00ff */
[----:B------:R-:W-:Y:S02]  /*1d70*/  IMAD.MOV.U32 R26, RZ, RZ, R12 ;  /* 0x000000ffff1a7224 */ /* 0x000fe400078e000c */
[----:B------:R-:W-:Y:S05]  /*1d80*/  CALL.REL.NOINC `($__internal_151_$__cuda_sm70_shflsync_bfly_p) ;  /* 0x000005d000007944 */ /* 0x000fea0003c00000 */
[----:B-1----:R-:W-:Y:S01]  /*1d90*/  IMAD.MOV.U32 R13, RZ, RZ, R24 ;  /* 0x000000ffff0d7224 */ /* 0x002fe200078e0018 */
[----:B0-----:R-:W-:Y:S05]  /*1da0*/  BRA `(.L_x_7977) ;  /* 0xffffee8000007947 */ /* 0x001fea000383ffff */
.L_x_7954:
[----:B------:R-:W-:Y:S01]  /*1db0*/  IMAD.MOV.U32 R26, RZ, RZ, R16 ;  /* 0x000000ffff1a7224 */ /* 0x000fe200078e0010 */
[----:B------:R-:W-:Y:S01]  /*1dc0*/  MOV R14, 0x1e10 ;  /* 0x00001e10000e7802 */ /* 0x000fe20000000f00 */
[----:B------:R-:W-:Y:S02]  /*1dd0*/  IMAD.MOV.U32 R25, RZ, RZ, 0x1 ;  /* 0x00000001ff197424 */ /* 0x000fe400078e00ff */
[----:B------:R-:W-:Y:S02]  /*1de0*/  IMAD.MOV.U32 R24, RZ, RZ, 0x181f ;  /* 0x0000181fff187424 */ /* 0x000fe400078e00ff */
[----:B------:R-:W-:-:S02]  /*1df0*/  IMAD.MOV.U32 R23, RZ, RZ, -0x1 ;  /* 0xffffffffff177424 */ /* 0x000fc400078e00ff */
[----:B--2---:R-:W-:Y:S05]  /*1e00*/  CALL.REL.NOINC `($__internal_151_$__cuda_sm70_shflsync_bfly_p) ;  /* 0x0000055000007944 */ /* 0x004fea0003c00000 */
[----:B-1----:R-:W-:Y:S01]  /*1e10*/  IMAD.MOV.U32 R17, RZ, RZ, R24 ;  /* 0x000000ffff117224 */ /* 0x002fe200078e0018 */
[----:B0-----:R-:W-:Y:S05]  /*1e20*/  BRA `(.L_x_7978) ;  /* 0xffffee6000007947 */ /* 0x001fea000383ffff */
.L_x_7955:
[----:B------:R-:W-:Y:S01]  /*1e30*/  IMAD.MOV.U32 R26, RZ, RZ, R18 ;  /* 0x000000ffff1a7224 */ /* 0x000fe200078e0012 */
[----:B------:R-:W-:Y:S01]  /*1e40*/  MOV R14, 0x1e90 ;  /* 0x00001e90000e7802 */ /* 0x000fe20000000f00 */
[----:B------:R-:W-:-:S02]  /*1e50*/  IMAD.MOV.U32 R25, RZ, RZ, 0x1 ;  /* 0x00000001ff197424 */ /* 0x000fc400078e00ff */
[----:B------:R-:W-:Y:S02]  /*1e60*/  IMAD.MOV.U32 R24, RZ, RZ, 0x181f ;  /* 0x0000181fff187424 */ /* 0x000fe400078e00ff */
[----:B------:R-:W-:Y:S02]  /*1e70*/  IMAD.MOV.U32 R23, RZ, RZ, -0x1 ;  /* 0xffffffffff177424 */ /* 0x000fe400078e00ff */
[----:B01----:R-:W-:Y:S05]  /*1e80*/  CALL.REL.NOINC `($__internal_151_$__cuda_sm70_shflsync_bfly_p) ;  /* 0x000004d000007944 */ /* 0x003fea0003c00000 */
[----:B0-----:R-:W-:Y:S01]  /*1e90*/  SEL R26, R13, R12, P0 ;  /* 0x0000000c0d1a7207 */ /* 0x001fe20000000000 */
[----:B-1----:R-:W-:Y:S01]  /*1ea0*/  IMAD.MOV.U32 R13, RZ, RZ, R24 ;  /* 0x000000ffff0d7224 */ /* 0x002fe200078e0018 */
[----:B------:R-:W-:Y:S01]  /*1eb0*/  MOV R14, 0x1f00 ;  /* 0x00001f00000e7802 */ /* 0x000fe20000000f00 */
[----:B------:R-:W-:Y:S02]  /*1ec0*/  IMAD.MOV.U32 R25, RZ, RZ, 0x1 ;  /* 0x00000001ff197424 */ /* 0x000fe400078e00ff */
[----:B------:R-:W-:Y:S02]  /*1ed0*/  IMAD.MOV.U32 R24, RZ, RZ, 0x181f ;  /* 0x0000181fff187424 */ /* 0x000fe400078e00ff */
[----:B------:R-:W-:Y:S02]  /*1ee0*/  IMAD.MOV.U32 R23, RZ, RZ, -0x1 ;  /* 0xffffffffff177424 */ /* 0x000fe400078e00ff */
[----:B------:R-:W-:Y:S05]  /*1ef0*/  CALL.REL.NOINC `($__internal_151_$__cuda_sm70_shflsync_bfly_p) ;  /* 0x0000046000007944 */ /* 0x000fea0003c00000 */
[----:B01----:R-:W-:Y:S05]  /*1f00*/  BRA `(.L_x_7979) ;  /* 0xffffedd000007947 */ /* 0x003fea000383ffff */
.L_x_7962:
[----:B------:R-:W-:Y:S01]  /*1f10*/  IMAD.MOV.U32 R26, RZ, RZ, R12 ;  /* 0x000000ffff1a7224 */ /* 0x000fe200078e000c */
[----:B------:R-:W-:Y:S01]  /*1f20*/  MOV R14, 0x1f70 ;  /* 0x00001f70000e7802 */ /* 0x000fe20000000f00 */
[----:B------:R-:W-:-:S02]  /*1f30*/  IMAD.MOV.U32 R25, RZ, RZ, 0x4 ;  /* 0x00000004ff197424 */ /* 0x000fc400078e00ff */
[----:B------:R-:W-:Y:S02]  /*1f40*/  IMAD.MOV.U32 R24, RZ, RZ, 0x181f ;  /* 0x0000181fff187424 */ /* 0x000fe400078e00ff */
[----:B------:R-:W-:Y:S02]  /*1f50*/  IMAD.MOV.U32 R23, RZ, RZ, -0x1 ;  /* 0xffffffffff177424 */ /* 0x000fe400078e00ff */
[----:B------:R-:W-:Y:S05]  /*1f60*/  CALL.REL.NOINC `($__internal_151_$__cuda_sm70_shflsync_bfly_p) ;  /* 0x000003f000007944 */ /* 0x000fea0003c00000 */
[----:B-1----:R-:W-:Y:S01]  /*1f70*/  IMAD.MOV.U32 R17, RZ, RZ, R24 ;  /* 0x000000ffff117224 */ /* 0x002fe200078e0018 */
[----:B0-----:R-:W-:Y:S05]  /*1f80*/  BRA `(.L_x_7980) ;  /* 0xfffff29000007947 */ /* 0x001fea000383ffff */
.L_x_7963:
[----:B------:R-:W-:Y:S01]  /*1f90*/  IMAD.MOV.U32 R26, RZ, RZ, R13 ;  /* 0x000000ffff1a7224 */ /* 0x000fe200078e000d */
[----:B------:R-:W-:Y:S01]  /*1fa0*/  MOV R14, 0x1ff0 ;  /* 0x00001ff0000e7802 */ /* 0x000fe20000000f00 */
[----:B------:R-:W-:Y:S02]  /*1fb0*/  IMAD.MOV.U32 R25, RZ, RZ, 0x4 ;  /* 0x00000004ff197424 */ /* 0x000fe400078e00ff */
[----:B------:R-:W-:Y:S02]  /*1fc0*/  IMAD.MOV.U32 R24, RZ, RZ, 0x181f ;  /* 0x0000181fff187424 */ /* 0x000fe400078e00ff */
[----:B------:R-:W-:Y:S02]  /*1fd0*/  IMAD.MOV.U32 R23, RZ, RZ, -0x1 ;  /* 0xffffffffff177424 */ /* 0x000fe400078e00ff */
[----:B01----:R-:W-:Y:S05]  /*1fe0*/  CALL.REL.NOINC `($__internal_151_$__cuda_sm70_shflsync_bfly_p) ;  /* 0x0000037000007944 */ /* 0x003fea0003c00000 */
[----:B-1----:R-:W-:Y:S01]  /*1ff0*/  IMAD.MOV.U32 R18, RZ, RZ, R24 ;  /* 0x000000ffff127224 */ /* 0x002fe200078e0018 */
[----:B------:R-:W-:Y:S01]  /*2000*/  MOV R14, 0x2060 ;  /* 0x00002060000e7802 */ /* 0x000fe20000000f00 */
[----:B0-----:R-:W-:-:S02]  /*2010*/  IMAD.MOV.U32 R26, RZ, RZ, R19 ;  /* 0x000000ffff1a7224 */ /* 0x001fc400078e0013 */
[----:B------:R-:W-:Y:S02]  /*2020*/  IMAD.MOV.U32 R25, RZ, RZ, 0x4 ;  /* 0x00000004ff197424 */ /* 0x000fe400078e00ff */
[----:B------:R-:W-:Y:S02]  /*2030*/  IMAD.MOV.U32 R24, RZ, RZ, 0x181f ;  /* 0x0000181fff187424 */ /* 0x000fe400078e00ff */
[----:B------:R-:W-:Y:S02]  /*2040*/  IMAD.MOV.U32 R23, RZ, RZ, -0x1 ;  /* 0xffffffffff177424 */ /* 0x000fe400078e00ff */
[----:B------:R-:W-:Y:S05]  /*2050*/  CALL.REL.NOINC `($__internal_151_$__cuda_sm70_shflsync_bfly_p) ;  /* 0x0000030000007944 */ /* 0x000fea0003c00000 */
[----:B-1----:R-:W-:Y:S01]  /*2060*/  IMAD.MOV.U32 R16, RZ, RZ, R24 ;  /* 0x000000ffff107224 */ /* 0x002fe200078e0018 */
[----:B0-----:R-:W-:Y:S05]  /*2070*/  BRA `(.L_x_7981) ;  /* 0xfffff1d000007947 */ /* 0x001fea000383ffff */
.L_x_7964:
[----:B------:R-:W-:Y:S01]  /*2080*/  IMAD.MOV.U32 R26, RZ, RZ, R12 ;  /* 0x000000ffff1a7224 */ /* 0x000fe200078e000c */
[----:B------:R-:W-:Y:S01]  /*2090*/  MOV R14, 0x20e0 ;  /* 0x000020e0000e7802 */ /* 0x000fe20000000f00 */
[----:B------:R-:W-:Y:S02]  /*20a0*/  IMAD.MOV.U32 R25, RZ, RZ, 0x2 ;  /* 0x00000002ff197424 */ /* 0x000fe400078e00ff */
[----:B------:R-:W-:Y:S02]  /*20b0*/  IMAD.MOV.U32 R24, RZ, RZ, 0x181f ;  /* 0x0000181fff187424 */ /* 0x000fe400078e00ff */
[----:B------:R-:W-:-:S02]  /*20c0*/  IMAD.MOV.U32 R23, RZ, RZ, -0x1 ;  /* 0xffffffffff177424 */ /* 0x000fc400078e00ff */
[----:B--23--:R-:W-:Y:S05]  /*20d0*/  CALL.REL.NOINC `($__internal_151_$__cuda_sm70_shflsync_bfly_p) ;  /* 0x0000028000007944 */ /* 0x00cfea0003c00000 */
[----:B------:R-:W-:Y:S01]  /*20e0*/  FSEL R13, R18, R13, P1 ;  /* 0x0000000d120d7208 */ /* 0x000fe20000800000 */
[----:B-1----:R-:W-:Y:S01]  /*20f0*/  IMAD.MOV.U32 R17, RZ, RZ, R24 ;  /* 0x000000ffff117224 */ /* 0x002fe200078e0018 */
[----:B------:R-:W-:Y:S01]  /*2100*/  MOV R14, 0x2160 ;  /* 0x00002160000e7802 */ /* 0x000fe20000000f00 */
[----:B0-----:R-:W-:-:S02]  /*2110*/  IMAD.MOV.U32 R25, RZ, RZ, 0x2 ;  /* 0x00000002ff197424 */ /* 0x001fc400078e00ff */
[----:B------:R-:W-:Y:S02]  /*2120*/  IMAD.MOV.U32 R24, RZ, RZ, 0x181f ;  /* 0x0000181fff187424 */ /* 0x000fe400078e00ff */
[----:B------:R-:W-:Y:S02]  /*2130*/  IMAD.MOV.U32 R23, RZ, RZ, -0x1 ;  /* 0xffffffffff177424 */ /* 0x000fe400078e00ff */
[----:B------:R-:W-:Y:S02]  /*2140*/  IMAD.MOV.U32 R26, RZ, RZ, R13 ;  /* 0x000000ffff1a7224 */ /* 0x000fe400078e000d */
[----:B------:R-:W-:Y:S05]  /*2150*/  CALL.REL.NOINC `($__internal_151_$__cuda_sm70_shflsync_bfly_p) ;  /* 0x0000020000007944 */ /* 0x000fea0003c00000 */
[----:B------:R-:W-:Y:S01]  /*2160*/  SEL R19, R16, R19, P1 ;  /* 0x0000001310137207 */ /* 0x000fe20000800000 */
[----:B-1----:R-:W-:Y:S01]  /*2170*/  IMAD.MOV.U32 R18, RZ, RZ, R24 ;  /* 0x000000ffff127224 */ /* 0x002fe200078e0018 */
[----:B------:R-:W-:Y:S01]  /*2180*/  MOV R14, 0x21e0 ;  /* 0x000021e0000e7802 */ /* 0x000fe20000000f00 */
[----:B0-----:R-:W-:Y:S02]  /*2190*/  IMAD.MOV.U32 R25, RZ, RZ, 0x2 ;  /* 0x00000002ff197424 */ /* 0x001fe400078e00ff */
[----:B------:R-:W-:Y:S02]  /*21a0*/  IMAD.MOV.U32 R24, RZ, RZ, 0x181f ;  /* 0x0000181fff187424 */ /* 0x000fe400078e00ff */
[----:B------:R-:W-:-:S02]  /*21b0*/  IMAD.MOV.U32 R23, RZ, RZ, -0x1 ;  /* 0xffffffffff177424 */ /* 0x000fc400078e00ff */
[----:B------:R-:W-:Y:S02]  /*21c0*/  IMAD.MOV.U32 R26, RZ, RZ, R19 ;  /* 0x000000ffff1a7224 */ /* 0x000fe400078e0013 */
[----:B------:R-:W-:Y:S05]  /*21d0*/  CALL.REL.NOINC `($__internal_151_$__cuda_sm70_shflsync_bfly_p) ;  /* 0x0000018000007944 */ /* 0x000fea0003c00000 */
[----:B-1----:R-:W-:Y:S01]  /*21e0*/  IMAD.MOV.U32 R16, RZ, RZ, R24 ;  /* 0x000000ffff107224 */ /* 0x002fe200078e0018 */
[----:B0-----:R-:W-:Y:S05]  /*21f0*/  BRA `(.L_x_7982) ;  /* 0xfffff11000007947 */ /* 0x001fea000383ffff */
.L_x_7965:
[----:B------:R-:W-:Y:S01]  /*2200*/  IMAD.MOV.U32 R26, RZ, RZ, R12 ;  /* 0x000000ffff1a7224 */ /* 0x000fe200078e000c */
[----:B------:R-:W-:Y:S01]  /*2210*/  MOV R14, 0x2260 ;  /* 0x00002260000e7802 */ /* 0x000fe20000000f00 */
[----:B------:R-:W-:Y:S02]  /*2220*/  IMAD.MOV.U32 R25, RZ, RZ, 0x1 ;  /* 0x00000001ff197424 */ /* 0x000fe400078e00ff */
[----:B------:R-:W-:Y:S02]  /*2230*/  IMAD.MOV.U32 R24, RZ, RZ, 0x181f ;  /* 0x0000181fff187424 */ /* 0x000fe400078e00ff */
[----:B------:R-:W-:Y:S02]  /*2240*/  IMAD.MOV.U32 R23, RZ, RZ, -0x1 ;  /* 0xffffffffff177424 */ /* 0x000fe400078e00ff */
[----:B--2---:R-:W-:Y:S05]  /*2250*/  CALL.REL.NOINC `($__internal_151_$__cuda_sm70_shflsync_bfly_p) ;  /* 0x0000010000007944 */ /* 0x004fea0003c00000 */
[----:B-1----:R-:W-:Y:S01]  /*2260*/  IMAD.MOV.U32 R17, RZ, RZ, R24 ;  /* 0x000000ffff117224 */ /* 0x002fe200078e0018 */
[----:B0-----:R-:W-:Y:S05]  /*2270*/  BRA `(.L_x_7983) ;  /* 0xfffff0f000007947 */ /* 0x001fea000383ffff */
.L_x_7966:
[----:B------:R-:W-:Y:S01]  /*2280*/  IMAD.MOV.U32 R26, RZ, RZ, R18 ;  /* 0x000000ffff1a7224 */ /* 0x000fe200078e0012 */
[----:B------:R-:W-:Y:S01]  /*2290*/  MOV R14, 0x22e0 ;  /* 0x000022e0000e7802 */ /* 0x000fe20000000f00 */
[----:B------:R-:W-:-:S02]  /*22a0*/  IMAD.MOV.U32 R25, RZ, RZ, 0x1 ;  /* 0x00000001ff197424 */ /* 0x000fc400078e00ff */
[----:B------:R-:W-:Y:S02]  /*22b0*/  IMAD.MOV.U32 R24, RZ, RZ, 0x181f ;  /* 0x0000181fff187424 */ /* 0x000fe400078e00ff */
[----:B------:R-:W-:Y:S02]  /*22c0*/  IMAD.MOV.U32 R23, RZ, RZ, -0x1 ;  /* 0xffffffffff177424 */ /* 0x000fe400078e00ff */
[----:B01----:R-:W-:Y:S05]  /*22d0*/  CALL.REL.NOINC `($__internal_151_$__cuda_sm70_shflsync_bfly_p) ;  /* 0x0000008000007944 */ /* 0x003fea0003c00000 */
[----:B-1----:R-:W-:Y:S01]  /*22e0*/  IMAD.MOV.U32 R13, RZ, RZ, R24 ;  /* 0x000000ffff0d7224 */ /* 0x002fe200078e0018 */
[----:B0-----:R-:W-:Y:S01]  /*22f0*/  SEL R26, R16, R19, P0 ;  /* 0x00000013101a7207 */ /* 0x001fe20000000000 */
[----:B------:R-:W-:Y:S01]  /*2300*/  IMAD.MOV.U32 R25, RZ, RZ, 0x1 ;  /* 0x00000001ff197424 */ /* 0x000fe200078e00ff */
[----:B------:R-:W-:Y:S01]  /*2310*/  MOV R14, 0x2350 ;  /* 0x00002350000e7802 */ /* 0x000fe20000000f00 */
[----:B------:R-:W-:Y:S02]  /*2320*/  IMAD.MOV.U32 R24, RZ, RZ, 0x181f ;  /* 0x0000181fff187424 */ /* 0x000fe400078e00ff */
[----:B------:R-:W-:Y:S02]  /*2330*/  IMAD.MOV.U32 R23, RZ, RZ, -0x1 ;  /* 0xffffffffff177424 */ /* 0x000fe400078e00ff */
[----:B------:R-:W-:Y:S05]  /*2340*/  CALL.REL.NOINC `($__internal_151_$__cuda_sm70_shflsync_bfly_p) ;  /* 0x0000001000007944 */ /* 0x000fea0003c00000 */
[----:B01----:R-:W-:Y:S05]  /*2350*/  BRA `(.L_x_7984) ;  /* 0xfffff06000007947 */ /* 0x003fea000383ffff */
        .weak           $__internal_151_$__cuda_sm70_shflsync_bfly_p
        .type           $__internal_151_$__cuda_sm70_shflsync_bfly_p,@function
        .size           $__internal_151_$__cuda_sm70_shflsync_bfly_p,(.L_x_11095 - $__internal_151_$__cuda_sm70_shflsync_bfly_p)
$__internal_151_$__cuda_sm70_shflsync_bfly_p:
[----:B------:R-:W-:Y:S01]  /*2360*/  IMAD.MOV.U32 R15, RZ, RZ, 0x0 ;  /* 0x00000000ff0f7424 */ /* 0x000fe200078e00ff */
[----:B------:R-:W-:Y:S04]  /*2370*/  WARPSYNC R23 ;  /* 0x0000001700007348 */ /* 0x000fe80003800000 */
[----:B------:R0:W1:Y:S01]  /*2380*/  SHFL.BFLY PT, R24, R26, R25, R24 ;  /* 0x0c0000191a187389 */ /* 0x00006200000e0018 */
[----:B------:R-:W-:Y:S05]  /*2390*/  RET.REL.NODEC R14 `(_ZN4vllm3moe10topkGatingILi8ELi64ELi4ELi16ELi32Ej6__halfLNS0_11ScoringFuncE0EEEvPKT5_PKbPfiPT4_PiiiibPKf) ;  /* 0xffffdc600e007950 */ /* 0x000fea0003c3ffff */
.L_x_7985:
        /* <DEDUP_REMOVED lines=14> */
.L_x_11095:


//--------------------- .text._ZN4vllm3moe10topkGatingILi8ELi32ELi4ELi16ELi32Ej6__halfLNS0_11ScoringFuncE0EEEvPKT5_PKbPfiPT4_PiiiibPKf --------------------------
	.section	.text._ZN4vllm3moe10topkGatingILi8ELi32ELi4ELi16ELi32Ej6__halfLNS0_11ScoringFuncE0EEEvPKT5_PKbPfiPT4_PiiiibPKf,"ax",@progbits
	.sectioninfo	@"SHI_REGISTERS=30"
	.align	128
        .global         _ZN4vllm3moe10topkGatingILi8ELi32ELi4ELi16ELi32Ej6__halfLNS0_11ScoringFuncE0EEEvPKT5_PKbPfiPT4_PiiiibPKf
        .type           _ZN4vllm3moe10topkGatingILi8ELi32ELi4ELi16ELi32Ej6__halfLNS0_11ScoringFuncE0EEEvPKT5_PKbPfiPT4_PiiiibPKf,@function
        .size           _ZN4vllm3moe10topkGatingILi8ELi32ELi4ELi16ELi32Ej6__halfLNS0_11ScoringFuncE0EEEvPKT5_PKbPfiPT4_PiiiibPKf,(.L_x_11096 - _ZN4vllm3moe10topkGatingILi8ELi32ELi4ELi16ELi32Ej6__halfLNS0_11ScoringFuncE0EEEvPKT5_PKbPfiPT4_PiiiibPKf)
        .other          _ZN4vllm3moe10topkGatingILi8ELi32ELi4ELi16ELi32Ej6__halfLNS0_11ScoringFuncE0EEEvPKT5_PKbPfiPT4_PiiiibPKf,@"STO_CUDA_ENTRY STV_DEFAULT"
_ZN4vllm3moe10topkGatingILi8ELi32ELi4ELi16ELi32Ej6__halfLNS0_11ScoringFuncE0EEEvPKT5_PKbPfiPT4_PiiiibPKf:
.text._ZN4vllm3moe10topkGatingILi8ELi32ELi4ELi16ELi32Ej6__halfLNS0_11ScoringFuncE0EEEvPKT5_PKbPfiPT4_PiiiibPKf:
        /* <DEDUP_REMOVED lines=132> */
.L_x_7986:
[----:B------:R0:W-:Y:S04]  /*0840*/  STL.128 [R1], R4 ;  /* 0x0000000401007387 */ /* 0x0001e80000100c00 */
[----:B------:R0:W-:Y:S02]  /*0850*/  STL.128 [R1+0x10], R8 ;  /* 0x0000100801007387 */ /* 0x0001e40000100c00 */
.L_x_7987:
        /* <DEDUP_REMOVED lines=9> */
.L_x_7998:
        /* <DEDUP_REMOVED lines=33> */
.L_x_8010:
[----:B------:R-:W-:Y:S05]  /*0b00*/  BRA.DIV ~URZ, `(.L_x_7991) ;  /* 0x00000e727f007947 */ /* 0x000fea000b800000 */
[----:B------:R2:W3:Y:S04]  /*0b10*/  SHFL.BFLY PT, R13, R16, 0x2, 0x1c1f ;  /* 0x0c5c1f00100d7f89 */ /* 0x0004e800000e0000 */
[----:B------:R2:W4:Y:S02]  /*0b20*/  SHFL.BFLY PT, R12, R17, 0x2, 0x1c1f ;  /* 0x0c5c1f00110c7f89 */ /* 0x00052400000e0000 */
.L_x_8011:
        /* <DEDUP_REMOVED lines=12> */
.L_x_8012:
        /* <DEDUP_REMOVED lines=26> */
.L_x_7994:
[----:B------:R-:W-:Y:S05]  /*0d90*/  BSYNC B1 ;  /* 0x0000000000017941 */ /* 0x000fea0003800000 */
.L_x_7993:
        /* <DEDUP_REMOVED lines=20> */
.L_x_7997:
[----:B------:R-:W-:Y:S05]  /*0ee0*/  BSYNC B1 ;  /* 0x0000000000017941 */ /* 0x000fea0003800000 */
.L_x_7996:
[----:B0-----:R-:W-:Y:S05]  /*0ef0*/  BRA `(.L_x_7998) ;  /* 0xfffff9f000007947 */ /* 0x001fea000383ffff */
.L_x_7989:
[----:B------:R-:W-:Y:S02]  /*0f00*/  IMAD.MOV.U32 R22, RZ, RZ, RZ ;  /* 0x000000ffff167224 */ /* 0x000fe400078e00ff */
.L_x_8006:
        /* <DEDUP_REMOVED lines=33> */
.L_x_8013:
[----:B------:R-:W-:Y:S05]  /*1120*/  BRA.DIV ~URZ, `(.L_x_8000) ;  /* 0x00000b227f007947 */ /* 0x000fea000b800000 */
[----:B------:R2:W3:Y:S04]  /*1130*/  SHFL.BFLY PT, R13, R16, 0x2, 0x1c1f ;  /* 0x0c5c1f00100d7f89 */ /* 0x0004e800000e0000 */
[----:B------:R2:W4:Y:S02]  /*1140*/  SHFL.BFLY PT, R12, R17, 0x2, 0x1c1f ;  /* 0x0c5c1f00110c7f89 */ /* 0x00052400000e0000 */
.L_x_8014:
        /* <DEDUP_REMOVED lines=12> */
.L_x_8015:
        /* <DEDUP_REMOVED lines=25> */
.L_x_8003:
[----:B------:R-:W-:Y:S05]  /*13a0*/  BSYNC B1 ;  /* 0x0000000000017941 */ /* 0x000fea0003800000 */
.L_x_8002:
        /* <DEDUP_REMOVED lines=20> */
.L_x_8005:
[----:B------:R-:W-:Y:S05]  /*14f0*/  BSYNC B1 ;  /* 0x0000000000017941 */ /* 0x000fea0003800000 */
.L_x_8004:
[----:B0-----:R-:W-:Y:S05]  /*1500*/  BRA `(.L_x_8006) ;  /* 0xfffffa0000007947 */ /* 0x001fea000383ffff */
.L_x_7995:
[----:B------:R-:W-:Y:S05]  /*1510*/  BSYNC B0 ;  /* 0x0000000000007941 */ /* 0x000fea0003800000 */
.L_x_7988:
        /* <DEDUP_REMOVED lines=19> */
.L_x_8008:
        /* <DEDUP_REMOVED lines=20> */
.L_x_8007:
        /* <DEDUP_REMOVED lines=12> */
.L_x_8009:
        /* <DEDUP_REMOVED lines=11> */
.L_x_7990:
[----:B------:R-:W-:Y:S01]  /*1900*/  IMAD.MOV.U32 R26, RZ, RZ, R18 ;  /* 0x000000ffff1a7224 */ /* 0x000fe200078e0012 */
[----:B------:R-:W-:Y:S01]  /*1910*/  MOV R14, 0x1960 ;  /* 0x00001960000e7802 */ /* 0x000fe20000000f00 */
[----:B------:R-:W-:Y:S02]  /*1920*/  IMAD.MOV.U32 R25, RZ, RZ, 0x2 ;  /* 0x00000002ff197424 */ /* 0x000fe400078e00ff */
[----:B------:R-:W-:Y:S02]  /*1930*/  IMAD.MOV.U32 R24, RZ, RZ, 0x1c1f ;  /* 0x00001c1fff187424 */ /* 0x000fe400078e00ff */
[----:B------:R-:W-:Y:S02]  /*1940*/  IMAD.MOV.U32 R23, RZ, RZ, -0x1 ;  /* 0xffffffffff177424 */ /* 0x000fe400078e00ff */
[----:B------:R-:W-:Y:S05]  /*1950*/  CALL.REL.NOINC `($__internal_152_$__cuda_sm70_shflsync_bfly_p) ;  /* 0x0000054000007944 */ /* 0x000fea0003c00000 */
[----:B-1----:R-:W-:Y:S01]  /*1960*/  IMAD.MOV.U32 R19, RZ, RZ, R24 ;  /* 0x000000ffff137224 */ /* 0x002fe200078e0018 */
[----:B0-----:R-:W-:Y:S05]  /*1970*/  BRA `(.L_x_8010) ;  /* 0xfffff18000007947 */ /* 0x001fea000383ffff */
.L_x_7991:
[----:B------:R-:W-:Y:S01]  /*1980*/  IMAD.MOV.U32 R26, RZ, RZ, R16 ;  /* 0x000000ffff1a7224 */ /* 0x000fe200078e0010 */
[----:B------:R-:W-:Y:S01]  /*1990*/  MOV R14, 0x19e0 ;  /* 0x000019e0000e7802 */ /* 0x000fe20000000f00 */
[----:B------:R-:W-:Y:S02]  /*19a0*/  IMAD.MOV.U32 R25, RZ, RZ, 0x2 ;  /* 0x00000002ff197424 */ /* 0x000fe400078e00ff */
[----:B------:R-:W-:-:S02]  /*19b0*/  IMAD.MOV.U32 R24, RZ, RZ, 0x1c1f ;  /* 0x00001c1fff187424 */ /* 0x000fc400078e00ff */
[----:B------:R-:W-:Y:S02]  /*19c0*/  IMAD.MOV.U32 R23, RZ, RZ, -0x1 ;  /* 0xffffffffff177424 */ /* 0x000fe400078e00ff */
[----:B01----:R-:W-:Y:S05]  /*19d0*/  CALL.REL.NOINC `($__internal_152_$__cuda_sm70_shflsync_bfly_p) ;  /* 0x000004c000007944 */ /* 0x003fea0003c00000 */
[----:B-1----:R-:W-:Y:S01]  /*19e0*/  IMAD.MOV.U32 R13, RZ, RZ, R24 ;  /* 0x000000ffff0d7224 */ /* 0x002fe200078e0018 */
[----:B------:R-:W-:Y:S01]  /*19f0*/  MOV R14, 0x1a50 ;  /* 0x00001a50000e7802 */ /* 0x000fe20000000f00 */
[----:B0-----:R-:W-:Y:S02]  /*1a00*/  IMAD.MOV.U32 R26, RZ, RZ, R17 ;  /* 0x000000ffff1a7224 */ /* 0x001fe400078e0011 */
[----:B------:R-:W-:Y:S02]  /*1a10*/  IMAD.MOV.U32 R25, RZ, RZ, 0x2 ;  /* 0x00000002ff197424 */ /* 0x000fe400078e00ff */
[----:B------:R-:W-:Y:S02]  /*1a20*/  IMAD.MOV.U32 R24, RZ, RZ, 0x1c1f ;  /* 0x00001c1fff187424 */ /* 0x000fe400078e00ff */
[----:B------:R-:W-:Y:S02]  /*1a30*/  IMAD.MOV.U32 R23, RZ, RZ, -0x1 ;  /* 0xffffffffff177424 */ /* 0x000fe400078e00ff */
[----:B------:R-:W-:Y:S05]  /*1a40*/  CALL.REL.NOINC `($__internal_152_$__cuda_sm70_shflsync_bfly_p) ;  /* 0x0000045000007944 */ /* 0x000fea0003c00000 */
[----:B-1----:R-:W-:Y:S01]  /*1a50*/  IMAD.MOV.U32 R12, RZ, RZ, R24 ;  /* 0x000000ffff0c7224 */ /* 0x002fe200078e0018 */
[----:B0-----:R-:W-:Y:S05]  /*1a60*/  BRA `(.L_x_8011) ;  /* 0xfffff0c000007947 */ /* 0x001fea000383ffff */
.L_x_7992:
[----:B------:R-:W-:Y:S01]  /*1a70*/  IMAD.MOV.U32 R26, RZ, RZ, R18 ;  /* 0x000000ffff1a7224 */ /* 0x000fe200078e0012 */
[----:B------:R-:W-:Y:S01]  /*1a80*/  MOV R14, 0x1ad0 ;  /* 0x00001ad0000e7802 */ /* 0x000fe20000000f00 */
[----:B------:R-:W-:-:S02]  /*1a90*/  IMAD.MOV.U32 R25, RZ, RZ, 0x1 ;  /* 0x00000001ff197424 */ /* 0x000fc400078e00ff */
[----:B------:R-:W-:Y:S02]  /*1aa0*/  IMAD.MOV.U32 R24, RZ, RZ, 0x1c1f ;  /* 0x00001c1fff187424 */ /* 0x000fe400078e00ff */
[----:B------:R-:W-:Y:S02]  /*1ab0*/  IMAD.MOV.U32 R23, RZ, RZ, -0x1 ;  /* 0xffffffffff177424 */ /* 0x000fe400078e00ff */
[----:B--23--:R-:W-:Y:S05]  /*1ac0*/  CALL.REL.NOINC `($__internal_152_$__cuda_sm70_shflsync_bfly_p) ;  /* 0x000003d000007944 */ /* 0x00cfea0003c00000 */
[----:B------:R-:W-:Y:S01]  /*1ad0*/  FSEL R16, R13, R16, P1 ;  /* 0x000000100d107208 */ /* 0x000fe20000800000 */
[----:B-1----:R-:W-:Y:S01]  /*1ae0*/  IMAD.MOV.U32 R13, RZ, RZ, R24 ;  /* 0x000000ffff0d7224 */ /* 0x002fe200078e0018 */
[----:B------:R-:W-:Y:S01]  /*1af0*/  MOV R14, 0x1b50 ;  /* 0x00001b50000e7802 */ /* 0x000fe20000000f00 */
[----:B0-----:R-:W-:Y:S02]  /*1b00*/  IMAD.MOV.U32 R25, RZ, RZ, 0x1 ;  /* 0x00000001ff197424 */ /* 0x001fe400078e00ff */
[----:B------:R-:W-:Y:S02]  /*1b10*/  IMAD.MOV.U32 R24, RZ, RZ, 0x1c1f ;  /* 0x00001c1fff187424 */ /* 0x000fe400078e00ff */
[----:B------:R-:W-:Y:S02]  /*1b20*/  IMAD.MOV.U32 R23, RZ, RZ, -0x1 ;  /* 0xffffffffff177424 */ /* 0x000fe400078e00ff */
[----:B------:R-:W-:-:S02]  /*1b30*/  IMAD.MOV.U32 R26, RZ, RZ, R16 ;  /* 0x000000ffff1a7224 */ /* 0x000fc400078e0010 */
[----:B------:R-:W-:Y:S05]  /*1b40*/  CALL.REL.NOINC `($__internal_152_$__cuda_sm70_shflsync_bfly_p) ;  /* 0x0000035000007944 */ /* 0x000fea0003c00000 */
[----:B0-----:R-:W-:Y:S01]  /*1b50*/  SEL R26, R12, R17, P1 ;  /* 0x000000110c1a7207 */ /* 0x001fe20000800000 */
[----:B-1----:R-:W-:Y:S01]  /*1b60*/  IMAD.MOV.U32 R17, RZ, RZ, R24 ;  /* 0x000000ffff117224 */ /* 0x002fe200078e0018 */
[----:B------:R-:W-:Y:S01]  /*1b70*/  MOV R14, 0x1bc0 ;  /* 0x00001bc0000e7802 */ /* 0x000fe20000000f00 */
[----:B------:R-:W-:-:S02]  /*1b80*/  IMAD.MOV.U32 R25, RZ, RZ, 0x1 ;  /* 0x00000001ff197424 */ /* 0x000fc400078e00ff */
[----:B------:R-:W-:Y:S02]  /*1b90*/  IMAD.MOV.U32 R24, RZ, RZ, 0x1c1f ;  /* 0x00001c1fff187424 */ /* 0x000fe400078e00ff */
[----:B------:R-:W-:Y:S02]  /*1ba0*/  IMAD.MOV.U32 R23, RZ, RZ, -0x1 ;  /* 0xffffffffff177424 */ /* 0x000fe400078e00ff */
[----:B------:R-:W-:Y:S05]  /*1bb0*/  CALL.REL.NOINC `($__internal_152_$__cuda_sm70_shflsync_bfly_p) ;  /* 0x000002e000007944 */ /* 0x000fea0003c00000 */
[----:B01----:R-:W-:Y:S05]  /*1bc0*/  BRA `(.L_x_8012) ;  /* 0xfffff02000007947 */ /* 0x003fea000383ffff */
.L_x_7999:
        /* <DEDUP_REMOVED lines=8> */
.L_x_8000:
[----:B------:R-:W-:Y:S01]  /*1c50*/  IMAD.MOV.U32 R26, RZ, RZ, R16 ;  /* 0x000000ffff1a7224 */ /* 0x000fe200078e0010 */
[----:B------:R-:W-:Y:S01]  /*1c60*/  MOV R14, 0x1cb0 ;  /* 0x00001cb0000e7802 */ /* 0x000fe20000000f00 */
[----:B------:R-:W-:-:S02]  /*1c70*/  IMAD.MOV.U32 R25, RZ, RZ, 0x2 ;  /* 0x00000002ff197424 */ /* 0x000fc400078e00ff */
[----:B------:R-:W-:Y:S02]  /*1c80*/  IMAD.MOV.U32 R24, RZ, RZ, 0x1c1f ;  /* 0x00001c1fff187424 */ /* 0x000fe400078e00ff */
[----:B------:R-:W-:Y:S02]  /*1c90*/  IMAD.MOV.U32 R23, RZ, RZ, -0x1 ;  /* 0xffffffffff177424 */ /* 0x000fe400078e00ff */
[----:B01----:R-:W-:Y:S05]  /*1ca0*/  CALL.REL.NOINC `($__internal_152_$__cuda_sm70_shflsync_bfly_p) ;  /* 0x000001f000007944 */ /* 0x003fea0003c00000 */
[----:B-1----:R-:W-:Y:S01]  /*1cb0*/  IMAD.MOV.U32 R13, RZ, RZ, R24 ;  /* 0x000000ffff0d7224 */ /* 0x002fe200078e0018 */
[----:B------:R-:W-:Y:S01]  /*1cc0*/  MOV R14, 0x1d20 ;  /* 0x00001d20000e7802 */ /* 0x000fe20000000f00 */
[----:B0-----:R-:W-:Y:S02]  /*1cd0*/  IMAD.MOV.U32 R26, RZ, RZ, R17 ;  /* 0x000000ffff1a7224 */ /* 0x001fe400078e0011 */
[----:B------:R-:W-:Y:S02]  /*1ce0*/  IMAD.MOV.U32 R25, RZ, RZ, 0x2 ;  /* 0x00000002ff197424 */ /* 0x000fe400078e00ff */
[----:B------:R-:W-:Y:S02]  /*1cf0*/  IMAD.MOV.U32 R24, RZ, RZ, 0x1c1f ;  /* 0x00001c1fff187424 */ /* 0x000fe400078e00ff */
[----:B------:R-:W-:-:S02]  /*1d00*/  IMAD.MOV.U32 R23, RZ, RZ, -0x1 ;  /* 0xffffffffff177424 */ /* 0x000fc400078e00ff */
[----:B------:R-:W-:Y:S05]  /*1d10*/  CALL.REL.NOINC `($__internal_152_$__cuda_sm70_shflsync_bfly_p) ;  /* 0x0000018000007944 */ /* 0x000fea0003c00000 */
[----:B-1----:R-:W-:Y:S01]  /*1d20*/  IMAD.MOV.U32 R12, RZ, RZ, R24 ;  /* 0x000000ffff0c7224 */ /* 0x002fe200078e0018 */
[----:B0-----:R-:W-:Y:S05]  /*1d30*/  BRA `(.L_x_8014) ;  /* 0xfffff41000007947 */ /* 0x001fea000383ffff */
.L_x_8001:
        /* <DEDUP_REMOVED lines=22> */
        .weak           $__internal_152_$__cuda_sm70_shflsync_bfly_p
        .type           $__internal_152_$__cuda_sm70_shflsync_bfly_p,@function
        .size           $__internal_152_$__cuda_sm70_shflsync_bfly_p,(.L_x_11096 - $__internal_152_$__cuda_sm70_shflsync_bfly_p)
$__internal_152_$__cuda_sm70_shflsync_bfly_p:
[----:B------:R-:W-:Y:S01]  /*1ea0*/  IMAD.MOV.U32 R15, RZ, RZ, 0x0 ;  /* 0x00000000ff0f7424 */ /* 0x000fe200078e00ff */
[----:B------:R-:W-:Y:S04]  /*1eb0*/  WARPSYNC R23 ;  /* 0x0000001700007348 */ /* 0x000fe80003800000 */
[----:B------:R0:W1:Y:S01]  /*1ec0*/  SHFL.BFLY PT, R24, R26, R25, R24 ;  /* 0x0c0000191a187389 */ /* 0x00006200000e0018 */
[----:B------:R-:W-:Y:S05]  /*1ed0*/  RET.REL.NODEC R14 `(_ZN4vllm3moe10topkGatingILi8ELi32ELi4ELi16ELi32Ej6__halfLNS0_11ScoringFuncE0EEEvPKT5_PKbPfiPT4_PiiiibPKf) ;  /* 0xffffe1200e007950 */ /* 0x000fea0003c3ffff */
.L_x_8016:
        /* <DEDUP_REMOVED lines=10> */
.L_x_11096:


//--------------------- .text._ZN4vllm3moe10topkGatingILi8ELi16ELi4ELi16ELi32Ej6__halfLNS0_11ScoringFuncE0EEEvPKT5_PKbPfiPT4_PiiiibPKf --------------------------
	.section	.text._ZN4vllm3moe10topkGatingILi8ELi16ELi4ELi16ELi32Ej6__halfLNS0_11ScoringFuncE0EEEvPKT5_PKbPfiPT4_PiiiibPKf,"ax",@progbits
	.sectioninfo	@"SHI_REGISTERS=32"
	.align	128
        .global         _ZN4vllm3moe10topkGatingILi8ELi16ELi4ELi16ELi32Ej6__halfLNS0_11ScoringFuncE0EEEvPKT5_PKbPfiPT4_PiiiibPKf
        .type           _ZN4vllm3moe10topkGatingILi8ELi16ELi4ELi16ELi32Ej6__halfLNS0_11ScoringFuncE0EEEvPKT5_PKbPfiPT4_PiiiibPKf,@function
        .size           _ZN4vllm3moe10topkGatingILi8ELi16ELi4ELi16ELi32Ej6__halfLNS0_11ScoringFuncE0EEEvPKT5_PKbPfiPT4_PiiiibPKf,(.L_x_11097 - _ZN4vllm3moe10topkGatingILi8ELi16ELi4ELi16ELi32Ej6__halfLNS0_11ScoringFuncE0EEEvPKT5_PKbPfiPT4_PiiiibPKf)
        .other          _ZN4vllm3moe10topkGatingILi8ELi16ELi4ELi16ELi32Ej6__halfLNS0_11ScoringFuncE0EEEvPKT5_PKbPfiPT4_PiiiibPKf,@"STO_CUDA_ENTRY STV_DEFAULT"
_ZN4vllm3moe10topkGatingILi8ELi16ELi4ELi16ELi32Ej6__halfLNS0_11ScoringFuncE0EEEvPKT5_PKbPfiPT4_PiiiibPKf:
.text._ZN4vllm3moe10topkGatingILi8ELi16ELi4ELi16ELi32Ej6__halfLNS0_11ScoringFuncE0EEEvPKT5_PKbPfiPT4_PiiiibPKf:
        /* <DEDUP_REMOVED lines=128> */
.L_x_8017:
[----:B------:R0:W-:Y:S04]  /*0800*/  STL.128 [R1], R4 ;  /* 0x0000000401007387 */ /* 0x0001e80000100c00 */
[----:B------:R0:W-:Y:S02]  /*0810*/  STL.128 [R1+0x10], R8 ;  /* 0x0000100801007387 */ /* 0x0001e40000100c00 */
.L_x_8018:
        /* <DEDUP_REMOVED lines=9> */
.L_x_8028:
        /* <DEDUP_REMOVED lines=33> */
.L_x_8039:
[----:B------:R-:W-:Y:S05]  /*0ac0*/  BRA.DIV ~URZ, `(.L_x_8022) ;  /* 0x00000d227f007947 */ /* 0x000fea000b800000 */
[----:B------:R2:W3:Y:S04]  /*0ad0*/  SHFL.BFLY PT, R19, R12, 0x1, 0x1e1f ;  /* 0x0c3e1f000c137f89 */ /* 0x0004e800000e0000 */
[----:B------:R2:W4:Y:S02]  /*0ae0*/  SHFL.BFLY PT, R16, R13, 0x1, 0x1e1f ;  /* 0x0c3e1f000d107f89 */ /* 0x00052400000e0000 */
.L_x_8040:
        /* <DEDUP_REMOVED lines=28> */
.L_x_8024:
[----:B------:R-:W-:Y:S05]  /*0cb0*/  BSYNC B1 ;  /* 0x0000000000017941 */ /* 0x000fea0003800000 */
.L_x_8023:
        /* <DEDUP_REMOVED lines=19> */
.L_x_8027:
[----:B------:R-:W-:Y:S05]  /*0df0*/  BSYNC B1 ;  /* 0x0000000000017941 */ /* 0x000fea0003800000 */
.L_x_8026:
[----:B0-----:R-:W-:Y:S05]  /*0e00*/  BRA `(.L_x_8028) ;  /* 0xfffffaa000007947 */ /* 0x001fea000383ffff */
.L_x_8020:
[----:B------:R-:W-:Y:S02]  /*0e10*/  IMAD.MOV.U32 R22, RZ, RZ, RZ ;  /* 0x000000ffff167224 */ /* 0x000fe400078e00ff */
.L_x_8035:
        /* <DEDUP_REMOVED lines=33> */
.L_x_8041:
[----:B------:R-:W-:Y:S05]  /*1030*/  BRA.DIV ~URZ, `(.L_x_8030) ;  /* 0x000009227f007947 */ /* 0x000fea000b800000 */
[----:B------:R2:W3:Y:S04]  /*1040*/  SHFL.BFLY PT, R19, R12, 0x1, 0x1e1f ;  /* 0x0c3e1f000c137f89 */ /* 0x0004e800000e0000 */
[----:B------:R2:W4:Y:S02]  /*1050*/  SHFL.BFLY PT, R16, R13, 0x1, 0x1e1f ;  /* 0x0c3e1f000d107f89 */ /* 0x00052400000e0000 */
.L_x_8042:
        /* <DEDUP_REMOVED lines=27> */
.L_x_8032:
[----:B------:R-:W-:Y:S05]  /*1210*/  BSYNC B1 ;  /* 0x0000000000017941 */ /* 0x000fea0003800000 */
.L_x_8031:
        /* <DEDUP_REMOVED lines=19> */
.L_x_8034:
[----:B------:R-:W-:Y:S05]  /*1350*/  BSYNC B1 ;  /* 0x0000000000017941 */ /* 0x000fea0003800000 */
.L_x_8033:
[----:B0-----:R-:W-:Y:S05]  /*1360*/  BRA `(.L_x_8035) ;  /* 0xfffffab000007947 */ /* 0x001fea000383ffff */
.L_x_8025:
[----:B------:R-:W-:Y:S05]  /*1370*/  BSYNC B0 ;  /* 0x0000000000007941 */ /* 0x000fea0003800000 */
.L_x_8019:
        /* <DEDUP_REMOVED lines=20> */
.L_x_8037:
        /* <DEDUP_REMOVED lines=20> */
.L_x_8036:
        /* <DEDUP_REMOVED lines=12> */
.L_x_8038:
        /* <DEDUP_REMOVED lines=11> */
.L_x_8021:
[----:B------:R-:W-:Y:S01]  /*1770*/  IMAD.MOV.U32 R25, RZ, RZ, R15 ;  /* 0x000000ffff197224 */ /* 0x000fe200078e000f */
[----:B------:R-:W-:Y:S01]  /*1780*/  MOV R16, 0x17d0 ;  /* 0x000017d000107802 */ /* 0x000fe20000000f00 */
[----:B------:R-:W-:Y:S02]  /*1790*/  IMAD.MOV.U32 R24, RZ, RZ, 0x1 ;  /* 0x00000001ff187424 */ /* 0x000fe400078e00ff */
[----:B------:R-:W-:Y:S02]  /*17a0*/  IMAD.MOV.U32 R23, RZ, RZ, 0x1e1f ;  /* 0x00001e1fff177424 */ /* 0x000fe400078e00ff */
[----:B------:R-:W-:Y:S02]  /*17b0*/  IMAD.MOV.U32 R18, RZ, RZ, -0x1 ;  /* 0xffffffffff127424 */ /* 0x000fe400078e00ff */
[----:B------:R-:W-:Y:S05]  /*17c0*/  CALL.REL.NOINC `($__internal_153_$__cuda_sm70_shflsync_bfly_p) ;  /* 0x0000028000007944 */ /* 0x000fea0003c00000 */
[----:B-1----:R-:W-:Y:S01]  /*17d0*/  IMAD.MOV.U32 R14, RZ, RZ, R23 ;  /* 0x000000ffff0e7224 */ /* 0x002fe200078e0017 */
[----:B0-----:R-:W-:Y:S05]  /*17e0*/  BRA `(.L_x_8039) ;  /* 0xfffff2d000007947 */ /* 0x001fea000383ffff */
.L_x_8022:
[----:B------:R-:W-:Y:S01]  /*17f0*/  IMAD.MOV.U32 R25, RZ, RZ, R12 ;  /* 0x000000ffff197224 */ /* 0x000fe200078e000c */
[----:B------:R-:W-:Y:S01]  /*1800*/  MOV R16, 0x1850 ;  /* 0x0000185000107802 */ /* 0x000fe20000000f00 */
[----:B------:R-:W-:Y:S02]  /*1810*/  IMAD.MOV.U32 R24, RZ, RZ, 0x1 ;  /* 0x00000001ff187424 */ /* 0x000fe400078e00ff */
[----:B------:R-:W-:-:S02]  /*1820*/  IMAD.MOV.U32 R23, RZ, RZ, 0x1e1f ;  /* 0x00001e1fff177424 */ /* 0x000fc400078e00ff */
[----:B------:R-:W-:Y:S02]  /*1830*/  IMAD.MOV.U32 R18, RZ, RZ, -0x1 ;  /* 0xffffffffff127424 */ /* 0x000fe400078e00ff */
[----:B01----:R-:W-:Y:S05]  /*1840*/  CALL.REL.NOINC `($__internal_153_$__cuda_sm70_shflsync_bfly_p) ;  /* 0x0000020000007944 */ /* 0x003fea0003c00000 */
[----:B-1----:R-:W-:Y:S01]  /*1850*/  IMAD.MOV.U32 R19, RZ, RZ, R23 ;  /* 0x000000ffff137224 */ /* 0x002fe200078e0017 */
[----:B------:R-:W-:Y:S01]  /*1860*/  MOV R16, 0x18c0 ;  /* 0x000018c000107802 */ /* 0x000fe20000000f00 */
[----:B0-----:R-:W-:Y:S02]  /*1870*/  IMAD.MOV.U32 R25, RZ, RZ, R13 ;  /* 0x000000ffff197224 */ /* 0x001fe400078e000d */
[----:B------:R-:W-:Y:S02]  /*1880*/  IMAD.MOV.U32 R24, RZ, RZ, 0x1 ;  /* 0x00000001ff187424 */ /* 0x000fe400078e00ff */
[----:B------:R-:W-:Y:S02]  /*1890*/  IMAD.MOV.U32 R23, RZ, RZ, 0x1e1f ;  /* 0x00001e1fff177424 */ /* 0x000fe400078e00ff */
[----:B------:R-:W-:Y:S02]  /*18a0*/  IMAD.MOV.U32 R18, RZ, RZ, -0x1 ;  /* 0xffffffffff127424 */ /* 0x000fe400078e00ff */
[----:B------:R-:W-:Y:S05]  /*18b0*/  CALL.REL.NOINC `($__internal_153_$__cuda_sm70_shflsync_bfly_p) ;  /* 0x0000019000007944 */ /* 0x000fea0003c00000 */
[----:B-1----:R-:W-:Y:S01]  /*18c0*/  IMAD.MOV.U32 R16, RZ, RZ, R23 ;  /* 0x000000ffff107224 */ /* 0x002fe200078e0017 */
[----:B0-----:R-:W-:Y:S05]  /*18d0*/  BRA `(.L_x_8040) ;  /* 0xfffff21000007947 */ /* 0x001fea000383ffff */
.L_x_8029:
[----:B------:R-:W-:Y:S01]  /*18e0*/  IMAD.MOV.U32 R25, RZ, RZ, R15 ;  /* 0x000000ffff197224 */ /* 0x000fe200078e000f */
[----:B------:R-:W-:Y:S01]  /*18f0*/  MOV R16, 0x1940 ;  /* 0x0000194000107802 */ /* 0x000fe20000000f00 */
[----:B------:R-:W-:-:S02]  /*1900*/  IMAD.MOV.U32 R24, RZ, RZ, 0x1 ;  /* 0x00000001ff187424 */ /* 0x000fc400078e00ff */
[----:B------:R-:W-:Y:S02]  /*1910*/  IMAD.MOV.U32 R23, RZ, RZ, 0x1e1f ;  /* 0x00001e1fff177424 */ /* 0x000fe400078e00ff */
[----:B------:R-:W-:Y:S02]  /*1920*/  IMAD.MOV.U32 R18, RZ, RZ, -0x1 ;  /* 0xffffffffff127424 */ /* 0x000fe400078e00ff */
[----:B------:R-:W-:Y:S05]  /*1930*/  CALL.REL.NOINC `($__internal_153_$__cuda_sm70_shflsync_bfly_p) ;  /* 0x0000011000007944 */ /* 0x000fea0003c00000 */
[----:B-1----:R-:W-:Y:S01]  /*1940*/  IMAD.MOV.U32 R14, RZ, RZ, R23 ;  /* 0x000000ffff0e7224 */ /* 0x002fe200078e0017 */
[----:B0-----:R-:W-:Y:S05]  /*1950*/  BRA `(.L_x_8041) ;  /* 0xfffff6d000007947 */ /* 0x001fea000383ffff */
.L_x_8030:
[----:B------:R-:W-:Y:S01]  /*1960*/  IMAD.MOV.U32 R25, RZ, RZ, R12 ;  /* 0x000000ffff197224 */ /* 0x000fe200078e000c */
[----:B------:R-:W-:Y:S01]  /*1970*/  MOV R16, 0x19c0 ;  /* 0x000019c000107802 */ /* 0x000fe20000000f00 */
[----:B------:R-:W-:Y:S02]  /*1980*/  IMAD.MOV.U32 R24, RZ, RZ, 0x1 ;  /* 0x00000001ff187424 */ /* 0x000fe400078e00ff */
[----:B------:R-:W-:Y:S02]  /*1990*/  IMAD.MOV.U32 R23, RZ, RZ, 0x1e1f ;  /* 0x00001e1fff177424 */ /* 0x000fe400078e00ff */
[----:B------:R-:W-:Y:S02]  /*19a0*/  IMAD.MOV.U32 R18, RZ, RZ, -0x1 ;  /* 0xffffffffff127424 */ /* 0x000fe400078e00ff */
[----:B01----:R-:W-:Y:S05]  /*19b0*/  CALL.REL.NOINC `($__internal_153_$__cuda_sm70_shflsync_bfly_p) ;  /* 0x0000009000007944 */ /* 0x003fea0003c00000 */
[----:B-1----:R-:W-:Y:S01]  /*19c0*/  IMAD.MOV.U32 R19, RZ, RZ, R23 ;  /* 0x000000ffff137224 */ /* 0x002fe200078e0017 */
[----:B------:R-:W-:Y:S01]  /*19d0*/  MOV R16, 0x1a30 ;  /* 0x00001a3000107802 */ /* 0x000fe20000000f00 */
[----:B0-----:R-:W-:-:S02]  /*19e0*/  IMAD.MOV.U32 R25, RZ, RZ, R13 ;  /* 0x000000ffff197224 */ /* 0x001fc400078e000d */
[----:B------:R-:W-:Y:S02]  /*19f0*/  IMAD.MOV.U32 R24, RZ, RZ, 0x1 ;  /* 0x00000001ff187424 */ /* 0x000fe400078e00ff */
[----:B------:R-:W-:Y:S02]  /*1a00*/  IMAD.MOV.U32 R23, RZ, RZ, 0x1e1f ;  /* 0x00001e1fff177424 */ /* 0x000fe400078e00ff */
[----:B------:R-:W-:Y:S02]  /*1a10*/  IMAD.MOV.U32 R18, RZ, RZ, -0x1 ;  /* 0xffffffffff127424 */ /* 0x000fe400078e00ff */
[----:B------:R-:W-:Y:S05]  /*1a20*/  CALL.REL.NOINC `($__internal_153_$__cuda_sm70_shflsync_bfly_p) ;  /* 0x0000002000007944 */ /* 0x000fea0003c00000 */
[----:B-1----:R-:W-:Y:S01]  /*1a30*/  IMAD.MOV.U32 R16, RZ, RZ, R23 ;  /* 0x000000ffff107224 */ /* 0x002fe200078e0017 */
[----:B0-----:R-:W-:Y:S05]  /*1a40*/  BRA `(.L_x_8042) ;  /* 0xfffff61000007947 */ /* 0x001fea000383ffff */
        .weak           $__internal_153_$__cuda_sm70_shflsync_bfly_p
        .type           $__internal_153_$__cuda_sm70_shflsync_bfly_p,@function
        .size           $__internal_153_$__cuda_sm70_shflsync_bfly_p,(.L_x_11097 - $__internal_153_$__cuda_sm70_shflsync_bfly_p)
$__internal_153_$__cuda_sm70_shflsync_bfly_p:
[----:B------:R-:W-:Y:S01]  /*1a50*/  IMAD.MOV.U32 R17, RZ, RZ, 0x0 ;  /* 0x00000000ff117424 */ /* 0x000fe200078e00ff */
[----:B------:R-:W-:Y:S04]  /*1a60*/  WARPSYNC R18 ;  /* 0x0000001200007348 */ /* 0x000fe80003800000 */
[----:B------:R0:W1:Y:S01]  /*1a70*/  SHFL.BFLY PT, R23, R25, R24, R23 ;  /* 0x0c00001819177389 */ /* 0x00006200000e0017 */
[----:B------:R-:W-:Y:S05]  /*1a80*/  RET.REL.NODEC R16 `(_ZN4vllm3moe10topkGatingILi8ELi16ELi4ELi16ELi32Ej6__halfLNS0_11ScoringFuncE0EEEvPKT5_PKbPfiPT4_PiiiibPKf) ;  /* 0xffffe57010007950 */ /* 0x000fea0003c3ffff */
.L_x_8043:
        /* <DEDUP_REMOVED lines=15> */
.L_x_11097:


//--------------------- .text._ZN4vllm3moe10topkGatingILi8ELi8ELi4ELi16ELi32Ej6__halfLNS0_11ScoringFuncE0EEEvPKT5_PKbPfiPT4_PiiiibPKf --------------------------
	.section	.text._ZN4vllm3moe10topkGatingILi8ELi8ELi4ELi16ELi32Ej6__halfLNS0_11ScoringFuncE0EEEvPKT5_PKbPfiPT4_PiiiibPKf,"ax",@progbits
	.sectioninfo	@"SHI_REGISTERS=40"
	.align	128
        .global         _ZN4vllm3moe10topkGatingILi8ELi8ELi4ELi16ELi32Ej6__halfLNS0_11ScoringFuncE0EEEvPKT5_PKbPfiPT4_PiiiibPKf
        .type           _ZN4vllm3moe10topkGatingILi8ELi8ELi4ELi16ELi32Ej6__halfLNS0_11ScoringFuncE0EEEvPKT5_PKbPfiPT4_PiiiibPKf,@function
        .size           _ZN4vllm3moe10topkGatingILi8ELi8ELi4ELi16ELi32Ej6__halfLNS0_11ScoringFuncE0EEEvPKT5_PKbPfiPT4_PiiiibPKf,(.L_x_11352 - _ZN4vllm3moe10topkGatingILi8ELi8ELi4ELi16ELi32Ej6__halfLNS0_11ScoringFuncE0EEEvPKT5_PKbPfiPT4_PiiiibPKf)
        .other          _ZN4vllm3moe10topkGatingILi8ELi8ELi4ELi16ELi32Ej6__halfLNS0_11ScoringFuncE0EEEvPKT5_PKbPfiPT4_PiiiibPKf,@"STO_CUDA_ENTRY STV_DEFAULT"
_ZN4vllm3moe10topkGatingILi8ELi8ELi4ELi16ELi32Ej6__halfLNS0_11ScoringFuncE0EEEvPKT5_PKbPfiPT4_PiiiibPKf:
.text._ZN4vllm3moe10topkGatingILi8ELi8ELi4ELi16ELi32Ej6__halfLNS0_11ScoringFuncE0EEEvPKT5_PKbPfiPT4_PiiiibPKf:
        /* <DEDUP_REMOVED lines=30> */
[----:B------:R-:W-:Y:S01]  /*01e0*/  IMAD.MOV.U32 R23, RZ, RZ, RZ ;  /* 0x000000ffff177224 */ /* 0x000fe200078e00ff */
[----:B--2---:R-:W-:-:S02]  /*01f0*/  HADD2.F32 R14, -RZ, R4.H0_H0 ;  /* 0x20000004ff0e7230 */ /* 0x004fc40000004100 */
[----:B0-----:R-:W-:Y:S02]  /*0200*/  HADD2.F32 R11, -RZ, R4.H1_H1 ;  /* 0x30000004ff0b7230 */ /* 0x001fe40000004100 */
[----:B------:R-:W-:-:S03]  /*0210*/  HADD2.F32 R16, -RZ, R5.H0_H0 ;  /* 0x20000005ff107230 */ /* 0x000fc60000004100 */
[----:B------:R-:W-:Y:S01]  /*0220*/  FMNMX.FTZ R15, R14, R11, !PT ;  /* 0x0000000b0e0f7209 */ /* 0x000fe20007810000 */
[----:B------:R-:W-:-:S03]  /*0230*/  HADD2.F32 R18, -RZ, R5.H1_H1 ;  /* 0x30000005ff127230 */ /* 0x000fc60000004100 */
[----:B------:R-:W-:Y:S01]  /*0240*/  FMNMX.FTZ R15, R16, R15, !PT ;  /* 0x0000000f100f7209 */ /* 0x000fe20007810000 */
[----:B------:R-:W-:-:S03]  /*0250*/  HADD2.F32 R22, -RZ, R6.H0_H0 ;  /* 0x20000006ff167230 */ /* 0x000fc60000004100 */
[----:B------:R-:W-:Y:S01]  /*0260*/  FMNMX.FTZ R15, R18, R15, !PT ;  /* 0x0000000f120f7209 */ /* 0x000fe20007810000 */
[----:B------:R-:W-:-:S03]  /*0270*/  HADD2.F32 R6, -RZ, R6.H1_H1 ;  /* 0x30000006ff067230 */ /* 0x000fc60000004100 */
[----:B------:R-:W-:Y:S01]  /*0280*/  FMNMX.FTZ R15, R22, R15, !PT ;  /* 0x0000000f160f7209 */ /* 0x000fe20007810000 */
[----:B------:R-:W-:-:S03]  /*0290*/  HADD2.F32 R4, -RZ, R7.H0_H0 ;  /* 0x20000007ff047230 */ /* 0x000fc60000004100 */
[----:B------:R-:W-:Y:S01]  /*02a0*/  FMNMX.FTZ R15, R6, R15, !PT ;  /* 0x0000000f060f7209 */ /* 0x000fe20007810000 */
[----:B------:R-:W-:-:S03]  /*02b0*/  HADD2.F32 R7, -RZ, R7.H1_H1 ;  /* 0x30000007ff077230 */ /* 0x000fc60000004100 */
[----:B-1----:R-:W-:-:S04]  /*02c0*/  FMNMX.FTZ R12, R4, R15, !PT ;  /* 0x0000000f040c7209 */ /* 0x002fc80007810000 */
        /* <DEDUP_REMOVED lines=12> */
[--C-:B------:R-:W-:Y:S02]  /*0390*/  FADD.FTZ R15, R6, -R13.reuse ;  /* 0x8000000d060f7221 */ /* 0x100fe40000010000 */
[----:B------:R-:W-:-:S03]  /*03a0*/  FADD.FTZ R4, R4, -R13 ;  /* 0x8000000d04047221 */ /* 0x000fc60000010000 */
[----:B------:R-:W2:Y:S01]  /*03b0*/  MUFU.EX2 R12, R12 ;  /* 0x0000000c000c7308 */ /* 0x000ea20000000800 */
[----:B------:R-:W-:Y:S02]  /*03c0*/  FMUL.FTZ R22, R22, 1.4426950216293334961 ;  /* 0x3fb8aa3b16167820 */ /* 0x000fe40000410000 */
[----:B------:R-:W-:Y:S02]  /*03d0*/  FMUL.FTZ R15, R15, 1.4426950216293334961 ;  /* 0x3fb8aa3b0f0f7820 */ /* 0x000fe40000410000 */
[----:B------:R-:W-:-:S03]  /*03e0*/  FMUL.FTZ R16, R4, 1.4426950216293334961 ;  /* 0x3fb8aa3b04107820 */ /* 0x000fc60000410000 */
[----:B------:R-:W2:Y:S01]  /*03f0*/  MUFU.EX2 R14, R14 ;  /* 0x0000000e000e7308 */ /* 0x000ea20000000800 */
[----:B0-----:R-:W-:Y:S02]  /*0400*/  FADD.FTZ R4, RZ, R5 ;  /* 0x00000005ff047221 */ /* 0x001fe40000010000 */
[----:B------:R-:W-:-:S05]  /*0410*/  FADD.FTZ R17, R7, -R13 ;  /* 0x8000000d07117221 */ /* 0x000fca0000010000 */
[----:B------:R-:W0:Y:S01]  /*0420*/  MUFU.EX2 R6, R22 ;  /* 0x0000001600067308 */ /* 0x000e220000000800 */
[----:B-1----:R-:W-:Y:S02]  /*0430*/  FADD.FTZ R13, R4, R11 ;  /* 0x0000000b040d7221 */ /* 0x002fe40000010000 */
[----:B------:R-:W-:-:S05]  /*0440*/  FMUL.FTZ R17, R17, 1.4426950216293334961 ;  /* 0x3fb8aa3b11117820 */ /* 0x000fca0000410000 */
[----:B------:R-:W1:Y:S01]  /*0450*/  MUFU.EX2 R15, R15 ;  /* 0x0000000f000f7308 */ /* 0x000e620000000800 */
[----:B--2---:R-:W-:-:S07]  /*0460*/  FADD.FTZ R13, R13, R12 ;  /* 0x0000000c0d0d7221 */ /* 0x004fce0000010000 */
        /* <DEDUP_REMOVED lines=25> */
[----:B------:R-:W-:Y:S02]  /*0600*/  FSEL R17, R5, RZ, !P3 ;  /* 0x000000ff05117208 */ /* 0x000fe40005800000 */
[----:B------:R-:W-:Y:S02]  /*0610*/  FSETP.GEU.FTZ.AND P3, PT, |R10|, +INF , PT ;  /* 0x7f8000000a00780b */ /* 0x000fe40003f7e200 */
[----:B------:R-:W-:Y:S02]  /*0620*/  FSEL R16, R11, RZ, !P6 ;  /* 0x000000ff0b107208 */ /* 0x000fe40007000000 */
[----:B------:R-:W-:Y:S02]  /*0630*/  FSEL R15, R12, RZ, !P5 ;  /* 0x000000ff0c0f7208 */ /* 0x000fe40006800000 */
[----:B------:R-:W-:Y:S02]  /*0640*/  FSETP.GEU.FTZ.AND P2, PT, |R14|, +INF , PT ;  /* 0x7f8000000e00780b */ /* 0x000fe40003f5e200 */
[----:B------:R-:W-:-:S02]  /*0650*/  FSETP.GEU.FTZ.AND P4, PT, |R6|, +INF , PT ;  /* 0x7f8000000600780b */ /* 0x000fc40003f9e200 */
[C---:B------:R-:W-:Y:S02]  /*0660*/  FSETP.GEU.FTZ.AND P6, PT, |R7|.reuse, +INF , PT ;  /* 0x7f8000000700780b */ /* 0x040fe40003fde200 */
        /* <DEDUP_REMOVED lines=14> */
[----:B------:R-:W-:Y:S02]  /*0750*/  @!P0 IMAD.MOV.U32 R9, RZ, RZ, R14 ;  /* 0x000000ffff098224 */ /* 0x000fe400078e000e */
[----:B------:R-:W-:Y:S02]  /*0760*/  @!P0 IMAD.MOV.U32 R8, RZ, RZ, R15 ;  /* 0x000000ffff088224 */ /* 0x000fe400078e000f */
[----:B------:R-:W-:Y:S02]  /*0770*/  @!P0 IMAD.MOV.U32 R19, RZ, RZ, R16 ;  /* 0x000000ffff138224 */ /* 0x000fe400078e0010 */
[----:B------:R-:W-:-:S02]  /*0780*/  @!P0 IMAD.MOV.U32 R20, RZ, RZ, R17 ;  /* 0x000000ffff148224 */ /* 0x000fc400078e0011 */
[----:B------:R-:W-:Y:S02]  /*0790*/  @!P0 IMAD.MOV.U32 R21, RZ, RZ, R13 ;  /* 0x000000ffff158224 */ /* 0x000fe400078e000d */
[----:B------:R-:W-:Y:S02]  /*07a0*/  @!P0 IMAD.MOV.U32 R22, RZ, RZ, R12 ;  /* 0x000000ffff168224 */ /* 0x000fe400078e000c */
        /* <DEDUP_REMOVED lines=16> */
.L_x_8049:
        /* <DEDUP_REMOVED lines=42> */
.L_x_8047:
        /* <DEDUP_REMOVED lines=39> */
[----:B------:R-:W-:Y:S02]  /*0dc0*/  ISETP.GE.AND P0, PT, R28, c[0x0][0x194], PT ;  /* 0x000065001c007a0c */ /* 0x000fe40003f06270 */
        /* <DEDUP_REMOVED lines=8> */
[----:B------:R-:W-:Y:S01]  /*0e50*/  SEL R37, R34, 0x8, P1 ;  /* 0x0000000822257807 */ /* 0x000fe20000800000 */
[----:B------:R-:W-:Y:S01]  /*0e60*/  FADD.FTZ R34, R32, R23 ;  /* 0x0000001720227221 */ /* 0x000fe20000010000 */
[----:B------:R-:W-:-:S02]  /*0e70*/  ISETP.GE.AND P1, PT, R27, c[0x0][0x190], PT ;  /* 0x000064001b007a0c */ /* 0x000fc40003f26270 */
        /* <DEDUP_REMOVED lines=30> */
.L_x_8048:
[----:B------:R-:W-:Y:S05]  /*1060*/  @P0 BRA `(.L_x_8049) ;  /* 0xfffff84000000947 */ /* 0x000fea000383ffff */
.L_x_8046:
        /* <DEDUP_REMOVED lines=13> */
[----:B------:R-:W-:Y:S01]  /*1140*/  FSEL R8, R9, R8, P2 ;  /* 0x0000000809087208 */ /* 0x000fe20001000000 */
[----:B------:R-:W-:Y:S01]  /*1150*/  IMAD.MOV.U32 R9, RZ, RZ, 0x4 ;  /* 0x00000004ff097424 */ /* 0x000fe200078e00ff */
[----:B------:R-:W-:Y:S02]  /*1160*/  SEL R2, R2, 0x3, !P2 ;  /* 0x0000000302027807 */ /* 0x000fe40005000000 */
[----:B------:R-:W-:Y:S02]  /*1170*/  FSETP.GT.FTZ.AND P3, PT, R21, R8, PT ;  /* 0x000000081500720b */ /* 0x000fe40003f74000 */
[----:B------:R-:W-:-:S02]  /*1180*/  FSEL R14, R14, R15, P2 ;  /* 0x0000000f0e0e7208 */ /* 0x000fc40001000000 */
[----:B------:R-:W-:Y:S01]  /*1190*/  FSEL R21, R21, R8, P3 ;  /* 0x0000000815157208 */ /* 0x000fe20001800000 */
[----:B------:R-:W-:Y:S01]  /*11a0*/  IMAD R8, R0, c[0x0][0x190], R27 ;  /* 0x0000640000087a24 */ /* 0x000fe200078e021b */
[----:B------:R-:W-:Y:S01]  /*11b0*/  SEL R2, R2, 0x4, !P3 ;  /* 0x0000000402027807 */ /* 0x000fe20005800000 */
[----:B------:R-:W-:Y:S01]  /*11c0*/  IMAD R27, R27, c[0x0][0x178], R0 ;  /* 0x00005e001b1b7a24 */ /* 0x000fe200078e0200 */
[----:B------:R-:W-:Y:S01]  /*11d0*/  FSETP.GT.FTZ.AND P4, PT, R22, R21, PT ;  /* 0x000000151600720b */ /* 0x000fe20003f94000 */
[----:B------:R-:W-:Y:S01]  /*11e0*/  IMAD.WIDE R6, R8, R9, c[0x0][0x180] ;  /* 0x0000600008067625 */ /* 0x000fe200078e0209 */
        /* <DEDUP_REMOVED lines=9> */
[----:B------:R-:W-:Y:S02]  /*1280*/  SEL R5, R2, 0x7, !P1 ;  /* 0x0000000702057807 */ /* 0x000fe40004800000 */
[----:B------:R-:W-:Y:S02]  /*1290*/  PRMT R2, R18, 0x9910, RZ ;  /* 0x0000991012027816 */ /* 0x000fe400000000ff */
[C---:B------:R-:W-:Y:S02]  /*12a0*/  ISETP.GE.AND P0, PT, R5.reuse, c[0x0][0x194], PT ;  /* 0x0000650005007a0c */ /* 0x040fe40003f06270 */
        /* <DEDUP_REMOVED lines=12> */
.L_x_8045:
[----:B------:R-:W-:Y:S01]  /*1370*/  ISETP.NE.AND P0, PT, R4, c[0x0][0x190], PT ;  /* 0x0000640004007a0c */ /* 0x000fe20003f05270 */
[----:B------:R-:W-:-:S12]  /*1380*/  IMAD.MOV.U32 R27, RZ, RZ, RZ ;  /* 0x000000ffff1b7224 */ /* 0x000fd800078e00ff */
[----:B------:R-:W-:Y:S05]  /*1390*/  @!P0 BRA `(.L_x_8050) ;  /* 0x000007d000008947 */ /* 0x000fea0003800000 */
[----:B------:R-:W-:Y:S01]  /*13a0*/  PRMT R23, R18, 0x9910, RZ ;  /* 0x0000991012177816 */ /* 0x000fe200000000ff */
[----:B------:R-:W-:Y:S01]  /*13b0*/  IMAD.MOV.U32 R27, RZ, RZ, RZ ;  /* 0x000000ffff1b7224 */ /* 0x000fe200078e00ff */
[----:B------:R-:W-:Y:S02]  /*13c0*/  IADD3 R26, -R26, c[0x0][0x190], RZ ;  /* 0x000064001a1a7a10 */ /* 0x000fe40007ffe1ff */
.L_x_8053:
        /* <DEDUP_REMOVED lines=42> */
.L_x_8051:
        /* <DEDUP_REMOVED lines=14> */
[----:B------:R-:W-:-:S02]  /*1750*/  FSEL R4, R16, R17, P5 ;  /* 0x0000001110047208 */ /* 0x000fc40002800000 */
[CC--:B------:R-:W-:Y:S02]  /*1760*/  FSETP.GT.FTZ.AND P1, PT, R21.reuse, R2.reuse, PT ;  /* 0x000000021500720b */ /* 0x0c0fe40003f34000 */
[----:B------:R-:W-:Y:S02]  /*1770*/  FSEL R35, R10, R29, P2 ;  /* 0x0000001d0a237208 */ /* 0x000fe40001000000 */
[----:B------:R-:W-:Y:S02]  /*1780*/  FSEL R3, R21, R2, P1 ;  /* 0x0000000215037208 */ /* 0x000fe40000800000 */
[----:B------:R-:W-:Y:S02]  /*1790*/  SEL R2, RZ, 0x1, !P5 ;  /* 0x00000001ff027807 */ /* 0x000fe40006800000 */
[----:B------:R-:W-:Y:S02]  /*17a0*/  FSETP.GT.FTZ.AND P4, PT, R22, R3, PT ;  /* 0x000000031600720b */ /* 0x000fe40003f94000 */
[----:B------:R-:W-:-:S02]  /*17b0*/  SEL R2, R2, 0x2, !P6 ;  /* 0x0000000202027807 */ /* 0x000fc40007000000 */
[----:B------:R-:W-:Y:S02]  /*17c0*/  FSEL R3, R22, R3, P4 ;  /* 0x0000000316037208 */ /* 0x000fe40002000000 */
[----:B------:R-:W-:Y:S02]  /*17d0*/  SEL R2, R2, 0x3, !P0 ;  /* 0x0000000302027807 */ /* 0x000fe40004000000 */
[-C--:B------:R-:W-:Y:S02]  /*17e0*/  FSETP.GT.FTZ.AND P3, PT, R24, R3.reuse, PT ;  /* 0x000000031800720b */ /* 0x080fe40003f74000 */
[----:B------:R-:W-:Y:S02]  /*17f0*/  SEL R5, R2, 0x4, !P1 ;  /* 0x0000000402057807 */ /* 0x000fe40004800000 */
[----:B------:R-:W-:Y:S01]  /*1800*/  FSEL R30, R24, R3, P3 ;  /* 0x00000003181e7208 */ /* 0x000fe20001800000 */
[----:B------:R-:W-:Y:S01]  /*1810*/  IMAD.WIDE R2, R28, R7, c[0x0][0x170] ;  /* 0x00005c001c027625 */ /* 0x000fe200078e0207 */
[----:B------:R-:W-:-:S02]  /*1820*/  SEL R29, R5, 0x5, !P4 ;  /* 0x00000005051d7807 */ /* 0x000fc40006000000 */
[----:B------:R-:W-:Y:S02]  /*1830*/  FSEL R5, R15, R4, P6 ;  /* 0x000000040f057208 */ /* 0x000fe40003000000 */
[----:B------:R-:W-:Y:S01]  /*1840*/  FSETP.GT.FTZ.AND P2, PT, R25, R30, PT ;  /* 0x0000001e1900720b */ /* 0x000fe20003f54000 */
[----:B------:R0:W-:Y:S01]  /*1850*/  STG.E [R2.64], R35 ;  /* 0x0000002302007986 */ /* 0x0001e2000c101906 */
[----:B------:R-:W-:Y:S02]  /*1860*/  SEL R29, R29, 0x6, !P3 ;  /* 0x000000061d1d7807 */ /* 0x000fe40005800000 */
[----:B------:R-:W-:Y:S02]  /*1870*/  FSEL R4, R14, R5, P0 ;  /* 0x000000050e047208 */ /* 0x000fe40000000000 */
[----:B------:R-:W-:Y:S02]  /*1880*/  SEL R29, R29, 0x7, !P2 ;  /* 0x000000071d1d7807 */ /* 0x000fe40005000000 */
[----:B------:R-:W-:Y:S01]  /*1890*/  FSEL R33, R13, R4, P1 ;  /* 0x000000040d217208 */ /* 0x000fe20000800000 */
[----:B------:R-:W-:Y:S01]  /*18a0*/  IMAD.WIDE R4, R28, R7, c[0x0][0x180] ;  /* 0x000060001c047625 */ /* 0x000fe200078e0207 */
[----:B------:R-:W-:-:S02]  /*18b0*/  ISETP.GE.AND P1, PT, R29, c[0x0][0x194], PT ;  /* 0x000065001d007a0c */ /* 0x000fc40003f26270 */
[----:B------:R-:W-:Y:S02]  /*18c0*/  FSEL R30, R12, R33, P4 ;  /* 0x000000210c1e7208 */ /* 0x000fe40002000000 */
[C---:B------:R-:W-:Y:S02]  /*18d0*/  ISETP.GE.AND P0, PT, R6.reuse, c[0x0][0x194], PT ;  /* 0x0000650006007a0c */ /* 0x040fe40003f06270 */
[----:B------:R-:W-:Y:S02]  /*18e0*/  ISETP.LT.AND P1, PT, R29, c[0x0][0x198], P1 ;  /* 0x000066001d007a0c */ /* 0x000fe40000f21270 */
[----:B0-----:R-:W-:Y:S02]  /*18f0*/  FSEL R35, R11, R30, P3 ;  /* 0x0000001e0b237208 */ /* 0x001fe40001800000 */
[----:B------:R-:W-:Y:S02]  /*1900*/  ISETP.LT.AND P0, PT, R6, c[0x0][0x198], P0 ;  /* 0x0000660006007a0c */ /* 0x000fe40000701270 */
[----:B------:R-:W-:-:S02]  /*1910*/  IADD3 R30, R29, -c[0x0][0x194], RZ ;  /* 0x800065001d1e7a10 */ /* 0x000fc40007ffe0ff */
[----:B------:R-:W-:Y:S02]  /*1920*/  ISETP.NE.AND P1, PT, R23, RZ, P1 ;  /* 0x000000ff1700720c */ /* 0x000fe40000f25270 */
[----:B------:R-:W-:Y:S02]  /*1930*/  IADD3 R27, R27, 0x2, RZ ;  /* 0x000000021b1b7810 */ /* 0x000fe40007ffe0ff */
[----:B------:R-:W-:Y:S02]  /*1940*/  IADD3 R6, R6, -c[0x0][0x194], RZ ;  /* 0x8000650006067a10 */ /* 0x000fe40007ffe0ff */
[----:B------:R-:W-:Y:S02]  /*1950*/  ISETP.NE.AND P0, PT, R23, RZ, P0 ;  /* 0x000000ff1700720c */ /* 0x000fe40000705270 */
[----:B------:R-:W-:Y:S02]  /*1960*/  SEL R37, R30, 0x8, P1 ;  /* 0x000000081e257807 */ /* 0x000fe40000800000 */
[----:B------:R-:W-:-:S02]  /*1970*/  ISETP.GE.AND P1, PT, R27, c[0x0][0x190], PT ;  /* 0x000064001b007a0c */ /* 0x000fc40003f26270 */
        /* <DEDUP_REMOVED lines=30> */
.L_x_8052:
[----:B------:R-:W-:Y:S05]  /*1b60*/  @P0 BRA `(.L_x_8053) ;  /* 0xfffff86000000947 */ /* 0x000fea000383ffff */
.L_x_8050:
        /* <DEDUP_REMOVED lines=38> */
[C---:B------:R-:W-:Y:S02]  /*1dd0*/  IADD3 R5, R3.reuse, -c[0x0][0x194], RZ ;  /* 0x8000650003057a10 */ /* 0x040fe40007ffe0ff */
[----:B------:R-:W-:Y:S02]  /*1de0*/  ISETP.LT.AND P0, PT, R3, c[0x0][0x198], P0 ;  /* 0x0000660003007a0c */ /* 0x000fe40000701270 */
[----:B------:R-:W-:-:S02]  /*1df0*/  FSEL R11, R10, R11, P1 ;  /* 0x0000000b0a0b7208 */ /* 0x000fc40000800000 */
[----:B------:R-:W-:Y:S01]  /*1e00*/  ISETP.NE.AND P0, PT, R2, RZ, P0 ;  /* 0x000000ff0200720c */ /* 0x000fe20000705270 */
[----:B------:R-:W-:-:S03]  /*1e10*/  IMAD.WIDE R2, R8, R9, c[0x0][0x170] ;  /* 0x00005c0008027625 */ /* 0x000fc600078e0209 */
[----:B------:R-:W-:Y:S01]  /*1e20*/  SEL R5, R5, 0x8, P0 ;  /* 0x0000000805057807 */ /* 0x000fe20000000000 */
[----:B------:R-:W-:Y:S01]  /*1e30*/  IMAD.WIDE R8, R8, R9, c[0x0][0x188] ;  /* 0x0000620008087625 */ /* 0x000fe200078e0209 */
[----:B------:R0:W-:Y:S04]  /*1e40*/  STG.E [R2.64], R11 ;  /* 0x0000000b02007986 */ /* 0x0001e8000c101906 */
[----:B------:R0:W-:Y:S04]  /*1e50*/  STG.E [R6.64], R5 ;  /* 0x0000000506007986 */ /* 0x0001e8000c101906 */
[----:B------:R0:W-:Y:S02]  /*1e60*/  STG.E [R8.64], R27 ;  /* 0x0000001b08007986 */ /* 0x0001e4000c101906 */
.L_x_8044:
        /* <DEDUP_REMOVED lines=22> */
.L_x_8057:
        /* <DEDUP_REMOVED lines=64> */
.L_x_8056:
        /* <DEDUP_REMOVED lines=36> */
.L_x_8058:
[----:B------:R-:W-:-:S13]  /*2610*/  ISETP.NE.OR P0, PT, R4, RZ, P0 ;  /* 0x000000ff0400720c */ /* 0x000fda0000705670 */
[----:B------:R-:W-:Y:S05]  /*2620*/  @!P0 BRA `(.L_x_8054) ;  /* 0x0000014000008947 */ /* 0x000fea0003800000 */
.L_x_8055:
[----:B--2---:R1:W2:Y:S02]  /*2630*/  MUFU.RCP R15, R23 ;  /* 0x00000017000f7308 */ /* 0x0042a40000001000 */
.L_x_8059:
        /* <DEDUP_REMOVED lines=19> */
.L_x_8054:
        /* <DEDUP_REMOVED lines=8> */
.L_x_8060:
        /* <DEDUP_REMOVED lines=11> */
.L_x_8061:
        /* <DEDUP_REMOVED lines=14> */
.L_x_11352:


//--------------------- .text._ZN4vllm3moe10topkGatingILi4ELi4ELi4ELi8ELi32Ej6__halfLNS0_11ScoringFuncE0EEEvPKT5_PKbPfiPT4_PiiiibPKf --------------------------
	.section	.text._ZN4vllm3moe10topkGatingILi4ELi4ELi4ELi8ELi32Ej6__halfLNS0_11ScoringFuncE0EEEvPKT5_PKbPfiPT4_PiiiibPKf,"ax",@progbits
	.sectioninfo	@"SHI_REGISTERS=32"
	.align	128
        .global         _ZN4vllm3moe10topkGatingILi4ELi4ELi4ELi8ELi32Ej6__halfLNS0_11ScoringFuncE0EEEvPKT5_PKbPfiPT4_PiiiibPKf
        .type           _ZN4vllm3moe10topkGatingILi4ELi4ELi4ELi8ELi32Ej6__halfLNS0_11ScoringFuncE0EEEvPKT5_PKbPfiPT4_PiiiibPKf,@function
        .size           _ZN4vllm3moe10topkGatingILi4ELi4ELi4ELi8ELi32Ej6__halfLNS0_11ScoringFuncE0EEEvPKT5_PKbPfiPT4_PiiiibPKf,(.L_x_11353 - _ZN4vllm3moe10topkGatingILi4ELi4ELi4ELi8ELi32Ej6__halfLNS0_11ScoringFuncE0EEEvPKT5_PKbPfiPT4_PiiiibPKf)
        .other          _ZN4vllm3moe10topkGatingILi4ELi4ELi4ELi8ELi32Ej6__halfLNS0_11ScoringFuncE0EEEvPKT5_PKbPfiPT4_PiiiibPKf,@"STO_CUDA_ENTRY STV_DEFAULT"
_ZN4vllm3moe10topkGatingILi4ELi4ELi4ELi8ELi32Ej6__halfLNS0_11ScoringFuncE0EEEvPKT5_PKbPfiPT4_PiiiibPKf:
.text._ZN4vllm3moe10topkGatingILi4ELi4ELi4ELi8ELi32Ej6__halfLNS0_11ScoringFuncE0EEEvPKT5_PKbPfiPT4_PiiiibPKf:
        /* <DEDUP_REMOVED lines=28> */
[----:B------:R-:W-:Y:S02]  /*01c0*/  HADD2.F32 R9, -RZ, R2.H1_H1 ;  /* 0x30000002ff097230 */ /* 0x000fe40000004100 */
[----:B------:R-:W-:-:S03]  /*01d0*/  HADD2.F32 R2, -RZ, R3.H0_H0 ;  /* 0x20000003ff027230 */ /* 0x000fc60000004100 */
[----:B------:R-:W-:Y:S01]  /*01e0*/  FMNMX.FTZ R17, R8, R9, !PT ;  /* 0x0000000908117209 */ /* 0x000fe20007810000 */
[----:B------:R-:W-:-:S03]  /*01f0*/  HADD2.F32 R3, -RZ, R3.H1_H1 ;  /* 0x30000003ff037230 */ /* 0x000fc60000004100 */
[----:B------:R-:W-:-:S04]  /*0200*/  FMNMX.FTZ R14, R2, R17, !PT ;  /* 0x00000011020e7209 */ /* 0x000fc80007810000 */
[----:B------:R-:W-:-:S05]  /*0210*/  FMNMX.FTZ R14, R3, R14, !PT ;  /* 0x0000000e030e7209 */ /* 0x000fca0007810000 */
[--C-:B------:R-:W-:Y:S02]  /*0220*/  FADD.FTZ R8, R8, -R14.reuse ;  /* 0x8000000e08087221 */ /* 0x100fe40000010000 */
[--C-:B------:R-:W-:Y:S02]  /*0230*/  FADD.FTZ R9, R9, -R14.reuse ;  /* 0x8000000e09097221 */ /* 0x100fe40000010000 */
[----:B------:R-:W-:Y:S02]  /*0240*/  FMUL.FTZ R8, R8, 1.4426950216293334961 ;  /* 0x3fb8aa3b08087820 */ /* 0x000fe40000410000 */
[----:B------:R-:W-:Y:S02]  /*0250*/  FMUL.FTZ R9, R9, 1.4426950216293334961 ;  /* 0x3fb8aa3b09097820 */ /* 0x000fe40000410000 */
[--C-:B------:R-:W-:Y:S02]  /*0260*/  FADD.FTZ R2, R2, -R14.reuse ;  /* 0x8000000e02027221 */ /* 0x100fe40000010000 */
[----:B------:R-:W2:Y:S01]  /*0270*/  MUFU.EX2 R8, R8 ;  /* 0x0000000800087308 */ /* 0x000ea20000000800 */
[----:B------:R-:W-:-:S02]  /*0280*/  FADD.FTZ R3, R3, -R14 ;  /* 0x8000000e03037221 */ /* 0x000fc40000010000 */
[----:B0-----:R-:W-:Y:S02]  /*0290*/  FMUL.FTZ R5, R2, 1.4426950216293334961 ;  /* 0x3fb8aa3b02057820 */ /* 0x001fe40000410000 */
[----:B------:R-:W-:-:S03]  /*02a0*/  FMUL.FTZ R3, R3, 1.4426950216293334961 ;  /* 0x3fb8aa3b03037820 */ /* 0x000fc60000410000 */
[----:B------:R-:W0:Y:S08]  /*02b0*/  MUFU.EX2 R9, R9 ;  /* 0x0000000900097308 */ /* 0x000e300000000800 */
[----:B------:R-:W1:Y:S01]  /*02c0*/  MUFU.EX2 R5, R5 ;  /* 0x0000000500057308 */ /* 0x000e620000000800 */
[----:B--2---:R-:W-:-:S07]  /*02d0*/  FADD.FTZ R2, RZ, R8 ;  /* 0x00000008ff027221 */ /* 0x004fce0000010000 */
[----:B------:R-:W2:Y:S01]  /*02e0*/  MUFU.EX2 R3, R3 ;  /* 0x0000000300037308 */ /* 0x000ea20000000800 */
[----:B0-----:R-:W-:-:S04]  /*02f0*/  FADD.FTZ R2, R2, R9 ;  /* 0x0000000902027221 */ /* 0x001fc80000010000 */
[----:B-1----:R-:W-:-:S04]  /*0300*/  FADD.FTZ R2, R2, R5 ;  /* 0x0000000502027221 */ /* 0x002fc80000010000 */
[----:B--2---:R-:W-:-:S06]  /*0310*/  FADD.FTZ R6, R2, R3 ;  /* 0x0000000302067221 */ /* 0x004fcc0000010000 */
[----:B------:R-:W0:Y:S01]  /*0320*/  MUFU.RCP R6, R6 ;  /* 0x0000000600067308 */ /* 0x000e220000001000 */
[----:B------:R-:W-:Y:S01]  /*0330*/  IMAD.MOV.U32 R2, RZ, RZ, 0x1 ;  /* 0x00000001ff027424 */ /* 0x000fe200078e00ff */
[----:B---3--:R-:W-:-:S04]  /*0340*/  @P0 ISETP.NE.AND P3, PT, R4, RZ, PT ;  /* 0x000000ff0400020c */ /* 0x008fc80003f65270 */
[----:B------:R-:W-:Y:S01]  /*0350*/  ISETP.LE.AND P2, PT, R2, c[0x0][0x190], PT ;  /* 0x0000640002007a0c */ /* 0x000fe20003f43270 */
        /* <DEDUP_REMOVED lines=40> */
.L_x_8069:
        /* <DEDUP_REMOVED lines=35> */
.L_x_8065:
        /* <DEDUP_REMOVED lines=34> */
.L_x_8066:
        /* <DEDUP_REMOVED lines=33> */
.L_x_8067:
        /* <DEDUP_REMOVED lines=37> */
.L_x_8068:
[----:B------:R-:W-:Y:S05]  /*0e90*/  @P5 BRA `(.L_x_8069) ;  /* 0xfffff74000005947 */ /* 0x000fea000383ffff */
.L_x_8064:
        /* <DEDUP_REMOVED lines=17> */
.L_x_8071:
        /* <DEDUP_REMOVED lines=42> */
.L_x_8070:
[----:B------:R-:W-:Y:S02]  /*1250*/  IMAD.X R19, RZ, RZ, R19, P4 ;  /* 0x000000ffff137224 */ /* 0x000fe400020e0613 */
[----:B------:R-:W-:Y:S02]  /*1260*/  IMAD.X R20, RZ, RZ, R20, P3 ;  /* 0x000000ffff147224 */ /* 0x000fe400018e0614 */
[----:B------:R-:W-:Y:S01]  /*1270*/  IMAD.X R17, RZ, RZ, R17, P1 ;  /* 0x000000ffff117224 */ /* 0x000fe200008e0611 */
[----:B------:R-:W-:Y:S05]  /*1280*/  @!P0 BRA `(.L_x_8062) ;  /* 0x00000d0000008947 */ /* 0x000fea0003800000 */
[----:B------:R-:W-:Y:S02]  /*1290*/  IADD3 R21, R21, 0x1, RZ ;  /* 0x0000000115157810 */ /* 0x000fe40007ffe0ff */
[----:B0-----:R-:W-:Y:S01]  /*12a0*/  IADD3 R11, R11, c[0x0][0x178], RZ ;  /* 0x00005e000b0b7a10 */ /* 0x001fe20007ffe0ff */
[----:B------:R-:W-:Y:S05]  /*12b0*/  BRA `(.L_x_8071) ;  /* 0xfffffcf000007947 */ /* 0x000fea000383ffff */
.L_x_8063:
[----:B------:R-:W-:Y:S01]  /*12c0*/  ISETP.GE.U32.AND P0, PT, R12, 0x3, PT ;  /* 0x000000030c00780c */ /* 0x000fe20003f06070 */
[----:B------:R-:W-:-:S12]  /*12d0*/  IMAD.MOV.U32 R21, RZ, RZ, RZ ;  /* 0x000000ffff157224 */ /* 0x000fd800078e00ff */
[----:B------:R-:W-:Y:S05]  /*12e0*/  @!P0 BRA `(.L_x_8072) ;  /* 0x000008c000008947 */ /* 0x000fea0003800000 */
[----:B------:R-:W-:Y:S01]  /*12f0*/  PRMT R20, R9, 0x9910, RZ ;  /* 0x0000991009147816 */ /* 0x000fe200000000ff */
[----:B------:R-:W-:Y:S01]  /*1300*/  IMAD.MOV.U32 R21, RZ, RZ, RZ ;  /* 0x000000ffff157224 */ /* 0x000fe200078e00ff */
[----:B------:R-:W-:Y:S02]  /*1310*/  ULDC UR5, c[0x0][0x190] ;  /* 0x0000640000057ab9 */ /* 0x000fe40000000800 */
[----:B------:R-:W-:Y:S02]  /*1320*/  UIADD3 UR5, -UR4, UR5, URZ ;  /* 0x0000000504057290 */ /* 0x000fe4000fffe13f */
.L_x_8077:
        /* <DEDUP_REMOVED lines=34> */
.L_x_8073:
        /* <DEDUP_REMOVED lines=33> */
.L_x_8074:
        /* <DEDUP_REMOVED lines=32> */
.L_x_8075:
        /* <DEDUP_REMOVED lines=36> */
.L_x_8076:
[----:B------:R-:W-:Y:S05]  /*1ba0*/  @P5 BRA `(.L_x_8077) ;  /* 0xfffff78000005947 */ /* 0x000fea000383ffff */
.L_x_8072:
        /* <DEDUP_REMOVED lines=15> */
.L_x_8079:
        /* <DEDUP_REMOVED lines=41> */
.L_x_8078:
[----:B------:R-:W-:Y:S01]  /*1f30*/  IADD3 R21, R21, 0x1, RZ ;  /* 0x0000000115157810 */ /* 0x000fe20007ffe0ff */
[----:B------:R-:W-:Y:S01]  /*1f40*/  IMAD.X R20, RZ, RZ, R20, P4 ;  /* 0x000000ffff147224 */ /* 0x000fe200020e0614 */
[----:B0-----:R-:W-:Y:S01]  /*1f50*/  IADD3 R11, R11, c[0x0][0x178], RZ ;  /* 0x00005e000b0b7a10 */ /* 0x001fe20007ffe0ff */
[----:B------:R-:W-:Y:S02]  /*1f60*/  IMAD.X R15, RZ, RZ, R15, P3 ;  /* 0x000000ffff0f7224 */ /* 0x000fe400018e060f */
[----:B------:R-:W-:Y:S01]  /*1f70*/  IMAD.X R17, RZ, RZ, R17, P1 ;  /* 0x000000ffff117224 */ /* 0x000fe200008e0611 */
[----:B------:R-:W-:Y:S05]  /*1f80*/  @P0 BRA `(.L_x_8079) ;  /* 0xfffffd1000000947 */ /* 0x000fea000383ffff */
.L_x_8062:
        /* <DEDUP_REMOVED lines=21> */
.L_x_8083:
        /* <DEDUP_REMOVED lines=64> */
.L_x_8082:
        /* <DEDUP_REMOVED lines=36> */
.L_x_8084:
[----:B------:R-:W-:-:S13]  /*2720*/  ISETP.NE.OR P0, PT, R2, RZ, P0 ;  /* 0x000000ff0200720c */ /* 0x000fda0000705670 */
[----:B------:R-:W-:Y:S05]  /*2730*/  @!P0 BRA `(.L_x_8080) ;  /* 0x0000014000008947 */ /* 0x000fea0003800000 */
.L_x_8081:
[----:B0-2---:R0:W2:Y:S02]  /*2740*/  MUFU.RCP R15, R18 ;  /* 0x00000012000f7308 */ /* 0x0050a40000001000 */
.L_x_8085:
        /* <DEDUP_REMOVED lines=19> */
.L_x_8080:
        /* <DEDUP_REMOVED lines=8> */
.L_x_8086:
        /* <DEDUP_REMOVED lines=11> */
.L_x_8087:
        /* <DEDUP_REMOVED lines=13> */
.L_x_11353:


//--------------------- .text._ZN4vllm3moe10topkGatingILi2ELi2ELi4ELi4ELi32Ej6__halfLNS0_11ScoringFuncE0EEEvPKT5_PKbPfiPT4_PiiiibPKf --------------------------
	.section	.text._ZN4vllm3moe10topkGatingILi2ELi2ELi4ELi4ELi32Ej6__halfLNS0_11ScoringFuncE0EEEvPKT5_PKbPfiPT4_PiiiibPKf,"ax",@progbits
	.sectioninfo	@"SHI_REGISTERS=32"
	.align	128
        .global         _ZN4vllm3moe10topkGatingILi2ELi2ELi4ELi4ELi32Ej6__halfLNS0_11ScoringFuncE0EEEvPKT5_PKbPfiPT4_PiiiibPKf
        .type           _ZN4vllm3moe10topkGatingILi2ELi2ELi4ELi4ELi32Ej6__halfLNS0_11ScoringFuncE0EEEvPKT5_PKbPfiPT4_PiiiibPKf,@function
        .size           _ZN4vllm3moe10topkGatingILi2ELi2ELi4ELi4ELi32Ej6__halfLNS0_11ScoringFuncE0EEEvPKT5_PKbPfiPT4_PiiiibPKf,(.L_x_11354 - _ZN4vllm3moe10topkGatingILi2ELi2ELi4ELi4ELi32Ej6__halfLNS0_11ScoringFuncE0EEEvPKT5_PKbPfiPT4_PiiiibPKf)
        .other          _ZN4vllm3moe10topkGatingILi2ELi2ELi4ELi4ELi32Ej6__halfLNS0_11ScoringFuncE0EEEvPKT5_PKbPfiPT4_PiiiibPKf,@"STO_CUDA_ENTRY STV_DEFAULT"
_ZN4vllm3moe10topkGatingILi2ELi2ELi4ELi4ELi32Ej6__halfLNS0_11ScoringFuncE0EEEvPKT5_PKbPfiPT4_PiiiibPKf:
.text._ZN4vllm3moe10topkGatingILi2ELi2ELi4ELi4ELi32Ej6__halfLNS0_11ScoringFuncE0EEEvPKT5_PKbPfiPT4_PiiiibPKf:
        /* <DEDUP_REMOVED lines=25> */
[----:B0-----:R-:W-:Y:S01]  /*0190*/  IMAD.MOV.U32 R9, RZ, RZ, 0x1 ;  /* 0x00000001ff097424 */ /* 0x001fe200078e00ff */
[--C-:B--2---:R-:W-:Y:S02]  /*01a0*/  HADD2.F32 R3, -RZ, R2.reuse.H0_H0 ;  /* 0x20000002ff037230 */ /* 0x104fe40000004100 */
[----:B------:R-:W-:-:S05]  /*01b0*/  HADD2.F32 R2, -RZ, R2.H1_H1 ;  /* 0x30000002ff027230 */ /* 0x000fca0000004100 */
        /* <DEDUP_REMOVED lines=44> */
.L_x_8091:
        /* <DEDUP_REMOVED lines=96> */
.L_x_8090:
        /* <DEDUP_REMOVED lines=15> */
.L_x_8092:
        /* <DEDUP_REMOVED lines=36> */
.L_x_8089:
        /* <DEDUP_REMOVED lines=8> */
.L_x_8094:
        /* <DEDUP_REMOVED lines=92> */
.L_x_8093:
        /* <DEDUP_REMOVED lines=16> */
.L_x_8095:
        /* <DEDUP_REMOVED lines=34> */
.L_x_8088:
        /* <DEDUP_REMOVED lines=21> */
.L_x_8099:
        /* <DEDUP_REMOVED lines=64> */
.L_x_8098:
        /* <DEDUP_REMOVED lines=36> */
.L_x_8100:
[----:B------:R-:W-:-:S13]  /*1ea0*/  ISETP.NE.OR P0, PT, R2, RZ, P0 ;  /* 0x000000ff0200720c */ /* 0x000fda0000705670 */
[----:B------:R-:W-:Y:S05]  /*1eb0*/  @!P0 BRA `(.L_x_8096) ;  /* 0x0000014000008947 */ /* 0x000fea0003800000 */
.L_x_8097:
[----:B------:R1:W3:Y:S02]  /*1ec0*/  MUFU.RCP R14, R10 ;  /* 0x0000000a000e7308 */ /* 0x0002e40000001000 */
.L_x_8101:
        /* <DEDUP_REMOVED lines=19> */
.L_x_8096:
        /* <DEDUP_REMOVED lines=8> */
.L_x_8102:
        /* <DEDUP_REMOVED lines=11> */
.L_x_8103:
        /* <DEDUP_REMOVED lines=13> */
.L_x_11354:


//--------------------- .text._ZN4vllm3moe10topkGatingILi1ELi1ELi4ELi2ELi32Ej6__halfLNS0_11ScoringFuncE0EEEvPKT5_PKbPfiPT4_PiiiibPKf --------------------------
	.section	.text._ZN4vllm3moe10topkGatingILi1ELi1ELi4ELi2ELi32Ej6__halfLNS0_11ScoringFuncE0EEEvPKT5_PKbPfiPT4_PiiiibPKf,"ax",@progbits
	.sectioninfo	@"SHI_REGISTERS=32"
	.align	128
        .global         _ZN4vllm3moe10topkGatingILi1ELi1ELi4ELi2ELi32Ej6__halfLNS0_11ScoringFuncE0EEEvPKT5_PKbPfiPT4_PiiiibPKf
        .type           _ZN4vllm3moe10topkGatingILi1ELi1ELi4ELi2ELi32Ej6__halfLNS0_11ScoringFuncE0EEEvPKT5_PKbPfiPT4_PiiiibPKf,@function
        .size           _ZN4vllm3moe10topkGatingILi1ELi1ELi4ELi2ELi32Ej6__halfLNS0_11ScoringFuncE0EEEvPKT5_PKbPfiPT4_PiiiibPKf,(.L_x_11355 - _ZN4vllm3moe10topkGatingILi1ELi1ELi4ELi2ELi32Ej6__halfLNS0_11ScoringFuncE0EEEvPKT5_PKbPfiPT4_PiiiibPKf)
        .other          _ZN4vllm3moe10topkGatingILi1ELi1ELi4ELi2ELi32Ej6__halfLNS0_11ScoringFuncE0EEEvPKT5_PKbPfiPT4_PiiiibPKf,@"STO_CUDA_ENTRY STV_DEFAULT"
_ZN4vllm3moe10topkGatingILi1ELi1ELi4ELi2ELi32Ej6__halfLNS0_11ScoringFuncE0EEEvPKT5_PKbPfiPT4_PiiiibPKf:
.text._ZN4vllm3moe10topkGatingILi1ELi1ELi4ELi2ELi32Ej6__halfLNS0_11ScoringFuncE0EEEvPKT5_PKbPfiPT4_PiiiibPKf:
        /* <DEDUP_REMOVED lines=69> */
.L_x_8107:
        /* <DEDUP_REMOVED lines=40> */
.L_x_8106:
        /* <DEDUP_REMOVED lines=24> */
.L_x_8108:
        /* <DEDUP_REMOVED lines=21> */
.L_x_8105:
[----:B------:R-:W-:Y:S01]  /*09a0*/  IMAD.MOV.U32 R20, RZ, RZ, c[0x0][0x190] ;  /* 0x00006400ff147624 */ /* 0x000fe200078e00ff */
[----:B------:R-:W-:-:S04]  /*09b0*/  HFMA2.MMA R18, -RZ, RZ, 0, 0 ;  /* 0x00000000ff127435 */ /* 0x000fc800000001ff */
[C---:B------:R-:W-:Y:S02]  /*09c0*/  IADD3 R7, R20.reuse, -0x1, RZ ;  /* 0xffffffff14077810 */ /* 0x040fe40007ffe0ff */
[----:B------:R-:W-:Y:S02]  /*09d0*/  LOP3.LUT P3, R14, R20, 0x3, RZ, 0xc0, !PT ;  /* 0x00000003140e7812 */ /* 0x000fe4000786c0ff */
[----:B------:R-:W-:Y:S01]  /*09e0*/  ISETP.GE.U32.AND P2, PT, R7, 0x3, PT ;  /* 0x000000030700780c */ /* 0x000fe20003f46070 */
[----:B------:R-:W-:-:S12]  /*09f0*/  IMAD.MOV R7, RZ, RZ, -c[0x0][0x194] ;  /* 0x80006500ff077624 */ /* 0x000fd800078e02ff */
[----:B------:R-:W-:Y:S05]  /*0a00*/  @!P2 BRA `(.L_x_8109) ;  /* 0x000003400000a947 */ /* 0x000fea0003800000 */
[----:B------:R-:W-:Y:S01]  /*0a10*/  LEA R11, R2, R3, 0x7 ;  /* 0x00000003020b7211 */ /* 0x000fe200078e38ff */
[----:B------:R-:W-:Y:S01]  /*0a20*/  IMAD.MOV.U32 R16, RZ, RZ, c[0x0][0x178] ;  /* 0x00005e00ff107624 */ /* 0x000fe200078e00ff */
[----:B------:R-:W-:Y:S01]  /*0a30*/  IADD3 R9, R3, c[0x0][0x178], RZ ;  /* 0x00005e0003097a10 */ /* 0x000fe20007ffe0ff */
[----:B------:R-:W-:Y:S01]  /*0a40*/  IMAD R17, R4, c[0x0][0x190], RZ ;  /* 0x0000640004117a24 */ /* 0x000fe200078e02ff */
[----:B------:R-:W-:Y:S01]  /*0a50*/  LOP3.LUT R20, R20, 0x3, RZ, 0xc0, !PT ;  /* 0x0000000314147812 */ /* 0x000fe200078ec0ff */
[----:B------:R-:W-:Y:S01]  /*0a60*/  IMAD R11, R0, 0x20, R11 ;  /* 0x00000020000b7824 */ /* 0x000fe200078e020b */
[----:B------:R-:W-:Y:S01]  /*0a70*/  LEA R9, R2, R9, 0x7 ;  /* 0x0000000902097211 */ /* 0x000fe200078e38ff */
[----:B------:R-:W-:Y:S01]  /*0a80*/  IMAD.MOV.U32 R15, RZ, RZ, R4 ;  /* 0x000000ffff0f7224 */ /* 0x000fe200078e0004 */
[----:B------:R-:W-:Y:S01]  /*0a90*/  SEL R19, R7, 0x1, P0 ;  /* 0x0000000107137807 */ /* 0x000fe20000000000 */
[C-C-:B------:R-:W-:Y:S01]  /*0aa0*/  IMAD R21, R16.reuse, 0x2, R11.reuse ;  /* 0x0000000210157824 */ /* 0x140fe200078e020b */
[----:B------:R-:W-:Y:S01]  /*0ab0*/  MOV R18, RZ ;  /* 0x000000ff00127202 */ /* 0x000fe20000000f00 */
[----:B------:R-:W-:Y:S01]  /*0ac0*/  IMAD R25, R16, 0x3, R11 ;  /* 0x0000000310197824 */ /* 0x000fe200078e020b */
[----:B------:R-:W-:Y:S01]  /*0ad0*/  IADD3 R20, R20, -c[0x0][0x190], RZ ;  /* 0x8000640014147a10 */ /* 0x000fe20007ffe0ff */
[----:B------:R-:W-:Y:S01]  /*0ae0*/  ULDC.64 UR10, c[0x0][0x188] ;  /* 0x00006200000a7ab9 */ /* 0x000fe20000000a00 */
[----:B------:R-:W-:Y:S01]  /*0af0*/  LEA R23, R0, R9, 0x5 ;  /* 0x0000000900177211 */ /* 0x000fe200078e28ff */
[----:B------:R-:W-:-:S02]  /*0b00*/  ULDC.64 UR8, c[0x0][0x180] ;  /* 0x0000600000087ab9 */ /* 0x000fc40000000a00 */
[----:B------:R-:W-:Y:S02]  /*0b10*/  ULDC.64 UR4, c[0x0][0x170] ;  /* 0x00005c0000047ab9 */ /* 0x000fe40000000a00 */
.L_x_8110:
        /* <DEDUP_REMOVED lines=35> */
.L_x_8109:
        /* <DEDUP_REMOVED lines=16> */
.L_x_8111:
        /* <DEDUP_REMOVED lines=19> */
.L_x_8104:
        /* <DEDUP_REMOVED lines=24> */
.L_x_8115:
        /* <DEDUP_REMOVED lines=56> */
.L_x_8114:
        /* <DEDUP_REMOVED lines=34> */
.L_x_8116:
[----:B------:R-:W-:-:S13]  /*16a0*/  ISETP.NE.OR P0, PT, R6, RZ, P0 ;  /* 0x000000ff0600720c */ /* 0x000fda0000705670 */
[----:B------:R-:W-:Y:S05]  /*16b0*/  @!P0 BRA `(.L_x_8112) ;  /* 0x0000015000008947 */ /* 0x000fea0003800000 */
.L_x_8113:
[----:B------:R1:W2:Y:S02]  /*16c0*/  MUFU.RCP R19, R5 ;  /* 0x0000000500137308 */ /* 0x0002a40000001000 */
.L_x_8117:
        /* <DEDUP_REMOVED lines=20> */
.L_x_8112:
        /* <DEDUP_REMOVED lines=8> */
.L_x_8118:
        /* <DEDUP_REMOVED lines=11> */
.L_x_8119:
        /* <DEDUP_REMOVED lines=12> */
.L_x_11355:


//--------------------- .text._ZN4vllm3moe10moeSoftmaxILi256E6__halfEEvPKT0_PKbPfi --------------------------
	.section	.text._ZN4vllm3moe10moeSoftmaxILi256E6__halfEEvPKT0_PKbPfi,"ax",@progbits
	.sectioninfo	@"SHI_REGISTERS=30"
	.align	128
        .global         _ZN4vllm3moe10moeSoftmaxILi256E6__halfEEvPKT0_PKbPfi
        .type           _ZN4vllm3moe10moeSoftmaxILi256E6__halfEEvPKT0_PKbPfi,@function
        .size           _ZN4vllm3moe10moeSoftmaxILi256E6__halfEEvPKT0_PKbPfi,(.L_x_11356 - _ZN4vllm3moe10moeSoftmaxILi256E6__halfEEvPKT0_PKbPfi)
        .other          _ZN4vllm3moe10moeSoftmaxILi256E6__halfEEvPKT0_PKbPfi,@"STO_CUDA_ENTRY STV_DEFAULT"
_ZN4vllm3moe10moeSoftmaxILi256E6__halfEEvPKT0_PKbPfi:
.text._ZN4vllm3moe10moeSoftmaxILi256E6__halfEEvPKT0_PKbPfi:
        /* <DEDUP_REMOVED lines=10> */
[----:B------:R-:W-:-:S05]  /*00a0*/  MOV R3, UR5 ;  /* 0x0000000500037c02 */ /* 0x000fca0008000f00 */
[----:B------:R-:W2:Y:S02]  /*00b0*/  LDG.E.U8 R2, [R2.64] ;  /* 0x0000000802027981 */ /* 0x000ea4000c1e1100 */
[----:B--2---:R-:W-:-:S13]  /*00c0*/  ISETP.NE.AND P0, PT, R2, RZ, PT ;  /* 0x000000ff0200720c */ /* 0x004fda0003f05270 */
[----:B------:R-:W-:Y:S05]  /*00d0*/  @P0 EXIT ;  /* 0x000000000000094d */ /* 0x000fea0003800000 */
.L_x_8120:
[----:B------:R-:W0:Y:S01]  /*00e0*/  S2R R0, SR_TID.X ;  /* 0x0000000000007919 */ /* 0x000e220000002100 */
[----:B------:R-:W-:Y:S01]  /*00f0*/  BSSY B0, `(.L_x_8121) ;  /* 0x0000095000007945 */ /* 0x000fe20003800000 */
[----:B------:R-:W-:Y:S01]  /*0100*/  IMAD.MOV.U32 R4, RZ, RZ, -0x800001 ;  /* 0xff7fffffff047424 */ /* 0x000fe200078e00ff */
[----:B0-----:R-:W-:-:S13]  /*0110*/  ISETP.GE.AND P0, PT, R0, c[0x0][0x178], PT ;  /* 0x00005e0000007a0c */ /* 0x001fda0003f06270 */
[----:B------:R-:W-:Y:S05]  /*0120*/  @P0 BRA `(.L_x_8122) ;  /* 0x0000091000000947 */ /* 0x000fea0003800000 */
[----:B------:R-:W-:Y:S01]  /*0130*/  IMAD.MOV.U32 R5, RZ, RZ, R0 ;  /* 0x000000ffff057224 */ /* 0x000fe200078e0000 */
[----:B------:R-:W-:Y:S01]  /*0140*/  BSSY B1, `(.L_x_8123) ;  /* 0x000001d000017945 */ /* 0x000fe20003800000 */
[----:B------:R-:W-:-:S03]  /*0150*/  MOV R4, 0xff7fffff ;  /* 0xff7fffff00047802 */ /* 0x000fc60000000f00 */
        /* <DEDUP_REMOVED lines=14> */
[----:B------:R-:W-:Y:S01]  /*0240*/  IMAD.WIDE R2, R2, R5, c[0x0][0x160] ;  /* 0x0000580002027625 */ /* 0x000fe200078e0205 */
[----:B------:R-:W-:-:S03]  /*0250*/  MOV R5, R0 ;  /* 0x0000000000057202 */ /* 0x000fc60000000f00 */
[----:B------:R-:W-:-:S04]  /*0260*/  IMAD.MOV.U32 R8, RZ, RZ, R2 ;  /* 0x000000ffff087224 */ /* 0x000fc800078e0002 */
.L_x_8125:
[----:B------:R-:W-:-:S06]  /*0270*/  IMAD.MOV.U32 R2, RZ, RZ, R8 ;  /* 0x000000ffff027224 */ /* 0x000fcc00078e0008 */
[----:B------:R0:W2:Y:S01]  /*0280*/  LDG.E.U16 R2, [R2.64] ;  /* 0x0000000802027981 */ /* 0x0000a2000c1e1500 */
[----:B------:R-:W-:Y:S02]  /*0290*/  IADD3 R6, R6, -0x1, RZ ;  /* 0xffffffff06067810 */ /* 0x000fe40007ffe0ff */
[----:B------:R-:W-:Y:S02]  /*02a0*/  IADD3 R8, P2, R8, 0x200, RZ ;  /* 0x0000020008087810 */ /* 0x000fe40007f5e0ff */
[----:B------:R-:W-:Y:S02]  /*02b0*/  ISETP.NE.AND P0, PT, R6, RZ, PT ;  /* 0x000000ff0600720c */ /* 0x000fe40003f05270 */
[----:B------:R-:W-:Y:S02]  /*02c0*/  IADD3 R5, R5, 0x100, RZ ;  /* 0x0000010005057810 */ /* 0x000fe40007ffe0ff */
[----:B0-----:R-:W-:Y:S01]  /*02d0*/  IADD3.X R3, RZ, R3, RZ, P2, !PT ;  /* 0x00000003ff037210 */ /* 0x001fe200017fe4ff */
[----:B--2---:R-:W-:-:S05]  /*02e0*/  HADD2.F32 R7, -RZ, R2.H0_H0 ;  /* 0x20000002ff077230 */ /* 0x004fca0000004100 */
[----:B------:R-:W-:-:S03]  /*02f0*/  FMNMX.FTZ R4, R7, R4, !PT ;  /* 0x0000000407047209 */ /* 0x000fc60007810000 */
[----:B------:R-:W-:Y:S05]  /*0300*/  @P0 BRA `(.L_x_8125) ;  /* 0xffffff6000000947 */ /* 0x000fea000383ffff */
.L_x_8124:
[----:B------:R-:W-:Y:S05]  /*0310*/  BSYNC B1 ;  /* 0x0000000000017941 */ /* 0x000fea0003800000 */
.L_x_8123:
        /* <DEDUP_REMOVED lines=13> */
.L_x_8128:
        /* <DEDUP_REMOVED lines=18> */
[----:B0-----:R-:W-:-:S04]  /*0510*/  IADD3 R2, P2, R2, 0x2000, RZ ;  /* 0x0000200002027810 */ /* 0x001fc80007f5e0ff */
[----:B------:R-:W-:Y:S01]  /*0520*/  IADD3.X R3, RZ, R3, RZ, P2, !PT ;  /* 0x00000003ff037210 */ /* 0x000fe200017fe4ff */
[----:B--2---:R-:W-:Y:S02]  /*0530*/  HADD2.F32 R19, -RZ, R18.H0_H0 ;  /* 0x20000012ff137230 */ /* 0x004fe40000004100 */
[----:B---3--:R-:W-:-:S03]  /*0540*/  HADD2.F32 R20, -RZ, R20.H0_H0 ;  /* 0x20000014ff147230 */ /* 0x008fc60000004100 */
[----:B------:R-:W-:Y:S01]  /*0550*/  FMNMX.FTZ R19, R19, R4, !PT ;  /* 0x0000000413137209 */ /* 0x000fe20007810000 */
[----:B----4-:R-:W-:-:S03]  /*0560*/  HADD2.F32 R4, -RZ, R21.H0_H0 ;  /* 0x20000015ff047230 */ /* 0x010fc60000004100 */
[----:B------:R-:W-:Y:S01]  /*0570*/  FMNMX.FTZ R19, R19, R20, !PT ;  /* 0x0000001413137209 */ /* 0x000fe20007810000 */
[----:B-----5:R-:W-:-:S03]  /*0580*/  HADD2.F32 R21, -RZ, R22.H0_H0 ;  /* 0x20000016ff157230 */ /* 0x020fc60000004100 */
[----:B------:R-:W-:Y:S01]  /*0590*/  FMNMX.FTZ R4, R19, R4, !PT ;  /* 0x0000000413047209 */ /* 0x000fe20007810000 */
[----:B------:R-:W-:-:S03]  /*05a0*/  HADD2.F32 R23, -RZ, R23.H0_H0 ;  /* 0x20000017ff177230 */ /* 0x000fc60000004100 */
        /* <DEDUP_REMOVED lines=22> */
[----:B------:R-:W-:-:S04]  /*0710*/  FMNMX.FTZ R4, R4, R7, !PT ;  /* 0x0000000704047209 */ /* 0x000fc80007810000 */
[----:B------:R-:W-:Y:S01]  /*0720*/  FMNMX.FTZ R4, R4, R17, !PT ;  /* 0x0000001104047209 */ /* 0x000fe20007810000 */
[----:B------:R-:W-:Y:S05]  /*0730*/  @!P1 BRA `(.L_x_8128) ;  /* 0xfffffcb000009947 */ /* 0x000fea000383ffff */
.L_x_8127:
[----:B------:R-:W-:Y:S05]  /*0740*/  BSYNC B1 ;  /* 0x0000000000017941 */ /* 0x000fea0003800000 */
.L_x_8126:
        /* <DEDUP_REMOVED lines=14> */
[----:B0-----:R-:W-:-:S05]  /*0830*/  IADD3 R2, P1, R2, 0x1000, RZ ;  /* 0x0000100002027810 */ /* 0x001fca0007f3e0ff */
[----:B------:R-:W-:Y:S01]  /*0840*/  IMAD.X R3, RZ, RZ, R3, P1 ;  /* 0x000000ffff037224 */ /* 0x000fe200008e0603 */
        /* <DEDUP_REMOVED lines=15> */
[----:B------:R-:W-:Y:S02]  /*0940*/  FMNMX.FTZ R4, R4, R7, !PT ;  /* 0x0000000704047209 */ /* 0x000fe40007810000 */
.L_x_8130:
[----:B------:R-:W-:Y:S05]  /*0950*/  BSYNC B1 ;  /* 0x0000000000017941 */ /* 0x000fea0003800000 */
.L_x_8129:
[----:B------:R-:W-:-:S13]  /*0960*/  ISETP.LT.OR P0, PT, R5, c[0x0][0x178], P0 ;  /* 0x00005e0005007a0c */ /* 0x000fda0000701670 */
[----:B------:R-:W-:Y:S05]  /*0970*/  @!P0 BRA `(.L_x_8122) ;  /* 0x000000c000008947 */ /* 0x000fea0003800000 */
[----:B------:R-:W2:Y:S04]  /*0980*/  LDG.E.U16 R5, [R2.64] ;  /* 0x0000000802057981 */ /* 0x000ea8000c1e1500 */
[----:B------:R-:W3:Y:S04]  /*0990*/  LDG.E.U16 R6, [R2.64+0x200] ;  /* 0x0002000802067981 */ /* 0x000ee8000c1e1500 */
[----:B------:R-:W4:Y:S04]  /*09a0*/  LDG.E.U16 R7, [R2.64+0x400] ;  /* 0x0004000802077981 */ /* 0x000f28000c1e1500 */
[----:B------:R-:W5:Y:S01]  /*09b0*/  LDG.E.U16 R8, [R2.64+0x600] ;  /* 0x0006000802087981 */ /* 0x000f62000c1e1500 */
[----:B--2---:R-:W-:-:S02]  /*09c0*/  HADD2.F32 R5, -RZ, R5.H0_H0 ;  /* 0x20000005ff057230 */ /* 0x004fc40000004100 */
[----:B---3--:R-:W-:-:S03]  /*09d0*/  HADD2.F32 R6, -RZ, R6.H0_H0 ;  /* 0x20000006ff067230 */ /* 0x008fc60000004100 */
[----:B------:R-:W-:Y:S01]  /*09e0*/  FMNMX.FTZ R5, R4, R5, !PT ;  /* 0x0000000504057209 */ /* 0x000fe20007810000 */
[----:B----4-:R-:W-:-:S03]  /*09f0*/  HADD2.F32 R4, -RZ, R7.H0_H0 ;  /* 0x20000007ff047230 */ /* 0x010fc60000004100 */
[----:B------:R-:W-:Y:S01]  /*0a00*/  FMNMX.FTZ R5, R5, R6, !PT ;  /* 0x0000000605057209 */ /* 0x000fe20007810000 */
[----:B-----5:R-:W-:-:S03]  /*0a10*/  HADD2.F32 R7, -RZ, R8.H0_H0 ;  /* 0x20000008ff077230 */ /* 0x020fc60000004100 */
[----:B------:R-:W-:-:S04]  /*0a20*/  FMNMX.FTZ R4, R5, R4, !PT ;  /* 0x0000000405047209 */ /* 0x000fc80007810000 */
[----:B------:R-:W-:Y:S02]  /*0a30*/  FMNMX.FTZ R4, R4, R7, !PT ;  /* 0x0000000704047209 */ /* 0x000fe40007810000 */
.L_x_8122:
[----:B------:R-:W-:Y:S05]  /*0a40*/  BSYNC B0 ;  /* 0x0000000000007941 */ /* 0x000fea0003800000 */
.L_x_8121:
        /* <DEDUP_REMOVED lines=47> */
.L_x_8132:
[----:B0-----:R-:W-:Y:S05]  /*0d40*/  BSYNC B0 ;  /* 0x0000000000007941 */ /* 0x001fea0003800000 */
.L_x_8131:
[----:B------:R-:W-:Y:S01]  /*0d50*/  ISETP.GE.AND P3, PT, R0, c[0x0][0x178], PT ;  /* 0x00005e0000007a0c */ /* 0x000fe20003f66270 */
[----:B------:R0:W-:Y:S01]  /*0d60*/  @!P2 STS [0x30], R7 ;  /* 0x00003007ff00a388 */ /* 0x0001e20000000800 */
[----:B------:R-:W-:Y:S01]  /*0d70*/  BSSY B0, `(.L_x_8133) ;  /* 0x00000ea000007945 */ /* 0x000fe20003800000 */
[----:B------:R-:W-:Y:S02]  /*0d80*/  IMAD.MOV.U32 R5, RZ, RZ, RZ ;  /* 0x000000ffff057224 */ /* 0x000fe400078e00ff */
[----:B------:R-:W-:Y:S08]  /*0d90*/  BAR.SYNC.DEFER_BLOCKING 0x0 ;  /* 0x0000000000007b1d */ /* 0x000ff00000010000 */
[----:B------:R-:W-:Y:S05]  /*0da0*/  @P3 BRA `(.L_x_8134) ;  /* 0x00000e6000003947 */ /* 0x000fea0003800000 */
[----:B0-----:R-:W0:Y:S01]  /*0db0*/  LDS R6, [0x30] ;  /* 0x00003000ff067984 */ /* 0x001e220000000800 */
[-C--:B------:R-:W-:Y:S01]  /*0dc0*/  LOP3.LUT R2, RZ, R0.reuse, RZ, 0x33, !PT ;  /* 0x00000000ff027212 */ /* 0x080fe200078e33ff */
[----:B------:R-:W-:Y:S01]  /*0dd0*/  BSSY B1, `(.L_x_8135) ;  /* 0x000001d000017945 */ /* 0x000fe20003800000 */
[----:B------:R-:W-:Y:S01]  /*0de0*/  MOV R8, R0 ;  /* 0x0000000000087202 */ /* 0x000fe20000000f00 */
[----:B------:R-:W-:Y:S01]  /*0df0*/  IMAD.MOV.U32 R5, RZ, RZ, RZ ;  /* 0x000000ffff057224 */ /* 0x000fe200078e00ff */
[----:B------:R-:W-:-:S04]  /*0e00*/  IADD3 R2, R2, c[0x0][0x178], RZ ;  /* 0x00005e0002027a10 */ /* 0x000fc80007ffe0ff */
        /* <DEDUP_REMOVED lines=10> */
[----:B------:R-:W-:-:S05]  /*0eb0*/  IMAD.WIDE R2, R3, R2, c[0x0][0x160] ;  /* 0x0000580003027625 */ /* 0x000fca00078e0202 */
[----:B------:R-:W-:-:S04]  /*0ec0*/  MOV R11, R2 ;  /* 0x00000002000b7202 */ /* 0x000fc80000000f00 */
.L_x_8137:
[----:B------:R-:W-:-:S06]  /*0ed0*/  MOV R2, R11 ;  /* 0x0000000b00027202 */ /* 0x000fcc0000000f00 */
[----:B------:R1:W2:Y:S01]  /*0ee0*/  LDG.E.U16 R2, [R2.64] ;  /* 0x0000000802027981 */ /* 0x0002a2000c1e1500 */
[----:B------:R-:W-:Y:S02]  /*0ef0*/  IADD3 R7, R7, -0x1, RZ ;  /* 0xffffffff07077810 */ /* 0x000fe40007ffe0ff */
[----:B------:R-:W-:Y:S02]  /*0f00*/  IADD3 R11, P5, R11, 0x200, RZ ;  /* 0x000002000b0b7810 */ /* 0x000fe40007fbe0ff */
[----:B------:R-:W-:Y:S02]  /*0f10*/  ISETP.NE.AND P4, PT, R7, RZ, PT ;  /* 0x000000ff0700720c */ /* 0x000fe40003f85270 */
[----:B------:R-:W-:Y:S01]  /*0f20*/  IADD3 R8, R8, 0x100, RZ ;  /* 0x0000010008087810 */ /* 0x000fe20007ffe0ff */
[----:B-1----:R-:W-:Y:S01]  /*0f30*/  IMAD.X R3, RZ, RZ, R3, P5 ;  /* 0x000000ffff037224 */ /* 0x002fe200028e0603 */
[----:B--2---:R-:W-:-:S05]  /*0f40*/  HADD2.F32 R9, -RZ, R2.H0_H0 ;  /* 0x20000002ff097230 */ /* 0x004fca0000004100 */
[----:B0-----:R-:W-:-:S04]  /*0f50*/  FADD.FTZ R9, -R6, R9 ;  /* 0x0000000906097221 */ /* 0x001fc80000010100 */
[----:B------:R-:W-:-:S04]  /*0f60*/  FMUL.FTZ R9, R9, 1.4426950216293334961 ;  /* 0x3fb8aa3b09097820 */ /* 0x000fc80000410000 */
[----:B------:R-:W0:Y:S02]  /*0f70*/  MUFU.EX2 R10, R9 ;  /* 0x00000009000a7308 */ /* 0x000e240000000800 */
[----:B0-----:R-:W-:Y:S01]  /*0f80*/  FADD.FTZ R5, R10, R5 ;  /* 0x000000050a057221 */ /* 0x001fe20000010000 */
[----:B------:R-:W-:Y:S05]  /*0f90*/  @P4 BRA `(.L_x_8137) ;  /* 0xffffff3000004947 */ /* 0x000fea000383ffff */
.L_x_8136:
[----:B------:R-:W-:Y:S05]  /*0fa0*/  BSYNC B1 ;  /* 0x0000000000017941 */ /* 0x000fea0003800000 */
.L_x_8135:
[----:B------:R-:W-:Y:S05]  /*0fb0*/  @!P0 BRA `(.L_x_8134) ;  /* 0x00000c5000008947 */ /* 0x000fea0003800000 */
[----:B------:R-:W1:Y:S01]  /*0fc0*/  S2R R3, SR_CTAID.X ;  /* 0x0000000000037919 */ /* 0x000e620000002500 */
[----:B------:R-:W-:Y:S01]  /*0fd0*/  IADD3 R2, -R8, c[0x0][0x178], RZ ;  /* 0x00005e0008027a10 */ /* 0x000fe20007ffe1ff */
[----:B------:R-:W-:Y:S01]  /*0fe0*/  IMAD.MOV.U32 R7, RZ, RZ, 0x2 ;  /* 0x00000002ff077424 */ /* 0x000fe200078e00ff */
[----:B------:R-:W-:Y:S01]  /*0ff0*/  BSSY B1, `(.L_x_8138) ;  /* 0x000006e000017945 */ /* 0x000fe20003800000 */
[----:B------:R-:W-:Y:S02]  /*1000*/  PLOP3.LUT P0, PT, PT, PT, PT, 0x80, 0x0 ;  /* 0x000000000000781c */ /* 0x000fe40003f0f070 */
[----:B------:R-:W-:Y:S01]  /*1010*/  ISETP.GT.AND P4, PT, R2, 0xc00, PT ;  /* 0x00000c000200780c */ /* 0x000fe20003f84270 */
[----:B-1----:R-:W-:-:S04]  /*1020*/  IMAD R2, R3, c[0x0][0x178], R8 ;  /* 0x00005e0003027a24 */ /* 0x002fc800078e0208 */
[----:B------:R-:W-:-:S08]  /*1030*/  IMAD.WIDE R2, R2, R7, c[0x0][0x160] ;  /* 0x0000580002027625 */ /* 0x000fd000078e0207 */
[----:B------:R-:W-:Y:S05]  /*1040*/  @!P4 BRA `(.L_x_8139) ;  /* 0x000006800000c947 */ /* 0x000fea0003800000 */
[----:B------:R-:W-:Y:S02]  /*1050*/  MOV R7, c[0x0][0x178] ;  /* 0x00005e0000077a02 */ /* 0x000fe40000000f00 */
[----:B------:R-:W-:Y:S02]  /*1060*/  PLOP3.LUT P0, PT, PT, PT, PT, 0x8, 0x0 ;  /* 0x000000000000781c */ /* 0x000fe40003f0e170 */
[----:B------:R-:W-:Y:S02]  /*1070*/  IADD3 R7, R7, -0xc00, RZ ;  /* 0xfffff40007077810 */ /* 0x000fe40007ffe0ff */
.L_x_8140:
        /* <DEDUP_REMOVED lines=20> */
[----:B--2---:R-:W-:Y:S02]  /*11c0*/  HADD2.F32 R25, -RZ, R16.H0_H0 ;  /* 0x20000010ff197230 */ /* 0x004fe40000004100 */
[----:B---3--:R-:W-:-:S03]  /*11d0*/  HADD2.F32 R27, -RZ, R24.H0_H0 ;  /* 0x20000018ff1b7230 */ /* 0x008fc60000004100 */
[----:B0-----:R-:W-:-:S04]  /*11e0*/  FADD.FTZ R25, -R6, R25 ;  /* 0x0000001906197221 */ /* 0x001fc80000010100 */
[----:B------:R-:W-:Y:S01]  /*11f0*/  FMUL.FTZ R16, R25, 1.4426950216293334961 ;  /* 0x3fb8aa3b19107820 */ /* 0x000fe20000410000 */
[----:B----4-:R-:W-:Y:S01]  /*1200*/  HADD2.F32 R25, -RZ, R17.H0_H0 ;  /* 0x20000011ff197230 */ /* 0x010fe20000004100 */
[----:B------:R-:W-:-:S04]  /*1210*/  FADD.FTZ R27, -R6, R27 ;  /* 0x0000001b061b7221 */ /* 0x000fc80000010100 */
[----:B------:R-:W-:Y:S01]  /*1220*/  FMUL.FTZ R17, R27, 1.4426950216293334961 ;  /* 0x3fb8aa3b1b117820 */ /* 0x000fe20000410000 */
[----:B-----5:R-:W-:Y:S01]  /*1230*/  HADD2.F32 R27, -RZ, R19.H0_H0 ;  /* 0x20000013ff1b7230 */ /* 0x020fe20000004100 */
[C---:B------:R-:W-:Y:S01]  /*1240*/  FADD.FTZ R25, -R6.reuse, R25 ;  /* 0x0000001906197221 */ /* 0x040fe20000010100 */
[----:B------:R-:W0:Y:S03]  /*1250*/  MUFU.EX2 R16, R16 ;  /* 0x0000001000107308 */ /* 0x000e260000000800 */
[----:B------:R-:W-:Y:S01]  /*1260*/  FMUL.FTZ R19, R25, 1.4426950216293334961 ;  /* 0x3fb8aa3b19137820 */ /* 0x000fe20000410000 */
[----:B------:R-:W-:Y:S01]  /*1270*/  HADD2.F32 R25, -RZ, R20.H0_H0 ;  /* 0x20000014ff197230 */ /* 0x000fe20000004100 */
[----:B------:R-:W-:-:S03]  /*1280*/  FADD.FTZ R27, -R6, R27 ;  /* 0x0000001b061b7221 */ /* 0x000fc60000010100 */
[----:B------:R-:W1:Y:S01]  /*1290*/  MUFU.EX2 R17, R17 ;  /* 0x0000001100117308 */ /* 0x000e620000000800 */
[----:B------:R-:W-:Y:S01]  /*12a0*/  FMUL.FTZ R20, R27, 1.4426950216293334961 ;  /* 0x3fb8aa3b1b147820 */ /* 0x000fe20000410000 */
[----:B------:R-:W-:Y:S01]  /*12b0*/  HADD2.F32 R27, -RZ, R21.H0_H0 ;  /* 0x20000015ff1b7230 */ /* 0x000fe20000004100 */
[----:B------:R-:W-:-:S04]  /*12c0*/  FADD.FTZ R25, -R6, R25 ;  /* 0x0000001906197221 */ /* 0x000fc80000010100 */
[----:B------:R-:W-:Y:S01]  /*12d0*/  FMUL.FTZ R21, R25, 1.4426950216293334961 ;  /* 0x3fb8aa3b19157820 */ /* 0x000fe20000410000 */
[----:B------:R-:W2:Y:S01]  /*12e0*/  MUFU.EX2 R19, R19 ;  /* 0x0000001300137308 */ /* 0x000ea20000000800 */
[----:B------:R-:W-:Y:S01]  /*12f0*/  FADD.FTZ R27, -R6, R27 ;  /* 0x0000001b061b7221 */ /* 0x000fe20000010100 */
[----:B------:R-:W-:Y:S01]  /*1300*/  HADD2.F32 R25, -RZ, R22.H0_H0 ;  /* 0x20000016ff197230 */ /* 0x000fe20000004100 */
[----:B0-----:R-:W-:Y:S01]  /*1310*/  FADD.FTZ R16, R16, R5 ;  /* 0x0000000510107221 */ /* 0x001fe20000010000 */
[----:B------:R-:W-:Y:S01]  /*1320*/  HADD2.F32 R9, -RZ, R9.H0_H0 ;  /* 0x20000009ff097230 */ /* 0x000fe20000004100 */
[----:B------:R-:W-:Y:S01]  /*1330*/  FMUL.FTZ R22, R27, 1.4426950216293334961 ;  /* 0x3fb8aa3b1b167820 */ /* 0x000fe20000410000 */
[----:B------:R-:W-:Y:S01]  /*1340*/  HADD2.F32 R27, -RZ, R23.H0_H0 ;  /* 0x20000017ff1b7230 */ /* 0x000fe20000004100 */
[----:B------:R-:W-:Y:S01]  /*1350*/  FADD.FTZ R25, -R6, R25 ;  /* 0x0000001906197221 */ /* 0x000fe20000010100 */
[----:B------:R-:W0:Y:S01]  /*1360*/  MUFU.EX2 R20, R20 ;  /* 0x0000001400147308 */ /* 0x000e220000000800 */
[----:B-1----:R-:W-:Y:S01]  /*1370*/  FADD.FTZ R16, R16, R17 ;  /* 0x0000001110107221 */ /* 0x002fe20000010000 */
[----:B------:R-:W-:Y:S01]  /*1380*/  HADD2.F32 R11, -RZ, R11.H0_H0 ;  /* 0x2000000bff0b7230 */ /* 0x000fe20000004100 */
[----:B------:R-:W-:Y:S01]  /*1390*/  FMUL.FTZ R23, R25, 1.4426950216293334961 ;  /* 0x3fb8aa3b19177820 */ /* 0x000fe20000410000 */
[----:B------:R-:W-:Y:S01]  /*13a0*/  HADD2.F32 R25, -RZ, R18.H0_H0 ;  /* 0x20000012ff197230 */ /* 0x000fe20000004100 */
[C---:B------:R-:W-:Y:S01]  /*13b0*/  FADD.FTZ R27, -R6.reuse, R27 ;  /* 0x0000001b061b7221 */ /* 0x040fe20000010100 */
[----:B------:R-:W-:Y:S01]  /*13c0*/  HADD2.F32 R17, -RZ, R12.H0_H0 ;  /* 0x2000000cff117230 */ /* 0x000fe20000004100 */
[C---:B------:R-:W-:Y:S01]  /*13d0*/  FADD.FTZ R9, -R6.reuse, R9 ;  /* 0x0000000906097221 */ /* 0x040fe20000010100 */
[----:B------:R-:W1:Y:S01]  /*13e0*/  MUFU.EX2 R21, R21 ;  /* 0x0000001500157308 */ /* 0x000e620000000800 */
[----:B------:R-:W-:Y:S01]  /*13f0*/  FMUL.FTZ R18, R27, 1.4426950216293334961 ;  /* 0x3fb8aa3b1b127820 */ /* 0x000fe20000410000 */
[----:B------:R-:W-:Y:S01]  /*1400*/  HADD2.F32 R27, -RZ, R10.H0_H0 ;  /* 0x2000000aff1b7230 */ /* 0x000fe20000004100 */
[----:B------:R-:W-:Y:S01]  /*1410*/  FADD.FTZ R25, -R6, R25 ;  /* 0x0000001906197221 */ /* 0x000fe20000010100 */
[----:B------:R-:W-:Y:S01]  /*1420*/  HADD2.F32 R13, -RZ, R13.H0_H0 ;  /* 0x2000000dff0d7230 */ /* 0x000fe20000004100 */
[----:B--2---:R-:W-:-:S02]  /*1430*/  FADD.FTZ R19, R16, R19 ;  /* 0x0000001310137221 */ /* 0x004fc40000010000 */
[----:B------:R-:W-:Y:S01]  /*1440*/  FMUL.FTZ R25, R25, 1.4426950216293334961 ;  /* 0x3fb8aa3b19197820 */ /* 0x000fe20000410000 */
[----:B------:R-:W2:Y:S01]  /*1450*/  MUFU.EX2 R22, R22 ;  /* 0x0000001600167308 */ /* 0x000ea20000000800 */
[----:B0-----:R-:W-:Y:S01]  /*1460*/  FADD.FTZ R20, R19, R20 ;  /* 0x0000001413147221 */ /* 0x001fe20000010000 */
[----:B------:R-:W-:Y:S01]  /*1470*/  HADD2.F32 R15, -RZ, R15.H0_H0 ;  /* 0x2000000fff0f7230 */ /* 0x000fe20000004100 */
[----:B------:R-:W-:Y:S02]  /*1480*/  FMUL.FTZ R9, R9, 1.4426950216293334961 ;  /* 0x3fb8aa3b09097820 */ /* 0x000fe40000410000 */
[C---:B------:R-:W-:Y:S02]  /*1490*/  FADD.FTZ R27, -R6.reuse, R27 ;  /* 0x0000001b061b7221 */ /* 0x040fe40000010100 */
[----:B------:R-:W-:Y:S01]  /*14a0*/  FADD.FTZ R11, -R6, R11 ;  /* 0x0000000b060b7221 */ /* 0x000fe20000010100 */
[----:B------:R-:W0:Y:S01]  /*14b0*/  MUFU.EX2 R23, R23 ;  /* 0x0000001700177308 */ /* 0x000e220000000800 */
[----:B-1----:R-:W-:-:S02]  /*14c0*/  FADD.FTZ R21, R20, R21 ;  /* 0x0000001514157221 */ /* 0x002fc40000010000 */
[----:B------:R-:W-:Y:S02]  /*14d0*/  FMUL.FTZ R10, R27, 1.4426950216293334961 ;  /* 0x3fb8aa3b1b0a7820 */ /* 0x000fe40000410000 */
[----:B------:R-:W-:Y:S02]  /*14e0*/  FMUL.FTZ R11, R11, 1.4426950216293334961 ;  /* 0x3fb8aa3b0b0b7820 */ /* 0x000fe40000410000 */
[C---:B------:R-:W-:Y:S01]  /*14f0*/  FADD.FTZ R17, -R6.reuse, R17 ;  /* 0x0000001106117221 */ /* 0x040fe20000010100 */
[----:B------:R-:W1:Y:S01]  /*1500*/  MUFU.EX2 R18, R18 ;  /* 0x0000001200127308 */ /* 0x000e620000000800 */
[----:B--2---:R-:W-:Y:S02]  /*1510*/  FADD.FTZ R22, R21, R22 ;  /* 0x0000001615167221 */ /* 0x004fe40000010000 */
[----:B------:R-:W-:Y:S01]  /*1520*/  FMUL.FTZ R12, R17, 1.4426950216293334961 ;  /* 0x3fb8aa3b110c7820 */ /* 0x000fe20000410000 */
[----:B------:R-:W-:Y:S01]  /*1530*/  HADD2.F32 R17, -RZ, R14.H0_H0 ;  /* 0x2000000eff117230 */ /* 0x000fe20000004100 */
[----:B------:R-:W-:-:S02]  /*1540*/  FADD.FTZ R13, -R6, R13 ;  /* 0x0000000d060d7221 */ /* 0x000fc40000010100 */
[----:B------:R-:W-:Y:S01]  /*1550*/  FADD.FTZ R15, -R6, R15 ;  /* 0x0000000f060f7221 */ /* 0x000fe20000010100 */
[----:B------:R-:W2:Y:S01]  /*1560*/  MUFU.EX2 R5, R25 ;  /* 0x0000001900057308 */ /* 0x000ea20000000800 */
[----:B0-----:R-:W-:Y:S02]  /*1570*/  FADD.FTZ R23, R22, R23 ;  /* 0x0000001716177221 */ /* 0x001fe40000010000 */
[----:B------:R-:W-:Y:S02]  /*1580*/  FMUL.FTZ R13, R13, 1.4426950216293334961 ;  /* 0x3fb8aa3b0d0d7820 */ /* 0x000fe40000410000 */
[----:B------:R-:W-:Y:S02]  /*1590*/  FADD.FTZ R17, -R6, R17 ;  /* 0x0000001106117221 */ /* 0x000fe40000010100 */
[----:B------:R-:W-:Y:S01]  /*15a0*/  FMUL.FTZ R15, R15, 1.4426950216293334961 ;  /* 0x3fb8aa3b0f0f7820 */ /* 0x000fe20000410000 */
[----:B------:R-:W0:Y:S01]  /*15b0*/  MUFU.EX2 R9, R9 ;  /* 0x0000000900097308 */ /* 0x000e220000000800 */
[----:B-1----:R-:W-:-:S02]  /*15c0*/  FADD.FTZ R18, R23, R18 ;  /* 0x0000001217127221 */ /* 0x002fc40000010000 */
        /* <DEDUP_REMOVED lines=8> */
[----:B--2---:R-:W-:-:S07]  /*1650*/  FADD.FTZ R11, R10, R11 ;  /* 0x0000000b0a0b7221 */ /* 0x004fce0000010000 */
[----:B------:R-:W2:Y:S01]  /*1660*/  MUFU.EX2 R16, R17 ;  /* 0x0000001100107308 */ /* 0x000ea20000000800 */
[----:B0-----:R-:W-:-:S07]  /*1670*/  FADD.FTZ R11, R11, R12 ;  /* 0x0000000c0b0b7221 */ /* 0x001fce0000010000 */
[----:B------:R-:W0:Y:S01]  /*1680*/  MUFU.EX2 R10, R15 ;  /* 0x0000000f000a7308 */ /* 0x000e220000000800 */
[----:B-1----:R-:W-:-:S04]  /*1690*/  FADD.FTZ R11, R11, R14 ;  /* 0x0000000e0b0b7221 */ /* 0x002fc80000010000 */
[----:B--2---:R-:W-:-:S04]  /*16a0*/  FADD.FTZ R11, R11, R16 ;  /* 0x000000100b0b7221 */ /* 0x004fc80000010000 */
[----:B0-----:R-:W-:Y:S01]  /*16b0*/  FADD.FTZ R5, R11, R10 ;  /* 0x0000000a0b057221 */ /* 0x001fe20000010000 */
[----:B------:R-:W-:Y:S05]  /*16c0*/  @!P4 BRA `(.L_x_8140) ;  /* 0xfffff9b00000c947 */ /* 0x000fea000383ffff */
.L_x_8139:
[----:B------:R-:W-:Y:S05]  /*16d0*/  BSYNC B1 ;  /* 0x0000000000017941 */ /* 0x000fea0003800000 */
.L_x_8138:
        /* <DEDUP_REMOVED lines=16> */
[----:B--2---:R-:W-:Y:S02]  /*17e0*/  HADD2.F32 R13, -RZ, R12.H0_H0 ;  /* 0x2000000cff0d7230 */ /* 0x004fe40000004100 */
[----:B---3--:R-:W-:-:S03]  /*17f0*/  HADD2.F32 R15, -RZ, R14.H0_H0 ;  /* 0x2000000eff0f7230 */ /* 0x008fc60000004100 */
[C---:B0-----:R-:W-:Y:S01]  /*1800*/  FADD.FTZ R13, -R6.reuse, R13 ;  /* 0x0000000d060d7221 */ /* 0x041fe20000010100 */
[----:B----4-:R-:W-:Y:S01]  /*1810*/  HADD2.F32 R17, -RZ, R16.H0_H0 ;  /* 0x20000010ff117230 */ /* 0x010fe20000004100 */
[C---:B------:R-:W-:Y:S02]  /*1820*/  FADD.FTZ R15, -R6.reuse, R15 ;  /* 0x0000000f060f7221 */ /* 0x040fe40000010100 */
[----:B------:R-:W-:Y:S02]  /*1830*/  FMUL.FTZ R12, R13, 1.4426950216293334961 ;  /* 0x3fb8aa3b0d0c7820 */ /* 0x000fe40000410000 */
[----:B------:R-:W-:Y:S01]  /*1840*/  FMUL.FTZ R13, R15, 1.4426950216293334961 ;  /* 0x3fb8aa3b0f0d7820 */ /* 0x000fe20000410000 */
[----:B-----5:R-:W-:Y:S01]  /*1850*/  HADD2.F32 R15, -RZ, R18.H0_H0 ;  /* 0x20000012ff0f7230 */ /* 0x020fe20000004100 */
[C---:B------:R-:W-:Y:S02]  /*1860*/  FADD.FTZ R17, -R6.reuse, R17 ;  /* 0x0000001106117221 */ /* 0x040fe40000010100 */
[----:B------:R-:W0:Y:S02]  /*1870*/  MUFU.EX2 R12, R12 ;  /* 0x0000000c000c7308 */ /* 0x000e240000000800 */
[----:B------:R-:W-:Y:S01]  /*1880*/  FMUL.FTZ R14, R17, 1.4426950216293334961 ;  /* 0x3fb8aa3b110e7820 */ /* 0x000fe20000410000 */
[----:B------:R-:W-:Y:S01]  /*1890*/  HADD2.F32 R17, -RZ, R11.H0_H0 ;  /* 0x2000000bff117230 */ /* 0x000fe20000004100 */
[----:B------:R-:W-:Y:S01]  /*18a0*/  FADD.FTZ R15, -R6, R15 ;  /* 0x0000000f060f7221 */ /* 0x000fe20000010100 */
[----:B------:R-:W-:-:S03]  /*18b0*/  HADD2.F32 R9, -RZ, R9.H0_H0 ;  /* 0x20000009ff097230 */ /* 0x000fc60000004100 */
[----:B------:R-:W1:Y:S01]  /*18c0*/  MUFU.EX2 R13, R13 ;  /* 0x0000000d000d7308 */ /* 0x000e620000000800 */
[----:B------:R-:W-:Y:S01]  /*18d0*/  FMUL.FTZ R11, R15, 1.4426950216293334961 ;  /* 0x3fb8aa3b0f0b7820 */ /* 0x000fe20000410000 */
[----:B------:R-:W-:Y:S01]  /*18e0*/  HADD2.F32 R15, -RZ, R10.H0_H0 ;  /* 0x2000000aff0f7230 */ /* 0x000fe20000004100 */
[C---:B------:R-:W-:Y:S01]  /*18f0*/  FADD.FTZ R17, -R6.reuse, R17 ;  /* 0x0000001106117221 */ /* 0x040fe20000010100 */
[----:B------:R-:W-:Y:S01]  /*1900*/  HADD2.F32 R7, -RZ, R7.H0_H0 ;  /* 0x20000007ff077230 */ /* 0x000fe20000004100 */
[C---:B------:R-:W-:Y:S02]  /*1910*/  FADD.FTZ R9, -R6.reuse, R9 ;  /* 0x0000000906097221 */ /* 0x040fe40000010100 */
[----:B------:R-:W-:Y:S01]  /*1920*/  FMUL.FTZ R10, R17, 1.4426950216293334961 ;  /* 0x3fb8aa3b110a7820 */ /* 0x000fe20000410000 */
[----:B------:R-:W2:Y:S01]  /*1930*/  MUFU.EX2 R14, R14 ;  /* 0x0000000e000e7308 */ /* 0x000ea20000000800 */
[----:B------:R-:W-:Y:S02]  /*1940*/  FADD.FTZ R15, -R6, R15 ;  /* 0x0000000f060f7221 */ /* 0x000fe40000010100 */
[----:B0-----:R-:W-:-:S02]  /*1950*/  FADD.FTZ R12, R5, R12 ;  /* 0x0000000c050c7221 */ /* 0x001fc40000010000 */
[----:B------:R-:W-:Y:S02]  /*1960*/  FMUL.FTZ R15, R15, 1.4426950216293334961 ;  /* 0x3fb8aa3b0f0f7820 */ /* 0x000fe40000410000 */
[----:B------:R-:W-:Y:S01]  /*1970*/  FMUL.FTZ R9, R9, 1.4426950216293334961 ;  /* 0x3fb8aa3b09097820 */ /* 0x000fe20000410000 */
[----:B------:R-:W0:Y:S01]  /*1980*/  MUFU.EX2 R11, R11 ;  /* 0x0000000b000b7308 */ /* 0x000e220000000800 */
[----:B------:R-:W-:Y:S02]  /*1990*/  FADD.FTZ R7, -R6, R7 ;  /* 0x0000000706077221 */ /* 0x000fe40000010100 */
[----:B-1----:R-:W-:Y:S02]  /*19a0*/  FADD.FTZ R13, R12, R13 ;  /* 0x0000000d0c0d7221 */ /* 0x002fe40000010000 */
[----:B------:R-:W-:-:S03]  /*19b0*/  FMUL.FTZ R7, R7, 1.4426950216293334961 ;  /* 0x3fb8aa3b07077820 */ /* 0x000fc60000410000 */
[----:B------:R-:W1:Y:S01]  /*19c0*/  MUFU.EX2 R10, R10 ;  /* 0x0000000a000a7308 */ /* 0x000e620000000800 */
[----:B--2---:R-:W-:-:S07]  /*19d0*/  FADD.FTZ R14, R13, R14 ;  /* 0x0000000e0d0e7221 */ /* 0x004fce0000010000 */
[----:B------:R-:W2:Y:S01]  /*19e0*/  MUFU.EX2 R15, R15 ;  /* 0x0000000f000f7308 */ /* 0x000ea20000000800 */
[----:B0-----:R-:W-:-:S07]  /*19f0*/  FADD.FTZ R11, R14, R11 ;  /* 0x0000000b0e0b7221 */ /* 0x001fce0000010000 */
[----:B------:R-:W0:Y:S01]  /*1a00*/  MUFU.EX2 R9, R9 ;  /* 0x0000000900097308 */ /* 0x000e220000000800 */
[----:B-1----:R-:W-:-:S07]  /*1a10*/  FADD.FTZ R10, R11, R10 ;  /* 0x0000000a0b0a7221 */ /* 0x002fce0000010000 */
[----:B------:R-:W1:Y:S01]  /*1a20*/  MUFU.EX2 R7, R7 ;  /* 0x0000000700077308 */ /* 0x000e620000000800 */
[----:B--2---:R-:W-:-:S04]  /*1a30*/  FADD.FTZ R10, R10, R15 ;  /* 0x0000000f0a0a7221 */ /* 0x004fc80000010000 */
[----:B0-----:R-:W-:-:S04]  /*1a40*/  FADD.FTZ R10, R10, R9 ;  /* 0x000000090a0a7221 */ /* 0x001fc80000010000 */
[----:B-1----:R-:W-:Y:S02]  /*1a50*/  FADD.FTZ R5, R10, R7 ;  /* 0x000000070a057221 */ /* 0x002fe40000010000 */
.L_x_8142:
[----:B------:R-:W-:Y:S05]  /*1a60*/  BSYNC B1 ;  /* 0x0000000000017941 */ /* 0x000fea0003800000 */
.L_x_8141:
        /* <DEDUP_REMOVED lines=8> */
[C---:B0-----:R-:W-:Y:S01]  /*1af0*/  FADD.FTZ R7, -R6.reuse, R7 ;  /* 0x0000000706077221 */ /* 0x041fe20000010100 */
[----:B----4-:R-:W-:Y:S01]  /*1b00*/  HADD2.F32 R11, -RZ, R10.H0_H0 ;  /* 0x2000000aff0b7230 */ /* 0x010fe20000004100 */
[C---:B------:R-:W-:Y:S02]  /*1b10*/  FADD.FTZ R9, -R6.reuse, R9 ;  /* 0x0000000906097221 */ /* 0x040fe40000010100 */
[----:B------:R-:W-:Y:S01]  /*1b20*/  FMUL.FTZ R7, R7, 1.4426950216293334961 ;  /* 0x3fb8aa3b07077820 */ /* 0x000fe20000410000 */
[----:B-----5:R-:W-:Y:S01]  /*1b30*/  HADD2.F32 R13, -RZ, R12.H0_H0 ;  /* 0x2000000cff0d7230 */ /* 0x020fe20000004100 */
[----:B------:R-:W-:Y:S02]  /*1b40*/  FMUL.FTZ R9, R9, 1.4426950216293334961 ;  /* 0x3fb8aa3b09097820 */ /* 0x000fe40000410000 */
[C---:B------:R-:W-:Y:S01]  /*1b50*/  FADD.FTZ R11, -R6.reuse, R11 ;  /* 0x0000000b060b7221 */ /* 0x040fe20000010100 */
[----:B------:R-:W0:Y:S01]  /*1b60*/  MUFU.EX2 R8, R7 ;  /* 0x0000000700087308 */ /* 0x000e220000000800 */
[----:B------:R-:W-:-:S02]  /*1b70*/  FADD.FTZ R13, -R6, R13 ;  /* 0x0000000d060d7221 */ /* 0x000fc40000010100 */
[----:B------:R-:W-:Y:S02]  /*1b80*/  FMUL.FTZ R11, R11, 1.4426950216293334961 ;  /* 0x3fb8aa3b0b0b7820 */ /* 0x000fe40000410000 */
[----:B------:R-:W-:-:S03]  /*1b90*/  FMUL.FTZ R13, R13, 1.4426950216293334961 ;  /* 0x3fb8aa3b0d0d7820 */ /* 0x000fc60000410000 */
[----:B------:R-:W1:Y:S08]  /*1ba0*/  MUFU.EX2 R9, R9 ;  /* 0x0000000900097308 */ /* 0x000e700000000800 */
[----:B------:R-:W2:Y:S01]  /*1bb0*/  MUFU.EX2 R11, R11 ;  /* 0x0000000b000b7308 */ /* 0x000ea20000000800 */
[----:B0-----:R-:W-:-:S07]  /*1bc0*/  FADD.FTZ R8, R5, R8 ;  /* 0x0000000805087221 */ /* 0x001fce0000010000 */
[----:B------:R-:W0:Y:S01]  /*1bd0*/  MUFU.EX2 R13, R13 ;  /* 0x0000000d000d7308 */ /* 0x000e220000000800 */
[----:B-1----:R-:W-:-:S04]  /*1be0*/  FADD.FTZ R8, R8, R9 ;  /* 0x0000000908087221 */ /* 0x002fc80000010000 */
[----:B--2---:R-:W-:-:S04]  /*1bf0*/  FADD.FTZ R8, R8, R11 ;  /* 0x0000000b08087221 */ /* 0x004fc80000010000 */
[----:B0-----:R-:W-:Y:S02]  /*1c00*/  FADD.FTZ R5, R8, R13 ;  /* 0x0000000d08057221 */ /* 0x001fe40000010000 */
.L_x_8134:
[----:B0-----:R-:W-:Y:S05]  /*1c10*/  BSYNC B0 ;  /* 0x0000000000007941 */ /* 0x001fea0003800000 */
.L_x_8133:
        /* <DEDUP_REMOVED lines=24> */
.L_x_8144:
[----:B0-----:R-:W-:Y:S05]  /*1da0*/  BSYNC B0 ;  /* 0x0000000000007941 */ /* 0x001fea0003800000 */
.L_x_8143:
        /* <DEDUP_REMOVED lines=14> */
[----:B------:R-:W-:Y:S01]  /*1e90*/  HFMA2.MMA R4, -RZ, RZ, 0, 2.384185791015625e-07 ;  /* 0x00000004ff047435 */ /* 0x000fe200000001ff */
[----:B------:R-:W-:-:S02]  /*1ea0*/  IMAD.MOV.U32 R6, RZ, RZ, 0x2 ;  /* 0x00000002ff067424 */ /* 0x000fc400078e00ff */
[----:B--2---:R-:W-:-:S07]  /*1eb0*/  IMAD R7, R5, c[0x0][0x178], R0 ;  /* 0x00005e0005077a24 */ /* 0x004fce00078e0200 */
[----:B------:R-:W-:-:S04]  /*1ec0*/  IMAD.WIDE R4, R7, R4, c[0x0][0x170] ;  /* 0x00005c0007047625 */ /* 0x000fc800078e0204 */
[----:B------:R-:W-:Y:S01]  /*1ed0*/  IMAD.WIDE R6, R7, R6, c[0x0][0x160] ;  /* 0x0000580007067625 */ /* 0x000fe200078e0206 */
[----:B------:R-:W-:-:S03]  /*1ee0*/  MOV R13, R5 ;  /* 0x00000005000d7202 */ /* 0x000fc60000000f00 */
[----:B------:R-:W-:Y:S02]  /*1ef0*/  IMAD.MOV.U32 R12, RZ, RZ, R4 ;  /* 0x000000ffff0c7224 */ /* 0x000fe400078e0004 */
[----:B------:R-:W-:Y:S02]  /*1f00*/  IMAD.MOV.U32 R10, RZ, RZ, R6 ;  /* 0x000000ffff0a7224 */ /* 0x000fe400078e0006 */
[----:B------:R-:W-:-:S03]  /*1f10*/  IMAD.MOV.U32 R11, RZ, RZ, R7 ;  /* 0x000000ffff0b7224 */ /* 0x000fc600078e0007 */
.L_x_8147:
[----:B0-----:R-:W-:Y:S01]  /*1f20*/  MOV R4, R10 ;  /* 0x0000000a00047202 */ /* 0x001fe20000000f00 */
[----:B------:R-:W-:-:S05]  /*1f30*/  IMAD.MOV.U32 R5, RZ, RZ, R11 ;  /* 0x000000ffff057224 */ /* 0x000fca00078e000b */
[----:B------:R2:W3:Y:S01]  /*1f40*/  LDG.E.U16 R4, [R4.64] ;  /* 0x0000000804047981 */ /* 0x0004e2000c1e1500 */
[----:B------:R-:W-:Y:S02]  /*1f50*/  IADD3 R8, R8, -0x1, RZ ;  /* 0xffffffff08087810 */ /* 0x000fe40007ffe0ff */
[----:B------:R-:W-:Y:S02]  /*1f60*/  IADD3 R10, P3, R10, 0x200, RZ ;  /* 0x000002000a0a7810 */ /* 0x000fe40007f7e0ff */
[----:B------:R-:W-:Y:S02]  /*1f70*/  IADD3 R0, R0, 0x100, RZ ;  /* 0x0000010000007810 */ /* 0x000fe40007ffe0ff */
[----:B------:R-:W-:Y:S02]  /*1f80*/  IADD3.X R11, RZ, R11, RZ, P3, !PT ;  /* 0x0000000bff0b7210 */ /* 0x000fe40001ffe4ff */
[----:B--2---:R-:W-:Y:S01]  /*1f90*/  MOV R5, R13 ;  /* 0x0000000d00057202 */ /* 0x004fe20000000f00 */
[----:B---3--:R-:W-:Y:S01]  /*1fa0*/  HADD2.F32 R7, -RZ, R4.H0_H0 ;  /* 0x20000004ff077230 */ /* 0x008fe20000004100 */
[----:B------:R-:W-:Y:S01]  /*1fb0*/  IMAD.MOV.U32 R4, RZ, RZ, R12 ;  /* 0x000000ffff047224 */ /* 0x000fe200078e000c */
[----:B------:R-:W-:-:S03]  /*1fc0*/  IADD3 R12, P2, R12, 0x400, RZ ;  /* 0x000004000c0c7810 */ /* 0x000fc60007f5e0ff */
[----:B-1----:R-:W-:Y:S02]  /*1fd0*/  FADD.FTZ R7, -R2, R7 ;  /* 0x0000000702077221 */ /* 0x002fe40000010100 */
[----:B------:R-:W-:Y:S02]  /*1fe0*/  IMAD.X R13, RZ, RZ, R13, P2 ;  /* 0x000000ffff0d7224 */ /* 0x000fe400010e060d */
[----:B------:R-:W-:-:S04]  /*1ff0*/  FMUL.FTZ R7, R7, 1.4426950216293334961 ;  /* 0x3fb8aa3b07077820 */ /* 0x000fc80000410000 */
[----:B------:R-:W1:Y:S02]  /*2000*/  MUFU.EX2 R6, R7 ;  /* 0x0000000700067308 */ /* 0x000e640000000800 */
[----:B01----:R-:W-:-:S05]  /*2010*/  FMUL.FTZ R6, R3, R6 ;  /* 0x0000000603067220 */ /* 0x003fca0000410000 */
[----:B------:R-:W-:-:S04]  /*2020*/  FSETP.GEU.FTZ.AND P0, PT, |R6|, +INF , PT ;  /* 0x7f8000000600780b */ /* 0x000fc80003f1e200 */
[----:B------:R-:W-:Y:S02]  /*2030*/  FSEL R9, R6, RZ, !P0 ;  /* 0x000000ff06097208 */ /* 0x000fe40004000000 */
[----:B------:R-:W-:-:S03]  /*2040*/  ISETP.NE.AND P0, PT, R8, RZ, PT ;  /* 0x000000ff0800720c */ /* 0x000fc60003f05270 */
[----:B------:R0:W-:Y:S10]  /*2050*/  STG.E [R4.64], R9 ;  /* 0x0000000904007986 */ /* 0x0001f4000c101908 */
[----:B------:R-:W-:Y:S05]  /*2060*/  @P0 BRA `(.L_x_8147) ;  /* 0xfffffeb000000947 */ /* 0x000fea000383ffff */
.L_x_8146:
[----:B------:R-:W-:Y:S05]  /*2070*/  BSYNC B0 ;  /* 0x0000000000007941 */ /* 0x000fea0003800000 */
.L_x_8145:
[----:B------:R-:W-:Y:S05]  /*2080*/  @!P1 EXIT ;  /* 0x000000000000994d */ /* 0x000fea0003800000 */
[----:B0-----:R-:W0:Y:S01]  /*2090*/  S2R R9, SR_CTAID.X ;  /* 0x0000000000097919 */ /* 0x001e220000002500 */
[----:B------:R-:W-:Y:S01]  /*20a0*/  IMAD.MOV.U32 R4, RZ, RZ, 0x2 ;  /* 0x00000002ff047424 */ /* 0x000fe200078e00ff */
[----:B------:R-:W-:Y:S01]  /*20b0*/  MOV R8, c[0x0][0x170] ;  /* 0x00005c0000087a02 */ /* 0x000fe20000000f00 */
[----:B------:R-:W-:-:S02]  /*20c0*/  IMAD.MOV.U32 R11, RZ, RZ, c[0x0][0x174] ;  /* 0x00005d00ff0b7624 */ /* 0x000fc400078e00ff */
[----:B0-----:R-:W-:-:S04]  /*20d0*/  IMAD R9, R9, c[0x0][0x178], R0 ;  /* 0x00005e0009097a24 */ /* 0x001fc800078e0200 */
[----:B------:R-:W-:-:S05]  /*20e0*/  IMAD.WIDE R4, R9, R4, c[0x0][0x160] ;  /* 0x0000580009047625 */ /* 0x000fca00078e0204 */
.L_x_8148:
[----:B0-----:R-:W2:Y:S02]  /*20f0*/  LDG.E.U16 R6, [R4.64] ;  /* 0x0000000804067981 */ /* 0x001ea4000c1e1500 */
[----:B--2---:R-:W-:-:S05]  /*2100*/  HADD2.F32 R7, -RZ, R6.H0_H0 ;  /* 0x20000006ff077230 */ /* 0x004fca0000004100 */
[----:B-1----:R-:W-:-:S04]  /*2110*/  FADD.FTZ R7, -R2, R7 ;  /* 0x0000000702077221 */ /* 0x002fc80000010100 */
[----:B------:R-:W-:-:S06]  /*2120*/  FMUL.FTZ R10, R7, 1.4426950216293334961 ;  /* 0x3fb8aa3b070a7820 */ /* 0x000fcc0000410000 */
[----:B------:R-:W0:Y:S02]  /*2130*/  MUFU.EX2 R10, R10 ;  /* 0x0000000a000a7308 */ /* 0x000e240000000800 */
[----:B0-----:R-:W-:Y:S01]  /*2140*/  FMUL.FTZ R12, R3, R10 ;  /* 0x0000000a030c7220 */ /* 0x001fe20000410000 */
[----:B------:R-:W-:-:S04]  /*2150*/  MOV R10, R8 ;  /* 0x00000008000a7202 */ /* 0x000fc80000000f00 */
[----:B------:R-:W-:Y:S01]  /*2160*/  FSETP.GEU.FTZ.AND P0, PT, |R12|, +INF , PT ;  /* 0x7f8000000c00780b */ /* 0x000fe20003f1e200 */
[----:B------:R-:W-:-:S03]  /*2170*/  IMAD.WIDE R6, R9, 0x4, R10 ;  /* 0x0000000409067825 */ /* 0x000fc600078e020a */
[----:B------:R-:W-:-:S05]  /*2180*/  FSEL R13, R12, RZ, !P0 ;  /* 0x000000ff0c0d7208 */ /* 0x000fca0004000000 */
[----:B------:R0:W-:Y:S04]  /*2190*/  STG.E [R6.64], R13 ;  /* 0x0000000d06007986 */ /* 0x0001e8000c101908 */
[----:B------:R-:W2:Y:S02]  /*21a0*/  LDG.E.U16 R12, [R4.64+0x200] ;  /* 0x00020008040c7981 */ /* 0x000ea4000c1e1500 */
[----:B--2---:R-:W-:-:S05]  /*21b0*/  HADD2.F32 R15, -RZ, R12.H0_H0 ;  /* 0x2000000cff0f7230 */ /* 0x004fca0000004100 */
[----:B------:R-:W-:-:S04]  /*21c0*/  FADD.FTZ R15, -R2, R15 ;  /* 0x0000000f020f7221 */ /* 0x000fc80000010100 */
[----:B------:R-:W-:-:S04]  /*21d0*/  FMUL.FTZ R15, R15, 1.4426950216293334961 ;  /* 0x3fb8aa3b0f0f7820 */ /* 0x000fc80000410000 */
[----:B------:R-:W1:Y:S02]  /*21e0*/  MUFU.EX2 R10, R15 ;  /* 0x0000000f000a7308 */ /* 0x000e640000000800 */
[----:B-1----:R-:W-:-:S05]  /*21f0*/  FMUL.FTZ R10, R3, R10 ;  /* 0x0000000a030a7220 */ /* 0x002fca0000410000 */
[----:B------:R-:W-:-:S04]  /*2200*/  FSETP.GEU.FTZ.AND P0, PT, |R10|, +INF , PT ;  /* 0x7f8000000a00780b */ /* 0x000fc80003f1e200 */
[----:B------:R-:W-:-:S05]  /*2210*/  FSEL R17, R10, RZ, !P0 ;  /* 0x000000ff0a117208 */ /* 0x000fca0004000000 */
[----:B------:R1:W-:Y:S04]  /*2220*/  STG.E [R6.64+0x400], R17 ;  /* 0x0004001106007986 */ /* 0x0003e8000c101908 */
[----:B------:R-:W0:Y:S02]  /*2230*/  LDG.E.U16 R10, [R4.64+0x400] ;  /* 0x00040008040a7981 */ /* 0x000e24000c1e1500 */
[----:B0-----:R-:W-:-:S05]  /*2240*/  HADD2.F32 R13, -RZ, R10.H0_H0 ;  /* 0x2000000aff0d7230 */ /* 0x001fca0000004100 */
[----:B------:R-:W-:-:S04]  /*2250*/  FADD.FTZ R13, -R2, R13 ;  /* 0x0000000d020d7221 */ /* 0x000fc80000010100 */
[----:B------:R-:W-:-:S04]  /*2260*/  FMUL.FTZ R13, R13, 1.4426950216293334961 ;  /* 0x3fb8aa3b0d0d7820 */ /* 0x000fc80000410000 */
[----:B------:R-:W0:Y:S02]  /*2270*/  MUFU.EX2 R10, R13 ;  /* 0x0000000d000a7308 */ /* 0x000e240000000800 */
[----:B0-----:R-:W-:-:S05]  /*2280*/  FMUL.FTZ R10, R3, R10 ;  /* 0x0000000a030a7220 */ /* 0x001fca0000410000 */
[----:B------:R-:W-:-:S04]  /*2290*/  FSETP.GEU.FTZ.AND P0, PT, |R10|, +INF , PT ;  /* 0x7f8000000a00780b */ /* 0x000fc80003f1e200 */
[----:B------:R-:W-:-:S05]  /*22a0*/  FSEL R15, R10, RZ, !P0 ;  /* 0x000000ff0a0f7208 */ /* 0x000fca0004000000 */
[----:B------:R0:W-:Y:S04]  /*22b0*/  STG.E [R6.64+0x800], R15 ;  /* 0x0008000f06007986 */ /* 0x0001e8000c101908 */
[----:B------:R2:W1:Y:S01]  /*22c0*/  LDG.E.U16 R10, [R4.64+0x600] ;  /* 0x00060008040a7981 */ /* 0x000462000c1e1500 */
[----:B------:R-:W-:Y:S02]  /*22d0*/  IADD3 R0, R0, 0x400, RZ ;  /* 0x0000040000007810 */ /* 0x000fe40007ffe0ff */
[----:B------:R-:W-:-:S04]  /*22e0*/  IADD3 R8, P1, R8, 0x1000, RZ ;  /* 0x0000100008087810 */ /* 0x000fc80007f3e0ff */
[----:B------:R-:W-:Y:S02]  /*22f0*/  IADD3.X R11, RZ, R11, RZ, P1, !PT ;  /* 0x0000000bff0b7210 */ /* 0x000fe40000ffe4ff */
[----:B--2---:R-:W-:-:S05]  /*2300*/  IADD3 R4, P2, R4, 0x800, RZ ;  /* 0x0000080004047810 */ /* 0x004fca0007f5e0ff */
[----:B------:R-:W-:Y:S01]  /*2310*/  IMAD.X R5, RZ, RZ, R5, P2 ;  /* 0x000000ffff057224 */ /* 0x000fe200010e0605 */
[----:B-1----:R-:W-:-:S05]  /*2320*/  HADD2.F32 R17, -RZ, R10.H0_H0 ;  /* 0x2000000aff117230 */ /* 0x002fca0000004100 */
[----:B------:R-:W-:-:S04]  /*2330*/  FADD.FTZ R17, -R2, R17 ;  /* 0x0000001102117221 */ /* 0x000fc80000010100 */
[----:B------:R-:W-:-:S04]  /*2340*/  FMUL.FTZ R17, R17, 1.4426950216293334961 ;  /* 0x3fb8aa3b11117820 */ /* 0x000fc80000410000 */
        /* <DEDUP_REMOVED lines=8> */
.L_x_8149:
        /* <DEDUP_REMOVED lines=11> */
.L_x_11356:


//--------------------- .text._ZN4vllm3moe10topkGatingILi18ELi576ELi4ELi4ELi32Ei6__halfLNS0_11ScoringFuncE0EEEvPKT5_PKbPfiPT4_PiiiibPKf --------------------------
	.section	.text._ZN4vllm3moe10topkGatingILi18ELi576ELi4ELi4ELi32Ei6__halfLNS0_11ScoringFuncE0EEEvPKT5_PKbPfiPT4_PiiiibPKf,"ax",@progbits
	.sectioninfo	@"SHI_REGISTERS=40"
	.align	128
        .global         _ZN4vllm3moe10topkGatingILi18ELi576ELi4ELi4ELi32Ei6__halfLNS0_11ScoringFuncE0EEEvPKT5_PKbPfiPT4_PiiiibPKf
        .type           _ZN4vllm3moe10topkGatingILi18ELi576ELi4ELi4ELi32Ei6__halfLNS0_11ScoringFuncE0EEEvPKT5_PKbPfiPT4_PiiiibPKf,@function
        .size           _ZN4vllm3moe10topkGatingILi18ELi576ELi4ELi4ELi32Ei6__halfLNS0_11ScoringFuncE0EEEvPKT5_PKbPfiPT4_PiiiibPKf,(.L_x_11098 - _ZN4vllm3moe10topkGatingILi18ELi576ELi4ELi4ELi32Ei6__halfLNS0_11ScoringFuncE0EEEvPKT5_PKbPfiPT4_PiiiibPKf)
        .other          _ZN4vllm3moe10topkGatingILi18ELi576ELi4ELi4ELi32Ei6__halfLNS0_11ScoringFuncE0EEEvPKT5_PKbPfiPT4_PiiiibPKf,@"STO_CUDA_ENTRY STV_DEFAULT"
_ZN4vllm3moe10topkGatingILi18ELi576ELi4ELi4ELi32Ei6__halfLNS0_11ScoringFuncE0EEEvPKT5_PKbPfiPT4_PiiiibPKf:
.text._ZN4vllm3moe10topkGatingILi18ELi576ELi4ELi4ELi32Ei6__halfLNS0_11ScoringFuncE0EEEvPKT5_PKbPfiPT4_PiiiibPKf:
        /* <DEDUP_REMOVED lines=267> */
.L_x_8150:
        /* <DEDUP_REMOVED lines=9> */
.L_x_8151:
        /* <DEDUP_REMOVED lines=9> */
.L_x_8167:
        /* <DEDUP_REMOVED lines=80> */
.L_x_8184:
[----:B------:R-:W-:Y:S05]  /*16d0*/  BRA.DIV ~URZ, `(.L_x_8155) ;  /* 0x000015b27f007947 */ /* 0x000fea000b800000 */
[----:B------:R2:W3:Y:S04]  /*16e0*/  SHFL.BFLY PT, R32, R35, 0x10, 0x1f ;  /* 0x0e001f0023207f89 */ /* 0x0004e800000e0000 */
[----:B------:R2:W4:Y:S02]  /*16f0*/  SHFL.BFLY PT, R26, R27, 0x10, 0x1f ;  /* 0x0e001f001b1a7f89 */ /* 0x00052400000e0000 */
.L_x_8185:
        /* <DEDUP_REMOVED lines=12> */
.L_x_8186:
[----:B-1----:R-:W-:-:S13]  /*17c0*/  FSETP.GEU.FTZ.AND P1, PT, R25, R34, PT ;  /* 0x000000221900720b */ /* 0x002fda0003f3e000 */
[----:B------:R-:W-:-:S04]  /*17d0*/  @P1 FSETP.NEU.FTZ.AND P2, PT, R25, R34, PT ;  /* 0x000000221900120b */ /* 0x000fc80003f5d000 */
[----:B---3--:R-:W-:-:S13]  /*17e0*/  @P1 ISETP.LT.AND P0, PT, R27, R26, !P2 ;  /* 0x0000001a1b00120c */ /* 0x008fda0005701270 */
[----:B0-----:R-:W-:Y:S01]  /*17f0*/  FSEL R25, R34, R25, P0 ;  /* 0x0000001922197208 */ /* 0x001fe20000000000 */
[----:B------:R-:W-:Y:S05]  /*1800*/  BRA.DIV ~URZ, `(.L_x_8157) ;  /* 0x000016f27f007947 */ /* 0x000fea000b800000 */
[----:B------:R0:W1:Y:S02]  /*1810*/  SHFL.BFLY PT, R34, R25, 0x4, 0x1f ;  /* 0x0c801f0019227f89 */ /* 0x00006400000e0000 */
.L_x_8187:
[----:B--2---:R-:W-:Y:S01]  /*1820*/  FSEL R35, R35, R32, P0 ;  /* 0x0000002023237208 */ /* 0x004fe20000000000 */
[----:B------:R-:W-:Y:S05]  /*1830*/  BRA.DIV ~URZ, `(.L_x_8158) ;  /* 0x000017427f007947 */ /* 0x000fea000b800000 */
[----:B------:R-:W-:Y:S02]  /*1840*/  SEL R27, R27, R26, P0 ;  /* 0x0000001a1b1b7207 */ /* 0x000fe40000000000 */
[----:B------:R2:W3:Y:S04]  /*1850*/  SHFL.BFLY PT, R26, R35, 0x4, 0x1f ;  /* 0x0c801f00231a7f89 */ /* 0x0004e800000e0000 */
[----:B------:R2:W4:Y:S02]  /*1860*/  SHFL.BFLY PT, R32, R27, 0x4, 0x1f ;  /* 0x0c801f001b207f89 */ /* 0x00052400000e0000 */
.L_x_8188:
        /* <DEDUP_REMOVED lines=12> */
.L_x_8189:
[----:B-1----:R-:W-:-:S13]  /*1930*/  FSETP.GEU.FTZ.AND P1, PT, R25, R26, PT ;  /* 0x0000001a1900720b */ /* 0x002fda0003f3e000 */
[----:B------:R-:W-:-:S04]  /*1940*/  @P1 FSETP.NEU.FTZ.AND P2, PT, R25, R26, PT ;  /* 0x0000001a1900120b */ /* 0x000fc80003f5d000 */
[----:B---3--:R-:W-:-:S13]  /*1950*/  @P1 ISETP.LT.AND P0, PT, R27, R32, !P2 ;  /* 0x000000201b00120c */ /* 0x008fda0005701270 */
[----:B0-----:R-:W-:Y:S01]  /*1960*/  FSEL R25, R26, R25, P0 ;  /* 0x000000191a197208 */ /* 0x001fe20000000000 */
[----:B------:R-:W-:Y:S05]  /*1970*/  BRA.DIV ~URZ, `(.L_x_8160) ;  /* 0x000018827f007947 */ /* 0x000fea000b800000 */
[----:B------:R0:W1:Y:S02]  /*1980*/  SHFL.BFLY PT, R26, R25, 0x1, 0x1f ;  /* 0x0c201f00191a7f89 */ /* 0x00006400000e0000 */
.L_x_8190:
[----:B--2---:R-:W-:Y:S01]  /*1990*/  FSEL R34, R34, R35, P0 ;  /* 0x0000002322227208 */ /* 0x004fe20000000000 */
[----:B------:R-:W-:Y:S05]  /*19a0*/  BRA.DIV ~URZ, `(.L_x_8161) ;  /* 0x000018d27f007947 */ /* 0x000fea000b800000 */
[----:B------:R-:W-:Y:S02]  /*19b0*/  SEL R32, R27, R32, P0 ;  /* 0x000000201b207207 */ /* 0x000fe40000000000 */
[----:B------:R2:W3:Y:S04]  /*19c0*/  SHFL.BFLY PT, R27, R34, 0x1, 0x1f ;  /* 0x0c201f00221b7f89 */ /* 0x0004e800000e0000 */
[----:B------:R2:W4:Y:S02]  /*19d0*/  SHFL.BFLY PT, R21, R32, 0x1, 0x1f ;  /* 0x0c201f0020157f89 */ /* 0x00052400000e0000 */
.L_x_8191:
        /* <DEDUP_REMOVED lines=27> */
.L_x_8163:
[----:B------:R-:W-:Y:S05]  /*1b90*/  BSYNC B1 ;  /* 0x0000000000017941 */ /* 0x000fea0003800000 */
.L_x_8162:
        /* <DEDUP_REMOVED lines=20> */
.L_x_8166:
[----:B------:R-:W-:Y:S05]  /*1ce0*/  BSYNC B1 ;  /* 0x0000000000017941 */ /* 0x000fea0003800000 */
.L_x_8165:
[----:B0-----:R-:W-:Y:S05]  /*1cf0*/  BRA `(.L_x_8167) ;  /* 0xfffff4d000007947 */ /* 0x001fea000383ffff */
.L_x_8153:
[----:B------:R-:W-:Y:S02]  /*1d00*/  IMAD.MOV.U32 R33, RZ, RZ, RZ ;  /* 0x000000ffff217224 */ /* 0x000fe400078e00ff */
.L_x_8180:
        /* <DEDUP_REMOVED lines=80> */
.L_x_8192:
[----:B------:R-:W-:Y:S05]  /*2210*/  BRA.DIV ~URZ, `(.L_x_8169) ;  /* 0x000011d27f007947 */ /* 0x000fea000b800000 */
[----:B------:R2:W3:Y:S04]  /*2220*/  SHFL.BFLY PT, R25, R32, 0x10, 0x1f ;  /* 0x0e001f0020197f89 */ /* 0x0004e800000e0000 */
[----:B------:R2:W4:Y:S02]  /*2230*/  SHFL.BFLY PT, R26, R27, 0x10, 0x1f ;  /* 0x0e001f001b1a7f89 */ /* 0x00052400000e0000 */
.L_x_8193:
        /* <DEDUP_REMOVED lines=12> */
.L_x_8194:
[----:B-1----:R-:W-:-:S13]  /*2300*/  FSETP.GEU.FTZ.AND P1, PT, R34, R35, PT ;  /* 0x000000232200720b */ /* 0x002fda0003f3e000 */
[----:B------:R-:W-:-:S04]  /*2310*/  @P1 FSETP.NEU.FTZ.AND P2, PT, R34, R35, PT ;  /* 0x000000232200120b */ /* 0x000fc80003f5d000 */
[----:B---3--:R-:W-:-:S13]  /*2320*/  @P1 ISETP.LT.AND P0, PT, R27, R26, !P2 ;  /* 0x0000001a1b00120c */ /* 0x008fda0005701270 */
[----:B0-----:R-:W-:Y:S01]  /*2330*/  FSEL R34, R35, R34, P0 ;  /* 0x0000002223227208 */ /* 0x001fe20000000000 */
[----:B------:R-:W-:Y:S05]  /*2340*/  BRA.DIV ~URZ, `(.L_x_8171) ;  /* 0x000013127f007947 */ /* 0x000fea000b800000 */
[----:B------:R0:W1:Y:S02]  /*2350*/  SHFL.BFLY PT, R35, R34, 0x4, 0x1f ;  /* 0x0c801f0022237f89 */ /* 0x00006400000e0000 */
.L_x_8195:
[----:B--2---:R-:W-:Y:S01]  /*2360*/  FSEL R25, R32, R25, P0 ;  /* 0x0000001920197208 */ /* 0x004fe20000000000 */
[----:B------:R-:W-:Y:S05]  /*2370*/  BRA.DIV ~URZ, `(.L_x_8172) ;  /* 0x000013627f007947 */ /* 0x000fea000b800000 */
[----:B------:R-:W-:Y:S01]  /*2380*/  SEL R26, R27, R26, P0 ;  /* 0x0000001a1b1a7207 */ /* 0x000fe20000000000 */
[----:B------:R2:W3:Y:S04]  /*2390*/  SHFL.BFLY PT, R32, R25, 0x4, 0x1f ;  /* 0x0c801f0019207f89 */ /* 0x0004e800000e0000 */
[----:B------:R2:W4:Y:S02]  /*23a0*/  SHFL.BFLY PT, R27, R26, 0x4, 0x1f ;  /* 0x0c801f001a1b7f89 */ /* 0x00052400000e0000 */
.L_x_8196:
        /* <DEDUP_REMOVED lines=12> */
.L_x_8197:
[----:B-1----:R-:W-:-:S13]  /*2470*/  FSETP.GEU.FTZ.AND P1, PT, R34, R25, PT ;  /* 0x000000192200720b */ /* 0x002fda0003f3e000 */
[----:B------:R-:W-:-:S04]  /*2480*/  @P1 FSETP.NEU.FTZ.AND P2, PT, R34, R25, PT ;  /* 0x000000192200120b */ /* 0x000fc80003f5d000 */
[----:B---3--:R-:W-:-:S13]  /*2490*/  @P1 ISETP.LT.AND P0, PT, R26, R35, !P2 ;  /* 0x000000231a00120c */ /* 0x008fda0005701270 */
[----:B------:R-:W-:Y:S01]  /*24a0*/  FSEL R25, R25, R34, P0 ;  /* 0x0000002219197208 */ /* 0x000fe20000000000 */
[----:B------:R-:W-:Y:S05]  /*24b0*/  BRA.DIV ~URZ, `(.L_x_8174) ;  /* 0x000014a27f007947 */ /* 0x000fea000b800000 */
[----:B0-----:R0:W1:Y:S02]  /*24c0*/  SHFL.BFLY PT, R34, R25, 0x1, 0x1f ;  /* 0x0c201f0019227f89 */ /* 0x00106400000e0000 */
.L_x_8198:
[----:B--2---:R-:W-:Y:S01]  /*24d0*/  FSEL R27, R27, R32, P0 ;  /* 0x000000201b1b7208 */ /* 0x004fe20000000000 */
[----:B------:R-:W-:Y:S05]  /*24e0*/  BRA.DIV ~URZ, `(.L_x_8175) ;  /* 0x000014f27f007947 */ /* 0x000fea000b800000 */
[----:B------:R-:W-:Y:S02]  /*24f0*/  SEL R35, R26, R35, P0 ;  /* 0x000000231a237207 */ /* 0x000fe40000000000 */
[----:B------:R2:W3:Y:S04]  /*2500*/  SHFL.BFLY PT, R26, R27, 0x1, 0x1f ;  /* 0x0c201f001b1a7f89 */ /* 0x0004e800000e0000 */
[----:B------:R2:W4:Y:S02]  /*2510*/  SHFL.BFLY PT, R21, R35, 0x1, 0x1f ;  /* 0x0c201f0023157f89 */ /* 0x00052400000e0000 */
.L_x_8199:
        /* <DEDUP_REMOVED lines=26> */
.L_x_8177:
[----:B------:R-:W-:Y:S05]  /*26c0*/  BSYNC B1 ;  /* 0x0000000000017941 */ /* 0x000fea0003800000 */
.L_x_8176:
        /* <DEDUP_REMOVED lines=20> */
.L_x_8179:
[----:B------:R-:W-:Y:S05]  /*2810*/  BSYNC B1 ;  /* 0x0000000000017941 */ /* 0x000fea0003800000 */
.L_x_8178:
[----:B0-----:R-:W-:Y:S05]  /*2820*/  BRA `(.L_x_8180) ;  /* 0xfffff4e000007947 */ /* 0x001fea000383ffff */
.L_x_8164:
[----:B------:R-:W-:Y:S05]  /*2830*/  BSYNC B0 ;  /* 0x0000000000007941 */ /* 0x000fea0003800000 */
.L_x_8152:
        /* <DEDUP_REMOVED lines=19> */
.L_x_8182:
        /* <DEDUP_REMOVED lines=20> */
.L_x_8181:
        /* <DEDUP_REMOVED lines=11> */
.L_x_8183:
        /* <DEDUP_REMOVED lines=11> */
.L_x_8154:
[----:B------:R-:W-:Y:S01]  /*2c10*/  IMAD.MOV.U32 R23, RZ, RZ, R34 ;  /* 0x000000ffff177224 */ /* 0x000fe200078e0022 */
[----:B------:R-:W-:Y:S01]  /*2c20*/  MOV R24, 0x2c70 ;  /* 0x00002c7000187802 */ /* 0x000fe20000000f00 */
[----:B------:R-:W-:Y:S02]  /*2c30*/  IMAD.MOV.U32 R22, RZ, RZ, 0x10 ;  /* 0x00000010ff167424 */ /* 0x000fe400078e00ff */
[----:B------:R-:W-:Y:S02]  /*2c40*/  IMAD.MOV.U32 R21, RZ, RZ, 0x1f ;  /* 0x0000001fff157424 */ /* 0x000fe400078e00ff */
[----:B------:R-:W-:Y:S02]  /*2c50*/  IMAD.MOV.U32 R20, RZ, RZ, -0x1 ;  /* 0xffffffffff147424 */ /* 0x000fe400078e00ff */
[----:B------:R-:W-:Y:S05]  /*2c60*/  CALL.REL.NOINC `($__internal_154_$__cuda_sm70_shflsync_bfly_p) ;  /* 0x00000e6000007944 */ /* 0x000fea0003c00000 */
[----:B-1----:R-:W-:Y:S01]  /*2c70*/  IMAD.MOV.U32 R25, RZ, RZ, R21 ;  /* 0x000000ffff197224 */ /* 0x002fe200078e0015 */
[----:B0-----:R-:W-:Y:S05]  /*2c80*/  BRA `(.L_x_8184) ;  /* 0xffffea4000007947 */ /* 0x001fea000383ffff */
.L_x_8155:
[----:B------:R-:W-:Y:S01]  /*2c90*/  IMAD.MOV.U32 R23, RZ, RZ, R35 ;  /* 0x000000ffff177224 */ /* 0x000fe200078e0023 */
[----:B------:R-:W-:Y:S01]  /*2ca0*/  MOV R24, 0x2cf0 ;  /* 0x00002cf000187802 */ /* 0x000fe20000000f00 */
[----:B------:R-:W-:Y:S02]  /*2cb0*/  IMAD.MOV.U32 R22, RZ, RZ, 0x10 ;  /* 0x00000010ff167424 */ /* 0x000fe400078e00ff */
[----:B------:R-:W-:-:S02]  /*2cc0*/  IMAD.MOV.U32 R21, RZ, RZ, 0x1f ;  /* 0x0000001fff157424 */ /* 0x000fc400078e00ff */
[----:B------:R-:W-:Y:S02]  /*2cd0*/  IMAD.MOV.U32 R20, RZ, RZ, -0x1 ;  /* 0xffffffffff147424 */ /* 0x000fe400078e00ff */
[----:B01----:R-:W-:Y:S05]  /*2ce0*/  CALL.REL.NOINC `($__internal_154_$__cuda_sm70_shflsync_bfly_p) ;  /* 0x00000de000007944 */ /* 0x003fea0003c00000 */
[----:B-1----:R-:W-:Y:S01]  /*2cf0*/  IMAD.MOV.U32 R32, RZ, RZ, R21 ;  /* 0x000000ffff207224 */ /* 0x002fe200078e0015 */
[----:B------:R-:W-:Y:S01]  /*2d00*/  MOV R24, 0x2d60 ;  /* 0x00002d6000187802 */ /* 0x000fe20000000f00 */
[----:B0-----:R-:W-:Y:S02]  /*2d10*/  IMAD.MOV.U32 R23, RZ, RZ, R27 ;  /* 0x000000ffff177224 */ /* 0x001fe400078e001b */
[----:B------:R-:W-:Y:S02]  /*2d20*/  IMAD.MOV.U32 R22, RZ, RZ, 0x10 ;  /* 0x00000010ff167424 */ /* 0x000fe400078e00ff */
[----:B------:R-:W-:Y:S02]  /*2d30*/  IMAD.MOV.U32 R21, RZ, RZ, 0x1f ;  /* 0x0000001fff157424 */ /* 0x000fe400078e00ff */
[----:B------:R-:W-:Y:S02]  /*2d40*/  IMAD.MOV.U32 R20, RZ, RZ, -0x1 ;  /* 0xffffffffff147424 */ /* 0x000fe400078e00ff */
[----:B------:R-:W-:Y:S05]  /*2d50*/  CALL.REL.NOINC `($__internal_154_$__cuda_sm70_shflsync_bfly_p) ;  /* 0x00000d7000007944 */ /* 0x000fea0003c00000 */
[----:B-1----:R-:W-:Y:S01]  /*2d60*/  IMAD.MOV.U32 R26, RZ, RZ, R21 ;  /* 0x000000ffff1a7224 */ /* 0x002fe200078e0015 */
[----:B0-----:R-:W-:Y:S05]  /*2d70*/  BRA `(.L_x_8185) ;  /* 0xffffe98000007947 */ /* 0x001fea000383ffff */
.L_x_8156:
[----:B------:R-:W-:Y:S01]  /*2d80*/  IMAD.MOV.U32 R23, RZ, RZ, R25 ;  /* 0x000000ffff177224 */ /* 0x000fe200078e0019 */
[----:B------:R-:W-:Y:S01]  /*2d90*/  MOV R24, 0x2de0 ;  /* 0x00002de000187802 */ /* 0x000fe20000000f00 */
[----:B------:R-:W-:-:S02]  /*2da0*/  IMAD.MOV.U32 R22, RZ, RZ, 0x8 ;  /* 0x00000008ff167424 */ /* 0x000fc400078e00ff */
[----:B------:R-:W-:Y:S02]  /*2db0*/  IMAD.MOV.U32 R21, RZ, RZ, 0x1f ;  /* 0x0000001fff157424 */ /* 0x000fe400078e00ff */
[----:B------:R-:W-:Y:S02]  /*2dc0*/  IMAD.MOV.U32 R20, RZ, RZ, -0x1 ;  /* 0xffffffffff147424 */ /* 0x000fe400078e00ff */
[----:B0-23--:R-:W-:Y:S05]  /*2dd0*/  CALL.REL.NOINC `($__internal_154_$__cuda_sm70_shflsync_bfly_p) ;  /* 0x00000cf000007944 */ /* 0x00dfea0003c00000 */
[----:B------:R-:W-:Y:S01]  /*2de0*/  FSEL R32, R32, R35, P1 ;  /* 0x0000002320207208 */ /* 0x000fe20000800000 */
[----:B-1----:R-:W-:Y:S01]  /*2df0*/  IMAD.MOV.U32 R34, RZ, RZ, R21 ;  /* 0x000000ffff227224 */ /* 0x002fe200078e0015 */
[----:B------:R-:W-:Y:S01]  /*2e00*/  MOV R24, 0x2e60 ;  /* 0x00002e6000187802 */ /* 0x000fe20000000f00 */
[----:B0-----:R-:W-:Y:S02]  /*2e10*/  IMAD.MOV.U32 R22, RZ, RZ, 0x8 ;  /* 0x00000008ff167424 */ /* 0x001fe400078e00ff */
[----:B------:R-:W-:Y:S02]  /*2e20*/  IMAD.MOV.U32 R21, RZ, RZ, 0x1f ;  /* 0x0000001fff157424 */ /* 0x000fe400078e00ff */
[----:B------:R-:W-:Y:S02]  /*2e30*/  IMAD.MOV.U32 R20, RZ, RZ, -0x1 ;  /* 0xffffffffff147424 */ /* 0x000fe400078e00ff */
[----:B------:R-:W-:-:S02]  /*2e40*/  IMAD.MOV.U32 R23, RZ, RZ, R32 ;  /* 0x000000ffff177224 */ /* 0x000fc400078e0020 */
[----:B------:R-:W-:Y:S05]  /*2e50*/  CALL.REL.NOINC `($__internal_154_$__cuda_sm70_shflsync_bfly_p) ;  /* 0x00000c7000007944 */ /* 0x000fea0003c00000 */
[----:B------:R-:W-:Y:S01]  /*2e60*/  SEL R26, R26, R27, P1 ;  /* 0x0000001b1a1a7207 */ /* 0x000fe20000800000 */
[----:B-1----:R-:W-:Y:S01]  /*2e70*/  IMAD.MOV.U32 R35, RZ, RZ, R21 ;  /* 0x000000ffff237224 */ /* 0x002fe200078e0015 */
[----:B------:R-:W-:Y:S01]  /*2e80*/  MOV R24, 0x2ee0 ;  /* 0x00002ee000187802 */ /* 0x000fe20000000f00 */
[----:B0-----:R-:W-:-:S02]  /*2e90*/  IMAD.MOV.U32 R22, RZ, RZ, 0x8 ;  /* 0x00000008ff167424 */ /* 0x001fc400078e00ff */
[----:B------:R-:W-:Y:S02]  /*2ea0*/  IMAD.MOV.U32 R21, RZ, RZ, 0x1f ;  /* 0x0000001fff157424 */ /* 0x000fe400078e00ff */
[----:B------:R-:W-:Y:S02]  /*2eb0*/  IMAD.MOV.U32 R20, RZ, RZ, -0x1 ;  /* 0xffffffffff147424 */ /* 0x000fe400078e00ff */
[----:B------:R-:W-:Y:S02]  /*2ec0*/  IMAD.MOV.U32 R23, RZ, RZ, R26 ;  /* 0x000000ffff177224 */ /* 0x000fe400078e001a */
[----:B------:R-:W-:Y:S05]  /*2ed0*/  CALL.REL.NOINC `($__internal_154_$__cuda_sm70_shflsync_bfly_p) ;  /* 0x00000bf000007944 */ /* 0x000fea0003c00000 */
[----:B-1----:R-:W-:Y:S01]  /*2ee0*/  IMAD.MOV.U32 R27, RZ, RZ, R21 ;  /* 0x000000ffff1b7224 */ /* 0x002fe200078e0015 */
[----:B0-----:R-:W-:Y:S05]  /*2ef0*/  BRA `(.L_x_8186) ;  /* 0xffffe8c000007947 */ /* 0x001fea000383ffff */
.L_x_8157:
[----:B------:R-:W-:Y:S01]  /*2f00*/  IMAD.MOV.U32 R23, RZ, RZ, R25 ;  /* 0x000000ffff177224 */ /* 0x000fe200078e0019 */
[----:B------:R-:W-:Y:S01]  /*2f10*/  MOV R24, 0x2f60 ;  /* 0x00002f6000187802 */ /* 0x000fe20000000f00 */
[----:B------:R-:W-:Y:S02]  /*2f20*/  IMAD.MOV.U32 R22, RZ, RZ, 0x4 ;  /* 0x00000004ff167424 */ /* 0x000fe400078e00ff */
[----:B------:R-:W-:Y:S02]  /*2f30*/  IMAD.MOV.U32 R21, RZ, RZ, 0x1f ;  /* 0x0000001fff157424 */ /* 0x000fe400078e00ff */
[----:B------:R-:W-:-:S02]  /*2f40*/  IMAD.MOV.U32 R20, RZ, RZ, -0x1 ;  /* 0xffffffffff147424 */ /* 0x000fc400078e00ff */
[----:B--2---:R-:W-:Y:S05]  /*2f50*/  CALL.REL.NOINC `($__internal_154_$__cuda_sm70_shflsync_bfly_p) ;  /* 0x00000b7000007944 */ /* 0x004fea0003c00000 */
[----:B-1----:R-:W-:Y:S01]  /*2f60*/  IMAD.MOV.U32 R34, RZ, RZ, R21 ;  /* 0x000000ffff227224 */ /* 0x002fe200078e0015 */
[----:B0-----:R-:W-:Y:S05]  /*2f70*/  BRA `(.L_x_8187) ;  /* 0xffffe8a000007947 */ /* 0x001fea000383ffff */
.L_x_8158:
[----:B------:R-:W-:Y:S01]  /*2f80*/  IMAD.MOV.U32 R23, RZ, RZ, R35 ;  /* 0x000000ffff177224 */ /* 0x000fe200078e0023 */
[----:B------:R-:W-:Y:S01]  /*2f90*/  MOV R24, 0x2fe0 ;  /* 0x00002fe000187802 */ /* 0x000fe20000000f00 */
[----:B------:R-:W-:-:S02]  /*2fa0*/  IMAD.MOV.U32 R22, RZ, RZ, 0x4 ;  /* 0x00000004ff167424 */ /* 0x000fc400078e00ff */
[----:B------:R-:W-:Y:S02]  /*2fb0*/  IMAD.MOV.U32 R21, RZ, RZ, 0x1f ;  /* 0x0000001fff157424 */ /* 0x000fe400078e00ff */
[----:B------:R-:W-:Y:S02]  /*2fc0*/  IMAD.MOV.U32 R20, RZ, RZ, -0x1 ;  /* 0xffffffffff147424 */ /* 0x000fe400078e00ff */
[----:B01----:R-:W-:Y:S05]  /*2fd0*/  CALL.REL.NOINC `($__internal_154_$__cuda_sm70_shflsync_bfly_p) ;  /* 0x00000af000007944 */ /* 0x003fea0003c00000 */
[----:B------:R-:W-:Y:S01]  /*2fe0*/  SEL R27, R27, R26, P0 ;  /* 0x0000001a1b1b7207 */ /* 0x000fe20000000000 */
[----:B-1----:R-:W-:Y:S01]  /*2ff0*/  IMAD.MOV.U32 R26, RZ, RZ, R21 ;  /* 0x000000ffff1a7224 */ /* 0x002fe200078e0015 */
[----:B------:R-:W-:Y:S01]  /*3000*/  MOV R24, 0x3060 ;  /* 0x0000306000187802 */ /* 0x000fe20000000f00 */
[----:B0-----:R-:W-:Y:S02]  /*3010*/  IMAD.MOV.U32 R22, RZ, RZ, 0x4 ;  /* 0x00000004ff167424 */ /* 0x001fe400078e00ff */
[----:B------:R-:W-:Y:S02]  /*3020*/  IMAD.MOV.U32 R21, RZ, RZ, 0x1f ;  /* 0x0000001fff157424 */ /* 0x000fe400078e00ff */
[----:B------:R-:W-:Y:S02]  /*3030*/  IMAD.MOV.U32 R20, RZ, RZ, -0x1 ;  /* 0xffffffffff147424 */ /* 0x000fe400078e00ff */
[----:B------:R-:W-:-:S02]  /*3040*/  IMAD.MOV.U32 R23, RZ, RZ, R27 ;  /* 0x000000ffff177224 */ /* 0x000fc400078e001b */
[----:B------:R-:W-:Y:S05]  /*3050*/  CALL.REL.NOINC `($__internal_154_$__cuda_sm70_shflsync_bfly_p) ;  /* 0x00000a7000007944 */ /* 0x000fea0003c00000 */
[----:B-1----:R-:W-:Y:S01]  /*3060*/  IMAD.MOV.U32 R32, RZ, RZ, R21 ;  /* 0x000000ffff207224 */ /* 0x002fe200078e0015 */
[----:B0-----:R-:W-:Y:S05]  /*3070*/  BRA `(.L_x_8188) ;  /* 0xffffe7f000007947 */ /* 0x001fea000383ffff */
.L_x_8159:
[----:B------:R-:W-:Y:S01]  /*3080*/  IMAD.MOV.U32 R23, RZ, RZ, R25 ;  /* 0x000000ffff177224 */ /* 0x000fe200078e0019 */
[----:B------:R-:W-:Y:S01]  /*3090*/  MOV R24, 0x30e0 ;  /* 0x000030e000187802 */ /* 0x000fe20000000f00 */
[----:B------:R-:W-:-:S02]  /*30a0*/  IMAD.MOV.U32 R22, RZ, RZ, 0x2 ;  /* 0x00000002ff167424 */ /* 0x000fc400078e00ff */
[----:B------:R-:W-:Y:S02]  /*30b0*/  IMAD.MOV.U32 R21, RZ, RZ, 0x1f ;  /* 0x0000001fff157424 */ /* 0x000fe400078e00ff */
[----:B------:R-:W-:Y:S02]  /*30c0*/  IMAD.MOV.U32 R20, RZ, RZ, -0x1 ;  /* 0xffffffffff147424 */ /* 0x000fe400078e00ff */
[----:B--23--:R-:W-:Y:S05]  /*30d0*/  CALL.REL.NOINC `($__internal_154_$__cuda_sm70_shflsync_bfly_p) ;  /* 0x000009f000007944 */ /* 0x00cfea0003c00000 */
        /* <DEDUP_REMOVED lines=18> */
.L_x_8160:
        /* <DEDUP_REMOVED lines=8> */
.L_x_8161:
        /* <DEDUP_REMOVED lines=14> */
[----:B01----:R-:W-:Y:S05]  /*3360*/  BRA `(.L_x_8191) ;  /* 0xffffe67000007947 */ /* 0x003fea000383ffff */
.L_x_8168:
[----:B------:R-:W-:Y:S01]  /*3370*/  IMAD.MOV.U32 R23, RZ, RZ, R35 ;  /* 0x000000ffff177224 */ /* 0x000fe200078e0023 */
[----:B------:R-:W-:Y:S01]  /*3380*/  MOV R24, 0x33d0 ;  /* 0x000033d000187802 */ /* 0x000fe20000000f00 */
[----:B------:R-:W-:-:S02]  /*3390*/  IMAD.MOV.U32 R22, RZ, RZ, 0x10 ;  /* 0x00000010ff167424 */ /* 0x000fc400078e00ff */
[----:B------:R-:W-:Y:S02]  /*33a0*/  IMAD.MOV.U32 R21, RZ, RZ, 0x1f ;  /* 0x0000001fff157424 */ /* 0x000fe400078e00ff */
[----:B------:R-:W-:Y:S02]  /*33b0*/  IMAD.MOV.U32 R20, RZ, RZ, -0x1 ;  /* 0xffffffffff147424 */ /* 0x000fe400078e00ff */
[----:B------:R-:W-:Y:S05]  /*33c0*/  CALL.REL.NOINC `($__internal_154_$__cuda_sm70_shflsync_bfly_p) ;  /* 0x0000070000007944 */ /* 0x000fea0003c00000 */
[----:B-1----:R-:W-:Y:S01]  /*33d0*/  IMAD.MOV.U32 R34, RZ, RZ, R21 ;  /* 0x000000ffff227224 */ /* 0x002fe200078e0015 */
[----:B0-----:R-:W-:Y:S05]  /*33e0*/  BRA `(.L_x_8192) ;  /* 0xffffee2000007947 */ /* 0x001fea000383ffff */
.L_x_8169:
[----:B------:R-:W-:Y:S01]  /*33f0*/  IMAD.MOV.U32 R23, RZ, RZ, R32 ;  /* 0x000000ffff177224 */ /* 0x000fe200078e0020 */
[----:B------:R-:W-:Y:S01]  /*3400*/  MOV R24, 0x3450 ;  /* 0x0000345000187802 */ /* 0x000fe20000000f00 */
[----:B------:R-:W-:Y:S02]  /*3410*/  IMAD.MOV.U32 R22, RZ, RZ, 0x10 ;  /* 0x00000010ff167424 */ /* 0x000fe400078e00ff */
[----:B------:R-:W-:Y:S02]  /*3420*/  IMAD.MOV.U32 R21, RZ, RZ, 0x1f ;  /* 0x0000001fff157424 */ /* 0x000fe400078e00ff */
[----:B------:R-:W-:Y:S02]  /*3430*/  IMAD.MOV.U32 R20, RZ, RZ, -0x1 ;  /* 0xffffffffff147424 */ /* 0x000fe400078e00ff */
[----:B01----:R-:W-:Y:S05]  /*3440*/  CALL.REL.NOINC `($__internal_154_$__cuda_sm70_shflsync_bfly_p) ;  /* 0x0000068000007944 */ /* 0x003fea0003c00000 */
[----:B-1----:R-:W-:Y:S01]  /*3450*/  IMAD.MOV.U32 R25, RZ, RZ, R21 ;  /* 0x000000ffff197224 */ /* 0x002fe200078e0015 */
[----:B------:R-:W-:Y:S01]  /*3460*/  MOV R24, 0x34c0 ;  /* 0x000034c000187802 */ /* 0x000fe20000000f00 */
[----:B0-----:R-:W-:-:S02]  /*3470*/  IMAD.MOV.U32 R23, RZ, RZ, R27 ;  /* 0x000000ffff177224 */ /* 0x001fc400078e001b */
[----:B------:R-:W-:Y:S02]  /*3480*/  IMAD.MOV.U32 R22, RZ, RZ, 0x10 ;  /* 0x00000010ff167424 */ /* 0x000fe400078e00ff */
[----:B------:R-:W-:Y:S02]  /*3490*/  IMAD.MOV.U32 R21, RZ, RZ, 0x1f ;  /* 0x0000001fff157424 */ /* 0x000fe400078e00ff */
[----:B------:R-:W-:Y:S02]  /*34a0*/  IMAD.MOV.U32 R20, RZ, RZ, -0x1 ;  /* 0xffffffffff147424 */ /* 0x000fe400078e00ff */
[----:B------:R-:W-:Y:S05]  /*34b0*/  CALL.REL.NOINC `($__internal_154_$__cuda_sm70_shflsync_bfly_p) ;  /* 0x0000061000007944 */ /* 0x000fea0003c00000 */
[----:B-1----:R-:W-:Y:S01]  /*34c0*/  IMAD.MOV.U32 R26, RZ, RZ, R21 ;  /* 0x000000ffff1a7224 */ /* 0x002fe200078e0015 */
[----:B0-----:R-:W-:Y:S05]  /*34d0*/  BRA `(.L_x_8193) ;  /* 0xffffed6000007947 */ /* 0x001fea000383ffff */
.L_x_8170:
[----:B------:R-:W-:Y:S01]  /*34e0*/  IMAD.MOV.U32 R23, RZ, RZ, R34 ;  /* 0x000000ffff177224 */ /* 0x000fe200078e0022 */
[----:B------:R-:W-:Y:S01]  /*34f0*/  MOV R24, 0x3540 ;  /* 0x0000354000187802 */ /* 0x000fe20000000f00 */
[----:B------:R-:W-:Y:S02]  /*3500*/  IMAD.MOV.U32 R22, RZ, RZ, 0x8 ;  /* 0x00000008ff167424 */ /* 0x000fe400078e00ff */
[----:B------:R-:W-:Y:S02]  /*3510*/  IMAD.MOV.U32 R21, RZ, RZ, 0x1f ;  /* 0x0000001fff157424 */ /* 0x000fe400078e00ff */
[----:B------:R-:W-:-:S02]  /*3520*/  IMAD.MOV.U32 R20, RZ, RZ, -0x1 ;  /* 0xffffffffff147424 */ /* 0x000fc400078e00ff */
[----:B0-23--:R-:W-:Y:S05]  /*3530*/  CALL.REL.NOINC `($__internal_154_$__cuda_sm70_shflsync_bfly_p) ;  /* 0x0000059000007944 */ /* 0x00dfea0003c00000 */
[----:B------:R-:W-:Y:S01]  /*3540*/  FSEL R25, R25, R32, P1 ;  /* 0x0000002019197208 */ /* 0x000fe20000800000 */
[----:B-1----:R-:W-:Y:S01]  /*3550*/  IMAD.MOV.U32 R35, RZ, RZ, R21 ;  /* 0x000000ffff237224 */ /* 0x002fe200078e0015 */
[----:B------:R-:W-:Y:S01]  /*3560*/  MOV R24, 0x35c0 ;  /* 0x000035c000187802 */ /* 0x000fe20000000f00 */
[----:B0-----:R-:W-:-:S02]  /*3570*/  IMAD.MOV.U32 R22, RZ, RZ, 0x8 ;  /* 0x00000008ff167424 */ /* 0x001fc400078e00ff */
[----:B------:R-:W-:Y:S02]  /*3580*/  IMAD.MOV.U32 R21, RZ, RZ, 0x1f ;  /* 0x0000001fff157424 */ /* 0x000fe400078e00ff */
[----:B------:R-:W-:Y:S02]  /*3590*/  IMAD.MOV.U32 R20, RZ, RZ, -0x1 ;  /* 0xffffffffff147424 */ /* 0x000fe400078e00ff */
[----:B------:R-:W-:Y:S02]  /*35a0*/  IMAD.MOV.U32 R23, RZ, RZ, R25 ;  /* 0x000000ffff177224 */ /* 0x000fe400078e0019 */
[----:B------:R-:W-:Y:S05]  /*35b0*/  CALL.REL.NOINC `($__internal_154_$__cuda_sm70_shflsync_bfly_p) ;  /* 0x0000051000007944 */ /* 0x000fea0003c00000 */
[----:B------:R-:W-:Y:S01]  /*35c0*/  SEL R26, R26, R27, P1 ;  /* 0x0000001b1a1a7207 */ /* 0x000fe20000800000 */
[----:B-1----:R-:W-:Y:S01]  /*35d0*/  IMAD.MOV.U32 R32, RZ, RZ, R21 ;  /* 0x000000ffff207224 */ /* 0x002fe200078e0015 */
[----:B------:R-:W-:Y:S01]  /*35e0*/  MOV R24, 0x3640 ;  /* 0x0000364000187802 */ /* 0x000fe20000000f00 */
[----:B0-----:R-:W-:Y:S02]  /*35f0*/  IMAD.MOV.U32 R22, RZ, RZ, 0x8 ;  /* 0x00000008ff167424 */ /* 0x001fe400078e00ff */
[----:B------:R-:W-:Y:S02]  /*3600*/  IMAD.MOV.U32 R21, RZ, RZ, 0x1f ;  /* 0x0000001fff157424 */ /* 0x000fe400078e00ff */
[----:B------:R-:W-:-:S02]  /*3610*/  IMAD.MOV.U32 R20, RZ, RZ, -0x1 ;  /* 0xffffffffff147424 */ /* 0x000fc400078e00ff */
[----:B------:R-:W-:Y:S02]  /*3620*/  IMAD.MOV.U32 R23, RZ, RZ, R26 ;  /* 0x000000ffff177224 */ /* 0x000fe400078e001a */
[----:B------:R-:W-:Y:S05]  /*3630*/  CALL.REL.NOINC `($__internal_154_$__cuda_sm70_shflsync_bfly_p) ;  /* 0x0000049000007944 */ /* 0x000fea0003c00000 */
[----:B-1----:R-:W-:Y:S01]  /*3640*/  IMAD.MOV.U32 R27, RZ, RZ, R21 ;  /* 0x000000ffff1b7224 */ /* 0x002fe200078e0015 */
[----:B0-----:R-:W-:Y:S05]  /*3650*/  BRA `(.L_x_8194) ;  /* 0xffffeca000007947 */ /* 0x001fea000383ffff */
.L_x_8171:
[----:B------:R-:W-:Y:S01]  /*3660*/  IMAD.MOV.U32 R23, RZ, RZ, R34 ;  /* 0x000000ffff177224 */ /* 0x000fe200078e0022 */
[----:B------:R-:W-:Y:S01]  /*3670*/  MOV R24, 0x36c0 ;  /* 0x000036c000187802 */ /* 0x000fe20000000f00 */
[----:B------:R-:W-:Y:S02]  /*3680*/  IMAD.MOV.U32 R22, RZ, RZ, 0x4 ;  /* 0x00000004ff167424 */ /* 0x000fe400078e00ff */
[----:B------:R-:W-:Y:S02]  /*3690*/  IMAD.MOV.U32 R21, RZ, RZ, 0x1f ;  /* 0x0000001fff157424 */ /* 0x000fe400078e00ff */
[----:B------:R-:W-:Y:S02]  /*36a0*/  IMAD.MOV.U32 R20, RZ, RZ, -0x1 ;  /* 0xffffffffff147424 */ /* 0x000fe400078e00ff */
[----:B--2---:R-:W-:Y:S05]  /*36b0*/  CALL.REL.NOINC `($__internal_154_$__cuda_sm70_shflsync_bfly_p) ;  /* 0x0000041000007944 */ /* 0x004fea0003c00000 */
[----:B-1----:R-:W-:Y:S01]  /*36c0*/  IMAD.MOV.U32 R35, RZ, RZ, R21 ;  /* 0x000000ffff237224 */ /* 0x002fe200078e0015 */
[----:B0-----:R-:W-:Y:S05]  /*36d0*/  BRA `(.L_x_8195) ;  /* 0xffffec8000007947 */ /* 0x001fea000383ffff */
.L_x_8172:
        /* <DEDUP_REMOVED lines=16> */
.L_x_8173:
        /* <DEDUP_REMOVED lines=24> */
.L_x_8174:
[----:B------:R-:W-:Y:S01]  /*3960*/  IMAD.MOV.U32 R23, RZ, RZ, R25 ;  /* 0x000000ffff177224 */ /* 0x000fe200078e0019 */
[----:B------:R-:W-:Y:S01]  /*3970*/  MOV R24, 0x39c0 ;  /* 0x000039c000187802 */ /* 0x000fe20000000f00 */
[----:B------:R-:W-:Y:S02]  /*3980*/  IMAD.MOV.U32 R22, RZ, RZ, 0x1 ;  /* 0x00000001ff167424 */ /* 0x000fe400078e00ff */
[----:B------:R-:W-:Y:S02]  /*3990*/  IMAD.MOV.U32 R21, RZ, RZ, 0x1f ;  /* 0x0000001fff157424 */ /* 0x000fe400078e00ff */
[----:B------:R-:W-:-:S02]  /*39a0*/  IMAD.MOV.U32 R20, RZ, RZ, -0x1 ;  /* 0xffffffffff147424 */ /* 0x000fc400078e00ff */
[----:B0-2---:R-:W-:Y:S05]  /*39b0*/  CALL.REL.NOINC `($__internal_154_$__cuda_sm70_shflsync_bfly_p) ;  /* 0x0000011000007944 */ /* 0x005fea0003c00000 */
[----:B-1----:R-:W-:Y:S01]  /*39c0*/  IMAD.MOV.U32 R34, RZ, RZ, R21 ;  /* 0x000000ffff227224 */ /* 0x002fe200078e0015 */
[----:B0-----:R-:W-:Y:S05]  /*39d0*/  BRA `(.L_x_8198) ;  /* 0xffffeaf000007947 */ /* 0x001fea000383ffff */
.L_x_8175:
        /* <DEDUP_REMOVED lines=15> */
        .weak           $__internal_154_$__cuda_sm70_shflsync_bfly_p
        .type           $__internal_154_$__cuda_sm70_shflsync_bfly_p,@function
        .size           $__internal_154_$__cuda_sm70_shflsync_bfly_p,(.L_x_11098 - $__internal_154_$__cuda_sm70_shflsync_bfly_p)
$__internal_154_$__cuda_sm70_shflsync_bfly_p:
[----:B------:R-:W-:Y:S01]  /*3ad0*/  IMAD.MOV.U32 R36, RZ, RZ, R24 ;  /* 0x000000ffff247224 */ /* 0x000fe200078e0018 */
[----:B------:R-:W-:Y:S04]  /*3ae0*/  WARPSYNC R20 ;  /* 0x0000001400007348 */ /* 0x000fe80003800000 */
[----:B------:R-:W-:Y:S01]  /*3af0*/  IMAD.MOV.U32 R37, RZ, RZ, 0x0 ;  /* 0x00000000ff257424 */ /* 0x000fe200078e00ff */
[----:B------:R0:W1:Y:S03]  /*3b00*/  SHFL.BFLY PT, R21, R23, R22, R21 ;  /* 0x0c00001617157389 */ /* 0x00006600000e0015 */
[----:B------:R-:W-:Y:S05]  /*3b10*/  RET.REL.NODEC R36 `(_ZN4vllm3moe10topkGatingILi18ELi576ELi4ELi4ELi32Ei6__halfLNS0_11ScoringFuncE0EEEvPKT5_PKbPfiPT4_PiiiibPKf) ;  /* 0xffffc4e024007950 */ /* 0x000fea0003c3ffff */
.L_x_8200:
        /* <DEDUP_REMOVED lines=14> */
.L_x_11098:


//--------------------- .text._ZN4vllm3moe10topkGatingILi14ELi448ELi4ELi4ELi32Ei6__halfLNS0_11ScoringFuncE0EEEvPKT5_PKbPfiPT4_PiiiibPKf --------------------------
	.section	.text._ZN4vllm3moe10topkGatingILi14ELi448ELi4ELi4ELi32Ei6__halfLNS0_11ScoringFuncE0EEEvPKT5_PKbPfiPT4_PiiiibPKf,"ax",@progbits
	.sectioninfo	@"SHI_REGISTERS=40"
	.align	128
        .global         _ZN4vllm3moe10topkGatingILi14ELi448ELi4ELi4ELi32Ei6__halfLNS0_11ScoringFuncE0EEEvPKT5_PKbPfiPT4_PiiiibPKf
        .type           _ZN4vllm3moe10topkGatingILi14ELi448ELi4ELi4ELi32Ei6__halfLNS0_11ScoringFuncE0EEEvPKT5_PKbPfiPT4_PiiiibPKf,@function
        .size           _ZN4vllm3moe10topkGatingILi14ELi448ELi4ELi4ELi32Ei6__halfLNS0_11ScoringFuncE0EEEvPKT5_PKbPfiPT4_PiiiibPKf,(.L_x_11099 - _ZN4vllm3moe10topkGatingILi14ELi448ELi4ELi4ELi32Ei6__halfLNS0_11ScoringFuncE0EEEvPKT5_PKbPfiPT4_PiiiibPKf)
        .other          _ZN4vllm3moe10topkGatingILi14ELi448ELi4ELi4ELi32Ei6__halfLNS0_11ScoringFuncE0EEEvPKT5_PKbPfiPT4_PiiiibPKf,@"STO_CUDA_ENTRY STV_DEFAULT"
_ZN4vllm3moe10topkGatingILi14ELi448ELi4ELi4ELi32Ei6__halfLNS0_11ScoringFuncE0EEEvPKT5_PKbPfiPT4_PiiiibPKf:
.text._ZN4vllm3moe10topkGatingILi14ELi448ELi4ELi4ELi32Ei6__halfLNS0_11ScoringFuncE0EEEvPKT5_PKbPfiPT4_PiiiibPKf:
        /* <DEDUP_REMOVED lines=219> */
.L_x_8201:
[----:B------:R0:W-:Y:S04]  /*0db0*/  STL.64 [R1], R2 ;  /* 0x0000000201007387 */ /* 0x0001e80000100a00 */
[----:B------:R0:W-:Y:S04]  /*0dc0*/  STL.64 [R1+0x8], R4 ;  /* 0x0000080401007387 */ /* 0x0001e80000100a00 */
[----:B------:R0:W-:Y:S04]  /*0dd0*/  STL.64 [R1+0x10], R6 ;  /* 0x0000100601007387 */ /* 0x0001e80000100a00 */
[----:B------:R0:W-:Y:S04]  /*0de0*/  STL.64 [R1+0x18], R8 ;  /* 0x0000180801007387 */ /* 0x0001e80000100a00 */
[----:B------:R0:W-:Y:S04]  /*0df0*/  STL.64 [R1+0x20], R10 ;  /* 0x0000200a01007387 */ /* 0x0001e80000100a00 */
[----:B------:R0:W-:Y:S04]  /*0e00*/  STL.64 [R1+0x28], R12 ;  /* 0x0000280c01007387 */ /* 0x0001e80000100a00 */
[----:B------:R0:W-:Y:S02]  /*0e10*/  STL.64 [R1+0x30], R14 ;  /* 0x0000300e01007387 */ /* 0x0001e40000100a00 */
.L_x_8202:
        /* <DEDUP_REMOVED lines=9> */
.L_x_8218:
        /* <DEDUP_REMOVED lines=62> */
.L_x_8235:
[----:B------:R-:W-:Y:S05]  /*1290*/  BRA.DIV ~URZ, `(.L_x_8206) ;  /* 0x000014927f007947 */ /* 0x000fea000b800000 */
[----:B------:R2:W3:Y:S04]  /*12a0*/  SHFL.BFLY PT, R25, R22, 0x10, 0x1f ;  /* 0x0e001f0016197f89 */ /* 0x0004e800000e0000 */
[----:B------:R2:W4:Y:S02]  /*12b0*/  SHFL.BFLY PT, R24, R23, 0x10, 0x1f ;  /* 0x0e001f0017187f89 */ /* 0x00052400000e0000 */
.L_x_8236:
        /* <DEDUP_REMOVED lines=12> */
.L_x_8237:
[----:B-1----:R-:W-:-:S13]  /*1380*/  FSETP.GEU.FTZ.AND P1, PT, R30, R31, PT ;  /* 0x0000001f1e00720b */ /* 0x002fda0003f3e000 */
[----:B------:R-:W-:-:S04]  /*1390*/  @P1 FSETP.NEU.FTZ.AND P2, PT, R30, R31, PT ;  /* 0x0000001f1e00120b */ /* 0x000fc80003f5d000 */
[----:B---3--:R-:W-:-:S13]  /*13a0*/  @P1 ISETP.LT.AND P0, PT, R24, R23, !P2 ;  /* 0x000000171800120c */ /* 0x008fda0005701270 */
[----:B0-----:R-:W-:Y:S01]  /*13b0*/  FSEL R30, R31, R30, P0 ;  /* 0x0000001e1f1e7208 */ /* 0x001fe20000000000 */
[----:B------:R-:W-:Y:S05]  /*13c0*/  BRA.DIV ~URZ, `(.L_x_8208) ;  /* 0x000015d27f007947 */ /* 0x000fea000b800000 */
[----:B------:R0:W1:Y:S02]  /*13d0*/  SHFL.BFLY PT, R31, R30, 0x4, 0x1f ;  /* 0x0c801f001e1f7f89 */ /* 0x00006400000e0000 */
.L_x_8238:
[----:B--2---:R-:W-:Y:S01]  /*13e0*/  FSEL R22, R25, R22, P0 ;  /* 0x0000001619167208 */ /* 0x004fe20000000000 */
[----:B------:R-:W-:Y:S05]  /*13f0*/  BRA.DIV ~URZ, `(.L_x_8209) ;  /* 0x000016227f007947 */ /* 0x000fea000b800000 */
[----:B------:R-:W-:Y:S01]  /*1400*/  SEL R23, R24, R23, P0 ;  /* 0x0000001718177207 */ /* 0x000fe20000000000 */
[----:B------:R2:W3:Y:S04]  /*1410*/  SHFL.BFLY PT, R25, R22, 0x4, 0x1f ;  /* 0x0c801f0016197f89 */ /* 0x0004e800000e0000 */
[----:B------:R2:W4:Y:S02]  /*1420*/  SHFL.BFLY PT, R24, R23, 0x4, 0x1f ;  /* 0x0c801f0017187f89 */ /* 0x00052400000e0000 */
.L_x_8239:
        /* <DEDUP_REMOVED lines=12> */
.L_x_8240:
[----:B-1----:R-:W-:-:S13]  /*14f0*/  FSETP.GEU.FTZ.AND P1, PT, R30, R25, PT ;  /* 0x000000191e00720b */ /* 0x002fda0003f3e000 */
[----:B------:R-:W-:-:S04]  /*1500*/  @P1 FSETP.NEU.FTZ.AND P2, PT, R30, R25, PT ;  /* 0x000000191e00120b */ /* 0x000fc80003f5d000 */
[----:B---3--:R-:W-:-:S13]  /*1510*/  @P1 ISETP.LT.AND P0, PT, R23, R24, !P2 ;  /* 0x000000181700120c */ /* 0x008fda0005701270 */
[----:B0-----:R-:W-:Y:S01]  /*1520*/  FSEL R30, R25, R30, P0 ;  /* 0x0000001e191e7208 */ /* 0x001fe20000000000 */
[----:B------:R-:W-:Y:S05]  /*1530*/  BRA.DIV ~URZ, `(.L_x_8211) ;  /* 0x000017627f007947 */ /* 0x000fea000b800000 */
[----:B------:R0:W1:Y:S02]  /*1540*/  SHFL.BFLY PT, R25, R30, 0x1, 0x1f ;  /* 0x0c201f001e197f89 */ /* 0x00006400000e0000 */
.L_x_8241:
[----:B--2---:R-:W-:Y:S01]  /*1550*/  FSEL R31, R31, R22, P0 ;  /* 0x000000161f1f7208 */ /* 0x004fe20000000000 */
[----:B------:R-:W-:Y:S05]  /*1560*/  BRA.DIV ~URZ, `(.L_x_8212) ;  /* 0x000017b27f007947 */ /* 0x000fea000b800000 */
[----:B------:R-:W-:Y:S01]  /*1570*/  SEL R21, R23, R24, P0 ;  /* 0x0000001817157207 */ /* 0x000fe20000000000 */
[----:B------:R2:W3:Y:S04]  /*1580*/  SHFL.BFLY PT, R22, R31, 0x1, 0x1f ;  /* 0x0c201f001f167f89 */ /* 0x0004e800000e0000 */
[----:B------:R2:W4:Y:S02]  /*1590*/  SHFL.BFLY PT, R18, R21, 0x1, 0x1f ;  /* 0x0c201f0015127f89 */ /* 0x00052400000e0000 */
.L_x_8242:
        /* <DEDUP_REMOVED lines=27> */
.L_x_8214:
[----:B------:R-:W-:Y:S05]  /*1750*/  BSYNC B1 ;  /* 0x0000000000017941 */ /* 0x000fea0003800000 */
.L_x_8213:
        /* <DEDUP_REMOVED lines=20> */
.L_x_8217:
[----:B------:R-:W-:Y:S05]  /*18a0*/  BSYNC B1 ;  /* 0x0000000000017941 */ /* 0x000fea0003800000 */
.L_x_8216:
[----:B01----:R-:W-:Y:S05]  /*18b0*/  BRA `(.L_x_8218) ;  /* 0xfffff5f000007947 */ /* 0x003fea000383ffff */
.L_x_8204:
[----:B------:R-:W-:Y:S02]  /*18c0*/  IMAD.MOV.U32 R35, RZ, RZ, RZ ;  /* 0x000000ffff237224 */ /* 0x000fe400078e00ff */
.L_x_8231:
        /* <DEDUP_REMOVED lines=62> */
.L_x_8243:
[----:B------:R-:W-:Y:S05]  /*1cb0*/  BRA.DIV ~URZ, `(.L_x_8220) ;  /* 0x000011c27f007947 */ /* 0x000fea000b800000 */
[----:B------:R2:W3:Y:S04]  /*1cc0*/  SHFL.BFLY PT, R25, R22, 0x10, 0x1f ;  /* 0x0e001f0016197f89 */ /* 0x0004e800000e0000 */
[----:B------:R2:W4:Y:S02]  /*1cd0*/  SHFL.BFLY PT, R24, R23, 0x10, 0x1f ;  /* 0x0e001f0017187f89 */ /* 0x00052400000e0000 */
.L_x_8244:
        /* <DEDUP_REMOVED lines=12> */
.L_x_8245:
[----:B-1----:R-:W-:-:S13]  /*1da0*/  FSETP.GEU.FTZ.AND P1, PT, R30, R31, PT ;  /* 0x0000001f1e00720b */ /* 0x002fda0003f3e000 */
[----:B------:R-:W-:-:S04]  /*1db0*/  @P1 FSETP.NEU.FTZ.AND P2, PT, R30, R31, PT ;  /* 0x0000001f1e00120b */ /* 0x000fc80003f5d000 */
[----:B---3--:R-:W-:-:S13]  /*1dc0*/  @P1 ISETP.LT.AND P0, PT, R24, R23, !P2 ;  /* 0x000000171800120c */ /* 0x008fda0005701270 */
[----:B0-----:R-:W-:Y:S01]  /*1dd0*/  FSEL R30, R31, R30, P0 ;  /* 0x0000001e1f1e7208 */ /* 0x001fe20000000000 */
[----:B------:R-:W-:Y:S05]  /*1de0*/  BRA.DIV ~URZ, `(.L_x_8222) ;  /* 0x000013027f007947 */ /* 0x000fea000b800000 */
[----:B------:R0:W1:Y:S02]  /*1df0*/  SHFL.BFLY PT, R31, R30, 0x4, 0x1f ;  /* 0x0c801f001e1f7f89 */ /* 0x00006400000e0000 */
.L_x_8246:
[----:B--2---:R-:W-:Y:S01]  /*1e00*/  FSEL R22, R25, R22, P0 ;  /* 0x0000001619167208 */ /* 0x004fe20000000000 */
[----:B------:R-:W-:Y:S05]  /*1e10*/  BRA.DIV ~URZ, `(.L_x_8223) ;  /* 0x000013527f007947 */ /* 0x000fea000b800000 */
[----:B------:R-:W-:Y:S01]  /*1e20*/  SEL R23, R24, R23, P0 ;  /* 0x0000001718177207 */ /* 0x000fe20000000000 */
[----:B------:R2:W3:Y:S04]  /*1e30*/  SHFL.BFLY PT, R25, R22, 0x4, 0x1f ;  /* 0x0c801f0016197f89 */ /* 0x0004e800000e0000 */
[----:B------:R2:W4:Y:S02]  /*1e40*/  SHFL.BFLY PT, R24, R23, 0x4, 0x1f ;  /* 0x0c801f0017187f89 */ /* 0x00052400000e0000 */
.L_x_8247:
        /* <DEDUP_REMOVED lines=12> */
.L_x_8248:
[----:B-1----:R-:W-:-:S13]  /*1f10*/  FSETP.GEU.FTZ.AND P1, PT, R30, R25, PT ;  /* 0x000000191e00720b */ /* 0x002fda0003f3e000 */
[----:B------:R-:W-:-:S04]  /*1f20*/  @P1 FSETP.NEU.FTZ.AND P2, PT, R30, R25, PT ;  /* 0x000000191e00120b */ /* 0x000fc80003f5d000 */
[----:B---3--:R-:W-:-:S13]  /*1f30*/  @P1 ISETP.LT.AND P0, PT, R23, R24, !P2 ;  /* 0x000000181700120c */ /* 0x008fda0005701270 */
[----:B0-----:R-:W-:Y:S01]  /*1f40*/  FSEL R30, R25, R30, P0 ;  /* 0x0000001e191e7208 */ /* 0x001fe20000000000 */
[----:B------:R-:W-:Y:S05]  /*1f50*/  BRA.DIV ~URZ, `(.L_x_8225) ;  /* 0x000014927f007947 */ /* 0x000fea000b800000 */
[----:B------:R0:W1:Y:S02]  /*1f60*/  SHFL.BFLY PT, R25, R30, 0x1, 0x1f ;  /* 0x0c201f001e197f89 */ /* 0x00006400000e0000 */
.L_x_8249:
[----:B--2---:R-:W-:Y:S01]  /*1f70*/  FSEL R31, R31, R22, P0 ;  /* 0x000000161f1f7208 */ /* 0x004fe20000000000 */
[----:B------:R-:W-:Y:S05]  /*1f80*/  BRA.DIV ~URZ, `(.L_x_8226) ;  /* 0x000014e27f007947 */ /* 0x000fea000b800000 */
[----:B------:R-:W-:Y:S01]  /*1f90*/  SEL R21, R23, R24, P0 ;  /* 0x0000001817157207 */ /* 0x000fe20000000000 */
[----:B------:R2:W3:Y:S04]  /*1fa0*/  SHFL.BFLY PT, R22, R31, 0x1, 0x1f ;  /* 0x0c201f001f167f89 */ /* 0x0004e800000e0000 */
[----:B------:R2:W4:Y:S02]  /*1fb0*/  SHFL.BFLY PT, R18, R21, 0x1, 0x1f ;  /* 0x0c201f0015127f89 */ /* 0x00052400000e0000 */
.L_x_8250:
        /* <DEDUP_REMOVED lines=26> */
.L_x_8228:
[----:B------:R-:W-:Y:S05]  /*2160*/  BSYNC B1 ;  /* 0x0000000000017941 */ /* 0x000fea0003800000 */
.L_x_8227:
        /* <DEDUP_REMOVED lines=20> */
.L_x_8230:
[----:B------:R-:W-:Y:S05]  /*22b0*/  BSYNC B1 ;  /* 0x0000000000017941 */ /* 0x000fea0003800000 */
.L_x_8229:
[----:B01----:R-:W-:Y:S05]  /*22c0*/  BRA `(.L_x_8231) ;  /* 0xfffff60000007947 */ /* 0x003fea000383ffff */
.L_x_8215:
[----:B------:R-:W-:Y:S05]  /*22d0*/  BSYNC B0 ;  /* 0x0000000000007941 */ /* 0x000fea0003800000 */
.L_x_8203:
        /* <DEDUP_REMOVED lines=19> */
.L_x_8233:
        /* <DEDUP_REMOVED lines=20> */
.L_x_8232:
        /* <DEDUP_REMOVED lines=11> */
.L_x_8234:
        /* <DEDUP_REMOVED lines=11> */
.L_x_8205:
[----:B------:R-:W-:Y:S01]  /*26b0*/  IMAD.MOV.U32 R21, RZ, RZ, R30 ;  /* 0x000000ffff157224 */ /* 0x000fe200078e001e */
[----:B------:R-:W-:Y:S01]  /*26c0*/  MOV R16, 0x2710 ;  /* 0x0000271000107802 */ /* 0x000fe20000000f00 */
[----:B------:R-:W-:Y:S02]  /*26d0*/  IMAD.MOV.U32 R20, RZ, RZ, 0x10 ;  /* 0x00000010ff147424 */ /* 0x000fe400078e00ff */
[----:B------:R-:W-:Y:S02]  /*26e0*/  IMAD.MOV.U32 R19, RZ, RZ, 0x1f ;  /* 0x0000001fff137424 */ /* 0x000fe400078e00ff */
[----:B------:R-:W-:Y:S02]  /*26f0*/  IMAD.MOV.U32 R18, RZ, RZ, -0x1 ;  /* 0xffffffffff127424 */ /* 0x000fe400078e00ff */
[----:B------:R-:W-:Y:S05]  /*2700*/  CALL.REL.NOINC `($__internal_155_$__cuda_sm70_shflsync_bfly_p) ;  /* 0x00000e4000007944 */ /* 0x000fea0003c00000 */
[----:B-1----:R-:W-:Y:S01]  /*2710*/  IMAD.MOV.U32 R31, RZ, RZ, R18 ;  /* 0x000000ffff1f7224 */ /* 0x002fe200078e0012 */
[----:B0-----:R-:W-:Y:S05]  /*2720*/  BRA `(.L_x_8235) ;  /* 0xffffeb6000007947 */ /* 0x001fea000383ffff */
.L_x_8206:
[----:B------:R-:W-:Y:S01]  /*2730*/  IMAD.MOV.U32 R21, RZ, RZ, R22 ;  /* 0x000000ffff157224 */ /* 0x000fe200078e0016 */
[----:B------:R-:W-:Y:S01]  /*2740*/  MOV R16, 0x2790 ;  /* 0x0000279000107802 */ /* 0x000fe20000000f00 */
[----:B------:R-:W-:Y:S02]  /*2750*/  IMAD.MOV.U32 R20, RZ, RZ, 0x10 ;  /* 0x00000010ff147424 */ /* 0x000fe400078e00ff */
[----:B------:R-:W-:-:S02]  /*2760*/  IMAD.MOV.U32 R19, RZ, RZ, 0x1f ;  /* 0x0000001fff137424 */ /* 0x000fc400078e00ff */
[----:B------:R-:W-:Y:S02]  /*2770*/  IMAD.MOV.U32 R18, RZ, RZ, -0x1 ;  /* 0xffffffffff127424 */ /* 0x000fe400078e00ff */
[----:B01----:R-:W-:Y:S05]  /*2780*/  CALL.REL.NOINC `($__internal_155_$__cuda_sm70_shflsync_bfly_p) ;  /* 0x00000dc000007944 */ /* 0x003fea0003c00000 */
[----:B-1----:R-:W-:Y:S01]  /*2790*/  IMAD.MOV.U32 R25, RZ, RZ, R18 ;  /* 0x000000ffff197224 */ /* 0x002fe200078e0012 */
[----:B------:R-:W-:Y:S01]  /*27a0*/  MOV R16, 0x2800 ;  /* 0x0000280000107802 */ /* 0x000fe20000000f00 */
[----:B0-----:R-:W-:Y:S02]  /*27b0*/  IMAD.MOV.U32 R21, RZ, RZ, R23 ;  /* 0x000000ffff157224 */ /* 0x001fe400078e0017 */
[----:B------:R-:W-:Y:S02]  /*27c0*/  IMAD.MOV.U32 R20, RZ, RZ, 0x10 ;  /* 0x00000010ff147424 */ /* 0x000fe400078e00ff */
[----:B------:R-:W-:Y:S02]  /*27d0*/  IMAD.MOV.U32 R19, RZ, RZ, 0x1f ;  /* 0x0000001fff137424 */ /* 0x000fe400078e00ff */
[----:B------:R-:W-:Y:S02]  /*27e0*/  IMAD.MOV.U32 R18, RZ, RZ, -0x1 ;  /* 0xffffffffff127424 */ /* 0x000fe400078e00ff */
[----:B------:R-:W-:Y:S05]  /*27f0*/  CALL.REL.NOINC `($__internal_155_$__cuda_sm70_shflsync_bfly_p) ;  /* 0x00000d5000007944 */ /* 0x000fea0003c00000 */
[----:B-1----:R-:W-:Y:S01]  /*2800*/  IMAD.MOV.U32 R24, RZ, RZ, R18 ;  /* 0x000000ffff187224 */ /* 0x002fe200078e0012 */
[----:B0-----:R-:W-:Y:S05]  /*2810*/  BRA `(.L_x_8236) ;  /* 0xffffeaa000007947 */ /* 0x001fea000383ffff */
.L_x_8207:
[----:B------:R-:W-:Y:S01]  /*2820*/  IMAD.MOV.U32 R21, RZ, RZ, R30 ;  /* 0x000000ffff157224 */ /* 0x000fe200078e001e */
[----:B------:R-:W-:Y:S01]  /*2830*/  MOV R16, 0x2880 ;  /* 0x0000288000107802 */ /* 0x000fe20000000f00 */
[----:B------:R-:W-:-:S02]  /*2840*/  IMAD.MOV.U32 R20, RZ, RZ, 0x8 ;  /* 0x00000008ff147424 */ /* 0x000fc400078e00ff */
[----:B------:R-:W-:Y:S02]  /*2850*/  IMAD.MOV.U32 R19, RZ, RZ, 0x1f ;  /* 0x0000001fff137424 */ /* 0x000fe400078e00ff */
[----:B------:R-:W-:Y:S02]  /*2860*/  IMAD.MOV.U32 R18, RZ, RZ, -0x1 ;  /* 0xffffffffff127424 */ /* 0x000fe400078e00ff */
[----:B--23--:R-:W-:Y:S05]  /*2870*/  CALL.REL.NOINC `($__internal_155_$__cuda_sm70_shflsync_bfly_p) ;  /* 0x00000cd000007944 */ /* 0x00cfea0003c00000 */
[----:B------:R-:W-:Y:S01]  /*2880*/  FSEL R22, R25, R22, P1 ;  /* 0x0000001619167208 */ /* 0x000fe20000800000 */
[----:B-1----:R-:W-:Y:S01]  /*2890*/  IMAD.MOV.U32 R31, RZ, RZ, R18 ;  /* 0x000000ffff1f7224 */ /* 0x002fe200078e0012 */
[----:B------:R-:W-:Y:S01]  /*28a0*/  MOV R16, 0x2900 ;  /* 0x0000290000107802 */ /* 0x000fe20000000f00 */
[----:B0-----:R-:W-:Y:S02]  /*28b0*/  IMAD.MOV.U32 R20, RZ, RZ, 0x8 ;  /* 0x00000008ff147424 */ /* 0x001fe400078e00ff */
[----:B------:R-:W-:Y:S02]  /*28c0*/  IMAD.MOV.U32 R19, RZ, RZ, 0x1f ;  /* 0x0000001fff137424 */ /* 0x000fe400078e00ff */
[----:B------:R-:W-:Y:S02]  /*28d0*/  IMAD.MOV.U32 R18, RZ, RZ, -0x1 ;  /* 0xffffffffff127424 */ /* 0x000fe400078e00ff */
[----:B------:R-:W-:-:S02]  /*28e0*/  IMAD.MOV.U32 R21, RZ, RZ, R22 ;  /* 0x000000ffff157224 */ /* 0x000fc400078e0016 */
[----:B------:R-:W-:Y:S05]  /*28f0*/  CALL.REL.NOINC `($__internal_155_$__cuda_sm70_shflsync_bfly_p) ;  /* 0x00000c5000007944 */ /* 0x000fea0003c00000 */
[----:B------:R-:W-:Y:S01]  /*2900*/  SEL R23, R24, R23, P1 ;  /* 0x0000001718177207 */ /* 0x000fe20000800000 */
[----:B-1----:R-:W-:Y:S01]  /*2910*/  IMAD.MOV.U32 R25, RZ, RZ, R18 ;  /* 0x000000ffff197224 */ /* 0x002fe200078e0012 */
[----:B------:R-:W-:Y:S01]  /*2920*/  MOV R16, 0x2980 ;  /* 0x0000298000107802 */ /* 0x000fe20000000f00 */
[----:B0-----:R-:W-:-:S02]  /*2930*/  IMAD.MOV.U32 R20, RZ, RZ, 0x8 ;  /* 0x00000008ff147424 */ /* 0x001fc400078e00ff */
[----:B------:R-:W-:Y:S02]  /*2940*/  IMAD.MOV.U32 R19, RZ, RZ, 0x1f ;  /* 0x0000001fff137424 */ /* 0x000fe400078e00ff */
[----:B------:R-:W-:Y:S02]  /*2950*/  IMAD.MOV.U32 R18, RZ, RZ, -0x1 ;  /* 0xffffffffff127424 */ /* 0x000fe400078e00ff */
[----:B------:R-:W-:Y:S02]  /*2960*/  IMAD.MOV.U32 R21, RZ, RZ, R23 ;  /* 0x000000ffff157224 */ /* 0x000fe400078e0017 */
[----:B------:R-:W-:Y:S05]  /*2970*/  CALL.REL.NOINC `($__internal_155_$__cuda_sm70_shflsync_bfly_p) ;  /* 0x00000bd000007944 */ /* 0x000fea0003c00000 */
[----:B-1----:R-:W-:Y:S01]  /*2980*/  IMAD.MOV.U32 R24, RZ, RZ, R18 ;  /* 0x000000ffff187224 */ /* 0x002fe200078e0012 */
[----:B0-----:R-:W-:Y:S05]  /*2990*/  BRA `(.L_x_8237) ;  /* 0xffffe9e000007947 */ /* 0x001fea000383ffff */
.L_x_8208:
[----:B------:R-:W-:Y:S01]  /*29a0*/  IMAD.MOV.U32 R21, RZ, RZ, R30 ;  /* 0x000000ffff157224 */ /* 0x000fe200078e001e */
[----:B------:R-:W-:Y:S01]  /*29b0*/  MOV R16, 0x2a00 ;  /* 0x00002a0000107802 */ /* 0x000fe20000000f00 */
[----:B------:R-:W-:Y:S02]  /*29c0*/  IMAD.MOV.U32 R20, RZ, RZ, 0x4 ;  /* 0x00000004ff147424 */ /* 0x000fe400078e00ff */
[----:B------:R-:W-:Y:S02]  /*29d0*/  IMAD.MOV.U32 R19, RZ, RZ, 0x1f ;  /* 0x0000001fff137424 */ /* 0x000fe400078e00ff */
[----:B------:R-:W-:-:S02]  /*29e0*/  IMAD.MOV.U32 R18, RZ, RZ, -0x1 ;  /* 0xffffffffff127424 */ /* 0x000fc400078e00ff */
[----:B--2---:R-:W-:Y:S05]  /*29f0*/  CALL.REL.NOINC `($__internal_155_$__cuda_sm70_shflsync_bfly_p) ;  /* 0x00000b5000007944 */ /* 0x004fea0003c00000 */
[----:B-1----:R-:W-:Y:S01]  /*2a00*/  IMAD.MOV.U32 R31, RZ, RZ, R18 ;  /* 0x000000ffff1f7224 */ /* 0x002fe200078e0012 */
[----:B0-----:R-:W-:Y:S05]  /*2a10*/  BRA `(.L_x_8238) ;  /* 0xffffe9c000007947 */ /* 0x001fea000383ffff */
.L_x_8209:
[----:B------:R-:W-:Y:S01]  /*2a20*/  IMAD.MOV.U32 R21, RZ, RZ, R22 ;  /* 0x000000ffff157224 */ /* 0x000fe200078e0016 */
[----:B------:R-:W-:Y:S01]  /*2a30*/  MOV R16, 0x2a80 ;  /* 0x00002a8000107802 */ /* 0x000fe20000000f00 */
[----:B------:R-:W-:-:S02]  /*2a40*/  IMAD.MOV.U32 R20, RZ, RZ, 0x4 ;  /* 0x00000004ff147424 */ /* 0x000fc400078e00ff */
[----:B------:R-:W-:Y:S02]  /*2a50*/  IMAD.MOV.U32 R19, RZ, RZ, 0x1f ;  /* 0x0000001fff137424 */ /* 0x000fe400078e00ff */
[----:B------:R-:W-:Y:S02]  /*2a60*/  IMAD.MOV.U32 R18, RZ, RZ, -0x1 ;  /* 0xffffffffff127424 */ /* 0x000fe400078e00ff */
[----:B01----:R-:W-:Y:S05]  /*2a70*/  CALL.REL.NOINC `($__internal_155_$__cuda_sm70_shflsync_bfly_p) ;  /* 0x00000ad000007944 */ /* 0x003fea0003c00000 */
[----:B------:R-:W-:Y:S01]  /*2a80*/  SEL R23, R24, R23, P0 ;  /* 0x0000001718177207 */ /* 0x000fe20000000000 */
[----:B-1----:R-:W-:Y:S01]  /*2a90*/  IMAD.MOV.U32 R25, RZ, RZ, R18 ;  /* 0x000000ffff197224 */ /* 0x002fe200078e0012 */
[----:B------:R-:W-:Y:S01]  /*2aa0*/  MOV R16, 0x2b00 ;  /* 0x00002b0000107802 */ /* 0x000fe20000000f00 */
[----:B0-----:R-:W-:Y:S02]  /*2ab0*/  IMAD.MOV.U32 R20, RZ, RZ, 0x4 ;  /* 0x00000004ff147424 */ /* 0x001fe400078e00ff */
[----:B------:R-:W-:Y:S02]  /*2ac0*/  IMAD.MOV.U32 R19, RZ, RZ, 0x1f ;  /* 0x0000001fff137424 */ /* 0x000fe400078e00ff */
[----:B------:R-:W-:Y:S02]  /*2ad0*/  IMAD.MOV.U32 R18, RZ, RZ, -0x1 ;  /* 0xffffffffff127424 */ /* 0x000fe400078e00ff */
[----:B------:R-:W-:-:S02]  /*2ae0*/  IMAD.MOV.U32 R21, RZ, RZ, R23 ;  /* 0x000000ffff157224 */ /* 0x000fc400078e0017 */
[----:B------:R-:W-:Y:S05]  /*2af0*/  CALL.REL.NOINC `($__internal_155_$__cuda_sm70_shflsync_bfly_p) ;  /* 0x00000a5000007944 */ /* 0x000fea0003c00000 */
[----:B-1----:R-:W-:Y:S01]  /*2b00*/  IMAD.MOV.U32 R24, RZ, RZ, R18 ;  /* 0x000000ffff187224 */ /* 0x002fe200078e0012 */
[----:B0-----:R-:W-:Y:S05]  /*2b10*/  BRA `(.L_x_8239) ;  /* 0xffffe91000007947 */ /* 0x001fea000383ffff */
.L_x_8210:
        /* <DEDUP_REMOVED lines=24> */
.L_x_8211:
        /* <DEDUP_REMOVED lines=8> */
.L_x_8212:
[----:B------:R-:W-:Y:S01]  /*2d20*/  IMAD.MOV.U32 R21, RZ, RZ, R31 ;  /* 0x000000ffff157224 */ /* 0x000fe200078e001f */
[----:B------:R-:W-:Y:S01]  /*2d30*/  MOV R16, 0x2d80 ;  /* 0x00002d8000107802 */ /* 0x000fe20000000f00 */
[----:B------:R-:W-:-:S02]  /*2d40*/  IMAD.MOV.U32 R20, RZ, RZ, 0x1 ;  /* 0x00000001ff147424 */ /* 0x000fc400078e00ff */
[----:B------:R-:W-:Y:S02]  /*2d50*/  IMAD.MOV.U32 R19, RZ, RZ, 0x1f ;  /* 0x0000001fff137424 */ /* 0x000fe400078e00ff */
[----:B------:R-:W-:Y:S02]  /*2d60*/  IMAD.MOV.U32 R18, RZ, RZ, -0x1 ;  /* 0xffffffffff127424 */ /* 0x000fe400078e00ff */
[----:B01----:R-:W-:Y:S05]  /*2d70*/  CALL.REL.NOINC `($__internal_155_$__cuda_sm70_shflsync_bfly_p) ;  /* 0x000007d000007944 */ /* 0x003fea0003c00000 */
[----:B-1----:R-:W-:Y:S01]  /*2d80*/  IMAD.MOV.U32 R22, RZ, RZ, R18 ;  /* 0x000000ffff167224 */ /* 0x002fe200078e0012 */
[----:B0-----:R-:W-:Y:S01]  /*2d90*/  SEL R21, R23, R24, P0 ;  /* 0x0000001817157207 */ /* 0x001fe20000000000 */
[----:B------:R-:W-:Y:S01]  /*2da0*/  IMAD.MOV.U32 R20, RZ, RZ, 0x1 ;  /* 0x00000001ff147424 */ /* 0x000fe200078e00ff */
[----:B------:R-:W-:Y:S01]  /*2db0*/  MOV R16, 0x2df0 ;  /* 0x00002df000107802 */ /* 0x000fe20000000f00 */
[----:B------:R-:W-:Y:S02]  /*2dc0*/  IMAD.MOV.U32 R19, RZ, RZ, 0x1f ;  /* 0x0000001fff137424 */ /* 0x000fe400078e00ff */
[----:B------:R-:W-:Y:S02]  /*2dd0*/  IMAD.MOV.U32 R18, RZ, RZ, -0x1 ;  /* 0xffffffffff127424 */ /* 0x000fe400078e00ff */
[----:B------:R-:W-:Y:S05]  /*2de0*/  CALL.REL.NOINC `($__internal_155_$__cuda_sm70_shflsync_bfly_p) ;  /* 0x0000076000007944 */ /* 0x000fea0003c00000 */
[----:B01----:R-:W-:Y:S05]  /*2df0*/  BRA `(.L_x_8242) ;  /* 0xffffe7a000007947 */ /* 0x003fea000383ffff */
.L_x_8219:
[----:B------:R-:W-:Y:S01]  /*2e00*/  IMAD.MOV.U32 R21, RZ, RZ, R30 ;  /* 0x000000ffff157224 */ /* 0x000fe200078e001e */
[----:B------:R-:W-:Y:S01]  /*2e10*/  MOV R16, 0x2e60 ;  /* 0x00002e6000107802 */ /* 0x000fe20000000f00 */
[----:B------:R-:W-:-:S02]  /*2e20*/  IMAD.MOV.U32 R20, RZ, RZ, 0x10 ;  /* 0x00000010ff147424 */ /* 0x000fc400078e00ff */
[----:B------:R-:W-:Y:S02]  /*2e30*/  IMAD.MOV.U32 R19, RZ, RZ, 0x1f ;  /* 0x0000001fff137424 */ /* 0x000fe400078e00ff */
[----:B------:R-:W-:Y:S02]  /*2e40*/  IMAD.MOV.U32 R18, RZ, RZ, -0x1 ;  /* 0xffffffffff127424 */ /* 0x000fe400078e00ff */
[----:B------:R-:W-:Y:S05]  /*2e50*/  CALL.REL.NOINC `($__internal_155_$__cuda_sm70_shflsync_bfly_p) ;  /* 0x000006f000007944 */ /* 0x000fea0003c00000 */
[----:B-1----:R-:W-:Y:S01]  /*2e60*/  IMAD.MOV.U32 R31, RZ, RZ, R18 ;  /* 0x000000ffff1f7224 */ /* 0x002fe200078e0012 */
[----:B0-----:R-:W-:Y:S05]  /*2e70*/  BRA `(.L_x_8243) ;  /* 0xffffee3000007947 */ /* 0x001fea000383ffff */
.L_x_8220:
[----:B------:R-:W-:Y:S01]  /*2e80*/  IMAD.MOV.U32 R21, RZ, RZ, R22 ;  /* 0x000000ffff157224 */ /* 0x000fe200078e0016 */
[----:B------:R-:W-:Y:S01]  /*2e90*/  MOV R16, 0x2ee0 ;  /* 0x00002ee000107802 */ /* 0x000fe20000000f00 */
[----:B------:R-:W-:Y:S02]  /*2ea0*/  IMAD.MOV.U32 R20, RZ, RZ, 0x10 ;  /* 0x00000010ff147424 */ /* 0x000fe400078e00ff */
[----:B------:R-:W-:Y:S02]  /*2eb0*/  IMAD.MOV.U32 R19, RZ, RZ, 0x1f ;  /* 0x0000001fff137424 */ /* 0x000fe400078e00ff */
[----:B------:R-:W-:Y:S02]  /*2ec0*/  IMAD.MOV.U32 R18, RZ, RZ, -0x1 ;  /* 0xffffffffff127424 */ /* 0x000fe400078e00ff */
[----:B01----:R-:W-:Y:S05]  /*2ed0*/  CALL.REL.NOINC `($__internal_155_$__cuda_sm70_shflsync_bfly_p) ;  /* 0x0000067000007944 */ /* 0x003fea0003c00000 */
[----:B-1----:R-:W-:Y:S01]  /*2ee0*/  IMAD.MOV.U32 R25, RZ, RZ, R18 ;  /* 0x000000ffff197224 */ /* 0x002fe200078e0012 */
[----:B------:R-:W-:Y:S01]  /*2ef0*/  MOV R16, 0x2f50 ;  /* 0x00002f5000107802 */ /* 0x000fe20000000f00 */
[----:B0-----:R-:W-:-:S02]  /*2f00*/  IMAD.MOV.U32 R21, RZ, RZ, R23 ;  /* 0x000000ffff157224 */ /* 0x001fc400078e0017 */
[----:B------:R-:W-:Y:S02]  /*2f10*/  IMAD.MOV.U32 R20, RZ, RZ, 0x10 ;  /* 0x00000010ff147424 */ /* 0x000fe400078e00ff */
[----:B------:R-:W-:Y:S02]  /*2f20*/  IMAD.MOV.U32 R19, RZ, RZ, 0x1f ;  /* 0x0000001fff137424 */ /* 0x000fe400078e00ff */
[----:B------:R-:W-:Y:S02]  /*2f30*/  IMAD.MOV.U32 R18, RZ, RZ, -0x1 ;  /* 0xffffffffff127424 */ /* 0x000fe400078e00ff */
[----:B------:R-:W-:Y:S05]  /*2f40*/  CALL.REL.NOINC `($__internal_155_$__cuda_sm70_shflsync_bfly_p) ;  /* 0x0000060000007944 */ /* 0x000fea0003c00000 */
[----:B-1----:R-:W-:Y:S01]  /*2f50*/  IMAD.MOV.U32 R24, RZ, RZ, R18 ;  /* 0x000000ffff187224 */ /* 0x002fe200078e0012 */
[----:B0-----:R-:W-:Y:S05]  /*2f60*/  BRA `(.L_x_8244) ;  /* 0xffffed7000007947 */ /* 0x001fea000383ffff */
.L_x_8221:
[----:B------:R-:W-:Y:S01]  /*2f70*/  IMAD.MOV.U32 R21, RZ, RZ, R30 ;  /* 0x000000ffff157224 */ /* 0x000fe200078e001e */
[----:B------:R-:W-:Y:S01]  /*2f80*/  MOV R16, 0x2fd0 ;  /* 0x00002fd000107802 */ /* 0x000fe20000000f00 */
[----:B------:R-:W-:Y:S02]  /*2f90*/  IMAD.MOV.U32 R20, RZ, RZ, 0x8 ;  /* 0x00000008ff147424 */ /* 0x000fe400078e00ff */
[----:B------:R-:W-:Y:S02]  /*2fa0*/  IMAD.MOV.U32 R19, RZ, RZ, 0x1f ;  /* 0x0000001fff137424 */ /* 0x000fe400078e00ff */
[----:B------:R-:W-:-:S02]  /*2fb0*/  IMAD.MOV.U32 R18, RZ, RZ, -0x1 ;  /* 0xffffffffff127424 */ /* 0x000fc400078e00ff */
[----:B--23--:R-:W-:Y:S05]  /*2fc0*/  CALL.REL.NOINC `($__internal_155_$__cuda_sm70_shflsync_bfly_p) ;  /* 0x0000058000007944 */ /* 0x00cfea0003c00000 */
[----:B------:R-:W-:Y:S01]  /*2fd0*/  FSEL R22, R25, R22, P1 ;  /* 0x0000001619167208 */ /* 0x000fe20000800000 */
[----:B-1----:R-:W-:Y:S01]  /*2fe0*/  IMAD.MOV.U32 R31, RZ, RZ, R18 ;  /* 0x000000ffff1f7224 */ /* 0x002fe200078e0012 */
[----:B------:R-:W-:Y:S01]  /*2ff0*/  MOV R16, 0x3050 ;  /* 0x0000305000107802 */ /* 0x000fe20000000f00 */
[----:B0-----:R-:W-:-:S02]  /*3000*/  IMAD.MOV.U32 R20, RZ, RZ, 0x8 ;  /* 0x00000008ff147424 */ /* 0x001fc400078e00ff */
[----:B------:R-:W-:Y:S02]  /*3010*/  IMAD.MOV.U32 R19, RZ, RZ, 0x1f ;  /* 0x0000001fff137424 */ /* 0x000fe400078e00ff */
[----:B------:R-:W-:Y:S02]  /*3020*/  IMAD.MOV.U32 R18, RZ, RZ, -0x1 ;  /* 0xffffffffff127424 */ /* 0x000fe400078e00ff */
[----:B------:R-:W-:Y:S02]  /*3030*/  IMAD.MOV.U32 R21, RZ, RZ, R22 ;  /* 0x000000ffff157224 */ /* 0x000fe400078e0016 */
[----:B------:R-:W-:Y:S05]  /*3040*/  CALL.REL.NOINC `($__internal_155_$__cuda_sm70_shflsync_bfly_p) ;  /* 0x0000050000007944 */ /* 0x000fea0003c00000 */
[----:B------:R-:W-:Y:S01]  /*3050*/  SEL R23, R24, R23, P1 ;  /* 0x0000001718177207 */ /* 0x000fe20000800000 */
[----:B-1----:R-:W-:Y:S01]  /*3060*/  IMAD.MOV.U32 R25, RZ, RZ, R18 ;  /* 0x000000ffff197224 */ /* 0x002fe200078e0012 */
[----:B------:R-:W-:Y:S01]  /*3070*/  MOV R16, 0x30d0 ;  /* 0x000030d000107802 */ /* 0x000fe20000000f00 */
[----:B0-----:R-:W-:Y:S02]  /*3080*/  IMAD.MOV.U32 R20, RZ, RZ, 0x8 ;  /* 0x00000008ff147424 */ /* 0x001fe400078e00ff */
[----:B------:R-:W-:Y:S02]  /*3090*/  IMAD.MOV.U32 R19, RZ, RZ, 0x1f ;  /* 0x0000001fff137424 */ /* 0x000fe400078e00ff */
[----:B------:R-:W-:-:S02]  /*30a0*/  IMAD.MOV.U32 R18, RZ, RZ, -0x1 ;  /* 0xffffffffff127424 */ /* 0x000fc400078e00ff */
[----:B------:R-:W-:Y:S02]  /*30b0*/  IMAD.MOV.U32 R21, RZ, RZ, R23 ;  /* 0x000000ffff157224 */ /* 0x000fe400078e0017 */
[----:B------:R-:W-:Y:S05]  /*30c0*/  CALL.REL.NOINC `($__internal_155_$__cuda_sm70_shflsync_bfly_p) ;  /* 0x0000048000007944 */ /* 0x000fea0003c00000 */
[----:B-1----:R-:W-:Y:S01]  /*30d0*/  IMAD.MOV.U32 R24, RZ, RZ, R18 ;  /* 0x000000ffff187224 */ /* 0x002fe200078e0012 */
[----:B0-----:R-:W-:Y:S05]  /*30e0*/  BRA `(.L_x_8245) ;  /* 0xffffecb000007947 */ /* 0x001fea000383ffff */
.L_x_8222:
[----:B------:R-:W-:Y:S01]  /*30f0*/  IMAD.MOV.U32 R21, RZ, RZ, R30 ;  /* 0x000000ffff157224 */ /* 0x000fe200078e001e */
[----:B------:R-:W-:Y:S01]  /*3100*/  MOV R16, 0x3150 ;  /* 0x0000315000107802 */ /* 0x000fe20000000f00 */
[----:B------:R-:W-:Y:S02]  /*3110*/  IMAD.MOV.U32 R20, RZ, RZ, 0x4 ;  /* 0x00000004ff147424 */ /* 0x000fe400078e00ff */
[----:B------:R-:W-:Y:S02]  /*3120*/  IMAD.MOV.U32 R19, RZ, RZ, 0x1f ;  /* 0x0000001fff137424 */ /* 0x000fe400078e00ff */
[----:B------:R-:W-:Y:S02]  /*3130*/  IMAD.MOV.U32 R18, RZ, RZ, -0x1 ;  /* 0xffffffffff127424 */ /* 0x000fe400078e00ff */
[----:B--2---:R-:W-:Y:S05]  /*3140*/  CALL.REL.NOINC `($__internal_155_$__cuda_sm70_shflsync_bfly_p) ;  /* 0x0000040000007944 */ /* 0x004fea0003c00000 */
[----:B-1----:R-:W-:Y:S01]  /*3150*/  IMAD.MOV.U32 R31, RZ, RZ, R18 ;  /* 0x000000ffff1f7224 */ /* 0x002fe200078e0012 */
[----:B0-----:R-:W-:Y:S05]  /*3160*/  BRA `(.L_x_8246) ;  /* 0xffffec9000007947 */ /* 0x001fea000383ffff */
.L_x_8223:
        /* <DEDUP_REMOVED lines=16> */
.L_x_8224:
        /* <DEDUP_REMOVED lines=24> */
.L_x_8225:
        /* <DEDUP_REMOVED lines=8> */
.L_x_8226:
        /* <DEDUP_REMOVED lines=14> */
        .weak           $__internal_155_$__cuda_sm70_shflsync_bfly_p
        .type           $__internal_155_$__cuda_sm70_shflsync_bfly_p,@function
        .size           $__internal_155_$__cuda_sm70_shflsync_bfly_p,(.L_x_11099 - $__internal_155_$__cuda_sm70_shflsync_bfly_p)
$__internal_155_$__cuda_sm70_shflsync_bfly_p:
[----:B------:R-:W-:Y:S01]  /*3550*/  IMAD.MOV.U32 R17, RZ, RZ, 0x0 ;  /* 0x00000000ff117424 */ /* 0x000fe200078e00ff */
[----:B------:R-:W-:Y:S04]  /*3560*/  WARPSYNC R18 ;  /* 0x0000001200007348 */ /* 0x000fe80003800000 */
[----:B------:R0:W1:Y:S01]  /*3570*/  SHFL.BFLY PT, R18, R21, R20, R19 ;  /* 0x0c00001415127389 */ /* 0x00006200000e0013 */
[----:B------:R-:W-:Y:S05]  /*3580*/  RET.REL.NODEC R16 `(_ZN4vllm3moe10topkGatingILi14ELi448ELi4ELi4ELi32Ei6__halfLNS0_11ScoringFuncE0EEEvPKT5_PKbPfiPT4_PiiiibPKf) ;  /* 0xffffca7010007950 */ /* 0x000fea0003c3ffff */
.L_x_8251:
        /* <DEDUP_REMOVED lines=15> */
.L_x_11099:


//--------------------- .text._ZN4vllm3moe10topkGatingILi12ELi384ELi4ELi4ELi32Ei6__halfLNS0_11ScoringFuncE0EEEvPKT5_PKbPfiPT4_PiiiibPKf --------------------------
	.section	.text._ZN4vllm3moe10topkGatingILi12ELi384ELi4ELi4ELi32Ei6__halfLNS0_11ScoringFuncE0EEEvPKT5_PKbPfiPT4_PiiiibPKf,"ax",@progbits
	.sectioninfo	@"SHI_REGISTERS=32"
	.align	128
        .global         _ZN4vllm3moe10topkGatingILi12ELi384ELi4ELi4ELi32Ei6__halfLNS0_11ScoringFuncE0EEEvPKT5_PKbPfiPT4_PiiiibPKf
        .type           _ZN4vllm3moe10topkGatingILi12ELi384ELi4ELi4ELi32Ei6__halfLNS0_11ScoringFuncE0EEEvPKT5_PKbPfiPT4_PiiiibPKf,@function
        .size           _ZN4vllm3moe10topkGatingILi12ELi384ELi4ELi4ELi32Ei6__halfLNS0_11ScoringFuncE0EEEvPKT5_PKbPfiPT4_PiiiibPKf,(.L_x_11100 - _ZN4vllm3moe10topkGatingILi12ELi384ELi4ELi4ELi32Ei6__halfLNS0_11ScoringFuncE0EEEvPKT5_PKbPfiPT4_PiiiibPKf)
        .other          _ZN4vllm3moe10topkGatingILi12ELi384ELi4ELi4ELi32Ei6__halfLNS0_11ScoringFuncE0EEEvPKT5_PKbPfiPT4_PiiiibPKf,@"STO_CUDA_ENTRY STV_DEFAULT"
_ZN4vllm3moe10topkGatingILi12ELi384ELi4ELi4ELi32Ei6__halfLNS0_11ScoringFuncE0EEEvPKT5_PKbPfiPT4_PiiiibPKf:
.text._ZN4vllm3moe10topkGatingILi12ELi384ELi4ELi4ELi32Ei6__halfLNS0_11ScoringFuncE0EEEvPKT5_PKbPfiPT4_PiiiibPKf:
        /* <DEDUP_REMOVED lines=192> */
.L_x_8252:
[----:B------:R0:W-:Y:S04]  /*0c00*/  STL.128 [R1], R4 ;  /* 0x0000000401007387 */ /* 0x0001e80000100c00 */
[----:B------:R0:W-:Y:S04]  /*0c10*/  STL.128 [R1+0x10], R8 ;  /* 0x0000100801007387 */ /* 0x0001e80000100c00 */
[----:B------:R0:W-:Y:S02]  /*0c20*/  STL.128 [R1+0x20], R12 ;  /* 0x0000200c01007387 */ /* 0x0001e40000100c00 */
.L_x_8253:
        /* <DEDUP_REMOVED lines=9> */
.L_x_8269:
        /* <DEDUP_REMOVED lines=50> */
.L_x_8286:
[----:B------:R-:W-:Y:S05]  /*0fe0*/  BRA.DIV ~URZ, `(.L_x_8257) ;  /* 0x000013d27f007947 */ /* 0x000fea000b800000 */
[----:B------:R2:W3:Y:S04]  /*0ff0*/  SHFL.BFLY PT, R28, R27, 0x10, 0x1f ;  /* 0x0e001f001b1c7f89 */ /* 0x0004e800000e0000 */
[----:B------:R2:W4:Y:S02]  /*1000*/  SHFL.BFLY PT, R22, R23, 0x10, 0x1f ;  /* 0x0e001f0017167f89 */ /* 0x00052400000e0000 */
.L_x_8287:
        /* <DEDUP_REMOVED lines=12> */
.L_x_8288:
[----:B--2---:R-:W-:-:S13]  /*10d0*/  FSETP.GEU.FTZ.AND P1, PT, R21, R27, PT ;  /* 0x0000001b1500720b */ /* 0x004fda0003f3e000 */
[----:B------:R-:W-:-:S04]  /*10e0*/  @P1 FSETP.NEU.FTZ.AND P2, PT, R21, R27, PT ;  /* 0x0000001b1500120b */ /* 0x000fc80003f5d000 */
[----:B---3--:R-:W-:-:S13]  /*10f0*/  @P1 ISETP.LT.AND P0, PT, R23, R22, !P2 ;  /* 0x000000161700120c */ /* 0x008fda0005701270 */
[----:B-1----:R-:W-:Y:S01]  /*1100*/  FSEL R21, R27, R21, P0 ;  /* 0x000000151b157208 */ /* 0x002fe20000000000 */
[----:B------:R-:W-:Y:S05]  /*1110*/  BRA.DIV ~URZ, `(.L_x_8259) ;  /* 0x000015127f007947 */ /* 0x000fea000b800000 */
[----:B------:R1:W2:Y:S02]  /*1120*/  SHFL.BFLY PT, R27, R21, 0x4, 0x1f ;  /* 0x0c801f00151b7f89 */ /* 0x0002a400000e0000 */
.L_x_8289:
[----:B0-----:R-:W-:Y:S01]  /*1130*/  FSEL R29, R29, R28, P0 ;  /* 0x0000001c1d1d7208 */ /* 0x001fe20000000000 */
[----:B------:R-:W-:Y:S05]  /*1140*/  BRA.DIV ~URZ, `(.L_x_8260) ;  /* 0x000015627f007947 */ /* 0x000fea000b800000 */
[----:B------:R-:W-:Y:S02]  /*1150*/  SEL R23, R23, R22, P0 ;  /* 0x0000001617177207 */ /* 0x000fe40000000000 */
[----:B------:R0:W3:Y:S04]  /*1160*/  SHFL.BFLY PT, R22, R29, 0x4, 0x1f ;  /* 0x0c801f001d167f89 */ /* 0x0000e800000e0000 */
[----:B------:R0:W4:Y:S02]  /*1170*/  SHFL.BFLY PT, R28, R23, 0x4, 0x1f ;  /* 0x0c801f00171c7f89 */ /* 0x00012400000e0000 */
.L_x_8290:
        /* <DEDUP_REMOVED lines=12> */
.L_x_8291:
[----:B-1----:R-:W-:-:S13]  /*1240*/  FSETP.GEU.FTZ.AND P1, PT, R21, R22, PT ;  /* 0x000000161500720b */ /* 0x002fda0003f3e000 */
[----:B------:R-:W-:-:S04]  /*1250*/  @P1 FSETP.NEU.FTZ.AND P2, PT, R21, R22, PT ;  /* 0x000000161500120b */ /* 0x000fc80003f5d000 */
[----:B---3--:R-:W-:-:S13]  /*1260*/  @P1 ISETP.LT.AND P0, PT, R23, R28, !P2 ;  /* 0x0000001c1700120c */ /* 0x008fda0005701270 */
[----:B0-----:R-:W-:Y:S01]  /*1270*/  FSEL R21, R22, R21, P0 ;  /* 0x0000001516157208 */ /* 0x001fe20000000000 */
[----:B------:R-:W-:Y:S05]  /*1280*/  BRA.DIV ~URZ, `(.L_x_8262) ;  /* 0x000016a27f007947 */ /* 0x000fea000b800000 */
[----:B------:R0:W1:Y:S02]  /*1290*/  SHFL.BFLY PT, R22, R21, 0x1, 0x1f ;  /* 0x0c201f0015167f89 */ /* 0x00006400000e0000 */
.L_x_8292:
[----:B--2---:R-:W-:Y:S01]  /*12a0*/  FSEL R27, R27, R29, P0 ;  /* 0x0000001d1b1b7208 */ /* 0x004fe20000000000 */
[----:B------:R-:W-:Y:S05]  /*12b0*/  BRA.DIV ~URZ, `(.L_x_8263) ;  /* 0x000016f27f007947 */ /* 0x000fea000b800000 */
[----:B------:R-:W-:Y:S02]  /*12c0*/  SEL R23, R23, R28, P0 ;  /* 0x0000001c17177207 */ /* 0x000fe40000000000 */
[----:B------:R2:W3:Y:S04]  /*12d0*/  SHFL.BFLY PT, R28, R27, 0x1, 0x1f ;  /* 0x0c201f001b1c7f89 */ /* 0x0004e800000e0000 */
[----:B------:R2:W4:Y:S02]  /*12e0*/  SHFL.BFLY PT, R17, R23, 0x1, 0x1f ;  /* 0x0c201f0017117f89 */ /* 0x00052400000e0000 */
.L_x_8293:
        /* <DEDUP_REMOVED lines=27> */
.L_x_8265:
[----:B------:R-:W-:Y:S05]  /*14a0*/  BSYNC B1 ;  /* 0x0000000000017941 */ /* 0x000fea0003800000 */
.L_x_8264:
        /* <DEDUP_REMOVED lines=20> */
.L_x_8268:
[----:B------:R-:W-:Y:S05]  /*15f0*/  BSYNC B1 ;  /* 0x0000000000017941 */ /* 0x000fea0003800000 */
.L_x_8267:
[----:B0-----:R-:W-:Y:S05]  /*1600*/  BRA `(.L_x_8269) ;  /* 0xfffff6b000007947 */ /* 0x001fea000383ffff */
.L_x_8255:
[----:B------:R-:W-:Y:S02]  /*1610*/  IMAD.MOV.U32 R26, RZ, RZ, RZ ;  /* 0x000000ffff1a7224 */ /* 0x000fe400078e00ff */
.L_x_8282:
        /* <DEDUP_REMOVED lines=50> */
.L_x_8294:
[----:B------:R-:W-:Y:S05]  /*1940*/  BRA.DIV ~URZ, `(.L_x_8271) ;  /* 0x000011d27f007947 */ /* 0x000fea000b800000 */
[----:B------:R2:W3:Y:S04]  /*1950*/  SHFL.BFLY PT, R28, R27, 0x10, 0x1f ;  /* 0x0e001f001b1c7f89 */ /* 0x0004e800000e0000 */
[----:B------:R2:W4:Y:S02]  /*1960*/  SHFL.BFLY PT, R21, R22, 0x10, 0x1f ;  /* 0x0e001f0016157f89 */ /* 0x00052400000e0000 */
.L_x_8295:
        /* <DEDUP_REMOVED lines=12> */
.L_x_8296:
[----:B--2---:R-:W-:-:S13]  /*1a30*/  FSETP.GEU.FTZ.AND P1, PT, R23, R27, PT ;  /* 0x0000001b1700720b */ /* 0x004fda0003f3e000 */
[----:B------:R-:W-:-:S04]  /*1a40*/  @P1 FSETP.NEU.FTZ.AND P2, PT, R23, R27, PT ;  /* 0x0000001b1700120b */ /* 0x000fc80003f5d000 */
[----:B---3--:R-:W-:-:S13]  /*1a50*/  @P1 ISETP.LT.AND P0, PT, R22, R21, !P2 ;  /* 0x000000151600120c */ /* 0x008fda0005701270 */
[----:B-1----:R-:W-:Y:S01]  /*1a60*/  FSEL R23, R27, R23, P0 ;  /* 0x000000171b177208 */ /* 0x002fe20000000000 */
[----:B------:R-:W-:Y:S05]  /*1a70*/  BRA.DIV ~URZ, `(.L_x_8273) ;  /* 0x000013127f007947 */ /* 0x000fea000b800000 */
[----:B------:R1:W2:Y:S02]  /*1a80*/  SHFL.BFLY PT, R27, R23, 0x4, 0x1f ;  /* 0x0c801f00171b7f89 */ /* 0x0002a400000e0000 */
.L_x_8297:
[----:B0-----:R-:W-:Y:S01]  /*1a90*/  FSEL R29, R29, R28, P0 ;  /* 0x0000001c1d1d7208 */ /* 0x001fe20000000000 */
[----:B------:R-:W-:Y:S05]  /*1aa0*/  BRA.DIV ~URZ, `(.L_x_8274) ;  /* 0x000013627f007947 */ /* 0x000fea000b800000 */
[----:B------:R-:W-:Y:S01]  /*1ab0*/  SEL R22, R22, R21, P0 ;  /* 0x0000001516167207 */ /* 0x000fe20000000000 */
[----:B------:R0:W3:Y:S04]  /*1ac0*/  SHFL.BFLY PT, R28, R29, 0x4, 0x1f ;  /* 0x0c801f001d1c7f89 */ /* 0x0000e800000e0000 */
[----:B------:R0:W4:Y:S02]  /*1ad0*/  SHFL.BFLY PT, R21, R22, 0x4, 0x1f ;  /* 0x0c801f0016157f89 */ /* 0x00012400000e0000 */
.L_x_8298:
        /* <DEDUP_REMOVED lines=12> */
.L_x_8299:
[----:B-1----:R-:W-:-:S13]  /*1ba0*/  FSETP.GEU.FTZ.AND P1, PT, R23, R27, PT ;  /* 0x0000001b1700720b */ /* 0x002fda0003f3e000 */
[----:B------:R-:W-:-:S04]  /*1bb0*/  @P1 FSETP.NEU.FTZ.AND P2, PT, R23, R27, PT ;  /* 0x0000001b1700120b */ /* 0x000fc80003f5d000 */
[----:B---3--:R-:W-:-:S13]  /*1bc0*/  @P1 ISETP.LT.AND P0, PT, R28, R21, !P2 ;  /* 0x000000151c00120c */ /* 0x008fda0005701270 */
[----:B0-----:R-:W-:Y:S01]  /*1bd0*/  FSEL R23, R27, R23, P0 ;  /* 0x000000171b177208 */ /* 0x001fe20000000000 */
[----:B------:R-:W-:Y:S05]  /*1be0*/  BRA.DIV ~URZ, `(.L_x_8276) ;  /* 0x000014a27f007947 */ /* 0x000fea000b800000 */
[----:B------:R0:W1:Y:S02]  /*1bf0*/  SHFL.BFLY PT, R27, R23, 0x1, 0x1f ;  /* 0x0c201f00171b7f89 */ /* 0x00006400000e0000 */
.L_x_8300:
[----:B--2---:R-:W-:Y:S01]  /*1c00*/  FSEL R22, R22, R29, P0 ;  /* 0x0000001d16167208 */ /* 0x004fe20000000000 */
[----:B------:R-:W-:Y:S05]  /*1c10*/  BRA.DIV ~URZ, `(.L_x_8277) ;  /* 0x000014f27f007947 */ /* 0x000fea000b800000 */
[----:B------:R-:W-:Y:S02]  /*1c20*/  SEL R28, R28, R21, P0 ;  /* 0x000000151c1c7207 */ /* 0x000fe40000000000 */
[----:B------:R2:W3:Y:S04]  /*1c30*/  SHFL.BFLY PT, R21, R22, 0x1, 0x1f ;  /* 0x0c201f0016157f89 */ /* 0x0004e800000e0000 */
[----:B------:R2:W4:Y:S02]  /*1c40*/  SHFL.BFLY PT, R17, R28, 0x1, 0x1f ;  /* 0x0c201f001c117f89 */ /* 0x00052400000e0000 */
.L_x_8301:
        /* <DEDUP_REMOVED lines=26> */
.L_x_8279:
[----:B------:R-:W-:Y:S05]  /*1df0*/  BSYNC B1 ;  /* 0x0000000000017941 */ /* 0x000fea0003800000 */
.L_x_8278:
        /* <DEDUP_REMOVED lines=20> */
.L_x_8281:
[----:B------:R-:W-:Y:S05]  /*1f40*/  BSYNC B1 ;  /* 0x0000000000017941 */ /* 0x000fea0003800000 */
.L_x_8280:
[----:B0-----:R-:W-:Y:S05]  /*1f50*/  BRA `(.L_x_8282) ;  /* 0xfffff6c000007947 */ /* 0x001fea000383ffff */
.L_x_8266:
[----:B------:R-:W-:Y:S05]  /*1f60*/  BSYNC B0 ;  /* 0x0000000000007941 */ /* 0x000fea0003800000 */
.L_x_8254:
        /* <DEDUP_REMOVED lines=19> */
.L_x_8284:
        /* <DEDUP_REMOVED lines=20> */
.L_x_8283:
        /* <DEDUP_REMOVED lines=11> */
.L_x_8285:
        /* <DEDUP_REMOVED lines=11> */
.L_x_8256:
[----:B------:R-:W-:Y:S01]  /*2340*/  IMAD.MOV.U32 R19, RZ, RZ, R29 ;  /* 0x000000ffff137224 */ /* 0x000fe200078e001d */
[----:B------:R-:W-:Y:S01]  /*2350*/  MOV R20, 0x23a0 ;  /* 0x000023a000147802 */ /* 0x000fe20000000f00 */
[----:B------:R-:W-:Y:S02]  /*2360*/  IMAD.MOV.U32 R18, RZ, RZ, 0x10 ;  /* 0x00000010ff127424 */ /* 0x000fe400078e00ff */
[----:B------:R-:W-:Y:S02]  /*2370*/  IMAD.MOV.U32 R17, RZ, RZ, 0x1f ;  /* 0x0000001fff117424 */ /* 0x000fe400078e00ff */
[----:B------:R-:W-:Y:S02]  /*2380*/  IMAD.MOV.U32 R16, RZ, RZ, -0x1 ;  /* 0xffffffffff107424 */ /* 0x000fe400078e00ff */
[----:B------:R-:W-:Y:S05]  /*2390*/  CALL.REL.NOINC `($__internal_156_$__cuda_sm70_shflsync_bfly_p) ;  /* 0x00000e6000007944 */ /* 0x000fea0003c00000 */
[----:B-1----:R-:W-:Y:S01]  /*23a0*/  IMAD.MOV.U32 R21, RZ, RZ, R17 ;  /* 0x000000ffff157224 */ /* 0x002fe200078e0011 */
[----:B------:R-:W-:Y:S05]  /*23b0*/  BRA `(.L_x_8286) ;  /* 0xffffec2000007947 */ /* 0x000fea000383ffff */
.L_x_8257:
[----:B------:R-:W-:Y:S01]  /*23c0*/  IMAD.MOV.U32 R19, RZ, RZ, R27 ;  /* 0x000000ffff137224 */ /* 0x000fe200078e001b */
[----:B------:R-:W-:Y:S01]  /*23d0*/  MOV R20, 0x2420 ;  /* 0x0000242000147802 */ /* 0x000fe20000000f00 */
[----:B------:R-:W-:Y:S02]  /*23e0*/  IMAD.MOV.U32 R18, RZ, RZ, 0x10 ;  /* 0x00000010ff127424 */ /* 0x000fe400078e00ff */
[----:B------:R-:W-:-:S02]  /*23f0*/  IMAD.MOV.U32 R17, RZ, RZ, 0x1f ;  /* 0x0000001fff117424 */ /* 0x000fc400078e00ff */
[----:B------:R-:W-:Y:S02]  /*2400*/  IMAD.MOV.U32 R16, RZ, RZ, -0x1 ;  /* 0xffffffffff107424 */ /* 0x000fe400078e00ff */
[----:B01----:R-:W-:Y:S05]  /*2410*/  CALL.REL.NOINC `($__internal_156_$__cuda_sm70_shflsync_bfly_p) ;  /* 0x00000de000007944 */ /* 0x003fea0003c00000 */
[----:B-1----:R-:W-:Y:S01]  /*2420*/  IMAD.MOV.U32 R28, RZ, RZ, R17 ;  /* 0x000000ffff1c7224 */ /* 0x002fe200078e0011 */
[----:B------:R-:W-:Y:S01]  /*2430*/  MOV R20, 0x2490 ;  /* 0x0000249000147802 */ /* 0x000fe20000000f00 */
[----:B------:R-:W-:Y:S02]  /*2440*/  IMAD.MOV.U32 R19, RZ, RZ, R23 ;  /* 0x000000ffff137224 */ /* 0x000fe400078e0017 */
[----:B------:R-:W-:Y:S02]  /*2450*/  IMAD.MOV.U32 R18, RZ, RZ, 0x10 ;  /* 0x00000010ff127424 */ /* 0x000fe400078e00ff */
[----:B------:R-:W-:Y:S02]  /*2460*/  IMAD.MOV.U32 R17, RZ, RZ, 0x1f ;  /* 0x0000001fff117424 */ /* 0x000fe400078e00ff */
[----:B------:R-:W-:Y:S02]  /*2470*/  IMAD.MOV.U32 R16, RZ, RZ, -0x1 ;  /* 0xffffffffff107424 */ /* 0x000fe400078e00ff */
[----:B------:R-:W-:Y:S05]  /*2480*/  CALL.REL.NOINC `($__internal_156_$__cuda_sm70_shflsync_bfly_p) ;  /* 0x00000d7000007944 */ /* 0x000fea0003c00000 */
[----:B-1----:R-:W-:Y:S01]  /*2490*/  IMAD.MOV.U32 R22, RZ, RZ, R17 ;  /* 0x000000ffff167224 */ /* 0x002fe200078e0011 */
[----:B------:R-:W-:Y:S05]  /*24a0*/  BRA `(.L_x_8287) ;  /* 0xffffeb6000007947 */ /* 0x000fea000383ffff */
.L_x_8258:
[----:B------:R-:W-:Y:S01]  /*24b0*/  IMAD.MOV.U32 R19, RZ, RZ, R21 ;  /* 0x000000ffff137224 */ /* 0x000fe200078e0015 */
[----:B------:R-:W-:Y:S01]  /*24c0*/  MOV R20, 0x2510 ;  /* 0x0000251000147802 */ /* 0x000fe20000000f00 */
[----:B------:R-:W-:-:S02]  /*24d0*/  IMAD.MOV.U32 R18, RZ, RZ, 0x8 ;  /* 0x00000008ff127424 */ /* 0x000fc400078e00ff */
[----:B------:R-:W-:Y:S02]  /*24e0*/  IMAD.MOV.U32 R17, RZ, RZ, 0x1f ;  /* 0x0000001fff117424 */ /* 0x000fe400078e00ff */
[----:B------:R-:W-:Y:S02]  /*24f0*/  IMAD.MOV.U32 R16, RZ, RZ, -0x1 ;  /* 0xffffffffff107424 */ /* 0x000fe400078e00ff */
[----:B0-23--:R-:W-:Y:S05]  /*2500*/  CALL.REL.NOINC `($__internal_156_$__cuda_sm70_shflsync_bfly_p) ;  /* 0x00000cf000007944 */ /* 0x00dfea0003c00000 */
[----:B------:R-:W-:Y:S01]  /*2510*/  FSEL R28, R28, R27, P1 ;  /* 0x0000001b1c1c7208 */ /* 0x000fe20000800000 */
[----:B-1----:R-:W-:Y:S01]  /*2520*/  IMAD.MOV.U32 R27, RZ, RZ, R17 ;  /* 0x000000ffff1b7224 */ /* 0x002fe200078e0011 */
[----:B------:R-:W-:Y:S01]  /*2530*/  MOV R20, 0x2590 ;  /* 0x0000259000147802 */ /* 0x000fe20000000f00 */
[----:B------:R-:W-:Y:S02]  /*2540*/  IMAD.MOV.U32 R18, RZ, RZ, 0x8 ;  /* 0x00000008ff127424 */ /* 0x000fe400078e00ff */
[----:B------:R-:W-:Y:S02]  /*2550*/  IMAD.MOV.U32 R17, RZ, RZ, 0x1f ;  /* 0x0000001fff117424 */ /* 0x000fe400078e00ff */
[----:B------:R-:W-:Y:S02]  /*2560*/  IMAD.MOV.U32 R16, RZ, RZ, -0x1 ;  /* 0xffffffffff107424 */ /* 0x000fe400078e00ff */
[----:B------:R-:W-:-:S02]  /*2570*/  IMAD.MOV.U32 R19, RZ, RZ, R28 ;  /* 0x000000ffff137224 */ /* 0x000fc400078e001c */
[----:B------:R-:W-:Y:S05]  /*2580*/  CALL.REL.NOINC `($__internal_156_$__cuda_sm70_shflsync_bfly_p) ;  /* 0x00000c7000007944 */ /* 0x000fea0003c00000 */
[----:B------:R-:W-:Y:S01]  /*2590*/  SEL R22, R22, R23, P1 ;  /* 0x0000001716167207 */ /* 0x000fe20000800000 */
[----:B-1----:R-:W-:Y:S01]  /*25a0*/  IMAD.MOV.U32 R29, RZ, RZ, R17 ;  /* 0x000000ffff1d7224 */ /* 0x002fe200078e0011 */
[----:B------:R-:W-:Y:S01]  /*25b0*/  MOV R20, 0x2610 ;  /* 0x0000261000147802 */ /* 0x000fe20000000f00 */
[----:B------:R-:W-:-:S02]  /*25c0*/  IMAD.MOV.U32 R18, RZ, RZ, 0x8 ;  /* 0x00000008ff127424 */ /* 0x000fc400078e00ff */
[----:B------:R-:W-:Y:S02]  /*25d0*/  IMAD.MOV.U32 R17, RZ, RZ, 0x1f ;  /* 0x0000001fff117424 */ /* 0x000fe400078e00ff */
[----:B------:R-:W-:Y:S02]  /*25e0*/  IMAD.MOV.U32 R16, RZ, RZ, -0x1 ;  /* 0xffffffffff107424 */ /* 0x000fe400078e00ff */
[----:B------:R-:W-:Y:S02]  /*25f0*/  IMAD.MOV.U32 R19, RZ, RZ, R22 ;  /* 0x000000ffff137224 */ /* 0x000fe400078e0016 */
[----:B------:R-:W-:Y:S05]  /*2600*/  CALL.REL.NOINC `($__internal_156_$__cuda_sm70_shflsync_bfly_p) ;  /* 0x00000bf000007944 */ /* 0x000fea0003c00000 */
[----:B-1----:R-:W-:Y:S01]  /*2610*/  IMAD.MOV.U32 R23, RZ, RZ, R17 ;  /* 0x000000ffff177224 */ /* 0x002fe200078e0011 */
[----:B------:R-:W-:Y:S05]  /*2620*/  BRA `(.L_x_8288) ;  /* 0xffffeaa000007947 */ /* 0x000fea000383ffff */
.L_x_8259:
[----:B------:R-:W-:Y:S01]  /*2630*/  IMAD.MOV.U32 R19, RZ, RZ, R21 ;  /* 0x000000ffff137224 */ /* 0x000fe200078e0015 */
[----:B------:R-:W-:Y:S01]  /*2640*/  MOV R20, 0x2690 ;  /* 0x0000269000147802 */ /* 0x000fe20000000f00 */
[----:B------:R-:W-:Y:S02]  /*2650*/  IMAD.MOV.U32 R18, RZ, RZ, 0x4 ;  /* 0x00000004ff127424 */ /* 0x000fe400078e00ff */
[----:B------:R-:W-:Y:S02]  /*2660*/  IMAD.MOV.U32 R17, RZ, RZ, 0x1f ;  /* 0x0000001fff117424 */ /* 0x000fe400078e00ff */
[----:B------:R-:W-:-:S02]  /*2670*/  IMAD.MOV.U32 R16, RZ, RZ, -0x1 ;  /* 0xffffffffff107424 */ /* 0x000fc400078e00ff */
[----:B0-----:R-:W-:Y:S05]  /*2680*/  CALL.REL.NOINC `($__internal_156_$__cuda_sm70_shflsync_bfly_p) ;  /* 0x00000b7000007944 */ /* 0x001fea0003c00000 */
[----:B-1----:R-:W-:Y:S01]  /*2690*/  IMAD.MOV.U32 R27, RZ, RZ, R17 ;  /* 0x000000ffff1b7224 */ /* 0x002fe200078e0011 */
[----:B------:R-:W-:Y:S05]  /*26a0*/  BRA `(.L_x_8289) ;  /* 0xffffea8000007947 */ /* 0x000fea000383ffff */
.L_x_8260:
[----:B------:R-:W-:Y:S01]  /*26b0*/  IMAD.MOV.U32 R19, RZ, RZ, R29 ;  /* 0x000000ffff137224 */ /* 0x000fe200078e001d */
[----:B------:R-:W-:Y:S01]  /*26c0*/  MOV R20, 0x2710 ;  /* 0x0000271000147802 */ /* 0x000fe20000000f00 */
[----:B------:R-:W-:-:S02]  /*26d0*/  IMAD.MOV.U32 R18, RZ, RZ, 0x4 ;  /* 0x00000004ff127424 */ /* 0x000fc400078e00ff */
[----:B------:R-:W-:Y:S02]  /*26e0*/  IMAD.MOV.U32 R17, RZ, RZ, 0x1f ;  /* 0x0000001fff117424 */ /* 0x000fe400078e00ff */
[----:B------:R-:W-:Y:S02]  /*26f0*/  IMAD.MOV.U32 R16, RZ, RZ, -0x1 ;  /* 0xffffffffff107424 */ /* 0x000fe400078e00ff */
[----:B-12---:R-:W-:Y:S05]  /*2700*/  CALL.REL.NOINC `($__internal_156_$__cuda_sm70_shflsync_bfly_p) ;  /* 0x00000af000007944 */ /* 0x006fea0003c00000 */
[----:B------:R-:W-:Y:S01]  /*2710*/  SEL R23, R23, R22, P0 ;  /* 0x0000001617177207 */ /* 0x000fe20000000000 */
[----:B-1----:R-:W-:Y:S01]  /*2720*/  IMAD.MOV.U32 R22, RZ, RZ, R17 ;  /* 0x000000ffff167224 */ /* 0x002fe200078e0011 */
[----:B------:R-:W-:Y:S01]  /*2730*/  MOV R20, 0x2790 ;  /* 0x0000279000147802 */ /* 0x000fe20000000f00 */
[----:B------:R-:W-:Y:S02]  /*2740*/  IMAD.MOV.U32 R18, RZ, RZ, 0x4 ;  /* 0x00000004ff127424 */ /* 0x000fe400078e00ff */
[----:B------:R-:W-:Y:S02]  /*2750*/  IMAD.MOV.U32 R17, RZ, RZ, 0x1f ;  /* 0x0000001fff117424 */ /* 0x000fe400078e00ff */
[----:B------:R-:W-:Y:S02]  /*2760*/  IMAD.MOV.U32 R16, RZ, RZ, -0x1 ;  /* 0xffffffffff107424 */ /* 0x000fe400078e00ff */
[----:B------:R-:W-:-:S02]  /*2770*/  IMAD.MOV.U32 R19, RZ, RZ, R23 ;  /* 0x000000ffff137224 */ /* 0x000fc400078e0017 */
[----:B------:R-:W-:Y:S05]  /*2780*/  CALL.REL.NOINC `($__internal_156_$__cuda_sm70_shflsync_bfly_p) ;  /* 0x00000a7000007944 */ /* 0x000fea0003c00000 */
[----:B-1----:R-:W-:Y:S01]  /*2790*/  IMAD.MOV.U32 R28, RZ, RZ, R17 ;  /* 0x000000ffff1c7224 */ /* 0x002fe200078e0011 */
[----:B------:R-:W-:Y:S05]  /*27a0*/  BRA `(.L_x_8290) ;  /* 0xffffe9d000007947 */ /* 0x000fea000383ffff */
.L_x_8261:
[----:B------:R-:W-:Y:S01]  /*27b0*/  IMAD.MOV.U32 R19, RZ, RZ, R21 ;  /* 0x000000ffff137224 */ /* 0x000fe200078e0015 */
[----:B------:R-:W-:Y:S01]  /*27c0*/  MOV R20, 0x2810 ;  /* 0x0000281000147802 */ /* 0x000fe20000000f00 */
[----:B------:R-:W-:-:S02]  /*27d0*/  IMAD.MOV.U32 R18, RZ, RZ, 0x2 ;  /* 0x00000002ff127424 */ /* 0x000fc400078e00ff */
[----:B------:R-:W-:Y:S02]  /*27e0*/  IMAD.MOV.U32 R17, RZ, RZ, 0x1f ;  /* 0x0000001fff117424 */ /* 0x000fe400078e00ff */
[----:B------:R-:W-:Y:S02]  /*27f0*/  IMAD.MOV.U32 R16, RZ, RZ, -0x1 ;  /* 0xffffffffff107424 */ /* 0x000fe400078e00ff */
[----:B0--3--:R-:W-:Y:S05]  /*2800*/  CALL.REL.NOINC `($__internal_156_$__cuda_sm70_shflsync_bfly_p) ;  /* 0x000009f000007944 */ /* 0x009fea0003c00000 */
        /* <DEDUP_REMOVED lines=18> */
.L_x_8262:
[----:B------:R-:W-:Y:S01]  /*2930*/  IMAD.MOV.U32 R19, RZ, RZ, R21 ;  /* 0x000000ffff137224 */ /* 0x000fe200078e0015 */
[----:B------:R-:W-:Y:S01]  /*2940*/  MOV R20, 0x2990 ;  /* 0x0000299000147802 */ /* 0x000fe20000000f00 */
[----:B------:R-:W-:Y:S02]  /*2950*/  IMAD.MOV.U32 R18, RZ, RZ, 0x1 ;  /* 0x00000001ff127424 */ /* 0x000fe400078e00ff */
[----:B------:R-:W-:Y:S02]  /*2960*/  IMAD.MOV.U32 R17, RZ, RZ, 0x1f ;  /* 0x0000001fff117424 */ /* 0x000fe400078e00ff */
[----:B------:R-:W-:-:S02]  /*2970*/  IMAD.MOV.U32 R16, RZ, RZ, -0x1 ;  /* 0xffffffffff107424 */ /* 0x000fc400078e00ff */
[----:B--2---:R-:W-:Y:S05]  /*2980*/  CALL.REL.NOINC `($__internal_156_$__cuda_sm70_shflsync_bfly_p) ;  /* 0x0000087000007944 */ /* 0x004fea0003c00000 */
[----:B-1----:R-:W-:Y:S01]  /*2990*/  IMAD.MOV.U32 R22, RZ, RZ, R17 ;  /* 0x000000ffff167224 */ /* 0x002fe200078e0011 */
[----:B------:R-:W-:Y:S05]  /*29a0*/  BRA `(.L_x_8292) ;  /* 0xffffe8f000007947 */ /* 0x000fea000383ffff */
.L_x_8263:
[----:B------:R-:W-:Y:S01]  /*29b0*/  IMAD.MOV.U32 R19, RZ, RZ, R27 ;  /* 0x000000ffff137224 */ /* 0x000fe200078e001b */
[----:B------:R-:W-:Y:S01]  /*29c0*/  MOV R20, 0x2a10 ;  /* 0x00002a1000147802 */ /* 0x000fe20000000f00 */
[----:B------:R-:W-:-:S02]  /*29d0*/  IMAD.MOV.U32 R18, RZ, RZ, 0x1 ;  /* 0x00000001ff127424 */ /* 0x000fc400078e00ff */
[----:B------:R-:W-:Y:S02]  /*29e0*/  IMAD.MOV.U32 R17, RZ, RZ, 0x1f ;  /* 0x0000001fff117424 */ /* 0x000fe400078e00ff */
[----:B------:R-:W-:Y:S02]  /*29f0*/  IMAD.MOV.U32 R16, RZ, RZ, -0x1 ;  /* 0xffffffffff107424 */ /* 0x000fe400078e00ff */
[----:B01----:R-:W-:Y:S05]  /*2a00*/  CALL.REL.NOINC `($__internal_156_$__cuda_sm70_shflsync_bfly_p) ;  /* 0x000007f000007944 */ /* 0x003fea0003c00000 */
        /* <DEDUP_REMOVED lines=8> */
[----:B-1----:R-:W-:Y:S05]  /*2a90*/  BRA `(.L_x_8293) ;  /* 0xffffe85000007947 */ /* 0x002fea000383ffff */
.L_x_8270:
[----:B------:R-:W-:Y:S01]  /*2aa0*/  IMAD.MOV.U32 R19, RZ, RZ, R29 ;  /* 0x000000ffff137224 */ /* 0x000fe200078e001d */
[----:B------:R-:W-:Y:S01]  /*2ab0*/  MOV R20, 0x2b00 ;  /* 0x00002b0000147802 */ /* 0x000fe20000000f00 */
[----:B------:R-:W-:-:S02]  /*2ac0*/  IMAD.MOV.U32 R18, RZ, RZ, 0x10 ;  /* 0x00000010ff127424 */ /* 0x000fc400078e00ff */
[----:B------:R-:W-:Y:S02]  /*2ad0*/  IMAD.MOV.U32 R17, RZ, RZ, 0x1f ;  /* 0x0000001fff117424 */ /* 0x000fe400078e00ff */
[----:B------:R-:W-:Y:S02]  /*2ae0*/  IMAD.MOV.U32 R16, RZ, RZ, -0x1 ;  /* 0xffffffffff107424 */ /* 0x000fe400078e00ff */
[----:B------:R-:W-:Y:S05]  /*2af0*/  CALL.REL.NOINC `($__internal_156_$__cuda_sm70_shflsync_bfly_p) ;  /* 0x0000070000007944 */ /* 0x000fea0003c00000 */
[----:B-1----:R-:W-:Y:S01]  /*2b00*/  IMAD.MOV.U32 R23, RZ, RZ, R17 ;  /* 0x000000ffff177224 */ /* 0x002fe200078e0011 */
[----:B------:R-:W-:Y:S05]  /*2b10*/  BRA `(.L_x_8294) ;  /* 0xffffee2000007947 */ /* 0x000fea000383ffff */
.L_x_8271:
[----:B------:R-:W-:Y:S01]  /*2b20*/  IMAD.MOV.U32 R19, RZ, RZ, R27 ;  /* 0x000000ffff137224 */ /* 0x000fe200078e001b */
[----:B------:R-:W-:Y:S01]  /*2b30*/  MOV R20, 0x2b80 ;  /* 0x00002b8000147802 */ /* 0x000fe20000000f00 */
[----:B------:R-:W-:Y:S02]  /*2b40*/  IMAD.MOV.U32 R18, RZ, RZ, 0x10 ;  /* 0x00000010ff127424 */ /* 0x000fe400078e00ff */
[----:B------:R-:W-:Y:S02]  /*2b50*/  IMAD.MOV.U32 R17, RZ, RZ, 0x1f ;  /* 0x0000001fff117424 */ /* 0x000fe400078e00ff */
[----:B------:R-:W-:Y:S02]  /*2b60*/  IMAD.MOV.U32 R16, RZ, RZ, -0x1 ;  /* 0xffffffffff107424 */ /* 0x000fe400078e00ff */
[----:B01----:R-:W-:Y:S05]  /*2b70*/  CALL.REL.NOINC `($__internal_156_$__cuda_sm70_shflsync_bfly_p) ;  /* 0x0000068000007944 */ /* 0x003fea0003c00000 */
[----:B-1----:R-:W-:Y:S01]  /*2b80*/  IMAD.MOV.U32 R28, RZ, RZ, R17 ;  /* 0x000000ffff1c7224 */ /* 0x002fe200078e0011 */
[----:B------:R-:W-:Y:S01]  /*2b90*/  MOV R20, 0x2bf0 ;  /* 0x00002bf000147802 */ /* 0x000fe20000000f00 */
[----:B------:R-:W-:-:S02]  /*2ba0*/  IMAD.MOV.U32 R19, RZ, RZ, R22 ;  /* 0x000000ffff137224 */ /* 0x000fc400078e0016 */
[----:B------:R-:W-:Y:S02]  /*2bb0*/  IMAD.MOV.U32 R18, RZ, RZ, 0x10 ;  /* 0x00000010ff127424 */ /* 0x000fe400078e00ff */
[----:B------:R-:W-:Y:S02]  /*2bc0*/  IMAD.MOV.U32 R17, RZ, RZ, 0x1f ;  /* 0x0000001fff117424 */ /* 0x000fe400078e00ff */
[----:B------:R-:W-:Y:S02]  /*2bd0*/  IMAD.MOV.U32 R16, RZ, RZ, -0x1 ;  /* 0xffffffffff107424 */ /* 0x000fe400078e00ff */
[----:B------:R-:W-:Y:S05]  /*2be0*/  CALL.REL.NOINC `($__internal_156_$__cuda_sm70_shflsync_bfly_p) ;  /* 0x0000061000007944 */ /* 0x000fea0003c00000 */
[----:B-1----:R-:W-:Y:S01]  /*2bf0*/  IMAD.MOV.U32 R21, RZ, RZ, R17 ;  /* 0x000000ffff157224 */ /* 0x002fe200078e0011 */
[----:B------:R-:W-:Y:S05]  /*2c00*/  BRA `(.L_x_8295) ;  /* 0xffffed6000007947 */ /* 0x000fea000383ffff */
.L_x_8272:
[----:B------:R-:W-:Y:S01]  /*2c10*/  IMAD.MOV.U32 R19, RZ, RZ, R23 ;  /* 0x000000ffff137224 */ /* 0x000fe200078e0017 */
[----:B------:R-:W-:Y:S01]  /*2c20*/  MOV R20, 0x2c70 ;  /* 0x00002c7000147802 */ /* 0x000fe20000000f00 */
[----:B------:R-:W-:Y:S02]  /*2c30*/  IMAD.MOV.U32 R18, RZ, RZ, 0x8 ;  /* 0x00000008ff127424 */ /* 0x000fe400078e00ff */
[----:B------:R-:W-:Y:S02]  /*2c40*/  IMAD.MOV.U32 R17, RZ, RZ, 0x1f ;  /* 0x0000001fff117424 */ /* 0x000fe400078e00ff */
[----:B------:R-:W-:-:S02]  /*2c50*/  IMAD.MOV.U32 R16, RZ, RZ, -0x1 ;  /* 0xffffffffff107424 */ /* 0x000fc400078e00ff */
[----:B0-23--:R-:W-:Y:S05]  /*2c60*/  CALL.REL.NOINC `($__internal_156_$__cuda_sm70_shflsync_bfly_p) ;  /* 0x0000059000007944 */ /* 0x00dfea0003c00000 */
[----:B------:R-:W-:Y:S01]  /*2c70*/  FSEL R28, R28, R27, P1 ;  /* 0x0000001b1c1c7208 */ /* 0x000fe20000800000 */
[----:B-1----:R-:W-:Y:S01]  /*2c80*/  IMAD.MOV.U32 R27, RZ, RZ, R17 ;  /* 0x000000ffff1b7224 */ /* 0x002fe200078e0011 */
[----:B------:R-:W-:Y:S01]  /*2c90*/  MOV R20, 0x2cf0 ;  /* 0x00002cf000147802 */ /* 0x000fe20000000f00 */
[----:B------:R-:W-:-:S02]  /*2ca0*/  IMAD.MOV.U32 R18, RZ, RZ, 0x8 ;  /* 0x00000008ff127424 */ /* 0x000fc400078e00ff */
[----:B------:R-:W-:Y:S02]  /*2cb0*/  IMAD.MOV.U32 R17, RZ, RZ, 0x1f ;  /* 0x0000001fff117424 */ /* 0x000fe400078e00ff */
[----:B------:R-:W-:Y:S02]  /*2cc0*/  IMAD.MOV.U32 R16, RZ, RZ, -0x1 ;  /* 0xffffffffff107424 */ /* 0x000fe400078e00ff */
[----:B------:R-:W-:Y:S02]  /*2cd0*/  IMAD.MOV.U32 R19, RZ, RZ, R28 ;  /* 0x000000ffff137224 */ /* 0x000fe400078e001c */
[----:B------:R-:W-:Y:S05]  /*2ce0*/  CALL.REL.NOINC `($__internal_156_$__cuda_sm70_shflsync_bfly_p) ;  /* 0x0000051000007944 */ /* 0x000fea0003c00000 */
[----:B------:R-:W-:Y:S01]  /*2cf0*/  SEL R21, R21, R22, P1 ;  /* 0x0000001615157207 */ /* 0x000fe20000800000 */
[----:B-1----:R-:W-:Y:S01]  /*2d00*/  IMAD.MOV.U32 R29, RZ, RZ, R17 ;  /* 0x000000ffff1d7224 */ /* 0x002fe200078e0011 */
[----:B------:R-:W-:Y:S01]  /*2d10*/  MOV R20, 0x2d70 ;  /* 0x00002d7000147802 */ /* 0x000fe20000000f00 */
[----:B------:R-:W-:Y:S02]  /*2d20*/  IMAD.MOV.U32 R18, RZ, RZ, 0x8 ;  /* 0x00000008ff127424 */ /* 0x000fe400078e00ff */
[----:B------:R-:W-:Y:S02]  /*2d30*/  IMAD.MOV.U32 R17, RZ, RZ, 0x1f ;  /* 0x0000001fff117424 */ /* 0x000fe400078e00ff */
[----:B------:R-:W-:-:S02]  /*2d40*/  IMAD.MOV.U32 R16, RZ, RZ, -0x1 ;  /* 0xffffffffff107424 */ /* 0x000fc400078e00ff */
[----:B------:R-:W-:Y:S02]  /*2d50*/  IMAD.MOV.U32 R19, RZ, RZ, R21 ;  /* 0x000000ffff137224 */ /* 0x000fe400078e0015 */
[----:B------:R-:W-:Y:S05]  /*2d60*/  CALL.REL.NOINC `($__internal_156_$__cuda_sm70_shflsync_bfly_p) ;  /* 0x0000049000007944 */ /* 0x000fea0003c00000 */
[----:B-1----:R-:W-:Y:S01]  /*2d70*/  IMAD.MOV.U32 R22, RZ, RZ, R17 ;  /* 0x000000ffff167224 */ /* 0x002fe200078e0011 */
[----:B------:R-:W-:Y:S05]  /*2d80*/  BRA `(.L_x_8296) ;  /* 0xffffeca000007947 */ /* 0x000fea000383ffff */
.L_x_8273:
[----:B------:R-:W-:Y:S01]  /*2d90*/  IMAD.MOV.U32 R19, RZ, RZ, R23 ;  /* 0x000000ffff137224 */ /* 0x000fe200078e0017 */
[----:B------:R-:W-:Y:S01]  /*2da0*/  MOV R20, 0x2df0 ;  /* 0x00002df000147802 */ /* 0x000fe20000000f00 */
[----:B------:R-:W-:Y:S02]  /*2db0*/  IMAD.MOV.U32 R18, RZ, RZ, 0x4 ;  /* 0x00000004ff127424 */ /* 0x000fe400078e00ff */
[----:B------:R-:W-:Y:S02]  /*2dc0*/  IMAD.MOV.U32 R17, RZ, RZ, 0x1f ;  /* 0x0000001fff117424 */ /* 0x000fe400078e00ff */
[----:B------:R-:W-:Y:S02]  /*2dd0*/  IMAD.MOV.U32 R16, RZ, RZ, -0x1 ;  /* 0xffffffffff107424 */ /* 0x000fe400078e00ff */
[----:B0-----:R-:W-:Y:S05]  /*2de0*/  CALL.REL.NOINC `($__internal_156_$__cuda_sm70_shflsync_bfly_p) ;  /* 0x0000041000007944 */ /* 0x001fea0003c00000 */
[----:B-1----:R-:W-:Y:S01]  /*2df0*/  IMAD.MOV.U32 R27, RZ, RZ, R17 ;  /* 0x000000ffff1b7224 */ /* 0x002fe200078e0011 */
[----:B------:R-:W-:Y:S05]  /*2e00*/  BRA `(.L_x_8297) ;  /* 0xffffec8000007947 */ /* 0x000fea000383ffff */
.L_x_8274:
        /* <DEDUP_REMOVED lines=16> */
.L_x_8275:
        /* <DEDUP_REMOVED lines=24> */
.L_x_8276:
        /* <DEDUP_REMOVED lines=8> */
.L_x_8277:
        /* <DEDUP_REMOVED lines=15> */
        .weak           $__internal_156_$__cuda_sm70_shflsync_bfly_p
        .type           $__internal_156_$__cuda_sm70_shflsync_bfly_p,@function
        .size           $__internal_156_$__cuda_sm70_shflsync_bfly_p,(.L_x_11100 - $__internal_156_$__cuda_sm70_shflsync_bfly_p)
$__internal_156_$__cuda_sm70_shflsync_bfly_p:
[----:B------:R-:W-:Y:S04]  /*3200*/  WARPSYNC R16 ;  /* 0x0000001000007348 */ /* 0x000fe80003800000 */
[----:B------:R0:W1:Y:S02]  /*3210*/  SHFL.BFLY PT, R17, R19, R18, R17 ;  /* 0x0c00001213117389 */ /* 0x00006400000e0011 */
[----:B0-----:R-:W-:-:S02]  /*3220*/  IMAD.MOV.U32 R18, RZ, RZ, R20 ;  /* 0x000000ffff127224 */ /* 0x001fc400078e0014 */
[----:B------:R-:W-:-:S04]  /*3230*/  IMAD.MOV.U32 R19, RZ, RZ, 0x0 ;  /* 0x00000000ff137424 */ /* 0x000fc800078e00ff */
[----:B------:R-:W-:Y:S05]  /*3240*/  RET.REL.NODEC R18 `(_ZN4vllm3moe10topkGatingILi12ELi384ELi4ELi4ELi32Ei6__halfLNS0_11ScoringFuncE0EEEvPKT5_PKbPfiPT4_PiiiibPKf) ;  /* 0xffffcdb012007950 */ /* 0x000fea0003c3ffff */
.L_x_8302:
        /* <DEDUP_REMOVED lines=11> */
.L_x_11100:


//--------------------- .text._ZN4vllm3moe10topkGatingILi10ELi320ELi4ELi4ELi32Ei6__halfLNS0_11ScoringFuncE0EEEvPKT5_PKbPfiPT4_PiiiibPKf --------------------------
	.section	.text._ZN4vllm3moe10topkGatingILi10ELi320ELi4ELi4ELi32Ei6__halfLNS0_11ScoringFuncE0EEEvPKT5_PKbPfiPT4_PiiiibPKf,"ax",@progbits
	.sectioninfo	@"SHI_REGISTERS=32"
	.align	128
        .global         _ZN4vllm3moe10topkGatingILi10ELi320ELi4ELi4ELi32Ei6__halfLNS0_11ScoringFuncE0EEEvPKT5_PKbPfiPT4_PiiiibPKf
        .type           _ZN4vllm3moe10topkGatingILi10ELi320ELi4ELi4ELi32Ei6__halfLNS0_11ScoringFuncE0EEEvPKT5_PKbPfiPT4_PiiiibPKf,@function
        .size           _ZN4vllm3moe10topkGatingILi10ELi320ELi4ELi4ELi32Ei6__halfLNS0_11ScoringFuncE0EEEvPKT5_PKbPfiPT4_PiiiibPKf,(.L_x_11101 - _ZN4vllm3moe10topkGatingILi10ELi320ELi4ELi4ELi32Ei6__halfLNS0_11ScoringFuncE0EEEvPKT5_PKbPfiPT4_PiiiibPKf)
        .other          _ZN4vllm3moe10topkGatingILi10ELi320ELi4ELi4ELi32Ei6__halfLNS0_11ScoringFuncE0EEEvPKT5_PKbPfiPT4_PiiiibPKf,@"STO_CUDA_ENTRY STV_DEFAULT"
_ZN4vllm3moe10topkGatingILi10ELi320ELi4ELi4ELi32Ei6__halfLNS0_11ScoringFuncE0EEEvPKT5_PKbPfiPT4_PiiiibPKf:
.text._ZN4vllm3moe10topkGatingILi10ELi320ELi4ELi4ELi32Ei6__halfLNS0_11ScoringFuncE0EEEvPKT5_PKbPfiPT4_PiiiibPKf:
        /* <DEDUP_REMOVED lines=171> */
.L_x_8303:
[----:B------:R0:W-:Y:S04]  /*0ab0*/  STL.64 [R1], R2 ;  /* 0x0000000201007387 */ /* 0x0001e80000100a00 */
[----:B------:R0:W-:Y:S04]  /*0ac0*/  STL.64 [R1+0x8], R4 ;  /* 0x0000080401007387 */ /* 0x0001e80000100a00 */
[----:B------:R0:W-:Y:S04]  /*0ad0*/  STL.64 [R1+0x10], R6 ;  /* 0x0000100601007387 */ /* 0x0001e80000100a00 */
[----:B------:R0:W-:Y:S04]  /*0ae0*/  STL.64 [R1+0x18], R8 ;  /* 0x0000180801007387 */ /* 0x0001e80000100a00 */
[----:B------:R0:W-:Y:S02]  /*0af0*/  STL.64 [R1+0x20], R10 ;  /* 0x0000200a01007387 */ /* 0x0001e40000100a00 */
.L_x_8304:
        /* <DEDUP_REMOVED lines=9> */
.L_x_8320:
        /* <DEDUP_REMOVED lines=44> */
.L_x_8337:
[----:B------:R-:W-:Y:S05]  /*0e50*/  BRA.DIV ~URZ, `(.L_x_8308) ;  /* 0x000013727f007947 */ /* 0x000fea000b800000 */
[----:B------:R2:W3:Y:S04]  /*0e60*/  SHFL.BFLY PT, R24, R27, 0x10, 0x1f ;  /* 0x0e001f001b187f89 */ /* 0x0004e800000e0000 */
[----:B------:R2:W4:Y:S02]  /*0e70*/  SHFL.BFLY PT, R18, R19, 0x10, 0x1f ;  /* 0x0e001f0013127f89 */ /* 0x00052400000e0000 */
.L_x_8338:
        /* <DEDUP_REMOVED lines=12> */
.L_x_8339:
[----:B-1----:R-:W-:-:S13]  /*0f40*/  FSETP.GEU.FTZ.AND P1, PT, R17, R26, PT ;  /* 0x0000001a1100720b */ /* 0x002fda0003f3e000 */
[----:B------:R-:W-:-:S04]  /*0f50*/  @P1 FSETP.NEU.FTZ.AND P2, PT, R17, R26, PT ;  /* 0x0000001a1100120b */ /* 0x000fc80003f5d000 */
[----:B---3--:R-:W-:-:S13]  /*0f60*/  @P1 ISETP.LT.AND P0, PT, R19, R18, !P2 ;  /* 0x000000121300120c */ /* 0x008fda0005701270 */
[----:B0-----:R-:W-:Y:S01]  /*0f70*/  FSEL R17, R26, R17, P0 ;  /* 0x000000111a117208 */ /* 0x001fe20000000000 */
[----:B------:R-:W-:Y:S05]  /*0f80*/  BRA.DIV ~URZ, `(.L_x_8310) ;  /* 0x000014b27f007947 */ /* 0x000fea000b800000 */
[----:B------:R0:W1:Y:S02]  /*0f90*/  SHFL.BFLY PT, R26, R17, 0x4, 0x1f ;  /* 0x0c801f00111a7f89 */ /* 0x00006400000e0000 */
.L_x_8340:
[----:B--2---:R-:W-:Y:S01]  /*0fa0*/  FSEL R27, R27, R24, P0 ;  /* 0x000000181b1b7208 */ /* 0x004fe20000000000 */
[----:B------:R-:W-:Y:S05]  /*0fb0*/  BRA.DIV ~URZ, `(.L_x_8311) ;  /* 0x000015027f007947 */ /* 0x000fea000b800000 */
[----:B------:R-:W-:Y:S02]  /*0fc0*/  SEL R19, R19, R18, P0 ;  /* 0x0000001213137207 */ /* 0x000fe40000000000 */
[----:B------:R2:W3:Y:S04]  /*0fd0*/  SHFL.BFLY PT, R18, R27, 0x4, 0x1f ;  /* 0x0c801f001b127f89 */ /* 0x0004e800000e0000 */
[----:B------:R2:W4:Y:S02]  /*0fe0*/  SHFL.BFLY PT, R24, R19, 0x4, 0x1f ;  /* 0x0c801f0013187f89 */ /* 0x00052400000e0000 */
.L_x_8341:
        /* <DEDUP_REMOVED lines=12> */
.L_x_8342:
[----:B-1----:R-:W-:-:S13]  /*10b0*/  FSETP.GEU.FTZ.AND P1, PT, R17, R18, PT ;  /* 0x000000121100720b */ /* 0x002fda0003f3e000 */
[----:B------:R-:W-:-:S04]  /*10c0*/  @P1 FSETP.NEU.FTZ.AND P2, PT, R17, R18, PT ;  /* 0x000000121100120b */ /* 0x000fc80003f5d000 */
[----:B---3--:R-:W-:-:S13]  /*10d0*/  @P1 ISETP.LT.AND P0, PT, R19, R24, !P2 ;  /* 0x000000181300120c */ /* 0x008fda0005701270 */
[----:B0-----:R-:W-:Y:S01]  /*10e0*/  FSEL R17, R18, R17, P0 ;  /* 0x0000001112117208 */ /* 0x001fe20000000000 */
[----:B------:R-:W-:Y:S05]  /*10f0*/  BRA.DIV ~URZ, `(.L_x_8313) ;  /* 0x000016427f007947 */ /* 0x000fea000b800000 */
[----:B------:R0:W1:Y:S02]  /*1100*/  SHFL.BFLY PT, R18, R17, 0x1, 0x1f ;  /* 0x0c201f0011127f89 */ /* 0x00006400000e0000 */
.L_x_8343:
[----:B--2---:R-:W-:Y:S01]  /*1110*/  FSEL R26, R26, R27, P0 ;  /* 0x0000001b1a1a7208 */ /* 0x004fe20000000000 */
[----:B------:R-:W-:Y:S05]  /*1120*/  BRA.DIV ~URZ, `(.L_x_8314) ;  /* 0x000016927f007947 */ /* 0x000fea000b800000 */
[----:B------:R-:W-:Y:S02]  /*1130*/  SEL R24, R19, R24, P0 ;  /* 0x0000001813187207 */ /* 0x000fe40000000000 */
[----:B------:R2:W3:Y:S04]  /*1140*/  SHFL.BFLY PT, R19, R26, 0x1, 0x1f ;  /* 0x0c201f001a137f89 */ /* 0x0004e800000e0000 */
[----:B------:R2:W4:Y:S02]  /*1150*/  SHFL.BFLY PT, R13, R24, 0x1, 0x1f ;  /* 0x0c201f00180d7f89 */ /* 0x00052400000e0000 */
.L_x_8344:
        /* <DEDUP_REMOVED lines=27> */
.L_x_8316:
[----:B------:R-:W-:Y:S05]  /*1310*/  BSYNC B1 ;  /* 0x0000000000017941 */ /* 0x000fea0003800000 */
.L_x_8315:
        /* <DEDUP_REMOVED lines=20> */
.L_x_8319:
[----:B------:R-:W-:Y:S05]  /*1460*/  BSYNC B1 ;  /* 0x0000000000017941 */ /* 0x000fea0003800000 */
.L_x_8318:
[----:B0-----:R-:W-:Y:S05]  /*1470*/  BRA `(.L_x_8320) ;  /* 0xfffff71000007947 */ /* 0x001fea000383ffff */
.L_x_8306:
[----:B------:R-:W-:Y:S02]  /*1480*/  IMAD.MOV.U32 R25, RZ, RZ, RZ ;  /* 0x000000ffff197224 */ /* 0x000fe400078e00ff */
.L_x_8333:
        /* <DEDUP_REMOVED lines=44> */
.L_x_8345:
[----:B------:R-:W-:Y:S05]  /*1750*/  BRA.DIV ~URZ, `(.L_x_8322) ;  /* 0x000011d27f007947 */ /* 0x000fea000b800000 */
[----:B------:R2:W3:Y:S04]  /*1760*/  SHFL.BFLY PT, R27, R24, 0x10, 0x1f ;  /* 0x0e001f00181b7f89 */ /* 0x0004e800000e0000 */
[----:B------:R2:W4:Y:S02]  /*1770*/  SHFL.BFLY PT, R19, R18, 0x10, 0x1f ;  /* 0x0e001f0012137f89 */ /* 0x00052400000e0000 */
.L_x_8346:
        /* <DEDUP_REMOVED lines=12> */
.L_x_8347:
[----:B--2---:R-:W-:-:S13]  /*1840*/  FSETP.GEU.FTZ.AND P1, PT, R17, R24, PT ;  /* 0x000000181100720b */ /* 0x004fda0003f3e000 */
[----:B------:R-:W-:-:S04]  /*1850*/  @P1 FSETP.NEU.FTZ.AND P2, PT, R17, R24, PT ;  /* 0x000000181100120b */ /* 0x000fc80003f5d000 */
[----:B0-----:R-:W-:-:S13]  /*1860*/  @P1 ISETP.LT.AND P0, PT, R26, R19, !P2 ;  /* 0x000000131a00120c */ /* 0x001fda0005701270 */
[----:B-1----:R-:W-:Y:S01]  /*1870*/  FSEL R17, R24, R17, P0 ;  /* 0x0000001118117208 */ /* 0x002fe20000000000 */
[----:B------:R-:W-:Y:S05]  /*1880*/  BRA.DIV ~URZ, `(.L_x_8324) ;  /* 0x000013127f007947 */ /* 0x000fea000b800000 */
[----:B------:R0:W1:Y:S02]  /*1890*/  SHFL.BFLY PT, R24, R17, 0x4, 0x1f ;  /* 0x0c801f0011187f89 */ /* 0x00006400000e0000 */
.L_x_8348:
[----:B---3--:R-:W-:Y:S01]  /*18a0*/  FSEL R18, R18, R27, P0 ;  /* 0x0000001b12127208 */ /* 0x008fe20000000000 */
[----:B------:R-:W-:Y:S05]  /*18b0*/  BRA.DIV ~URZ, `(.L_x_8325) ;  /* 0x000013627f007947 */ /* 0x000fea000b800000 */
[----:B------:R-:W-:Y:S01]  /*18c0*/  SEL R26, R26, R19, P0 ;  /* 0x000000131a1a7207 */ /* 0x000fe20000000000 */
[----:B------:R2:W3:Y:S04]  /*18d0*/  SHFL.BFLY PT, R27, R18, 0x4, 0x1f ;  /* 0x0c801f00121b7f89 */ /* 0x0004e800000e0000 */
[----:B------:R2:W4:Y:S02]  /*18e0*/  SHFL.BFLY PT, R19, R26, 0x4, 0x1f ;  /* 0x0c801f001a137f89 */ /* 0x00052400000e0000 */
.L_x_8349:
        /* <DEDUP_REMOVED lines=12> */
.L_x_8350:
[----:B-1----:R-:W-:-:S13]  /*19b0*/  FSETP.GEU.FTZ.AND P1, PT, R17, R24, PT ;  /* 0x000000181100720b */ /* 0x002fda0003f3e000 */
[----:B------:R-:W-:-:S04]  /*19c0*/  @P1 FSETP.NEU.FTZ.AND P2, PT, R17, R24, PT ;  /* 0x000000181100120b */ /* 0x000fc80003f5d000 */
[----:B---3--:R-:W-:-:S13]  /*19d0*/  @P1 ISETP.LT.AND P0, PT, R19, R26, !P2 ;  /* 0x0000001a1300120c */ /* 0x008fda0005701270 */
[----:B0-----:R-:W-:Y:S01]  /*19e0*/  FSEL R17, R24, R17, P0 ;  /* 0x0000001118117208 */ /* 0x001fe20000000000 */
[----:B------:R-:W-:Y:S05]  /*19f0*/  BRA.DIV ~URZ, `(.L_x_8327) ;  /* 0x000014a27f007947 */ /* 0x000fea000b800000 */
[----:B------:R0:W1:Y:S02]  /*1a00*/  SHFL.BFLY PT, R24, R17, 0x1, 0x1f ;  /* 0x0c201f0011187f89 */ /* 0x00006400000e0000 */
.L_x_8351:
[----:B--2---:R-:W-:Y:S01]  /*1a10*/  FSEL R27, R27, R18, P0 ;  /* 0x000000121b1b7208 */ /* 0x004fe20000000000 */
[----:B------:R-:W-:Y:S05]  /*1a20*/  BRA.DIV ~URZ, `(.L_x_8328) ;  /* 0x000014f27f007947 */ /* 0x000fea000b800000 */
[----:B------:R-:W-:Y:S01]  /*1a30*/  SEL R26, R19, R26, P0 ;  /* 0x0000001a131a7207 */ /* 0x000fe20000000000 */
[----:B------:R2:W3:Y:S04]  /*1a40*/  SHFL.BFLY PT, R18, R27, 0x1, 0x1f ;  /* 0x0c201f001b127f89 */ /* 0x0004e800000e0000 */
[----:B------:R2:W4:Y:S02]  /*1a50*/  SHFL.BFLY PT, R13, R26, 0x1, 0x1f ;  /* 0x0c201f001a0d7f89 */ /* 0x00052400000e0000 */
.L_x_8352:
        /* <DEDUP_REMOVED lines=26> */
.L_x_8330:
[----:B------:R-:W-:Y:S05]  /*1c00*/  BSYNC B1 ;  /* 0x0000000000017941 */ /* 0x000fea0003800000 */
.L_x_8329:
        /* <DEDUP_REMOVED lines=20> */
.L_x_8332:
[----:B------:R-:W-:Y:S05]  /*1d50*/  BSYNC B1 ;  /* 0x0000000000017941 */ /* 0x000fea0003800000 */
.L_x_8331:
[----:B0-----:R-:W-:Y:S05]  /*1d60*/  BRA `(.L_x_8333) ;  /* 0xfffff72000007947 */ /* 0x001fea000383ffff */
.L_x_8317:
[----:B------:R-:W-:Y:S05]  /*1d70*/  BSYNC B0 ;  /* 0x0000000000007941 */ /* 0x000fea0003800000 */
.L_x_8305:
        /* <DEDUP_REMOVED lines=19> */
.L_x_8335:
        /* <DEDUP_REMOVED lines=20> */
.L_x_8334:
        /* <DEDUP_REMOVED lines=11> */
.L_x_8336:
        /* <DEDUP_REMOVED lines=11> */
.L_x_8307:
[----:B------:R-:W-:Y:S01]  /*2150*/  IMAD.MOV.U32 R15, RZ, RZ, R26 ;  /* 0x000000ffff0f7224 */ /* 0x000fe200078e001a */
[----:B------:R-:W-:Y:S01]  /*2160*/  MOV R16, 0x21b0 ;  /* 0x000021b000107802 */ /* 0x000fe20000000f00 */
[----:B------:R-:W-:Y:S02]  /*2170*/  IMAD.MOV.U32 R14, RZ, RZ, 0x10 ;  /* 0x00000010ff0e7424 */ /* 0x000fe400078e00ff */
[----:B------:R-:W-:Y:S02]  /*2180*/  IMAD.MOV.U32 R13, RZ, RZ, 0x1f ;  /* 0x0000001fff0d7424 */ /* 0x000fe400078e00ff */
[----:B------:R-:W-:Y:S02]  /*2190*/  IMAD.MOV.U32 R12, RZ, RZ, -0x1 ;  /* 0xffffffffff0c7424 */ /* 0x000fe400078e00ff */
[----:B------:R-:W-:Y:S05]  /*21a0*/  CALL.REL.NOINC `($__internal_157_$__cuda_sm70_shflsync_bfly_p) ;  /* 0x00000e6000007944 */ /* 0x000fea0003c00000 */
[----:B-1----:R-:W-:Y:S01]  /*21b0*/  IMAD.MOV.U32 R17, RZ, RZ, R13 ;  /* 0x000000ffff117224 */ /* 0x002fe200078e000d */
[----:B0-----:R-:W-:Y:S05]  /*21c0*/  BRA `(.L_x_8337) ;  /* 0xffffec8000007947 */ /* 0x001fea000383ffff */
.L_x_8308:
[----:B------:R-:W-:Y:S01]  /*21d0*/  IMAD.MOV.U32 R15, RZ, RZ, R27 ;  /* 0x000000ffff0f7224 */ /* 0x000fe200078e001b */
[----:B------:R-:W-:Y:S01]  /*21e0*/  MOV R16, 0x2230 ;  /* 0x0000223000107802 */ /* 0x000fe20000000f00 */
[----:B------:R-:W-:Y:S02]  /*21f0*/  IMAD.MOV.U32 R14, RZ, RZ, 0x10 ;  /* 0x00000010ff0e7424 */ /* 0x000fe400078e00ff */
[----:B------:R-:W-:-:S02]  /*2200*/  IMAD.MOV.U32 R13, RZ, RZ, 0x1f ;  /* 0x0000001fff0d7424 */ /* 0x000fc400078e00ff */
[----:B------:R-:W-:Y:S02]  /*2210*/  IMAD.MOV.U32 R12, RZ, RZ, -0x1 ;  /* 0xffffffffff0c7424 */ /* 0x000fe400078e00ff */
[----:B01----:R-:W-:Y:S05]  /*2220*/  CALL.REL.NOINC `($__internal_157_$__cuda_sm70_shflsync_bfly_p) ;  /* 0x00000de000007944 */ /* 0x003fea0003c00000 */
[----:B-1----:R-:W-:Y:S01]  /*2230*/  IMAD.MOV.U32 R24, RZ, RZ, R13 ;  /* 0x000000ffff187224 */ /* 0x002fe200078e000d */
[----:B------:R-:W-:Y:S01]  /*2240*/  MOV R16, 0x22a0 ;  /* 0x000022a000107802 */ /* 0x000fe20000000f00 */
[----:B0-----:R-:W-:Y:S02]  /*2250*/  IMAD.MOV.U32 R15, RZ, RZ, R19 ;  /* 0x000000ffff0f7224 */ /* 0x001fe400078e0013 */
[----:B------:R-:W-:Y:S02]  /*2260*/  IMAD.MOV.U32 R14, RZ, RZ, 0x10 ;  /* 0x00000010ff0e7424 */ /* 0x000fe400078e00ff */
[----:B------:R-:W-:Y:S02]  /*2270*/  IMAD.MOV.U32 R13, RZ, RZ, 0x1f ;  /* 0x0000001fff0d7424 */ /* 0x000fe400078e00ff */
[----:B------:R-:W-:Y:S02]  /*2280*/  IMAD.MOV.U32 R12, RZ, RZ, -0x1 ;  /* 0xffffffffff0c7424 */ /* 0x000fe400078e00ff */
[----:B------:R-:W-:Y:S05]  /*2290*/  CALL.REL.NOINC `($__internal_157_$__cuda_sm70_shflsync_bfly_p) ;  /* 0x00000d7000007944 */ /* 0x000fea0003c00000 */
[----:B-1----:R-:W-:Y:S01]  /*22a0*/  IMAD.MOV.U32 R18, RZ, RZ, R13 ;  /* 0x000000ffff127224 */ /* 0x002fe200078e000d */
[----:B0-----:R-:W-:Y:S05]  /*22b0*/  BRA `(.L_x_8338) ;  /* 0xffffebc000007947 */ /* 0x001fea000383ffff */
.L_x_8309:
[----:B------:R-:W-:Y:S01]  /*22c0*/  IMAD.MOV.U32 R15, RZ, RZ, R17 ;  /* 0x000000ffff0f7224 */ /* 0x000fe200078e0011 */
[----:B------:R-:W-:Y:S01]  /*22d0*/  MOV R16, 0x2320 ;  /* 0x0000232000107802 */ /* 0x000fe20000000f00 */
[----:B------:R-:W-:-:S02]  /*22e0*/  IMAD.MOV.U32 R14, RZ, RZ, 0x8 ;  /* 0x00000008ff0e7424 */ /* 0x000fc400078e00ff */
[----:B------:R-:W-:Y:S02]  /*22f0*/  IMAD.MOV.U32 R13, RZ, RZ, 0x1f ;  /* 0x0000001fff0d7424 */ /* 0x000fe400078e00ff */
[----:B------:R-:W-:Y:S02]  /*2300*/  IMAD.MOV.U32 R12, RZ, RZ, -0x1 ;  /* 0xffffffffff0c7424 */ /* 0x000fe400078e00ff */
[----:B0-23--:R-:W-:Y:S05]  /*2310*/  CALL.REL.NOINC `($__internal_157_$__cuda_sm70_shflsync_bfly_p) ;  /* 0x00000cf000007944 */ /* 0x00dfea0003c00000 */
[----:B------:R-:W-:Y:S01]  /*2320*/  FSEL R24, R24, R27, P1 ;  /* 0x0000001b18187208 */ /* 0x000fe20000800000 */
[----:B-1----:R-:W-:Y:S01]  /*2330*/  IMAD.MOV.U32 R26, RZ, RZ, R13 ;  /* 0x000000ffff1a7224 */ /* 0x002fe200078e000d */
[----:B------:R-:W-:Y:S01]  /*2340*/  MOV R16, 0x23a0 ;  /* 0x000023a000107802 */ /* 0x000fe20000000f00 */
[----:B0-----:R-:W-:Y:S02]  /*2350*/  IMAD.MOV.U32 R14, RZ, RZ, 0x8 ;  /* 0x00000008ff0e7424 */ /* 0x001fe400078e00ff */
[----:B------:R-:W-:Y:S02]  /*2360*/  IMAD.MOV.U32 R13, RZ, RZ, 0x1f ;  /* 0x0000001fff0d7424 */ /* 0x000fe400078e00ff */
[----:B------:R-:W-:Y:S02]  /*2370*/  IMAD.MOV.U32 R12, RZ, RZ, -0x1 ;  /* 0xffffffffff0c7424 */ /* 0x000fe400078e00ff */
[----:B------:R-:W-:-:S02]  /*2380*/  IMAD.MOV.U32 R15, RZ, RZ, R24 ;  /* 0x000000ffff0f7224 */ /* 0x000fc400078e0018 */
[----:B------:R-:W-:Y:S05]  /*2390*/  CALL.REL.NOINC `($__internal_157_$__cuda_sm70_shflsync_bfly_p) ;  /* 0x00000c7000007944 */ /* 0x000fea0003c00000 */
[----:B------:R-:W-:Y:S01]  /*23a0*/  SEL R18, R18, R19, P1 ;  /* 0x0000001312127207 */ /* 0x000fe20000800000 */
[----:B-1----:R-:W-:Y:S01]  /*23b0*/  IMAD.MOV.U32 R27, RZ, RZ, R13 ;  /* 0x000000ffff1b7224 */ /* 0x002fe200078e000d */
[----:B------:R-:W-:Y:S01]  /*23c0*/  MOV R16, 0x2420 ;  /* 0x0000242000107802 */ /* 0x000fe20000000f00 */
[----:B0-----:R-:W-:-:S02]  /*23d0*/  IMAD.MOV.U32 R14, RZ, RZ, 0x8 ;  /* 0x00000008ff0e7424 */ /* 0x001fc400078e00ff */
[----:B------:R-:W-:Y:S02]  /*23e0*/  IMAD.MOV.U32 R13, RZ, RZ, 0x1f ;  /* 0x0000001fff0d7424 */ /* 0x000fe400078e00ff */
[----:B------:R-:W-:Y:S02]  /*23f0*/  IMAD.MOV.U32 R12, RZ, RZ, -0x1 ;  /* 0xffffffffff0c7424 */ /* 0x000fe400078e00ff */
[----:B------:R-:W-:Y:S02]  /*2400*/  IMAD.MOV.U32 R15, RZ, RZ, R18 ;  /* 0x000000ffff0f7224 */ /* 0x000fe400078e0012 */
[----:B------:R-:W-:Y:S05]  /*2410*/  CALL.REL.NOINC `($__internal_157_$__cuda_sm70_shflsync_bfly_p) ;  /* 0x00000bf000007944 */ /* 0x000fea0003c00000 */
[----:B-1----:R-:W-:Y:S01]  /*2420*/  IMAD.MOV.U32 R19, RZ, RZ, R13 ;  /* 0x000000ffff137224 */ /* 0x002fe200078e000d */
[----:B0-----:R-:W-:Y:S05]  /*2430*/  BRA `(.L_x_8339) ;  /* 0xffffeb0000007947 */ /* 0x001fea000383ffff */
.L_x_8310:
[----:B------:R-:W-:Y:S01]  /*2440*/  IMAD.MOV.U32 R15, RZ, RZ, R17 ;  /* 0x000000ffff0f7224 */ /* 0x000fe200078e0011 */
[----:B------:R-:W-:Y:S01]  /*2450*/  MOV R16, 0x24a0 ;  /* 0x000024a000107802 */ /* 0x000fe20000000f00 */
[----:B------:R-:W-:Y:S02]  /*2460*/  IMAD.MOV.U32 R14, RZ, RZ, 0x4 ;  /* 0x00000004ff0e7424 */ /* 0x000fe400078e00ff */
[----:B------:R-:W-:Y:S02]  /*2470*/  IMAD.MOV.U32 R13, RZ, RZ, 0x1f ;  /* 0x0000001fff0d7424 */ /* 0x000fe400078e00ff */
[----:B------:R-:W-:-:S02]  /*2480*/  IMAD.MOV.U32 R12, RZ, RZ, -0x1 ;  /* 0xffffffffff0c7424 */ /* 0x000fc400078e00ff */
[----:B--2---:R-:W-:Y:S05]  /*2490*/  CALL.REL.NOINC `($__internal_157_$__cuda_sm70_shflsync_bfly_p) ;  /* 0x00000b7000007944 */ /* 0x004fea0003c00000 */
[----:B-1----:R-:W-:Y:S01]  /*24a0*/  IMAD.MOV.U32 R26, RZ, RZ, R13 ;  /* 0x000000ffff1a7224 */ /* 0x002fe200078e000d */
[----:B0-----:R-:W-:Y:S05]  /*24b0*/  BRA `(.L_x_8340) ;  /* 0xffffeae000007947 */ /* 0x001fea000383ffff */
.L_x_8311:
[----:B------:R-:W-:Y:S01]  /*24c0*/  IMAD.MOV.U32 R15, RZ, RZ, R27 ;  /* 0x000000ffff0f7224 */ /* 0x000fe200078e001b */
[----:B------:R-:W-:Y:S01]  /*24d0*/  MOV R16, 0x2520 ;  /* 0x0000252000107802 */ /* 0x000fe20000000f00 */
[----:B------:R-:W-:-:S02]  /*24e0*/  IMAD.MOV.U32 R14, RZ, RZ, 0x4 ;  /* 0x00000004ff0e7424 */ /* 0x000fc400078e00ff */
[----:B------:R-:W-:Y:S02]  /*24f0*/  IMAD.MOV.U32 R13, RZ, RZ, 0x1f ;  /* 0x0000001fff0d7424 */ /* 0x000fe400078e00ff */
[----:B------:R-:W-:Y:S02]  /*2500*/  IMAD.MOV.U32 R12, RZ, RZ, -0x1 ;  /* 0xffffffffff0c7424 */ /* 0x000fe400078e00ff */
[----:B01----:R-:W-:Y:S05]  /*2510*/  CALL.REL.NOINC `($__internal_157_$__cuda_sm70_shflsync_bfly_p) ;  /* 0x00000af000007944 */ /* 0x003fea0003c00000 */
[----:B------:R-:W-:Y:S01]  /*2520*/  SEL R19, R19, R18, P0 ;  /* 0x0000001213137207 */ /* 0x000fe20000000000 */
[----:B-1----:R-:W-:Y:S01]  /*2530*/  IMAD.MOV.U32 R18, RZ, RZ, R13 ;  /* 0x000000ffff127224 */ /* 0x002fe200078e000d */
[----:B------:R-:W-:Y:S01]  /*2540*/  MOV R16, 0x25a0 ;  /* 0x000025a000107802 */ /* 0x000fe20000000f00 */
[----:B0-----:R-:W-:Y:S02]  /*2550*/  IMAD.MOV.U32 R14, RZ, RZ, 0x4 ;  /* 0x00000004ff0e7424 */ /* 0x001fe400078e00ff */
[----:B------:R-:W-:Y:S02]  /*2560*/  IMAD.MOV.U32 R13, RZ, RZ, 0x1f ;  /* 0x0000001fff0d7424 */ /* 0x000fe400078e00ff */
[----:B------:R-:W-:Y:S02]  /*2570*/  IMAD.MOV.U32 R12, RZ, RZ, -0x1 ;  /* 0xffffffffff0c7424 */ /* 0x000fe400078e00ff */
[----:B------:R-:W-:-:S02]  /*2580*/  IMAD.MOV.U32 R15, RZ, RZ, R19 ;  /* 0x000000ffff0f7224 */ /* 0x000fc400078e0013 */
[----:B------:R-:W-:Y:S05]  /*2590*/  CALL.REL.NOINC `($__internal_157_$__cuda_sm70_shflsync_bfly_p) ;  /* 0x00000a7000007944 */ /* 0x000fea0003c00000 */
[----:B-1----:R-:W-:Y:S01]  /*25a0*/  IMAD.MOV.U32 R24, RZ, RZ, R13 ;  /* 0x000000ffff187224 */ /* 0x002fe200078e000d */
[----:B0-----:R-:W-:Y:S05]  /*25b0*/  BRA `(.L_x_8341) ;  /* 0xffffea3000007947 */ /* 0x001fea000383ffff */
.L_x_8312:
[----:B------:R-:W-:Y:S01]  /*25c0*/  IMAD.MOV.U32 R15, RZ, RZ, R17 ;  /* 0x000000ffff0f7224 */ /* 0x000fe200078e0011 */
[----:B------:R-:W-:Y:S01]  /*25d0*/  MOV R16, 0x2620 ;  /* 0x0000262000107802 */ /* 0x000fe20000000f00 */
[----:B------:R-:W-:-:S02]  /*25e0*/  IMAD.MOV.U32 R14, RZ, RZ, 0x2 ;  /* 0x00000002ff0e7424 */ /* 0x000fc400078e00ff */
[----:B------:R-:W-:Y:S02]  /*25f0*/  IMAD.MOV.U32 R13, RZ, RZ, 0x1f ;  /* 0x0000001fff0d7424 */ /* 0x000fe400078e00ff */
[----:B------:R-:W-:Y:S02]  /*2600*/  IMAD.MOV.U32 R12, RZ, RZ, -0x1 ;  /* 0xffffffffff0c7424 */ /* 0x000fe400078e00ff */
[----:B--23--:R-:W-:Y:S05]  /*2610*/  CALL.REL.NOINC `($__internal_157_$__cuda_sm70_shflsync_bfly_p) ;  /* 0x000009f000007944 */ /* 0x00cfea0003c00000 */
        /* <DEDUP_REMOVED lines=18> */
.L_x_8313:
        /* <DEDUP_REMOVED lines=8> */
.L_x_8314:
        /* <DEDUP_REMOVED lines=14> */
[----:B01----:R-:W-:Y:S05]  /*28a0*/  BRA `(.L_x_8344) ;  /* 0xffffe8b000007947 */ /* 0x003fea000383ffff */
.L_x_8321:
[----:B------:R-:W-:Y:S01]  /*28b0*/  IMAD.MOV.U32 R15, RZ, RZ, R26 ;  /* 0x000000ffff0f7224 */ /* 0x000fe200078e001a */
[----:B------:R-:W-:Y:S01]  /*28c0*/  MOV R16, 0x2910 ;  /* 0x0000291000107802 */ /* 0x000fe20000000f00 */
[----:B------:R-:W-:-:S02]  /*28d0*/  IMAD.MOV.U32 R14, RZ, RZ, 0x10 ;  /* 0x00000010ff0e7424 */ /* 0x000fc400078e00ff */
[----:B------:R-:W-:Y:S02]  /*28e0*/  IMAD.MOV.U32 R13, RZ, RZ, 0x1f ;  /* 0x0000001fff0d7424 */ /* 0x000fe400078e00ff */
[----:B------:R-:W-:Y:S02]  /*28f0*/  IMAD.MOV.U32 R12, RZ, RZ, -0x1 ;  /* 0xffffffffff0c7424 */ /* 0x000fe400078e00ff */
[----:B------:R-:W-:Y:S05]  /*2900*/  CALL.REL.NOINC `($__internal_157_$__cuda_sm70_shflsync_bfly_p) ;  /* 0x0000070000007944 */ /* 0x000fea0003c00000 */
[----:B-1----:R-:W-:Y:S01]  /*2910*/  IMAD.MOV.U32 R17, RZ, RZ, R13 ;  /* 0x000000ffff117224 */ /* 0x002fe200078e000d */
[----:B0-----:R-:W-:Y:S05]  /*2920*/  BRA `(.L_x_8345) ;  /* 0xffffee2000007947 */ /* 0x001fea000383ffff */
.L_x_8322:
[----:B------:R-:W-:Y:S01]  /*2930*/  IMAD.MOV.U32 R15, RZ, RZ, R24 ;  /* 0x000000ffff0f7224 */ /* 0x000fe200078e0018 */
[----:B------:R-:W-:Y:S01]  /*2940*/  MOV R16, 0x2990 ;  /* 0x0000299000107802 */ /* 0x000fe20000000f00 */
[----:B------:R-:W-:Y:S02]  /*2950*/  IMAD.MOV.U32 R14, RZ, RZ, 0x10 ;  /* 0x00000010ff0e7424 */ /* 0x000fe400078e00ff */
[----:B------:R-:W-:Y:S02]  /*2960*/  IMAD.MOV.U32 R13, RZ, RZ, 0x1f ;  /* 0x0000001fff0d7424 */ /* 0x000fe400078e00ff */
[----:B------:R-:W-:Y:S02]  /*2970*/  IMAD.MOV.U32 R12, RZ, RZ, -0x1 ;  /* 0xffffffffff0c7424 */ /* 0x000fe400078e00ff */
[----:B01----:R-:W-:Y:S05]  /*2980*/  CALL.REL.NOINC `($__internal_157_$__cuda_sm70_shflsync_bfly_p) ;  /* 0x0000068000007944 */ /* 0x003fea0003c00000 */
[----:B-1----:R-:W-:Y:S01]  /*2990*/  IMAD.MOV.U32 R27, RZ, RZ, R13 ;  /* 0x000000ffff1b7224 */ /* 0x002fe200078e000d */
[----:B------:R-:W-:Y:S01]  /*29a0*/  MOV R16, 0x2a00 ;  /* 0x00002a0000107802 */ /* 0x000fe20000000f00 */
[----:B0-----:R-:W-:-:S02]  /*29b0*/  IMAD.MOV.U32 R15, RZ, RZ, R18 ;  /* 0x000000ffff0f7224 */ /* 0x001fc400078e0012 */
[----:B------:R-:W-:Y:S02]  /*29c0*/  IMAD.MOV.U32 R14, RZ, RZ, 0x10 ;  /* 0x00000010ff0e7424 */ /* 0x000fe400078e00ff */
[----:B------:R-:W-:Y:S02]  /*29d0*/  IMAD.MOV.U32 R13, RZ, RZ, 0x1f ;  /* 0x0000001fff0d7424 */ /* 0x000fe400078e00ff */
[----:B------:R-:W-:Y:S02]  /*29e0*/  IMAD.MOV.U32 R12, RZ, RZ, -0x1 ;  /* 0xffffffffff0c7424 */ /* 0x000fe400078e00ff */
[----:B------:R-:W-:Y:S05]  /*29f0*/  CALL.REL.NOINC `($__internal_157_$__cuda_sm70_shflsync_bfly_p) ;  /* 0x0000061000007944 */ /* 0x000fea0003c00000 */
[----:B-1----:R-:W-:Y:S01]  /*2a00*/  IMAD.MOV.U32 R19, RZ, RZ, R13 ;  /* 0x000000ffff137224 */ /* 0x002fe200078e000d */
[----:B0-----:R-:W-:Y:S05]  /*2a10*/  BRA `(.L_x_8346) ;  /* 0xffffed6000007947 */ /* 0x001fea000383ffff */
.L_x_8323:
[----:B------:R-:W-:Y:S01]  /*2a20*/  IMAD.MOV.U32 R15, RZ, RZ, R17 ;  /* 0x000000ffff0f7224 */ /* 0x000fe200078e0011 */
[----:B------:R-:W-:Y:S01]  /*2a30*/  MOV R16, 0x2a80 ;  /* 0x00002a8000107802 */ /* 0x000fe20000000f00 */
[----:B------:R-:W-:Y:S02]  /*2a40*/  IMAD.MOV.U32 R14, RZ, RZ, 0x8 ;  /* 0x00000008ff0e7424 */ /* 0x000fe400078e00ff */
[----:B------:R-:W-:Y:S02]  /*2a50*/  IMAD.MOV.U32 R13, RZ, RZ, 0x1f ;  /* 0x0000001fff0d7424 */ /* 0x000fe400078e00ff */
[----:B------:R-:W-:-:S02]  /*2a60*/  IMAD.MOV.U32 R12, RZ, RZ, -0x1 ;  /* 0xffffffffff0c7424 */ /* 0x000fc400078e00ff */
[----:B0-23--:R-:W-:Y:S05]  /*2a70*/  CALL.REL.NOINC `($__internal_157_$__cuda_sm70_shflsync_bfly_p) ;  /* 0x0000059000007944 */ /* 0x00dfea0003c00000 */
[----:B------:R-:W-:Y:S01]  /*2a80*/  FSEL R27, R27, R24, P1 ;  /* 0x000000181b1b7208 */ /* 0x000fe20000800000 */
[----:B-1----:R-:W-:Y:S01]  /*2a90*/  IMAD.MOV.U32 R24, RZ, RZ, R13 ;  /* 0x000000ffff187224 */ /* 0x002fe200078e000d */
[----:B------:R-:W-:Y:S01]  /*2aa0*/  MOV R16, 0x2b00 ;  /* 0x00002b0000107802 */ /* 0x000fe20000000f00 */
[----:B0-----:R-:W-:-:S02]  /*2ab0*/  IMAD.MOV.U32 R14, RZ, RZ, 0x8 ;  /* 0x00000008ff0e7424 */ /* 0x001fc400078e00ff */
[----:B------:R-:W-:Y:S02]  /*2ac0*/  IMAD.MOV.U32 R13, RZ, RZ, 0x1f ;  /* 0x0000001fff0d7424 */ /* 0x000fe400078e00ff */
[----:B------:R-:W-:Y:S02]  /*2ad0*/  IMAD.MOV.U32 R12, RZ, RZ, -0x1 ;  /* 0xffffffffff0c7424 */ /* 0x000fe400078e00ff */
[----:B------:R-:W-:Y:S02]  /*2ae0*/  IMAD.MOV.U32 R15, RZ, RZ, R27 ;  /* 0x000000ffff0f7224 */ /* 0x000fe400078e001b */
[----:B------:R-:W-:Y:S05]  /*2af0*/  CALL.REL.NOINC `($__internal_157_$__cuda_sm70_shflsync_bfly_p) ;  /* 0x0000051000007944 */ /* 0x000fea0003c00000 */
[----:B------:R-:W-:Y:S01]  /*2b00*/  SEL R19, R19, R18, P1 ;  /* 0x0000001213137207 */ /* 0x000fe20000800000 */
[----:B-1----:R-:W-:Y:S01]  /*2b10*/  IMAD.MOV.U32 R18, RZ, RZ, R13 ;  /* 0x000000ffff127224 */ /* 0x002fe200078e000d */
[----:B------:R-:W-:Y:S01]  /*2b20*/  MOV R16, 0x2b80 ;  /* 0x00002b8000107802 */ /* 0x000fe20000000f00 */
[----:B0-----:R-:W-:Y:S02]  /*2b30*/  IMAD.MOV.U32 R14, RZ, RZ, 0x8 ;  /* 0x00000008ff0e7424 */ /* 0x001fe400078e00ff */
[----:B------:R-:W-:Y:S02]  /*2b40*/  IMAD.MOV.U32 R13, RZ, RZ, 0x1f ;  /* 0x0000001fff0d7424 */ /* 0x000fe400078e00ff */
[----:B------:R-:W-:-:S02]  /*2b50*/  IMAD.MOV.U32 R12, RZ, RZ, -0x1 ;  /* 0xffffffffff0c7424 */ /* 0x000fc400078e00ff */
[----:B------:R-:W-:Y:S02]  /*2b60*/  IMAD.MOV.U32 R15, RZ, RZ, R19 ;  /* 0x000000ffff0f7224 */ /* 0x000fe400078e0013 */
[----:B------:R-:W-:Y:S05]  /*2b70*/  CALL.REL.NOINC `($__internal_157_$__cuda_sm70_shflsync_bfly_p) ;  /* 0x0000049000007944 */ /* 0x000fea0003c00000 */
[----:B-1----:R-:W-:Y:S01]  /*2b80*/  IMAD.MOV.U32 R26, RZ, RZ, R13 ;  /* 0x000000ffff1a7224 */ /* 0x002fe200078e000d */
[----:B0-----:R-:W-:Y:S05]  /*2b90*/  BRA `(.L_x_8347) ;  /* 0xffffeca000007947 */ /* 0x001fea000383ffff */
.L_x_8324:
[----:B------:R-:W-:Y:S01]  /*2ba0*/  IMAD.MOV.U32 R15, RZ, RZ, R17 ;  /* 0x000000ffff0f7224 */ /* 0x000fe200078e0011 */
[----:B------:R-:W-:Y:S01]  /*2bb0*/  MOV R16, 0x2c00 ;  /* 0x00002c0000107802 */ /* 0x000fe20000000f00 */
[----:B------:R-:W-:Y:S02]  /*2bc0*/  IMAD.MOV.U32 R14, RZ, RZ, 0x4 ;  /* 0x00000004ff0e7424 */ /* 0x000fe400078e00ff */
[----:B------:R-:W-:Y:S02]  /*2bd0*/  IMAD.MOV.U32 R13, RZ, RZ, 0x1f ;  /* 0x0000001fff0d7424 */ /* 0x000fe400078e00ff */
[----:B------:R-:W-:Y:S02]  /*2be0*/  IMAD.MOV.U32 R12, RZ, RZ, -0x1 ;  /* 0xffffffffff0c7424 */ /* 0x000fe400078e00ff */
[----:B---3--:R-:W-:Y:S05]  /*2bf0*/  CALL.REL.NOINC `($__internal_157_$__cuda_sm70_shflsync_bfly_p) ;  /* 0x0000041000007944 */ /* 0x008fea0003c00000 */
[----:B-1----:R-:W-:Y:S01]  /*2c00*/  IMAD.MOV.U32 R24, RZ, RZ, R13 ;  /* 0x000000ffff187224 */ /* 0x002fe200078e000d */
[----:B0-----:R-:W-:Y:S05]  /*2c10*/  BRA `(.L_x_8348) ;  /* 0xffffec8000007947 */ /* 0x001fea000383ffff */
.L_x_8325:
        /* <DEDUP_REMOVED lines=16> */
.L_x_8326:
        /* <DEDUP_REMOVED lines=24> */
.L_x_8327:
        /* <DEDUP_REMOVED lines=8> */
.L_x_8328:
        /* <DEDUP_REMOVED lines=15> */
        .weak           $__internal_157_$__cuda_sm70_shflsync_bfly_p
        .type           $__internal_157_$__cuda_sm70_shflsync_bfly_p,@function
        .size           $__internal_157_$__cuda_sm70_shflsync_bfly_p,(.L_x_11101 - $__internal_157_$__cuda_sm70_shflsync_bfly_p)
$__internal_157_$__cuda_sm70_shflsync_bfly_p:
[----:B------:R-:W-:Y:S01]  /*3010*/  IMAD.MOV.U32 R28, RZ, RZ, R16 ;  /* 0x000000ffff1c7224 */ /* 0x000fe200078e0010 */
[----:B------:R-:W-:Y:S04]  /*3020*/  WARPSYNC R12 ;  /* 0x0000000c00007348 */ /* 0x000fe80003800000 */
[----:B------:R-:W-:Y:S01]  /*3030*/  IMAD.MOV.U32 R29, RZ, RZ, 0x0 ;  /* 0x00000000ff1d7424 */ /* 0x000fe200078e00ff */
[----:B------:R0:W1:Y:S03]  /*3040*/  SHFL.BFLY PT, R13, R15, R14, R13 ;  /* 0x0c00000e0f0d7389 */ /* 0x00006600000e000d */
[----:B------:R-:W-:Y:S05]  /*3050*/  RET.REL.NODEC R28 `(_ZN4vllm3moe10topkGatingILi10ELi320ELi4ELi4ELi32Ei6__halfLNS0_11ScoringFuncE0EEEvPKT5_PKbPfiPT4_PiiiibPKf) ;  /* 0xffffcfa01c007950 */ /* 0x000fea0003c3ffff */
.L_x_8353:
        /* <DEDUP_REMOVED lines=10> */
.L_x_11101:


//--------------------- .text._ZN4vllm3moe10topkGatingILi6ELi192ELi4ELi4ELi32Ei6__halfLNS0_11ScoringFuncE0EEEvPKT5_PKbPfiPT4_PiiiibPKf --------------------------
	.section	.text._ZN4vllm3moe10topkGatingILi6ELi192ELi4ELi4ELi32Ei6__halfLNS0_11ScoringFuncE0EEEvPKT5_PKbPfiPT4_PiiiibPKf,"ax",@progbits
	.sectioninfo	@"SHI_REGISTERS=32"
	.align	128
        .global         _ZN4vllm3moe10topkGatingILi6ELi192ELi4ELi4ELi32Ei6__halfLNS0_11ScoringFuncE0EEEvPKT5_PKbPfiPT4_PiiiibPKf
        .type           _ZN4vllm3moe10topkGatingILi6ELi192ELi4ELi4ELi32Ei6__halfLNS0_11ScoringFuncE0EEEvPKT5_PKbPfiPT4_PiiiibPKf,@function
        .size           _ZN4vllm3moe10topkGatingILi6ELi192ELi4ELi4ELi32Ei6__halfLNS0_11ScoringFuncE0EEEvPKT5_PKbPfiPT4_PiiiibPKf,(.L_x_11102 - _ZN4vllm3moe10topkGatingILi6ELi192ELi4ELi4ELi32Ei6__halfLNS0_11ScoringFuncE0EEEvPKT5_PKbPfiPT4_PiiiibPKf)
        .other          _ZN4vllm3moe10topkGatingILi6ELi192ELi4ELi4ELi32Ei6__halfLNS0_11ScoringFuncE0EEEvPKT5_PKbPfiPT4_PiiiibPKf,@"STO_CUDA_ENTRY STV_DEFAULT"
_ZN4vllm3moe10topkGatingILi6ELi192ELi4ELi4ELi32Ei6__halfLNS0_11ScoringFuncE0EEEvPKT5_PKbPfiPT4_PiiiibPKf:
.text._ZN4vllm3moe10topkGatingILi6ELi192ELi4ELi4ELi32Ei6__halfLNS0_11ScoringFuncE0EEEvPKT5_PKbPfiPT4_PiiiibPKf:
        /* <DEDUP_REMOVED lines=134> */
.L_x_8369:
        /* <DEDUP_REMOVED lines=26> */
.L_x_8386:
[----:B------:R-:W-:Y:S05]  /*0a00*/  BRA.DIV ~URZ, `(.L_x_8357) ;  /* 0x000012427f007947 */ /* 0x000fea000b800000 */
[----:B------:R2:W3:Y:S04]  /*0a10*/  SHFL.BFLY PT, R24, R17, 0x10, 0x1f ;  /* 0x0e001f0011187f89 */ /* 0x0004e800000e0000 */
[----:B------:R2:W4:Y:S02]  /*0a20*/  SHFL.BFLY PT, R22, R19, 0x10, 0x1f ;  /* 0x0e001f0013167f89 */ /* 0x00052400000e0000 */
.L_x_8387:
        /* <DEDUP_REMOVED lines=12> */
.L_x_8388:
[----:B-1----:R-:W-:-:S13]  /*0af0*/  FSETP.GEU.FTZ.AND P1, PT, R21, R26, PT ;  /* 0x0000001a1500720b */ /* 0x002fda0003f3e000 */
[----:B------:R-:W-:-:S04]  /*0b00*/  @P1 FSETP.NEU.FTZ.AND P3, PT, R21, R26, PT ;  /* 0x0000001a1500120b */ /* 0x000fc80003f7d000 */
[----:B---3--:R-:W-:-:S13]  /*0b10*/  @P1 ISETP.LT.AND P0, PT, R22, R19, !P3 ;  /* 0x000000131600120c */ /* 0x008fda0005f01270 */
[----:B0-----:R-:W-:Y:S01]  /*0b20*/  FSEL R21, R26, R21, P0 ;  /* 0x000000151a157208 */ /* 0x001fe20000000000 */
[----:B------:R-:W-:Y:S05]  /*0b30*/  BRA.DIV ~URZ, `(.L_x_8359) ;  /* 0x000013827f007947 */ /* 0x000fea000b800000 */
[----:B------:R0:W1:Y:S02]  /*0b40*/  SHFL.BFLY PT, R26, R21, 0x4, 0x1f ;  /* 0x0c801f00151a7f89 */ /* 0x00006400000e0000 */
.L_x_8389:
[----:B--2---:R-:W-:Y:S01]  /*0b50*/  FSEL R17, R24, R17, P0 ;  /* 0x0000001118117208 */ /* 0x004fe20000000000 */
[----:B------:R-:W-:Y:S05]  /*0b60*/  BRA.DIV ~URZ, `(.L_x_8360) ;  /* 0x000013d27f007947 */ /* 0x000fea000b800000 */
[----:B------:R-:W-:Y:S02]  /*0b70*/  SEL R19, R22, R19, P0 ;  /* 0x0000001316137207 */ /* 0x000fe40000000000 */
[----:B------:R2:W3:Y:S04]  /*0b80*/  SHFL.BFLY PT, R22, R17, 0x4, 0x1f ;  /* 0x0c801f0011167f89 */ /* 0x0004e800000e0000 */
[----:B------:R2:W4:Y:S02]  /*0b90*/  SHFL.BFLY PT, R24, R19, 0x4, 0x1f ;  /* 0x0c801f0013187f89 */ /* 0x00052400000e0000 */
.L_x_8390:
        /* <DEDUP_REMOVED lines=12> */
.L_x_8391:
[----:B-1----:R-:W-:-:S13]  /*0c60*/  FSETP.GEU.FTZ.AND P1, PT, R21, R22, PT ;  /* 0x000000161500720b */ /* 0x002fda0003f3e000 */
[----:B------:R-:W-:-:S04]  /*0c70*/  @P1 FSETP.NEU.FTZ.AND P3, PT, R21, R22, PT ;  /* 0x000000161500120b */ /* 0x000fc80003f7d000 */
[----:B---3--:R-:W-:-:S13]  /*0c80*/  @P1 ISETP.LT.AND P0, PT, R19, R26, !P3 ;  /* 0x0000001a1300120c */ /* 0x008fda0005f01270 */
[----:B------:R-:W-:Y:S01]  /*0c90*/  FSEL R22, R22, R21, P0 ;  /* 0x0000001516167208 */ /* 0x000fe20000000000 */
[----:B------:R-:W-:Y:S05]  /*0ca0*/  BRA.DIV ~URZ, `(.L_x_8362) ;  /* 0x000015127f007947 */ /* 0x000fea000b800000 */
[----:B0-----:R0:W1:Y:S02]  /*0cb0*/  SHFL.BFLY PT, R21, R22, 0x1, 0x1f ;  /* 0x0c201f0016157f89 */ /* 0x00106400000e0000 */
.L_x_8392:
[----:B--2---:R-:W-:Y:S01]  /*0cc0*/  FSEL R24, R24, R17, P0 ;  /* 0x0000001118187208 */ /* 0x004fe20000000000 */
[----:B------:R-:W-:Y:S05]  /*0cd0*/  BRA.DIV ~URZ, `(.L_x_8363) ;  /* 0x000015627f007947 */ /* 0x000fea000b800000 */
[----:B------:R-:W-:Y:S01]  /*0ce0*/  SEL R18, R19, R26, P0 ;  /* 0x0000001a13127207 */ /* 0x000fe20000000000 */
[----:B------:R2:W3:Y:S04]  /*0cf0*/  SHFL.BFLY PT, R17, R24, 0x1, 0x1f ;  /* 0x0c201f0018117f89 */ /* 0x0004e800000e0000 */
[----:B------:R2:W4:Y:S02]  /*0d00*/  SHFL.BFLY PT, R9, R18, 0x1, 0x1f ;  /* 0x0c201f0012097f89 */ /* 0x00052400000e0000 */
.L_x_8393:
        /* <DEDUP_REMOVED lines=27> */
.L_x_8365:
[----:B------:R-:W-:Y:S05]  /*0ec0*/  BSYNC B1 ;  /* 0x0000000000017941 */ /* 0x000fea0003800000 */
.L_x_8364:
        /* <DEDUP_REMOVED lines=20> */
.L_x_8368:
[----:B------:R-:W-:Y:S05]  /*1010*/  BSYNC B1 ;  /* 0x0000000000017941 */ /* 0x000fea0003800000 */
.L_x_8367:
[----:B012---:R-:W-:Y:S05]  /*1020*/  BRA `(.L_x_8369) ;  /* 0xfffff83000007947 */ /* 0x007fea000383ffff */
.L_x_8355:
[----:B------:R-:W-:Y:S02]  /*1030*/  IMAD.MOV.U32 R20, RZ, RZ, RZ ;  /* 0x000000ffff147224 */ /* 0x000fe400078e00ff */
.L_x_8382:
        /* <DEDUP_REMOVED lines=26> */
.L_x_8394:
[----:B------:R-:W-:Y:S05]  /*11e0*/  BRA.DIV ~URZ, `(.L_x_8371) ;  /* 0x000011c27f007947 */ /* 0x000fea000b800000 */
[----:B------:R2:W3:Y:S04]  /*11f0*/  SHFL.BFLY PT, R24, R17, 0x10, 0x1f ;  /* 0x0e001f0011187f89 */ /* 0x0004e800000e0000 */
[----:B------:R2:W4:Y:S02]  /*1200*/  SHFL.BFLY PT, R22, R19, 0x10, 0x1f ;  /* 0x0e001f0013167f89 */ /* 0x00052400000e0000 */
.L_x_8395:
        /* <DEDUP_REMOVED lines=12> */
.L_x_8396:
[----:B-1----:R-:W-:-:S13]  /*12d0*/  FSETP.GEU.FTZ.AND P1, PT, R21, R26, PT ;  /* 0x0000001a1500720b */ /* 0x002fda0003f3e000 */
[----:B------:R-:W-:-:S04]  /*12e0*/  @P1 FSETP.NEU.FTZ.AND P3, PT, R21, R26, PT ;  /* 0x0000001a1500120b */ /* 0x000fc80003f7d000 */
[----:B---3--:R-:W-:-:S13]  /*12f0*/  @P1 ISETP.LT.AND P0, PT, R22, R19, !P3 ;  /* 0x000000131600120c */ /* 0x008fda0005f01270 */
[----:B0-----:R-:W-:Y:S01]  /*1300*/  FSEL R21, R26, R21, P0 ;  /* 0x000000151a157208 */ /* 0x001fe20000000000 */
[----:B------:R-:W-:Y:S05]  /*1310*/  BRA.DIV ~URZ, `(.L_x_8373) ;  /* 0x000013027f007947 */ /* 0x000fea000b800000 */
[----:B------:R0:W1:Y:S02]  /*1320*/  SHFL.BFLY PT, R26, R21, 0x4, 0x1f ;  /* 0x0c801f00151a7f89 */ /* 0x00006400000e0000 */
.L_x_8397:
[----:B--2---:R-:W-:Y:S01]  /*1330*/  FSEL R17, R24, R17, P0 ;  /* 0x0000001118117208 */ /* 0x004fe20000000000 */
[----:B------:R-:W-:Y:S05]  /*1340*/  BRA.DIV ~URZ, `(.L_x_8374) ;  /* 0x000013527f007947 */ /* 0x000fea000b800000 */
[----:B------:R-:W-:Y:S02]  /*1350*/  SEL R19, R22, R19, P0 ;  /* 0x0000001316137207 */ /* 0x000fe40000000000 */
[----:B------:R2:W3:Y:S04]  /*1360*/  SHFL.BFLY PT, R22, R17, 0x4, 0x1f ;  /* 0x0c801f0011167f89 */ /* 0x0004e800000e0000 */
[----:B------:R2:W4:Y:S02]  /*1370*/  SHFL.BFLY PT, R24, R19, 0x4, 0x1f ;  /* 0x0c801f0013187f89 */ /* 0x00052400000e0000 */
.L_x_8398:
        /* <DEDUP_REMOVED lines=12> */
.L_x_8399:
[----:B-1----:R-:W-:-:S13]  /*1440*/  FSETP.GEU.FTZ.AND P1, PT, R21, R22, PT ;  /* 0x000000161500720b */ /* 0x002fda0003f3e000 */
[----:B------:R-:W-:-:S04]  /*1450*/  @P1 FSETP.NEU.FTZ.AND P3, PT, R21, R22, PT ;  /* 0x000000161500120b */ /* 0x000fc80003f7d000 */
[----:B---3--:R-:W-:-:S13]  /*1460*/  @P1 ISETP.LT.AND P0, PT, R19, R26, !P3 ;  /* 0x0000001a1300120c */ /* 0x008fda0005f01270 */
[----:B------:R-:W-:Y:S01]  /*1470*/  FSEL R22, R22, R21, P0 ;  /* 0x0000001516167208 */ /* 0x000fe20000000000 */
[----:B------:R-:W-:Y:S05]  /*1480*/  BRA.DIV ~URZ, `(.L_x_8376) ;  /* 0x000014927f007947 */ /* 0x000fea000b800000 */
[----:B0-----:R0:W1:Y:S02]  /*1490*/  SHFL.BFLY PT, R21, R22, 0x1, 0x1f ;  /* 0x0c201f0016157f89 */ /* 0x00106400000e0000 */
.L_x_8400:
[----:B--2---:R-:W-:Y:S01]  /*14a0*/  FSEL R24, R24, R17, P0 ;  /* 0x0000001118187208 */ /* 0x004fe20000000000 */
[----:B------:R-:W-:Y:S05]  /*14b0*/  BRA.DIV ~URZ, `(.L_x_8377) ;  /* 0x000014e27f007947 */ /* 0x000fea000b800000 */
[----:B------:R-:W-:Y:S01]  /*14c0*/  SEL R18, R19, R26, P0 ;  /* 0x0000001a13127207 */ /* 0x000fe20000000000 */
[----:B------:R2:W3:Y:S04]  /*14d0*/  SHFL.BFLY PT, R17, R24, 0x1, 0x1f ;  /* 0x0c201f0018117f89 */ /* 0x0004e800000e0000 */
[----:B------:R2:W4:Y:S02]  /*14e0*/  SHFL.BFLY PT, R9, R18, 0x1, 0x1f ;  /* 0x0c201f0012097f89 */ /* 0x00052400000e0000 */
.L_x_8401:
        /* <DEDUP_REMOVED lines=26> */
.L_x_8379:
[----:B------:R-:W-:Y:S05]  /*1690*/  BSYNC B1 ;  /* 0x0000000000017941 */ /* 0x000fea0003800000 */
.L_x_8378:
        /* <DEDUP_REMOVED lines=20> */
.L_x_8381:
[----:B------:R-:W-:Y:S05]  /*17e0*/  BSYNC B1 ;  /* 0x0000000000017941 */ /* 0x000fea0003800000 */
.L_x_8380:
[----:B012---:R-:W-:Y:S05]  /*17f0*/  BRA `(.L_x_8382) ;  /* 0xfffff84000007947 */ /* 0x007fea000383ffff */
.L_x_8366:
[----:B------:R-:W-:Y:S05]  /*1800*/  BSYNC B0 ;  /* 0x0000000000007941 */ /* 0x000fea0003800000 */
.L_x_8354:
        /* <DEDUP_REMOVED lines=18> */
.L_x_8384:
        /* <DEDUP_REMOVED lines=20> */
.L_x_8383:
        /* <DEDUP_REMOVED lines=11> */
.L_x_8385:
        /* <DEDUP_REMOVED lines=11> */
.L_x_8356:
[----:B------:R-:W-:Y:S01]  /*1bd0*/  IMAD.MOV.U32 R18, RZ, RZ, R21 ;  /* 0x000000ffff127224 */ /* 0x000fe200078e0015 */
[----:B------:R-:W-:Y:S01]  /*1be0*/  MOV R8, 0x1c30 ;  /* 0x00001c3000087802 */ /* 0x000fe20000000f00 */
[----:B------:R-:W-:Y:S02]  /*1bf0*/  IMAD.MOV.U32 R13, RZ, RZ, 0x10 ;  /* 0x00000010ff0d7424 */ /* 0x000fe400078e00ff */
[----:B------:R-:W-:Y:S02]  /*1c00*/  IMAD.MOV.U32 R12, RZ, RZ, 0x1f ;  /* 0x0000001fff0c7424 */ /* 0x000fe400078e00ff */
[----:B------:R-:W-:Y:S02]  /*1c10*/  IMAD.MOV.U32 R11, RZ, RZ, -0x1 ;  /* 0xffffffffff0b7424 */ /* 0x000fe400078e00ff */
[----:B------:R-:W-:Y:S05]  /*1c20*/  CALL.REL.NOINC `($__internal_158_$__cuda_sm70_shflsync_bfly_p) ;  /* 0x00000e6000007944 */ /* 0x000fea0003c00000 */
[----:B-1----:R-:W-:Y:S01]  /*1c30*/  IMAD.MOV.U32 R26, RZ, RZ, R11 ;  /* 0x000000ffff1a7224 */ /* 0x002fe200078e000b */
[----:B0-----:R-:W-:Y:S05]  /*1c40*/  BRA `(.L_x_8386) ;  /* 0xffffedb000007947 */ /* 0x001fea000383ffff */
.L_x_8357:
[----:B------:R-:W-:Y:S01]  /*1c50*/  IMAD.MOV.U32 R18, RZ, RZ, R17 ;  /* 0x000000ffff127224 */ /* 0x000fe200078e0011 */
[----:B------:R-:W-:Y:S01]  /*1c60*/  MOV R8, 0x1cb0 ;  /* 0x00001cb000087802 */ /* 0x000fe20000000f00 */
[----:B------:R-:W-:Y:S02]  /*1c70*/  IMAD.MOV.U32 R13, RZ, RZ, 0x10 ;  /* 0x00000010ff0d7424 */ /* 0x000fe400078e00ff */
[----:B------:R-:W-:-:S02]  /*1c80*/  IMAD.MOV.U32 R12, RZ, RZ, 0x1f ;  /* 0x0000001fff0c7424 */ /* 0x000fc400078e00ff */
[----:B------:R-:W-:Y:S02]  /*1c90*/  IMAD.MOV.U32 R11, RZ, RZ, -0x1 ;  /* 0xffffffffff0b7424 */ /* 0x000fe400078e00ff */
[----:B01----:R-:W-:Y:S05]  /*1ca0*/  CALL.REL.NOINC `($__internal_158_$__cuda_sm70_shflsync_bfly_p) ;  /* 0x00000de000007944 */ /* 0x003fea0003c00000 */
[----:B-1----:R-:W-:Y:S01]  /*1cb0*/  IMAD.MOV.U32 R24, RZ, RZ, R11 ;  /* 0x000000ffff187224 */ /* 0x002fe200078e000b */
[----:B------:R-:W-:Y:S01]  /*1cc0*/  MOV R8, 0x1d20 ;  /* 0x00001d2000087802 */ /* 0x000fe20000000f00 */
[----:B0-----:R-:W-:Y:S02]  /*1cd0*/  IMAD.MOV.U32 R18, RZ, RZ, R19 ;  /* 0x000000ffff127224 */ /* 0x001fe400078e0013 */
[----:B------:R-:W-:Y:S02]  /*1ce0*/  IMAD.MOV.U32 R13, RZ, RZ, 0x10 ;  /* 0x00000010ff0d7424 */ /* 0x000fe400078e00ff */
[----:B------:R-:W-:Y:S02]  /*1cf0*/  IMAD.MOV.U32 R12, RZ, RZ, 0x1f ;  /* 0x0000001fff0c7424 */ /* 0x000fe400078e00ff */
[----:B------:R-:W-:Y:S02]  /*1d00*/  IMAD.MOV.U32 R11, RZ, RZ, -0x1 ;  /* 0xffffffffff0b7424 */ /* 0x000fe400078e00ff */
[----:B------:R-:W-:Y:S05]  /*1d10*/  CALL.REL.NOINC `($__internal_158_$__cuda_sm70_shflsync_bfly_p) ;  /* 0x00000d7000007944 */ /* 0x000fea0003c00000 */
[----:B-1----:R-:W-:Y:S01]  /*1d20*/  IMAD.MOV.U32 R22, RZ, RZ, R11 ;  /* 0x000000ffff167224 */ /* 0x002fe200078e000b */
[----:B0-----:R-:W-:Y:S05]  /*1d30*/  BRA `(.L_x_8387) ;  /* 0xffffecf000007947 */ /* 0x001fea000383ffff */
.L_x_8358:
[----:B------:R-:W-:Y:S01]  /*1d40*/  IMAD.MOV.U32 R18, RZ, RZ, R21 ;  /* 0x000000ffff127224 */ /* 0x000fe200078e0015 */
[----:B------:R-:W-:Y:S01]  /*1d50*/  MOV R8, 0x1da0 ;  /* 0x00001da000087802 */ /* 0x000fe20000000f00 */
[----:B------:R-:W-:-:S02]  /*1d60*/  IMAD.MOV.U32 R13, RZ, RZ, 0x8 ;  /* 0x00000008ff0d7424 */ /* 0x000fc400078e00ff */
[----:B------:R-:W-:Y:S02]  /*1d70*/  IMAD.MOV.U32 R12, RZ, RZ, 0x1f ;  /* 0x0000001fff0c7424 */ /* 0x000fe400078e00ff */
[----:B------:R-:W-:Y:S02]  /*1d80*/  IMAD.MOV.U32 R11, RZ, RZ, -0x1 ;  /* 0xffffffffff0b7424 */ /* 0x000fe400078e00ff */
[----:B--23--:R-:W-:Y:S05]  /*1d90*/  CALL.REL.NOINC `($__internal_158_$__cuda_sm70_shflsync_bfly_p) ;  /* 0x00000cf000007944 */ /* 0x00cfea0003c00000 */
[----:B------:R-:W-:Y:S01]  /*1da0*/  FSEL R17, R24, R17, P1 ;  /* 0x0000001118117208 */ /* 0x000fe20000800000 */
[----:B-1----:R-:W-:Y:S01]  /*1db0*/  IMAD.MOV.U32 R26, RZ, RZ, R11 ;  /* 0x000000ffff1a7224 */ /* 0x002fe200078e000b */
[----:B------:R-:W-:Y:S01]  /*1dc0*/  MOV R8, 0x1e20 ;  /* 0x00001e2000087802 */ /* 0x000fe20000000f00 */
[----:B0-----:R-:W-:Y:S02]  /*1dd0*/  IMAD.MOV.U32 R13, RZ, RZ, 0x8 ;  /* 0x00000008ff0d7424 */ /* 0x001fe400078e00ff */
[----:B------:R-:W-:Y:S02]  /*1de0*/  IMAD.MOV.U32 R12, RZ, RZ, 0x1f ;  /* 0x0000001fff0c7424 */ /* 0x000fe400078e00ff */
[----:B------:R-:W-:Y:S02]  /*1df0*/  IMAD.MOV.U32 R11, RZ, RZ, -0x1 ;  /* 0xffffffffff0b7424 */ /* 0x000fe400078e00ff */
[----:B------:R-:W-:-:S02]  /*1e00*/  IMAD.MOV.U32 R18, RZ, RZ, R17 ;  /* 0x000000ffff127224 */ /* 0x000fc400078e0011 */
[----:B------:R-:W-:Y:S05]  /*1e10*/  CALL.REL.NOINC `($__internal_158_$__cuda_sm70_shflsync_bfly_p) ;  /* 0x00000c7000007944 */ /* 0x000fea0003c00000 */
[----:B------:R-:W-:Y:S01]  /*1e20*/  SEL R19, R22, R19, P1 ;  /* 0x0000001316137207 */ /* 0x000fe20000800000 */
[----:B-1----:R-:W-:Y:S01]  /*1e30*/  IMAD.MOV.U32 R24, RZ, RZ, R11 ;  /* 0x000000ffff187224 */ /* 0x002fe200078e000b */
[----:B------:R-:W-:Y:S01]  /*1e40*/  MOV R8, 0x1ea0 ;  /* 0x00001ea000087802 */ /* 0x000fe20000000f00 */
[----:B0-----:R-:W-:-:S02]  /*1e50*/  IMAD.MOV.U32 R13, RZ, RZ, 0x8 ;  /* 0x00000008ff0d7424 */ /* 0x001fc400078e00ff */
[----:B------:R-:W-:Y:S02]  /*1e60*/  IMAD.MOV.U32 R12, RZ, RZ, 0x1f ;  /* 0x0000001fff0c7424 */ /* 0x000fe400078e00ff */
[----:B------:R-:W-:Y:S02]  /*1e70*/  IMAD.MOV.U32 R11, RZ, RZ, -0x1 ;  /* 0xffffffffff0b7424 */ /* 0x000fe400078e00ff */
[----:B------:R-:W-:Y:S02]  /*1e80*/  IMAD.MOV.U32 R18, RZ, RZ, R19 ;  /* 0x000000ffff127224 */ /* 0x000fe400078e0013 */
[----:B------:R-:W-:Y:S05]  /*1e90*/  CALL.REL.NOINC `($__internal_158_$__cuda_sm70_shflsync_bfly_p) ;  /* 0x00000bf000007944 */ /* 0x000fea0003c00000 */
[----:B-1----:R-:W-:Y:S01]  /*1ea0*/  IMAD.MOV.U32 R22, RZ, RZ, R11 ;  /* 0x000000ffff167224 */ /* 0x002fe200078e000b */
[----:B0-----:R-:W-:Y:S05]  /*1eb0*/  BRA `(.L_x_8388) ;  /* 0xffffec3000007947 */ /* 0x001fea000383ffff */
.L_x_8359:
[----:B------:R-:W-:Y:S01]  /*1ec0*/  IMAD.MOV.U32 R18, RZ, RZ, R21 ;  /* 0x000000ffff127224 */ /* 0x000fe200078e0015 */
[----:B------:R-:W-:Y:S01]  /*1ed0*/  MOV R8, 0x1f20 ;  /* 0x00001f2000087802 */ /* 0x000fe20000000f00 */
[----:B------:R-:W-:Y:S02]  /*1ee0*/  IMAD.MOV.U32 R13, RZ, RZ, 0x4 ;  /* 0x00000004ff0d7424 */ /* 0x000fe400078e00ff */
[----:B------:R-:W-:Y:S02]  /*1ef0*/  IMAD.MOV.U32 R12, RZ, RZ, 0x1f ;  /* 0x0000001fff0c7424 */ /* 0x000fe400078e00ff */
[----:B------:R-:W-:-:S02]  /*1f00*/  IMAD.MOV.U32 R11, RZ, RZ, -0x1 ;  /* 0xffffffffff0b7424 */ /* 0x000fc400078e00ff */
[----:B--2---:R-:W-:Y:S05]  /*1f10*/  CALL.REL.NOINC `($__internal_158_$__cuda_sm70_shflsync_bfly_p) ;  /* 0x00000b7000007944 */ /* 0x004fea0003c00000 */
[----:B-1----:R-:W-:Y:S01]  /*1f20*/  IMAD.MOV.U32 R26, RZ, RZ, R11 ;  /* 0x000000ffff1a7224 */ /* 0x002fe200078e000b */
[----:B0-----:R-:W-:Y:S05]  /*1f30*/  BRA `(.L_x_8389) ;  /* 0xffffec1000007947 */ /* 0x001fea000383ffff */
.L_x_8360:
[----:B------:R-:W-:Y:S01]  /*1f40*/  IMAD.MOV.U32 R18, RZ, RZ, R17 ;  /* 0x000000ffff127224 */ /* 0x000fe200078e0011 */
[----:B------:R-:W-:Y:S01]  /*1f50*/  MOV R8, 0x1fa0 ;  /* 0x00001fa000087802 */ /* 0x000fe20000000f00 */
[----:B------:R-:W-:-:S02]  /*1f60*/  IMAD.MOV.U32 R13, RZ, RZ, 0x4 ;  /* 0x00000004ff0d7424 */ /* 0x000fc400078e00ff */
[----:B------:R-:W-:Y:S02]  /*1f70*/  IMAD.MOV.U32 R12, RZ, RZ, 0x1f ;  /* 0x0000001fff0c7424 */ /* 0x000fe400078e00ff */
[----:B------:R-:W-:Y:S02]  /*1f80*/  IMAD.MOV.U32 R11, RZ, RZ, -0x1 ;  /* 0xffffffffff0b7424 */ /* 0x000fe400078e00ff */
[----:B01----:R-:W-:Y:S05]  /*1f90*/  CALL.REL.NOINC `($__internal_158_$__cuda_sm70_shflsync_bfly_p) ;  /* 0x00000af000007944 */ /* 0x003fea0003c00000 */
[----:B------:R-:W-:Y:S01]  /*1fa0*/  SEL R19, R22, R19, P0 ;  /* 0x0000001316137207 */ /* 0x000fe20000000000 */
[----:B-1----:R-:W-:Y:S01]  /*1fb0*/  IMAD.MOV.U32 R22, RZ, RZ, R11 ;  /* 0x000000ffff167224 */ /* 0x002fe200078e000b */
[----:B------:R-:W-:Y:S01]  /*1fc0*/  MOV R8, 0x2020 ;  /* 0x0000202000087802 */ /* 0x000fe20000000f00 */
[----:B0-----:R-:W-:Y:S02]  /*1fd0*/  IMAD.MOV.U32 R13, RZ, RZ, 0x4 ;  /* 0x00000004ff0d7424 */ /* 0x001fe400078e00ff */
[----:B------:R-:W-:Y:S02]  /*1fe0*/  IMAD.MOV.U32 R12, RZ, RZ, 0x1f ;  /* 0x0000001fff0c7424 */ /* 0x000fe400078e00ff */
[----:B------:R-:W-:Y:S02]  /*1ff0*/  IMAD.MOV.U32 R11, RZ, RZ, -0x1 ;  /* 0xffffffffff0b7424 */ /* 0x000fe400078e00ff */
[----:B------:R-:W-:-:S02]  /*2000*/  IMAD.MOV.U32 R18, RZ, RZ, R19 ;  /* 0x000000ffff127224 */ /* 0x000fc400078e0013 */
[----:B------:R-:W-:Y:S05]  /*2010*/  CALL.REL.NOINC `($__internal_158_$__cuda_sm70_shflsync_bfly_p) ;  /* 0x00000a7000007944 */ /* 0x000fea0003c00000 */
[----:B-1----:R-:W-:Y:S01]  /*2020*/  IMAD.MOV.U32 R24, RZ, RZ, R11 ;  /* 0x000000ffff187224 */ /* 0x002fe200078e000b */
[----:B0-----:R-:W-:Y:S05]  /*2030*/  BRA `(.L_x_8390) ;  /* 0xffffeb6000007947 */ /* 0x001fea000383ffff */
.L_x_8361:
        /* <DEDUP_REMOVED lines=24> */
.L_x_8362:
[----:B------:R-:W-:Y:S01]  /*21c0*/  IMAD.MOV.U32 R18, RZ, RZ, R22 ;  /* 0x000000ffff127224 */ /* 0x000fe200078e0016 */
[----:B------:R-:W-:Y:S01]  /*21d0*/  MOV R8, 0x2220 ;  /* 0x0000222000087802 */ /* 0x000fe20000000f00 */
[----:B------:R-:W-:Y:S02]  /*21e0*/  IMAD.MOV.U32 R13, RZ, RZ, 0x1 ;  /* 0x00000001ff0d7424 */ /* 0x000fe400078e00ff */
[----:B------:R-:W-:Y:S02]  /*21f0*/  IMAD.MOV.U32 R12, RZ, RZ, 0x1f ;  /* 0x0000001fff0c7424 */ /* 0x000fe400078e00ff */
[----:B------:R-:W-:-:S02]  /*2200*/  IMAD.MOV.U32 R11, RZ, RZ, -0x1 ;  /* 0xffffffffff0b7424 */ /* 0x000fc400078e00ff */
[----:B0-2---:R-:W-:Y:S05]  /*2210*/  CALL.REL.NOINC `($__internal_158_$__cuda_sm70_shflsync_bfly_p) ;  /* 0x0000087000007944 */ /* 0x005fea0003c00000 */
[----:B-1----:R-:W-:Y:S01]  /*2220*/  IMAD.MOV.U32 R21, RZ, RZ, R11 ;  /* 0x000000ffff157224 */ /* 0x002fe200078e000b */
[----:B0-----:R-:W-:Y:S05]  /*2230*/  BRA `(.L_x_8392) ;  /* 0xffffea8000007947 */ /* 0x001fea000383ffff */
.L_x_8363:
[----:B------:R-:W-:Y:S01]  /*2240*/  IMAD.MOV.U32 R18, RZ, RZ, R24 ;  /* 0x000000ffff127224 */ /* 0x000fe200078e0018 */
[----:B------:R-:W-:Y:S01]  /*2250*/  MOV R8, 0x22a0 ;  /* 0x000022a000087802 */ /* 0x000fe20000000f00 */
[----:B------:R-:W-:-:S02]  /*2260*/  IMAD.MOV.U32 R13, RZ, RZ, 0x1 ;  /* 0x00000001ff0d7424 */ /* 0x000fc400078e00ff */
[----:B------:R-:W-:Y:S02]  /*2270*/  IMAD.MOV.U32 R12, RZ, RZ, 0x1f ;  /* 0x0000001fff0c7424 */ /* 0x000fe400078e00ff */
[----:B------:R-:W-:Y:S02]  /*2280*/  IMAD.MOV.U32 R11, RZ, RZ, -0x1 ;  /* 0xffffffffff0b7424 */ /* 0x000fe400078e00ff */
[----:B01----:R-:W-:Y:S05]  /*2290*/  CALL.REL.NOINC `($__internal_158_$__cuda_sm70_shflsync_bfly_p) ;  /* 0x000007f000007944 */ /* 0x003fea0003c00000 */
[----:B-1----:R-:W-:Y:S01]  /*22a0*/  IMAD.MOV.U32 R17, RZ, RZ, R11 ;  /* 0x000000ffff117224 */ /* 0x002fe200078e000b */
[----:B0-----:R-:W-:Y:S01]  /*22b0*/  SEL R18, R19, R26, P0 ;  /* 0x0000001a13127207 */ /* 0x001fe20000000000 */
[----:B------:R-:W-:Y:S01]  /*22c0*/  IMAD.MOV.U32 R13, RZ, RZ, 0x1 ;  /* 0x00000001ff0d7424 */ /* 0x000fe200078e00ff */
[----:B------:R-:W-:Y:S01]  /*22d0*/  MOV R8, 0x2310 ;  /* 0x0000231000087802 */ /* 0x000fe20000000f00 */
[----:B------:R-:W-:Y:S02]  /*22e0*/  IMAD.MOV.U32 R12, RZ, RZ, 0x1f ;  /* 0x0000001fff0c7424 */ /* 0x000fe400078e00ff */
[----:B------:R-:W-:Y:S02]  /*22f0*/  IMAD.MOV.U32 R11, RZ, RZ, -0x1 ;  /* 0xffffffffff0b7424 */ /* 0x000fe400078e00ff */
[----:B------:R-:W-:Y:S05]  /*2300*/  CALL.REL.NOINC `($__internal_158_$__cuda_sm70_shflsync_bfly_p) ;  /* 0x0000078000007944 */ /* 0x000fea0003c00000 */
[----:B-1----:R-:W-:Y:S01]  /*2310*/  IMAD.MOV.U32 R9, RZ, RZ, R11 ;  /* 0x000000ffff097224 */ /* 0x002fe200078e000b */
[----:B0-----:R-:W-:Y:S05]  /*2320*/  BRA `(.L_x_8393) ;  /* 0xffffe9e000007947 */ /* 0x001fea000383ffff */
.L_x_8370:
[----:B------:R-:W-:Y:S01]  /*2330*/  IMAD.MOV.U32 R18, RZ, RZ, R21 ;  /* 0x000000ffff127224 */ /* 0x000fe200078e0015 */
[----:B------:R-:W-:Y:S01]  /*2340*/  MOV R8, 0x2390 ;  /* 0x0000239000087802 */ /* 0x000fe20000000f00 */
[----:B------:R-:W-:-:S02]  /*2350*/  IMAD.MOV.U32 R13, RZ, RZ, 0x10 ;  /* 0x00000010ff0d7424 */ /* 0x000fc400078e00ff */
[----:B------:R-:W-:Y:S02]  /*2360*/  IMAD.MOV.U32 R12, RZ, RZ, 0x1f ;  /* 0x0000001fff0c7424 */ /* 0x000fe400078e00ff */
[----:B------:R-:W-:Y:S02]  /*2370*/  IMAD.MOV.U32 R11, RZ, RZ, -0x1 ;  /* 0xffffffffff0b7424 */ /* 0x000fe400078e00ff */
[----:B------:R-:W-:Y:S05]  /*2380*/  CALL.REL.NOINC `($__internal_158_$__cuda_sm70_shflsync_bfly_p) ;  /* 0x0000070000007944 */ /* 0x000fea0003c00000 */
[----:B-1----:R-:W-:Y:S01]  /*2390*/  IMAD.MOV.U32 R26, RZ, RZ, R11 ;  /* 0x000000ffff1a7224 */ /* 0x002fe200078e000b */
[----:B0-----:R-:W-:Y:S05]  /*23a0*/  BRA `(.L_x_8394) ;  /* 0xffffee3000007947 */ /* 0x001fea000383ffff */
.L_x_8371:
[----:B------:R-:W-:Y:S01]  /*23b0*/  IMAD.MOV.U32 R18, RZ, RZ, R17 ;  /* 0x000000ffff127224 */ /* 0x000fe200078e0011 */
[----:B------:R-:W-:Y:S01]  /*23c0*/  MOV R8, 0x2410 ;  /* 0x0000241000087802 */ /* 0x000fe20000000f00 */
[----:B------:R-:W-:Y:S02]  /*23d0*/  IMAD.MOV.U32 R13, RZ, RZ, 0x10 ;  /* 0x00000010ff0d7424 */ /* 0x000fe400078e00ff */
[----:B------:R-:W-:Y:S02]  /*23e0*/  IMAD.MOV.U32 R12, RZ, RZ, 0x1f ;  /* 0x0000001fff0c7424 */ /* 0x000fe400078e00ff */
[----:B------:R-:W-:Y:S02]  /*23f0*/  IMAD.MOV.U32 R11, RZ, RZ, -0x1 ;  /* 0xffffffffff0b7424 */ /* 0x000fe400078e00ff */
[----:B01----:R-:W-:Y:S05]  /*2400*/  CALL.REL.NOINC `($__internal_158_$__cuda_sm70_shflsync_bfly_p) ;  /* 0x0000068000007944 */ /* 0x003fea0003c00000 */
[----:B-1----:R-:W-:Y:S01]  /*2410*/  IMAD.MOV.U32 R24, RZ, RZ, R11 ;  /* 0x000000ffff187224 */ /* 0x002fe200078e000b */
[----:B------:R-:W-:Y:S01]  /*2420*/  MOV R8, 0x2480 ;  /* 0x0000248000087802 */ /* 0x000fe20000000f00 */
[----:B0-----:R-:W-:-:S02]  /*2430*/  IMAD.MOV.U32 R18, RZ, RZ, R19 ;  /* 0x000000ffff127224 */ /* 0x001fc400078e0013 */
[----:B------:R-:W-:Y:S02]  /*2440*/  IMAD.MOV.U32 R13, RZ, RZ, 0x10 ;  /* 0x00000010ff0d7424 */ /* 0x000fe400078e00ff */
[----:B------:R-:W-:Y:S02]  /*2450*/  IMAD.MOV.U32 R12, RZ, RZ, 0x1f ;  /* 0x0000001fff0c7424 */ /* 0x000fe400078e00ff */
[----:B------:R-:W-:Y:S02]  /*2460*/  IMAD.MOV.U32 R11, RZ, RZ, -0x1 ;  /* 0xffffffffff0b7424 */ /* 0x000fe400078e00ff */
[----:B------:R-:W-:Y:S05]  /*2470*/  CALL.REL.NOINC `($__internal_158_$__cuda_sm70_shflsync_bfly_p) ;  /* 0x0000061000007944 */ /* 0x000fea0003c00000 */
[----:B-1----:R-:W-:Y:S01]  /*2480*/  IMAD.MOV.U32 R22, RZ, RZ, R11 ;  /* 0x000000ffff167224 */ /* 0x002fe200078e000b */
[----:B0-----:R-:W-:Y:S05]  /*2490*/  BRA `(.L_x_8395) ;  /* 0xffffed7000007947 */ /* 0x001fea000383ffff */
.L_x_8372:
[----:B------:R-:W-:Y:S01]  /*24a0*/  IMAD.MOV.U32 R18, RZ, RZ, R21 ;  /* 0x000000ffff127224 */ /* 0x000fe200078e0015 */
[----:B------:R-:W-:Y:S01]  /*24b0*/  MOV R8, 0x2500 ;  /* 0x0000250000087802 */ /* 0x000fe20000000f00 */
[----:B------:R-:W-:Y:S02]  /*24c0*/  IMAD.MOV.U32 R13, RZ, RZ, 0x8 ;  /* 0x00000008ff0d7424 */ /* 0x000fe400078e00ff */
[----:B------:R-:W-:Y:S02]  /*24d0*/  IMAD.MOV.U32 R12, RZ, RZ, 0x1f ;  /* 0x0000001fff0c7424 */ /* 0x000fe400078e00ff */
[----:B------:R-:W-:-:S02]  /*24e0*/  IMAD.MOV.U32 R11, RZ, RZ, -0x1 ;  /* 0xffffffffff0b7424 */ /* 0x000fc400078e00ff */
[----:B--23--:R-:W-:Y:S05]  /*24f0*/  CALL.REL.NOINC `($__internal_158_$__cuda_sm70_shflsync_bfly_p) ;  /* 0x0000059000007944 */ /* 0x00cfea0003c00000 */
[----:B------:R-:W-:Y:S01]  /*2500*/  FSEL R17, R24, R17, P1 ;  /* 0x0000001118117208 */ /* 0x000fe20000800000 */
[----:B-1----:R-:W-:Y:S01]  /*2510*/  IMAD.MOV.U32 R26, RZ, RZ, R11 ;  /* 0x000000ffff1a7224 */ /* 0x002fe200078e000b */
[----:B------:R-:W-:Y:S01]  /*2520*/  MOV R8, 0x2580 ;  /* 0x0000258000087802 */ /* 0x000fe20000000f00 */
[----:B0-----:R-:W-:-:S02]  /*2530*/  IMAD.MOV.U32 R13, RZ, RZ, 0x8 ;  /* 0x00000008ff0d7424 */ /* 0x001fc400078e00ff */
[----:B------:R-:W-:Y:S02]  /*2540*/  IMAD.MOV.U32 R12, RZ, RZ, 0x1f ;  /* 0x0000001fff0c7424 */ /* 0x000fe400078e00ff */
[----:B------:R-:W-:Y:S02]  /*2550*/  IMAD.MOV.U32 R11, RZ, RZ, -0x1 ;  /* 0xffffffffff0b7424 */ /* 0x000fe400078e00ff */
[----:B------:R-:W-:Y:S02]  /*2560*/  IMAD.MOV.U32 R18, RZ, RZ, R17 ;  /* 0x000000ffff127224 */ /* 0x000fe400078e0011 */
[----:B------:R-:W-:Y:S05]  /*2570*/  CALL.REL.NOINC `($__internal_158_$__cuda_sm70_shflsync_bfly_p) ;  /* 0x0000051000007944 */ /* 0x000fea0003c00000 */
[----:B------:R-:W-:Y:S01]  /*2580*/  SEL R19, R22, R19, P1 ;  /* 0x0000001316137207 */ /* 0x000fe20000800000 */
[----:B-1----:R-:W-:Y:S01]  /*2590*/  IMAD.MOV.U32 R24, RZ, RZ, R11 ;  /* 0x000000ffff187224 */ /* 0x002fe200078e000b */
[----:B------:R-:W-:Y:S01]  /*25a0*/  MOV R8, 0x2600 ;  /* 0x0000260000087802 */ /* 0x000fe20000000f00 */
[----:B0-----:R-:W-:Y:S02]  /*25b0*/  IMAD.MOV.U32 R13, RZ, RZ, 0x8 ;  /* 0x00000008ff0d7424 */ /* 0x001fe400078e00ff */
[----:B------:R-:W-:Y:S02]  /*25c0*/  IMAD.MOV.U32 R12, RZ, RZ, 0x1f ;  /* 0x0000001fff0c7424 */ /* 0x000fe400078e00ff */
[----:B------:R-:W-:-:S02]  /*25d0*/  IMAD.MOV.U32 R11, RZ, RZ, -0x1 ;  /* 0xffffffffff0b7424 */ /* 0x000fc400078e00ff */
[----:B------:R-:W-:Y:S02]  /*25e0*/  IMAD.MOV.U32 R18, RZ, RZ, R19 ;  /* 0x000000ffff127224 */ /* 0x000fe400078e0013 */
[----:B------:R-:W-:Y:S05]  /*25f0*/  CALL.REL.NOINC `($__internal_158_$__cuda_sm70_shflsync_bfly_p) ;  /* 0x0000049000007944 */ /* 0x000fea0003c00000 */
[----:B-1----:R-:W-:Y:S01]  /*2600*/  IMAD.MOV.U32 R22, RZ, RZ, R11 ;  /* 0x000000ffff167224 */ /* 0x002fe200078e000b */
[----:B0-----:R-:W-:Y:S05]  /*2610*/  BRA `(.L_x_8396) ;  /* 0xffffecb000007947 */ /* 0x001fea000383ffff */
.L_x_8373:
[----:B------:R-:W-:Y:S01]  /*2620*/  IMAD.MOV.U32 R18, RZ, RZ, R21 ;  /* 0x000000ffff127224 */ /* 0x000fe200078e0015 */
[----:B------:R-:W-:Y:S01]  /*2630*/  MOV R8, 0x2680 ;  /* 0x0000268000087802 */ /* 0x000fe20000000f00 */
[----:B------:R-:W-:Y:S02]  /*2640*/  IMAD.MOV.U32 R13, RZ, RZ, 0x4 ;  /* 0x00000004ff0d7424 */ /* 0x000fe400078e00ff */
[----:B------:R-:W-:Y:S02]  /*2650*/  IMAD.MOV.U32 R12, RZ, RZ, 0x1f ;  /* 0x0000001fff0c7424 */ /* 0x000fe400078e00ff */
[----:B------:R-:W-:Y:S02]  /*2660*/  IMAD.MOV.U32 R11, RZ, RZ, -0x1 ;  /* 0xffffffffff0b7424 */ /* 0x000fe400078e00ff */
[----:B--2---:R-:W-:Y:S05]  /*2670*/  CALL.REL.NOINC `($__internal_158_$__cuda_sm70_shflsync_bfly_p) ;  /* 0x0000041000007944 */ /* 0x004fea0003c00000 */
[----:B-1----:R-:W-:Y:S01]  /*2680*/  IMAD.MOV.U32 R26, RZ, RZ, R11 ;  /* 0x000000ffff1a7224 */ /* 0x002fe200078e000b */
[----:B0-----:R-:W-:Y:S05]  /*2690*/  BRA `(.L_x_8397) ;  /* 0xffffec9000007947 */ /* 0x001fea000383ffff */
.L_x_8374:
        /* <DEDUP_REMOVED lines=16> */
.L_x_8375:
        /* <DEDUP_REMOVED lines=24> */
.L_x_8376:
        /* <DEDUP_REMOVED lines=8> */
.L_x_8377:
        /* <DEDUP_REMOVED lines=15> */
        .weak           $__internal_158_$__cuda_sm70_shflsync_bfly_p
        .type           $__internal_158_$__cuda_sm70_shflsync_bfly_p,@function
        .size           $__internal_158_$__cuda_sm70_shflsync_bfly_p,(.L_x_11102 - $__internal_158_$__cuda_sm70_shflsync_bfly_p)
$__internal_158_$__cuda_sm70_shflsync_bfly_p:
[----:B------:R-:W-:Y:S01]  /*2a90*/  IMAD.MOV.U32 R9, RZ, RZ, 0x0 ;  /* 0x00000000ff097424 */ /* 0x000fe200078e00ff */
[----:B------:R-:W-:Y:S04]  /*2aa0*/  WARPSYNC R11 ;  /* 0x0000000b00007348 */ /* 0x000fe80003800000 */
[----:B------:R0:W1:Y:S01]  /*2ab0*/  SHFL.BFLY PT, R11, R18, R13, R12 ;  /* 0x0c00000d120b7389 */ /* 0x00006200000e000c */
[----:B------:R-:W-:Y:S05]  /*2ac0*/  RET.REL.NODEC R8 `(_ZN4vllm3moe10topkGatingILi6ELi192ELi4ELi4ELi32Ei6__halfLNS0_11ScoringFuncE0EEEvPKT5_PKbPfiPT4_PiiiibPKf) ;  /* 0xffffd53008007950 */ /* 0x000fea0003c3ffff */
.L_x_8402:
        /* <DEDUP_REMOVED lines=11> */
.L_x_11102:


//--------------------- .text._ZN4vllm3moe10topkGatingILi16ELi512ELi4ELi16ELi32Ei6__halfLNS0_11ScoringFuncE0EEEvPKT5_PKbPfiPT4_PiiiibPKf --------------------------
	.section	.text._ZN4vllm3moe10topkGatingILi16ELi512ELi4ELi16ELi32Ei6__halfLNS0_11ScoringFuncE0EEEvPKT5_PKbPfiPT4_PiiiibPKf,"ax",@progbits
	.sectioninfo	@"SHI_REGISTERS=40"
	.align	128
        .global         _ZN4vllm3moe10topkGatingILi16ELi512ELi4ELi16ELi32Ei6__halfLNS0_11ScoringFuncE0EEEvPKT5_PKbPfiPT4_PiiiibPKf
        .type           _ZN4vllm3moe10topkGatingILi16ELi512ELi4ELi16ELi32Ei6__halfLNS0_11ScoringFuncE0EEEvPKT5_PKbPfiPT4_PiiiibPKf,@function
        .size           _ZN4vllm3moe10topkGatingILi16ELi512ELi4ELi16ELi32Ei6__halfLNS0_11ScoringFuncE0EEEvPKT5_PKbPfiPT4_PiiiibPKf,(.L_x_11103 - _ZN4vllm3moe10topkGatingILi16ELi512ELi4ELi16ELi32Ei6__halfLNS0_11ScoringFuncE0EEEvPKT5_PKbPfiPT4_PiiiibPKf)
        .other          _ZN4vllm3moe10topkGatingILi16ELi512ELi4ELi16ELi32Ei6__halfLNS0_11ScoringFuncE0EEEvPKT5_PKbPfiPT4_PiiiibPKf,@"STO_CUDA_ENTRY STV_DEFAULT"
_ZN4vllm3moe10topkGatingILi16ELi512ELi4ELi16ELi32Ei6__halfLNS0_11ScoringFuncE0EEEvPKT5_PKbPfiPT4_PiiiibPKf:
.text._ZN4vllm3moe10topkGatingILi16ELi512ELi4ELi16ELi32Ei6__halfLNS0_11ScoringFuncE0EEEvPKT5_PKbPfiPT4_PiiiibPKf:
        /* <DEDUP_REMOVED lines=233> */
.L_x_8403:
[----:B------:R0:W-:Y:S04]  /*0e90*/  STL.128 [R1], R4 ;  /* 0x0000000401007387 */ /* 0x0001e80000100c00 */
[----:B------:R0:W-:Y:S04]  /*0ea0*/  STL.128 [R1+0x10], R8 ;  /* 0x0000100801007387 */ /* 0x0001e80000100c00 */
[----:B------:R0:W-:Y:S04]  /*0eb0*/  STL.128 [R1+0x20], R12 ;  /* 0x0000200c01007387 */ /* 0x0001e80000100c00 */
[----:B------:R0:W-:Y:S02]  /*0ec0*/  STL.128 [R1+0x30], R16 ;  /* 0x0000301001007387 */ /* 0x0001e40000100c00 */
.L_x_8404:
        /* <DEDUP_REMOVED lines=9> */
.L_x_8420:
        /* <DEDUP_REMOVED lines=67> */
.L_x_8437:
[----:B------:R-:W-:Y:S05]  /*1390*/  BRA.DIV ~URZ, `(.L_x_8408) ;  /* 0x000014e27f007947 */ /* 0x000fea000b800000 */
[----:B------:R2:W3:Y:S04]  /*13a0*/  SHFL.BFLY PT, R26, R25, 0x10, 0x1f ;  /* 0x0e001f00191a7f89 */ /* 0x0004e800000e0000 */
[----:B------:R2:W4:Y:S02]  /*13b0*/  SHFL.BFLY PT, R20, R21, 0x10, 0x1f ;  /* 0x0e001f0015147f89 */ /* 0x00052400000e0000 */
.L_x_8438:
        /* <DEDUP_REMOVED lines=12> */
.L_x_8439:
[----:B--2---:R-:W-:-:S13]  /*1480*/  FSETP.GEU.FTZ.AND P1, PT, R24, R25, PT ;  /* 0x000000191800720b */ /* 0x004fda0003f3e000 */
[----:B------:R-:W-:-:S04]  /*1490*/  @P1 FSETP.NEU.FTZ.AND P2, PT, R24, R25, PT ;  /* 0x000000191800120b */ /* 0x000fc80003f5d000 */
[----:B---3--:R-:W-:-:S13]  /*14a0*/  @P1 ISETP.LT.AND P0, PT, R21, R20, !P2 ;  /* 0x000000141500120c */ /* 0x008fda0005701270 */
[----:B-1----:R-:W-:Y:S01]  /*14b0*/  FSEL R24, R25, R24, P0 ;  /* 0x0000001819187208 */ /* 0x002fe20000000000 */
[----:B------:R-:W-:Y:S05]  /*14c0*/  BRA.DIV ~URZ, `(.L_x_8410) ;  /* 0x000016227f007947 */ /* 0x000fea000b800000 */
[----:B------:R1:W2:Y:S02]  /*14d0*/  SHFL.BFLY PT, R25, R24, 0x4, 0x1f ;  /* 0x0c801f0018197f89 */ /* 0x0002a400000e0000 */
.L_x_8440:
[----:B0-----:R-:W-:Y:S01]  /*14e0*/  FSEL R27, R27, R26, P0 ;  /* 0x0000001a1b1b7208 */ /* 0x001fe20000000000 */
[----:B------:R-:W-:Y:S05]  /*14f0*/  BRA.DIV ~URZ, `(.L_x_8411) ;  /* 0x000016727f007947 */ /* 0x000fea000b800000 */
[----:B------:R-:W-:Y:S01]  /*1500*/  SEL R21, R21, R20, P0 ;  /* 0x0000001415157207 */ /* 0x000fe20000000000 */
[----:B------:R0:W3:Y:S04]  /*1510*/  SHFL.BFLY PT, R26, R27, 0x4, 0x1f ;  /* 0x0c801f001b1a7f89 */ /* 0x0000e800000e0000 */
[----:B------:R0:W4:Y:S02]  /*1520*/  SHFL.BFLY PT, R20, R21, 0x4, 0x1f ;  /* 0x0c801f0015147f89 */ /* 0x00012400000e0000 */
.L_x_8441:
        /* <DEDUP_REMOVED lines=12> */
.L_x_8442:
[----:B-1----:R-:W-:-:S13]  /*15f0*/  FSETP.GEU.FTZ.AND P1, PT, R24, R25, PT ;  /* 0x000000191800720b */ /* 0x002fda0003f3e000 */
[----:B------:R-:W-:-:S04]  /*1600*/  @P1 FSETP.NEU.FTZ.AND P2, PT, R24, R25, PT ;  /* 0x000000191800120b */ /* 0x000fc80003f5d000 */
[----:B---3--:R-:W-:-:S13]  /*1610*/  @P1 ISETP.LT.AND P0, PT, R21, R20, !P2 ;  /* 0x000000141500120c */ /* 0x008fda0005701270 */
[----:B0-----:R-:W-:Y:S01]  /*1620*/  FSEL R24, R25, R24, P0 ;  /* 0x0000001819187208 */ /* 0x001fe20000000000 */
[----:B------:R-:W-:Y:S05]  /*1630*/  BRA.DIV ~URZ, `(.L_x_8413) ;  /* 0x000017b27f007947 */ /* 0x000fea000b800000 */
[----:B------:R0:W1:Y:S02]  /*1640*/  SHFL.BFLY PT, R25, R24, 0x1, 0x1f ;  /* 0x0c201f0018197f89 */ /* 0x00006400000e0000 */
.L_x_8443:
[----:B--2---:R-:W-:Y:S01]  /*1650*/  FSEL R26, R26, R27, P0 ;  /* 0x0000001b1a1a7208 */ /* 0x004fe20000000000 */
[----:B------:R-:W-:Y:S05]  /*1660*/  BRA.DIV ~URZ, `(.L_x_8414) ;  /* 0x000018027f007947 */ /* 0x000fea000b800000 */
[----:B------:R-:W-:Y:S02]  /*1670*/  SEL R31, R21, R20, P0 ;  /* 0x00000014151f7207 */ /* 0x000fe40000000000 */
[----:B------:R2:W3:Y:S04]  /*1680*/  SHFL.BFLY PT, R21, R26, 0x1, 0x1f ;  /* 0x0c201f001a157f89 */ /* 0x0004e800000e0000 */
[----:B------:R2:W4:Y:S02]  /*1690*/  SHFL.BFLY PT, R20, R31, 0x1, 0x1f ;  /* 0x0c201f001f147f89 */ /* 0x00052400000e0000 */
.L_x_8444:
        /* <DEDUP_REMOVED lines=27> */
.L_x_8416:
[----:B------:R-:W-:Y:S05]  /*1850*/  BSYNC B1 ;  /* 0x0000000000017941 */ /* 0x000fea0003800000 */
.L_x_8415:
        /* <DEDUP_REMOVED lines=20> */
.L_x_8419:
[----:B------:R-:W-:Y:S05]  /*19a0*/  BSYNC B1 ;  /* 0x0000000000017941 */ /* 0x000fea0003800000 */
.L_x_8418:
[----:B0-----:R-:W-:Y:S05]  /*19b0*/  BRA `(.L_x_8420) ;  /* 0xfffff5a000007947 */ /* 0x001fea000383ffff */
.L_x_8406:
[----:B------:R-:W-:Y:S02]  /*19c0*/  IMAD.MOV.U32 R34, RZ, RZ, RZ ;  /* 0x000000ffff227224 */ /* 0x000fe400078e00ff */
.L_x_8433:
        /* <DEDUP_REMOVED lines=67> */
.L_x_8445:
[----:B------:R-:W-:Y:S05]  /*1e00*/  BRA.DIV ~URZ, `(.L_x_8422) ;  /* 0x000011d27f007947 */ /* 0x000fea000b800000 */
[----:B------:R2:W3:Y:S04]  /*1e10*/  SHFL.BFLY PT, R24, R21, 0x10, 0x1f ;  /* 0x0e001f0015187f89 */ /* 0x0004e800000e0000 */
[----:B------:R2:W4:Y:S02]  /*1e20*/  SHFL.BFLY PT, R26, R25, 0x10, 0x1f ;  /* 0x0e001f00191a7f89 */ /* 0x00052400000e0000 */
.L_x_8446:
        /* <DEDUP_REMOVED lines=12> */
.L_x_8447:
[----:B--2---:R-:W-:-:S13]  /*1ef0*/  FSETP.GEU.FTZ.AND P1, PT, R20, R21, PT ;  /* 0x000000151400720b */ /* 0x004fda0003f3e000 */
[----:B------:R-:W-:-:S04]  /*1f00*/  @P1 FSETP.NEU.FTZ.AND P2, PT, R20, R21, PT ;  /* 0x000000151400120b */ /* 0x000fc80003f5d000 */
[----:B---3--:R-:W-:-:S13]  /*1f10*/  @P1 ISETP.LT.AND P0, PT, R25, R26, !P2 ;  /* 0x0000001a1900120c */ /* 0x008fda0005701270 */
[----:B-1----:R-:W-:Y:S01]  /*1f20*/  FSEL R20, R21, R20, P0 ;  /* 0x0000001415147208 */ /* 0x002fe20000000000 */
[----:B------:R-:W-:Y:S05]  /*1f30*/  BRA.DIV ~URZ, `(.L_x_8424) ;  /* 0x000013127f007947 */ /* 0x000fea000b800000 */
[----:B------:R1:W2:Y:S02]  /*1f40*/  SHFL.BFLY PT, R21, R20, 0x4, 0x1f ;  /* 0x0c801f0014157f89 */ /* 0x0002a400000e0000 */
.L_x_8448:
[----:B0-----:R-:W-:Y:S01]  /*1f50*/  FSEL R24, R27, R24, P0 ;  /* 0x000000181b187208 */ /* 0x001fe20000000000 */
[----:B------:R-:W-:Y:S05]  /*1f60*/  BRA.DIV ~URZ, `(.L_x_8425) ;  /* 0x000013627f007947 */ /* 0x000fea000b800000 */
[----:B------:R-:W-:Y:S01]  /*1f70*/  SEL R26, R25, R26, P0 ;  /* 0x0000001a191a7207 */ /* 0x000fe20000000000 */
[----:B------:R0:W3:Y:S04]  /*1f80*/  SHFL.BFLY PT, R27, R24, 0x4, 0x1f ;  /* 0x0c801f00181b7f89 */ /* 0x0000e800000e0000 */
[----:B------:R0:W4:Y:S02]  /*1f90*/  SHFL.BFLY PT, R25, R26, 0x4, 0x1f ;  /* 0x0c801f001a197f89 */ /* 0x00012400000e0000 */
.L_x_8449:
        /* <DEDUP_REMOVED lines=12> */
.L_x_8450:
[----:B-1----:R-:W-:-:S13]  /*2060*/  FSETP.GEU.FTZ.AND P1, PT, R20, R21, PT ;  /* 0x000000151400720b */ /* 0x002fda0003f3e000 */
[----:B------:R-:W-:-:S04]  /*2070*/  @P1 FSETP.NEU.FTZ.AND P2, PT, R20, R21, PT ;  /* 0x000000151400120b */ /* 0x000fc80003f5d000 */
[----:B---3--:R-:W-:-:S13]  /*2080*/  @P1 ISETP.LT.AND P0, PT, R25, R26, !P2 ;  /* 0x0000001a1900120c */ /* 0x008fda0005701270 */
[----:B0-----:R-:W-:Y:S01]  /*2090*/  FSEL R20, R21, R20, P0 ;  /* 0x0000001415147208 */ /* 0x001fe20000000000 */
[----:B------:R-:W-:Y:S05]  /*20a0*/  BRA.DIV ~URZ, `(.L_x_8427) ;  /* 0x000014a27f007947 */ /* 0x000fea000b800000 */
[----:B------:R0:W1:Y:S02]  /*20b0*/  SHFL.BFLY PT, R21, R20, 0x1, 0x1f ;  /* 0x0c201f0014157f89 */ /* 0x00006400000e0000 */
.L_x_8451:
[----:B--2---:R-:W-:Y:S01]  /*20c0*/  FSEL R27, R27, R24, P0 ;  /* 0x000000181b1b7208 */ /* 0x004fe20000000000 */
[----:B------:R-:W-:Y:S05]  /*20d0*/  BRA.DIV ~URZ, `(.L_x_8428) ;  /* 0x000014f27f007947 */ /* 0x000fea000b800000 */
[----:B------:R-:W-:Y:S01]  /*20e0*/  SEL R31, R25, R26, P0 ;  /* 0x0000001a191f7207 */ /* 0x000fe20000000000 */
[----:B------:R2:W3:Y:S04]  /*20f0*/  SHFL.BFLY PT, R24, R27, 0x1, 0x1f ;  /* 0x0c201f001b187f89 */ /* 0x0004e800000e0000 */
[----:B------:R2:W4:Y:S02]  /*2100*/  SHFL.BFLY PT, R29, R31, 0x1, 0x1f ;  /* 0x0c201f001f1d7f89 */ /* 0x00052400000e0000 */
.L_x_8452:
        /* <DEDUP_REMOVED lines=26> */
.L_x_8430:
[----:B------:R-:W-:Y:S05]  /*22b0*/  BSYNC B1 ;  /* 0x0000000000017941 */ /* 0x000fea0003800000 */
.L_x_8429:
        /* <DEDUP_REMOVED lines=20> */
.L_x_8432:
[----:B------:R-:W-:Y:S05]  /*2400*/  BSYNC B1 ;  /* 0x0000000000017941 */ /* 0x000fea0003800000 */
.L_x_8431:
[----:B0-----:R-:W-:Y:S05]  /*2410*/  BRA `(.L_x_8433) ;  /* 0xfffff5b000007947 */ /* 0x001fea000383ffff */
.L_x_8417:
[----:B------:R-:W-:Y:S05]  /*2420*/  BSYNC B0 ;  /* 0x0000000000007941 */ /* 0x000fea0003800000 */
.L_x_8405:
        /* <DEDUP_REMOVED lines=19> */
.L_x_8435:
        /* <DEDUP_REMOVED lines=20> */
.L_x_8434:
        /* <DEDUP_REMOVED lines=11> */
.L_x_8436:
        /* <DEDUP_REMOVED lines=11> */
.L_x_8407:
[----:B------:R-:W-:Y:S01]  /*2800*/  IMAD.MOV.U32 R31, RZ, RZ, R27 ;  /* 0x000000ffff1f7224 */ /* 0x000fe200078e001b */
[----:B------:R-:W-:Y:S01]  /*2810*/  MOV R22, 0x2860 ;  /* 0x0000286000167802 */ /* 0x000fe20000000f00 */
[----:B------:R-:W-:Y:S02]  /*2820*/  IMAD.MOV.U32 R30, RZ, RZ, 0x10 ;  /* 0x00000010ff1e7424 */ /* 0x000fe400078e00ff */
[----:B------:R-:W-:Y:S02]  /*2830*/  IMAD.MOV.U32 R29, RZ, RZ, 0x1f ;  /* 0x0000001fff1d7424 */ /* 0x000fe400078e00ff */
[----:B------:R-:W-:Y:S02]  /*2840*/  IMAD.MOV.U32 R28, RZ, RZ, -0x1 ;  /* 0xffffffffff1c7424 */ /* 0x000fe400078e00ff */
[----:B------:R-:W-:Y:S05]  /*2850*/  CALL.REL.NOINC `($__internal_159_$__cuda_sm70_shflsync_bfly_p) ;  /* 0x00000e5000007944 */ /* 0x000fea0003c00000 */
[----:B-1----:R-:W-:Y:S01]  /*2860*/  IMAD.MOV.U32 R24, RZ, RZ, R29 ;  /* 0x000000ffff187224 */ /* 0x002fe200078e001d */
[----:B0-----:R-:W-:Y:S05]  /*2870*/  BRA `(.L_x_8437) ;  /* 0xffffeb1000007947 */ /* 0x001fea000383ffff */
.L_x_8408:
[----:B------:R-:W-:Y:S01]  /*2880*/  IMAD.MOV.U32 R31, RZ, RZ, R25 ;  /* 0x000000ffff1f7224 */ /* 0x000fe200078e0019 */
[----:B------:R-:W-:Y:S01]  /*2890*/  MOV R22, 0x28e0 ;  /* 0x000028e000167802 */ /* 0x000fe20000000f00 */
[----:B------:R-:W-:Y:S02]  /*28a0*/  IMAD.MOV.U32 R30, RZ, RZ, 0x10 ;  /* 0x00000010ff1e7424 */ /* 0x000fe400078e00ff */
[----:B------:R-:W-:-:S02]  /*28b0*/  IMAD.MOV.U32 R29, RZ, RZ, 0x1f ;  /* 0x0000001fff1d7424 */ /* 0x000fc400078e00ff */
[----:B------:R-:W-:Y:S02]  /*28c0*/  IMAD.MOV.U32 R28, RZ, RZ, -0x1 ;  /* 0xffffffffff1c7424 */ /* 0x000fe400078e00ff */
[----:B01----:R-:W-:Y:S05]  /*28d0*/  CALL.REL.NOINC `($__internal_159_$__cuda_sm70_shflsync_bfly_p) ;  /* 0x00000dd000007944 */ /* 0x003fea0003c00000 */
[----:B-1----:R-:W-:Y:S01]  /*28e0*/  IMAD.MOV.U32 R26, RZ, RZ, R29 ;  /* 0x000000ffff1a7224 */ /* 0x002fe200078e001d */
[----:B------:R-:W-:Y:S01]  /*28f0*/  MOV R22, 0x2950 ;  /* 0x0000295000167802 */ /* 0x000fe20000000f00 */
[----:B0-----:R-:W-:Y:S02]  /*2900*/  IMAD.MOV.U32 R31, RZ, RZ, R21 ;  /* 0x000000ffff1f7224 */ /* 0x001fe400078e0015 */
[----:B------:R-:W-:Y:S02]  /*2910*/  IMAD.MOV.U32 R30, RZ, RZ, 0x10 ;  /* 0x00000010ff1e7424 */ /* 0x000fe400078e00ff */
[----:B------:R-:W-:Y:S02]  /*2920*/  IMAD.MOV.U32 R29, RZ, RZ, 0x1f ;  /* 0x0000001fff1d7424 */ /* 0x000fe400078e00ff */
[----:B------:R-:W-:Y:S02]  /*2930*/  IMAD.MOV.U32 R28, RZ, RZ, -0x1 ;  /* 0xffffffffff1c7424 */ /* 0x000fe400078e00ff */
[----:B------:R-:W-:Y:S05]  /*2940*/  CALL.REL.NOINC `($__internal_159_$__cuda_sm70_shflsync_bfly_p) ;  /* 0x00000d6000007944 */ /* 0x000fea0003c00000 */
[----:B-1----:R-:W-:Y:S01]  /*2950*/  IMAD.MOV.U32 R20, RZ, RZ, R29 ;  /* 0x000000ffff147224 */ /* 0x002fe200078e001d */
[----:B0-----:R-:W-:Y:S05]  /*2960*/  BRA `(.L_x_8438) ;  /* 0xffffea5000007947 */ /* 0x001fea000383ffff */
.L_x_8409:
[----:B------:R-:W-:Y:S01]  /*2970*/  IMAD.MOV.U32 R31, RZ, RZ, R24 ;  /* 0x000000ffff1f7224 */ /* 0x000fe200078e0018 */
[----:B------:R-:W-:Y:S01]  /*2980*/  MOV R22, 0x29d0 ;  /* 0x000029d000167802 */ /* 0x000fe20000000f00 */
[----:B------:R-:W-:-:S02]  /*2990*/  IMAD.MOV.U32 R30, RZ, RZ, 0x8 ;  /* 0x00000008ff1e7424 */ /* 0x000fc400078e00ff */
[----:B------:R-:W-:Y:S02]  /*29a0*/  IMAD.MOV.U32 R29, RZ, RZ, 0x1f ;  /* 0x0000001fff1d7424 */ /* 0x000fe400078e00ff */
[----:B------:R-:W-:Y:S02]  /*29b0*/  IMAD.MOV.U32 R28, RZ, RZ, -0x1 ;  /* 0xffffffffff1c7424 */ /* 0x000fe400078e00ff */
[----:B0-23--:R-:W-:Y:S05]  /*29c0*/  CALL.REL.NOINC `($__internal_159_$__cuda_sm70_shflsync_bfly_p) ;  /* 0x00000ce000007944 */ /* 0x00dfea0003c00000 */
[----:B------:R-:W-:Y:S01]  /*29d0*/  FSEL R26, R26, R25, P1 ;  /* 0x000000191a1a7208 */ /* 0x000fe20000800000 */
[----:B-1----:R-:W-:Y:S01]  /*29e0*/  IMAD.MOV.U32 R25, RZ, RZ, R29 ;  /* 0x000000ffff197224 */ /* 0x002fe200078e001d */
[----:B------:R-:W-:Y:S01]  /*29f0*/  MOV R22, 0x2a50 ;  /* 0x00002a5000167802 */ /* 0x000fe20000000f00 */
[----:B0-----:R-:W-:Y:S02]  /*2a00*/  IMAD.MOV.U32 R30, RZ, RZ, 0x8 ;  /* 0x00000008ff1e7424 */ /* 0x001fe400078e00ff */
[----:B------:R-:W-:Y:S02]  /*2a10*/  IMAD.MOV.U32 R29, RZ, RZ, 0x1f ;  /* 0x0000001fff1d7424 */ /* 0x000fe400078e00ff */
[----:B------:R-:W-:Y:S02]  /*2a20*/  IMAD.MOV.U32 R28, RZ, RZ, -0x1 ;  /* 0xffffffffff1c7424 */ /* 0x000fe400078e00ff */
[----:B------:R-:W-:-:S02]  /*2a30*/  IMAD.MOV.U32 R31, RZ, RZ, R26 ;  /* 0x000000ffff1f7224 */ /* 0x000fc400078e001a */
[----:B------:R-:W-:Y:S05]  /*2a40*/  CALL.REL.NOINC `($__internal_159_$__cuda_sm70_shflsync_bfly_p) ;  /* 0x00000c6000007944 */ /* 0x000fea0003c00000 */
[----:B------:R-:W-:Y:S01]  /*2a50*/  SEL R20, R20, R21, P1 ;  /* 0x0000001514147207 */ /* 0x000fe20000800000 */
[----:B-1----:R-:W-:Y:S01]  /*2a60*/  IMAD.MOV.U32 R27, RZ, RZ, R29 ;  /* 0x000000ffff1b7224 */ /* 0x002fe200078e001d */
[----:B------:R-:W-:Y:S01]  /*2a70*/  MOV R22, 0x2ad0 ;  /* 0x00002ad000167802 */ /* 0x000fe20000000f00 */
[----:B0-----:R-:W-:-:S02]  /*2a80*/  IMAD.MOV.U32 R30, RZ, RZ, 0x8 ;  /* 0x00000008ff1e7424 */ /* 0x001fc400078e00ff */
[----:B------:R-:W-:Y:S02]  /*2a90*/  IMAD.MOV.U32 R29, RZ, RZ, 0x1f ;  /* 0x0000001fff1d7424 */ /* 0x000fe400078e00ff */
[----:B------:R-:W-:Y:S02]  /*2aa0*/  IMAD.MOV.U32 R28, RZ, RZ, -0x1 ;  /* 0xffffffffff1c7424 */ /* 0x000fe400078e00ff */
[----:B------:R-:W-:Y:S02]  /*2ab0*/  IMAD.MOV.U32 R31, RZ, RZ, R20 ;  /* 0x000000ffff1f7224 */ /* 0x000fe400078e0014 */
[----:B------:R-:W-:Y:S05]  /*2ac0*/  CALL.REL.NOINC `($__internal_159_$__cuda_sm70_shflsync_bfly_p) ;  /* 0x00000be000007944 */ /* 0x000fea0003c00000 */
[----:B-1----:R-:W-:Y:S01]  /*2ad0*/  IMAD.MOV.U32 R21, RZ, RZ, R29 ;  /* 0x000000ffff157224 */ /* 0x002fe200078e001d */
[----:B0-----:R-:W-:Y:S05]  /*2ae0*/  BRA `(.L_x_8439) ;  /* 0xffffe99000007947 */ /* 0x001fea000383ffff */
.L_x_8410:
[----:B------:R-:W-:Y:S01]  /*2af0*/  IMAD.MOV.U32 R31, RZ, RZ, R24 ;  /* 0x000000ffff1f7224 */ /* 0x000fe200078e0018 */
[----:B------:R-:W-:Y:S01]  /*2b00*/  MOV R22, 0x2b50 ;  /* 0x00002b5000167802 */ /* 0x000fe20000000f00 */
[----:B------:R-:W-:Y:S02]  /*2b10*/  IMAD.MOV.U32 R30, RZ, RZ, 0x4 ;  /* 0x00000004ff1e7424 */ /* 0x000fe400078e00ff */
[----:B------:R-:W-:Y:S02]  /*2b20*/  IMAD.MOV.U32 R29, RZ, RZ, 0x1f ;  /* 0x0000001fff1d7424 */ /* 0x000fe400078e00ff */
[----:B------:R-:W-:-:S02]  /*2b30*/  IMAD.MOV.U32 R28, RZ, RZ, -0x1 ;  /* 0xffffffffff1c7424 */ /* 0x000fc400078e00ff */
[----:B0-----:R-:W-:Y:S05]  /*2b40*/  CALL.REL.NOINC `($__internal_159_$__cuda_sm70_shflsync_bfly_p) ;  /* 0x00000b6000007944 */ /* 0x001fea0003c00000 */
[----:B-1----:R-:W-:Y:S01]  /*2b50*/  IMAD.MOV.U32 R25, RZ, RZ, R29 ;  /* 0x000000ffff197224 */ /* 0x002fe200078e001d */
[----:B0-----:R-:W-:Y:S05]  /*2b60*/  BRA `(.L_x_8440) ;  /* 0xffffe97000007947 */ /* 0x001fea000383ffff */
.L_x_8411:
[----:B------:R-:W-:Y:S01]  /*2b70*/  IMAD.MOV.U32 R31, RZ, RZ, R27 ;  /* 0x000000ffff1f7224 */ /* 0x000fe200078e001b */
[----:B------:R-:W-:Y:S01]  /*2b80*/  MOV R22, 0x2bd0 ;  /* 0x00002bd000167802 */ /* 0x000fe20000000f00 */
[----:B------:R-:W-:-:S02]  /*2b90*/  IMAD.MOV.U32 R30, RZ, RZ, 0x4 ;  /* 0x00000004ff1e7424 */ /* 0x000fc400078e00ff */
[----:B------:R-:W-:Y:S02]  /*2ba0*/  IMAD.MOV.U32 R29, RZ, RZ, 0x1f ;  /* 0x0000001fff1d7424 */ /* 0x000fe400078e00ff */
[----:B------:R-:W-:Y:S02]  /*2bb0*/  IMAD.MOV.U32 R28, RZ, RZ, -0x1 ;  /* 0xffffffffff1c7424 */ /* 0x000fe400078e00ff */
[----:B-12---:R-:W-:Y:S05]  /*2bc0*/  CALL.REL.NOINC `($__internal_159_$__cuda_sm70_shflsync_bfly_p) ;  /* 0x00000ae000007944 */ /* 0x006fea0003c00000 */
[----:B------:R-:W-:Y:S01]  /*2bd0*/  SEL R21, R21, R20, P0 ;  /* 0x0000001415157207 */ /* 0x000fe20000000000 */
[----:B-1----:R-:W-:Y:S01]  /*2be0*/  IMAD.MOV.U32 R26, RZ, RZ, R29 ;  /* 0x000000ffff1a7224 */ /* 0x002fe200078e001d */
[----:B------:R-:W-:Y:S01]  /*2bf0*/  MOV R22, 0x2c50 ;  /* 0x00002c5000167802 */ /* 0x000fe20000000f00 */
[----:B0-----:R-:W-:Y:S02]  /*2c00*/  IMAD.MOV.U32 R30, RZ, RZ, 0x4 ;  /* 0x00000004ff1e7424 */ /* 0x001fe400078e00ff */
[----:B------:R-:W-:Y:S02]  /*2c10*/  IMAD.MOV.U32 R29, RZ, RZ, 0x1f ;  /* 0x0000001fff1d7424 */ /* 0x000fe400078e00ff */
[----:B------:R-:W-:Y:S02]  /*2c20*/  IMAD.MOV.U32 R28, RZ, RZ, -0x1 ;  /* 0xffffffffff1c7424 */ /* 0x000fe400078e00ff */
[----:B------:R-:W-:-:S02]  /*2c30*/  IMAD.MOV.U32 R31, RZ, RZ, R21 ;  /* 0x000000ffff1f7224 */ /* 0x000fc400078e0015 */
[----:B------:R-:W-:Y:S05]  /*2c40*/  CALL.REL.NOINC `($__internal_159_$__cuda_sm70_shflsync_bfly_p) ;  /* 0x00000a6000007944 */ /* 0x000fea0003c00000 */
[----:B-1----:R-:W-:Y:S01]  /*2c50*/  IMAD.MOV.U32 R20, RZ, RZ, R29 ;  /* 0x000000ffff147224 */ /* 0x002fe200078e001d */
[----:B0-----:R-:W-:Y:S05]  /*2c60*/  BRA `(.L_x_8441) ;  /* 0xffffe8c000007947 */ /* 0x001fea000383ffff */
.L_x_8412:
[----:B------:R-:W-:Y:S01]  /*2c70*/  IMAD.MOV.U32 R31, RZ, RZ, R24 ;  /* 0x000000ffff1f7224 */ /* 0x000fe200078e0018 */
[----:B------:R-:W-:Y:S01]  /*2c80*/  MOV R22, 0x2cd0 ;  /* 0x00002cd000167802 */ /* 0x000fe20000000f00 */
[----:B------:R-:W-:-:S02]  /*2c90*/  IMAD.MOV.U32 R30, RZ, RZ, 0x2 ;  /* 0x00000002ff1e7424 */ /* 0x000fc400078e00ff */
[----:B------:R-:W-:Y:S02]  /*2ca0*/  IMAD.MOV.U32 R29, RZ, RZ, 0x1f ;  /* 0x0000001fff1d7424 */ /* 0x000fe400078e00ff */
[----:B------:R-:W-:Y:S02]  /*2cb0*/  IMAD.MOV.U32 R28, RZ, RZ, -0x1 ;  /* 0xffffffffff1c7424 */ /* 0x000fe400078e00ff */
[----:B0--3--:R-:W-:Y:S05]  /*2cc0*/  CALL.REL.NOINC `($__internal_159_$__cuda_sm70_shflsync_bfly_p) ;  /* 0x000009e000007944 */ /* 0x009fea0003c00000 */
        /* <DEDUP_REMOVED lines=18> */
.L_x_8413:
[----:B------:R-:W-:Y:S01]  /*2df0*/  IMAD.MOV.U32 R31, RZ, RZ, R24 ;  /* 0x000000ffff1f7224 */ /* 0x000fe200078e0018 */
[----:B------:R-:W-:Y:S01]  /*2e00*/  MOV R22, 0x2e50 ;  /* 0x00002e5000167802 */ /* 0x000fe20000000f00 */
[----:B------:R-:W-:Y:S02]  /*2e10*/  IMAD.MOV.U32 R30, RZ, RZ, 0x1 ;  /* 0x00000001ff1e7424 */ /* 0x000fe400078e00ff */
[----:B------:R-:W-:Y:S02]  /*2e20*/  IMAD.MOV.U32 R29, RZ, RZ, 0x1f ;  /* 0x0000001fff1d7424 */ /* 0x000fe400078e00ff */
[----:B------:R-:W-:-:S02]  /*2e30*/  IMAD.MOV.U32 R28, RZ, RZ, -0x1 ;  /* 0xffffffffff1c7424 */ /* 0x000fc400078e00ff */
[----:B--2---:R-:W-:Y:S05]  /*2e40*/  CALL.REL.NOINC `($__internal_159_$__cuda_sm70_shflsync_bfly_p) ;  /* 0x0000086000007944 */ /* 0x004fea0003c00000 */
[----:B-1----:R-:W-:Y:S01]  /*2e50*/  IMAD.MOV.U32 R25, RZ, RZ, R29 ;  /* 0x000000ffff197224 */ /* 0x002fe200078e001d */
[----:B0-----:R-:W-:Y:S05]  /*2e60*/  BRA `(.L_x_8443) ;  /* 0xffffe7e000007947 */ /* 0x001fea000383ffff */
.L_x_8414:
[----:B------:R-:W-:Y:S01]  /*2e70*/  IMAD.MOV.U32 R31, RZ, RZ, R26 ;  /* 0x000000ffff1f7224 */ /* 0x000fe200078e001a */
[----:B------:R-:W-:Y:S01]  /*2e80*/  MOV R22, 0x2ed0 ;  /* 0x00002ed000167802 */ /* 0x000fe20000000f00 */
[----:B------:R-:W-:-:S02]  /*2e90*/  IMAD.MOV.U32 R30, RZ, RZ, 0x1 ;  /* 0x00000001ff1e7424 */ /* 0x000fc400078e00ff */
[----:B------:R-:W-:Y:S02]  /*2ea0*/  IMAD.MOV.U32 R29, RZ, RZ, 0x1f ;  /* 0x0000001fff1d7424 */ /* 0x000fe400078e00ff */
[----:B------:R-:W-:Y:S02]  /*2eb0*/  IMAD.MOV.U32 R28, RZ, RZ, -0x1 ;  /* 0xffffffffff1c7424 */ /* 0x000fe400078e00ff */
[----:B01----:R-:W-:Y:S05]  /*2ec0*/  CALL.REL.NOINC `($__internal_159_$__cuda_sm70_shflsync_bfly_p) ;  /* 0x000007e000007944 */ /* 0x003fea0003c00000 */
[----:B0-----:R-:W-:Y:S01]  /*2ed0*/  SEL R31, R21, R20, P0 ;  /* 0x00000014151f7207 */ /* 0x001fe20000000000 */
[----:B-1----:R-:W-:Y:S01]  /*2ee0*/  IMAD.MOV.U32 R21, RZ, RZ, R29 ;  /* 0x000000ffff157224 */ /* 0x002fe200078e001d */
[----:B------:R-:W-:Y:S01]  /*2ef0*/  MOV R22, 0x2f40 ;  /* 0x00002f4000167802 */ /* 0x000fe20000000f00 */
[----:B------:R-:W-:Y:S02]  /*2f00*/  IMAD.MOV.U32 R30, RZ, RZ, 0x1 ;  /* 0x00000001ff1e7424 */ /* 0x000fe400078e00ff */
[----:B------:R-:W-:Y:S02]  /*2f10*/  IMAD.MOV.U32 R29, RZ, RZ, 0x1f ;  /* 0x0000001fff1d7424 */ /* 0x000fe400078e00ff */
[----:B------:R-:W-:Y:S02]  /*2f20*/  IMAD.MOV.U32 R28, RZ, RZ, -0x1 ;  /* 0xffffffffff1c7424 */ /* 0x000fe400078e00ff */
[----:B------:R-:W-:Y:S05]  /*2f30*/  CALL.REL.NOINC `($__internal_159_$__cuda_sm70_shflsync_bfly_p) ;  /* 0x0000077000007944 */ /* 0x000fea0003c00000 */
[----:B-1----:R-:W-:Y:S01]  /*2f40*/  IMAD.MOV.U32 R20, RZ, RZ, R29 ;  /* 0x000000ffff147224 */ /* 0x002fe200078e001d */
[----:B0-----:R-:W-:Y:S05]  /*2f50*/  BRA `(.L_x_8444) ;  /* 0xffffe74000007947 */ /* 0x001fea000383ffff */
.L_x_8421:
[----:B------:R-:W-:Y:S01]  /*2f60*/  IMAD.MOV.U32 R31, RZ, RZ, R27 ;  /* 0x000000ffff1f7224 */ /* 0x000fe200078e001b */
[----:B------:R-:W-:Y:S01]  /*2f70*/  MOV R22, 0x2fc0 ;  /* 0x00002fc000167802 */ /* 0x000fe20000000f00 */
[----:B------:R-:W-:-:S02]  /*2f80*/  IMAD.MOV.U32 R30, RZ, RZ, 0x10 ;  /* 0x00000010ff1e7424 */ /* 0x000fc400078e00ff */
[----:B------:R-:W-:Y:S02]  /*2f90*/  IMAD.MOV.U32 R29, RZ, RZ, 0x1f ;  /* 0x0000001fff1d7424 */ /* 0x000fe400078e00ff */
[----:B------:R-:W-:Y:S02]  /*2fa0*/  IMAD.MOV.U32 R28, RZ, RZ, -0x1 ;  /* 0xffffffffff1c7424 */ /* 0x000fe400078e00ff */
[----:B------:R-:W-:Y:S05]  /*2fb0*/  CALL.REL.NOINC `($__internal_159_$__cuda_sm70_shflsync_bfly_p) ;  /* 0x000006f000007944 */ /* 0x000fea0003c00000 */
[----:B-1----:R-:W-:Y:S01]  /*2fc0*/  IMAD.MOV.U32 R20, RZ, RZ, R29 ;  /* 0x000000ffff147224 */ /* 0x002fe200078e001d */
[----:B0-----:R-:W-:Y:S05]  /*2fd0*/  BRA `(.L_x_8445) ;  /* 0xffffee2000007947 */ /* 0x001fea000383ffff */
.L_x_8422:
[----:B------:R-:W-:Y:S01]  /*2fe0*/  IMAD.MOV.U32 R31, RZ, RZ, R21 ;  /* 0x000000ffff1f7224 */ /* 0x000fe200078e0015 */
[----:B------:R-:W-:Y:S01]  /*2ff0*/  MOV R22, 0x3040 ;  /* 0x0000304000167802 */ /* 0x000fe20000000f00 */
[----:B------:R-:W-:Y:S02]  /*3000*/  IMAD.MOV.U32 R30, RZ, RZ, 0x10 ;  /* 0x00000010ff1e7424 */ /* 0x000fe400078e00ff */
[----:B------:R-:W-:Y:S02]  /*3010*/  IMAD.MOV.U32 R29, RZ, RZ, 0x1f ;  /* 0x0000001fff1d7424 */ /* 0x000fe400078e00ff */
[----:B------:R-:W-:Y:S02]  /*3020*/  IMAD.MOV.U32 R28, RZ, RZ, -0x1 ;  /* 0xffffffffff1c7424 */ /* 0x000fe400078e00ff */
[----:B01----:R-:W-:Y:S05]  /*3030*/  CALL.REL.NOINC `($__internal_159_$__cuda_sm70_shflsync_bfly_p) ;  /* 0x0000067000007944 */ /* 0x003fea0003c00000 */
[----:B-1----:R-:W-:Y:S01]  /*3040*/  IMAD.MOV.U32 R24, RZ, RZ, R29 ;  /* 0x000000ffff187224 */ /* 0x002fe200078e001d */
[----:B------:R-:W-:Y:S01]  /*3050*/  MOV R22, 0x30b0 ;  /* 0x000030b000167802 */ /* 0x000fe20000000f00 */
[----:B0-----:R-:W-:-:S02]  /*3060*/  IMAD.MOV.U32 R31, RZ, RZ, R25 ;  /* 0x000000ffff1f7224 */ /* 0x001fc400078e0019 */
[----:B------:R-:W-:Y:S02]  /*3070*/  IMAD.MOV.U32 R30, RZ, RZ, 0x10 ;  /* 0x00000010ff1e7424 */ /* 0x000fe400078e00ff */
[----:B------:R-:W-:Y:S02]  /*3080*/  IMAD.MOV.U32 R29, RZ, RZ, 0x1f ;  /* 0x0000001fff1d7424 */ /* 0x000fe400078e00ff */
[----:B------:R-:W-:Y:S02]  /*3090*/  IMAD.MOV.U32 R28, RZ, RZ, -0x1 ;  /* 0xffffffffff1c7424 */ /* 0x000fe400078e00ff */
[----:B------:R-:W-:Y:S05]  /*30a0*/  CALL.REL.NOINC `($__internal_159_$__cuda_sm70_shflsync_bfly_p) ;  /* 0x0000060000007944 */ /* 0x000fea0003c00000 */
[----:B-1----:R-:W-:Y:S01]  /*30b0*/  IMAD.MOV.U32 R26, RZ, RZ, R29 ;  /* 0x000000ffff1a7224 */ /* 0x002fe200078e001d */
[----:B0-----:R-:W-:Y:S05]  /*30c0*/  BRA `(.L_x_8446) ;  /* 0xffffed6000007947 */ /* 0x001fea000383ffff */
.L_x_8423:
[----:B------:R-:W-:Y:S01]  /*30d0*/  IMAD.MOV.U32 R31, RZ, RZ, R20 ;  /* 0x000000ffff1f7224 */ /* 0x000fe200078e0014 */
[----:B------:R-:W-:Y:S01]  /*30e0*/  MOV R22, 0x3130 ;  /* 0x0000313000167802 */ /* 0x000fe20000000f00 */
[----:B------:R-:W-:Y:S02]  /*30f0*/  IMAD.MOV.U32 R30, RZ, RZ, 0x8 ;  /* 0x00000008ff1e7424 */ /* 0x000fe400078e00ff */
[----:B------:R-:W-:Y:S02]  /*3100*/  IMAD.MOV.U32 R29, RZ, RZ, 0x1f ;  /* 0x0000001fff1d7424 */ /* 0x000fe400078e00ff */
[----:B------:R-:W-:-:S02]  /*3110*/  IMAD.MOV.U32 R28, RZ, RZ, -0x1 ;  /* 0xffffffffff1c7424 */ /* 0x000fc400078e00ff */
[----:B0-23--:R-:W-:Y:S05]  /*3120*/  CALL.REL.NOINC `($__internal_159_$__cuda_sm70_shflsync_bfly_p) ;  /* 0x0000058000007944 */ /* 0x00dfea0003c00000 */
[----:B------:R-:W-:Y:S01]  /*3130*/  FSEL R24, R24, R21, P1 ;  /* 0x0000001518187208 */ /* 0x000fe20000800000 */
[----:B-1----:R-:W-:Y:S01]  /*3140*/  IMAD.MOV.U32 R21, RZ, RZ, R29 ;  /* 0x000000ffff157224 */ /* 0x002fe200078e001d */
[----:B------:R-:W-:Y:S01]  /*3150*/  MOV R22, 0x31b0 ;  /* 0x000031b000167802 */ /* 0x000fe20000000f00 */
[----:B0-----:R-:W-:-:S02]  /*3160*/  IMAD.MOV.U32 R30, RZ, RZ, 0x8 ;  /* 0x00000008ff1e7424 */ /* 0x001fc400078e00ff */
[----:B------:R-:W-:Y:S02]  /*3170*/  IMAD.MOV.U32 R29, RZ, RZ, 0x1f ;  /* 0x0000001fff1d7424 */ /* 0x000fe400078e00ff */
[----:B------:R-:W-:Y:S02]  /*3180*/  IMAD.MOV.U32 R28, RZ, RZ, -0x1 ;  /* 0xffffffffff1c7424 */ /* 0x000fe400078e00ff */
[----:B------:R-:W-:Y:S02]  /*3190*/  IMAD.MOV.U32 R31, RZ, RZ, R24 ;  /* 0x000000ffff1f7224 */ /* 0x000fe400078e0018 */
[----:B------:R-:W-:Y:S05]  /*31a0*/  CALL.REL.NOINC `($__internal_159_$__cuda_sm70_shflsync_bfly_p) ;  /* 0x0000050000007944 */ /* 0x000fea0003c00000 */
[----:B------:R-:W-:Y:S01]  /*31b0*/  SEL R26, R26, R25, P1 ;  /* 0x000000191a1a7207 */ /* 0x000fe20000800000 */
[----:B-1----:R-:W-:Y:S01]  /*31c0*/  IMAD.MOV.U32 R27, RZ, RZ, R29 ;  /* 0x000000ffff1b7224 */ /* 0x002fe200078e001d */
[----:B------:R-:W-:Y:S01]  /*31d0*/  MOV R22, 0x3230 ;  /* 0x0000323000167802 */ /* 0x000fe20000000f00 */
[----:B0-----:R-:W-:Y:S02]  /*31e0*/  IMAD.MOV.U32 R30, RZ, RZ, 0x8 ;  /* 0x00000008ff1e7424 */ /* 0x001fe400078e00ff */
[----:B------:R-:W-:Y:S02]  /*31f0*/  IMAD.MOV.U32 R29, RZ, RZ, 0x1f ;  /* 0x0000001fff1d7424 */ /* 0x000fe400078e00ff */
[----:B------:R-:W-:-:S02]  /*3200*/  IMAD.MOV.U32 R28, RZ, RZ, -0x1 ;  /* 0xffffffffff1c7424 */ /* 0x000fc400078e00ff */
[----:B------:R-:W-:Y:S02]  /*3210*/  IMAD.MOV.U32 R31, RZ, RZ, R26 ;  /* 0x000000ffff1f7224 */ /* 0x000fe400078e001a */
[----:B------:R-:W-:Y:S05]  /*3220*/  CALL.REL.NOINC `($__internal_159_$__cuda_sm70_shflsync_bfly_p) ;  /* 0x0000048000007944 */ /* 0x000fea0003c00000 */
[----:B-1----:R-:W-:Y:S01]  /*3230*/  IMAD.MOV.U32 R25, RZ, RZ, R29 ;  /* 0x000000ffff197224 */ /* 0x002fe200078e001d */
[----:B0-----:R-:W-:Y:S05]  /*3240*/  BRA `(.L_x_8447) ;  /* 0xffffeca000007947 */ /* 0x001fea000383ffff */
.L_x_8424:
[----:B------:R-:W-:Y:S01]  /*3250*/  IMAD.MOV.U32 R31, RZ, RZ, R20 ;  /* 0x000000ffff1f7224 */ /* 0x000fe200078e0014 */
[----:B------:R-:W-:Y:S01]  /*3260*/  MOV R22, 0x32b0 ;  /* 0x000032b000167802 */ /* 0x000fe20000000f00 */
[----:B------:R-:W-:Y:S02]  /*3270*/  IMAD.MOV.U32 R30, RZ, RZ, 0x4 ;  /* 0x00000004ff1e7424 */ /* 0x000fe400078e00ff */
[----:B------:R-:W-:Y:S02]  /*3280*/  IMAD.MOV.U32 R29, RZ, RZ, 0x1f ;  /* 0x0000001fff1d7424 */ /* 0x000fe400078e00ff */
[----:B------:R-:W-:Y:S02]  /*3290*/  IMAD.MOV.U32 R28, RZ, RZ, -0x1 ;  /* 0xffffffffff1c7424 */ /* 0x000fe400078e00ff */
[----:B0-----:R-:W-:Y:S05]  /*32a0*/  CALL.REL.NOINC `($__internal_159_$__cuda_sm70_shflsync_bfly_p) ;  /* 0x0000040000007944 */ /* 0x001fea0003c00000 */
[----:B-1----:R-:W-:Y:S01]  /*32b0*/  IMAD.MOV.U32 R21, RZ, RZ, R29 ;  /* 0x000000ffff157224 */ /* 0x002fe200078e001d */
[----:B0-----:R-:W-:Y:S05]  /*32c0*/  BRA `(.L_x_8448) ;  /* 0xffffec8000007947 */ /* 0x001fea000383ffff */
.L_x_8425:
        /* <DEDUP_REMOVED lines=16> */
.L_x_8426:
        /* <DEDUP_REMOVED lines=24> */
.L_x_8427:
        /* <DEDUP_REMOVED lines=8> */
.L_x_8428:
[----:B------:R-:W-:Y:S01]  /*35d0*/  IMAD.MOV.U32 R31, RZ, RZ, R27 ;  /* 0x000000ffff1f7224 */ /* 0x000fe200078e001b */
[----:B------:R-:W-:Y:S01]  /*35e0*/  MOV R22, 0x3630 ;  /* 0x0000363000167802 */ /* 0x000fe20000000f00 */
[----:B------:R-:W-:-:S02]  /*35f0*/  IMAD.MOV.U32 R30, RZ, RZ, 0x1 ;  /* 0x00000001ff1e7424 */ /* 0x000fc400078e00ff */
[----:B------:R-:W-:Y:S02]  /*3600*/  IMAD.MOV.U32 R29, RZ, RZ, 0x1f ;  /* 0x0000001fff1d7424 */ /* 0x000fe400078e00ff */
[----:B------:R-:W-:Y:S02]  /*3610*/  IMAD.MOV.U32 R28, RZ, RZ, -0x1 ;  /* 0xffffffffff1c7424 */ /* 0x000fe400078e00ff */
[----:B01----:R-:W-:Y:S05]  /*3620*/  CALL.REL.NOINC `($__internal_159_$__cuda_sm70_shflsync_bfly_p) ;  /* 0x0000008000007944 */ /* 0x003fea0003c00000 */
[----:B-1----:R-:W-:Y:S01]  /*3630*/  IMAD.MOV.U32 R24, RZ, RZ, R29 ;  /* 0x000000ffff187224 */ /* 0x002fe200078e001d */
[----:B0-----:R-:W-:Y:S01]  /*3640*/  SEL R31, R25, R26, P0 ;  /* 0x0000001a191f7207 */ /* 0x001fe20000000000 */
[----:B------:R-:W-:Y:S01]  /*3650*/  IMAD.MOV.U32 R30, RZ, RZ, 0x1 ;  /* 0x00000001ff1e7424 */ /* 0x000fe200078e00ff */
[----:B------:R-:W-:Y:S01]  /*3660*/  MOV R22, 0x36a0 ;  /* 0x000036a000167802 */ /* 0x000fe20000000f00 */
[----:B------:R-:W-:Y:S02]  /*3670*/  IMAD.MOV.U32 R29, RZ, RZ, 0x1f ;  /* 0x0000001fff1d7424 */ /* 0x000fe400078e00ff */
[----:B------:R-:W-:Y:S02]  /*3680*/  IMAD.MOV.U32 R28, RZ, RZ, -0x1 ;  /* 0xffffffffff1c7424 */ /* 0x000fe400078e00ff */
[----:B------:R-:W-:Y:S05]  /*3690*/  CALL.REL.NOINC `($__internal_159_$__cuda_sm70_shflsync_bfly_p) ;  /* 0x0000001000007944 */ /* 0x000fea0003c00000 */
[----:B01----:R-:W-:Y:S05]  /*36a0*/  BRA `(.L_x_8452) ;  /* 0xffffea6000007947 */ /* 0x003fea000383ffff */
        .weak           $__internal_159_$__cuda_sm70_shflsync_bfly_p
        .type           $__internal_159_$__cuda_sm70_shflsync_bfly_p,@function
        .size           $__internal_159_$__cuda_sm70_shflsync_bfly_p,(.L_x_11103 - $__internal_159_$__cuda_sm70_shflsync_bfly_p)
$__internal_159_$__cuda_sm70_shflsync_bfly_p:
[----:B------:R-:W-:Y:S01]  /*36b0*/  IMAD.MOV.U32 R23, RZ, RZ, 0x0 ;  /* 0x00000000ff177424 */ /* 0x000fe200078e00ff */
[----:B------:R-:W-:Y:S04]  /*36c0*/  WARPSYNC R28 ;  /* 0x0000001c00007348 */ /* 0x000fe80003800000 */
[----:B------:R0:W1:Y:S01]  /*36d0*/  SHFL.BFLY PT, R29, R31, R30, R29 ;  /* 0x0c00001e1f1d7389 */ /* 0x00006200000e001d */
[----:B------:R-:W-:Y:S05]  /*36e0*/  RET.REL.NODEC R22 `(_ZN4vllm3moe10topkGatingILi16ELi512ELi4ELi16ELi32Ei6__halfLNS0_11ScoringFuncE0EEEvPKT5_PKbPfiPT4_PiiiibPKf) ;  /* 0xffffc91016007950 */ /* 0x000fea0003c3ffff */
.L_x_8453:
        /* <DEDUP_REMOVED lines=9> */
.L_x_11103:


//--------------------- .text._ZN4vllm3moe10topkGatingILi8ELi256ELi4ELi16ELi32Ei6__halfLNS0_11ScoringFuncE0EEEvPKT5_PKbPfiPT4_PiiiibPKf --------------------------
	.section	.text._ZN4vllm3moe10topkGatingILi8ELi256ELi4ELi16ELi32Ei6__halfLNS0_11ScoringFuncE0EEEvPKT5_PKbPfiPT4_PiiiibPKf,"ax",@progbits
	.sectioninfo	@"SHI_REGISTERS=32"
	.align	128
        .global         _ZN4vllm3moe10topkGatingILi8ELi256ELi4ELi16ELi32Ei6__halfLNS0_11ScoringFuncE0EEEvPKT5_PKbPfiPT4_PiiiibPKf
        .type           _ZN4vllm3moe10topkGatingILi8ELi256ELi4ELi16ELi32Ei6__halfLNS0_11ScoringFuncE0EEEvPKT5_PKbPfiPT4_PiiiibPKf,@function
        .size           _ZN4vllm3moe10topkGatingILi8ELi256ELi4ELi16ELi32Ei6__halfLNS0_11ScoringFuncE0EEEvPKT5_PKbPfiPT4_PiiiibPKf,(.L_x_11104 - _ZN4vllm3moe10topkGatingILi8ELi256ELi4ELi16ELi32Ei6__halfLNS0_11ScoringFuncE0EEEvPKT5_PKbPfiPT4_PiiiibPKf)
        .other          _ZN4vllm3moe10topkGatingILi8ELi256ELi4ELi16ELi32Ei6__halfLNS0_11ScoringFuncE0EEEvPKT5_PKbPfiPT4_PiiiibPKf,@"STO_CUDA_ENTRY STV_DEFAULT"
_ZN4vllm3moe10topkGatingILi8ELi256ELi4ELi16ELi32Ei6__halfLNS0_11ScoringFuncE0EEEvPKT5_PKbPfiPT4_PiiiibPKf:
.text._ZN4vllm3moe10topkGatingILi8ELi256ELi4ELi16ELi32Ei6__halfLNS0_11ScoringFuncE0EEEvPKT5_PKbPfiPT4_PiiiibPKf:
        /* <DEDUP_REMOVED lines=142> */
.L_x_8454:
[----:B------:R0:W-:Y:S04]  /*08e0*/  STL.128 [R1], R4 ;  /* 0x0000000401007387 */ /* 0x0001e80000100c00 */
[----:B------:R0:W-:Y:S02]  /*08f0*/  STL.128 [R1+0x10], R8 ;  /* 0x0000100801007387 */ /* 0x0001e40000100c00 */
.L_x_8455:
        /* <DEDUP_REMOVED lines=9> */
.L_x_8471:
        /* <DEDUP_REMOVED lines=33> */
.L_x_8488:
[----:B------:R-:W-:Y:S05]  /*0ba0*/  BRA.DIV ~URZ, `(.L_x_8459) ;  /* 0x000012c27f007947 */ /* 0x000fea000b800000 */
[----:B------:R2:W3:Y:S04]  /*0bb0*/  SHFL.BFLY PT, R18, R17, 0x10, 0x1f ;  /* 0x0e001f0011127f89 */ /* 0x0004e800000e0000 */
[----:B------:R2:W4:Y:S02]  /*0bc0*/  SHFL.BFLY PT, R12, R13, 0x10, 0x1f ;  /* 0x0e001f000d0c7f89 */ /* 0x00052400000e0000 */
.L_x_8489:
        /* <DEDUP_REMOVED lines=12> */
.L_x_8490:
[----:B--2---:R-:W-:-:S13]  /*0c90*/  FSETP.GEU.FTZ.AND P1, PT, R16, R17, PT ;  /* 0x000000111000720b */ /* 0x004fda0003f3e000 */
[----:B------:R-:W-:-:S04]  /*0ca0*/  @P1 FSETP.NEU.FTZ.AND P2, PT, R16, R17, PT ;  /* 0x000000111000120b */ /* 0x000fc80003f5d000 */
[----:B---3--:R-:W-:-:S13]  /*0cb0*/  @P1 ISETP.LT.AND P0, PT, R13, R12, !P2 ;  /* 0x0000000c0d00120c */ /* 0x008fda0005701270 */
[----:B-1----:R-:W-:Y:S01]  /*0cc0*/  FSEL R16, R17, R16, P0 ;  /* 0x0000001011107208 */ /* 0x002fe20000000000 */
[----:B------:R-:W-:Y:S05]  /*0cd0*/  BRA.DIV ~URZ, `(.L_x_8461) ;  /* 0x000014027f007947 */ /* 0x000fea000b800000 */
[----:B------:R1:W2:Y:S02]  /*0ce0*/  SHFL.BFLY PT, R17, R16, 0x4, 0x1f ;  /* 0x0c801f0010117f89 */ /* 0x0002a400000e0000 */
.L_x_8491:
[----:B0-----:R-:W-:Y:S01]  /*0cf0*/  FSEL R19, R19, R18, P0 ;  /* 0x0000001213137208 */ /* 0x001fe20000000000 */
[----:B------:R-:W-:Y:S05]  /*0d00*/  BRA.DIV ~URZ, `(.L_x_8462) ;  /* 0x000014527f007947 */ /* 0x000fea000b800000 */
[----:B------:R-:W-:Y:S01]  /*0d10*/  SEL R13, R13, R12, P0 ;  /* 0x0000000c0d0d7207 */ /* 0x000fe20000000000 */
[----:B------:R0:W3:Y:S04]  /*0d20*/  SHFL.BFLY PT, R18, R19, 0x4, 0x1f ;  /* 0x0c801f0013127f89 */ /* 0x0000e800000e0000 */
[----:B------:R0:W4:Y:S02]  /*0d30*/  SHFL.BFLY PT, R12, R13, 0x4, 0x1f ;  /* 0x0c801f000d0c7f89 */ /* 0x00012400000e0000 */
.L_x_8492:
        /* <DEDUP_REMOVED lines=12> */
.L_x_8493:
[----:B-1----:R-:W-:-:S13]  /*0e00*/  FSETP.GEU.FTZ.AND P1, PT, R16, R17, PT ;  /* 0x000000111000720b */ /* 0x002fda0003f3e000 */
[----:B------:R-:W-:-:S04]  /*0e10*/  @P1 FSETP.NEU.FTZ.AND P2, PT, R16, R17, PT ;  /* 0x000000111000120b */ /* 0x000fc80003f5d000 */
[----:B---3--:R-:W-:-:S13]  /*0e20*/  @P1 ISETP.LT.AND P0, PT, R13, R12, !P2 ;  /* 0x0000000c0d00120c */ /* 0x008fda0005701270 */
[----:B0-----:R-:W-:Y:S01]  /*0e30*/  FSEL R16, R17, R16, P0 ;  /* 0x0000001011107208 */ /* 0x001fe20000000000 */
[----:B------:R-:W-:Y:S05]  /*0e40*/  BRA.DIV ~URZ, `(.L_x_8464) ;  /* 0x000015927f007947 */ /* 0x000fea000b800000 */
[----:B------:R0:W1:Y:S02]  /*0e50*/  SHFL.BFLY PT, R17, R16, 0x1, 0x1f ;  /* 0x0c201f0010117f89 */ /* 0x00006400000e0000 */
.L_x_8494:
[----:B--2---:R-:W-:Y:S01]  /*0e60*/  FSEL R18, R18, R19, P0 ;  /* 0x0000001312127208 */ /* 0x004fe20000000000 */
[----:B------:R-:W-:Y:S05]  /*0e70*/  BRA.DIV ~URZ, `(.L_x_8465) ;  /* 0x000015e27f007947 */ /* 0x000fea000b800000 */
[----:B------:R-:W-:Y:S02]  /*0e80*/  SEL R26, R13, R12, P0 ;  /* 0x0000000c0d1a7207 */ /* 0x000fe40000000000 */
[----:B------:R2:W3:Y:S04]  /*0e90*/  SHFL.BFLY PT, R13, R18, 0x1, 0x1f ;  /* 0x0c201f00120d7f89 */ /* 0x0004e800000e0000 */
[----:B------:R2:W4:Y:S02]  /*0ea0*/  SHFL.BFLY PT, R24, R26, 0x1, 0x1f ;  /* 0x0c201f001a187f89 */ /* 0x00052400000e0000 */
.L_x_8495:
        /* <DEDUP_REMOVED lines=27> */
.L_x_8467:
[----:B------:R-:W-:Y:S05]  /*1060*/  BSYNC B1 ;  /* 0x0000000000017941 */ /* 0x000fea0003800000 */
.L_x_8466:
        /* <DEDUP_REMOVED lines=20> */
.L_x_8470:
[----:B------:R-:W-:Y:S05]  /*11b0*/  BSYNC B1 ;  /* 0x0000000000017941 */ /* 0x000fea0003800000 */
.L_x_8469:
[----:B0-----:R-:W-:Y:S05]  /*11c0*/  BRA `(.L_x_8471) ;  /* 0xfffff7c000007947 */ /* 0x001fea000383ffff */
.L_x_8457:
[----:B------:R-:W-:Y:S02]  /*11d0*/  IMAD.MOV.U32 R22, RZ, RZ, RZ ;  /* 0x000000ffff167224 */ /* 0x000fe400078e00ff */
.L_x_8484:
        /* <DEDUP_REMOVED lines=33> */
.L_x_8496:
[----:B------:R-:W-:Y:S05]  /*13f0*/  BRA.DIV ~URZ, `(.L_x_8473) ;  /* 0x000011c27f007947 */ /* 0x000fea000b800000 */
[----:B------:R2:W3:Y:S04]  /*1400*/  SHFL.BFLY PT, R18, R13, 0x10, 0x1f ;  /* 0x0e001f000d127f89 */ /* 0x0004e800000e0000 */
[----:B------:R2:W4:Y:S02]  /*1410*/  SHFL.BFLY PT, R19, R16, 0x10, 0x1f ;  /* 0x0e001f0010137f89 */ /* 0x00052400000e0000 */
.L_x_8497:
        /* <DEDUP_REMOVED lines=12> */
.L_x_8498:
[----:B-1----:R-:W-:-:S13]  /*14e0*/  FSETP.GEU.FTZ.AND P1, PT, R12, R17, PT ;  /* 0x000000110c00720b */ /* 0x002fda0003f3e000 */
[----:B------:R-:W-:-:S04]  /*14f0*/  @P1 FSETP.NEU.FTZ.AND P2, PT, R12, R17, PT ;  /* 0x000000110c00120b */ /* 0x000fc80003f5d000 */
[----:B---3--:R-:W-:-:S13]  /*1500*/  @P1 ISETP.LT.AND P0, PT, R16, R19, !P2 ;  /* 0x000000131000120c */ /* 0x008fda0005701270 */
[----:B0-----:R-:W-:Y:S01]  /*1510*/  FSEL R12, R17, R12, P0 ;  /* 0x0000000c110c7208 */ /* 0x001fe20000000000 */
[----:B------:R-:W-:Y:S05]  /*1520*/  BRA.DIV ~URZ, `(.L_x_8475) ;  /* 0x000013027f007947 */ /* 0x000fea000b800000 */
[----:B------:R0:W1:Y:S02]  /*1530*/  SHFL.BFLY PT, R17, R12, 0x4, 0x1f ;  /* 0x0c801f000c117f89 */ /* 0x00006400000e0000 */
.L_x_8499:
[----:B--2---:R-:W-:Y:S01]  /*1540*/  FSEL R13, R13, R18, P0 ;  /* 0x000000120d0d7208 */ /* 0x004fe20000000000 */
[----:B------:R-:W-:Y:S05]  /*1550*/  BRA.DIV ~URZ, `(.L_x_8476) ;  /* 0x000013527f007947 */ /* 0x000fea000b800000 */
[----:B------:R-:W-:Y:S01]  /*1560*/  SEL R19, R16, R19, P0 ;  /* 0x0000001310137207 */ /* 0x000fe20000000000 */
[----:B------:R2:W3:Y:S04]  /*1570*/  SHFL.BFLY PT, R18, R13, 0x4, 0x1f ;  /* 0x0c801f000d127f89 */ /* 0x0004e800000e0000 */
[----:B------:R2:W4:Y:S02]  /*1580*/  SHFL.BFLY PT, R16, R19, 0x4, 0x1f ;  /* 0x0c801f0013107f89 */ /* 0x00052400000e0000 */
.L_x_8500:
        /* <DEDUP_REMOVED lines=12> */
.L_x_8501:
[----:B-1----:R-:W-:-:S13]  /*1650*/  FSETP.GEU.FTZ.AND P1, PT, R12, R17, PT ;  /* 0x000000110c00720b */ /* 0x002fda0003f3e000 */
[----:B------:R-:W-:-:S04]  /*1660*/  @P1 FSETP.NEU.FTZ.AND P2, PT, R12, R17, PT ;  /* 0x000000110c00120b */ /* 0x000fc80003f5d000 */
[----:B---3--:R-:W-:-:S13]  /*1670*/  @P1 ISETP.LT.AND P0, PT, R16, R19, !P2 ;  /* 0x000000131000120c */ /* 0x008fda0005701270 */
[----:B0-----:R-:W-:Y:S01]  /*1680*/  FSEL R12, R17, R12, P0 ;  /* 0x0000000c110c7208 */ /* 0x001fe20000000000 */
[----:B------:R-:W-:Y:S05]  /*1690*/  BRA.DIV ~URZ, `(.L_x_8478) ;  /* 0x000014927f007947 */ /* 0x000fea000b800000 */
[----:B------:R0:W1:Y:S02]  /*16a0*/  SHFL.BFLY PT, R17, R12, 0x1, 0x1f ;  /* 0x0c201f000c117f89 */ /* 0x00006400000e0000 */
.L_x_8502:
[----:B--2---:R-:W-:Y:S01]  /*16b0*/  FSEL R18, R18, R13, P0 ;  /* 0x0000000d12127208 */ /* 0x004fe20000000000 */
[----:B------:R-:W-:Y:S05]  /*16c0*/  BRA.DIV ~URZ, `(.L_x_8479) ;  /* 0x000014e27f007947 */ /* 0x000fea000b800000 */
[----:B------:R-:W-:Y:S01]  /*16d0*/  SEL R26, R16, R19, P0 ;  /* 0x00000013101a7207 */ /* 0x000fe20000000000 */
[----:B------:R2:W3:Y:S04]  /*16e0*/  SHFL.BFLY PT, R13, R18, 0x1, 0x1f ;  /* 0x0c201f00120d7f89 */ /* 0x0004e800000e0000 */
[----:B------:R2:W4:Y:S02]  /*16f0*/  SHFL.BFLY PT, R24, R26, 0x1, 0x1f ;  /* 0x0c201f001a187f89 */ /* 0x00052400000e0000 */
.L_x_8503:
        /* <DEDUP_REMOVED lines=26> */
.L_x_8481:
[----:B------:R-:W-:Y:S05]  /*18a0*/  BSYNC B1 ;  /* 0x0000000000017941 */ /* 0x000fea0003800000 */
.L_x_8480:
        /* <DEDUP_REMOVED lines=20> */
.L_x_8483:
[----:B------:R-:W-:Y:S05]  /*19f0*/  BSYNC B1 ;  /* 0x0000000000017941 */ /* 0x000fea0003800000 */
.L_x_8482:
[----:B0-----:R-:W-:Y:S05]  /*1a00*/  BRA `(.L_x_8484) ;  /* 0xfffff7d000007947 */ /* 0x001fea000383ffff */
.L_x_8468:
[----:B------:R-:W-:Y:S05]  /*1a10*/  BSYNC B0 ;  /* 0x0000000000007941 */ /* 0x000fea0003800000 */
.L_x_8456:
        /* <DEDUP_REMOVED lines=19> */
.L_x_8486:
        /* <DEDUP_REMOVED lines=20> */
.L_x_8485:
        /* <DEDUP_REMOVED lines=11> */
.L_x_8487:
        /* <DEDUP_REMOVED lines=11> */
.L_x_8458:
[----:B------:R-:W-:Y:S01]  /*1df0*/  IMAD.MOV.U32 R26, RZ, RZ, R19 ;  /* 0x000000ffff1a7224 */ /* 0x000fe200078e0013 */
[----:B------:R-:W-:Y:S01]  /*1e00*/  MOV R14, 0x1e50 ;  /* 0x00001e50000e7802 */ /* 0x000fe20000000f00 */
[----:B------:R-:W-:Y:S02]  /*1e10*/  IMAD.MOV.U32 R25, RZ, RZ, 0x10 ;  /* 0x00000010ff197424 */ /* 0x000fe400078e00ff */
[----:B------:R-:W-:Y:S02]  /*1e20*/  IMAD.MOV.U32 R24, RZ, RZ, 0x1f ;  /* 0x0000001fff187424 */ /* 0x000fe400078e00ff */
[----:B------:R-:W-:Y:S02]  /*1e30*/  IMAD.MOV.U32 R23, RZ, RZ, -0x1 ;  /* 0xffffffffff177424 */ /* 0x000fe400078e00ff */
[----:B------:R-:W-:Y:S05]  /*1e40*/  CALL.REL.NOINC `($__internal_160_$__cuda_sm70_shflsync_bfly_p) ;  /* 0x00000e4000007944 */ /* 0x000fea0003c00000 */
[----:B-1----:R-:W-:Y:S01]  /*1e50*/  IMAD.MOV.U32 R16, RZ, RZ, R24 ;  /* 0x000000ffff107224 */ /* 0x002fe200078e0018 */
[----:B0-----:R-:W-:Y:S05]  /*1e60*/  BRA `(.L_x_8488) ;  /* 0xffffed3000007947 */ /* 0x001fea000383ffff */
.L_x_8459:
[----:B------:R-:W-:Y:S01]  /*1e70*/  IMAD.MOV.U32 R26, RZ, RZ, R17 ;  /* 0x000000ffff1a7224 */ /* 0x000fe200078e0011 */
[----:B------:R-:W-:Y:S01]  /*1e80*/  MOV R14, 0x1ed0 ;  /* 0x00001ed0000e7802 */ /* 0x000fe20000000f00 */
[----:B------:R-:W-:Y:S02]  /*1e90*/  IMAD.MOV.U32 R25, RZ, RZ, 0x10 ;  /* 0x00000010ff197424 */ /* 0x000fe400078e00ff */
[----:B------:R-:W-:-:S02]  /*1ea0*/  IMAD.MOV.U32 R24, RZ, RZ, 0x1f ;  /* 0x0000001fff187424 */ /* 0x000fc400078e00ff */
[----:B------:R-:W-:Y:S02]  /*1eb0*/  IMAD.MOV.U32 R23, RZ, RZ, -0x1 ;  /* 0xffffffffff177424 */ /* 0x000fe400078e00ff */
[----:B01----:R-:W-:Y:S05]  /*1ec0*/  CALL.REL.NOINC `($__internal_160_$__cuda_sm70_shflsync_bfly_p) ;  /* 0x00000dc000007944 */ /* 0x003fea0003c00000 */
[----:B-1----:R-:W-:Y:S01]  /*1ed0*/  IMAD.MOV.U32 R18, RZ, RZ, R24 ;  /* 0x000000ffff127224 */ /* 0x002fe200078e0018 */
[----:B------:R-:W-:Y:S01]  /*1ee0*/  MOV R14, 0x1f40 ;  /* 0x00001f40000e7802 */ /* 0x000fe20000000f00 */
[----:B0-----:R-:W-:Y:S02]  /*1ef0*/  IMAD.MOV.U32 R26, RZ, RZ, R13 ;  /* 0x000000ffff1a7224 */ /* 0x001fe400078e000d */
[----:B------:R-:W-:Y:S02]  /*1f00*/  IMAD.MOV.U32 R25, RZ, RZ, 0x10 ;  /* 0x00000010ff197424 */ /* 0x000fe400078e00ff */
[----:B------:R-:W-:Y:S02]  /*1f10*/  IMAD.MOV.U32 R24, RZ, RZ, 0x1f ;  /* 0x0000001fff187424 */ /* 0x000fe400078e00ff */
[----:B------:R-:W-:Y:S02]  /*1f20*/  IMAD.MOV.U32 R23, RZ, RZ, -0x1 ;  /* 0xffffffffff177424 */ /* 0x000fe400078e00ff */
[----:B------:R-:W-:Y:S05]  /*1f30*/  CALL.REL.NOINC `($__internal_160_$__cuda_sm70_shflsync_bfly_p) ;  /* 0x00000d5000007944 */ /* 0x000fea0003c00000 */
[----:B-1----:R-:W-:Y:S01]  /*1f40*/  IMAD.MOV.U32 R12, RZ, RZ, R24 ;  /* 0x000000ffff0c7224 */ /* 0x002fe200078e0018 */
[----:B0-----:R-:W-:Y:S05]  /*1f50*/  BRA `(.L_x_8489) ;  /* 0xffffec7000007947 */ /* 0x001fea000383ffff */
.L_x_8460:
[----:B------:R-:W-:Y:S01]  /*1f60*/  IMAD.MOV.U32 R26, RZ, RZ, R16 ;  /* 0x000000ffff1a7224 */ /* 0x000fe200078e0010 */
[----:B------:R-:W-:Y:S01]  /*1f70*/  MOV R14, 0x1fc0 ;  /* 0x00001fc0000e7802 */ /* 0x000fe20000000f00 */
[----:B------:R-:W-:-:S02]  /*1f80*/  IMAD.MOV.U32 R25, RZ, RZ, 0x8 ;  /* 0x00000008ff197424 */ /* 0x000fc400078e00ff */
[----:B------:R-:W-:Y:S02]  /*1f90*/  IMAD.MOV.U32 R24, RZ, RZ, 0x1f ;  /* 0x0000001fff187424 */ /* 0x000fe400078e00ff */
[----:B------:R-:W-:Y:S02]  /*1fa0*/  IMAD.MOV.U32 R23, RZ, RZ, -0x1 ;  /* 0xffffffffff177424 */ /* 0x000fe400078e00ff */
[----:B0-23--:R-:W-:Y:S05]  /*1fb0*/  CALL.REL.NOINC `($__internal_160_$__cuda_sm70_shflsync_bfly_p) ;  /* 0x00000cd000007944 */ /* 0x00dfea0003c00000 */
[----:B------:R-:W-:Y:S01]  /*1fc0*/  FSEL R18, R18, R17, P1 ;  /* 0x0000001112127208 */ /* 0x000fe20000800000 */
[----:B-1----:R-:W-:Y:S01]  /*1fd0*/  IMAD.MOV.U32 R17, RZ, RZ, R24 ;  /* 0x000000ffff117224 */ /* 0x002fe200078e0018 */
[----:B------:R-:W-:Y:S01]  /*1fe0*/  MOV R14, 0x2040 ;  /* 0x00002040000e7802 */ /* 0x000fe20000000f00 */
[----:B0-----:R-:W-:Y:S02]  /*1ff0*/  IMAD.MOV.U32 R25, RZ, RZ, 0x8 ;  /* 0x00000008ff197424 */ /* 0x001fe400078e00ff */
[----:B------:R-:W-:Y:S02]  /*2000*/  IMAD.MOV.U32 R24, RZ, RZ, 0x1f ;  /* 0x0000001fff187424 */ /* 0x000fe400078e00ff */
[----:B------:R-:W-:Y:S02]  /*2010*/  IMAD.MOV.U32 R23, RZ, RZ, -0x1 ;  /* 0xffffffffff177424 */ /* 0x000fe400078e00ff */
[----:B------:R-:W-:-:S02]  /*2020*/  IMAD.MOV.U32 R26, RZ, RZ, R18 ;  /* 0x000000ffff1a7224 */ /* 0x000fc400078e0012 */
[----:B------:R-:W-:Y:S05]  /*2030*/  CALL.REL.NOINC `($__internal_160_$__cuda_sm70_shflsync_bfly_p) ;  /* 0x00000c5000007944 */ /* 0x000fea0003c00000 */
[----:B------:R-:W-:Y:S01]  /*2040*/  SEL R12, R12, R13, P1 ;  /* 0x0000000d0c0c7207 */ /* 0x000fe20000800000 */
[----:B-1----:R-:W-:Y:S01]  /*2050*/  IMAD.MOV.U32 R19, RZ, RZ, R24 ;  /* 0x000000ffff137224 */ /* 0x002fe200078e0018 */
[----:B------:R-:W-:Y:S01]  /*2060*/  MOV R14, 0x20c0 ;  /* 0x000020c0000e7802 */ /* 0x000fe20000000f00 */
[----:B0-----:R-:W-:-:S02]  /*2070*/  IMAD.MOV.U32 R25, RZ, RZ, 0x8 ;  /* 0x00000008ff197424 */ /* 0x001fc400078e00ff */
[----:B------:R-:W-:Y:S02]  /*2080*/  IMAD.MOV.U32 R24, RZ, RZ, 0x1f ;  /* 0x0000001fff187424 */ /* 0x000fe400078e00ff */
[----:B------:R-:W-:Y:S02]  /*2090*/  IMAD.MOV.U32 R23, RZ, RZ, -0x1 ;  /* 0xffffffffff177424 */ /* 0x000fe400078e00ff */
[----:B------:R-:W-:Y:S02]  /*20a0*/  IMAD.MOV.U32 R26, RZ, RZ, R12 ;  /* 0x000000ffff1a7224 */ /* 0x000fe400078e000c */
[----:B------:R-:W-:Y:S05]  /*20b0*/  CALL.REL.NOINC `($__internal_160_$__cuda_sm70_shflsync_bfly_p) ;  /* 0x00000bd000007944 */ /* 0x000fea0003c00000 */
[----:B-1----:R-:W-:Y:S01]  /*20c0*/  IMAD.MOV.U32 R13, RZ, RZ, R24 ;  /* 0x000000ffff0d7224 */ /* 0x002fe200078e0018 */
[----:B0-----:R-:W-:Y:S05]  /*20d0*/  BRA `(.L_x_8490) ;  /* 0xffffebb000007947 */ /* 0x001fea000383ffff */
.L_x_8461:
[----:B------:R-:W-:Y:S01]  /*20e0*/  IMAD.MOV.U32 R26, RZ, RZ, R16 ;  /* 0x000000ffff1a7224 */ /* 0x000fe200078e0010 */
[----:B------:R-:W-:Y:S01]  /*20f0*/  MOV R14, 0x2140 ;  /* 0x00002140000e7802 */ /* 0x000fe20000000f00 */
[----:B------:R-:W-:Y:S02]  /*2100*/  IMAD.MOV.U32 R25, RZ, RZ, 0x4 ;  /* 0x00000004ff197424 */ /* 0x000fe400078e00ff */
[----:B------:R-:W-:Y:S02]  /*2110*/  IMAD.MOV.U32 R24, RZ, RZ, 0x1f ;  /* 0x0000001fff187424 */ /* 0x000fe400078e00ff */
[----:B------:R-:W-:-:S02]  /*2120*/  IMAD.MOV.U32 R23, RZ, RZ, -0x1 ;  /* 0xffffffffff177424 */ /* 0x000fc400078e00ff */
[----:B0-----:R-:W-:Y:S05]  /*2130*/  CALL.REL.NOINC `($__internal_160_$__cuda_sm70_shflsync_bfly_p) ;  /* 0x00000b5000007944 */ /* 0x001fea0003c00000 */
[----:B-1----:R-:W-:Y:S01]  /*2140*/  IMAD.MOV.U32 R17, RZ, RZ, R24 ;  /* 0x000000ffff117224 */ /* 0x002fe200078e0018 */
[----:B0-----:R-:W-:Y:S05]  /*2150*/  BRA `(.L_x_8491) ;  /* 0xffffeb9000007947 */ /* 0x001fea000383ffff */
.L_x_8462:
[----:B------:R-:W-:Y:S01]  /*2160*/  IMAD.MOV.U32 R26, RZ, RZ, R19 ;  /* 0x000000ffff1a7224 */ /* 0x000fe200078e0013 */
[----:B------:R-:W-:Y:S01]  /*2170*/  MOV R14, 0x21c0 ;  /* 0x000021c0000e7802 */ /* 0x000fe20000000f00 */
[----:B------:R-:W-:-:S02]  /*2180*/  IMAD.MOV.U32 R25, RZ, RZ, 0x4 ;  /* 0x00000004ff197424 */ /* 0x000fc400078e00ff */
[----:B------:R-:W-:Y:S02]  /*2190*/  IMAD.MOV.U32 R24, RZ, RZ, 0x1f ;  /* 0x0000001fff187424 */ /* 0x000fe400078e00ff */
[----:B------:R-:W-:Y:S02]  /*21a0*/  IMAD.MOV.U32 R23, RZ, RZ, -0x1 ;  /* 0xffffffffff177424 */ /* 0x000fe400078e00ff */
[----:B-12---:R-:W-:Y:S05]  /*21b0*/  CALL.REL.NOINC `($__internal_160_$__cuda_sm70_shflsync_bfly_p) ;  /* 0x00000ad000007944 */ /* 0x006fea0003c00000 */
[----:B------:R-:W-:Y:S01]  /*21c0*/  SEL R13, R13, R12, P0 ;  /* 0x0000000c0d0d7207 */ /* 0x000fe20000000000 */
[----:B-1----:R-:W-:Y:S01]  /*21d0*/  IMAD.MOV.U32 R18, RZ, RZ, R24 ;  /* 0x000000ffff127224 */ /* 0x002fe200078e0018 */
[----:B------:R-:W-:Y:S01]  /*21e0*/  MOV R14, 0x2240 ;  /* 0x00002240000e7802 */ /* 0x000fe20000000f00 */
[----:B0-----:R-:W-:Y:S02]  /*21f0*/  IMAD.MOV.U32 R25, RZ, RZ, 0x4 ;  /* 0x00000004ff197424 */ /* 0x001fe400078e00ff */
[----:B------:R-:W-:Y:S02]  /*2200*/  IMAD.MOV.U32 R24, RZ, RZ, 0x1f ;  /* 0x0000001fff187424 */ /* 0x000fe400078e00ff */
[----:B------:R-:W-:Y:S02]  /*2210*/  IMAD.MOV.U32 R23, RZ, RZ, -0x1 ;  /* 0xffffffffff177424 */ /* 0x000fe400078e00ff */
[----:B------:R-:W-:-:S02]  /*2220*/  IMAD.MOV.U32 R26, RZ, RZ, R13 ;  /* 0x000000ffff1a7224 */ /* 0x000fc400078e000d */
[----:B------:R-:W-:Y:S05]  /*2230*/  CALL.REL.NOINC `($__internal_160_$__cuda_sm70_shflsync_bfly_p) ;  /* 0x00000a5000007944 */ /* 0x000fea0003c00000 */
[----:B-1----:R-:W-:Y:S01]  /*2240*/  IMAD.MOV.U32 R12, RZ, RZ, R24 ;  /* 0x000000ffff0c7224 */ /* 0x002fe200078e0018 */
[----:B0-----:R-:W-:Y:S05]  /*2250*/  BRA `(.L_x_8492) ;  /* 0xffffeae000007947 */ /* 0x001fea000383ffff */
.L_x_8463:
[----:B------:R-:W-:Y:S01]  /*2260*/  IMAD.MOV.U32 R26, RZ, RZ, R16 ;  /* 0x000000ffff1a7224 */ /* 0x000fe200078e0010 */
[----:B------:R-:W-:Y:S01]  /*2270*/  MOV R14, 0x22c0 ;  /* 0x000022c0000e7802 */ /* 0x000fe20000000f00 */
[----:B------:R-:W-:-:S02]  /*2280*/  IMAD.MOV.U32 R25, RZ, RZ, 0x2 ;  /* 0x00000002ff197424 */ /* 0x000fc400078e00ff */
[----:B------:R-:W-:Y:S02]  /*2290*/  IMAD.MOV.U32 R24, RZ, RZ, 0x1f ;  /* 0x0000001fff187424 */ /* 0x000fe400078e00ff */
[----:B------:R-:W-:Y:S02]  /*22a0*/  IMAD.MOV.U32 R23, RZ, RZ, -0x1 ;  /* 0xffffffffff177424 */ /* 0x000fe400078e00ff */
[----:B0--3--:R-:W-:Y:S05]  /*22b0*/  CALL.REL.NOINC `($__internal_160_$__cuda_sm70_shflsync_bfly_p) ;  /* 0x000009d000007944 */ /* 0x009fea0003c00000 */
        /* <DEDUP_REMOVED lines=18> */
.L_x_8464:
[----:B------:R-:W-:Y:S01]  /*23e0*/  IMAD.MOV.U32 R26, RZ, RZ, R16 ;  /* 0x000000ffff1a7224 */ /* 0x000fe200078e0010 */
[----:B------:R-:W-:Y:S01]  /*23f0*/  MOV R14, 0x2440 ;  /* 0x00002440000e7802 */ /* 0x000fe20000000f00 */
[----:B------:R-:W-:Y:S02]  /*2400*/  IMAD.MOV.U32 R25, RZ, RZ, 0x1 ;  /* 0x00000001ff197424 */ /* 0x000fe400078e00ff */
[----:B------:R-:W-:Y:S02]  /*2410*/  IMAD.MOV.U32 R24, RZ, RZ, 0x1f ;  /* 0x0000001fff187424 */ /* 0x000fe400078e00ff */
[----:B------:R-:W-:-:S02]  /*2420*/  IMAD.MOV.U32 R23, RZ, RZ, -0x1 ;  /* 0xffffffffff177424 */ /* 0x000fc400078e00ff */
[----:B--2---:R-:W-:Y:S05]  /*2430*/  CALL.REL.NOINC `($__internal_160_$__cuda_sm70_shflsync_bfly_p) ;  /* 0x0000085000007944 */ /* 0x004fea0003c00000 */
[----:B-1----:R-:W-:Y:S01]  /*2440*/  IMAD.MOV.U32 R17, RZ, RZ, R24 ;  /* 0x000000ffff117224 */ /* 0x002fe200078e0018 */
[----:B0-----:R-:W-:Y:S05]  /*2450*/  BRA `(.L_x_8494) ;  /* 0xffffea0000007947 */ /* 0x001fea000383ffff */
.L_x_8465:
[----:B------:R-:W-:Y:S01]  /*2460*/  IMAD.MOV.U32 R26, RZ, RZ, R18 ;  /* 0x000000ffff1a7224 */ /* 0x000fe200078e0012 */
[----:B------:R-:W-:Y:S01]  /*2470*/  MOV R14, 0x24c0 ;  /* 0x000024c0000e7802 */ /* 0x000fe20000000f00 */
[----:B------:R-:W-:-:S02]  /*2480*/  IMAD.MOV.U32 R25, RZ, RZ, 0x1 ;  /* 0x00000001ff197424 */ /* 0x000fc400078e00ff */
[----:B------:R-:W-:Y:S02]  /*2490*/  IMAD.MOV.U32 R24, RZ, RZ, 0x1f ;  /* 0x0000001fff187424 */ /* 0x000fe400078e00ff */
[----:B------:R-:W-:Y:S02]  /*24a0*/  IMAD.MOV.U32 R23, RZ, RZ, -0x1 ;  /* 0xffffffffff177424 */ /* 0x000fe400078e00ff */
[----:B01----:R-:W-:Y:S05]  /*24b0*/  CALL.REL.NOINC `($__internal_160_$__cuda_sm70_shflsync_bfly_p) ;  /* 0x000007d000007944 */ /* 0x003fea0003c00000 */
[----:B0-----:R-:W-:Y:S01]  /*24c0*/  SEL R26, R13, R12, P0 ;  /* 0x0000000c0d1a7207 */ /* 0x001fe20000000000 */
[----:B-1----:R-:W-:Y:S01]  /*24d0*/  IMAD.MOV.U32 R13, RZ, RZ, R24 ;  /* 0x000000ffff0d7224 */ /* 0x002fe200078e0018 */
[----:B------:R-:W-:Y:S01]  /*24e0*/  MOV R14, 0x2530 ;  /* 0x00002530000e7802 */ /* 0x000fe20000000f00 */
[----:B------:R-:W-:Y:S02]  /*24f0*/  IMAD.MOV.U32 R25, RZ, RZ, 0x1 ;  /* 0x00000001ff197424 */ /* 0x000fe400078e00ff */
[----:B------:R-:W-:Y:S02]  /*2500*/  IMAD.MOV.U32 R24, RZ, RZ, 0x1f ;  /* 0x0000001fff187424 */ /* 0x000fe400078e00ff */
[----:B------:R-:W-:Y:S02]  /*2510*/  IMAD.MOV.U32 R23, RZ, RZ, -0x1 ;  /* 0xffffffffff177424 */ /* 0x000fe400078e00ff */
[----:B------:R-:W-:Y:S05]  /*2520*/  CALL.REL.NOINC `($__internal_160_$__cuda_sm70_shflsync_bfly_p) ;  /* 0x0000076000007944 */ /* 0x000fea0003c00000 */
[----:B01----:R-:W-:Y:S05]  /*2530*/  BRA `(.L_x_8495) ;  /* 0xffffe97000007947 */ /* 0x003fea000383ffff */
.L_x_8472:
[----:B------:R-:W-:Y:S01]  /*2540*/  IMAD.MOV.U32 R26, RZ, RZ, R17 ;  /* 0x000000ffff1a7224 */ /* 0x000fe200078e0011 */
[----:B------:R-:W-:Y:S01]  /*2550*/  MOV R14, 0x25a0 ;  /* 0x000025a0000e7802 */ /* 0x000fe20000000f00 */
[----:B------:R-:W-:-:S02]  /*2560*/  IMAD.MOV.U32 R25, RZ, RZ, 0x10 ;  /* 0x00000010ff197424 */ /* 0x000fc400078e00ff */
[----:B------:R-:W-:Y:S02]  /*2570*/  IMAD.MOV.U32 R24, RZ, RZ, 0x1f ;  /* 0x0000001fff187424 */ /* 0x000fe400078e00ff */
[----:B------:R-:W-:Y:S02]  /*2580*/  IMAD.MOV.U32 R23, RZ, RZ, -0x1 ;  /* 0xffffffffff177424 */ /* 0x000fe400078e00ff */
[----:B------:R-:W-:Y:S05]  /*2590*/  CALL.REL.NOINC `($__internal_160_$__cuda_sm70_shflsync_bfly_p) ;  /* 0x000006f000007944 */ /* 0x000fea0003c00000 */
[----:B-1----:R-:W-:Y:S01]  /*25a0*/  IMAD.MOV.U32 R12, RZ, RZ, R24 ;  /* 0x000000ffff0c7224 */ /* 0x002fe200078e0018 */
[----:B0-----:R-:W-:Y:S05]  /*25b0*/  BRA `(.L_x_8496) ;  /* 0xffffee3000007947 */ /* 0x001fea000383ffff */
.L_x_8473:
[----:B------:R-:W-:Y:S01]  /*25c0*/  IMAD.MOV.U32 R26, RZ, RZ, R13 ;  /* 0x000000ffff1a7224 */ /* 0x000fe200078e000d */
[----:B------:R-:W-:Y:S01]  /*25d0*/  MOV R14, 0x2620 ;  /* 0x00002620000e7802 */ /* 0x000fe20000000f00 */
[----:B------:R-:W-:Y:S02]  /*25e0*/  IMAD.MOV.U32 R25, RZ, RZ, 0x10 ;  /* 0x00000010ff197424 */ /* 0x000fe400078e00ff */
[----:B------:R-:W-:Y:S02]  /*25f0*/  IMAD.MOV.U32 R24, RZ, RZ, 0x1f ;  /* 0x0000001fff187424 */ /* 0x000fe400078e00ff */
[----:B------:R-:W-:Y:S02]  /*2600*/  IMAD.MOV.U32 R23, RZ, RZ, -0x1 ;  /* 0xffffffffff177424 */ /* 0x000fe400078e00ff */
[----:B01----:R-:W-:Y:S05]  /*2610*/  CALL.REL.NOINC `($__internal_160_$__cuda_sm70_shflsync_bfly_p) ;  /* 0x0000067000007944 */ /* 0x003fea0003c00000 */
[----:B-1----:R-:W-:Y:S01]  /*2620*/  IMAD.MOV.U32 R18, RZ, RZ, R24 ;  /* 0x000000ffff127224 */ /* 0x002fe200078e0018 */
[----:B------:R-:W-:Y:S01]  /*2630*/  MOV R14, 0x2690 ;  /* 0x00002690000e7802 */ /* 0x000fe20000000f00 */
[----:B0-----:R-:W-:-:S02]  /*2640*/  IMAD.MOV.U32 R26, RZ, RZ, R16 ;  /* 0x000000ffff1a7224 */ /* 0x001fc400078e0010 */
[----:B------:R-:W-:Y:S02]  /*2650*/  IMAD.MOV.U32 R25, RZ, RZ, 0x10 ;  /* 0x00000010ff197424 */ /* 0x000fe400078e00ff */
[----:B------:R-:W-:Y:S02]  /*2660*/  IMAD.MOV.U32 R24, RZ, RZ, 0x1f ;  /* 0x0000001fff187424 */ /* 0x000fe400078e00ff */
[----:B------:R-:W-:Y:S02]  /*2670*/  IMAD.MOV.U32 R23, RZ, RZ, -0x1 ;  /* 0xffffffffff177424 */ /* 0x000fe400078e00ff */
[----:B------:R-:W-:Y:S05]  /*2680*/  CALL.REL.NOINC `($__internal_160_$__cuda_sm70_shflsync_bfly_p) ;  /* 0x0000060000007944 */ /* 0x000fea0003c00000 */
[----:B-1----:R-:W-:Y:S01]  /*2690*/  IMAD.MOV.U32 R19, RZ, RZ, R24 ;  /* 0x000000ffff137224 */ /* 0x002fe200078e0018 */
[----:B0-----:R-:W-:Y:S05]  /*26a0*/  BRA `(.L_x_8497) ;  /* 0xffffed7000007947 */ /* 0x001fea000383ffff */
.L_x_8474:
[----:B------:R-:W-:Y:S01]  /*26b0*/  IMAD.MOV.U32 R26, RZ, RZ, R12 ;  /* 0x000000ffff1a7224 */ /* 0x000fe200078e000c */
[----:B------:R-:W-:Y:S01]  /*26c0*/  MOV R14, 0x2710 ;  /* 0x00002710000e7802 */ /* 0x000fe20000000f00 */
[----:B------:R-:W-:Y:S02]  /*26d0*/  IMAD.MOV.U32 R25, RZ, RZ, 0x8 ;  /* 0x00000008ff197424 */ /* 0x000fe400078e00ff */
[----:B------:R-:W-:Y:S02]  /*26e0*/  IMAD.MOV.U32 R24, RZ, RZ, 0x1f ;  /* 0x0000001fff187424 */ /* 0x000fe400078e00ff */
[----:B------:R-:W-:-:S02]  /*26f0*/  IMAD.MOV.U32 R23, RZ, RZ, -0x1 ;  /* 0xffffffffff177424 */ /* 0x000fc400078e00ff */
[----:B0-23--:R-:W-:Y:S05]  /*2700*/  CALL.REL.NOINC `($__internal_160_$__cuda_sm70_shflsync_bfly_p) ;  /* 0x0000058000007944 */ /* 0x00dfea0003c00000 */
[----:B------:R-:W-:Y:S01]  /*2710*/  FSEL R18, R18, R13, P1 ;  /* 0x0000000d12127208 */ /* 0x000fe20000800000 */
[----:B-1----:R-:W-:Y:S01]  /*2720*/  IMAD.MOV.U32 R17, RZ, RZ, R24 ;  /* 0x000000ffff117224 */ /* 0x002fe200078e0018 */
[----:B------:R-:W-:Y:S01]  /*2730*/  MOV R14, 0x2790 ;  /* 0x00002790000e7802 */ /* 0x000fe20000000f00 */
[----:B0-----:R-:W-:-:S02]  /*2740*/  IMAD.MOV.U32 R25, RZ, RZ, 0x8 ;  /* 0x00000008ff197424 */ /* 0x001fc400078e00ff */
[----:B------:R-:W-:Y:S02]  /*2750*/  IMAD.MOV.U32 R24, RZ, RZ, 0x1f ;  /* 0x0000001fff187424 */ /* 0x000fe400078e00ff */
[----:B------:R-:W-:Y:S02]  /*2760*/  IMAD.MOV.U32 R23, RZ, RZ, -0x1 ;  /* 0xffffffffff177424 */ /* 0x000fe400078e00ff */
[----:B------:R-:W-:Y:S02]  /*2770*/  IMAD.MOV.U32 R26, RZ, RZ, R18 ;  /* 0x000000ffff1a7224 */ /* 0x000fe400078e0012 */
[----:B------:R-:W-:Y:S05]  /*2780*/  CALL.REL.NOINC `($__internal_160_$__cuda_sm70_shflsync_bfly_p) ;  /* 0x0000050000007944 */ /* 0x000fea0003c00000 */
[----:B------:R-:W-:Y:S01]  /*2790*/  SEL R19, R19, R16, P1 ;  /* 0x0000001013137207 */ /* 0x000fe20000800000 */
[----:B-1----:R-:W-:Y:S01]  /*27a0*/  IMAD.MOV.U32 R13, RZ, RZ, R24 ;  /* 0x000000ffff0d7224 */ /* 0x002fe200078e0018 */
[----:B------:R-:W-:Y:S01]  /*27b0*/  MOV R14, 0x2810 ;  /* 0x00002810000e7802 */ /* 0x000fe20000000f00 */
[----:B0-----:R-:W-:Y:S02]  /*27c0*/  IMAD.MOV.U32 R25, RZ, RZ, 0x8 ;  /* 0x00000008ff197424 */ /* 0x001fe400078e00ff */
[----:B------:R-:W-:Y:S02]  /*27d0*/  IMAD.MOV.U32 R24, RZ, RZ, 0x1f ;  /* 0x0000001fff187424 */ /* 0x000fe400078e00ff */
[----:B------:R-:W-:-:S02]  /*27e0*/  IMAD.MOV.U32 R23, RZ, RZ, -0x1 ;  /* 0xffffffffff177424 */ /* 0x000fc400078e00ff */
[----:B------:R-:W-:Y:S02]  /*27f0*/  IMAD.MOV.U32 R26, RZ, RZ, R19 ;  /* 0x000000ffff1a7224 */ /* 0x000fe400078e0013 */
[----:B------:R-:W-:Y:S05]  /*2800*/  CALL.REL.NOINC `($__internal_160_$__cuda_sm70_shflsync_bfly_p) ;  /* 0x0000048000007944 */ /* 0x000fea0003c00000 */
[----:B-1----:R-:W-:Y:S01]  /*2810*/  IMAD.MOV.U32 R16, RZ, RZ, R24 ;  /* 0x000000ffff107224 */ /* 0x002fe200078e0018 */
[----:B0-----:R-:W-:Y:S05]  /*2820*/  BRA `(.L_x_8498) ;  /* 0xffffecb000007947 */ /* 0x001fea000383ffff */
.L_x_8475:
[----:B------:R-:W-:Y:S01]  /*2830*/  IMAD.MOV.U32 R26, RZ, RZ, R12 ;  /* 0x000000ffff1a7224 */ /* 0x000fe200078e000c */
[----:B------:R-:W-:Y:S01]  /*2840*/  MOV R14, 0x2890 ;  /* 0x00002890000e7802 */ /* 0x000fe20000000f00 */
[----:B------:R-:W-:Y:S02]  /*2850*/  IMAD.MOV.U32 R25, RZ, RZ, 0x4 ;  /* 0x00000004ff197424 */ /* 0x000fe400078e00ff */
[----:B------:R-:W-:Y:S02]  /*2860*/  IMAD.MOV.U32 R24, RZ, RZ, 0x1f ;  /* 0x0000001fff187424 */ /* 0x000fe400078e00ff */
[----:B------:R-:W-:Y:S02]  /*2870*/  IMAD.MOV.U32 R23, RZ, RZ, -0x1 ;  /* 0xffffffffff177424 */ /* 0x000fe400078e00ff */
[----:B--2---:R-:W-:Y:S05]  /*2880*/  CALL.REL.NOINC `($__internal_160_$__cuda_sm70_shflsync_bfly_p) ;  /* 0x0000040000007944 */ /* 0x004fea0003c00000 */
[----:B-1----:R-:W-:Y:S01]  /*2890*/  IMAD.MOV.U32 R17, RZ, RZ, R24 ;  /* 0x000000ffff117224 */ /* 0x002fe200078e0018 */
[----:B0-----:R-:W-:Y:S05]  /*28a0*/  BRA `(.L_x_8499) ;  /* 0xffffec9000007947 */ /* 0x001fea000383ffff */
.L_x_8476:
[----:B------:R-:W-:Y:S01]  /*28b0*/  IMAD.MOV.U32 R26, RZ, RZ, R13 ;  /* 0x000000ffff1a7224 */ /* 0x000fe200078e000d */
[----:B------:R-:W-:Y:S01]  /*28c0*/  MOV R14, 0x2910 ;  /* 0x00002910000e7802 */ /* 0x000fe20000000f00 */
[----:B------:R-:W-:-:S02]  /*28d0*/  IMAD.MOV.U32 R25, RZ, RZ, 0x4 ;  /* 0x00000004ff197424 */ /* 0x000fc400078e00ff */
[----:B------:R-:W-:Y:S02]  /*28e0*/  IMAD.MOV.U32 R24, RZ, RZ, 0x1f ;  /* 0x0000001fff187424 */ /* 0x000fe400078e00ff */
[----:B------:R-:W-:Y:S02]  /*28f0*/  IMAD.MOV.U32 R23, RZ, RZ, -0x1 ;  /* 0xffffffffff177424 */ /* 0x000fe400078e00ff */
[----:B01----:R-:W-:Y:S05]  /*2900*/  CALL.REL.NOINC `($__internal_160_$__cuda_sm70_shflsync_bfly_p) ;  /* 0x0000038000007944 */ /* 0x003fea0003c00000 */
        /* <DEDUP_REMOVED lines=10> */
.L_x_8477:
[----:B------:R-:W-:Y:S01]  /*29b0*/  IMAD.MOV.U32 R26, RZ, RZ, R12 ;  /* 0x000000ffff1a7224 */ /* 0x000fe200078e000c */
[----:B------:R-:W-:Y:S01]  /*29c0*/  MOV R14, 0x2a10 ;  /* 0x00002a10000e7802 */ /* 0x000fe20000000f00 */
[----:B------:R-:W-:-:S02]  /*29d0*/  IMAD.MOV.U32 R25, RZ, RZ, 0x2 ;  /* 0x00000002ff197424 */ /* 0x000fc400078e00ff */
[----:B------:R-:W-:Y:S02]  /*29e0*/  IMAD.MOV.U32 R24, RZ, RZ, 0x1f ;  /* 0x0000001fff187424 */ /* 0x000fe400078e00ff */
[----:B------:R-:W-:Y:S02]  /*29f0*/  IMAD.MOV.U32 R23, RZ, RZ, -0x1 ;  /* 0xffffffffff177424 */ /* 0x000fe400078e00ff */
[----:B--23--:R-:W-:Y:S05]  /*2a00*/  CALL.REL.NOINC `($__internal_160_$__cuda_sm70_shflsync_bfly_p) ;  /* 0x0000028000007944 */ /* 0x00cfea0003c00000 */
        /* <DEDUP_REMOVED lines=18> */
.L_x_8478:
        /* <DEDUP_REMOVED lines=8> */
.L_x_8479:
[----:B------:R-:W-:Y:S01]  /*2bb0*/  IMAD.MOV.U32 R26, RZ, RZ, R18 ;  /* 0x000000ffff1a7224 */ /* 0x000fe200078e0012 */
[----:B------:R-:W-:Y:S01]  /*2bc0*/  MOV R14, 0x2c10 ;  /* 0x00002c10000e7802 */ /* 0x000fe20000000f00 */
[----:B------:R-:W-:-:S02]  /*2bd0*/  IMAD.MOV.U32 R25, RZ, RZ, 0x1 ;  /* 0x00000001ff197424 */ /* 0x000fc400078e00ff */
[----:B------:R-:W-:Y:S02]  /*2be0*/  IMAD.MOV.U32 R24, RZ, RZ, 0x1f ;  /* 0x0000001fff187424 */ /* 0x000fe400078e00ff */
[----:B------:R-:W-:Y:S02]  /*2bf0*/  IMAD.MOV.U32 R23, RZ, RZ, -0x1 ;  /* 0xffffffffff177424 */ /* 0x000fe400078e00ff */
[----:B01----:R-:W-:Y:S05]  /*2c00*/  CALL.REL.NOINC `($__internal_160_$__cuda_sm70_shflsync_bfly_p) ;  /* 0x0000008000007944 */ /* 0x003fea0003c00000 */
[----:B-1----:R-:W-:Y:S01]  /*2c10*/  IMAD.MOV.U32 R13, RZ, RZ, R24 ;  /* 0x000000ffff0d7224 */ /* 0x002fe200078e0018 */
[----:B0-----:R-:W-:Y:S01]  /*2c20*/  SEL R26, R16, R19, P0 ;  /* 0x00000013101a7207 */ /* 0x001fe20000000000 */
[----:B------:R-:W-:Y:S01]  /*2c30*/  IMAD.MOV.U32 R25, RZ, RZ, 0x1 ;  /* 0x00000001ff197424 */ /* 0x000fe200078e00ff */
[----:B------:R-:W-:Y:S01]  /*2c40*/  MOV R14, 0x2c80 ;  /* 0x00002c80000e7802 */ /* 0x000fe20000000f00 */
[----:B------:R-:W-:Y:S02]  /*2c50*/  IMAD.MOV.U32 R24, RZ, RZ, 0x1f ;  /* 0x0000001fff187424 */ /* 0x000fe400078e00ff */
[----:B------:R-:W-:Y:S02]  /*2c60*/  IMAD.MOV.U32 R23, RZ, RZ, -0x1 ;  /* 0xffffffffff177424 */ /* 0x000fe400078e00ff */
[----:B------:R-:W-:Y:S05]  /*2c70*/  CALL.REL.NOINC `($__internal_160_$__cuda_sm70_shflsync_bfly_p) ;  /* 0x0000001000007944 */ /* 0x000fea0003c00000 */
[----:B01----:R-:W-:Y:S05]  /*2c80*/  BRA `(.L_x_8503) ;  /* 0xffffea7000007947 */ /* 0x003fea000383ffff */
        .weak           $__internal_160_$__cuda_sm70_shflsync_bfly_p
        .type           $__internal_160_$__cuda_sm70_shflsync_bfly_p,@function
        .size           $__internal_160_$__cuda_sm70_shflsync_bfly_p,(.L_x_11104 - $__internal_160_$__cuda_sm70_shflsync_bfly_p)
$__internal_160_$__cuda_sm70_shflsync_bfly_p:
[----:B------:R-:W-:Y:S01]  /*2c90*/  IMAD.MOV.U32 R15, RZ, RZ, 0x0 ;  /* 0x00000000ff0f7424 */ /* 0x000fe200078e00ff */
[----:B------:R-:W-:Y:S04]  /*2ca0*/  WARPSYNC R23 ;  /* 0x0000001700007348 */ /* 0x000fe80003800000 */
[----:B------:R0:W1:Y:S01]  /*2cb0*/  SHFL.BFLY PT, R24, R26, R25, R24 ;  /* 0x0c0000191a187389 */ /* 0x00006200000e0018 */
[----:B------:R-:W-:Y:S05]  /*2cc0*/  RET.REL.NODEC R14 `(_ZN4vllm3moe10topkGatingILi8ELi256ELi4ELi16ELi32Ei6__halfLNS0_11ScoringFuncE0EEEvPKT5_PKbPfiPT4_PiiiibPKf) ;  /* 0xffffd3300e007950 */ /* 0x000fea0003c3ffff */
.L_x_8504:
        /* <DEDUP_REMOVED lines=11> */
.L_x_11104:


//--------------------- .text._ZN4vllm3moe10topkGatingILi8ELi128ELi4ELi16ELi32Ei6__halfLNS0_11ScoringFuncE0EEEvPKT5_PKbPfiPT4_PiiiibPKf --------------------------
	.section	.text._ZN4vllm3moe10topkGatingILi8ELi128ELi4ELi16ELi32Ei6__halfLNS0_11ScoringFuncE0EEEvPKT5_PKbPfiPT4_PiiiibPKf,"ax",@progbits
	.sectioninfo	@"SHI_REGISTERS=30"
	.align	128
        .global         _ZN4vllm3moe10topkGatingILi8ELi128ELi4ELi16ELi32Ei6__halfLNS0_11ScoringFuncE0EEEvPKT5_PKbPfiPT4_PiiiibPKf
        .type           _ZN4vllm3moe10topkGatingILi8ELi128ELi4ELi16ELi32Ei6__halfLNS0_11ScoringFuncE0EEEvPKT5_PKbPfiPT4_PiiiibPKf,@function
        .size           _ZN4vllm3moe10topkGatingILi8ELi128ELi4ELi16ELi32Ei6__halfLNS0_11ScoringFuncE0EEEvPKT5_PKbPfiPT4_PiiiibPKf,(.L_x_11105 - _ZN4vllm3moe10topkGatingILi8ELi128ELi4ELi16ELi32Ei6__halfLNS0_11ScoringFuncE0EEEvPKT5_PKbPfiPT4_PiiiibPKf)
        .other          _ZN4vllm3moe10topkGatingILi8ELi128ELi4ELi16ELi32Ei6__halfLNS0_11ScoringFuncE0EEEvPKT5_PKbPfiPT4_PiiiibPKf,@"STO_CUDA_ENTRY STV_DEFAULT"
_ZN4vllm3moe10topkGatingILi8ELi128ELi4ELi16ELi32Ei6__halfLNS0_11ScoringFuncE0EEEvPKT5_PKbPfiPT4_PiiiibPKf:
.text._ZN4vllm3moe10topkGatingILi8ELi128ELi4ELi16ELi32Ei6__halfLNS0_11ScoringFuncE0EEEvPKT5_PKbPfiPT4_PiiiibPKf:
        /* <DEDUP_REMOVED lines=140> */
.L_x_8505:
[----:B------:R0:W-:Y:S04]  /*08c0*/  STL.128 [R1], R4 ;  /* 0x0000000401007387 */ /* 0x0001e80000100c00 */
[----:B------:R0:W-:Y:S02]  /*08d0*/  STL.128 [R1+0x10], R8 ;  /* 0x0000100801007387 */ /* 0x0001e40000100c00 */
.L_x_8506:
        /* <DEDUP_REMOVED lines=9> */
.L_x_8520:
        /* <DEDUP_REMOVED lines=33> */
.L_x_8535:
[----:B------:R-:W-:Y:S05]  /*0b80*/  BRA.DIV ~URZ, `(.L_x_8510) ;  /* 0x000011527f007947 */ /* 0x000fea000b800000 */
[----:B------:R2:W3:Y:S04]  /*0b90*/  SHFL.BFLY PT, R18, R13, 0x8, 0x101f ;  /* 0x0d101f000d127f89 */ /* 0x0004e800000e0000 */
[----:B------:R2:W4:Y:S02]  /*0ba0*/  SHFL.BFLY PT, R17, R12, 0x8, 0x101f ;  /* 0x0d101f000c117f89 */ /* 0x00052400000e0000 */
.L_x_8536:
        /* <DEDUP_REMOVED lines=12> */
.L_x_8537:
[----:B-1----:R-:W-:-:S13]  /*0c70*/  FSETP.GEU.FTZ.AND P1, PT, R16, R19, PT ;  /* 0x000000131000720b */ /* 0x002fda0003f3e000 */
[----:B------:R-:W-:-:S04]  /*0c80*/  @P1 FSETP.NEU.FTZ.AND P2, PT, R16, R19, PT ;  /* 0x000000131000120b */ /* 0x000fc80003f5d000 */
[----:B---3--:R-:W-:-:S13]  /*0c90*/  @P1 ISETP.LT.AND P0, PT, R12, R17, !P2 ;  /* 0x000000110c00120c */ /* 0x008fda0005701270 */
[----:B0-----:R-:W-:Y:S01]  /*0ca0*/  FSEL R16, R19, R16, P0 ;  /* 0x0000001013107208 */ /* 0x001fe20000000000 */
[----:B------:R-:W-:Y:S05]  /*0cb0*/  BRA.DIV ~URZ, `(.L_x_8512) ;  /* 0x000012927f007947 */ /* 0x000fea000b800000 */
[----:B------:R0:W1:Y:S02]  /*0cc0*/  SHFL.BFLY PT, R19, R16, 0x2, 0x101f ;  /* 0x0c501f0010137f89 */ /* 0x00006400000e0000 */
.L_x_8538:
[----:B--2---:R-:W-:Y:S01]  /*0cd0*/  FSEL R13, R13, R18, P0 ;  /* 0x000000120d0d7208 */ /* 0x004fe20000000000 */
[----:B------:R-:W-:Y:S05]  /*0ce0*/  BRA.DIV ~URZ, `(.L_x_8513) ;  /* 0x000012e27f007947 */ /* 0x000fea000b800000 */
[----:B------:R-:W-:Y:S01]  /*0cf0*/  SEL R12, R12, R17, P0 ;  /* 0x000000110c0c7207 */ /* 0x000fe20000000000 */
[----:B------:R2:W3:Y:S04]  /*0d00*/  SHFL.BFLY PT, R18, R13, 0x2, 0x101f ;  /* 0x0c501f000d127f89 */ /* 0x0004e800000e0000 */
[----:B------:R2:W4:Y:S02]  /*0d10*/  SHFL.BFLY PT, R17, R12, 0x2, 0x101f ;  /* 0x0c501f000c117f89 */ /* 0x00052400000e0000 */
.L_x_8539:
        /* <DEDUP_REMOVED lines=12> */
.L_x_8540:
        /* <DEDUP_REMOVED lines=26> */
.L_x_8516:
[----:B------:R-:W-:Y:S05]  /*0f80*/  BSYNC B1 ;  /* 0x0000000000017941 */ /* 0x000fea0003800000 */
.L_x_8515:
        /* <DEDUP_REMOVED lines=20> */
.L_x_8519:
[----:B------:R-:W-:Y:S05]  /*10d0*/  BSYNC B1 ;  /* 0x0000000000017941 */ /* 0x000fea0003800000 */
.L_x_8518:
[----:B0-----:R-:W-:Y:S05]  /*10e0*/  BRA `(.L_x_8520) ;  /* 0xfffff88000007947 */ /* 0x001fea000383ffff */
.L_x_8508:
[----:B------:R-:W-:Y:S02]  /*10f0*/  IMAD.MOV.U32 R22, RZ, RZ, RZ ;  /* 0x000000ffff167224 */ /* 0x000fe400078e00ff */
.L_x_8531:
        /* <DEDUP_REMOVED lines=33> */
.L_x_8541:
[----:B------:R-:W-:Y:S05]  /*1310*/  BRA.DIV ~URZ, `(.L_x_8522) ;  /* 0x00000f927f007947 */ /* 0x000fea000b800000 */
[----:B------:R2:W3:Y:S04]  /*1320*/  SHFL.BFLY PT, R17, R12, 0x8, 0x101f ;  /* 0x0d101f000c117f89 */ /* 0x0004e800000e0000 */
[----:B------:R2:W4:Y:S02]  /*1330*/  SHFL.BFLY PT, R16, R13, 0x8, 0x101f ;  /* 0x0d101f000d107f89 */ /* 0x00052400000e0000 */
.L_x_8542:
        /* <DEDUP_REMOVED lines=12> */
.L_x_8543:
[----:B-1----:R-:W-:-:S13]  /*1400*/  FSETP.GEU.FTZ.AND P1, PT, R19, R18, PT ;  /* 0x000000121300720b */ /* 0x002fda0003f3e000 */
[----:B------:R-:W-:-:S04]  /*1410*/  @P1 FSETP.NEU.FTZ.AND P2, PT, R19, R18, PT ;  /* 0x000000121300120b */ /* 0x000fc80003f5d000 */
[----:B---3--:R-:W-:-:S13]  /*1420*/  @P1 ISETP.LT.AND P0, PT, R16, R13, !P2 ;  /* 0x0000000d1000120c */ /* 0x008fda0005701270 */
[----:B0-----:R-:W-:Y:S01]  /*1430*/  FSEL R19, R18, R19, P0 ;  /* 0x0000001312137208 */ /* 0x001fe20000000000 */
[----:B------:R-:W-:Y:S05]  /*1440*/  BRA.DIV ~URZ, `(.L_x_8524) ;  /* 0x000010d27f007947 */ /* 0x000fea000b800000 */
[----:B------:R0:W1:Y:S02]  /*1450*/  SHFL.BFLY PT, R18, R19, 0x2, 0x101f ;  /* 0x0c501f0013127f89 */ /* 0x00006400000e0000 */
.L_x_8544:
[----:B--2---:R-:W-:Y:S01]  /*1460*/  FSEL R17, R17, R12, P0 ;  /* 0x0000000c11117208 */ /* 0x004fe20000000000 */
[----:B------:R-:W-:Y:S05]  /*1470*/  BRA.DIV ~URZ, `(.L_x_8525) ;  /* 0x000011227f007947 */ /* 0x000fea000b800000 */
[----:B------:R-:W-:Y:S01]  /*1480*/  SEL R13, R16, R13, P0 ;  /* 0x0000000d100d7207 */ /* 0x000fe20000000000 */
[----:B------:R2:W3:Y:S04]  /*1490*/  SHFL.BFLY PT, R12, R17, 0x2, 0x101f ;  /* 0x0c501f00110c7f89 */ /* 0x0004e800000e0000 */
[----:B------:R2:W4:Y:S02]  /*14a0*/  SHFL.BFLY PT, R16, R13, 0x2, 0x101f ;  /* 0x0c501f000d107f89 */ /* 0x00052400000e0000 */
.L_x_8545:
        /* <DEDUP_REMOVED lines=12> */
.L_x_8546:
        /* <DEDUP_REMOVED lines=25> */
.L_x_8528:
[----:B------:R-:W-:Y:S05]  /*1700*/  BSYNC B1 ;  /* 0x0000000000017941 */ /* 0x000fea0003800000 */
.L_x_8527:
        /* <DEDUP_REMOVED lines=20> */
.L_x_8530:
[----:B------:R-:W-:Y:S05]  /*1850*/  BSYNC B1 ;  /* 0x0000000000017941 */ /* 0x000fea0003800000 */
.L_x_8529:
[----:B0-----:R-:W-:Y:S05]  /*1860*/  BRA `(.L_x_8531) ;  /* 0xfffff89000007947 */ /* 0x001fea000383ffff */
.L_x_8517:
[----:B------:R-:W-:Y:S05]  /*1870*/  BSYNC B0 ;  /* 0x0000000000007941 */ /* 0x000fea0003800000 */
.L_x_8507:
        /* <DEDUP_REMOVED lines=19> */
.L_x_8533:
        /* <DEDUP_REMOVED lines=20> */
.L_x_8532:
        /* <DEDUP_REMOVED lines=12> */
.L_x_8534:
        /* <DEDUP_REMOVED lines=11> */
.L_x_8509:
[----:B------:R-:W-:Y:S01]  /*1c60*/  IMAD.MOV.U32 R26, RZ, RZ, R19 ;  /* 0x000000ffff1a7224 */ /* 0x000fe200078e0013 */
[----:B------:R-:W-:Y:S01]  /*1c70*/  MOV R14, 0x1cc0 ;  /* 0x00001cc0000e7802 */ /* 0x000fe20000000f00 */
[----:B------:R-:W-:Y:S02]  /*1c80*/  IMAD.MOV.U32 R25, RZ, RZ, 0x8 ;  /* 0x00000008ff197424 */ /* 0x000fe400078e00ff */
[----:B------:R-:W-:Y:S02]  /*1c90*/  IMAD.MOV.U32 R24, RZ, RZ, 0x101f ;  /* 0x0000101fff187424 */ /* 0x000fe400078e00ff */
[----:B------:R-:W-:Y:S02]  /*1ca0*/  IMAD.MOV.U32 R23, RZ, RZ, -0x1 ;  /* 0xffffffffff177424 */ /* 0x000fe400078e00ff */
[----:B------:R-:W-:Y:S05]  /*1cb0*/  CALL.REL.NOINC `($__internal_161_$__cuda_sm70_shflsync_bfly_p) ;  /* 0x00000b4000007944 */ /* 0x000fea0003c00000 */
[----:B-1----:R-:W-:Y:S01]  /*1cc0*/  IMAD.MOV.U32 R16, RZ, RZ, R24 ;  /* 0x000000ffff107224 */ /* 0x002fe200078e0018 */
[----:B0-----:R-:W-:Y:S05]  /*1cd0*/  BRA `(.L_x_8535) ;  /* 0xffffeea000007947 */ /* 0x001fea000383ffff */
.L_x_8510:
[----:B------:R-:W-:Y:S01]  /*1ce0*/  IMAD.MOV.U32 R26, RZ, RZ, R13 ;  /* 0x000000ffff1a7224 */ /* 0x000fe200078e000d */
[----:B------:R-:W-:Y:S01]  /*1cf0*/  MOV R14, 0x1d40 ;  /* 0x00001d40000e7802 */ /* 0x000fe20000000f00 */
[----:B------:R-:W-:Y:S02]  /*1d00*/  IMAD.MOV.U32 R25, RZ, RZ, 0x8 ;  /* 0x00000008ff197424 */ /* 0x000fe400078e00ff */
[----:B------:R-:W-:-:S02]  /*1d10*/  IMAD.MOV.U32 R24, RZ, RZ, 0x101f ;  /* 0x0000101fff187424 */ /* 0x000fc400078e00ff */
[----:B------:R-:W-:Y:S02]  /*1d20*/  IMAD.MOV.U32 R23, RZ, RZ, -0x1 ;  /* 0xffffffffff177424 */ /* 0x000fe400078e00ff */
[----:B01----:R-:W-:Y:S05]  /*1d30*/  CALL.REL.NOINC `($__internal_161_$__cuda_sm70_shflsync_bfly_p) ;  /* 0x00000ac000007944 */ /* 0x003fea0003c00000 */
[----:B-1----:R-:W-:Y:S01]  /*1d40*/  IMAD.MOV.U32 R18, RZ, RZ, R24 ;  /* 0x000000ffff127224 */ /* 0x002fe200078e0018 */
[----:B------:R-:W-:Y:S01]  /*1d50*/  MOV R14, 0x1db0 ;  /* 0x00001db0000e7802 */ /* 0x000fe20000000f00 */
[----:B0-----:R-:W-:Y:S02]  /*1d60*/  IMAD.MOV.U32 R26, RZ, RZ, R12 ;  /* 0x000000ffff1a7224 */ /* 0x001fe400078e000c */
[----:B------:R-:W-:Y:S02]  /*1d70*/  IMAD.MOV.U32 R25, RZ, RZ, 0x8 ;  /* 0x00000008ff197424 */ /* 0x000fe400078e00ff */
[----:B------:R-:W-:Y:S02]  /*1d80*/  IMAD.MOV.U32 R24, RZ, RZ, 0x101f ;  /* 0x0000101fff187424 */ /* 0x000fe400078e00ff */
[----:B------:R-:W-:Y:S02]  /*1d90*/  IMAD.MOV.U32 R23, RZ, RZ, -0x1 ;  /* 0xffffffffff177424 */ /* 0x000fe400078e00ff */
[----:B------:R-:W-:Y:S05]  /*1da0*/  CALL.REL.NOINC `($__internal_161_$__cuda_sm70_shflsync_bfly_p) ;  /* 0x00000a5000007944 */ /* 0x000fea0003c00000 */
[----:B-1----:R-:W-:Y:S01]  /*1db0*/  IMAD.MOV.U32 R17, RZ, RZ, R24 ;  /* 0x000000ffff117224 */ /* 0x002fe200078e0018 */
[----:B0-----:R-:W-:Y:S05]  /*1dc0*/  BRA `(.L_x_8536) ;  /* 0xffffede000007947 */ /* 0x001fea000383ffff */
.L_x_8511:
[----:B------:R-:W-:Y:S01]  /*1dd0*/  IMAD.MOV.U32 R26, RZ, RZ, R16 ;  /* 0x000000ffff1a7224 */ /* 0x000fe200078e0010 */
[----:B------:R-:W-:Y:S01]  /*1de0*/  MOV R14, 0x1e30 ;  /* 0x00001e30000e7802 */ /* 0x000fe20000000f00 */
[----:B------:R-:W-:-:S02]  /*1df0*/  IMAD.MOV.U32 R25, RZ, RZ, 0x4 ;  /* 0x00000004ff197424 */ /* 0x000fc400078e00ff */
[----:B------:R-:W-:Y:S02]  /*1e00*/  IMAD.MOV.U32 R24, RZ, RZ, 0x101f ;  /* 0x0000101fff187424 */ /* 0x000fe400078e00ff */
[----:B------:R-:W-:Y:S02]  /*1e10*/  IMAD.MOV.U32 R23, RZ, RZ, -0x1 ;  /* 0xffffffffff177424 */ /* 0x000fe400078e00ff */
[----:B0-23--:R-:W-:Y:S05]  /*1e20*/  CALL.REL.NOINC `($__internal_161_$__cuda_sm70_shflsync_bfly_p) ;  /* 0x000009d000007944 */ /* 0x00dfea0003c00000 */
[----:B------:R-:W-:Y:S01]  /*1e30*/  FSEL R18, R18, R13, P1 ;  /* 0x0000000d12127208 */ /* 0x000fe20000800000 */
[----:B-1----:R-:W-:Y:S01]  /*1e40*/  IMAD.MOV.U32 R19, RZ, RZ, R24 ;  /* 0x000000ffff137224 */ /* 0x002fe200078e0018 */
[----:B------:R-:W-:Y:S01]  /*1e50*/  MOV R14, 0x1eb0 ;  /* 0x00001eb0000e7802 */ /* 0x000fe20000000f00 */
[----:B0-----:R-:W-:Y:S02]  /*1e60*/  IMAD.MOV.U32 R25, RZ, RZ, 0x4 ;  /* 0x00000004ff197424 */ /* 0x001fe400078e00ff */
[----:B------:R-:W-:Y:S02]  /*1e70*/  IMAD.MOV.U32 R24, RZ, RZ, 0x101f ;  /* 0x0000101fff187424 */ /* 0x000fe400078e00ff */
[----:B------:R-:W-:Y:S02]  /*1e80*/  IMAD.MOV.U32 R23, RZ, RZ, -0x1 ;  /* 0xffffffffff177424 */ /* 0x000fe400078e00ff */
[----:B------:R-:W-:-:S02]  /*1e90*/  IMAD.MOV.U32 R26, RZ, RZ, R18 ;  /* 0x000000ffff1a7224 */ /* 0x000fc400078e0012 */
[----:B------:R-:W-:Y:S05]  /*1ea0*/  CALL.REL.NOINC `($__internal_161_$__cuda_sm70_shflsync_bfly_p) ;  /* 0x0000095000007944 */ /* 0x000fea0003c00000 */
[----:B------:R-:W-:Y:S01]  /*1eb0*/  SEL R17, R17, R12, P1 ;  /* 0x0000000c11117207 */ /* 0x000fe20000800000 */
[----:B-1----:R-:W-:Y:S01]  /*1ec0*/  IMAD.MOV.U32 R13, RZ, RZ, R24 ;  /* 0x000000ffff0d7224 */ /* 0x002fe200078e0018 */
[----:B------:R-:W-:Y:S01]  /*1ed0*/  MOV R14, 0x1f30 ;  /* 0x00001f30000e7802 */ /* 0x000fe20000000f00 */
[----:B0-----:R-:W-:-:S02]  /*1ee0*/  IMAD.MOV.U32 R25, RZ, RZ, 0x4 ;  /* 0x00000004ff197424 */ /* 0x001fc400078e00ff */
[----:B------:R-:W-:Y:S02]  /*1ef0*/  IMAD.MOV.U32 R24, RZ, RZ, 0x101f ;  /* 0x0000101fff187424 */ /* 0x000fe400078e00ff */
[----:B------:R-:W-:Y:S02]  /*1f00*/  IMAD.MOV.U32 R23, RZ, RZ, -0x1 ;  /* 0xffffffffff177424 */ /* 0x000fe400078e00ff */
[----:B------:R-:W-:Y:S02]  /*1f10*/  IMAD.MOV.U32 R26, RZ, RZ, R17 ;  /* 0x000000ffff1a7224 */ /* 0x000fe400078e0011 */
[----:B------:R-:W-:Y:S05]  /*1f20*/  CALL.REL.NOINC `($__internal_161_$__cuda_sm70_shflsync_bfly_p) ;  /* 0x000008d000007944 */ /* 0x000fea0003c00000 */
[----:B-1----:R-:W-:Y:S01]  /*1f30*/  IMAD.MOV.U32 R12, RZ, RZ, R24 ;  /* 0x000000ffff0c7224 */ /* 0x002fe200078e0018 */
[----:B0-----:R-:W-:Y:S05]  /*1f40*/  BRA `(.L_x_8537) ;  /* 0xffffed2000007947 */ /* 0x001fea000383ffff */
.L_x_8512:
[----:B------:R-:W-:Y:S01]  /*1f50*/  IMAD.MOV.U32 R26, RZ, RZ, R16 ;  /* 0x000000ffff1a7224 */ /* 0x000fe200078e0010 */
[----:B------:R-:W-:Y:S01]  /*1f60*/  MOV R14, 0x1fb0 ;  /* 0x00001fb0000e7802 */ /* 0x000fe20000000f00 */
[----:B------:R-:W-:Y:S02]  /*1f70*/  IMAD.MOV.U32 R25, RZ, RZ, 0x2 ;  /* 0x00000002ff197424 */ /* 0x000fe400078e00ff */
[----:B------:R-:W-:Y:S02]  /*1f80*/  IMAD.MOV.U32 R24, RZ, RZ, 0x101f ;  /* 0x0000101fff187424 */ /* 0x000fe400078e00ff */
[----:B------:R-:W-:-:S02]  /*1f90*/  IMAD.MOV.U32 R23, RZ, RZ, -0x1 ;  /* 0xffffffffff177424 */ /* 0x000fc400078e00ff */
[----:B--2---:R-:W-:Y:S05]  /*1fa0*/  CALL.REL.NOINC `($__internal_161_$__cuda_sm70_shflsync_bfly_p) ;  /* 0x0000085000007944 */ /* 0x004fea0003c00000 */
[----:B-1----:R-:W-:Y:S01]  /*1fb0*/  IMAD.MOV.U32 R19, RZ, RZ, R24 ;  /* 0x000000ffff137224 */ /* 0x002fe200078e0018 */
[----:B0-----:R-:W-:Y:S05]  /*1fc0*/  BRA `(.L_x_8538) ;  /* 0xffffed0000007947 */ /* 0x001fea000383ffff */
.L_x_8513:
[----:B------:R-:W-:Y:S01]  /*1fd0*/  IMAD.MOV.U32 R26, RZ, RZ, R13 ;  /* 0x000000ffff1a7224 */ /* 0x000fe200078e000d */
[----:B------:R-:W-:Y:S01]  /*1fe0*/  MOV R14, 0x2030 ;  /* 0x00002030000e7802 */ /* 0x000fe20000000f00 */
[----:B------:R-:W-:-:S02]  /*1ff0*/  IMAD.MOV.U32 R25, RZ, RZ, 0x2 ;  /* 0x00000002ff197424 */ /* 0x000fc400078e00ff */
[----:B------:R-:W-:Y:S02]  /*2000*/  IMAD.MOV.U32 R24, RZ, RZ, 0x101f ;  /* 0x0000101fff187424 */ /* 0x000fe400078e00ff */
[----:B------:R-:W-:Y:S02]  /*2010*/  IMAD.MOV.U32 R23, RZ, RZ, -0x1 ;  /* 0xffffffffff177424 */ /* 0x000fe400078e00ff */
[----:B01----:R-:W-:Y:S05]  /*2020*/  CALL.REL.NOINC `($__internal_161_$__cuda_sm70_shflsync_bfly_p) ;  /* 0x000007d000007944 */ /* 0x003fea0003c00000 */
[----:B------:R-:W-:Y:S01]  /*2030*/  SEL R12, R12, R17, P0 ;  /* 0x000000110c0c7207 */ /* 0x000fe20000000000 */
[----:B-1----:R-:W-:Y:S01]  /*2040*/  IMAD.MOV.U32 R18, RZ, RZ, R24 ;  /* 0x000000ffff127224 */ /* 0x002fe200078e0018 */
[----:B------:R-:W-:Y:S01]  /*2050*/  MOV R14, 0x20b0 ;  /* 0x000020b0000e7802 */ /* 0x000fe20000000f00 */
[----:B0-----:R-:W-:Y:S02]  /*2060*/  IMAD.MOV.U32 R25, RZ, RZ, 0x2 ;  /* 0x00000002ff197424 */ /* 0x001fe400078e00ff */
[----:B------:R-:W-:Y:S02]  /*2070*/  IMAD.MOV.U32 R24, RZ, RZ, 0x101f ;  /* 0x0000101fff187424 */ /* 0x000fe400078e00ff */
[----:B------:R-:W-:Y:S02]  /*2080*/  IMAD.MOV.U32 R23, RZ, RZ, -0x1 ;  /* 0xffffffffff177424 */ /* 0x000fe400078e00ff */
[----:B------:R-:W-:-:S02]  /*2090*/  IMAD.MOV.U32 R26, RZ, RZ, R12 ;  /* 0x000000ffff1a7224 */ /* 0x000fc400078e000c */
[----:B------:R-:W-:Y:S05]  /*20a0*/  CALL.REL.NOINC `($__internal_161_$__cuda_sm70_shflsync_bfly_p) ;  /* 0x0000075000007944 */ /* 0x000fea0003c00000 */
[----:B-1----:R-:W-:Y:S01]  /*20b0*/  IMAD.MOV.U32 R17, RZ, RZ, R24 ;  /* 0x000000ffff117224 */ /* 0x002fe200078e0018 */
[----:B0-----:R-:W-:Y:S05]  /*20c0*/  BRA `(.L_x_8539) ;  /* 0xffffec5000007947 */ /* 0x001fea000383ffff */
.L_x_8514:
[----:B------:R-:W-:Y:S01]  /*20d0*/  IMAD.MOV.U32 R26, RZ, RZ, R16 ;  /* 0x000000ffff1a7224 */ /* 0x000fe200078e0010 */
[----:B------:R-:W-:Y:S01]  /*20e0*/  MOV R14, 0x2130 ;  /* 0x00002130000e7802 */ /* 0x000fe20000000f00 */
[----:B------:R-:W-:-:S02]  /*20f0*/  IMAD.MOV.U32 R25, RZ, RZ, 0x1 ;  /* 0x00000001ff197424 */ /* 0x000fc400078e00ff */
[----:B------:R-:W-:Y:S02]  /*2100*/  IMAD.MOV.U32 R24, RZ, RZ, 0x101f ;  /* 0x0000101fff187424 */ /* 0x000fe400078e00ff */
[----:B------:R-:W-:Y:S02]  /*2110*/  IMAD.MOV.U32 R23, RZ, RZ, -0x1 ;  /* 0xffffffffff177424 */ /* 0x000fe400078e00ff */
[----:B--23--:R-:W-:Y:S05]  /*2120*/  CALL.REL.NOINC `($__internal_161_$__cuda_sm70_shflsync_bfly_p) ;  /* 0x000006d000007944 */ /* 0x00cfea0003c00000 */
        /* <DEDUP_REMOVED lines=8> */
[----:B0-----:R-:W-:Y:S01]  /*21b0*/  SEL R26, R17, R12, P1 ;  /* 0x0000000c111a7207 */ /* 0x001fe20000800000 */
[----:B-1----:R-:W-:Y:S01]  /*21c0*/  IMAD.MOV.U32 R12, RZ, RZ, R24 ;  /* 0x000000ffff0c7224 */ /* 0x002fe200078e0018 */
[----:B------:R-:W-:Y:S01]  /*21d0*/  MOV R14, 0x2220 ;  /* 0x00002220000e7802 */ /* 0x000fe20000000f00 */
[----:B------:R-:W-:-:S02]  /*21e0*/  IMAD.MOV.U32 R25, RZ, RZ, 0x1 ;  /* 0x00000001ff197424 */ /* 0x000fc400078e00ff */
[----:B------:R-:W-:Y:S02]  /*21f0*/  IMAD.MOV.U32 R24, RZ, RZ, 0x101f ;  /* 0x0000101fff187424 */ /* 0x000fe400078e00ff */
[----:B------:R-:W-:Y:S02]  /*2200*/  IMAD.MOV.U32 R23, RZ, RZ, -0x1 ;  /* 0xffffffffff177424 */ /* 0x000fe400078e00ff */
[----:B------:R-:W-:Y:S05]  /*2210*/  CALL.REL.NOINC `($__internal_161_$__cuda_sm70_shflsync_bfly_p) ;  /* 0x000005e000007944 */ /* 0x000fea0003c00000 */
[----:B01----:R-:W-:Y:S05]  /*2220*/  BRA `(.L_x_8540) ;  /* 0xffffebb000007947 */ /* 0x003fea000383ffff */
.L_x_8521:
        /* <DEDUP_REMOVED lines=8> */
.L_x_8522:
[----:B------:R-:W-:Y:S01]  /*22b0*/  IMAD.MOV.U32 R26, RZ, RZ, R12 ;  /* 0x000000ffff1a7224 */ /* 0x000fe200078e000c */
[----:B------:R-:W-:Y:S01]  /*22c0*/  MOV R14, 0x2310 ;  /* 0x00002310000e7802 */ /* 0x000fe20000000f00 */
[----:B------:R-:W-:-:S02]  /*22d0*/  IMAD.MOV.U32 R25, RZ, RZ, 0x8 ;  /* 0x00000008ff197424 */ /* 0x000fc400078e00ff */
[----:B------:R-:W-:Y:S02]  /*22e0*/  IMAD.MOV.U32 R24, RZ, RZ, 0x101f ;  /* 0x0000101fff187424 */ /* 0x000fe400078e00ff */
[----:B------:R-:W-:Y:S02]  /*22f0*/  IMAD.MOV.U32 R23, RZ, RZ, -0x1 ;  /* 0xffffffffff177424 */ /* 0x000fe400078e00ff */
[----:B01----:R-:W-:Y:S05]  /*2300*/  CALL.REL.NOINC `($__internal_161_$__cuda_sm70_shflsync_bfly_p) ;  /* 0x000004f000007944 */ /* 0x003fea0003c00000 */
[----:B-1----:R-:W-:Y:S01]  /*2310*/  IMAD.MOV.U32 R17, RZ, RZ, R24 ;  /* 0x000000ffff117224 */ /* 0x002fe200078e0018 */
[----:B------:R-:W-:Y:S01]  /*2320*/  MOV R14, 0x2380 ;  /* 0x00002380000e7802 */ /* 0x000fe20000000f00 */
[----:B0-----:R-:W-:Y:S02]  /*2330*/  IMAD.MOV.U32 R26, RZ, RZ, R13 ;  /* 0x000000ffff1a7224 */ /* 0x001fe400078e000d */
[----:B------:R-:W-:Y:S02]  /*2340*/  IMAD.MOV.U32 R25, RZ, RZ, 0x8 ;  /* 0x00000008ff197424 */ /* 0x000fe400078e00ff */
[----:B------:R-:W-:Y:S02]  /*2350*/  IMAD.MOV.U32 R24, RZ, RZ, 0x101f ;  /* 0x0000101fff187424 */ /* 0x000fe400078e00ff */
[----:B------:R-:W-:-:S02]  /*2360*/  IMAD.MOV.U32 R23, RZ, RZ, -0x1 ;  /* 0xffffffffff177424 */ /* 0x000fc400078e00ff */
[----:B------:R-:W-:Y:S05]  /*2370*/  CALL.REL.NOINC `($__internal_161_$__cuda_sm70_shflsync_bfly_p) ;  /* 0x0000048000007944 */ /* 0x000fea0003c00000 */
[----:B-1----:R-:W-:Y:S01]  /*2380*/  IMAD.MOV.U32 R16, RZ, RZ, R24 ;  /* 0x000000ffff107224 */ /* 0x002fe200078e0018 */
[----:B0-----:R-:W-:Y:S05]  /*2390*/  BRA `(.L_x_8542) ;  /* 0xffffefa000007947 */ /* 0x001fea000383ffff */
.L_x_8523:
        /* <DEDUP_REMOVED lines=24> */
.L_x_8524:
        /* <DEDUP_REMOVED lines=8> */
.L_x_8525:
        /* <DEDUP_REMOVED lines=16> */
.L_x_8526:
        /* <DEDUP_REMOVED lines=15> */
[----:B0-----:R-:W-:Y:S01]  /*2790*/  SEL R26, R16, R13, P1 ;  /* 0x0000000d101a7207 */ /* 0x001fe20000800000 */
[----:B------:R-:W-:Y:S01]  /*27a0*/  IMAD.MOV.U32 R25, RZ, RZ, 0x1 ;  /* 0x00000001ff197424 */ /* 0x000fe200078e00ff */
[----:B------:R-:W-:Y:S01]  /*27b0*/  MOV R14, 0x27f0 ;  /* 0x000027f0000e7802 */ /* 0x000fe20000000f00 */
[----:B------:R-:W-:-:S02]  /*27c0*/  IMAD.MOV.U32 R24, RZ, RZ, 0x101f ;  /* 0x0000101fff187424 */ /* 0x000fc400078e00ff */
[----:B------:R-:W-:Y:S02]  /*27d0*/  IMAD.MOV.U32 R23, RZ, RZ, -0x1 ;  /* 0xffffffffff177424 */ /* 0x000fe400078e00ff */
[----:B------:R-:W-:Y:S05]  /*27e0*/  CALL.REL.NOINC `($__internal_161_$__cuda_sm70_shflsync_bfly_p) ;  /* 0x0000001000007944 */ /* 0x000fea0003c00000 */
[----:B01----:R-:W-:Y:S05]  /*27f0*/  BRA `(.L_x_8546) ;  /* 0xffffed7000007947 */ /* 0x003fea000383ffff */
        .weak           $__internal_161_$__cuda_sm70_shflsync_bfly_p
        .type           $__internal_161_$__cuda_sm70_shflsync_bfly_p,@function
        .size           $__internal_161_$__cuda_sm70_shflsync_bfly_p,(.L_x_11105 - $__internal_161_$__cuda_sm70_shflsync_bfly_p)
$__internal_161_$__cuda_sm70_shflsync_bfly_p:
[----:B------:R-:W-:Y:S01]  /*2800*/  IMAD.MOV.U32 R15, RZ, RZ, 0x0 ;  /* 0x00000000ff0f7424 */ /* 0x000fe200078e00ff */
[----:B------:R-:W-:Y:S04]  /*2810*/  WARPSYNC R23 ;  /* 0x0000001700007348 */ /* 0x000fe80003800000 */
[----:B------:R0:W1:Y:S01]  /*2820*/  SHFL.BFLY PT, R24, R26, R25, R24 ;  /* 0x0c0000191a187389 */ /* 0x00006200000e0018 */
[----:B------:R-:W-:Y:S05]  /*2830*/  RET.REL.NODEC R14 `(_ZN4vllm3moe10topkGatingILi8ELi128ELi4ELi16ELi32Ei6__halfLNS0_11ScoringFuncE0EEEvPKT5_PKbPfiPT4_PiiiibPKf) ;  /* 0xffffd7c00e007950 */ /* 0x000fea0003c3ffff */
.L_x_8547:
        /* <DEDUP_REMOVED lines=12> */
.L_x_11105:


//--------------------- .text._ZN4vllm3moe10topkGatingILi8ELi64ELi4ELi16ELi32Ei6__halfLNS0_11ScoringFuncE0EEEvPKT5_PKbPfiPT4_PiiiibPKf --------------------------
	.section	.text._ZN4vllm3moe10topkGatingILi8ELi64ELi4ELi16ELi32Ei6__halfLNS0_11ScoringFuncE0EEEvPKT5_PKbPfiPT4_PiiiibPKf,"ax",@progbits
	.sectioninfo	@"SHI_REGISTERS=32"
	.align	128
        .global         _ZN4vllm3moe10topkGatingILi8ELi64ELi4ELi16ELi32Ei6__halfLNS0_11ScoringFuncE0EEEvPKT5_PKbPfiPT4_PiiiibPKf
        .type           _ZN4vllm3moe10topkGatingILi8ELi64ELi4ELi16ELi32Ei6__halfLNS0_11ScoringFuncE0EEEvPKT5_PKbPfiPT4_PiiiibPKf,@function
        .size           _ZN4vllm3moe10topkGatingILi8ELi64ELi4ELi16ELi32Ei6__halfLNS0_11ScoringFuncE0EEEvPKT5_PKbPfiPT4_PiiiibPKf,(.L_x_11106 - _ZN4vllm3moe10topkGatingILi8ELi64ELi4ELi16ELi32Ei6__halfLNS0_11ScoringFuncE0EEEvPKT5_PKbPfiPT4_PiiiibPKf)
        .other          _ZN4vllm3moe10topkGatingILi8ELi64ELi4ELi16ELi32Ei6__halfLNS0_11ScoringFuncE0EEEvPKT5_PKbPfiPT4_PiiiibPKf,@"STO_CUDA_ENTRY STV_DEFAULT"
_ZN4vllm3moe10topkGatingILi8ELi64ELi4ELi16ELi32Ei6__halfLNS0_11ScoringFuncE0EEEvPKT5_PKbPfiPT4_PiiiibPKf:
.text._ZN4vllm3moe10topkGatingILi8ELi64ELi4ELi16ELi32Ei6__halfLNS0_11ScoringFuncE0EEEvPKT5_PKbPfiPT4_PiiiibPKf:
        /* <DEDUP_REMOVED lines=136> */
.L_x_8548:
[----:B------:R0:W-:Y:S04]  /*0880*/  STL.128 [R1], R4 ;  /* 0x0000000401007387 */ /* 0x0001e80000100c00 */
[----:B------:R0:W-:Y:S02]  /*0890*/  STL.128 [R1+0x10], R8 ;  /* 0x0000100801007387 */ /* 0x0001e40000100c00 */
.L_x_8549:
        /* <DEDUP_REMOVED lines=9> */
.L_x_8562:
        /* <DEDUP_REMOVED lines=33> */
.L_x_8576:
[----:B------:R-:W-:Y:S05]  /*0b40*/  BRA.DIV ~URZ, `(.L_x_8553) ;  /* 0x00000ff27f007947 */ /* 0x000fea000b800000 */
[----:B------:R2:W3:Y:S04]  /*0b50*/  SHFL.BFLY PT, R19, R18, 0x4, 0x181f ;  /* 0x0c981f0012137f89 */ /* 0x0004e800000e0000 */
[----:B------:R2:W4:Y:S02]  /*0b60*/  SHFL.BFLY PT, R12, R13, 0x4, 0x181f ;  /* 0x0c981f000d0c7f89 */ /* 0x00052400000e0000 */
.L_x_8577:
        /* <DEDUP_REMOVED lines=12> */
.L_x_8578:
[----:B-1----:R-:W-:-:S13]  /*0c30*/  FSETP.GEU.FTZ.AND P1, PT, R16, R17, PT ;  /* 0x000000111000720b */ /* 0x002fda0003f3e000 */
[----:B------:R-:W-:-:S04]  /*0c40*/  @P1 FSETP.NEU.FTZ.AND P2, PT, R16, R17, PT ;  /* 0x000000111000120b */ /* 0x000fc80003f5d000 */
[----:B---3--:R-:W-:-:S13]  /*0c50*/  @P1 ISETP.LT.AND P0, PT, R13, R12, !P2 ;  /* 0x0000000c0d00120c */ /* 0x008fda0005701270 */
[----:B0-----:R-:W-:Y:S01]  /*0c60*/  FSEL R16, R17, R16, P0 ;  /* 0x0000001011107208 */ /* 0x001fe20000000000 */
[----:B------:R-:W-:Y:S05]  /*0c70*/  BRA.DIV ~URZ, `(.L_x_8555) ;  /* 0x000011327f007947 */ /* 0x000fea000b800000 */
[----:B------:R0:W1:Y:S02]  /*0c80*/  SHFL.BFLY PT, R17, R16, 0x1, 0x181f ;  /* 0x0c381f0010117f89 */ /* 0x00006400000e0000 */
.L_x_8579:
[----:B--2---:R-:W-:Y:S01]  /*0c90*/  FSEL R18, R18, R19, P0 ;  /* 0x0000001312127208 */ /* 0x004fe20000000000 */
[----:B------:R-:W-:Y:S05]  /*0ca0*/  BRA.DIV ~URZ, `(.L_x_8556) ;  /* 0x000011827f007947 */ /* 0x000fea000b800000 */
[----:B------:R-:W-:Y:S02]  /*0cb0*/  SEL R26, R13, R12, P0 ;  /* 0x0000000c0d1a7207 */ /* 0x000fe40000000000 */
[----:B------:R2:W3:Y:S04]  /*0cc0*/  SHFL.BFLY PT, R13, R18, 0x1, 0x181f ;  /* 0x0c381f00120d7f89 */ /* 0x0004e800000e0000 */
[----:B------:R2:W4:Y:S02]  /*0cd0*/  SHFL.BFLY PT, R24, R26, 0x1, 0x181f ;  /* 0x0c381f001a187f89 */ /* 0x00052400000e0000 */
.L_x_8580:
        /* <DEDUP_REMOVED lines=27> */
.L_x_8558:
[----:B------:R-:W-:Y:S05]  /*0e90*/  BSYNC B1 ;  /* 0x0000000000017941 */ /* 0x000fea0003800000 */
.L_x_8557:
        /* <DEDUP_REMOVED lines=20> */
.L_x_8561:
[----:B------:R-:W-:Y:S05]  /*0fe0*/  BSYNC B1 ;  /* 0x0000000000017941 */ /* 0x000fea0003800000 */
.L_x_8560:
[----:B0-----:R-:W-:Y:S05]  /*0ff0*/  BRA `(.L_x_8562) ;  /* 0xfffff93000007947 */ /* 0x001fea000383ffff */
.L_x_8551:
[----:B------:R-:W-:Y:S02]  /*1000*/  IMAD.MOV.U32 R22, RZ, RZ, RZ ;  /* 0x000000ffff167224 */ /* 0x000fe400078e00ff */
.L_x_8572:
        /* <DEDUP_REMOVED lines=33> */
.L_x_8581:
[----:B------:R-:W-:Y:S05]  /*1220*/  BRA.DIV ~URZ, `(.L_x_8564) ;  /* 0x00000d627f007947 */ /* 0x000fea000b800000 */
[----:B------:R2:W3:Y:S04]  /*1230*/  SHFL.BFLY PT, R18, R13, 0x4, 0x181f ;  /* 0x0c981f000d127f89 */ /* 0x0004e800000e0000 */
[----:B------:R2:W4:Y:S02]  /*1240*/  SHFL.BFLY PT, R16, R19, 0x4, 0x181f ;  /* 0x0c981f0013107f89 */ /* 0x00052400000e0000 */
.L_x_8582:
        /* <DEDUP_REMOVED lines=12> */
.L_x_8583:
[----:B-1----:R-:W-:-:S13]  /*1310*/  FSETP.GEU.FTZ.AND P1, PT, R12, R17, PT ;  /* 0x000000110c00720b */ /* 0x002fda0003f3e000 */
[----:B------:R-:W-:-:S04]  /*1320*/  @P1 FSETP.NEU.FTZ.AND P2, PT, R12, R17, PT ;  /* 0x000000110c00120b */ /* 0x000fc80003f5d000 */
[----:B---3--:R-:W-:-:S13]  /*1330*/  @P1 ISETP.LT.AND P0, PT, R16, R19, !P2 ;  /* 0x000000131000120c */ /* 0x008fda0005701270 */
[----:B0-----:R-:W-:Y:S01]  /*1340*/  FSEL R12, R17, R12, P0 ;  /* 0x0000000c110c7208 */ /* 0x001fe20000000000 */
[----:B------:R-:W-:Y:S05]  /*1350*/  BRA.DIV ~URZ, `(.L_x_8566) ;  /* 0x00000ea27f007947 */ /* 0x000fea000b800000 */
[----:B------:R0:W1:Y:S02]  /*1360*/  SHFL.BFLY PT, R17, R12, 0x1, 0x181f ;  /* 0x0c381f000c117f89 */ /* 0x00006400000e0000 */
.L_x_8584:
[----:B--2---:R-:W-:Y:S01]  /*1370*/  FSEL R18, R18, R13, P0 ;  /* 0x0000000d12127208 */ /* 0x004fe20000000000 */
[----:B------:R-:W-:Y:S05]  /*1380*/  BRA.DIV ~URZ, `(.L_x_8567) ;  /* 0x00000ef27f007947 */ /* 0x000fea000b800000 */
[----:B------:R-:W-:Y:S01]  /*1390*/  SEL R26, R16, R19, P0 ;  /* 0x00000013101a7207 */ /* 0x000fe20000000000 */
[----:B------:R2:W3:Y:S04]  /*13a0*/  SHFL.BFLY PT, R13, R18, 0x1, 0x181f ;  /* 0x0c381f00120d7f89 */ /* 0x0004e800000e0000 */
[----:B------:R2:W4:Y:S02]  /*13b0*/  SHFL.BFLY PT, R24, R26, 0x1, 0x181f ;  /* 0x0c381f001a187f89 */ /* 0x00052400000e0000 */
.L_x_8585:
        /* <DEDUP_REMOVED lines=26> */
.L_x_8569:
[----:B------:R-:W-:Y:S05]  /*1560*/  BSYNC B1 ;  /* 0x0000000000017941 */ /* 0x000fea0003800000 */
.L_x_8568:
        /* <DEDUP_REMOVED lines=20> */
.L_x_8571:
[----:B------:R-:W-:Y:S05]  /*16b0*/  BSYNC B1 ;  /* 0x0000000000017941 */ /* 0x000fea0003800000 */
.L_x_8570:
[----:B0-----:R-:W-:Y:S05]  /*16c0*/  BRA `(.L_x_8572) ;  /* 0xfffff94000007947 */ /* 0x001fea000383ffff */
.L_x_8559:
[----:B------:R-:W-:Y:S05]  /*16d0*/  BSYNC B0 ;  /* 0x0000000000007941 */ /* 0x000fea0003800000 */
.L_x_8550:
        /* <DEDUP_REMOVED lines=19> */
.L_x_8574:
        /* <DEDUP_REMOVED lines=20> */
.L_x_8573:
        /* <DEDUP_REMOVED lines=12> */
.L_x_8575:
        /* <DEDUP_REMOVED lines=11> */
.L_x_8552:
[----:B------:R-:W-:Y:S01]  /*1ac0*/  IMAD.MOV.U32 R26, RZ, RZ, R17 ;  /* 0x000000ffff1a7224 */ /* 0x000fe200078e0011 */
[----:B------:R-:W-:Y:S01]  /*1ad0*/  MOV R14, 0x1b20 ;  /* 0x00001b20000e7802 */ /* 0x000fe20000000f00 */
[----:B------:R-:W-:Y:S02]  /*1ae0*/  IMAD.MOV.U32 R25, RZ, RZ, 0x4 ;  /* 0x00000004ff197424 */ /* 0x000fe400078e00ff */
[----:B------:R-:W-:Y:S02]  /*1af0*/  IMAD.MOV.U32 R24, RZ, RZ, 0x181f ;  /* 0x0000181fff187424 */ /* 0x000fe400078e00ff */
[----:B------:R-:W-:Y:S02]  /*1b00*/  IMAD.MOV.U32 R23, RZ, RZ, -0x1 ;  /* 0xffffffffff177424 */ /* 0x000fe400078e00ff */
[----:B------:R-:W-:Y:S05]  /*1b10*/  CALL.REL.NOINC `($__internal_162_$__cuda_sm70_shflsync_bfly_p) ;  /* 0x0000084000007944 */ /* 0x000fea0003c00000 */
[----:B-1----:R-:W-:Y:S01]  /*1b20*/  IMAD.MOV.U32 R16, RZ, RZ, R24 ;  /* 0x000000ffff107224 */ /* 0x002fe200078e0018 */
[----:B0-----:R-:W-:Y:S05]  /*1b30*/  BRA `(.L_x_8576) ;  /* 0xfffff00000007947 */ /* 0x001fea000383ffff */
.L_x_8553:
[----:B------:R-:W-:Y:S01]  /*1b40*/  IMAD.MOV.U32 R26, RZ, RZ, R18 ;  /* 0x000000ffff1a7224 */ /* 0x000fe200078e0012 */
[----:B------:R-:W-:Y:S01]  /*1b50*/  MOV R14, 0x1ba0 ;  /* 0x00001ba0000e7802 */ /* 0x000fe20000000f00 */
[----:B------:R-:W-:Y:S02]  /*1b60*/  IMAD.MOV.U32 R25, RZ, RZ, 0x4 ;  /* 0x00000004ff197424 */ /* 0x000fe400078e00ff */
[----:B------:R-:W-:-:S02]  /*1b70*/  IMAD.MOV.U32 R24, RZ, RZ, 0x181f ;  /* 0x0000181fff187424 */ /* 0x000fc400078e00ff */
[----:B------:R-:W-:Y:S02]  /*1b80*/  IMAD.MOV.U32 R23, RZ, RZ, -0x1 ;  /* 0xffffffffff177424 */ /* 0x000fe400078e00ff */
[----:B01----:R-:W-:Y:S05]  /*1b90*/  CALL.REL.NOINC `($__internal_162_$__cuda_sm70_shflsync_bfly_p) ;  /* 0x000007c000007944 */ /* 0x003fea0003c00000 */
[----:B-1----:R-:W-:Y:S01]  /*1ba0*/  IMAD.MOV.U32 R19, RZ, RZ, R24 ;  /* 0x000000ffff137224 */ /* 0x002fe200078e0018 */
[----:B------:R-:W-:Y:S01]  /*1bb0*/  MOV R14, 0x1c10 ;  /* 0x00001c10000e7802 */ /* 0x000fe20000000f00 */
[----:B0-----:R-:W-:Y:S02]  /*1bc0*/  IMAD.MOV.U32 R26, RZ, RZ, R13 ;  /* 0x000000ffff1a7224 */ /* 0x001fe400078e000d */
[----:B------:R-:W-:Y:S02]  /*1bd0*/  IMAD.MOV.U32 R25, RZ, RZ, 0x4 ;  /* 0x00000004ff197424 */ /* 0x000fe400078e00ff */
[----:B------:R-:W-:Y:S02]  /*1be0*/  IMAD.MOV.U32 R24, RZ, RZ, 0x181f ;  /* 0x0000181fff187424 */ /* 0x000fe400078e00ff */
[----:B------:R-:W-:Y:S02]  /*1bf0*/  IMAD.MOV.U32 R23, RZ, RZ, -0x1 ;  /* 0xffffffffff177424 */ /* 0x000fe400078e00ff */
[----:B------:R-:W-:Y:S05]  /*1c00*/  CALL.REL.NOINC `($__internal_162_$__cuda_sm70_shflsync_bfly_p) ;  /* 0x0000075000007944 */ /* 0x000fea0003c00000 */
[----:B-1----:R-:W-:Y:S01]  /*1c10*/  IMAD.MOV.U32 R12, RZ, RZ, R24 ;  /* 0x000000ffff0c7224 */ /* 0x002fe200078e0018 */
[----:B0-----:R-:W-:Y:S05]  /*1c20*/  BRA `(.L_x_8577) ;  /* 0xffffef4000007947 */ /* 0x001fea000383ffff */
.L_x_8554:
[----:B------:R-:W-:Y:S01]  /*1c30*/  IMAD.MOV.U32 R26, RZ, RZ, R16 ;  /* 0x000000ffff1a7224 */ /* 0x000fe200078e0010 */
[----:B------:R-:W-:Y:S01]  /*1c40*/  MOV R14, 0x1c90 ;  /* 0x00001c90000e7802 */ /* 0x000fe20000000f00 */
[----:B------:R-:W-:-:S02]  /*1c50*/  IMAD.MOV.U32 R25, RZ, RZ, 0x2 ;  /* 0x00000002ff197424 */ /* 0x000fc400078e00ff */
[----:B------:R-:W-:Y:S02]  /*1c60*/  IMAD.MOV.U32 R24, RZ, RZ, 0x181f ;  /* 0x0000181fff187424 */ /* 0x000fe400078e00ff */
[----:B------:R-:W-:Y:S02]  /*1c70*/  IMAD.MOV.U32 R23, RZ, RZ, -0x1 ;  /* 0xffffffffff177424 */ /* 0x000fe400078e00ff */
[----:B0-23--:R-:W-:Y:S05]  /*1c80*/  CALL.REL.NOINC `($__internal_162_$__cuda_sm70_shflsync_bfly_p) ;  /* 0x000006d000007944 */ /* 0x00dfea0003c00000 */
[----:B------:R-:W-:Y:S01]  /*1c90*/  FSEL R19, R19, R18, P1 ;  /* 0x0000001213137208 */ /* 0x000fe20000800000 */
[----:B-1----:R-:W-:Y:S01]  /*1ca0*/  IMAD.MOV.U32 R17, RZ, RZ, R24 ;  /* 0x000000ffff117224 */ /* 0x002fe200078e0018 */
[----:B------:R-:W-:Y:S01]  /*1cb0*/  MOV R14, 0x1d10 ;  /* 0x00001d10000e7802 */ /* 0x000fe20000000f00 */
[----:B0-----:R-:W-:Y:S02]  /*1cc0*/  IMAD.MOV.U32 R25, RZ, RZ, 0x2 ;  /* 0x00000002ff197424 */ /* 0x001fe400078e00ff */
[----:B------:R-:W-:Y:S02]  /*1cd0*/  IMAD.MOV.U32 R24, RZ, RZ, 0x181f ;  /* 0x0000181fff187424 */ /* 0x000fe400078e00ff */
[----:B------:R-:W-:Y:S02]  /*1ce0*/  IMAD.MOV.U32 R23, RZ, RZ, -0x1 ;  /* 0xffffffffff177424 */ /* 0x000fe400078e00ff */
[----:B------:R-:W-:-:S02]  /*1cf0*/  IMAD.MOV.U32 R26, RZ, RZ, R19 ;  /* 0x000000ffff1a7224 */ /* 0x000fc400078e0013 */
[----:B------:R-:W-:Y:S05]  /*1d00*/  CALL.REL.NOINC `($__internal_162_$__cuda_sm70_shflsync_bfly_p) ;  /* 0x0000065000007944 */ /* 0x000fea0003c00000 */
[----:B------:R-:W-:Y:S01]  /*1d10*/  SEL R12, R12, R13, P1 ;  /* 0x0000000d0c0c7207 */ /* 0x000fe20000800000 */
[----:B-1----:R-:W-:Y:S01]  /*1d20*/  IMAD.MOV.U32 R18, RZ, RZ, R24 ;  /* 0x000000ffff127224 */ /* 0x002fe200078e0018 */
[----:B------:R-:W-:Y:S01]  /*1d30*/  MOV R14, 0x1d90 ;  /* 0x00001d90000e7802 */ /* 0x000fe20000000f00 */
[----:B0-----:R-:W-:-:S02]  /*1d40*/  IMAD.MOV.U32 R25, RZ, RZ, 0x2 ;  /* 0x00000002ff197424 */ /* 0x001fc400078e00ff */
[----:B------:R-:W-:Y:S02]  /*1d50*/  IMAD.MOV.U32 R24, RZ, RZ, 0x181f ;  /* 0x0000181fff187424 */ /* 0x000fe400078e00ff */
[----:B------:R-:W-:Y:S02]  /*1d60*/  IMAD.MOV.U32 R23, RZ, RZ, -0x1 ;  /* 0xffffffffff177424 */ /* 0x000fe400078e00ff */
[----:B------:R-:W-:Y:S02]  /*1d70*/  IMAD.MOV.U32 R26, RZ, RZ, R12 ;  /* 0x000000ffff1a7224 */ /* 0x000fe400078e000c */
[----:B------:R-:W-:Y:S05]  /*1d80*/  CALL.REL.NOINC `($__internal_162_$__cuda_sm70_shflsync_bfly_p) ;  /* 0x000005d000007944 */ /* 0x000fea0003c00000 */
[----:B-1----:R-:W-:Y:S01]  /*1d90*/  IMAD.MOV.U32 R13, RZ, RZ, R24 ;  /* 0x000000ffff0d7224 */ /* 0x002fe200078e0018 */
[----:B0-----:R-:W-:Y:S05]  /*1da0*/  BRA `(.L_x_8578) ;  /* 0xffffee8000007947 */ /* 0x001fea000383ffff */
.L_x_8555:
[----:B------:R-:W-:Y:S01]  /*1db0*/  IMAD.MOV.U32 R26, RZ, RZ, R16 ;  /* 0x000000ffff1a7224 */ /* 0x000fe200078e0010 */
[----:B------:R-:W-:Y:S01]  /*1dc0*/  MOV R14, 0x1e10 ;  /* 0x00001e10000e7802 */ /* 0x000fe20000000f00 */
[----:B------:R-:W-:Y:S02]  /*1dd0*/  IMAD.MOV.U32 R25, RZ, RZ, 0x1 ;  /* 0x00000001ff197424 */ /* 0x000fe400078e00ff */
[----:B------:R-:W-:Y:S02]  /*1de0*/  IMAD.MOV.U32 R24, RZ, RZ, 0x181f ;  /* 0x0000181fff187424 */ /* 0x000fe400078e00ff */
[----:B------:R-:W-:-:S02]  /*1df0*/  IMAD.MOV.U32 R23, RZ, RZ, -0x1 ;  /* 0xffffffffff177424 */ /* 0x000fc400078e00ff */
[----:B--2---:R-:W-:Y:S05]  /*1e00*/  CALL.REL.NOINC `($__internal_162_$__cuda_sm70_shflsync_bfly_p) ;  /* 0x0000055000007944 */ /* 0x004fea0003c00000 */
[----:B-1----:R-:W-:Y:S01]  /*1e10*/  IMAD.MOV.U32 R17, RZ, RZ, R24 ;  /* 0x000000ffff117224 */ /* 0x002fe200078e0018 */
[----:B0-----:R-:W-:Y:S05]  /*1e20*/  BRA `(.L_x_8579) ;  /* 0xffffee6000007947 */ /* 0x001fea000383ffff */
.L_x_8556:
[----:B------:R-:W-:Y:S01]  /*1e30*/  IMAD.MOV.U32 R26, RZ, RZ, R18 ;  /* 0x000000ffff1a7224 */ /* 0x000fe200078e0012 */
[----:B------:R-:W-:Y:S01]  /*1e40*/  MOV R14, 0x1e90 ;  /* 0x00001e90000e7802 */ /* 0x000fe20000000f00 */
[----:B------:R-:W-:-:S02]  /*1e50*/  IMAD.MOV.U32 R25, RZ, RZ, 0x1 ;  /* 0x00000001ff197424 */ /* 0x000fc400078e00ff */
[----:B------:R-:W-:Y:S02]  /*1e60*/  IMAD.MOV.U32 R24, RZ, RZ, 0x181f ;  /* 0x0000181fff187424 */ /* 0x000fe400078e00ff */
[----:B------:R-:W-:Y:S02]  /*1e70*/  IMAD.MOV.U32 R23, RZ, RZ, -0x1 ;  /* 0xffffffffff177424 */ /* 0x000fe400078e00ff */
[----:B01----:R-:W-:Y:S05]  /*1e80*/  CALL.REL.NOINC `($__internal_162_$__cuda_sm70_shflsync_bfly_p) ;  /* 0x000004d000007944 */ /* 0x003fea0003c00000 */
[----:B0-----:R-:W-:Y:S01]  /*1e90*/  SEL R26, R13, R12, P0 ;  /* 0x0000000c0d1a7207 */ /* 0x001fe20000000000 */
[----:B-1----:R-:W-:Y:S01]  /*1ea0*/  IMAD.MOV.U32 R13, RZ, RZ, R24 ;  /* 0x000000ffff0d7224 */ /* 0x002fe200078e0018 */
[----:B------:R-:W-:Y:S01]  /*1eb0*/  MOV R14, 0x1f00 ;  /* 0x00001f00000e7802 */ /* 0x000fe20000000f00 */
[----:B------:R-:W-:Y:S02]  /*1ec0*/  IMAD.MOV.U32 R25, RZ, RZ, 0x1 ;  /* 0x00000001ff197424 */ /* 0x000fe400078e00ff */
[----:B------:R-:W-:Y:S02]  /*1ed0*/  IMAD.MOV.U32 R24, RZ, RZ, 0x181f ;  /* 0x0000181fff187424 */ /* 0x000fe400078e00ff */
[----:B------:R-:W-:Y:S02]  /*1ee0*/  IMAD.MOV.U32 R23, RZ, RZ, -0x1 ;  /* 0xffffffffff177424 */ /* 0x000fe400078e00ff */
[----:B------:R-:W-:Y:S05]  /*1ef0*/  CALL.REL.NOINC `($__internal_162_$__cuda_sm70_shflsync_bfly_p) ;  /* 0x0000046000007944 */ /* 0x000fea0003c00000 */
[----:B01----:R-:W-:Y:S05]  /*1f00*/  BRA `(.L_x_8580) ;  /* 0xffffedd000007947 */ /* 0x003fea000383ffff */
.L_x_8563:
[----:B------:R-:W-:Y:S01]  /*1f10*/  IMAD.MOV.U32 R26, RZ, RZ, R12 ;  /* 0x000000ffff1a7224 */ /* 0x000fe200078e000c */
[----:B------:R-:W-:Y:S01]  /*1f20*/  MOV R14, 0x1f70 ;  /* 0x00001f70000e7802 */ /* 0x000fe20000000f00 */
[----:B------:R-:W-:-:S02]  /*1f30*/  IMAD.MOV.U32 R25, RZ, RZ, 0x4 ;  /* 0x00000004ff197424 */ /* 0x000fc400078e00ff */
[----:B------:R-:W-:Y:S02]  /*1f40*/  IMAD.MOV.U32 R24, RZ, RZ, 0x181f ;  /* 0x0000181fff187424 */ /* 0x000fe400078e00ff */
[----:B------:R-:W-:Y:S02]  /*1f50*/  IMAD.MOV.U32 R23, RZ, RZ, -0x1 ;  /* 0xffffffffff177424 */ /* 0x000fe400078e00ff */
[----:B------:R-:W-:Y:S05]  /*1f60*/  CALL.REL.NOINC `($__internal_162_$__cuda_sm70_shflsync_bfly_p) ;  /* 0x000003f000007944 */ /* 0x000fea0003c00000 */
[----:B-1----:R-:W-:Y:S01]  /*1f70*/  IMAD.MOV.U32 R17, RZ, RZ, R24 ;  /* 0x000000ffff117224 */ /* 0x002fe200078e0018 */
[----:B0-----:R-:W-:Y:S05]  /*1f80*/  BRA `(.L_x_8581) ;  /* 0xfffff29000007947 */ /* 0x001fea000383ffff */
.L_x_8564:
[----:B------:R-:W-:Y:S01]  /*1f90*/  IMAD.MOV.U32 R26, RZ, RZ, R13 ;  /* 0x000000ffff1a7224 */ /* 0x000fe200078e000d */
[----:B------:R-:W-:Y:S01]  /*1fa0*/  MOV R14, 0x1ff0 ;  /* 0x00001ff0000e7802 */ /* 0x000fe20000000f00 */
[----:B------:R-:W-:Y:S02]  /*1fb0*/  IMAD.MOV.U32 R25, RZ, RZ, 0x4 ;  /* 0x00000004ff197424 */ /* 0x000fe400078e00ff */
[----:B------:R-:W-:Y:S02]  /*1fc0*/  IMAD.MOV.U32 R24, RZ, RZ, 0x181f ;  /* 0x0000181fff187424 */ /* 0x000fe400078e00ff */
[----:B------:R-:W-:Y:S02]  /*1fd0*/  IMAD.MOV.U32 R23, RZ, RZ, -0x1 ;  /* 0xffffffffff177424 */ /* 0x000fe400078e00ff */
[----:B01----:R-:W-:Y:S05]  /*1fe0*/  CALL.REL.NOINC `($__internal_162_$__cuda_sm70_shflsync_bfly_p) ;  /* 0x0000037000007944 */ /* 0x003fea0003c00000 */
[----:B-1----:R-:W-:Y:S01]  /*1ff0*/  IMAD.MOV.U32 R18, RZ, RZ, R24 ;  /* 0x000000ffff127224 */ /* 0x002fe200078e0018 */
[----:B------:R-:W-:Y:S01]  /*2000*/  MOV R14, 0x2060 ;  /* 0x00002060000e7802 */ /* 0x000fe20000000f00 */
[----:B0-----:R-:W-:-:S02]  /*2010*/  IMAD.MOV.U32 R26, RZ, RZ, R19 ;  /* 0x000000ffff1a7224 */ /* 0x001fc400078e0013 */
[----:B------:R-:W-:Y:S02]  /*2020*/  IMAD.MOV.U32 R25, RZ, RZ, 0x4 ;  /* 0x00000004ff197424 */ /* 0x000fe400078e00ff */
[----:B------:R-:W-:Y:S02]  /*2030*/  IMAD.MOV.U32 R24, RZ, RZ, 0x181f ;  /* 0x0000181fff187424 */ /* 0x000fe400078e00ff */
[----:B------:R-:W-:Y:S02]  /*2040*/  IMAD.MOV.U32 R23, RZ, RZ, -0x1 ;  /* 0xffffffffff177424 */ /* 0x000fe400078e00ff */
[----:B------:R-:W-:Y:S05]  /*2050*/  CALL.REL.NOINC `($__internal_162_$__cuda_sm70_shflsync_bfly_p) ;  /* 0x0000030000007944 */ /* 0x000fea0003c00000 */
[----:B-1----:R-:W-:Y:S01]  /*2060*/  IMAD.MOV.U32 R16, RZ, RZ, R24 ;  /* 0x000000ffff107224 */ /* 0x002fe200078e0018 */
[----:B0-----:R-:W-:Y:S05]  /*2070*/  BRA `(.L_x_8582) ;  /* 0xfffff1d000007947 */ /* 0x001fea000383ffff */
.L_x_8565:
[----:B------:R-:W-:Y:S01]  /*2080*/  IMAD.MOV.U32 R26, RZ, RZ, R12 ;  /* 0x000000ffff1a7224 */ /* 0x000fe200078e000c */
[----:B------:R-:W-:Y:S01]  /*2090*/  MOV R14, 0x20e0 ;  /* 0x000020e0000e7802 */ /* 0x000fe20000000f00 */
[----:B------:R-:W-:Y:S02]  /*20a0*/  IMAD.MOV.U32 R25, RZ, RZ, 0x2 ;  /* 0x00000002ff197424 */ /* 0x000fe400078e00ff */
[----:B------:R-:W-:Y:S02]  /*20b0*/  IMAD.MOV.U32 R24, RZ, RZ, 0x181f ;  /* 0x0000181fff187424 */ /* 0x000fe400078e00ff */
[----:B------:R-:W-:-:S02]  /*20c0*/  IMAD.MOV.U32 R23, RZ, RZ, -0x1 ;  /* 0xffffffffff177424 */ /* 0x000fc400078e00ff */
[----:B--23--:R-:W-:Y:S05]  /*20d0*/  CALL.REL.NOINC `($__internal_162_$__cuda_sm70_shflsync_bfly_p) ;  /* 0x0000028000007944 */ /* 0x00cfea0003c00000 */
[----:B------:R-:W-:Y:S01]  /*20e0*/  FSEL R13, R18, R13, P1 ;  /* 0x0000000d120d7208 */ /* 0x000fe20000800000 */
[----:B-1----:R-:W-:Y:S01]  /*20f0*/  IMAD.MOV.U32 R17, RZ, RZ, R24 ;  /* 0x000000ffff117224 */ /* 0x002fe200078e0018 */
[----:B------:R-:W-:Y:S01]  /*2100*/  MOV R14, 0x2160 ;  /* 0x00002160000e7802 */ /* 0x000fe20000000f00 */
[----:B0-----:R-:W-:-:S02]  /*2110*/  IMAD.MOV.U32 R25, RZ, RZ, 0x2 ;  /* 0x00000002ff197424 */ /* 0x001fc400078e00ff */
[----:B------:R-:W-:Y:S02]  /*2120*/  IMAD.MOV.U32 R24, RZ, RZ, 0x181f ;  /* 0x0000181fff187424 */ /* 0x000fe400078e00ff */
[----:B------:R-:W-:Y:S02]  /*2130*/  IMAD.MOV.U32 R23, RZ, RZ, -0x1 ;  /* 0xffffffffff177424 */ /* 0x000fe400078e00ff */
[----:B------:R-:W-:Y:S02]  /*2140*/  IMAD.MOV.U32 R26, RZ, RZ, R13 ;  /* 0x000000ffff1a7224 */ /* 0x000fe400078e000d */
[----:B------:R-:W-:Y:S05]  /*2150*/  CALL.REL.NOINC `($__internal_162_$__cuda_sm70_shflsync_bfly_p) ;  /* 0x0000020000007944 */ /* 0x000fea0003c00000 */
[----:B------:R-:W-:Y:S01]  /*2160*/  SEL R19, R16, R19, P1 ;  /* 0x0000001310137207 */ /* 0x000fe20000800000 */
[----:B-1----:R-:W-:Y:S01]  /*2170*/  IMAD.MOV.U32 R18, RZ, RZ, R24 ;  /* 0x000000ffff127224 */ /* 0x002fe200078e0018 */
[----:B------:R-:W-:Y:S01]  /*2180*/  MOV R14, 0x21e0 ;  /* 0x000021e0000e7802 */ /* 0x000fe20000000f00 */
[----:B0-----:R-:W-:Y:S02]  /*2190*/  IMAD.MOV.U32 R25, RZ, RZ, 0x2 ;  /* 0x00000002ff197424 */ /* 0x001fe400078e00ff */
[----:B------:R-:W-:Y:S02]  /*21a0*/  IMAD.MOV.U32 R24, RZ, RZ, 0x181f ;  /* 0x0000181fff187424 */ /* 0x000fe400078e00ff */
[----:B------:R-:W-:-:S02]  /*21b0*/  IMAD.MOV.U32 R23, RZ, RZ, -0x1 ;  /* 0xffffffffff177424 */ /* 0x000fc400078e00ff */
[----:B------:R-:W-:Y:S02]  /*21c0*/  IMAD.MOV.U32 R26, RZ, RZ, R19 ;  /* 0x000000ffff1a7224 */ /* 0x000fe400078e0013 */
[----:B------:R-:W-:Y:S05]  /*21d0*/  CALL.REL.NOINC `($__internal_162_$__cuda_sm70_shflsync_bfly_p) ;  /* 0x0000018000007944 */ /* 0x000fea0003c00000 */
[----:B-1----:R-:W-:Y:S01]  /*21e0*/  IMAD.MOV.U32 R16, RZ, RZ, R24 ;  /* 0x000000ffff107224 */ /* 0x002fe200078e0018 */
[----:B0-----:R-:W-:Y:S05]  /*21f0*/  BRA `(.L_x_8583) ;  /* 0xfffff11000007947 */ /* 0x001fea000383ffff */
.L_x_8566:
[----:B------:R-:W-:Y:S01]  /*2200*/  IMAD.MOV.U32 R26, RZ, RZ, R12 ;  /* 0x000000ffff1a7224 */ /* 0x000fe200078e000c */
[----:B------:R-:W-:Y:S01]  /*2210*/  MOV R14, 0x2260 ;  /* 0x00002260000e7802 */ /* 0x000fe20000000f00 */
[----:B------:R-:W-:Y:S02]  /*2220*/  IMAD.MOV.U32 R25, RZ, RZ, 0x1 ;  /* 0x00000001ff197424 */ /* 0x000fe400078e00ff */
[----:B------:R-:W-:Y:S02]  /*2230*/  IMAD.MOV.U32 R24, RZ, RZ, 0x181f ;  /* 0x0000181fff187424 */ /* 0x000fe400078e00ff */
[----:B------:R-:W-:Y:S02]  /*2240*/  IMAD.MOV.U32 R23, RZ, RZ, -0x1 ;  /* 0xffffffffff177424 */ /* 0x000fe400078e00ff */
[----:B--2---:R-:W-:Y:S05]  /*2250*/  CALL.REL.NOINC `($__internal_162_$__cuda_sm70_shflsync_bfly_p) ;  /* 0x0000010000007944 */ /* 0x004fea0003c00000 */
[----:B-1----:R-:W-:Y:S01]  /*2260*/  IMAD.MOV.U32 R17, RZ, RZ, R24 ;  /* 0x000000ffff117224 */ /* 0x002fe200078e0018 */
[----:B0-----:R-:W-:Y:S05]  /*2270*/  BRA `(.L_x_8584) ;  /* 0xfffff0f000007947 */ /* 0x001fea000383ffff */
.L_x_8567:
[----:B------:R-:W-:Y:S01]  /*2280*/  IMAD.MOV.U32 R26, RZ, RZ, R18 ;  /* 0x000000ffff1a7224 */ /* 0x000fe200078e0012 */
[----:B------:R-:W-:Y:S01]  /*2290*/  MOV R14, 0x22e0 ;  /* 0x000022e0000e7802 */ /* 0x000fe20000000f00 */
[----:B------:R-:W-:-:S02]  /*22a0*/  IMAD.MOV.U32 R25, RZ, RZ, 0x1 ;  /* 0x00000001ff197424 */ /* 0x000fc400078e00ff */
[----:B------:R-:W-:Y:S02]  /*22b0*/  IMAD.MOV.U32 R24, RZ, RZ, 0x181f ;  /* 0x0000181fff187424 */ /* 0x000fe400078e00ff */
[----:B------:R-:W-:Y:S02]  /*22c0*/  IMAD.MOV.U32 R23, RZ, RZ, -0x1 ;  /* 0xffffffffff177424 */ /* 0x000fe400078e00ff */
[----:B01----:R-:W-:Y:S05]  /*22d0*/  CALL.REL.NOINC `($__internal_162_$__cuda_sm70_shflsync_bfly_p) ;  /* 0x0000008000007944 */ /* 0x003fea0003c00000 */
[----:B-1----:R-:W-:Y:S01]  /*22e0*/  IMAD.MOV.U32 R13, RZ, RZ, R24 ;  /* 0x000000ffff0d7224 */ /* 0x002fe200078e0018 */
[----:B0-----:R-:W-:Y:S01]  /*22f0*/  SEL R26, R16, R19, P0 ;  /* 0x00000013101a7207 */ /* 0x001fe20000000000 */
[----:B------:R-:W-:Y:S01]  /*2300*/  IMAD.MOV.U32 R25, RZ, RZ, 0x1 ;  /* 0x00000001ff197424 */ /* 0x000fe200078e00ff */
[----:B------:R-:W-:Y:S01]  /*2310*/  MOV R14, 0x2350 ;  /* 0x00002350000e7802 */ /* 0x000fe20000000f00 */
[----:B------:R-:W-:Y:S02]  /*2320*/  IMAD.MOV.U32 R24, RZ, RZ, 0x181f ;  /* 0x0000181fff187424 */ /* 0x000fe400078e00ff */
[----:B------:R-:W-:Y:S02]  /*2330*/  IMAD.MOV.U32 R23, RZ, RZ, -0x1 ;  /* 0xffffffffff177424 */ /* 0x000fe400078e00ff */
[----:B------:R-:W-:Y:S05]  /*2340*/  CALL.REL.NOINC `($__internal_162_$__cuda_sm70_shflsync_bfly_p) ;  /* 0x0000001000007944 */ /* 0x000fea0003c00000 */
[----:B01----:R-:W-:Y:S05]  /*2350*/  BRA `(.L_x_8585) ;  /* 0xfffff06000007947 */ /* 0x003fea000383ffff */
        .weak           $__internal_162_$__cuda_sm70_shflsync_bfly_p
        .type           $__internal_162_$__cuda_sm70_shflsync_bfly_p,@function
        .size           $__internal_162_$__cuda_sm70_shflsync_bfly_p,(.L_x_11106 - $__internal_162_$__cuda_sm70_shflsync_bfly_p)
$__internal_162_$__cuda_sm70_shflsync_bfly_p:
[----:B------:R-:W-:Y:S01]  /*2360*/  IMAD.MOV.U32 R15, RZ, RZ, 0x0 ;  /* 0x00000000ff0f7424 */ /* 0x000fe200078e00ff */
[----:B------:R-:W-:Y:S04]  /*2370*/  WARPSYNC R23 ;  /* 0x0000001700007348 */ /* 0x000fe80003800000 */
[----:B------:R0:W1:Y:S01]  /*2380*/  SHFL.BFLY PT, R24, R26, R25, R24 ;  /* 0x0c0000191a187389 */ /* 0x00006200000e0018 */
[----:B------:R-:W-:Y:S05]  /*2390*/  RET.REL.NODEC R14 `(_ZN4vllm3moe10topkGatingILi8ELi64ELi4ELi16ELi32Ei6__halfLNS0_11ScoringFuncE0EEEvPKT5_PKbPfiPT4_PiiiibPKf) ;  /* 0xffffdc600e007950 */ /* 0x000fea0003c3ffff */
.L_x_8586:
        /* <DEDUP_REMOVED lines=14> */
.L_x_11106:


//--------------------- .text._ZN4vllm3moe10topkGatingILi8ELi32ELi4ELi16ELi32Ei6__halfLNS0_11ScoringFuncE0EEEvPKT5_PKbPfiPT4_PiiiibPKf --------------------------
	.section	.text._ZN4vllm3moe10topkGatingILi8ELi32ELi4ELi16ELi32Ei6__halfLNS0_11ScoringFuncE0EEEvPKT5_PKbPfiPT4_PiiiibPKf,"ax",@progbits
	.sectioninfo	@"SHI_REGISTERS=30"
	.align	128
        .global         _ZN4vllm3moe10topkGatingILi8ELi32ELi4ELi16ELi32Ei6__halfLNS0_11ScoringFuncE0EEEvPKT5_PKbPfiPT4_PiiiibPKf
        .type           _ZN4vllm3moe10topkGatingILi8ELi32ELi4ELi16ELi32Ei6__halfLNS0_11ScoringFuncE0EEEvPKT5_PKbPfiPT4_PiiiibPKf,@function
        .size           _ZN4vllm3moe10topkGatingILi8ELi32ELi4ELi16ELi32Ei6__halfLNS0_11ScoringFuncE0EEEvPKT5_PKbPfiPT4_PiiiibPKf,(.L_x_11107 - _ZN4vllm3moe10topkGatingILi8ELi32ELi4ELi16ELi32Ei6__halfLNS0_11ScoringFuncE0EEEvPKT5_PKbPfiPT4_PiiiibPKf)
        .other          _ZN4vllm3moe10topkGatingILi8ELi32ELi4ELi16ELi32Ei6__halfLNS0_11ScoringFuncE0EEEvPKT5_PKbPfiPT4_PiiiibPKf,@"STO_CUDA_ENTRY STV_DEFAULT"
_ZN4vllm3moe10topkGatingILi8ELi32ELi4ELi16ELi32Ei6__halfLNS0_11ScoringFuncE0EEEvPKT5_PKbPfiPT4_PiiiibPKf:
.text._ZN4vllm3moe10topkGatingILi8ELi32ELi4ELi16ELi32Ei6__halfLNS0_11ScoringFuncE0EEEvPKT5_PKbPfiPT4_PiiiibPKf:
        /* <DEDUP_REMOVED lines=132> */
.L_x_8587:
[----:B------:R0:W-:Y:S04]  /*0840*/  STL.128 [R1], R4 ;  /* 0x0000000401007387 */ /* 0x0001e80000100c00 */
[----:B------:R0:W-:Y:S02]  /*0850*/  STL.128 [R1+0x10], R8 ;  /* 0x0000100801007387 */ /* 0x0001e40000100c00 */
.L_x_8588:
        /* <DEDUP_REMOVED lines=9> */
.L_x_8599:
        /* <DEDUP_REMOVED lines=33> */
.L_x_8611:
[----:B------:R-:W-:Y:S05]  /*0b00*/  BRA.DIV ~URZ, `(.L_x_8592) ;  /* 0x00000e727f007947 */ /* 0x000fea000b800000 */
[----:B------:R2:W3:Y:S04]  /*0b10*/  SHFL.BFLY PT, R13, R16, 0x2, 0x1c1f ;  /* 0x0c5c1f00100d7f89 */ /* 0x0004e800000e0000 */
[----:B------:R2:W4:Y:S02]  /*0b20*/  SHFL.BFLY PT, R12, R17, 0x2, 0x1c1f ;  /* 0x0c5c1f00110c7f89 */ /* 0x00052400000e0000 */
.L_x_8612:
        /* <DEDUP_REMOVED lines=12> */
.L_x_8613:
        /* <DEDUP_REMOVED lines=26> */
.L_x_8595:
[----:B------:R-:W-:Y:S05]  /*0d90*/  BSYNC B1 ;  /* 0x0000000000017941 */ /* 0x000fea0003800000 */
.L_x_8594:
        /* <DEDUP_REMOVED lines=20> */
.L_x_8598:
[----:B------:R-:W-:Y:S05]  /*0ee0*/  BSYNC B1 ;  /* 0x0000000000017941 */ /* 0x000fea0003800000 */
.L_x_8597:
[----:B0-----:R-:W-:Y:S05]  /*0ef0*/  BRA `(.L_x_8599) ;  /* 0xfffff9f000007947 */ /* 0x001fea000383ffff */
.L_x_8590:
[----:B------:R-:W-:Y:S02]  /*0f00*/  IMAD.MOV.U32 R22, RZ, RZ, RZ ;  /* 0x000000ffff167224 */ /* 0x000fe400078e00ff */
.L_x_8607:
        /* <DEDUP_REMOVED lines=33> */
.L_x_8614:
[----:B------:R-:W-:Y:S05]  /*1120*/  BRA.DIV ~URZ, `(.L_x_8601) ;  /* 0x00000b227f007947 */ /* 0x000fea000b800000 */
[----:B------:R2:W3:Y:S04]  /*1130*/  SHFL.BFLY PT, R13, R16, 0x2, 0x1c1f ;  /* 0x0c5c1f00100d7f89 */ /* 0x0004e800000e0000 */
[----:B------:R2:W4:Y:S02]  /*1140*/  SHFL.BFLY PT, R12, R17, 0x2, 0x1c1f ;  /* 0x0c5c1f00110c7f89 */ /* 0x00052400000e0000 */
.L_x_8615:
        /* <DEDUP_REMOVED lines=12> */
.L_x_8616:
        /* <DEDUP_REMOVED lines=25> */
.L_x_8604:
[----:B------:R-:W-:Y:S05]  /*13a0*/  BSYNC B1 ;  /* 0x0000000000017941 */ /* 0x000fea0003800000 */
.L_x_8603:
        /* <DEDUP_REMOVED lines=20> */
.L_x_8606:
[----:B------:R-:W-:Y:S05]  /*14f0*/  BSYNC B1 ;  /* 0x0000000000017941 */ /* 0x000fea0003800000 */
.L_x_8605:
[----:B0-----:R-:W-:Y:S05]  /*1500*/  BRA `(.L_x_8607) ;  /* 0xfffffa0000007947 */ /* 0x001fea000383ffff */
.L_x_8596:
[----:B------:R-:W-:Y:S05]  /*1510*/  BSYNC B0 ;  /* 0x0000000000007941 */ /* 0x000fea0003800000 */
.L_x_8589:
        /* <DEDUP_REMOVED lines=19> */
.L_x_8609:
        /* <DEDUP_REMOVED lines=20> */
.L_x_8608:
        /* <DEDUP_REMOVED lines=12> */
.L_x_8610:
        /* <DEDUP_REMOVED lines=11> */
.L_x_8591:
[----:B------:R-:W-:Y:S01]  /*1900*/  IMAD.MOV.U32 R26, RZ, RZ, R18 ;  /* 0x000000ffff1a7224 */ /* 0x000fe200078e0012 */
[----:B------:R-:W-:Y:S01]  /*1910*/  MOV R14, 0x1960 ;  /* 0x00001960000e7802 */ /* 0x000fe20000000f00 */
[----:B------:R-:W-:Y:S02]  /*1920*/  IMAD.MOV.U32 R25, RZ, RZ, 0x2 ;  /* 0x00000002ff197424 */ /* 0x000fe400078e00ff */
[----:B------:R-:W-:Y:S02]  /*1930*/  IMAD.MOV.U32 R24, RZ, RZ, 0x1c1f ;  /* 0x00001c1fff187424 */ /* 0x000fe400078e00ff */
[----:B------:R-:W-:Y:S02]  /*1940*/  IMAD.MOV.U32 R23, RZ, RZ, -0x1 ;  /* 0xffffffffff177424 */ /* 0x000fe400078e00ff */
[----:B------:R-:W-:Y:S05]  /*1950*/  CALL.REL.NOINC `($__internal_163_$__cuda_sm70_shflsync_bfly_p) ;  /* 0x0000054000007944 */ /* 0x000fea0003c00000 */
[----:B-1----:R-:W-:Y:S01]  /*1960*/  IMAD.MOV.U32 R19, RZ, RZ, R24 ;  /* 0x000000ffff137224 */ /* 0x002fe200078e0018 */
[----:B0-----:R-:W-:Y:S05]  /*1970*/  BRA `(.L_x_8611) ;  /* 0xfffff18000007947 */ /* 0x001fea000383ffff */
.L_x_8592:
[----:B------:R-:W-:Y:S01]  /*1980*/  IMAD.MOV.U32 R26, RZ, RZ, R16 ;  /* 0x000000ffff1a7224 */ /* 0x000fe200078e0010 */
[----:B------:R-:W-:Y:S01]  /*1990*/  MOV R14, 0x19e0 ;  /* 0x000019e0000e7802 */ /* 0x000fe20000000f00 */
[----:B------:R-:W-:Y:S02]  /*19a0*/  IMAD.MOV.U32 R25, RZ, RZ, 0x2 ;  /* 0x00000002ff197424 */ /* 0x000fe400078e00ff */
[----:B------:R-:W-:-:S02]  /*19b0*/  IMAD.MOV.U32 R24, RZ, RZ, 0x1c1f ;  /* 0x00001c1fff187424 */ /* 0x000fc400078e00ff */
[----:B------:R-:W-:Y:S02]  /*19c0*/  IMAD.MOV.U32 R23, RZ, RZ, -0x1 ;  /* 0xffffffffff177424 */ /* 0x000fe400078e00ff */
[----:B01----:R-:W-:Y:S05]  /*19d0*/  CALL.REL.NOINC `($__internal_163_$__cuda_sm70_shflsync_bfly_p) ;  /* 0x000004c000007944 */ /* 0x003fea0003c00000 */
[----:B-1----:R-:W-:Y:S01]  /*19e0*/  IMAD.MOV.U32 R13, RZ, RZ, R24 ;  /* 0x000000ffff0d7224 */ /* 0x002fe200078e0018 */
[----:B------:R-:W-:Y:S01]  /*19f0*/  MOV R14, 0x1a50 ;  /* 0x00001a50000e7802 */ /* 0x000fe20000000f00 */
[----:B0-----:R-:W-:Y:S02]  /*1a00*/  IMAD.MOV.U32 R26, RZ, RZ, R17 ;  /* 0x000000ffff1a7224 */ /* 0x001fe400078e0011 */
[----:B------:R-:W-:Y:S02]  /*1a10*/  IMAD.MOV.U32 R25, RZ, RZ, 0x2 ;  /* 0x00000002ff197424 */ /* 0x000fe400078e00ff */
[----:B------:R-:W-:Y:S02]  /*1a20*/  IMAD.MOV.U32 R24, RZ, RZ, 0x1c1f ;  /* 0x00001c1fff187424 */ /* 0x000fe400078e00ff */
[----:B------:R-:W-:Y:S02]  /*1a30*/  IMAD.MOV.U32 R23, RZ, RZ, -0x1 ;  /* 0xffffffffff177424 */ /* 0x000fe400078e00ff */
[----:B------:R-:W-:Y:S05]  /*1a40*/  CALL.REL.NOINC `($__internal_163_$__cuda_sm70_shflsync_bfly_p) ;  /* 0x0000045000007944 */ /* 0x000fea0003c00000 */
[----:B-1----:R-:W-:Y:S01]  /*1a50*/  IMAD.MOV.U32 R12, RZ, RZ, R24 ;  /* 0x000000ffff0c7224 */ /* 0x002fe200078e0018 */
[----:B0-----:R-:W-:Y:S05]  /*1a60*/  BRA `(.L_x_8612) ;  /* 0xfffff0c000007947 */ /* 0x001fea000383ffff */
.L_x_8593:
[----:B------:R-:W-:Y:S01]  /*1a70*/  IMAD.MOV.U32 R26, RZ, RZ, R18 ;  /* 0x000000ffff1a7224 */ /* 0x000fe200078e0012 */
[----:B------:R-:W-:Y:S01]  /*1a80*/  MOV R14, 0x1ad0 ;  /* 0x00001ad0000e7802 */ /* 0x000fe20000000f00 */
[----:B------:R-:W-:-:S02]  /*1a90*/  IMAD.MOV.U32 R25, RZ, RZ, 0x1 ;  /* 0x00000001ff197424 */ /* 0x000fc400078e00ff */
[----:B------:R-:W-:Y:S02]  /*1aa0*/  IMAD.MOV.U32 R24, RZ, RZ, 0x1c1f ;  /* 0x00001c1fff187424 */ /* 0x000fe400078e00ff */
[----:B------:R-:W-:Y:S02]  /*1ab0*/  IMAD.MOV.U32 R23, RZ, RZ, -0x1 ;  /* 0xffffffffff177424 */ /* 0x000fe400078e00ff */
[----:B--23--:R-:W-:Y:S05]  /*1ac0*/  CALL.REL.NOINC `($__internal_163_$__cuda_sm70_shflsync_bfly_p) ;  /* 0x000003d000007944 */ /* 0x00cfea0003c00000 */
[----:B------:R-:W-:Y:S01]  /*1ad0*/  FSEL R16, R13, R16, P1 ;  /* 0x000000100d107208 */ /* 0x000fe20000800000 */
[----:B-1----:R-:W-:Y:S01]  /*1ae0*/  IMAD.MOV.U32 R13, RZ, RZ, R24 ;  /* 0x000000ffff0d7224 */ /* 0x002fe200078e0018 */
[----:B------:R-:W-:Y:S01]  /*1af0*/  MOV R14, 0x1b50 ;  /* 0x00001b50000e7802 */ /* 0x000fe20000000f00 */
[----:B0-----:R-:W-:Y:S02]  /*1b00*/  IMAD.MOV.U32 R25, RZ, RZ, 0x1 ;  /* 0x00000001ff197424 */ /* 0x001fe400078e00ff */
[----:B------:R-:W-:Y:S02]  /*1b10*/  IMAD.MOV.U32 R24, RZ, RZ, 0x1c1f ;  /* 0x00001c1fff187424 */ /* 0x000fe400078e00ff */
[----:B------:R-:W-:Y:S02]  /*1b20*/  IMAD.MOV.U32 R23, RZ, RZ, -0x1 ;  /* 0xffffffffff177424 */ /* 0x000fe400078e00ff */
[----:B------:R-:W-:-:S02]  /*1b30*/  IMAD.MOV.U32 R26, RZ, RZ, R16 ;  /* 0x000000ffff1a7224 */ /* 0x000fc400078e0010 */
[----:B------:R-:W-:Y:S05]  /*1b40*/  CALL.REL.NOINC `($__internal_163_$__cuda_sm70_shflsync_bfly_p) ;  /* 0x0000035000007944 */ /* 0x000fea0003c00000 */
[----:B0-----:R-:W-:Y:S01]  /*1b50*/  SEL R26, R12, R17, P1 ;  /* 0x000000110c1a7207 */ /* 0x001fe20000800000 */
[----:B-1----:R-:W-:Y:S01]  /*1b60*/  IMAD.MOV.U32 R17, RZ, RZ, R24 ;  /* 0x000000ffff117224 */ /* 0x002fe200078e0018 */
[----:B------:R-:W-:Y:S01]  /*1b70*/  MOV R14, 0x1bc0 ;  /* 0x00001bc0000e7802 */ /* 0x000fe20000000f00 */
[----:B------:R-:W-:-:S02]  /*1b80*/  IMAD.MOV.U32 R25, RZ, RZ, 0x1 ;  /* 0x00000001ff197424 */ /* 0x000fc400078e00ff */
[----:B------:R-:W-:Y:S02]  /*1b90*/  IMAD.MOV.U32 R24, RZ, RZ, 0x1c1f ;  /* 0x00001c1fff187424 */ /* 0x000fe400078e00ff */
[----:B------:R-:W-:Y:S02]  /*1ba0*/  IMAD.MOV.U32 R23, RZ, RZ, -0x1 ;  /* 0xffffffffff177424 */ /* 0x000fe400078e00ff */
[----:B------:R-:W-:Y:S05]  /*1bb0*/  CALL.REL.NOINC `($__internal_163_$__cuda_sm70_shflsync_bfly_p) ;  /* 0x000002e000007944 */ /* 0x000fea0003c00000 */
[----:B01----:R-:W-:Y:S05]  /*1bc0*/  BRA `(.L_x_8613) ;  /* 0xfffff02000007947 */ /* 0x003fea000383ffff */
.L_x_8600:
        /* <DEDUP_REMOVED lines=8> */
.L_x_8601:
[----:B------:R-:W-:Y:S01]  /*1c50*/  IMAD.MOV.U32 R26, RZ, RZ, R16 ;  /* 0x000000ffff1a7224 */ /* 0x000fe200078e0010 */
[----:B------:R-:W-:Y:S01]  /*1c60*/  MOV R14, 0x1cb0 ;  /* 0x00001cb0000e7802 */ /* 0x000fe20000000f00 */
[----:B------:R-:W-:-:S02]  /*1c70*/  IMAD.MOV.U32 R25, RZ, RZ, 0x2 ;  /* 0x00000002ff197424 */ /* 0x000fc400078e00ff */
[----:B------:R-:W-:Y:S02]  /*1c80*/  IMAD.MOV.U32 R24, RZ, RZ, 0x1c1f ;  /* 0x00001c1fff187424 */ /* 0x000fe400078e00ff */
[----:B------:R-:W-:Y:S02]  /*1c90*/  IMAD.MOV.U32 R23, RZ, RZ, -0x1 ;  /* 0xffffffffff177424 */ /* 0x000fe400078e00ff */
[----:B01----:R-:W-:Y:S05]  /*1ca0*/  CALL.REL.NOINC `($__internal_163_$__cuda_sm70_shflsync_bfly_p) ;  /* 0x000001f000007944 */ /* 0x003fea0003c00000 */
[----:B-1----:R-:W-:Y:S01]  /*1cb0*/  IMAD.MOV.U32 R13, RZ, RZ, R24 ;  /* 0x000000ffff0d7224 */ /* 0x002fe200078e0018 */
[----:B------:R-:W-:Y:S01]  /*1cc0*/  MOV R14, 0x1d20 ;  /* 0x00001d20000e7802 */ /* 0x000fe20000000f00 */
[----:B0-----:R-:W-:Y:S02]  /*1cd0*/  IMAD.MOV.U32 R26, RZ, RZ, R17 ;  /* 0x000000ffff1a7224 */ /* 0x001fe400078e0011 */
[----:B------:R-:W-:Y:S02]  /*1ce0*/  IMAD.MOV.U32 R25, RZ, RZ, 0x2 ;  /* 0x00000002ff197424 */ /* 0x000fe400078e00ff */
[----:B------:R-:W-:Y:S02]  /*1cf0*/  IMAD.MOV.U32 R24, RZ, RZ, 0x1c1f ;  /* 0x00001c1fff187424 */ /* 0x000fe400078e00ff */
[----:B------:R-:W-:-:S02]  /*1d00*/  IMAD.MOV.U32 R23, RZ, RZ, -0x1 ;  /* 0xffffffffff177424 */ /* 0x000fc400078e00ff */
[----:B------:R-:W-:Y:S05]  /*1d10*/  CALL.REL.NOINC `($__internal_163_$__cuda_sm70_shflsync_bfly_p) ;  /* 0x0000018000007944 */ /* 0x000fea0003c00000 */
[----:B-1----:R-:W-:Y:S01]  /*1d20*/  IMAD.MOV.U32 R12, RZ, RZ, R24 ;  /* 0x000000ffff0c7224 */ /* 0x002fe200078e0018 */
[----:B0-----:R-:W-:Y:S05]  /*1d30*/  BRA `(.L_x_8615) ;  /* 0xfffff41000007947 */ /* 0x001fea000383ffff */
.L_x_8602:
        /* <DEDUP_REMOVED lines=22> */
        .weak           $__internal_163_$__cuda_sm70_shflsync_bfly_p
        .type           $__internal_163_$__cuda_sm70_shflsync_bfly_p,@function
        .size           $__internal_163_$__cuda_sm70_shflsync_bfly_p,(.L_x_11107 - $__internal_163_$__cuda_sm70_shflsync_bfly_p)
$__internal_163_$__cuda_sm70_shflsync_bfly_p:
[----:B------:R-:W-:Y:S01]  /*1ea0*/  IMAD.MOV.U32 R15, RZ, RZ, 0x0 ;  /* 0x00000000ff0f7424 */ /* 0x000fe200078e00ff */
[----:B------:R-:W-:Y:S04]  /*1eb0*/  WARPSYNC R23 ;  /* 0x0000001700007348 */ /* 0x000fe80003800000 */
[----:B------:R0:W1:Y:S01]  /*1ec0*/  SHFL.BFLY PT, R24, R26, R25, R24 ;  /* 0x0c0000191a187389 */ /* 0x00006200000e0018 */
[----:B------:R-:W-:Y:S05]  /*1ed0*/  RET.REL.NODEC R14 `(_ZN4vllm3moe10topkGatingILi8ELi32ELi4ELi16ELi32Ei6__halfLNS0_11ScoringFuncE0EEEvPKT5_PKbPfiPT4_PiiiibPKf) ;  /* 0xffffe1200e007950 */ /* 0x000fea0003c3ffff */
.L_x_8617:
        /* <DEDUP_REMOVED lines=10> */
.L_x_11107:


//--------------------- .text._ZN4vllm3moe10topkGatingILi8ELi16ELi4ELi16ELi32Ei6__halfLNS0_11ScoringFuncE0EEEvPKT5_PKbPfiPT4_PiiiibPKf --------------------------
	.section	.text._ZN4vllm3moe10topkGatingILi8ELi16ELi4ELi16ELi32Ei6__halfLNS0_11ScoringFuncE0EEEvPKT5_PKbPfiPT4_PiiiibPKf,"ax",@progbits
	.sectioninfo	@"SHI_REGISTERS=32"
	.align	128
        .global         _ZN4vllm3moe10topkGatingILi8ELi16ELi4ELi16ELi32Ei6__halfLNS0_11ScoringFuncE0EEEvPKT5_PKbPfiPT4_PiiiibPKf
        .type           _ZN4vllm3moe10topkGatingILi8ELi16ELi4ELi16ELi32Ei6__halfLNS0_11ScoringFuncE0EEEvPKT5_PKbPfiPT4_PiiiibPKf,@function
        .size           _ZN4vllm3moe10topkGatingILi8ELi16ELi4ELi16ELi32Ei6__halfLNS0_11ScoringFuncE0EEEvPKT5_PKbPfiPT4_PiiiibPKf,(.L_x_11108 - _ZN4vllm3moe10topkGatingILi8ELi16ELi4ELi16ELi32Ei6__halfLNS0_11ScoringFuncE0EEEvPKT5_PKbPfiPT4_PiiiibPKf)
        .other          _ZN4vllm3moe10topkGatingILi8ELi16ELi4ELi16ELi32Ei6__halfLNS0_11ScoringFuncE0EEEvPKT5_PKbPfiPT4_PiiiibPKf,@"STO_CUDA_ENTRY STV_DEFAULT"
_ZN4vllm3moe10topkGatingILi8ELi16ELi4ELi16ELi32Ei6__halfLNS0_11ScoringFuncE0EEEvPKT5_PKbPfiPT4_PiiiibPKf:
.text._ZN4vllm3moe10topkGatingILi8ELi16ELi4ELi16ELi32Ei6__halfLNS0_11ScoringFuncE0EEEvPKT5_PKbPfiPT4_PiiiibPKf:
        /* <DEDUP_REMOVED lines=128> */
.L_x_8618:
[----:B------:R0:W-:Y:S04]  /*0800*/  STL.128 [R1], R4 ;  /* 0x0000000401007387 */ /* 0x0001e80000100c00 */
[----:B------:R0:W-:Y:S02]  /*0810*/  STL.128 [R1+0x10], R8 ;  /* 0x0000100801007387 */ /* 0x0001e40000100c00 */
.L_x_8619:
        /* <DEDUP_REMOVED lines=9> */
.L_x_8629:
        /* <DEDUP_REMOVED lines=33> */
.L_x_8640:
[----:B------:R-:W-:Y:S05]  /*0ac0*/  BRA.DIV ~URZ, `(.L_x_8623) ;  /* 0x00000d227f007947 */ /* 0x000fea000b800000 */
[----:B------:R2:W3:Y:S04]  /*0ad0*/  SHFL.BFLY PT, R19, R12, 0x1, 0x1e1f ;  /* 0x0c3e1f000c137f89 */ /* 0x0004e800000e0000 */
[----:B------:R2:W4:Y:S02]  /*0ae0*/  SHFL.BFLY PT, R16, R13, 0x1, 0x1e1f ;  /* 0x0c3e1f000d107f89 */ /* 0x00052400000e0000 */
.L_x_8641:
        /* <DEDUP_REMOVED lines=28> */
.L_x_8625:
[----:B------:R-:W-:Y:S05]  /*0cb0*/  BSYNC B1 ;  /* 0x0000000000017941 */ /* 0x000fea0003800000 */
.L_x_8624:
        /* <DEDUP_REMOVED lines=19> */
.L_x_8628:
[----:B------:R-:W-:Y:S05]  /*0df0*/  BSYNC B1 ;  /* 0x0000000000017941 */ /* 0x000fea0003800000 */
.L_x_8627:
[----:B0-----:R-:W-:Y:S05]  /*0e00*/  BRA `(.L_x_8629) ;  /* 0xfffffaa000007947 */ /* 0x001fea000383ffff */
.L_x_8621:
[----:B------:R-:W-:Y:S02]  /*0e10*/  IMAD.MOV.U32 R22, RZ, RZ, RZ ;  /* 0x000000ffff167224 */ /* 0x000fe400078e00ff */
.L_x_8636:
        /* <DEDUP_REMOVED lines=33> */
.L_x_8642:
[----:B------:R-:W-:Y:S05]  /*1030*/  BRA.DIV ~URZ, `(.L_x_8631) ;  /* 0x000009227f007947 */ /* 0x000fea000b800000 */
[----:B------:R2:W3:Y:S04]  /*1040*/  SHFL.BFLY PT, R19, R12, 0x1, 0x1e1f ;  /* 0x0c3e1f000c137f89 */ /* 0x0004e800000e0000 */
[----:B------:R2:W4:Y:S02]  /*1050*/  SHFL.BFLY PT, R16, R13, 0x1, 0x1e1f ;  /* 0x0c3e1f000d107f89 */ /* 0x00052400000e0000 */
.L_x_8643:
        /* <DEDUP_REMOVED lines=27> */
.L_x_8633:
[----:B------:R-:W-:Y:S05]  /*1210*/  BSYNC B1 ;  /* 0x0000000000017941 */ /* 0x000fea0003800000 */
.L_x_8632:
        /* <DEDUP_REMOVED lines=19> */
.L_x_8635:
[----:B------:R-:W-:Y:S05]  /*1350*/  BSYNC B1 ;  /* 0x0000000000017941 */ /* 0x000fea0003800000 */
.L_x_8634:
[----:B0-----:R-:W-:Y:S05]  /*1360*/  BRA `(.L_x_8636) ;  /* 0xfffffab000007947 */ /* 0x001fea000383ffff */
.L_x_8626:
[----:B------:R-:W-:Y:S05]  /*1370*/  BSYNC B0 ;  /* 0x0000000000007941 */ /* 0x000fea0003800000 */
.L_x_8620:
        /* <DEDUP_REMOVED lines=20> */
.L_x_8638:
        /* <DEDUP_REMOVED lines=20> */
.L_x_8637:
        /* <DEDUP_REMOVED lines=12> */
.L_x_8639:
        /* <DEDUP_REMOVED lines=11> */
.L_x_8622:
[----:B------:R-:W-:Y:S01]  /*1770*/  IMAD.MOV.U32 R25, RZ, RZ, R15 ;  /* 0x000000ffff197224 */ /* 0x000fe200078e000f */
[----:B------:R-:W-:Y:S01]  /*1780*/  MOV R16, 0x17d0 ;  /* 0x000017d000107802 */ /* 0x000fe20000000f00 */
[----:B------:R-:W-:Y:S02]  /*1790*/  IMAD.MOV.U32 R24, RZ, RZ, 0x1 ;  /* 0x00000001ff187424 */ /* 0x000fe400078e00ff */
[----:B------:R-:W-:Y:S02]  /*17a0*/  IMAD.MOV.U32 R23, RZ, RZ, 0x1e1f ;  /* 0x00001e1fff177424 */ /* 0x000fe400078e00ff */
[----:B------:R-:W-:Y:S02]  /*17b0*/  IMAD.MOV.U32 R18, RZ, RZ, -0x1 ;  /* 0xffffffffff127424 */ /* 0x000fe400078e00ff */
[----:B------:R-:W-:Y:S05]  /*17c0*/  CALL.REL.NOINC `($__internal_164_$__cuda_sm70_shflsync_bfly_p) ;  /* 0x0000028000007944 */ /* 0x000fea0003c00000 */
[----:B-1----:R-:W-:Y:S01]  /*17d0*/  IMAD.MOV.U32 R14, RZ, RZ, R23 ;  /* 0x000000ffff0e7224 */ /* 0x002fe200078e0017 */
[----:B0-----:R-:W-:Y:S05]  /*17e0*/  BRA `(.L_x_8640) ;  /* 0xfffff2d000007947 */ /* 0x001fea000383ffff */
.L_x_8623:
[----:B------:R-:W-:Y:S01]  /*17f0*/  IMAD.MOV.U32 R25, RZ, RZ, R12 ;  /* 0x000000ffff197224 */ /* 0x000fe200078e000c */
[----:B------:R-:W-:Y:S01]  /*1800*/  MOV R16, 0x1850 ;  /* 0x0000185000107802 */ /* 0x000fe20000000f00 */
[----:B------:R-:W-:Y:S02]  /*1810*/  IMAD.MOV.U32 R24, RZ, RZ, 0x1 ;  /* 0x00000001ff187424 */ /* 0x000fe400078e00ff */
[----:B------:R-:W-:-:S02]  /*1820*/  IMAD.MOV.U32 R23, RZ, RZ, 0x1e1f ;  /* 0x00001e1fff177424 */ /* 0x000fc400078e00ff */
[----:B------:R-:W-:Y:S02]  /*1830*/  IMAD.MOV.U32 R18, RZ, RZ, -0x1 ;  /* 0xffffffffff127424 */ /* 0x000fe400078e00ff */
[----:B01----:R-:W-:Y:S05]  /*1840*/  CALL.REL.NOINC `($__internal_164_$__cuda_sm70_shflsync_bfly_p) ;  /* 0x0000020000007944 */ /* 0x003fea0003c00000 */
[----:B-1----:R-:W-:Y:S01]  /*1850*/  IMAD.MOV.U32 R19, RZ, RZ, R23 ;  /* 0x000000ffff137224 */ /* 0x002fe200078e0017 */
[----:B------:R-:W-:Y:S01]  /*1860*/  MOV R16, 0x18c0 ;  /* 0x000018c000107802 */ /* 0x000fe20000000f00 */
[----:B0-----:R-:W-:Y:S02]  /*1870*/  IMAD.MOV.U32 R25, RZ, RZ, R13 ;  /* 0x000000ffff197224 */ /* 0x001fe400078e000d */
[----:B------:R-:W-:Y:S02]  /*1880*/  IMAD.MOV.U32 R24, RZ, RZ, 0x1 ;  /* 0x00000001ff187424 */ /* 0x000fe400078e00ff */
[----:B------:R-:W-:Y:S02]  /*1890*/  IMAD.MOV.U32 R23, RZ, RZ, 0x1e1f ;  /* 0x00001e1fff177424 */ /* 0x000fe400078e00ff */
[----:B------:R-:W-:Y:S02]  /*18a0*/  IMAD.MOV.U32 R18, RZ, RZ, -0x1 ;  /* 0xffffffffff127424 */ /* 0x000fe400078e00ff */
[----:B------:R-:W-:Y:S05]  /*18b0*/  CALL.REL.NOINC `($__internal_164_$__cuda_sm70_shflsync_bfly_p) ;  /* 0x0000019000007944 */ /* 0x000fea0003c00000 */
[----:B-1----:R-:W-:Y:S01]  /*18c0*/  IMAD.MOV.U32 R16, RZ, RZ, R23 ;  /* 0x000000ffff107224 */ /* 0x002fe200078e0017 */
[----:B0-----:R-:W-:Y:S05]  /*18d0*/  BRA `(.L_x_8641) ;  /* 0xfffff21000007947 */ /* 0x001fea000383ffff */
.L_x_8630:
[----:B------:R-:W-:Y:S01]  /*18e0*/  IMAD.MOV.U32 R25, RZ, RZ, R15 ;  /* 0x000000ffff197224 */ /* 0x000fe200078e000f */
[----:B------:R-:W-:Y:S01]  /*18f0*/  MOV R16, 0x1940 ;  /* 0x0000194000107802 */ /* 0x000fe20000000f00 */
[----:B------:R-:W-:-:S02]  /*1900*/  IMAD.MOV.U32 R24, RZ, RZ, 0x1 ;  /* 0x00000001ff187424 */ /* 0x000fc400078e00ff */
[----:B------:R-:W-:Y:S02]  /*1910*/  IMAD.MOV.U32 R23, RZ, RZ, 0x1e1f ;  /* 0x00001e1fff177424 */ /* 0x000fe400078e00ff */
[----:B------:R-:W-:Y:S02]  /*1920*/  IMAD.MOV.U32 R18, RZ, RZ, -0x1 ;  /* 0xffffffffff127424 */ /* 0x000fe400078e00ff */
[----:B------:R-:W-:Y:S05]  /*1930*/  CALL.REL.NOINC `($__internal_164_$__cuda_sm70_shflsync_bfly_p) ;  /* 0x0000011000007944 */ /* 0x000fea0003c00000 */
[----:B-1----:R-:W-:Y:S01]  /*1940*/  IMAD.MOV.U32 R14, RZ, RZ, R23 ;  /* 0x000000ffff0e7224 */ /* 0x002fe200078e0017 */
[----:B0-----:R-:W-:Y:S05]  /*1950*/  BRA `(.L_x_8642) ;  /* 0xfffff6d000007947 */ /* 0x001fea000383ffff */
.L_x_8631:
[----:B------:R-:W-:Y:S01]  /*1960*/  IMAD.MOV.U32 R25, RZ, RZ, R12 ;  /* 0x000000ffff197224 */ /* 0x000fe200078e000c */
[----:B------:R-:W-:Y:S01]  /*1970*/  MOV R16, 0x19c0 ;  /* 0x000019c000107802 */ /* 0x000fe20000000f00 */
[----:B------:R-:W-:Y:S02]  /*1980*/  IMAD.MOV.U32 R24, RZ, RZ, 0x1 ;  /* 0x00000001ff187424 */ /* 0x000fe400078e00ff */
[----:B------:R-:W-:Y:S02]  /*1990*/  IMAD.MOV.U32 R23, RZ, RZ, 0x1e1f ;  /* 0x00001e1fff177424 */ /* 0x000fe400078e00ff */
[----:B------:R-:W-:Y:S02]  /*19a0*/  IMAD.MOV.U32 R18, RZ, RZ, -0x1 ;  /* 0xffffffffff127424 */ /* 0x000fe400078e00ff */
[----:B01----:R-:W-:Y:S05]  /*19b0*/  CALL.REL.NOINC `($__internal_164_$__cuda_sm70_shflsync_bfly_p) ;  /* 0x0000009000007944 */ /* 0x003fea0003c00000 */
[----:B-1----:R-:W-:Y:S01]  /*19c0*/  IMAD.MOV.U32 R19, RZ, RZ, R23 ;  /* 0x000000ffff137224 */ /* 0x002fe200078e0017 */
[----:B------:R-:W-:Y:S01]  /*19d0*/  MOV R16, 0x1a30 ;  /* 0x00001a3000107802 */ /* 0x000fe20000000f00 */
[----:B0-----:R-:W-:-:S02]  /*19e0*/  IMAD.MOV.U32 R25, RZ, RZ, R13 ;  /* 0x000000ffff197224 */ /* 0x001fc400078e000d */
[----:B------:R-:W-:Y:S02]  /*19f0*/  IMAD.MOV.U32 R24, RZ, RZ, 0x1 ;  /* 0x00000001ff187424 */ /* 0x000fe400078e00ff */
[----:B------:R-:W-:Y:S02]  /*1a00*/  IMAD.MOV.U32 R23, RZ, RZ, 0x1e1f ;  /* 0x00001e1fff177424 */ /* 0x000fe400078e00ff */
[----:B------:R-:W-:Y:S02]  /*1a10*/  IMAD.MOV.U32 R18, RZ, RZ, -0x1 ;  /* 0xffffffffff127424 */ /* 0x000fe400078e00ff */
[----:B------:R-:W-:Y:S05]  /*1a20*/  CALL.REL.NOINC `($__internal_164_$__cuda_sm70_shflsync_bfly_p) ;  /* 0x0000002000007944 */ /* 0x000fea0003c00000 */
[----:B-1----:R-:W-:Y:S01]  /*1a30*/  IMAD.MOV.U32 R16, RZ, RZ, R23 ;  /* 0x000000ffff107224 */ /* 0x002fe200078e0017 */
[----:B0-----:R-:W-:Y:S05]  /*1a40*/  BRA `(.L_x_8643) ;  /* 0xfffff61000007947 */ /* 0x001fea000383ffff */
        .weak           $__internal_164_$__cuda_sm70_shflsync_bfly_p
        .type           $__internal_164_$__cuda_sm70_shflsync_bfly_p,@function
        .size           $__internal_164_$__cuda_sm70_shflsync_bfly_p,(.L_x_11108 - $__internal_164_$__cuda_sm70_shflsync_bfly_p)
$__internal_164_$__cuda_sm70_shflsync_bfly_p:
[----:B------:R-:W-:Y:S01]  /*1a50*/  IMAD.MOV.U32 R17, RZ, RZ, 0x0 ;  /* 0x00000000ff117424 */ /* 0x000fe200078e00ff */
[----:B------:R-:W-:Y:S04]  /*1a60*/  WARPSYNC R18 ;  /* 0x0000001200007348 */ /* 0x000fe80003800000 */
[----:B------:R0:W1:Y:S01]  /*1a70*/  SHFL.BFLY PT, R23, R25, R24, R23 ;  /* 0x0c00001819177389 */ /* 0x00006200000e0017 */
[----:B------:R-:W-:Y:S05]  /*1a80*/  RET.REL.NODEC R16 `(_ZN4vllm3moe10topkGatingILi8ELi16ELi4ELi16ELi32Ei6__halfLNS0_11ScoringFuncE0EEEvPKT5_PKbPfiPT4_PiiiibPKf) ;  /* 0xffffe57010007950 */ /* 0x000fea0003c3ffff */
.L_x_8644:
        /* <DEDUP_REMOVED lines=15> */
.L_x_11108:


//--------------------- .text._ZN4vllm3moe10topkGatingILi8ELi8ELi4ELi16ELi32Ei6__halfLNS0_11ScoringFuncE0EEEvPKT5_PKbPfiPT4_PiiiibPKf --------------------------
	.section	.text._ZN4vllm3moe10topkGatingILi8ELi8ELi4ELi16ELi32Ei6__halfLNS0_11ScoringFuncE0EEEvPKT5_PKbPfiPT4_PiiiibPKf,"ax",@progbits
	.sectioninfo	@"SHI_REGISTERS=40"
	.align	128
        .global         _ZN4vllm3moe10topkGatingILi8ELi8ELi4ELi16ELi32Ei6__halfLNS0_11ScoringFuncE0EEEvPKT5_PKbPfiPT4_PiiiibPKf
        .type           _ZN4vllm3moe10topkGatingILi8ELi8ELi4ELi16ELi32Ei6__halfLNS0_11ScoringFuncE0EEEvPKT5_PKbPfiPT4_PiiiibPKf,@function
        .size           _ZN4vllm3moe10topkGatingILi8ELi8ELi4ELi16ELi32Ei6__halfLNS0_11ScoringFuncE0EEEvPKT5_PKbPfiPT4_PiiiibPKf,(.L_x_11368 - _ZN4vllm3moe10topkGatingILi8ELi8ELi4ELi16ELi32Ei6__halfLNS0_11ScoringFuncE0EEEvPKT5_PKbPfiPT4_PiiiibPKf)
        .other          _ZN4vllm3moe10topkGatingILi8ELi8ELi4ELi16ELi32Ei6__halfLNS0_11ScoringFuncE0EEEvPKT5_PKbPfiPT4_PiiiibPKf,@"STO_CUDA_ENTRY STV_DEFAULT"
_ZN4vllm3moe10topkGatingILi8ELi8ELi4ELi16ELi32Ei6__halfLNS0_11ScoringFuncE0EEEvPKT5_PKbPfiPT4_PiiiibPKf:
.text._ZN4vllm3moe10topkGatingILi8ELi8ELi4ELi16ELi32Ei6__halfLNS0_11ScoringFuncE0EEEvPKT5_PKbPfiPT4_PiiiibPKf:
        /* <DEDUP_REMOVED lines=139> */
.L_x_8650:
        /* <DEDUP_REMOVED lines=42> */
.L_x_8648:
        /* <DEDUP_REMOVED lines=81> */
.L_x_8649:
[----:B------:R-:W-:Y:S05]  /*1060*/  @P0 BRA `(.L_x_8650) ;  /* 0xfffff84000000947 */ /* 0x000fea000383ffff */
.L_x_8647:
        /* <DEDUP_REMOVED lines=48> */
.L_x_8646:
[----:B------:R-:W-:Y:S01]  /*1370*/  ISETP.NE.AND P0, PT, R4, c[0x0][0x190], PT ;  /* 0x0000640004007a0c */ /* 0x000fe20003f05270 */
[----:B------:R-:W-:-:S12]  /*1380*/  IMAD.MOV.U32 R27, RZ, RZ, RZ ;  /* 0x000000ffff1b7224 */ /* 0x000fd800078e00ff */
[----:B------:R-:W-:Y:S05]  /*1390*/  @!P0 BRA `(.L_x_8651) ;  /* 0x000007d000008947 */ /* 0x000fea0003800000 */
[----:B------:R-:W-:Y:S01]  /*13a0*/  PRMT R23, R18, 0x9910, RZ ;  /* 0x0000991012177816 */ /* 0x000fe200000000ff */
[----:B------:R-:W-:Y:S01]  /*13b0*/  IMAD.MOV.U32 R27, RZ, RZ, RZ ;  /* 0x000000ffff1b7224 */ /* 0x000fe200078e00ff */
[----:B------:R-:W-:Y:S02]  /*13c0*/  IADD3 R26, -R26, c[0x0][0x190], RZ ;  /* 0x000064001a1a7a10 */ /* 0x000fe40007ffe1ff */
.L_x_8654:
        /* <DEDUP_REMOVED lines=42> */
.L_x_8652:
        /* <DEDUP_REMOVED lines=79> */
.L_x_8653:
[----:B------:R-:W-:Y:S05]  /*1b60*/  @P0 BRA `(.L_x_8654) ;  /* 0xfffff86000000947 */ /* 0x000fea000383ffff */
.L_x_8651:
        /* <DEDUP_REMOVED lines=48> */
.L_x_8645:
        /* <DEDUP_REMOVED lines=22> */
.L_x_8658:
        /* <DEDUP_REMOVED lines=64> */
.L_x_8657:
        /* <DEDUP_REMOVED lines=36> */
.L_x_8659:
[----:B------:R-:W-:-:S13]  /*2610*/  ISETP.NE.OR P0, PT, R4, RZ, P0 ;  /* 0x000000ff0400720c */ /* 0x000fda0000705670 */
[----:B------:R-:W-:Y:S05]  /*2620*/  @!P0 BRA `(.L_x_8655) ;  /* 0x0000014000008947 */ /* 0x000fea0003800000 */
.L_x_8656:
[----:B--2---:R1:W2:Y:S02]  /*2630*/  MUFU.RCP R15, R23 ;  /* 0x00000017000f7308 */ /* 0x0042a40000001000 */
.L_x_8660:
        /* <DEDUP_REMOVED lines=19> */
.L_x_8655:
        /* <DEDUP_REMOVED lines=8> */
.L_x_8661:
        /* <DEDUP_REMOVED lines=11> */
.L_x_8662:
        /* <DEDUP_REMOVED lines=14> */
.L_x_11368:


//--------------------- .text._ZN4vllm3moe10topkGatingILi4ELi4ELi4ELi8ELi32Ei6__halfLNS0_11ScoringFuncE0EEEvPKT5_PKbPfiPT4_PiiiibPKf --------------------------
	.section	.text._ZN4vllm3moe10topkGatingILi4ELi4ELi4ELi8ELi32Ei6__halfLNS0_11ScoringFuncE0EEEvPKT5_PKbPfiPT4_PiiiibPKf,"ax",@progbits
	.sectioninfo	@"SHI_REGISTERS=32"
	.align	128
        .global         _ZN4vllm3moe10topkGatingILi4ELi4ELi4ELi8ELi32Ei6__halfLNS0_11ScoringFuncE0EEEvPKT5_PKbPfiPT4_PiiiibPKf
        .type           _ZN4vllm3moe10topkGatingILi4ELi4ELi4ELi8ELi32Ei6__halfLNS0_11ScoringFuncE0EEEvPKT5_PKbPfiPT4_PiiiibPKf,@function
        .size           _ZN4vllm3moe10topkGatingILi4ELi4ELi4ELi8ELi32Ei6__halfLNS0_11ScoringFuncE0EEEvPKT5_PKbPfiPT4_PiiiibPKf,(.L_x_11369 - _ZN4vllm3moe10topkGatingILi4ELi4ELi4ELi8ELi32Ei6__halfLNS0_11ScoringFuncE0EEEvPKT5_PKbPfiPT4_PiiiibPKf)
        .other          _ZN4vllm3moe10topkGatingILi4ELi4ELi4ELi8ELi32Ei6__halfLNS0_11ScoringFuncE0EEEvPKT5_PKbPfiPT4_PiiiibPKf,@"STO_CUDA_ENTRY STV_DEFAULT"
_ZN4vllm3moe10topkGatingILi4ELi4ELi4ELi8ELi32Ei6__halfLNS0_11ScoringFuncE0EEEvPKT5_PKbPfiPT4_PiiiibPKf:
.text._ZN4vllm3moe10topkGatingILi4ELi4ELi4ELi8ELi32Ei6__halfLNS0_11ScoringFuncE0EEEvPKT5_PKbPfiPT4_PiiiibPKf:
        /* <DEDUP_REMOVED lines=94> */
.L_x_8670:
        /* <DEDUP_REMOVED lines=35> */
.L_x_8666:
        /* <DEDUP_REMOVED lines=34> */
.L_x_8667:
        /* <DEDUP_REMOVED lines=33> */
.L_x_8668:
        /* <DEDUP_REMOVED lines=37> */
.L_x_8669:
[----:B------:R-:W-:Y:S05]  /*0e90*/  @P5 BRA `(.L_x_8670) ;  /* 0xfffff74000005947 */ /* 0x000fea000383ffff */
.L_x_8665:
        /* <DEDUP_REMOVED lines=17> */
.L_x_8672:
        /* <DEDUP_REMOVED lines=42> */
.L_x_8671:
[----:B------:R-:W-:Y:S02]  /*1250*/  IMAD.X R19, RZ, RZ, R19, P4 ;  /* 0x000000ffff137224 */ /* 0x000fe400020e0613 */
[----:B------:R-:W-:Y:S02]  /*1260*/  IMAD.X R20, RZ, RZ, R20, P3 ;  /* 0x000000ffff147224 */ /* 0x000fe400018e0614 */
[----:B------:R-:W-:Y:S01]  /*1270*/  IMAD.X R17, RZ, RZ, R17, P1 ;  /* 0x000000ffff117224 */ /* 0x000fe200008e0611 */
[----:B------:R-:W-:Y:S05]  /*1280*/  @!P0 BRA `(.L_x_8663) ;  /* 0x00000d0000008947 */ /* 0x000fea0003800000 */
[----:B------:R-:W-:Y:S02]  /*1290*/  IADD3 R21, R21, 0x1, RZ ;  /* 0x0000000115157810 */ /* 0x000fe40007ffe0ff */
[----:B0-----:R-:W-:Y:S01]  /*12a0*/  IADD3 R11, R11, c[0x0][0x178], RZ ;  /* 0x00005e000b0b7a10 */ /* 0x001fe20007ffe0ff */
[----:B------:R-:W-:Y:S05]  /*12b0*/  BRA `(.L_x_8672) ;  /* 0xfffffcf000007947 */ /* 0x000fea000383ffff */
.L_x_8664:
[----:B------:R-:W-:Y:S01]  /*12c0*/  ISETP.GE.U32.AND P0, PT, R12, 0x3, PT ;  /* 0x000000030c00780c */ /* 0x000fe20003f06070 */
[----:B------:R-:W-:-:S12]  /*12d0*/  IMAD.MOV.U32 R21, RZ, RZ, RZ ;  /* 0x000000ffff157224 */ /* 0x000fd800078e00ff */
[----:B------:R-:W-:Y:S05]  /*12e0*/  @!P0 BRA `(.L_x_8673) ;  /* 0x000008c000008947 */ /* 0x000fea0003800000 */
[----:B------:R-:W-:Y:S01]  /*12f0*/  PRMT R20, R9, 0x9910, RZ ;  /* 0x0000991009147816 */ /* 0x000fe200000000ff */
[----:B------:R-:W-:Y:S01]  /*1300*/  IMAD.MOV.U32 R21, RZ, RZ, RZ ;  /* 0x000000ffff157224 */ /* 0x000fe200078e00ff */
[----:B------:R-:W-:Y:S02]  /*1310*/  ULDC UR5, c[0x0][0x190] ;  /* 0x0000640000057ab9 */ /* 0x000fe40000000800 */
[----:B------:R-:W-:Y:S02]  /*1320*/  UIADD3 UR5, -UR4, UR5, URZ ;  /* 0x0000000504057290 */ /* 0x000fe4000fffe13f */
.L_x_8678:
        /* <DEDUP_REMOVED lines=34> */
.L_x_8674:
        /* <DEDUP_REMOVED lines=33> */
.L_x_8675:
        /* <DEDUP_REMOVED lines=32> */
.L_x_8676:
        /* <DEDUP_REMOVED lines=36> */
.L_x_8677:
[----:B------:R-:W-:Y:S05]  /*1ba0*/  @P5 BRA `(.L_x_8678) ;  /* 0xfffff78000005947 */ /* 0x000fea000383ffff */
.L_x_8673:
        /* <DEDUP_REMOVED lines=15> */
.L_x_8680:
        /* <DEDUP_REMOVED lines=41> */
.L_x_8679:
[----:B------:R-:W-:Y:S01]  /*1f30*/  IADD3 R21, R21, 0x1, RZ ;  /* 0x0000000115157810 */ /* 0x000fe20007ffe0ff */
[----:B------:R-:W-:Y:S01]  /*1f40*/  IMAD.X R20, RZ, RZ, R20, P4 ;  /* 0x000000ffff147224 */ /* 0x000fe200020e0614 */
[----:B0-----:R-:W-:Y:S01]  /*1f50*/  IADD3 R11, R11, c[0x0][0x178], RZ ;  /* 0x00005e000b0b7a10 */ /* 0x001fe20007ffe0ff */
[----:B------:R-:W-:Y:S02]  /*1f60*/  IMAD.X R15, RZ, RZ, R15, P3 ;  /* 0x000000ffff0f7224 */ /* 0x000fe400018e060f */
[----:B------:R-:W-:Y:S01]  /*1f70*/  IMAD.X R17, RZ, RZ, R17, P1 ;  /* 0x000000ffff117224 */ /* 0x000fe200008e0611 */
[----:B------:R-:W-:Y:S05]  /*1f80*/  @P0 BRA `(.L_x_8680) ;  /* 0xfffffd1000000947 */ /* 0x000fea000383ffff */
.L_x_8663:
        /* <DEDUP_REMOVED lines=21> */
.L_x_8684:
        /* <DEDUP_REMOVED lines=64> */
.L_x_8683:
        /* <DEDUP_REMOVED lines=36> */
.L_x_8685:
[----:B------:R-:W-:-:S13]  /*2720*/  ISETP.NE.OR P0, PT, R2, RZ, P0 ;  /* 0x000000ff0200720c */ /* 0x000fda0000705670 */
[----:B------:R-:W-:Y:S05]  /*2730*/  @!P0 BRA `(.L_x_8681) ;  /* 0x0000014000008947 */ /* 0x000fea0003800000 */
.L_x_8682:
[----:B0-2---:R0:W2:Y:S02]  /*2740*/  MUFU.RCP R15, R18 ;  /* 0x00000012000f7308 */ /* 0x0050a40000001000 */
.L_x_8686:
        /* <DEDUP_REMOVED lines=19> */
.L_x_8681:
        /* <DEDUP_REMOVED lines=8> */
.L_x_8687:
        /* <DEDUP_REMOVED lines=11> */
.L_x_8688:
        /* <DEDUP_REMOVED lines=13> */
.L_x_11369:


//--------------------- .text._ZN4vllm3moe10topkGatingILi2ELi2ELi4ELi4ELi32Ei6__halfLNS0_11ScoringFuncE0EEEvPKT5_PKbPfiPT4_PiiiibPKf --------------------------
	.section	.text._ZN4vllm3moe10topkGatingILi2ELi2ELi4ELi4ELi32Ei6__halfLNS0_11ScoringFuncE0EEEvPKT5_PKbPfiPT4_PiiiibPKf,"ax",@progbits
	.sectioninfo	@"SHI_REGISTERS=32"
	.align	128
        .global         _ZN4vllm3moe10topkGatingILi2ELi2ELi4ELi4ELi32Ei6__halfLNS0_11ScoringFuncE0EEEvPKT5_PKbPfiPT4_PiiiibPKf
        .type           _ZN4vllm3moe10topkGatingILi2ELi2ELi4ELi4ELi32Ei6__halfLNS0_11ScoringFuncE0EEEvPKT5_PKbPfiPT4_PiiiibPKf,@function
        .size           _ZN4vllm3moe10topkGatingILi2ELi2ELi4ELi4ELi32Ei6__halfLNS0_11ScoringFuncE0EEEvPKT5_PKbPfiPT4_PiiiibPKf,(.L_x_11370 - _ZN4vllm3moe10topkGatingILi2ELi2ELi4ELi4ELi32Ei6__halfLNS0_11ScoringFuncE0EEEvPKT5_PKbPfiPT4_PiiiibPKf)
        .other          _ZN4vllm3moe10topkGatingILi2ELi2ELi4ELi4ELi32Ei6__halfLNS0_11ScoringFuncE0EEEvPKT5_PKbPfiPT4_PiiiibPKf,@"STO_CUDA_ENTRY STV_DEFAULT"
_ZN4vllm3moe10topkGatingILi2ELi2ELi4ELi4ELi32Ei6__halfLNS0_11ScoringFuncE0EEEvPKT5_PKbPfiPT4_PiiiibPKf:
.text._ZN4vllm3moe10topkGatingILi2ELi2ELi4ELi4ELi32Ei6__halfLNS0_11ScoringFuncE0EEEvPKT5_PKbPfiPT4_PiiiibPKf:
        /* <DEDUP_REMOVED lines=72> */
.L_x_8692:
        /* <DEDUP_REMOVED lines=96> */
.L_x_8691:
        /* <DEDUP_REMOVED lines=15> */
.L_x_8693:
        /* <DEDUP_REMOVED lines=36> */
.L_x_8690:
        /* <DEDUP_REMOVED lines=8> */
.L_x_8695:
        /* <DEDUP_REMOVED lines=92> */
.L_x_8694:
        /* <DEDUP_REMOVED lines=16> */
.L_x_8696:
        /* <DEDUP_REMOVED lines=34> */
.L_x_8689:
        /* <DEDUP_REMOVED lines=21> */
.L_x_8700:
        /* <DEDUP_REMOVED lines=64> */
.L_x_8699:
        /* <DEDUP_REMOVED lines=36> */
.L_x_8701:
[----:B------:R-:W-:-:S13]  /*1ea0*/  ISETP.NE.OR P0, PT, R2, RZ, P0 ;  /* 0x000000ff0200720c */ /* 0x000fda0000705670 */
[----:B------:R-:W-:Y:S05]  /*1eb0*/  @!P0 BRA `(.L_x_8697) ;  /* 0x0000014000008947 */ /* 0x000fea0003800000 */
.L_x_8698:
[----:B------:R1:W3:Y:S02]  /*1ec0*/  MUFU.RCP R14, R10 ;  /* 0x0000000a000e7308 */ /* 0x0002e40000001000 */
.L_x_8702:
        /* <DEDUP_REMOVED lines=19> */
.L_x_8697:
        /* <DEDUP_REMOVED lines=8> */
.L_x_8703:
        /* <DEDUP_REMOVED lines=11> */
.L_x_8704:
        /* <DEDUP_REMOVED lines=13> */
.L_x_11370:


//--------------------- .text._ZN4vllm3moe10topkGatingILi1ELi1ELi4ELi2ELi32Ei6__halfLNS0_11ScoringFuncE0EEEvPKT5_PKbPfiPT4_PiiiibPKf --------------------------
	.section	.text._ZN4vllm3moe10topkGatingILi1ELi1ELi4ELi2ELi32Ei6__halfLNS0_11ScoringFuncE0EEEvPKT5_PKbPfiPT4_PiiiibPKf,"ax",@progbits
	.sectioninfo	@"SHI_REGISTERS=32"
	.align	128
        .global         _ZN4vllm3moe10topkGatingILi1ELi1ELi4ELi2ELi32Ei6__halfLNS0_11ScoringFuncE0EEEvPKT5_PKbPfiPT4_PiiiibPKf
        .type           _ZN4vllm3moe10topkGatingILi1ELi1ELi4ELi2ELi32Ei6__halfLNS0_11ScoringFuncE0EEEvPKT5_PKbPfiPT4_PiiiibPKf,@function
        .size           _ZN4vllm3moe10topkGatingILi1ELi1ELi4ELi2ELi32Ei6__halfLNS0_11ScoringFuncE0EEEvPKT5_PKbPfiPT4_PiiiibPKf,(.L_x_11371 - _ZN4vllm3moe10topkGatingILi1ELi1ELi4ELi2ELi32Ei6__halfLNS0_11ScoringFuncE0EEEvPKT5_PKbPfiPT4_PiiiibPKf)
        .other          _ZN4vllm3moe10topkGatingILi1ELi1ELi4ELi2ELi32Ei6__halfLNS0_11ScoringFuncE0EEEvPKT5_PKbPfiPT4_PiiiibPKf,@"STO_CUDA_ENTRY STV_DEFAULT"
_ZN4vllm3moe10topkGatingILi1ELi1ELi4ELi2ELi32Ei6__halfLNS0_11ScoringFuncE0EEEvPKT5_PKbPfiPT4_PiiiibPKf:
.text._ZN4vllm3moe10topkGatingILi1ELi1ELi4ELi2ELi32Ei6__halfLNS0_11ScoringFuncE0EEEvPKT5_PKbPfiPT4_PiiiibPKf:
        /* <DEDUP_REMOVED lines=69> */
.L_x_8708:
        /* <DEDUP_REMOVED lines=40> */
.L_x_8707:
        /* <DEDUP_REMOVED lines=24> */
.L_x_8709:
        /* <DEDUP_REMOVED lines=21> */
.L_x_8706:
        /* <DEDUP_REMOVED lines=24> */
.L_x_8711:
        /* <DEDUP_REMOVED lines=35> */
.L_x_8710:
        /* <DEDUP_REMOVED lines=16> */
.L_x_8712:
        /* <DEDUP_REMOVED lines=19> */
.L_x_8705:
        /* <DEDUP_REMOVED lines=24> */
.L_x_8716:
        /* <DEDUP_REMOVED lines=56> */
.L_x_8715:
        /* <DEDUP_REMOVED lines=34> */
.L_x_8717:
[----:B------:R-:W-:-:S13]  /*16a0*/  ISETP.NE.OR P0, PT, R6, RZ, P0 ;  /* 0x000000ff0600720c */ /* 0x000fda0000705670 */
[----:B------:R-:W-:Y:S05]  /*16b0*/  @!P0 BRA `(.L_x_8713) ;  /* 0x0000015000008947 */ /* 0x000fea0003800000 */
.L_x_8714:
[----:B------:R1:W2:Y:S02]  /*16c0*/  MUFU.RCP R19, R5 ;  /* 0x0000000500137308 */ /* 0x0002a40000001000 */
.L_x_8718:
        /* <DEDUP_REMOVED lines=20> */
.L_x_8713:
        /* <DEDUP_REMOVED lines=8> */
.L_x_8719:
        /* <DEDUP_REMOVED lines=11> */
.L_x_8720:
        /* <DEDUP_REMOVED lines=12> */
.L_x_11371:


//--------------------- .text._ZN4vllm3moe7moeTopKILi256ElEEvPKfPKbPfPT0_PiiiiibS3_ --------------------------
	.section	.text._ZN4vllm3moe7moeTopKILi256ElEEvPKfPKbPfPT0_PiiiiibS3_,"ax",@progbits
	.sectioninfo	@"SHI_REGISTERS=32"
	.align	128
        .global         _ZN4vllm3moe7moeTopKILi256ElEEvPKfPKbPfPT0_PiiiiibS3_
        .type           _ZN4vllm3moe7moeTopKILi256ElEEvPKfPKbPfPT0_PiiiiibS3_,@function
        .size           _ZN4vllm3moe7moeTopKILi256ElEEvPKfPKbPfPT0_PiiiiibS3_,(.L_x_11372 - _ZN4vllm3moe7moeTopKILi256ElEEvPKfPKbPfPT0_PiiiiibS3_)
        .other          _ZN4vllm3moe7moeTopKILi256ElEEvPKfPKbPfPT0_PiiiiibS3_,@"STO_CUDA_ENTRY STV_DEFAULT"
_ZN4vllm3moe7moeTopKILi256ElEEvPKfPKbPfPT0_PiiiiibS3_:
.text._ZN4vllm3moe7moeTopKILi256ElEEvPKfPKbPfPT0_PiiiiibS3_:
[----:B------:R-:W-:Y:S02]  /*0000*/  IMAD.MOV.U32 R1, RZ, RZ, c[0x0][0x28] ;  /* 0x00000a00ff017624 */ /* 0x000fe400078e00ff */
[----:B------:R-:W0:Y:S01]  /*0010*/  S2R R2, SR_CTAID.X ;  /* 0x0000000000027919 */ /* 0x000e220000002500 */
[----:B------:R-:W-:Y:S01]  /*0020*/  ISETP.NE.U32.AND P0, PT, RZ, c[0x0][0x168], PT ;  /* 0x00005a00ff007a0c */ /* 0x000fe20003f05070 */
[----:B------:R-:W-:Y:S01]  /*0030*/  ULDC.64 UR36, c[0x0][0x118] ;  /* 0x0000460000247ab9 */ /* 0x000fe20000000a00 */
[----:B------:R-:W-:Y:S01]  /*0040*/  ISETP.LT.AND P1, PT, RZ, c[0x0][0x18c], PT ;  /* 0x00006300ff007a0c */ /* 0x000fe20003f21270 */
[----:B------:R-:W-:Y:S01]  /*0050*/  IMAD.MOV.U32 R24, RZ, RZ, 0x1 ;  /* 0x00000001ff187424 */ /* 0x000fe200078e00ff */
[----:B------:R-:W-:-:S13]  /*0060*/  ISETP.NE.AND.EX P0, PT, RZ, c[0x0][0x16c], PT, P0 ;  /* 0x00005b00ff007a0c */ /* 0x000fda0003f05300 */
[----:B------:R-:W-:Y:S05]  /*0070*/  @!P0 BRA `(.L_x_8721) ;  /* 0x0000005000008947 */ /* 0x000fea0003800000 */
[----:B0-----:R-:W-:-:S04]  /*0080*/  IADD3 R4, P0, R2, c[0x0][0x168], RZ ;  /* 0x00005a0002047a10 */ /* 0x001fc80007f1e0ff */
[----:B------:R-:W-:-:S05]  /*0090*/  LEA.HI.X.SX32 R5, R2, c[0x0][0x16c], 0x1, P0 ;  /* 0x00005b0002057a11 */ /* 0x000fca00000f0eff */
[----:B------:R-:W2:Y:S02]  /*00a0*/  LDG.E.U8 R4, [R4.64] ;  /* 0x0000002404047981 */ /* 0x000ea4000c1e1100 */
[----:B--2---:R-:W-:-:S04]  /*00b0*/  ISETP.NE.AND P0, PT, R4, RZ, PT ;  /* 0x000000ff0400720c */ /* 0x004fc80003f05270 */
[----:B------:R-:W-:Y:S02]  /*00c0*/  SEL R24, RZ, 0x1, P0 ;  /* 0x00000001ff187807 */ /* 0x000fe40000000000 */
.L_x_8721:
[----:B------:R-:W-:Y:S01]  /*00d0*/  @!P1 IMAD.MOV.U32 R18, RZ, RZ, RZ ;  /* 0x000000ffff129224 */ /* 0x000fe200078e00ff */
[----:B------:R-:W-:Y:S06]  /*00e0*/  @!P1 BRA `(.L_x_8722) ;  /* 0x000039f000009947 */ /* 0x000fec0003800000 */
[----:B------:R-:W1:Y:S01]  /*00f0*/  S2R R16, SR_TID.X ;  /* 0x0000000000107919 */ /* 0x000e620000002100 */
[----:B------:R-:W-:Y:S01]  /*0100*/  IMAD.MOV.U32 R27, RZ, RZ, 0x8 ;  /* 0x00000008ff1b7424 */ /* 0x000fe200078e00ff */
[----:B------:R-:W-:Y:S01]  /*0110*/  CS2R R18, SRZ ;  /* 0x0000000000127805 */ /* 0x000fe2000001ff00 */
[----:B0-----:R-:W-:Y:S01]  /*0120*/  IMAD R22, R2, c[0x0][0x18c], RZ ;  /* 0x0000630002167a24 */ /* 0x001fe200078e02ff */
[----:B------:R-:W0:Y:S03]  /*0130*/  S2R R17, SR_LANEID ;  /* 0x0000000000117919 */ /* 0x000e260000000000 */
[----:B------:R-:W-:Y:S01]  /*0140*/  IMAD.WIDE R26, R22, R27, c[0x0][0x178] ;  /* 0x00005e00161a7625 */ /* 0x000fe200078e021b */
[----:B-1----:R-:W-:-:S04]  /*0150*/  SHF.R.S32.HI R3, RZ, 0x1f, R16 ;  /* 0x0000001fff037819 */ /* 0x002fc80000011410 */
[----:B------:R-:W-:-:S04]  /*0160*/  LEA.HI R3, R3, R16, RZ, 0x5 ;  /* 0x0000001003037211 */ /* 0x000fc800078f28ff */
[----:B0-----:R-:W-:Y:S02]  /*0170*/  SHF.R.S32.HI R23, RZ, 0x5, R3 ;  /* 0x00000005ff177819 */ /* 0x001fe40000011403 */
.L_x_8846:
[----:B------:R-:W-:Y:S01]  /*0180*/  ISETP.GE.AND P0, PT, R16, c[0x0][0x188], PT ;  /* 0x0000620010007a0c */ /* 0x000fe20003f06270 */
[----:B------:R-:W-:Y:S01]  /*0190*/  BSSY B2, `(.L_x_8723) ;  /* 0x00002f8000027945 */ /* 0x000fe20003800000 */
[----:B0-----:R-:W-:Y:S02]  /*01a0*/  IMAD.MOV.U32 R12, RZ, RZ, RZ ;  /* 0x000000ffff0c7224 */ /* 0x001fe400078e00ff */
[----:B------:R-:W-:-:S09]  /*01b0*/  IMAD.MOV.U32 R13, RZ, RZ, -0x40800000 ;  /* 0xbf800000ff0d7424 */ /* 0x000fd200078e00ff */
[----:B-1----:R-:W-:Y:S05]  /*01c0*/  @P0 BRA `(.L_x_8724) ;  /* 0x00002f4000000947 */ /* 0x002fea0003800000 */
[----:B------:R-:W-:-:S04]  /*01d0*/  ISETP.NE.U32.AND P0, PT, RZ, c[0x0][0x1a0], PT ;  /* 0x00006800ff007a0c */ /* 0x000fc80003f05070 */
[----:B------:R-:W-:-:S13]  /*01e0*/  ISETP.NE.AND.EX P0, PT, RZ, c[0x0][0x1a4], PT, P0 ;  /* 0x00006900ff007a0c */ /* 0x000fda0003f05300 */
[----:B------:R-:W-:Y:S05]  /*01f0*/  @!P0 BRA `(.L_x_8725) ;  /* 0x000009f000008947 */ /* 0x000fea0003800000 */
[----:B------:R-:W0:Y:S01]  /*0200*/  S2R R16, SR_TID.X ;  /* 0x0000000000107919 */ /* 0x000e220000002100 */
[----:B------:R-:W-:Y:S02]  /*0210*/  IMAD.MOV.U32 R0, RZ, RZ, -0x40800000 ;  /* 0xbf800000ff007424 */ /* 0x000fe400078e00ff */
[----:B------:R-:W-:Y:S02]  /*0220*/  IMAD.MOV.U32 R3, RZ, RZ, RZ ;  /* 0x000000ffff037224 */ /* 0x000fe400078e00ff */
[----:B0-----:R-:W-:Y:S02]  /*0230*/  IMAD.MOV.U32 R7, RZ, RZ, R16 ;  /* 0x000000ffff077224 */ /* 0x001fe400078e0010 */
.L_x_8732:
[----:B------:R-:W-:Y:S02]  /*0240*/  IMAD.MOV.U32 R4, RZ, RZ, 0x4 ;  /* 0x00000004ff047424 */ /* 0x000fe400078e00ff */
[----:B------:R-:W-:-:S04]  /*0250*/  IMAD R8, R2, c[0x0][0x188], R7 ;  /* 0x0000620002087a24 */ /* 0x000fc800078e0207 */
[----:B------:R-:W-:-:S04]  /*0260*/  IMAD.WIDE R8, R8, R4, c[0x0][0x160] ;  /* 0x0000580008087625 */ /* 0x000fc800078e0204 */
[----:B------:R-:W-:Y:S02]  /*0270*/  IMAD.WIDE R4, R7, R4, c[0x0][0x1a0] ;  /* 0x0000680007047625 */ /* 0x000fe400078e0204 */
[----:B------:R-:W2:Y:S04]  /*0280*/  LDG.E R9, [R8.64] ;  /* 0x0000002408097981 */ /* 0x000ea8000c1e1900 */
[----:B------:R-:W2:Y:S01]  /*0290*/  LDG.E R4, [R4.64] ;  /* 0x0000002404047981 */ /* 0x000ea2000c1e1900 */
[----:B------:R-:W-:Y:S01]  /*02a0*/  ISETP.NE.AND P0, PT, R19, RZ, PT ;  /* 0x000000ff1300720c */ /* 0x000fe20003f05270 */
[----:B------:R-:W-:Y:S02]  /*02b0*/  IMAD.MOV.U32 R12, RZ, RZ, R7 ;  /* 0x000000ffff0c7224 */ /* 0x000fe400078e0007 */
[----:B--2---:R-:W-:-:S10]  /*02c0*/  FADD.FTZ R13, R4, R9 ;  /* 0x00000009040d7221 */ /* 0x004fd40000010000 */
[----:B------:R-:W-:Y:S05]  /*02d0*/  @!P0 BRA `(.L_x_8726) ;  /* 0x0000085000008947 */ /* 0x000fea0003800000 */
[----:B------:R-:W-:Y:S01]  /*02e0*/  IADD3 R4, R19, -0x1, RZ ;  /* 0xffffffff13047810 */ /* 0x000fe20007ffe0ff */
[----:B------:R-:W-:Y:S02]  /*02f0*/  IMAD.MOV.U32 R9, RZ, RZ, RZ ;  /* 0x000000ffff097224 */ /* 0x000fe400078e00ff */
[----:B------:R-:W-:Y:S01]  /*0300*/  IMAD.MOV.U32 R12, RZ, RZ, R7 ;  /* 0x000000ffff0c7224 */ /* 0x000fe200078e0007 */
[----:B------:R-:W-:-:S13]  /*0310*/  ISETP.GE.U32.AND P0, PT, R4, 0x3, PT ;  /* 0x000000030400780c */ /* 0x000fda0003f06070 */
[----:B------:R-:W-:Y:S05]  /*0320*/  @!P0 BRA `(.L_x_8727) ;  /* 0x000006b000008947 */ /* 0x000fea0003800000 */
[C---:B------:R-:W-:Y:S01]  /*0330*/  LOP3.LUT R6, R19.reuse, 0x3, RZ, 0xc0, !PT ;  /* 0x0000000313067812 */ /* 0x040fe200078ec0ff */
[----:B------:R-:W-:Y:S02]  /*0340*/  IMAD.MOV.U32 R9, RZ, RZ, RZ ;  /* 0x000000ffff097224 */ /* 0x000fe400078e00ff */
[----:B------:R-:W-:Y:S02]  /*0350*/  IMAD.MOV.U32 R4, RZ, RZ, R26 ;  /* 0x000000ffff047224 */ /* 0x000fe400078e001a */
[----:B------:R-:W-:Y:S02]  /*0360*/  IMAD.IADD R6, R19, 0x1, -R6 ;  /* 0x0000000113067824 */ /* 0x000fe400078e0a06 */
[----:B------:R-:W-:Y:S02]  /*0370*/  IMAD.MOV.U32 R5, RZ, RZ, R27 ;  /* 0x000000ffff057224 */ /* 0x000fe400078e001b */
[----:B------:R-:W-:Y:S01]  /*0380*/  IMAD.MOV.U32 R12, RZ, RZ, R7 ;  /* 0x000000ffff0c7224 */ /* 0x000fe200078e0007 */
[----:B------:R-:W-:-:S13]  /*0390*/  ISETP.GT.AND P0, PT, R6, RZ, PT ;  /* 0x000000ff0600720c */ /* 0x000fda0003f04270 */
[----:B------:R-:W-:Y:S05]  /*03a0*/  @!P0 BRA `(.L_x_8728) ;  /* 0x0000051000008947 */ /* 0x000fea0003800000 */
[----:B------:R-:W-:Y:S02]  /*03b0*/  ISETP.GT.AND P1, PT, R6, 0xc, PT ;  /* 0x0000000c0600780c */ /* 0x000fe40003f24270 */
[----:B------:R-:W-:-:S11]  /*03c0*/  PLOP3.LUT P0, PT, PT, PT, PT, 0x80, 0x0 ;  /* 0x000000000000781c */ /* 0x000fd60003f0f070 */
[----:B------:R-:W-:Y:S05]  /*03d0*/  @!P1 BRA `(.L_x_8729) ;  /* 0x000002f000009947 */ /* 0x000fea0003800000 */
[----:B------:R-:W-:Y:S02]  /*03e0*/  PLOP3.LUT P0, PT, PT, PT, PT, 0x8, 0x0 ;  /* 0x000000000000781c */ /* 0x000fe40003f0e170 */
.L_x_8730:
[----:B------:R-:W2:Y:S04]  /*03f0*/  LDG.E R8, [R4.64] ;  /* 0x0000002404087981 */ /* 0x000ea8000c1e1900 */
[----:B------:R-:W3:Y:S04]  /*0400*/  LDG.E R14, [R4.64+0x20] ;  /* 0x00002024040e7981 */ /* 0x000ee8000c1e1900 */
[----:B------:R-:W4:Y:S04]  /*0410*/  LDG.E R10, [R4.64+0x8] ;  /* 0x00000824040a7981 */ /* 0x000f28000c1e1900 */
[----:B------:R-:W5:Y:S04]  /*0420*/  LDG.E R28, [R4.64+0x40] ;  /* 0x00004024041c7981 */ /* 0x000f68000c1e1900 */
[----:B------:R-:W5:Y:S04]  /*0430*/  LDG.E R11, [R4.64+0x48] ;  /* 0x00004824040b7981 */ /* 0x000f68000c1e1900 */
[----:B------:R-:W5:Y:S04]  /*0440*/  LDG.E R20, [R4.64+0x28] ;  /* 0x0000282404147981 */ /* 0x000f68000c1e1900 */
[----:B------:R-:W5:Y:S01]  /*0450*/  LDG.E R15, [R4.64+0x60] ;  /* 0x00006024040f7981 */ /* 0x000f62000c1e1900 */
[----:B--2---:R-:W-:-:S03]  /*0460*/  ISETP.NE.AND P3, PT, R7, R8, PT ;  /* 0x000000080700720c */ /* 0x004fc60003f65270 */
[----:B------:R-:W2:Y:S01]  /*0470*/  LDG.E R8, [R4.64+0x10] ;  /* 0x0000102404087981 */ /* 0x000ea2000c1e1900 */
[----:B---3--:R-:W-:-:S03]  /*0480*/  ISETP.NE.AND P4, PT, R7, R14, PT ;  /* 0x0000000e0700720c */ /* 0x008fc60003f85270 */
[----:B------:R-:W3:Y:S01]  /*0490*/  LDG.E R14, [R4.64+0x30] ;  /* 0x00003024040e7981 */ /* 0x000ee2000c1e1900 */
[----:B----4-:R-:W-:-:S03]  /*04a0*/  ISETP.EQ.OR P3, PT, R7, R10, !P3 ;  /* 0x0000000a0700720c */ /* 0x010fc60005f62670 */
[----:B------:R-:W4:Y:S01]  /*04b0*/  LDG.E R10, [R4.64+0x38] ;  /* 0x00003824040a7981 */ /* 0x000f22000c1e1900 */
[----:B-----5:R-:W-:-:S03]  /*04c0*/  ISETP.NE.AND P1, PT, R7, R28, PT ;  /* 0x0000001c0700720c */ /* 0x020fc60003f25270 */
[----:B------:R-:W5:Y:S01]  /*04d0*/  LDG.E R28, [R4.64+0x68] ;  /* 0x00006824041c7981 */ /* 0x000f62000c1e1900 */
[----:B------:R-:W-:-:S03]  /*04e0*/  ISETP.EQ.OR P2, PT, R7, R11, !P1 ;  /* 0x0000000b0700720c */ /* 0x000fc60004f42670 */
[----:B------:R-:W4:Y:S01]  /*04f0*/  LDG.E R11, [R4.64+0x70] ;  /* 0x00007024040b7981 */ /* 0x000f22000c1e1900 */
[----:B------:R-:W-:-:S03]  /*0500*/  ISETP.EQ.OR P4, PT, R7, R20, !P4 ;  /* 0x000000140700720c */ /* 0x000fc60006782670 */
[----:B------:R-:W4:Y:S01]  /*0510*/  LDG.E R20, [R4.64+0x58] ;  /* 0x0000582404147981 */ /* 0x000f22000c1e1900 */
[----:B------:R-:W-:-:S03]  /*0520*/  ISETP.NE.AND P1, PT, R7, R15, PT ;  /* 0x0000000f0700720c */ /* 0x000fc60003f25270 */
[----:B------:R-:W4:Y:S01]  /*0530*/  LDG.E R15, [R4.64+0x78] ;  /* 0x00007824040f7981 */ /* 0x000f22000c1e1900 */
[----:B--2---:R-:W-:-:S03]  /*0540*/  ISETP.EQ.OR P3, PT, R7, R8, P3 ;  /* 0x000000080700720c */ /* 0x004fc60001f62670 */
[----:B------:R-:W2:Y:S01]  /*0550*/  LDG.E R8, [R4.64+0x18] ;  /* 0x0000182404087981 */ /* 0x000ea2000c1e1900 */
[----:B---3--:R-:W-:-:S03]  /*0560*/  ISETP.EQ.OR P4, PT, R7, R14, P4 ;  /* 0x0000000e0700720c */ /* 0x008fc60002782670 */
[----:B------:R-:W3:Y:S01]  /*0570*/  LDG.E R14, [R4.64+0x50] ;  /* 0x00005024040e7981 */ /* 0x000ee2000c1e1900 */
[----:B------:R-:W-:Y:S02]  /*0580*/  IADD3 R6, R6, -0x10, RZ ;  /* 0xfffffff006067810 */ /* 0x000fe40007ffe0ff */
[----:B-----5:R-:W-:-:S04]  /*0590*/  ISETP.EQ.OR P1, PT, R7, R28, !P1 ;  /* 0x0000001c0700720c */ /* 0x020fc80004f22670 */
[C---:B----4-:R-:W-:Y:S02]  /*05a0*/  ISETP.EQ.OR P1, PT, R7.reuse, R11, P1 ;  /* 0x0000000b0700720c */ /* 0x050fe40000f22670 */
[----:B------:R-:W-:Y:S02]  /*05b0*/  ISETP.EQ.OR P4, PT, R7, R10, P4 ;  /* 0x0000000a0700720c */ /* 0x000fe40002782670 */
[----:B------:R-:W-:Y:S02]  /*05c0*/  IADD3 R9, R9, 0x10, RZ ;  /* 0x0000001009097810 */ /* 0x000fe40007ffe0ff */
[C---:B------:R-:W-:Y:S02]  /*05d0*/  ISETP.EQ.OR P1, PT, R7.reuse, R15, P1 ;  /* 0x0000000f0700720c */ /* 0x040fe40000f22670 */
[----:B--2---:R-:W-:-:S04]  /*05e0*/  ISETP.EQ.OR P3, PT, R7, R8, P3 ;  /* 0x000000080700720c */ /* 0x004fc80001f62670 */
[----:B------:R-:W-:Y:S02]  /*05f0*/  FSEL R11, R0, R13, P3 ;  /* 0x0000000d000b7208 */ /* 0x000fe40001800000 */
[----:B------:R-:W-:Y:S02]  /*0600*/  SEL R8, R3, R12, P3 ;  /* 0x0000000c03087207 */ /* 0x000fe40001800000 */
[----:B------:R-:W-:Y:S02]  /*0610*/  ISETP.GT.AND P3, PT, R6, 0xc, PT ;  /* 0x0000000c0600780c */ /* 0x000fe40003f64270 */
[C---:B---3--:R-:W-:Y:S02]  /*0620*/  ISETP.EQ.OR P2, PT, R7.reuse, R14, P2 ;  /* 0x0000000e0700720c */ /* 0x048fe40001742670 */
[----:B------:R-:W-:Y:S02]  /*0630*/  FSEL R11, R0, R11, P4 ;  /* 0x0000000b000b7208 */ /* 0x000fe40002000000 */
[----:B------:R-:W-:-:S02]  /*0640*/  ISETP.EQ.OR P2, PT, R7, R20, P2 ;  /* 0x000000140700720c */ /* 0x000fc40001742670 */
[C---:B------:R-:W-:Y:S02]  /*0650*/  SEL R8, R3.reuse, R8, P4 ;  /* 0x0000000803087207 */ /* 0x040fe40002000000 */
[----:B------:R-:W-:Y:S02]  /*0660*/  IADD3 R4, P4, R4, 0x80, RZ ;  /* 0x0000008004047810 */ /* 0x000fe40007f9e0ff */
[C---:B------:R-:W-:Y:S02]  /*0670*/  FSEL R11, R0.reuse, R11, P2 ;  /* 0x0000000b000b7208 */ /* 0x040fe40001000000 */
[C---:B------:R-:W-:Y:S01]  /*0680*/  SEL R8, R3.reuse, R8, P2 ;  /* 0x0000000803087207 */ /* 0x040fe20001000000 */
[----:B------:R-:W-:Y:S01]  /*0690*/  IMAD.X R5, RZ, RZ, R5, P4 ;  /* 0x000000ffff057224 */ /* 0x000fe200020e0605 */
[----:B------:R-:W-:Y:S02]  /*06a0*/  FSEL R13, R0, R11, P1 ;  /* 0x0000000b000d7208 */ /* 0x000fe40000800000 */
[----:B------:R-:W-:Y:S01]  /*06b0*/  SEL R12, R3, R8, P1 ;  /* 0x00000008030c7207 */ /* 0x000fe20000800000 */
[----:B------:R-:W-:Y:S05]  /*06c0*/  @P3 BRA `(.L_x_8730) ;  /* 0xfffffd2000003947 */ /* 0x000fea000383ffff */
.L_x_8729:
        /* <DEDUP_REMOVED lines=10> */
[----:B------:R0:W2:Y:S01]  /*0770*/  LDG.E R8, [R4.64+0x18] ;  /* 0x0000182404087981 */ /* 0x0000a2000c1e1900 */
[C---:B---3--:R-:W-:Y:S02]  /*0780*/  ISETP.NE.AND P1, PT, R7.reuse, R20, PT ;  /* 0x000000140700720c */ /* 0x048fe40003f25270 */
[C---:B----4-:R-:W-:Y:S02]  /*0790*/  ISETP.EQ.OR P0, PT, R7.reuse, R10, !P0 ;  /* 0x0000000a0700720c */ /* 0x050fe40004702670 */
[C---:B-----5:R-:W-:Y:S02]  /*07a0*/  ISETP.EQ.OR P1, PT, R7.reuse, R28, !P1 ;  /* 0x0000001c0700720c */ /* 0x060fe40004f22670 */
[C---:B------:R-:W-:Y:S02]  /*07b0*/  ISETP.EQ.OR P0, PT, R7.reuse, R14, P0 ;  /* 0x0000000e0700720c */ /* 0x040fe40000702670 */
[----:B------:R-:W-:Y:S02]  /*07c0*/  IADD3 R10, P3, R4, 0x40, RZ ;  /* 0x00000040040a7810 */ /* 0x000fe40007f7e0ff */
[----:B------:R-:W-:-:S03]  /*07d0*/  ISETP.EQ.OR P2, PT, R7, R11, P1 ;  /* 0x0000000b0700720c */ /* 0x000fc60000f42670 */
[----:B------:R-:W-:Y:S01]  /*07e0*/  IMAD.X R11, RZ, RZ, R5, P3 ;  /* 0x000000ffff0b7224 */ /* 0x000fe200018e0605 */
[----:B------:R-:W-:Y:S01]  /*07f0*/  ISETP.EQ.OR P2, PT, R7, R15, P2 ;  /* 0x0000000f0700720c */ /* 0x000fe20001742670 */
[----:B0-----:R-:W-:Y:S01]  /*0800*/  IMAD.MOV.U32 R4, RZ, RZ, R10 ;  /* 0x000000ffff047224 */ /* 0x001fe200078e000a */
[----:B------:R-:W-:Y:S01]  /*0810*/  IADD3 R9, R9, 0x8, RZ ;  /* 0x0000000809097810 */ /* 0x000fe20007ffe0ff */
[----:B------:R-:W-:Y:S01]  /*0820*/  IMAD.MOV.U32 R5, RZ, RZ, R11 ;  /* 0x000000ffff057224 */ /* 0x000fe200078e000b */
[----:B------:R-:W-:Y:S02]  /*0830*/  IADD3 R6, R6, -0x8, RZ ;  /* 0xfffffff806067810 */ /* 0x000fe40007ffe0ff */
[----:B--2---:R-:W-:-:S04]  /*0840*/  ISETP.EQ.OR P1, PT, R7, R8, P0 ;  /* 0x000000080700720c */ /* 0x004fc80000722670 */
[C---:B------:R-:W-:Y:S02]  /*0850*/  FSEL R13, R0.reuse, R13, P1 ;  /* 0x0000000d000d7208 */ /* 0x040fe40000800000 */
[C---:B------:R-:W-:Y:S02]  /*0860*/  SEL R12, R3.reuse, R12, P1 ;  /* 0x0000000c030c7207 */ /* 0x040fe40000800000 */
[----:B------:R-:W-:Y:S02]  /*0870*/  PLOP3.LUT P0, PT, PT, PT, PT, 0x8, 0x0 ;  /* 0x000000000000781c */ /* 0x000fe40003f0e170 */
[----:B------:R-:W-:Y:S02]  /*0880*/  FSEL R13, R0, R13, P2 ;  /* 0x0000000d000d7208 */ /* 0x000fe40001000000 */
[----:B------:R-:W-:Y:S02]  /*0890*/  SEL R12, R3, R12, P2 ;  /* 0x0000000c030c7207 */ /* 0x000fe40001000000 */
.L_x_8731:
[----:B------:R-:W-:-:S13]  /*08a0*/  ISETP.NE.OR P0, PT, R6, RZ, P0 ;  /* 0x000000ff0600720c */ /* 0x000fda0000705670 */
[----:B------:R-:W-:Y:S05]  /*08b0*/  @!P0 BRA `(.L_x_8727) ;  /* 0x0000012000008947 */ /* 0x000fea0003800000 */
.L_x_8728:
[----:B------:R-:W2:Y:S04]  /*08c0*/  LDG.E R8, [R4.64] ;  /* 0x0000002404087981 */ /* 0x000ea8000c1e1900 */
[----:B------:R-:W3:Y:S04]  /*08d0*/  LDG.E R10, [R4.64+0x8] ;  /* 0x00000824040a7981 */ /* 0x000ee8000c1e1900 */
[----:B------:R-:W4:Y:S04]  /*08e0*/  LDG.E R14, [R4.64+0x10] ;  /* 0x00001024040e7981 */ /* 0x000f28000c1e1900 */
[----:B------:R0:W5:Y:S01]  /*08f0*/  LDG.E R20, [R4.64+0x18] ;  /* 0x0000182404147981 */ /* 0x000162000c1e1900 */
[----:B------:R-:W-:-:S02]  /*0900*/  IADD3 R6, R6, -0x4, RZ ;  /* 0xfffffffc06067810 */ /* 0x000fc40007ffe0ff */
[----:B------:R-:W-:Y:S02]  /*0910*/  IADD3 R9, R9, 0x4, RZ ;  /* 0x0000000409097810 */ /* 0x000fe40007ffe0ff */
[----:B------:R-:W-:Y:S02]  /*0920*/  ISETP.NE.AND P1, PT, R6, RZ, PT ;  /* 0x000000ff0600720c */ /* 0x000fe40003f25270 */
[C---:B--2---:R-:W-:Y:S02]  /*0930*/  ISETP.NE.AND P0, PT, R7.reuse, R8, PT ;  /* 0x000000080700720c */ /* 0x044fe40003f05270 */
[----:B------:R-:W-:Y:S02]  /*0940*/  IADD3 R8, P2, R4, 0x20, RZ ;  /* 0x0000002004087810 */ /* 0x000fe40007f5e0ff */
[----:B---3--:R-:W-:-:S03]  /*0950*/  ISETP.EQ.OR P0, PT, R7, R10, !P0 ;  /* 0x0000000a0700720c */ /* 0x008fc60004702670 */
[----:B------:R-:W-:Y:S01]  /*0960*/  IMAD.X R11, RZ, RZ, R5, P2 ;  /* 0x000000ffff0b7224 */ /* 0x000fe200010e0605 */
[C---:B----4-:R-:W-:Y:S01]  /*0970*/  ISETP.EQ.OR P0, PT, R7.reuse, R14, P0 ;  /* 0x0000000e0700720c */ /* 0x050fe20000702670 */
[----:B0-----:R-:W-:Y:S02]  /*0980*/  IMAD.MOV.U32 R4, RZ, RZ, R8 ;  /* 0x000000ffff047224 */ /* 0x001fe400078e0008 */
[----:B------:R-:W-:Y:S01]  /*0990*/  IMAD.MOV.U32 R5, RZ, RZ, R11 ;  /* 0x000000ffff057224 */ /* 0x000fe200078e000b */
[----:B-----5:R-:W-:-:S04]  /*09a0*/  ISETP.EQ.OR P0, PT, R7, R20, P0 ;  /* 0x000000140700720c */ /* 0x020fc80000702670 */
[----:B------:R-:W-:Y:S02]  /*09b0*/  FSEL R13, R0, R13, P0 ;  /* 0x0000000d000d7208 */ /* 0x000fe40000000000 */
[----:B------:R-:W-:Y:S01]  /*09c0*/  SEL R12, R3, R12, P0 ;  /* 0x0000000c030c7207 */ /* 0x000fe20000000000 */
[----:B------:R-:W-:Y:S05]  /*09d0*/  @P1 BRA `(.L_x_8728) ;  /* 0xfffffee000001947 */ /* 0x000fea000383ffff */
.L_x_8727:
[----:B------:R-:W-:-:S13]  /*09e0*/  LOP3.LUT P0, RZ, R19, 0x3, RZ, 0xc0, !PT ;  /* 0x0000000313ff7812 */ /* 0x000fda000780c0ff */
[----:B------:R-:W-:Y:S05]  /*09f0*/  @!P0 BRA `(.L_x_8726) ;  /* 0x0000013000008947 */ /* 0x000fea0003800000 */
[----:B------:R-:W-:Y:S02]  /*0a00*/  IMAD.IADD R4, R22, 0x1, R9 ;  /* 0x0000000116047824 */ /* 0x000fe400078e0209 */
[----:B------:R-:W-:-:S04]  /*0a10*/  IMAD.MOV.U32 R5, RZ, RZ, 0x8 ;  /* 0x00000008ff057424 */ /* 0x000fc800078e00ff */
[----:B------:R-:W-:-:S05]  /*0a20*/  IMAD.WIDE R4, R4, R5, c[0x0][0x178] ;  /* 0x00005e0004047625 */ /* 0x000fca00078e0205 */
[----:B------:R-:W2:Y:S01]  /*0a30*/  LDG.E R6, [R4.64] ;  /* 0x0000002404067981 */ /* 0x000ea2000c1e1900 */
[----:B------:R-:W-:-:S04]  /*0a40*/  LOP3.LUT R8, R19, 0x3, RZ, 0xc0, !PT ;  /* 0x0000000313087812 */ /* 0x000fc800078ec0ff */
[----:B------:R-:W-:Y:S02]  /*0a50*/  ISETP.NE.AND P1, PT, R8, 0x1, PT ;  /* 0x000000010800780c */ /* 0x000fe40003f25270 */
[----:B--2---:R-:W-:-:S04]  /*0a60*/  ISETP.NE.AND P0, PT, R7, R6, PT ;  /* 0x000000060700720c */ /* 0x004fc80003f05270 */
[----:B------:R-:W-:Y:S02]  /*0a70*/  FSEL R13, R0, R13, !P0 ;  /* 0x0000000d000d7208 */ /* 0x000fe40004000000 */
[----:B------:R-:W-:-:S05]  /*0a80*/  SEL R12, R3, R12, !P0 ;  /* 0x0000000c030c7207 */ /* 0x000fca0004000000 */
[----:B------:R-:W-:Y:S05]  /*0a90*/  @!P1 BRA `(.L_x_8726) ;  /* 0x0000009000009947 */ /* 0x000fea0003800000 */
[----:B------:R-:W-:Y:S01]  /*0aa0*/  ISETP.NE.AND P1, PT, R8, 0x2, PT ;  /* 0x000000020800780c */ /* 0x000fe20003f25270 */
[----:B------:R-:W2:-:S12]  /*0ab0*/  LDG.E R6, [R4.64+0x8] ;  /* 0x0000082404067981 */ /* 0x000e98000c1e1900 */
[----:B------:R-:W3:Y:S01]  /*0ac0*/  @P1 LDG.E R8, [R4.64+0x10] ;  /* 0x0000102404081981 */ /* 0x000ee2000c1e1900 */
[----:B--2---:R-:W-:-:S04]  /*0ad0*/  ISETP.NE.AND P0, PT, R7, R6, PT ;  /* 0x000000060700720c */ /* 0x004fc80003f05270 */
[----:B------:R-:W-:Y:S02]  /*0ae0*/  FSEL R13, R0, R13, !P0 ;  /* 0x0000000d000d7208 */ /* 0x000fe40004000000 */
[----:B------:R-:W-:Y:S02]  /*0af0*/  SEL R12, R3, R12, !P0 ;  /* 0x0000000c030c7207 */ /* 0x000fe40004000000 */
[----:B---3--:R-:W-:-:S04]  /*0b00*/  @P1 ISETP.NE.AND P2, PT, R7, R8, PT ;  /* 0x000000080700120c */ /* 0x008fc80003f45270 */
[----:B------:R-:W-:Y:S02]  /*0b10*/  @P1 FSEL R13, R0, R13, !P2 ;  /* 0x0000000d000d1208 */ /* 0x000fe40005000000 */
[----:B------:R-:W-:Y:S02]  /*0b20*/  @P1 SEL R12, R3, R12, !P2 ;  /* 0x0000000c030c1207 */ /* 0x000fe40005000000 */
.L_x_8726:
[----:B------:R-:W-:Y:S02]  /*0b30*/  FSETP.NEU.FTZ.AND P1, PT, R13, R0, PT ;  /* 0x000000000d00720b */ /* 0x000fe40003f3d000 */
[----:B------:R-:W-:Y:S02]  /*0b40*/  FSETP.GT.FTZ.AND P0, PT, R0, R13, PT ;  /* 0x0000000d0000720b */ /* 0x000fe40003f14000 */
[----:B------:R-:W-:Y:S02]  /*0b50*/  ISETP.LT.AND P1, PT, R3, R12, !P1 ;  /* 0x0000000c0300720c */ /* 0x000fe40004f21270 */
[----:B------:R-:W-:Y:S02]  /*0b60*/  IADD3 R7, R7, 0x100, RZ ;  /* 0x0000010007077810 */ /* 0x000fe40007ffe0ff */
[----:B------:R-:W-:-:S02]  /*0b70*/  PLOP3.LUT P0, PT, P0, P1, PT, 0x2, 0x0 ;  /* 0x000000000000781c */ /* 0x000fc40000702072 */
[----:B------:R-:W-:-:S11]  /*0b80*/  ISETP.GE.AND P1, PT, R7, c[0x0][0x188], PT ;  /* 0x0000620007007a0c */ /* 0x000fd60003f26270 */
[----:B------:R-:W-:Y:S02]  /*0b90*/  @!P0 IMAD.MOV.U32 R12, RZ, RZ, R3 ;  /* 0x000000ffff0c8224 */ /* 0x000fe400078e0003 */
[----:B------:R-:W-:Y:S02]  /*0ba0*/  @!P0 IMAD.MOV.U32 R13, RZ, RZ, R0 ;  /* 0x000000ffff0d8224 */ /* 0x000fe400078e0000 */
[----:B------:R-:W-:Y:S02]  /*0bb0*/  IMAD.MOV.U32 R3, RZ, RZ, R12 ;  /* 0x000000ffff037224 */ /* 0x000fe400078e000c */
[----:B------:R-:W-:Y:S01]  /*0bc0*/  IMAD.MOV.U32 R0, RZ, RZ, R13 ;  /* 0x000000ffff007224 */ /* 0x000fe200078e000d */
[----:B------:R-:W-:Y:S05]  /*0bd0*/  @!P1 BRA `(.L_x_8732) ;  /* 0xfffff66000009947 */ /* 0x000fea000383ffff */
[----:B------:R-:W-:Y:S05]  /*0be0*/  BRA `(.L_x_8724) ;  /* 0x0000252000007947 */ /* 0x000fea0003800000 */
.L_x_8725:
[----:B------:R-:W-:-:S13]  /*0bf0*/  ISETP.NE.AND P0, PT, R19, RZ, PT ;  /* 0x000000ff1300720c */ /* 0x000fda0003f05270 */
[----:B------:R-:W-:Y:S05]  /*0c00*/  @!P0 BRA `(.L_x_8733) ;  /* 0x000009e000008947 */ /* 0x000fea0003800000 */
[----:B------:R-:W0:Y:S01]  /*0c10*/  S2R R16, SR_TID.X ;  /* 0x0000000000107919 */ /* 0x000e220000002100 */
[----:B------:R-:W-:Y:S02]  /*0c20*/  IMAD.MOV.U32 R0, RZ, RZ, -0x40800000 ;  /* 0xbf800000ff007424 */ /* 0x000fe400078e00ff */
[----:B------:R-:W-:Y:S02]  /*0c30*/  IMAD.MOV.U32 R9, RZ, RZ, RZ ;  /* 0x000000ffff097224 */ /* 0x000fe400078e00ff */
[----:B0-----:R-:W-:Y:S02]  /*0c40*/  IMAD.MOV.U32 R11, RZ, RZ, R16 ;  /* 0x000000ffff0b7224 */ /* 0x001fe400078e0010 */
.L_x_8740:
[----:B------:R-:W-:Y:S02]  /*0c50*/  IMAD.MOV.U32 R5, RZ, RZ, 0x4 ;  /* 0x00000004ff057424 */ /* 0x000fe400078e00ff */
[----:B------:R-:W-:-:S04]  /*0c60*/  IMAD R4, R2, c[0x0][0x188], R11 ;  /* 0x0000620002047a24 */ /* 0x000fc800078e020b */
[----:B------:R-:W-:-:S05]  /*0c70*/  IMAD.WIDE R4, R4, R5, c[0x0][0x160] ;  /* 0x0000580004047625 */ /* 0x000fca00078e0205 */
[----:B------:R0:W5:Y:S01]  /*0c80*/  LDG.E R13, [R4.64] ;  /* 0x00000024040d7981 */ /* 0x000162000c1e1900 */
[----:B------:R-:W-:Y:S01]  /*0c90*/  IADD3 R3, R19, -0x1, RZ ;  /* 0xffffffff13037810 */ /* 0x000fe20007ffe0ff */
[----:B------:R-:W-:-:S03]  /*0ca0*/  IMAD.MOV.U32 R12, RZ, RZ, R11 ;  /* 0x000000ffff0c7224 */ /* 0x000fc600078e000b */
[----:B------:R-:W-:Y:S01]  /*0cb0*/  ISETP.GE.U32.AND P0, PT, R3, 0x3, PT ;  /* 0x000000030300780c */ /* 0x000fe20003f06070 */
[----:B------:R-:W-:-:S12]  /*0cc0*/  IMAD.MOV.U32 R3, RZ, RZ, RZ ;  /* 0x000000ffff037224 */ /* 0x000fd800078e00ff */
[----:B------:R-:W-:Y:S05]  /*0cd0*/  @!P0 BRA `(.L_x_8734) ;  /* 0x0000070000008947 */ /* 0x000fea0003800000 */
[C---:B0-----:R-:W-:Y:S01]  /*0ce0*/  LOP3.LUT R8, R19.reuse, 0x3, RZ, 0xc0, !PT ;  /* 0x0000000313087812 */ /* 0x041fe200078ec0ff */
[----:B------:R-:W-:Y:S02]  /*0cf0*/  IMAD.MOV.U32 R3, RZ, RZ, RZ ;  /* 0x000000ffff037224 */ /* 0x000fe400078e00ff */
[----:B------:R-:W-:Y:S02]  /*0d00*/  IMAD.MOV.U32 R12, RZ, RZ, R11 ;  /* 0x000000ffff0c7224 */ /* 0x000fe400078e000b */
[----:B------:R-:W-:-:S05]  /*0d10*/  IMAD.IADD R8, R19, 0x1, -R8 ;  /* 0x0000000113087824 */ /* 0x000fca00078e0a08 */
[----:B------:R-:W-:-:S13]  /*0d20*/  ISETP.GT.AND P0, PT, R8, RZ, PT ;  /* 0x000000ff0800720c */ /* 0x000fda0003f04270 */
[----:B------:R-:W-:Y:S05]  /*0d30*/  @!P0 BRA `(.L_x_8735) ;  /* 0x0000059000008947 */ /* 0x000fea0003800000 */
[----:B------:R-:W-:Y:S02]  /*0d40*/  ISETP.GT.AND P1, PT, R8, 0xc, PT ;  /* 0x0000000c0800780c */ /* 0x000fe40003f24270 */
[----:B------:R-:W-:-:S11]  /*0d50*/  PLOP3.LUT P0, PT, PT, PT, PT, 0x80, 0x0 ;  /* 0x000000000000781c */ /* 0x000fd60003f0f070 */
[----:B------:R-:W-:Y:S05]  /*0d60*/  @!P1 BRA `(.L_x_8736) ;  /* 0x0000036000009947 */ /* 0x000fea0003800000 */
[----:B------:R-:W-:Y:S02]  /*0d70*/  PLOP3.LUT P0, PT, PT, PT, PT, 0x8, 0x0 ;  /* 0x000000000000781c */ /* 0x000fe40003f0e170 */
.L_x_8737:
[----:B------:R-:W-:Y:S02]  /*0d80*/  IMAD.IADD R5, R22, 0x1, R3 ;  /* 0x0000000116057824 */ /* 0x000fe400078e0203 */
[----:B------:R-:W-:-:S04]  /*0d90*/  IMAD.MOV.U32 R20, RZ, RZ, 0x8 ;  /* 0x00000008ff147424 */ /* 0x000fc800078e00ff */
[----:B------:R-:W-:-:S05]  /*0da0*/  IMAD.WIDE R4, R5, R20, c[0x0][0x178] ;  /* 0x00005e0005047625 */ /* 0x000fca00078e0214 */
[----:B------:R-:W2:Y:S01]  /*0db0*/  LDG.E R10, [R4.64] ;  /* 0x00000024040a7981 */ /* 0x000ea2000c1e1900 */
[----:B------:R-:W-:-:S03]  /*0dc0*/  IADD3 R7, R22, 0x4, R3 ;  /* 0x0000000416077810 */ /* 0x000fc60007ffe003 */
[----:B------:R-:W3:Y:S02]  /*0dd0*/  LDG.E R14, [R4.64+0x8] ;  /* 0x00000824040e7981 */ /* 0x000ee4000c1e1900 */
[----:B------:R-:W-:Y:S02]  /*0de0*/  IMAD.WIDE R6, R7, R20, c[0x0][0x178] ;  /* 0x00005e0007067625 */ /* 0x000fe400078e0214 */
[----:B------:R-:W4:Y:S04]  /*0df0*/  LDG.E R15, [R4.64+0x10] ;  /* 0x00001024040f7981 */ /* 0x000f28000c1e1900 */
[----:B------:R0:W4:Y:S04]  /*0e00*/  LDG.E R21, [R6.64] ;  /* 0x0000002406157981 */ /* 0x000128000c1e1900 */
[----:B------:R0:W4:Y:S04]  /*0e10*/  LDG.E R25, [R6.64+0x8] ;  /* 0x0000082406197981 */ /* 0x000128000c1e1900 */
[----:B------:R0:W4:Y:S04]  /*0e20*/  LDG.E R29, [R6.64+0x18] ;  /* 0x00001824061d7981 */ /* 0x000128000c1e1900 */
[----:B------:R1:W4:Y:S01]  /*0e30*/  LDG.E R28, [R4.64+0x18] ;  /* 0x00001824041c7981 */ /* 0x000322000c1e1900 */
[----:B--2---:R-:W-:-:S03]  /*0e40*/  ISETP.NE.AND P3, PT, R11, R10, PT ;  /* 0x0000000a0b00720c */ /* 0x004fc60003f65270 */
[----:B------:R0:W2:Y:S01]  /*0e50*/  LDG.E R10, [R6.64+0x10] ;  /* 0x00001024060a7981 */ /* 0x0000a2000c1e1900 */
[C---:B---3--:R-:W-:Y:S02]  /*0e60*/  ISETP.EQ.OR P3, PT, R11.reuse, R14, !P3 ;  /* 0x0000000e0b00720c */ /* 0x048fe40005f62670 */
[----:B------:R-:W-:Y:S02]  /*0e70*/  IADD3 R14, R22, 0x8, R3 ;  /* 0x00000008160e7810 */ /* 0x000fe40007ffe003 */
[----:B----4-:R-:W-:-:S03]  /*0e80*/  ISETP.EQ.OR P3, PT, R11, R15, P3 ;  /* 0x0000000f0b00720c */ /* 0x010fc60001f62670 */
[----:B------:R-:W-:-:S05]  /*0e90*/  IMAD.WIDE R14, R14, R20, c[0x0][0x178] ;  /* 0x00005e000e0e7625 */ /* 0x000fca00078e0214 */
[----:B0-----:R-:W3:Y:S01]  /*0ea0*/  LDG.E R6, [R14.64] ;  /* 0x000000240e067981 */ /* 0x001ee2000c1e1900 */
[----:B------:R-:W-:-:S03]  /*0eb0*/  ISETP.NE.AND P4, PT, R11, R21, PT ;  /* 0x000000150b00720c */ /* 0x000fc60003f85270 */
[----:B------:R-:W4:Y:S01]  /*0ec0*/  LDG.E R21, [R14.64+0x8] ;  /* 0x000008240e157981 */ /* 0x000f22000c1e1900 */
[----:B-1----:R-:W-:Y:S02]  /*0ed0*/  IADD3 R5, R22, 0xc, R3 ;  /* 0x0000000c16057810 */ /* 0x002fe40007ffe003 */
[----:B------:R-:W-:Y:S01]  /*0ee0*/  ISETP.EQ.OR P4, PT, R11, R25, !P4 ;  /* 0x000000190b00720c */ /* 0x000fe20006782670 */
[----:B------:R-:W4:Y:S02]  /*0ef0*/  LDG.E R7, [R14.64+0x18] ;  /* 0x000018240e077981 */ /* 0x000f24000c1e1900 */
[----:B------:R-:W-:Y:S02]  /*0f00*/  IMAD.WIDE R4, R5, R20, c[0x0][0x178] ;  /* 0x00005e0005047625 */ /* 0x000fe400078e0214 */
[----:B------:R-:W4:Y:S04]  /*0f10*/  LDG.E R25, [R14.64+0x10] ;  /* 0x000010240e197981 */ /* 0x000f28000c1e1900 */
[----:B------:R-:W4:Y:S01]  /*0f20*/  LDG.E R20, [R4.64+0x10] ;  /* 0x0000102404147981 */ /* 0x000f22000c1e1900 */
[----:B--2---:R-:W-:-:S03]  /*0f30*/  ISETP.EQ.OR P4, PT, R11, R10, P4 ;  /* 0x0000000a0b00720c */ /* 0x004fc60002782670 */
[----:B------:R-:W2:Y:S01]  /*0f40*/  LDG.E R10, [R4.64+0x8] ;  /* 0x00000824040a7981 */ /* 0x000ea2000c1e1900 */
[----:B---3--:R-:W-:-:S03]  /*0f50*/  ISETP.NE.AND P2, PT, R11, R6, PT ;  /* 0x000000060b00720c */ /* 0x008fc60003f45270 */
[----:B------:R-:W3:Y:S01]  /*0f60*/  LDG.E R6, [R4.64] ;  /* 0x0000002404067981 */ /* 0x000ee2000c1e1900 */
[----:B----4-:R-:W-:-:S03]  /*0f70*/  ISETP.EQ.OR P2, PT, R11, R21, !P2 ;  /* 0x000000150b00720c */ /* 0x010fc60005742670 */
[----:B------:R-:W4:Y:S01]  /*0f80*/  LDG.E R21, [R4.64+0x18] ;  /* 0x0000182404157981 */ /* 0x000f22000c1e1900 */
[C---:B------:R-:W-:Y:S02]  /*0f90*/  ISETP.EQ.OR P3, PT, R11.reuse, R28, P3 ;  /* 0x0000001c0b00720c */ /* 0x040fe40001f62670 */
[----:B------:R-:W-:Y:S02]  /*0fa0*/  IADD3 R8, R8, -0x10, RZ ;  /* 0xfffffff008087810 */ /* 0x000fe40007ffe0ff */
[----:B------:R-:W-:-:S04]  /*0fb0*/  ISETP.EQ.OR P2, PT, R11, R25, P2 ;  /* 0x000000190b00720c */ /* 0x000fc80001742670 */
[C---:B------:R-:W-:Y:S02]  /*0fc0*/  ISETP.EQ.OR P2, PT, R11.reuse, R7, P2 ;  /* 0x000000070b00720c */ /* 0x040fe40001742670 */
[----:B-----5:R-:W-:Y:S02]  /*0fd0*/  FSEL R7, R0, R13, P3 ;  /* 0x0000000d00077208 */ /* 0x020fe40001800000 */
[----:B------:R-:W-:-:S04]  /*0fe0*/  ISETP.EQ.OR P4, PT, R11, R29, P4 ;  /* 0x0000001d0b00720c */ /* 0x000fc80002782670 */
[----:B------:R-:W-:-:S04]  /*0ff0*/  FSEL R7, R0, R7, P4 ;  /* 0x0000000700077208 */ /* 0x000fc80002000000 */
[----:B------:R-:W-:Y:S02]  /*1000*/  FSEL R7, R0, R7, P2 ;  /* 0x0000000700077208 */ /* 0x000fe40001000000 */
[----:B------:R-:W-:Y:S02]  /*1010*/  IADD3 R3, R3, 0x10, RZ ;  /* 0x0000001003037810 */ /* 0x000fe40007ffe0ff */
[----:B---3--:R-:W-:Y:S02]  /*1020*/  ISETP.NE.AND P1, PT, R11, R6, PT ;  /* 0x000000060b00720c */ /* 0x008fe40003f25270 */
[----:B------:R-:W-:Y:S02]  /*1030*/  SEL R6, R9, R12, P3 ;  /* 0x0000000c09067207 */ /* 0x000fe40001800000 */
[----:B------:R-:W-:Y:S02]  /*1040*/  ISETP.GT.AND P3, PT, R8, 0xc, PT ;  /* 0x0000000c0800780c */ /* 0x000fe40003f64270 */
[----:B--2---:R-:W-:-:S02]  /*1050*/  ISETP.EQ.OR P1, PT, R11, R10, !P1 ;  /* 0x0000000a0b00720c */ /* 0x004fc40004f22670 */
[----:B------:R-:W-:Y:S02]  /*1060*/  SEL R6, R9, R6, P4 ;  /* 0x0000000609067207 */ /* 0x000fe40002000000 */
[----:B------:R-:W-:Y:S02]  /*1070*/  ISETP.EQ.OR P1, PT, R11, R20, P1 ;  /* 0x000000140b00720c */ /* 0x000fe40000f22670 */
[----:B------:R-:W-:Y:S02]  /*1080*/  SEL R6, R9, R6, P2 ;  /* 0x0000000609067207 */ /* 0x000fe40001000000 */
[----:B----4-:R-:W-:-:S04]  /*1090*/  ISETP.EQ.OR P1, PT, R11, R21, P1 ;  /* 0x000000150b00720c */ /* 0x010fc80000f22670 */
[----:B------:R-:W-:Y:S02]  /*10a0*/  FSEL R13, R0, R7, P1 ;  /* 0x00000007000d7208 */ /* 0x000fe40000800000 */
[----:B------:R-:W-:Y:S01]  /*10b0*/  SEL R12, R9, R6, P1 ;  /* 0x00000006090c7207 */ /* 0x000fe20000800000 */
[----:B------:R-:W-:Y:S05]  /*10c0*/  @P3 BRA `(.L_x_8737) ;  /* 0xfffffcb000003947 */ /* 0x000fea000383ffff */
.L_x_8736:
[----:B------:R-:W-:-:S13]  /*10d0*/  ISETP.GT.AND P1, PT, R8, 0x4, PT ;  /* 0x000000040800780c */ /* 0x000fda0003f24270 */
[----:B------:R-:W-:Y:S05]  /*10e0*/  @!P1 BRA `(.L_x_8738) ;  /* 0x000001c000009947 */ /* 0x000fea0003800000 */
[C-C-:B------:R-:W-:Y:S01]  /*10f0*/  IMAD.IADD R4, R22.reuse, 0x1, R3.reuse ;  /* 0x0000000116047824 */ /* 0x140fe200078e0203 */
[----:B------:R-:W-:Y:S01]  /*1100*/  IADD3 R6, R22, 0x4, R3 ;  /* 0x0000000416067810 */ /* 0x000fe20007ffe003 */
[----:B------:R-:W-:-:S04]  /*1110*/  IMAD.MOV.U32 R7, RZ, RZ, 0x8 ;  /* 0x00000008ff077424 */ /* 0x000fc800078e00ff */
[----:B------:R-:W-:-:S04]  /*1120*/  IMAD.WIDE R4, R4, R7, c[0x0][0x178] ;  /* 0x00005e0004047625 */ /* 0x000fc800078e0207 */
[----:B------:R-:W-:Y:S01]  /*1130*/  IMAD.WIDE R6, R6, R7, c[0x0][0x178] ;  /* 0x00005e0006067625 */ /* 0x000fe200078e0207 */
[----:B------:R-:W2:Y:S04]  /*1140*/  LDG.E R10, [R4.64] ;  /* 0x00000024040a7981 */ /* 0x000ea8000c1e1900 */
[----:B------:R-:W3:Y:S04]  /*1150*/  LDG.E R15, [R6.64] ;  /* 0x00000024060f7981 */ /* 0x000ee8000c1e1900 */
[----:B------:R-:W4:Y:S04]  /*1160*/  LDG.E R14, [R4.64+0x8] ;  /* 0x00000824040e7981 */ /* 0x000f28000c1e1900 */
[----:B------:R-:W4:Y:S04]  /*1170*/  LDG.E R21, [R6.64+0x8] ;  /* 0x0000082406157981 */ /* 0x000f28000c1e1900 */
[----:B------:R-:W4:Y:S04]  /*1180*/  LDG.E R20, [R4.64+0x10] ;  /* 0x0000102404147981 */ /* 0x000f28000c1e1900 */
[----:B------:R-:W4:Y:S04]  /*1190*/  LDG.E R25, [R6.64+0x10] ;  /* 0x0000102406197981 */ /* 0x000f28000c1e1900 */
[----:B------:R-:W4:Y:S04]  /*11a0*/  LDG.E R28, [R4.64+0x18] ;  /* 0x00001824041c7981 */ /* 0x000f28000c1e1900 */
[----:B------:R-:W4:Y:S01]  /*11b0*/  LDG.E R29, [R6.64+0x18] ;  /* 0x00001824061d7981 */ /* 0x000f22000c1e1900 */
[----:B------:R-:W-:-:S02]  /*11c0*/  IADD3 R8, R8, -0x8, RZ ;  /* 0xfffffff808087810 */ /* 0x000fc40007ffe0ff */
[----:B------:R-:W-:Y:S02]  /*11d0*/  IADD3 R3, R3, 0x8, RZ ;  /* 0x0000000803037810 */ /* 0x000fe40007ffe0ff */
[C---:B--2---:R-:W-:Y:S02]  /*11e0*/  ISETP.NE.AND P0, PT, R11.reuse, R10, PT ;  /* 0x0000000a0b00720c */ /* 0x044fe40003f05270 */
[C---:B---3--:R-:W-:Y:S02]  /*11f0*/  ISETP.NE.AND P1, PT, R11.reuse, R15, PT ;  /* 0x0000000f0b00720c */ /* 0x048fe40003f25270 */
[C---:B----4-:R-:W-:Y:S02]  /*1200*/  ISETP.EQ.OR P0, PT, R11.reuse, R14, !P0 ;  /* 0x0000000e0b00720c */ /* 0x050fe40004702670 */
[C---:B------:R-:W-:Y:S02]  /*1210*/  ISETP.EQ.OR P1, PT, R11.reuse, R21, !P1 ;  /* 0x000000150b00720c */ /* 0x040fe40004f22670 */
[----:B------:R-:W-:-:S02]  /*1220*/  ISETP.EQ.OR P0, PT, R11, R20, P0 ;  /* 0x000000140b00720c */ /* 0x000fc40000702670 */
[C---:B------:R-:W-:Y:S02]  /*1230*/  ISETP.EQ.OR P2, PT, R11.reuse, R25, P1 ;  /* 0x000000190b00720c */ /* 0x040fe40000f42670 */
[C---:B------:R-:W-:Y:S02]  /*1240*/  ISETP.EQ.OR P1, PT, R11.reuse, R28, P0 ;  /* 0x0000001c0b00720c */ /* 0x040fe40000722670 */
[----:B------:R-:W-:Y:S02]  /*1250*/  ISETP.EQ.OR P2, PT, R11, R29, P2 ;  /* 0x0000001d0b00720c */ /* 0x000fe40001742670 */
[----:B-----5:R-:W-:Y:S02]  /*1260*/  FSEL R13, R0, R13, P1 ;  /* 0x0000000d000d7208 */ /* 0x020fe40000800000 */
[----:B------:R-:W-:Y:S02]  /*1270*/  SEL R12, R9, R12, P1 ;  /* 0x0000000c090c7207 */ /* 0x000fe40000800000 */
[----:B------:R-:W-:-:S02]  /*1280*/  PLOP3.LUT P0, PT, PT, PT, PT, 0x8, 0x0 ;  /* 0x000000000000781c */ /* 0x000fc40003f0e170 */
[----:B------:R-:W-:Y:S02]  /*1290*/  FSEL R13, R0, R13, P2 ;  /* 0x0000000d000d7208 */ /* 0x000fe40001000000 */
[----:B------:R-:W-:Y:S02]  /*12a0*/  SEL R12, R9, R12, P2 ;  /* 0x0000000c090c7207 */ /* 0x000fe40001000000 */
.L_x_8738:
[----:B------:R-:W-:-:S13]  /*12b0*/  ISETP.NE.OR P0, PT, R8, RZ, P0 ;  /* 0x000000ff0800720c */ /* 0x000fda0000705670 */
[----:B------:R-:W-:Y:S05]  /*12c0*/  @!P0 BRA `(.L_x_8734) ;  /* 0x0000011000008947 */ /* 0x000fea0003800000 */
.L_x_8735:
[----:B------:R-:W-:Y:S02]  /*12d0*/  IMAD.IADD R4, R22, 0x1, R3 ;  /* 0x0000000116047824 */ /* 0x000fe400078e0203 */
[----:B------:R-:W-:-:S04]  /*12e0*/  IMAD.MOV.U32 R5, RZ, RZ, 0x8 ;  /* 0x00000008ff057424 */ /* 0x000fc800078e00ff */
[----:B------:R-:W-:-:S05]  /*12f0*/  IMAD.WIDE R4, R4, R5, c[0x0][0x178] ;  /* 0x00005e0004047625 */ /* 0x000fca00078e0205 */
[----:B------:R-:W2:Y:S04]  /*1300*/  LDG.E R6, [R4.64] ;  /* 0x0000002404067981 */ /* 0x000ea8000c1e1900 */
[----:B------:R-:W3:Y:S04]  /*1310*/  LDG.E R10, [R4.64+0x8] ;  /* 0x00000824040a7981 */ /* 0x000ee8000c1e1900 */
[----:B------:R-:W4:Y:S04]  /*1320*/  LDG.E R14, [R4.64+0x10] ;  /* 0x00001024040e7981 */ /* 0x000f28000c1e1900 */
[----:B------:R-:W4:Y:S01]  /*1330*/  LDG.E R20, [R4.64+0x18] ;  /* 0x0000182404147981 */ /* 0x000f22000c1e1900 */
[----:B------:R-:W-:-:S02]  /*1340*/  IADD3 R8, R8, -0x4, RZ ;  /* 0xfffffffc08087810 */ /* 0x000fc40007ffe0ff */
[----:B------:R-:W-:Y:S02]  /*1350*/  IADD3 R3, R3, 0x4, RZ ;  /* 0x0000000403037810 */ /* 0x000fe40007ffe0ff */
[----:B------:R-:W-:Y:S02]  /*1360*/  ISETP.NE.AND P1, PT, R8, RZ, PT ;  /* 0x000000ff0800720c */ /* 0x000fe40003f25270 */
[----:B--2---:R-:W-:-:S04]  /*1370*/  ISETP.NE.AND P0, PT, R11, R6, PT ;  /* 0x000000060b00720c */ /* 0x004fc80003f05270 */
[----:B---3--:R-:W-:-:S04]  /*1380*/  ISETP.EQ.OR P0, PT, R11, R10, !P0 ;  /* 0x0000000a0b00720c */ /* 0x008fc80004702670 */
[----:B----4-:R-:W-:-:S04]  /*1390*/  ISETP.EQ.OR P0, PT, R11, R14, P0 ;  /* 0x0000000e0b00720c */ /* 0x010fc80000702670 */
[----:B------:R-:W-:-:S04]  /*13a0*/  ISETP.EQ.OR P0, PT, R11, R20, P0 ;  /* 0x000000140b00720c */ /* 0x000fc80000702670 */
[----:B-----5:R-:W-:Y:S02]  /*13b0*/  FSEL R13, R0, R13, P0 ;  /* 0x0000000d000d7208 */ /* 0x020fe40000000000 */
[----:B------:R-:W-:Y:S01]  /*13c0*/  SEL R12, R9, R12, P0 ;  /* 0x0000000c090c7207 */ /* 0x000fe20000000000 */
[----:B------:R-:W-:Y:S05]  /*13d0*/  @P1 BRA `(.L_x_8735) ;  /* 0xfffffef000001947 */ /* 0x000fea000383ffff */
.L_x_8734:
[----:B0-----:R-:W-:-:S13]  /*13e0*/  LOP3.LUT P0, RZ, R19, 0x3, RZ, 0xc0, !PT ;  /* 0x0000000313ff7812 */ /* 0x001fda000780c0ff */
        /* <DEDUP_REMOVED lines=8> */
[----:B-----5:R-:W-:Y:S02]  /*1470*/  FSEL R13, R0, R13, !P0 ;  /* 0x0000000d000d7208 */ /* 0x020fe40004000000 */
        /* <DEDUP_REMOVED lines=11> */
.L_x_8739:
[----:B-----5:R-:W-:Y:S02]  /*1530*/  FSETP.NEU.FTZ.AND P1, PT, R13, R0, PT ;  /* 0x000000000d00720b */ /* 0x020fe40003f3d000 */
        /* <DEDUP_REMOVED lines=11> */
.L_x_8733:
[----:B------:R-:W-:Y:S01]  /*15f0*/  LOP3.LUT R6, RZ, R16, RZ, 0x33, !PT ;  /* 0x00000010ff067212 */ /* 0x000fe200078e33ff */
[----:B------:R-:W-:Y:S01]  /*1600*/  BSSY B1, `(.L_x_8741) ;  /* 0x0000181000017945 */ /* 0x000fe20003800000 */
[----:B------:R-:W-:Y:S02]  /*1610*/  IMAD.MOV.U32 R3, RZ, RZ, R16 ;  /* 0x000000ffff037224 */ /* 0x000fe400078e0010 */
[----:B------:R-:W-:Y:S01]  /*1620*/  IADD3 R6, R6, c[0x0][0x188], RZ ;  /* 0x0000620006067a10 */ /* 0x000fe20007ffe0ff */
[----:B------:R-:W-:-:S02]  /*1630*/  IMAD.MOV.U32 R13, RZ, RZ, -0x40800000 ;  /* 0xbf800000ff0d7424 */ /* 0x000fc400078e00ff */
[----:B------:R-:W-:Y:S01]  /*1640*/  IMAD.MOV.U32 R12, RZ, RZ, RZ ;  /* 0x000000ffff0c7224 */ /* 0x000fe200078e00ff */
[----:B------:R-:W-:-:S13]  /*1650*/  ISETP.GE.U32.AND P0, PT, R6, 0x300, PT ;  /* 0x000003000600780c */ /* 0x000fda0003f06070 */
[----:B------:R-:W-:Y:S05]  /*1660*/  @!P0 BRA `(.L_x_8742) ;  /* 0x000017a000008947 */ /* 0x000fea0003800000 */
[----:B------:R-:W-:Y:S01]  /*1670*/  LEA.HI R0, R6, 0x1, RZ, 0x18 ;  /* 0x0000000106007811 */ /* 0x000fe200078fc0ff */
[----:B------:R-:W-:Y:S01]  /*1680*/  IMAD.MOV.U32 R3, RZ, RZ, R16 ;  /* 0x000000ffff037224 */ /* 0x000fe200078e0010 */
[----:B------:R-:W-:Y:S01]  /*1690*/  BSSY B0, `(.L_x_8743) ;  /* 0x0000143000007945 */ /* 0x000fe20003800000 */
[----:B------:R-:W0:Y:S01]  /*16a0*/  S2R R16, SR_TID.X ;  /* 0x0000000000107919 */ /* 0x000e220000002100 */
[C---:B------:R-:W-:Y:S01]  /*16b0*/  LOP3.LUT R5, R0.reuse, 0x3, RZ, 0xc0, !PT ;  /* 0x0000000300057812 */ /* 0x040fe200078ec0ff */
[----:B------:R-:W-:Y:S02]  /*16c0*/  IMAD.MOV.U32 R13, RZ, RZ, -0x40800000 ;  /* 0xbf800000ff0d7424 */ /* 0x000fe400078e00ff */
[----:B------:R-:W-:Y:S02]  /*16d0*/  IMAD.MOV.U32 R12, RZ, RZ, RZ ;  /* 0x000000ffff0c7224 */ /* 0x000fe400078e00ff */
[----:B------:R-:W-:-:S05]  /*16e0*/  IMAD.IADD R0, R0, 0x1, -R5 ;  /* 0x0000000100007824 */ /* 0x000fca00078e0a05 */
[----:B------:R-:W-:-:S13]  /*16f0*/  ISETP.GT.AND P0, PT, R0, RZ, PT ;  /* 0x000000ff0000720c */ /* 0x000fda0003f04270 */
[----:B------:R-:W-:Y:S05]  /*1700*/  @!P0 BRA `(.L_x_8744) ;  /* 0x000013b000008947 */ /* 0x000fea0003800000 */
[----:B0-----:R-:W-:Y:S01]  /*1710*/  ISETP.GT.AND P1, PT, R0, 0xc, PT ;  /* 0x0000000c0000780c */ /* 0x001fe20003f24270 */
[----:B------:R-:W-:Y:S01]  /*1720*/  BSSY B3, `(.L_x_8745) ;  /* 0x00000cb000037945 */ /* 0x000fe20003800000 */
[----:B------:R-:W-:-:S11]  /*1730*/  PLOP3.LUT P0, PT, PT, PT, PT, 0x80, 0x0 ;  /* 0x000000000000781c */ /* 0x000fd60003f0f070 */
[----:B------:R-:W-:Y:S05]  /*1740*/  @!P1 BRA `(.L_x_8746) ;  /* 0x00000c8000009947 */ /* 0x000fea0003800000 */
[----:B------:R-:W-:Y:S02]  /*1750*/  PLOP3.LUT P0, PT, PT, PT, PT, 0x8, 0x0 ;  /* 0x000000000000781c */ /* 0x000fe40003f0e170 */
.L_x_8795:
[----:B------:R-:W-:Y:S02]  /*1760*/  IMAD.MOV.U32 R7, RZ, RZ, 0x4 ;  /* 0x00000004ff077424 */ /* 0x000fe400078e00ff */
[----:B------:R-:W-:-:S04]  /*1770*/  IMAD R4, R2, c[0x0][0x188], R3 ;  /* 0x0000620002047a24 */ /* 0x000fc800078e0203 */
[----:B------:R-:W-:-:S05]  /*1780*/  IMAD.WIDE R4, R4, R7, c[0x0][0x160] ;  /* 0x0000580004047625 */ /* 0x000fca00078e0207 */
[----:B------:R-:W2:Y:S01]  /*1790*/  LDG.E R8, [R4.64] ;  /* 0x0000002404087981 */ /* 0x000ea2000c1e1900 */
[----:B------:R-:W-:Y:S01]  /*17a0*/  BSSY B4, `(.L_x_8747) ;  /* 0x0000009000047945 */ /* 0x000fe20003800000 */
[----:B--2---:R-:W-:-:S13]  /*17b0*/  FSETP.GT.FTZ.AND P1, PT, R13, R8, PT ;  /* 0x000000080d00720b */ /* 0x004fda0003f34000 */
[----:B------:R-:W-:Y:S05]  /*17c0*/  @P1 BRA `(.L_x_8748) ;  /* 0x0000004000001947 */ /* 0x000fea0003800000 */
[----:B------:R-:W-:Y:S01]  /*17d0*/  FSETP.NEU.FTZ.AND P1, PT, R8, R13, PT ;  /* 0x0000000d0800720b */ /* 0x000fe20003f3d000 */
[----:B------:R-:W-:-:S03]  /*17e0*/  IMAD.MOV.U32 R9, RZ, RZ, R3 ;  /* 0x000000ffff097224 */ /* 0x000fc600078e0003 */
[----:B------:R-:W-:-:S13]  /*17f0*/  ISETP.LT.AND P1, PT, R12, R3, !P1 ;  /* 0x000000030c00720c */ /* 0x000fda0004f21270 */
[----:B------:R-:W-:Y:S05]  /*1800*/  @!P1 BRA `(.L_x_8749) ;  /* 0x0000002000009947 */ /* 0x000fea0003800000 */
.L_x_8748:
[----:B------:R-:W-:Y:S02]  /*1810*/  IMAD.MOV.U32 R9, RZ, RZ, R12 ;  /* 0x000000ffff097224 */ /* 0x000fe400078e000c */
[----:B------:R-:W-:Y:S02]  /*1820*/  IMAD.MOV.U32 R8, RZ, RZ, R13 ;  /* 0x000000ffff087224 */ /* 0x000fe400078e000d */
.L_x_8749:
[----:B------:R-:W-:Y:S05]  /*1830*/  BSYNC B4 ;  /* 0x0000000000047941 */ /* 0x000fea0003800000 */
.L_x_8747:
[----:B------:R-:W2:Y:S01]  /*1840*/  LDG.E R11, [R4.64+0x400] ;  /* 0x00040024040b7981 */ /* 0x000ea2000c1e1900 */
[----:B------:R-:W-:Y:S01]  /*1850*/  BSSY B4, `(.L_x_8750) ;  /* 0x0000009000047945 */ /* 0x000fe20003800000 */
[----:B--2---:R-:W-:-:S13]  /*1860*/  FSETP.GT.FTZ.AND P1, PT, R8, R11, PT ;  /* 0x0000000b0800720b */ /* 0x004fda0003f34000 */
[----:B------:R-:W-:Y:S05]  /*1870*/  @P1 BRA `(.L_x_8751) ;  /* 0x0000004000001947 */ /* 0x000fea0003800000 */
[----:B------:R-:W-:Y:S02]  /*1880*/  IADD3 R10, R3, 0x100, RZ ;  /* 0x00000100030a7810 */ /* 0x000fe40007ffe0ff */
[----:B------:R-:W-:-:S04]  /*1890*/  FSETP.NEU.FTZ.AND P1, PT, R11, R8, PT ;  /* 0x000000080b00720b */ /* 0x000fc80003f3d000 */
[----:B------:R-:W-:-:S13]  /*18a0*/  ISETP.LT.AND P1, PT, R9, R10, !P1 ;  /* 0x0000000a0900720c */ /* 0x000fda0004f21270 */
[----:B------:R-:W-:Y:S05]  /*18b0*/  @!P1 BRA `(.L_x_8752) ;  /* 0x0000002000009947 */ /* 0x000fea0003800000 */
.L_x_8751:
[----:B------:R-:W-:Y:S02]  /*18c0*/  IMAD.MOV.U32 R10, RZ, RZ, R9 ;  /* 0x000000ffff0a7224 */ /* 0x000fe400078e0009 */
[----:B------:R-:W-:Y:S02]  /*18d0*/  IMAD.MOV.U32 R11, RZ, RZ, R8 ;  /* 0x000000ffff0b7224 */ /* 0x000fe400078e0008 */
.L_x_8752:
[----:B------:R-:W-:Y:S05]  /*18e0*/  BSYNC B4 ;  /* 0x0000000000047941 */ /* 0x000fea0003800000 */
.L_x_8750:
        /* <DEDUP_REMOVED lines=8> */
.L_x_8754:
[----:B------:R-:W-:Y:S02]  /*1970*/  IMAD.MOV.U32 R9, RZ, RZ, R10 ;  /* 0x000000ffff097224 */ /* 0x000fe400078e000a */
[----:B------:R-:W-:Y:S02]  /*1980*/  IMAD.MOV.U32 R8, RZ, RZ, R11 ;  /* 0x000000ffff087224 */ /* 0x000fe400078e000b */
.L_x_8755:
[----:B------:R-:W-:Y:S05]  /*1990*/  BSYNC B4 ;  /* 0x0000000000047941 */ /* 0x000fea0003800000 */
.L_x_8753:
[----:B------:R-:W2:Y:S01]  /*19a0*/  LDG.E R5, [R4.64+0xc00] ;  /* 0x000c002404057981 */ /* 0x000ea2000c1e1900 */
[----:B------:R-:W-:Y:S01]  /*19b0*/  BSSY B4, `(.L_x_8756) ;  /* 0x000000a000047945 */ /* 0x000fe20003800000 */
[----:B--2---:R-:W-:-:S13]  /*19c0*/  FSETP.GT.FTZ.AND P1, PT, R8, R5, PT ;  /* 0x000000050800720b */ /* 0x004fda0003f34000 */
[----:B------:R-:W-:Y:S05]  /*19d0*/  @P1 BRA `(.L_x_8757) ;  /* 0x0000005000001947 */ /* 0x000fea0003800000 */
[----:B------:R-:W-:Y:S01]  /*19e0*/  IMAD.MOV.U32 R11, RZ, RZ, R5 ;  /* 0x000000ffff0b7224 */ /* 0x000fe200078e0005 */
[----:B------:R-:W-:-:S04]  /*19f0*/  IADD3 R10, R3, 0x300, RZ ;  /* 0x00000300030a7810 */ /* 0x000fc80007ffe0ff */
[----:B------:R-:W-:-:S04]  /*1a00*/  FSETP.NEU.FTZ.AND P1, PT, R11, R8, PT ;  /* 0x000000080b00720b */ /* 0x000fc80003f3d000 */
[----:B------:R-:W-:-:S13]  /*1a10*/  ISETP.LT.AND P1, PT, R9, R10, !P1 ;  /* 0x0000000a0900720c */ /* 0x000fda0004f21270 */
[----:B------:R-:W-:Y:S05]  /*1a20*/  @!P1 BRA `(.L_x_8758) ;  /* 0x0000002000009947 */ /* 0x000fea0003800000 */
.L_x_8757:
[----:B------:R-:W-:Y:S02]  /*1a30*/  IMAD.MOV.U32 R10, RZ, RZ, R9 ;  /* 0x000000ffff0a7224 */ /* 0x000fe400078e0009 */
[----:B------:R-:W-:Y:S02]  /*1a40*/  IMAD.MOV.U32 R11, RZ, RZ, R8 ;  /* 0x000000ffff0b7224 */ /* 0x000fe400078e0008 */
.L_x_8758:
[----:B------:R-:W-:Y:S05]  /*1a50*/  BSYNC B4 ;  /* 0x0000000000047941 */ /* 0x000fea0003800000 */
.L_x_8756:
[----:B------:R-:W-:-:S05]  /*1a60*/  IADD3 R12, R3, 0x400, RZ ;  /* 0x00000400030c7810 */ /* 0x000fca0007ffe0ff */
[----:B------:R-:W-:-:S04]  /*1a70*/  IMAD R4, R2, c[0x0][0x188], R12 ;  /* 0x0000620002047a24 */ /* 0x000fc800078e020c */
[----:B------:R-:W-:-:S05]  /*1a80*/  IMAD.WIDE R4, R4, R7, c[0x0][0x160] ;  /* 0x0000580004047625 */ /* 0x000fca00078e0207 */
[----:B------:R-:W2:Y:S01]  /*1a90*/  LDG.E R8, [R4.64] ;  /* 0x0000002404087981 */ /* 0x000ea2000c1e1900 */
[----:B------:R-:W-:Y:S01]  /*1aa0*/  BSSY B4, `(.L_x_8759) ;  /* 0x0000009000047945 */ /* 0x000fe20003800000 */
[----:B--2---:R-:W-:-:S13]  /*1ab0*/  FSETP.GT.FTZ.AND P1, PT, R11, R8, PT ;  /* 0x000000080b00720b */ /* 0x004fda0003f34000 */
[----:B------:R-:W-:Y:S05]  /*1ac0*/  @P1 BRA `(.L_x_8760) ;  /* 0x0000004000001947 */ /* 0x000fea0003800000 */
[----:B------:R-:W-:-:S05]  /*1ad0*/  IMAD.MOV.U32 R9, RZ, RZ, R8 ;  /* 0x000000ffff097224 */ /* 0x000fca00078e0008 */
[----:B------:R-:W-:-:S04]  /*1ae0*/  FSETP.NEU.FTZ.AND P1, PT, R9, R11, PT ;  /* 0x0000000b0900720b */ /* 0x000fc80003f3d000 */
[----:B------:R-:W-:-:S13]  /*1af0*/  ISETP.LT.AND P1, PT, R10, R12, !P1 ;  /* 0x0000000c0a00720c */ /* 0x000fda0004f21270 */
[----:B------:R-:W-:Y:S05]  /*1b00*/  @!P1 BRA `(.L_x_8761) ;  /* 0x0000002000009947 */ /* 0x000fea0003800000 */
.L_x_8760:
[----:B------:R-:W-:Y:S02]  /*1b10*/  IMAD.MOV.U32 R12, RZ, RZ, R10 ;  /* 0x000000ffff0c7224 */ /* 0x000fe400078e000a */
[----:B------:R-:W-:Y:S02]  /*1b20*/  IMAD.MOV.U32 R9, RZ, RZ, R11 ;  /* 0x000000ffff097224 */ /* 0x000fe400078e000b */
.L_x_8761:
[----:B------:R-:W-:Y:S05]  /*1b30*/  BSYNC B4 ;  /* 0x0000000000047941 */ /* 0x000fea0003800000 */
.L_x_8759:
        /* <DEDUP_REMOVED lines=9> */
.L_x_8763:
[----:B------:R-:W-:Y:S02]  /*1bd0*/  IMAD.MOV.U32 R11, RZ, RZ, R12 ;  /* 0x000000ffff0b7224 */ /* 0x000fe400078e000c */
[----:B------:R-:W-:Y:S02]  /*1be0*/  IMAD.MOV.U32 R10, RZ, RZ, R9 ;  /* 0x000000ffff0a7224 */ /* 0x000fe400078e0009 */
.L_x_8764:
[----:B------:R-:W-:Y:S05]  /*1bf0*/  BSYNC B4 ;  /* 0x0000000000047941 */ /* 0x000fea0003800000 */
.L_x_8762:
        /* <DEDUP_REMOVED lines=8> */
.L_x_8766:
[----:B------:R-:W-:Y:S02]  /*1c80*/  IMAD.MOV.U32 R12, RZ, RZ, R11 ;  /* 0x000000ffff0c7224 */ /* 0x000fe400078e000b */
[----:B------:R-:W-:Y:S02]  /*1c90*/  IMAD.MOV.U32 R8, RZ, RZ, R10 ;  /* 0x000000ffff087224 */ /* 0x000fe400078e000a */
.L_x_8767:
[----:B------:R-:W-:Y:S05]  /*1ca0*/  BSYNC B4 ;  /* 0x0000000000047941 */ /* 0x000fea0003800000 */
.L_x_8765:
        /* <DEDUP_REMOVED lines=9> */
.L_x_8769:
[----:B------:R-:W-:Y:S02]  /*1d40*/  IMAD.MOV.U32 R11, RZ, RZ, R12 ;  /* 0x000000ffff0b7224 */ /* 0x000fe400078e000c */
[----:B------:R-:W-:Y:S02]  /*1d50*/  IMAD.MOV.U32 R9, RZ, RZ, R8 ;  /* 0x000000ffff097224 */ /* 0x000fe400078e0008 */
.L_x_8770:
[----:B------:R-:W-:Y:S05]  /*1d60*/  BSYNC B4 ;  /* 0x0000000000047941 */ /* 0x000fea0003800000 */
.L_x_8768:
        /* <DEDUP_REMOVED lines=11> */
.L_x_8772:
[----:B------:R-:W-:Y:S02]  /*1e20*/  IMAD.MOV.U32 R12, RZ, RZ, R11 ;  /* 0x000000ffff0c7224 */ /* 0x000fe400078e000b */
[----:B------:R-:W-:Y:S02]  /*1e30*/  IMAD.MOV.U32 R10, RZ, RZ, R9 ;  /* 0x000000ffff0a7224 */ /* 0x000fe400078e0009 */
.L_x_8773:
[----:B------:R-:W-:Y:S05]  /*1e40*/  BSYNC B4 ;  /* 0x0000000000047941 */ /* 0x000fea0003800000 */
.L_x_8771:
        /* <DEDUP_REMOVED lines=9> */
.L_x_8775:
[----:B------:R-:W-:Y:S02]  /*1ee0*/  IMAD.MOV.U32 R11, RZ, RZ, R12 ;  /* 0x000000ffff0b7224 */ /* 0x000fe400078e000c */
[----:B------:R-:W-:Y:S02]  /*1ef0*/  IMAD.MOV.U32 R9, RZ, RZ, R10 ;  /* 0x000000ffff097224 */ /* 0x000fe400078e000a */
.L_x_8776:
[----:B------:R-:W-:Y:S05]  /*1f00*/  BSYNC B4 ;  /* 0x0000000000047941 */ /* 0x000fea0003800000 */
.L_x_8774:
        /* <DEDUP_REMOVED lines=8> */
.L_x_8778:
[----:B------:R-:W-:Y:S02]  /*1f90*/  IMAD.MOV.U32 R10, RZ, RZ, R11 ;  /* 0x000000ffff0a7224 */ /* 0x000fe400078e000b */
[----:B------:R-:W-:Y:S02]  /*1fa0*/  IMAD.MOV.U32 R8, RZ, RZ, R9 ;  /* 0x000000ffff087224 */ /* 0x000fe400078e0009 */
.L_x_8779:
[----:B------:R-:W-:Y:S05]  /*1fb0*/  BSYNC B4 ;  /* 0x0000000000047941 */ /* 0x000fea0003800000 */
.L_x_8777:
        /* <DEDUP_REMOVED lines=9> */
.L_x_8781:
[----:B------:R-:W-:Y:S02]  /*2050*/  IMAD.MOV.U32 R11, RZ, RZ, R10 ;  /* 0x000000ffff0b7224 */ /* 0x000fe400078e000a */
[----:B------:R-:W-:Y:S02]  /*2060*/  IMAD.MOV.U32 R9, RZ, RZ, R8 ;  /* 0x000000ffff097224 */ /* 0x000fe400078e0008 */
.L_x_8782:
[----:B------:R-:W-:Y:S05]  /*2070*/  BSYNC B4 ;  /* 0x0000000000047941 */ /* 0x000fea0003800000 */
.L_x_8780:
        /* <DEDUP_REMOVED lines=11> */
.L_x_8784:
[----:B------:R-:W-:Y:S02]  /*2130*/  IMAD.MOV.U32 R10, RZ, RZ, R11 ;  /* 0x000000ffff0a7224 */ /* 0x000fe400078e000b */
[----:B------:R-:W-:Y:S02]  /*2140*/  IMAD.MOV.U32 R8, RZ, RZ, R9 ;  /* 0x000000ffff087224 */ /* 0x000fe400078e0009 */
.L_x_8785:
[----:B------:R-:W-:Y:S05]  /*2150*/  BSYNC B4 ;  /* 0x0000000000047941 */ /* 0x000fea0003800000 */
.L_x_8783:
        /* <DEDUP_REMOVED lines=9> */
.L_x_8787:
[----:B------:R-:W-:Y:S02]  /*21f0*/  IMAD.MOV.U32 R11, RZ, RZ, R10 ;  /* 0x000000ffff0b7224 */ /* 0x000fe400078e000a */
[----:B------:R-:W-:Y:S02]  /*2200*/  IMAD.MOV.U32 R9, RZ, RZ, R8 ;  /* 0x000000ffff097224 */ /* 0x000fe400078e0008 */
.L_x_8788:
[----:B------:R-:W-:Y:S05]  /*2210*/  BSYNC B4 ;  /* 0x0000000000047941 */ /* 0x000fea0003800000 */
.L_x_8786:
        /* <DEDUP_REMOVED lines=8> */
.L_x_8790:
[----:B------:R-:W-:Y:S02]  /*22a0*/  IMAD.MOV.U32 R8, RZ, RZ, R11 ;  /* 0x000000ffff087224 */ /* 0x000fe400078e000b */
[----:B------:R-:W-:Y:S02]  /*22b0*/  IMAD.MOV.U32 R7, RZ, RZ, R9 ;  /* 0x000000ffff077224 */ /* 0x000fe400078e0009 */
.L_x_8791:
[----:B------:R-:W-:Y:S05]  /*22c0*/  BSYNC B4 ;  /* 0x0000000000047941 */ /* 0x000fea0003800000 */
.L_x_8789:
        /* <DEDUP_REMOVED lines=8> */
.L_x_8793:
[----:B------:R-:W-:Y:S02]  /*2350*/  IMAD.MOV.U32 R12, RZ, RZ, R8 ;  /* 0x000000ffff0c7224 */ /* 0x000fe400078e0008 */
[----:B------:R-:W-:Y:S02]  /*2360*/  IMAD.MOV.U32 R13, RZ, RZ, R7 ;  /* 0x000000ffff0d7224 */ /* 0x000fe400078e0007 */
.L_x_8794:
[----:B------:R-:W-:Y:S05]  /*2370*/  BSYNC B4 ;  /* 0x0000000000047941 */ /* 0x000fea0003800000 */
.L_x_8792:
[----:B------:R-:W-:Y:S02]  /*2380*/  IADD3 R0, R0, -0x10, RZ ;  /* 0xfffffff000007810 */ /* 0x000fe40007ffe0ff */
[----:B------:R-:W-:Y:S02]  /*2390*/  IADD3 R3, R3, 0x1000, RZ ;  /* 0x0000100003037810 */ /* 0x000fe40007ffe0ff */
[----:B------:R-:W-:-:S13]  /*23a0*/  ISETP.GT.AND P1, PT, R0, 0xc, PT ;  /* 0x0000000c0000780c */ /* 0x000fda0003f24270 */
[----:B------:R-:W-:Y:S01]  /*23b0*/  @!P1 CALL.REL.NOINC `(.L_x_8746) ;  /* 0x0000001000009944 */ /* 0x000fe20003c00000 */
[----:B------:R-:W-:Y:S05]  /*23c0*/  BRA `(.L_x_8795) ;  /* 0xfffff39000007947 */ /* 0x000fea000383ffff */
.L_x_8746:
[----:B------:R-:W-:Y:S05]  /*23d0*/  BSYNC B3 ;  /* 0x0000000000037941 */ /* 0x000fea0003800000 */
.L_x_8745:
[----:B------:R-:W-:Y:S01]  /*23e0*/  ISETP.GT.AND P1, PT, R0, 0x4, PT ;  /* 0x000000040000780c */ /* 0x000fe20003f24270 */
[----:B------:R-:W-:-:S12]  /*23f0*/  BSSY B3, `(.L_x_8796) ;  /* 0x0000069000037945 */ /* 0x000fd80003800000 */
[----:B------:R-:W-:Y:S05]  /*2400*/  @!P1 BRA `(.L_x_8797) ;  /* 0x0000067000009947 */ /* 0x000fea0003800000 */
[----:B------:R-:W-:Y:S02]  /*2410*/  IMAD.MOV.U32 R7, RZ, RZ, 0x4 ;  /* 0x00000004ff077424 */ /* 0x000fe400078e00ff */
[----:B------:R-:W-:-:S04]  /*2420*/  IMAD R4, R2, c[0x0][0x188], R3 ;  /* 0x0000620002047a24 */ /* 0x000fc800078e0203 */
[----:B------:R-:W-:-:S05]  /*2430*/  IMAD.WIDE R4, R4, R7, c[0x0][0x160] ;  /* 0x0000580004047625 */ /* 0x000fca00078e0207 */
[----:B------:R-:W2:Y:S01]  /*2440*/  LDG.E R8, [R4.64] ;  /* 0x0000002404087981 */ /* 0x000ea2000c1e1900 */
[----:B------:R-:W-:Y:S01]  /*2450*/  BSSY B4, `(.L_x_8798) ;  /* 0x000000b000047945 */ /* 0x000fe20003800000 */
[----:B------:R-:W-:Y:S02]  /*2460*/  PLOP3.LUT P0, PT, PT, PT, PT, 0x8, 0x0 ;  /* 0x000000000000781c */ /* 0x000fe40003f0e170 */
[----:B--2---:R-:W-:-:S13]  /*2470*/  FSETP.GT.FTZ.AND P1, PT, R13, R8, PT ;  /* 0x000000080d00720b */ /* 0x004fda0003f34000 */
[----:B------:R-:W-:Y:S05]  /*2480*/  @P1 BRA `(.L_x_8799) ;  /* 0x0000005000001947 */ /* 0x000fea0003800000 */
[----:B------:R-:W-:Y:S02]  /*2490*/  IMAD.MOV.U32 R9, RZ, RZ, R8 ;  /* 0x000000ffff097224 */ /* 0x000fe400078e0008 */
[----:B------:R-:W-:-:S03]  /*24a0*/  IMAD.MOV.U32 R10, RZ, RZ, R3 ;  /* 0x000000ffff0a7224 */ /* 0x000fc600078e0003 */
[----:B------:R-:W-:-:S04]  /*24b0*/  FSETP.NEU.FTZ.AND P1, PT, R9, R13, PT ;  /* 0x0000000d0900720b */ /* 0x000fc80003f3d000 */
[----:B------:R-:W-:-:S13]  /*24c0*/  ISETP.LT.AND P1, PT, R12, R3, !P1 ;  /* 0x000000030c00720c */ /* 0x000fda0004f21270 */
[----:B------:R-:W-:Y:S05]  /*24d0*/  @!P1 BRA `(.L_x_8800) ;  /* 0x0000002000009947 */ /* 0x000fea0003800000 */
.L_x_8799:
[----:B------:R-:W-:Y:S02]  /*24e0*/  IMAD.MOV.U32 R10, RZ, RZ, R12 ;  /* 0x000000ffff0a7224 */ /* 0x000fe400078e000c */
[----:B------:R-:W-:Y:S02]  /*24f0*/  IMAD.MOV.U32 R9, RZ, RZ, R13 ;  /* 0x000000ffff097224 */ /* 0x000fe400078e000d */
.L_x_8800:
[----:B------:R-:W-:Y:S05]  /*2500*/  BSYNC B4 ;  /* 0x0000000000047941 */ /* 0x000fea0003800000 */
.L_x_8798:
        /* <DEDUP_REMOVED lines=9> */
.L_x_8802:
[----:B------:R-:W-:Y:S02]  /*25a0*/  IMAD.MOV.U32 R13, RZ, RZ, R10 ;  /* 0x000000ffff0d7224 */ /* 0x000fe400078e000a */
[----:B------:R-:W-:Y:S02]  /*25b0*/  IMAD.MOV.U32 R11, RZ, RZ, R9 ;  /* 0x000000ffff0b7224 */ /* 0x000fe400078e0009 */
.L_x_8803:
[----:B------:R-:W-:Y:S05]  /*25c0*/  BSYNC B4 ;  /* 0x0000000000047941 */ /* 0x000fea0003800000 */
.L_x_8801:
        /* <DEDUP_REMOVED lines=8> */
.L_x_8805:
[----:B------:R-:W-:Y:S02]  /*2650*/  IMAD.MOV.U32 R10, RZ, RZ, R13 ;  /* 0x000000ffff0a7224 */ /* 0x000fe400078e000d */
[----:B------:R-:W-:Y:S02]  /*2660*/  IMAD.MOV.U32 R8, RZ, RZ, R11 ;  /* 0x000000ffff087224 */ /* 0x000fe400078e000b */
.L_x_8806:
[----:B------:R-:W-:Y:S05]  /*2670*/  BSYNC B4 ;  /* 0x0000000000047941 */ /* 0x000fea0003800000 */
.L_x_8804:
        /* <DEDUP_REMOVED lines=9> */
.L_x_8808:
[----:B------:R-:W-:Y:S02]  /*2710*/  IMAD.MOV.U32 R11, RZ, RZ, R10 ;  /* 0x000000ffff0b7224 */ /* 0x000fe400078e000a */
[----:B------:R-:W-:Y:S02]  /*2720*/  IMAD.MOV.U32 R9, RZ, RZ, R8 ;  /* 0x000000ffff097224 */ /* 0x000fe400078e0008 */
.L_x_8809:
[----:B------:R-:W-:Y:S05]  /*2730*/  BSYNC B4 ;  /* 0x0000000000047941 */ /* 0x000fea0003800000 */
.L_x_8807:
[----:B------:R-:W-:-:S05]  /*2740*/  IADD3 R3, R3, 0x400, RZ ;  /* 0x0000040003037810 */ /* 0x000fca0007ffe0ff */
[----:B------:R-:W-:-:S04]  /*2750*/  IMAD R4, R2, c[0x0][0x188], R3 ;  /* 0x0000620002047a24 */ /* 0x000fc800078e0203 */
[----:B------:R-:W-:-:S05]  /*2760*/  IMAD.WIDE R4, R4, R7, c[0x0][0x160] ;  /* 0x0000580004047625 */ /* 0x000fca00078e0207 */
[----:B------:R-:W2:Y:S01]  /*2770*/  LDG.E R7, [R4.64] ;  /* 0x0000002404077981 */ /* 0x000ea2000c1e1900 */
[----:B------:R-:W-:Y:S01]  /*2780*/  BSSY B4, `(.L_x_8810) ;  /* 0x000000b000047945 */ /* 0x000fe20003800000 */
[----:B------:R-:W-:Y:S02]  /*2790*/  IADD3 R0, R0, -0x4, RZ ;  /* 0xfffffffc00007810 */ /* 0x000fe40007ffe0ff */
[----:B--2---:R-:W-:-:S13]  /*27a0*/  FSETP.GT.FTZ.AND P1, PT, R9, R7, PT ;  /* 0x000000070900720b */ /* 0x004fda0003f34000 */
[----:B------:R-:W-:Y:S05]  /*27b0*/  @P1 BRA `(.L_x_8811) ;  /* 0x0000005000001947 */ /* 0x000fea0003800000 */
[----:B------:R-:W-:Y:S02]  /*27c0*/  IMAD.MOV.U32 R8, RZ, RZ, R7 ;  /* 0x000000ffff087224 */ /* 0x000fe400078e0007 */
[----:B------:R-:W-:-:S03]  /*27d0*/  IMAD.MOV.U32 R10, RZ, RZ, R3 ;  /* 0x000000ffff0a7224 */ /* 0x000fc600078e0003 */
[----:B------:R-:W-:-:S04]  /*27e0*/  FSETP.NEU.FTZ.AND P1, PT, R8, R9, PT ;  /* 0x000000090800720b */ /* 0x000fc80003f3d000 */
[----:B------:R-:W-:-:S13]  /*27f0*/  ISETP.LT.AND P1, PT, R11, R3, !P1 ;  /* 0x000000030b00720c */ /* 0x000fda0004f21270 */
[----:B------:R-:W-:Y:S05]  /*2800*/  @!P1 BRA `(.L_x_8812) ;  /* 0x0000002000009947 */ /* 0x000fea0003800000 */
.L_x_8811:
[----:B------:R-:W-:Y:S02]  /*2810*/  IMAD.MOV.U32 R10, RZ, RZ, R11 ;  /* 0x000000ffff0a7224 */ /* 0x000fe400078e000b */
[----:B------:R-:W-:Y:S02]  /*2820*/  IMAD.MOV.U32 R8, RZ, RZ, R9 ;  /* 0x000000ffff087224 */ /* 0x000fe400078e0009 */
.L_x_8812:
[----:B------:R-:W-:Y:S05]  /*2830*/  BSYNC B4 ;  /* 0x0000000000047941 */ /* 0x000fea0003800000 */
.L_x_8810:
        /* <DEDUP_REMOVED lines=9> */
.L_x_8814:
[----:B------:R-:W-:Y:S02]  /*28d0*/  IMAD.MOV.U32 R11, RZ, RZ, R10 ;  /* 0x000000ffff0b7224 */ /* 0x000fe400078e000a */
[----:B------:R-:W-:Y:S02]  /*28e0*/  IMAD.MOV.U32 R9, RZ, RZ, R8 ;  /* 0x000000ffff097224 */ /* 0x000fe400078e0008 */
.L_x_8815:
[----:B------:R-:W-:Y:S05]  /*28f0*/  BSYNC B4 ;  /* 0x0000000000047941 */ /* 0x000fea0003800000 */
.L_x_8813:
        /* <DEDUP_REMOVED lines=8> */
.L_x_8817:
[----:B------:R-:W-:Y:S02]  /*2980*/  IMAD.MOV.U32 R8, RZ, RZ, R11 ;  /* 0x000000ffff087224 */ /* 0x000fe400078e000b */
[----:B------:R-:W-:Y:S02]  /*2990*/  IMAD.MOV.U32 R7, RZ, RZ, R9 ;  /* 0x000000ffff077224 */ /* 0x000fe400078e0009 */
.L_x_8818:
[----:B------:R-:W-:Y:S05]  /*29a0*/  BSYNC B4 ;  /* 0x0000000000047941 */ /* 0x000fea0003800000 */
.L_x_8816:
        /* <DEDUP_REMOVED lines=8> */
.L_x_8820:
[----:B------:R-:W-:Y:S02]  /*2a30*/  IMAD.MOV.U32 R12, RZ, RZ, R8 ;  /* 0x000000ffff0c7224 */ /* 0x000fe400078e0008 */
[----:B------:R-:W-:Y:S02]  /*2a40*/  IMAD.MOV.U32 R13, RZ, RZ, R7 ;  /* 0x000000ffff0d7224 */ /* 0x000fe400078e0007 */
.L_x_8821:
[----:B------:R-:W-:Y:S05]  /*2a50*/  BSYNC B4 ;  /* 0x0000000000047941 */ /* 0x000fea0003800000 */
.L_x_8819:
[----:B------:R-:W-:Y:S02]  /*2a60*/  IADD3 R3, R3, 0x400, RZ ;  /* 0x0000040003037810 */ /* 0x000fe40007ffe0ff */
[----:B------:R-:W-:Y:S02]  /*2a70*/  IADD3 R0, R0, -0x4, RZ ;  /* 0xfffffffc00007810 */ /* 0x000fe40007ffe0ff */
.L_x_8797:
[----:B------:R-:W-:Y:S05]  /*2a80*/  BSYNC B3 ;  /* 0x0000000000037941 */ /* 0x000fea0003800000 */
.L_x_8796:
[----:B------:R-:W-:-:S13]  /*2a90*/  ISETP.NE.OR P0, PT, R0, RZ, P0 ;  /* 0x000000ff0000720c */ /* 0x000fda0000705670 */
[----:B------:R-:W-:Y:S01]  /*2aa0*/  @!P0 BREAK B0 ;  /* 0x0000000000008942 */ /* 0x000fe20003800000 */
[----:B------:R-:W-:Y:S05]  /*2ab0*/  @!P0 BRA `(.L_x_8742) ;  /* 0x0000035000008947 */ /* 0x000fea0003800000 */
.L_x_8744:
[----:B0-----:R-:W-:Y:S05]  /*2ac0*/  BSYNC B0 ;  /* 0x0000000000007941 */ /* 0x001fea0003800000 */
.L_x_8743:
        /* <DEDUP_REMOVED lines=11> */
.L_x_8823:
[----:B------:R-:W-:Y:S02]  /*2b80*/  IMAD.MOV.U32 R9, RZ, RZ, R12 ;  /* 0x000000ffff097224 */ /* 0x000fe400078e000c */
[----:B------:R-:W-:Y:S02]  /*2b90*/  IMAD.MOV.U32 R8, RZ, RZ, R13 ;  /* 0x000000ffff087224 */ /* 0x000fe400078e000d */
.L_x_8824:
[----:B------:R-:W-:Y:S05]  /*2ba0*/  BSYNC B0 ;  /* 0x0000000000007941 */ /* 0x000fea0003800000 */
.L_x_8822:
        /* <DEDUP_REMOVED lines=9> */
.L_x_8826:
[----:B------:R-:W-:Y:S02]  /*2c40*/  IMAD.MOV.U32 R12, RZ, RZ, R9 ;  /* 0x000000ffff0c7224 */ /* 0x000fe400078e0009 */
[----:B------:R-:W-:Y:S02]  /*2c50*/  IMAD.MOV.U32 R10, RZ, RZ, R8 ;  /* 0x000000ffff0a7224 */ /* 0x000fe400078e0008 */
.L_x_8827:
[----:B------:R-:W-:Y:S05]  /*2c60*/  BSYNC B0 ;  /* 0x0000000000007941 */ /* 0x000fea0003800000 */
.L_x_8825:
        /* <DEDUP_REMOVED lines=8> */
.L_x_8829:
[----:B------:R-:W-:Y:S02]  /*2cf0*/  IMAD.MOV.U32 R9, RZ, RZ, R12 ;  /* 0x000000ffff097224 */ /* 0x000fe400078e000c */
[----:B------:R-:W-:Y:S02]  /*2d00*/  IMAD.MOV.U32 R7, RZ, RZ, R10 ;  /* 0x000000ffff077224 */ /* 0x000fe400078e000a */
.L_x_8830:
[----:B------:R-:W-:Y:S05]  /*2d10*/  BSYNC B0 ;  /* 0x0000000000007941 */ /* 0x000fea0003800000 */
.L_x_8828:
        /* <DEDUP_REMOVED lines=8> */
.L_x_8832:
[----:B------:R-:W-:Y:S02]  /*2da0*/  IMAD.MOV.U32 R12, RZ, RZ, R9 ;  /* 0x000000ffff0c7224 */ /* 0x000fe400078e0009 */
[----:B------:R-:W-:Y:S02]  /*2db0*/  IMAD.MOV.U32 R13, RZ, RZ, R7 ;  /* 0x000000ffff0d7224 */ /* 0x000fe400078e0007 */
.L_x_8833:
[----:B------:R-:W-:Y:S05]  /*2dc0*/  BSYNC B0 ;  /* 0x0000000000007941 */ /* 0x000fea0003800000 */
.L_x_8831:
[----:B------:R-:W-:Y:S02]  /*2dd0*/  IADD3 R0, R0, -0x4, RZ ;  /* 0xfffffffc00007810 */ /* 0x000fe40007ffe0ff */
[----:B------:R-:W-:Y:S02]  /*2de0*/  IADD3 R3, R3, 0x400, RZ ;  /* 0x0000040003037810 */ /* 0x000fe40007ffe0ff */
[----:B------:R-:W-:-:S13]  /*2df0*/  ISETP.NE.AND P0, PT, R0, RZ, PT ;  /* 0x000000ff0000720c */ /* 0x000fda0003f05270 */
[----:B------:R-:W-:Y:S05]  /*2e00*/  @P0 BRA `(.L_x_8743) ;  /* 0xfffffcc000000947 */ /* 0x000fea000383ffff */
.L_x_8742:
[----:B------:R-:W-:Y:S05]  /*2e10*/  BSYNC B1 ;  /* 0x0000000000017941 */ /* 0x000fea0003800000 */
.L_x_8741:
[----:B------:R-:W-:-:S04]  /*2e20*/  LEA.HI R7, R6, 0x1, RZ, 0x18 ;  /* 0x0000000106077811 */ /* 0x000fc800078fc0ff */
[----:B------:R-:W-:-:S13]  /*2e30*/  LOP3.LUT P0, RZ, R7, 0x3, RZ, 0xc0, !PT ;  /* 0x0000000307ff7812 */ /* 0x000fda000780c0ff */
[----:B------:R-:W-:Y:S05]  /*2e40*/  @!P0 BRA `(.L_x_8724) ;  /* 0x000002c000008947 */ /* 0x000fea0003800000 */
        /* <DEDUP_REMOVED lines=11> */
.L_x_8835:
[----:B------:R-:W-:Y:S02]  /*2f00*/  IMAD.MOV.U32 R6, RZ, RZ, R12 ;  /* 0x000000ffff067224 */ /* 0x000fe400078e000c */
[----:B------:R-:W-:Y:S02]  /*2f10*/  IMAD.MOV.U32 R0, RZ, RZ, R13 ;  /* 0x000000ffff007224 */ /* 0x000fe400078e000d */
.L_x_8836:
[----:B------:R-:W-:Y:S05]  /*2f20*/  BSYNC B0 ;  /* 0x0000000000007941 */ /* 0x000fea0003800000 */
.L_x_8834:
[----:B------:R-:W0:Y:S01]  /*2f30*/  S2R R16, SR_TID.X ;  /* 0x0000000000107919 */ /* 0x000e220000002100 */
[----:B------:R-:W-:Y:S01]  /*2f40*/  LOP3.LUT R8, R7, 0x3, RZ, 0xc0, !PT ;  /* 0x0000000307087812 */ /* 0x000fe200078ec0ff */
[----:B------:R-:W-:Y:S02]  /*2f50*/  IMAD.MOV.U32 R12, RZ, RZ, R6 ;  /* 0x000000ffff0c7224 */ /* 0x000fe400078e0006 */
[----:B------:R-:W-:Y:S01]  /*2f60*/  IMAD.MOV.U32 R13, RZ, RZ, R0 ;  /* 0x000000ffff0d7224 */ /* 0x000fe200078e0000 */
[----:B------:R-:W-:-:S13]  /*2f70*/  ISETP.NE.AND P0, PT, R8, 0x1, PT ;  /* 0x000000010800780c */ /* 0x000fda0003f05270 */
[----:B------:R-:W-:Y:S05]  /*2f80*/  @!P0 BRA `(.L_x_8724) ;  /* 0x0000018000008947 */ /* 0x000fea0003800000 */
        /* <DEDUP_REMOVED lines=8> */
.L_x_8838:
[----:B------:R-:W-:Y:S02]  /*3010*/  IMAD.MOV.U32 R9, RZ, RZ, R6 ;  /* 0x000000ffff097224 */ /* 0x000fe400078e0006 */
[----:B------:R-:W-:Y:S02]  /*3020*/  IMAD.MOV.U32 R7, RZ, RZ, R0 ;  /* 0x000000ffff077224 */ /* 0x000fe400078e0000 */
.L_x_8839:
[----:B------:R-:W-:Y:S05]  /*3030*/  BSYNC B0 ;  /* 0x0000000000007941 */ /* 0x000fea0003800000 */
.L_x_8837:
[----:B------:R-:W-:Y:S01]  /*3040*/  ISETP.NE.AND P0, PT, R8, 0x2, PT ;  /* 0x000000020800780c */ /* 0x000fe20003f05270 */
[----:B------:R-:W-:Y:S02]  /*3050*/  IMAD.MOV.U32 R12, RZ, RZ, R9 ;  /* 0x000000ffff0c7224 */ /* 0x000fe400078e0009 */
[----:B------:R-:W-:-:S10]  /*3060*/  IMAD.MOV.U32 R13, RZ, RZ, R7 ;  /* 0x000000ffff0d7224 */ /* 0x000fd400078e0007 */
[----:B------:R-:W-:Y:S05]  /*3070*/  @!P0 BRA `(.L_x_8724) ;  /* 0x0000009000008947 */ /* 0x000fea0003800000 */
[----:B------:R-:W2:Y:S02]  /*3080*/  LDG.E R13, [R4.64+0x800] ;  /* 0x00080024040d7981 */ /* 0x000ea4000c1e1900 */
[----:B--2---:R-:W-:-:S13]  /*3090*/  FSETP.GT.FTZ.AND P0, PT, R7, R13, PT ;  /* 0x0000000d0700720b */ /* 0x004fda0003f14000 */
[----:B------:R-:W-:Y:S05]  /*30a0*/  @P0 BRA `(.L_x_8840) ;  /* 0x0000004000000947 */ /* 0x000fea0003800000 */
[----:B------:R-:W-:Y:S02]  /*30b0*/  IADD3 R12, R3, 0x200, RZ ;  /* 0x00000200030c7810 */ /* 0x000fe40007ffe0ff */
[----:B------:R-:W-:-:S04]  /*30c0*/  FSETP.NEU.FTZ.AND P0, PT, R13, R7, PT ;  /* 0x000000070d00720b */ /* 0x000fc80003f1d000 */
[----:B------:R-:W-:-:S13]  /*30d0*/  ISETP.LT.AND P0, PT, R9, R12, !P0 ;  /* 0x0000000c0900720c */ /* 0x000fda0004701270 */
[----:B------:R-:W-:Y:S05]  /*30e0*/  @!P0 BRA `(.L_x_8724) ;  /* 0x0000002000008947 */ /* 0x000fea0003800000 */
.L_x_8840:
[----:B------:R-:W-:Y:S02]  /*30f0*/  IMAD.MOV.U32 R12, RZ, RZ, R9 ;  /* 0x000000ffff0c7224 */ /* 0x000fe400078e0009 */
[----:B------:R-:W-:Y:S02]  /*3100*/  IMAD.MOV.U32 R13, RZ, RZ, R7 ;  /* 0x000000ffff0d7224 */ /* 0x000fe400078e0007 */
.L_x_8724:
[----:B------:R-:W-:Y:S05]  /*3110*/  BSYNC B2 ;  /* 0x0000000000027941 */ /* 0x000fea0003800000 */
.L_x_8723:
[----:B------:R-:W-:Y:S01]  /*3120*/  WARPSYNC 0xffffffff ;  /* 0xffffffff00007948 */ /* 0x000fe20003800000 */
[----:B------:R-:W1:Y:S01]  /*3130*/  SHFL.DOWN PT, R0, R13, 0x1, 0x1f ;  /* 0x08201f000d007f89 */ /* 0x000e6200000e0000 */
[----:B0-----:R-:W-:Y:S01]  /*3140*/  ISETP.NE.AND P2, PT, R16, RZ, PT ;  /* 0x000000ff1000720c */ /* 0x001fe20003f45270 */
[----:B------:R-:W-:Y:S02]  /*3150*/  BSSY B0, `(.L_x_8841) ;  /* 0x000005e000007945 */ /* 0x000fe40003800000 */
[----:B------:R-:W0:Y:S01]  /*3160*/  SHFL.DOWN PT, R3, R12, 0x1, 0x1f ;  /* 0x08201f000c037f89 */ /* 0x000e2200000e0000 */
[CC--:B-1----:R-:W-:Y:S02]  /*3170*/  FSETP.NEU.FTZ.AND P0, PT, R13.reuse, R0.reuse, PT ;  /* 0x000000000d00720b */ /* 0x0c2fe40003f1d000 */
[----:B------:R-:W-:Y:S02]  /*3180*/  FSETP.GEU.FTZ.AND P1, PT, R13, R0, PT ;  /* 0x000000000d00720b */ /* 0x000fe40003f3e000 */
[----:B0-----:R-:W-:-:S04]  /*3190*/  ISETP.GE.OR P0, PT, R3, R12, P0 ;  /* 0x0000000c0300720c */ /* 0x001fc80000706670 */
[----:B------:R-:W-:-:S04]  /*31a0*/  PLOP3.LUT P0, PT, P1, P0, PT, 0x80, 0x0 ;  /* 0x000000000000781c */ /* 0x000fc80000f01070 */
[----:B------:R-:W-:-:S13]  /*31b0*/  ISETP.GT.OR P0, PT, R17, 0x1e, P0 ;  /* 0x0000001e1100780c */ /* 0x000fda0000704670 */
[----:B------:R-:W-:Y:S02]  /*31c0*/  @!P0 IMAD.MOV.U32 R13, RZ, RZ, R0 ;  /* 0x000000ffff0d8224 */ /* 0x000fe400078e0000 */
[----:B------:R-:W-:-:S03]  /*31d0*/  @!P0 IMAD.MOV.U32 R12, RZ, RZ, R3 ;  /* 0x000000ffff0c8224 */ /* 0x000fc600078e0003 */
[----:B------:R-:W0:Y:S04]  /*31e0*/  SHFL.DOWN PT, R0, R13, 0x2, 0x1f ;  /* 0x08401f000d007f89 */ /* 0x000e2800000e0000 */
[----:B------:R-:W1:Y:S01]  /*31f0*/  SHFL.DOWN PT, R3, R12, 0x2, 0x1f ;  /* 0x08401f000c037f89 */ /* 0x000e6200000e0000 */
[CC--:B0-----:R-:W-:Y:S02]  /*3200*/  FSETP.NEU.FTZ.AND P0, PT, R13.reuse, R0.reuse, PT ;  /* 0x000000000d00720b */ /* 0x0c1fe40003f1d000 */
[----:B------:R-:W-:Y:S02]  /*3210*/  FSETP.GEU.FTZ.AND P1, PT, R13, R0, PT ;  /* 0x000000000d00720b */ /* 0x000fe40003f3e000 */
[----:B-1----:R-:W-:-:S04]  /*3220*/  ISETP.GE.OR P0, PT, R3, R12, P0 ;  /* 0x0000000c0300720c */ /* 0x002fc80000706670 */
        /* <DEDUP_REMOVED lines=27> */
[----:B------:R-:W-:Y:S02]  /*33e0*/  PLOP3.LUT P0, PT, P1, P0, PT, 0x80, 0x0 ;  /* 0x000000000000781c */ /* 0x000fe40000f01070 */
[C---:B------:R-:W-:Y:S02]  /*33f0*/  ISETP.NE.AND P1, PT, R17.reuse, RZ, PT ;  /* 0x000000ff1100720c */ /* 0x040fe40003f25270 */
[----:B------:R-:W-:-:S13]  /*3400*/  ISETP.GT.OR P0, PT, R17, 0xf, P0 ;  /* 0x0000000f1100780c */ /* 0x000fda0000704670 */
[----:B------:R-:W-:Y:S02]  /*3410*/  @!P0 IMAD.MOV.U32 R12, RZ, RZ, R3 ;  /* 0x000000ffff0c8224 */ /* 0x000fe400078e0003 */
[----:B------:R-:W-:-:S05]  /*3420*/  @!P0 IMAD.MOV.U32 R13, RZ, RZ, R0 ;  /* 0x000000ffff0d8224 */ /* 0x000fca00078e0000 */
[----:B------:R0:W-:Y:S04]  /*3430*/  @!P1 STS.64 [R23.X8+0x8], R12 ;  /* 0x0000080c17009388 */ /* 0x0001e80000008a00 */
[----:B------:R-:W-:Y:S06]  /*3440*/  BAR.SYNC.DEFER_BLOCKING 0x0 ;  /* 0x0000000000007b1d */ /* 0x000fec0000010000 */
[----:B------:R-:W-:Y:S05]  /*3450*/  @P2 BRA `(.L_x_8842) ;  /* 0x000002d000002947 */ /* 0x000fea0003800000 */
[----:B------:R-:W1:Y:S04]  /*3460*/  LDS.128 R8, [0x10] ;  /* 0x00001000ff087984 */ /* 0x000e680000000c00 */
[----:B------:R-:W2:Y:S01]  /*3470*/  LDS.128 R4, [0x20] ;  /* 0x00002000ff047984 */ /* 0x000ea20000000c00 */
[----:B-1----:R-:W-:-:S02]  /*3480*/  FSETP.NEU.FTZ.AND P1, PT, R13, R9, PT ;  /* 0x000000090d00720b */ /* 0x002fc40003f3d000 */
[----:B------:R-:W-:Y:S02]  /*3490*/  FSETP.GT.FTZ.AND P0, PT, R9, R13, PT ;  /* 0x0000000d0900720b */ /* 0x000fe40003f14000 */
[----:B------:R-:W-:-:S04]  /*34a0*/  ISETP.LT.AND P1, PT, R8, R12, !P1 ;  /* 0x0000000c0800720c */ /* 0x000fc80004f21270 */
[----:B------:R-:W-:-:S13]  /*34b0*/  PLOP3.LUT P0, PT, P0, P1, PT, 0x2, 0x0 ;  /* 0x000000000000781c */ /* 0x000fda0000702072 */
[----:B0-----:R-:W-:Y:S02]  /*34c0*/  @!P0 IMAD.MOV.U32 R13, RZ, RZ, R9 ;  /* 0x000000ffff0d8224 */ /* 0x001fe400078e0009 */
[----:B------:R-:W-:-:S03]  /*34d0*/  @!P0 IMAD.MOV.U32 R12, RZ, RZ, R8 ;  /* 0x000000ffff0c8224 */ /* 0x000fc600078e0008 */
[----:B------:R-:W-:Y:S02]  /*34e0*/  FSETP.NEU.FTZ.AND P1, PT, R13, R11, PT ;  /* 0x0000000b0d00720b */ /* 0x000fe40003f3d000 */
[----:B------:R-:W-:Y:S02]  /*34f0*/  FSETP.GT.FTZ.AND P0, PT, R11, R13, PT ;  /* 0x0000000d0b00720b */ /* 0x000fe40003f14000 */
[----:B------:R-:W-:-:S04]  /*3500*/  ISETP.LT.AND P1, PT, R10, R12, !P1 ;  /* 0x0000000c0a00720c */ /* 0x000fc80004f21270 */
[----:B------:R-:W-:-:S13]  /*3510*/  PLOP3.LUT P0, PT, P0, P1, PT, 0x2, 0x0 ;  /* 0x000000000000781c */ /* 0x000fda0000702072 */
[----:B------:R-:W-:Y:S02]  /*3520*/  @!P0 IMAD.MOV.U32 R13, RZ, RZ, R11 ;  /* 0x000000ffff0d8224 */ /* 0x000fe400078e000b */
[----:B------:R-:W-:Y:S02]  /*3530*/  @!P0 IMAD.MOV.U32 R12, RZ, RZ, R10 ;  /* 0x000000ffff0c8224 */ /* 0x000fe400078e000a */
[----:B------:R-:W0:Y:S01]  /*3540*/  LDS.128 R8, [0x30] ;  /* 0x00003000ff087984 */ /* 0x000e220000000c00 */
[----:B--2---:R-:W-:Y:S02]  /*3550*/  FSETP.NEU.FTZ.AND P1, PT, R13, R5, PT ;  /* 0x000000050d00720b */ /* 0x004fe40003f3d000 */
[----:B------:R-:W-:Y:S02]  /*3560*/  FSETP.GT.FTZ.AND P0, PT, R5, R13, PT ;  /* 0x0000000d0500720b */ /* 0x000fe40003f14000 */
[----:B------:R-:W-:-:S04]  /*3570*/  ISETP.LT.AND P1, PT, R4, R12, !P1 ;  /* 0x0000000c0400720c */ /* 0x000fc80004f21270 */
[----:B------:R-:W-:-:S13]  /*3580*/  PLOP3.LUT P0, PT, P0, P1, PT, 0x2, 0x0 ;  /* 0x000000000000781c */ /* 0x000fda0000702072 */
[----:B------:R-:W-:Y:S02]  /*3590*/  @!P0 IMAD.MOV.U32 R13, RZ, RZ, R5 ;  /* 0x000000ffff0d8224 */ /* 0x000fe400078e0005 */
[----:B------:R-:W-:Y:S02]  /*35a0*/  @!P0 IMAD.MOV.U32 R12, RZ, RZ, R4 ;  /* 0x000000ffff0c8224 */ /* 0x000fe400078e0004 */
[----:B------:R-:W1:Y:S01]  /*35b0*/  LDS.64 R4, [0x40] ;  /* 0x00004000ff047984 */ /* 0x000e620000000a00 */
[----:B------:R-:W-:Y:S02]  /*35c0*/  FSETP.NEU.FTZ.AND P1, PT, R13, R7, PT ;  /* 0x000000070d00720b */ /* 0x000fe40003f3d000 */
[----:B------:R-:W-:Y:S02]  /*35d0*/  FSETP.GT.FTZ.AND P0, PT, R7, R13, PT ;  /* 0x0000000d0700720b */ /* 0x000fe40003f14000 */
[----:B------:R-:W-:-:S04]  /*35e0*/  ISETP.LT.AND P1, PT, R6, R12, !P1 ;  /* 0x0000000c0600720c */ /* 0x000fc80004f21270 */
[----:B------:R-:W-:-:S13]  /*35f0*/  PLOP3.LUT P0, PT, P0, P1, PT, 0x2, 0x0 ;  /* 0x000000000000781c */ /* 0x000fda0000702072 */
[----:B------:R-:W-:Y:S02]  /*3600*/  @!P0 IMAD.MOV.U32 R13, RZ, RZ, R7 ;  /* 0x000000ffff0d8224 */ /* 0x000fe400078e0007 */
[----:B------:R-:W-:-:S03]  /*3610*/  @!P0 IMAD.MOV.U32 R12, RZ, RZ, R6 ;  /* 0x000000ffff0c8224 */ /* 0x000fc600078e0006 */
[----:B0-----:R-:W-:Y:S02]  /*3620*/  FSETP.NEU.FTZ.AND P1, PT, R13, R9, PT ;  /* 0x000000090d00720b */ /* 0x001fe40003f3d000 */
[----:B------:R-:W-:Y:S02]  /*3630*/  FSETP.GT.FTZ.AND P0, PT, R9, R13, PT ;  /* 0x0000000d0900720b */ /* 0x000fe40003f14000 */
[----:B------:R-:W-:-:S04]  /*3640*/  ISETP.LT.AND P1, PT, R8, R12, !P1 ;  /* 0x0000000c0800720c */ /* 0x000fc80004f21270 */
[----:B------:R-:W-:-:S13]  /*3650*/  PLOP3.LUT P0, PT, P0, P1, PT, 0x2, 0x0 ;  /* 0x000000000000781c */ /* 0x000fda0000702072 */
[----:B------:R-:W-:Y:S02]  /*3660*/  @!P0 IMAD.MOV.U32 R13, RZ, RZ, R9 ;  /* 0x000000ffff0d8224 */ /* 0x000fe400078e0009 */
[----:B------:R-:W-:-:S03]  /*3670*/  @!P0 IMAD.MOV.U32 R12, RZ, RZ, R8 ;  /* 0x000000ffff0c8224 */ /* 0x000fc600078e0008 */
[----:B------:R-:W-:Y:S02]  /*3680*/  FSETP.NEU.FTZ.AND P1, PT, R13, R11, PT ;  /* 0x0000000b0d00720b */ /* 0x000fe40003f3d000 */
[----:B------:R-:W-:Y:S02]  /*3690*/  FSETP.GT.FTZ.AND P0, PT, R11, R13, PT ;  /* 0x0000000d0b00720b */ /* 0x000fe40003f14000 */
[----:B------:R-:W-:-:S04]  /*36a0*/  ISETP.LT.AND P1, PT, R10, R12, !P1 ;  /* 0x0000000c0a00720c */ /* 0x000fc80004f21270 */
[----:B------:R-:W-:-:S13]  /*36b0*/  PLOP3.LUT P0, PT, P0, P1, PT, 0x2, 0x0 ;  /* 0x000000000000781c */ /* 0x000fda0000702072 */
[----:B------:R-:W-:Y:S02]  /*36c0*/  @!P0 IMAD.MOV.U32 R13, RZ, RZ, R11 ;  /* 0x000000ffff0d8224 */ /* 0x000fe400078e000b */
[----:B------:R-:W-:-:S03]  /*36d0*/  @!P0 IMAD.MOV.U32 R12, RZ, RZ, R10 ;  /* 0x000000ffff0c8224 */ /* 0x000fc600078e000a */
[----:B-1----:R-:W-:Y:S02]  /*36e0*/  FSETP.NEU.FTZ.AND P1, PT, R13, R5, PT ;  /* 0x000000050d00720b */ /* 0x002fe40003f3d000 */
[----:B------:R-:W-:Y:S02]  /*36f0*/  FSETP.GT.FTZ.AND P0, PT, R5, R13, PT ;  /* 0x0000000d0500720b */ /* 0x000fe40003f14000 */
[----:B------:R-:W-:-:S04]  /*3700*/  ISETP.LT.AND P1, PT, R4, R12, !P1 ;  /* 0x0000000c0400720c */ /* 0x000fc80004f21270 */
[----:B------:R-:W-:-:S13]  /*3710*/  PLOP3.LUT P0, PT, P0, P1, PT, 0x2, 0x0 ;  /* 0x000000000000781c */ /* 0x000fda0000702072 */
[----:B------:R-:W-:Y:S02]  /*3720*/  @!P0 IMAD.MOV.U32 R12, RZ, RZ, R4 ;  /* 0x000000ffff0c8224 */ /* 0x000fe400078e0004 */
.L_x_8842:
[----:B------:R-:W-:Y:S05]  /*3730*/  BSYNC B0 ;  /* 0x0000000000007941 */ /* 0x000fea0003800000 */
.L_x_8841:
[----:B------:R-:W-:Y:S05]  /*3740*/  @P2 BRA `(.L_x_8843) ;  /* 0x0000033000002947 */ /* 0x000fea0003800000 */
[----:B------:R-:W-:Y:S02]  /*3750*/  IMAD.MOV.U32 R7, RZ, RZ, 0x4 ;  /* 0x00000004ff077424 */ /* 0x000fe400078e00ff */
[----:B------:R-:W-:-:S04]  /*3760*/  IMAD R28, R2, c[0x0][0x188], R12 ;  /* 0x00006200021c7a24 */ /* 0x000fc800078e020c */
[----:B------:R-:W-:-:S05]  /*3770*/  IMAD.WIDE R28, R28, R7, c[0x0][0x160] ;  /* 0x000058001c1c7625 */ /* 0x000fca00078e0207 */
[----:B------:R-:W2:Y:S01]  /*3780*/  LDG.E R3, [R28.64] ;  /* 0x000000241c037981 */ /* 0x000ea2000c1e1900 */
[----:B------:R-:W-:Y:S01]  /*3790*/  ISETP.GE.AND P0, PT, R12, c[0x0][0x190], PT ;  /* 0x000064000c007a0c */ /* 0x000fe20003f06270 */
[----:B------:R-:W-:Y:S01]  /*37a0*/  IMAD.IADD R8, R22, 0x1, R19 ;  /* 0x0000000116087824 */ /* 0x000fe200078e0213 */
[----:B------:R-:W-:Y:S01]  /*37b0*/  PRMT R0, R24, 0x9910, RZ ;  /* 0x0000991018007816 */ /* 0x000fe200000000ff */
[----:B------:R-:W-:Y:S01]  /*37c0*/  IMAD.MOV.U32 R9, RZ, RZ, 0x8 ;  /* 0x00000008ff097424 */ /* 0x000fe200078e00ff */
[----:B------:R-:W-:Y:S01]  /*37d0*/  ISETP.LT.AND P0, PT, R12, c[0x0][0x194], P0 ;  /* 0x000065000c007a0c */ /* 0x000fe20000701270 */
[----:B------:R-:W-:Y:S01]  /*37e0*/  IMAD.WIDE R6, R8, R7, c[0x0][0x170] ;  /* 0x00005c0008067625 */ /* 0x000fe200078e0207 */
[----:B------:R-:W-:Y:S01]  /*37f0*/  IADD3 R4, R12, -c[0x0][0x190], RZ ;  /* 0x800064000c047a10 */ /* 0x000fe20007ffe0ff */
[----:B------:R-:W-:Y:S01]  /*3800*/  BSSY B6, `(.L_x_8844) ;  /* 0x000001c000067945 */ /* 0x000fe20003800000 */
[----:B------:R-:W-:Y:S01]  /*3810*/  ISETP.NE.AND P0, PT, R0, RZ, P0 ;  /* 0x000000ff0000720c */ /* 0x000fe20000705270 */
[----:B------:R-:W-:-:S03]  /*3820*/  IMAD.WIDE R8, R8, R9, c[0x0][0x178] ;  /* 0x00005e0008087625 */ /* 0x000fc600078e0209 */
[----:B------:R-:W-:-:S04]  /*3830*/  SEL R4, R4, c[0x0][0x188], P0 ;  /* 0x0000620004047a07 */ /* 0x000fc80000000000 */
[----:B------:R-:W-:Y:S02]  /*3840*/  SHF.R.S32.HI R5, RZ, 0x1f, R4 ;  /* 0x0000001fff057819 */ /* 0x000fe40000011404 */
[----:B------:R-:W-:Y:S01]  /*3850*/  ISETP.GT.AND P0, PT, R4, -0x1, PT ;  /* 0xffffffff0400780c */ /* 0x000fe20003f04270 */
[----:B--2---:R1:W-:Y:S04]  /*3860*/  STG.E [R6.64], R3 ;  /* 0x0000000306007986 */ /* 0x0043e8000c101924 */
[----:B------:R1:W-:Y:S08]  /*3870*/  STG.E.64 [R8.64], R4 ;  /* 0x0000000408007986 */ /* 0x0003f0000c101b24 */
[----:B------:R-:W-:Y:S05]  /*3880*/  @P0 BRA `(.L_x_8845) ;  /* 0x0000013000000947 */ /* 0x000fea0003800000 */
[----:B------:R-:W-:Y:S01]  /*3890*/  MOV R14, 0x160 ;  /* 0x00000160000e7802 */ /* 0x000fe20000000f00 */
[----:B-1----:R-:W-:-:S02]  /*38a0*/  IMAD.MOV.U32 R4, RZ, RZ, c[0x4][0x150] ;  /* 0x01005400ff047624 */ /* 0x002fc400078e00ff */
[----:B------:R-:W-:Y:S02]  /*38b0*/  IMAD.MOV.U32 R5, RZ, RZ, c[0x4][0x154] ;  /* 0x01005500ff057624 */ /* 0x000fe400078e00ff */
[----:B------:R-:W-:Y:S01]  /*38c0*/  IMAD.MOV.U32 R6, RZ, RZ, c[0x4][0x158] ;  /* 0x01005600ff067624 */ /* 0x000fe200078e00ff */
[----:B------:R-:W1:Y:S01]  /*38d0*/  LDC.64 R14, c[0x4][R14] ;  /* 0x010000000e0e7b82 */ /* 0x000e620000000a00 */
[----:B------:R-:W-:Y:S02]  /*38e0*/  IMAD.MOV.U32 R7, RZ, RZ, c[0x4][0x15c] ;  /* 0x01005700ff077624 */ /* 0x000fe400078e00ff */
[----:B------:R-:W-:Y:S02]  /*38f0*/  IMAD.MOV.U32 R8, RZ, RZ, 0xe6 ;  /* 0x000000e6ff087424 */ /* 0x000fe400078e00ff */
[----:B------:R-:W-:Y:S02]  /*3900*/  IMAD.MOV.U32 R10, RZ, RZ, c[0x4][0x8] ;  /* 0x01000200ff0a7624 */ /* 0x000fe400078e00ff */
[----:B------:R-:W-:-:S02]  /*3910*/  IMAD.MOV.U32 R11, RZ, RZ, c[0x4][0xc] ;  /* 0x01000300ff0b7624 */ /* 0x000fc400078e00ff */
[----:B0-----:R-:W-:Y:S02]  /*3920*/  IMAD.MOV.U32 R12, RZ, RZ, 0x1 ;  /* 0x00000001ff0c7424 */ /* 0x001fe400078e00ff */
[----:B------:R-:W-:Y:S02]  /*3930*/  IMAD.MOV.U32 R13, RZ, RZ, RZ ;  /* 0x000000ffff0d7224 */ /* 0x000fe400078e00ff */
[----:B------:R-:W-:Y:S01]  /*3940*/  LEPC R20 ;  /* 0x000000000014734e */ /* 0x000fe20000000000 */
[----:B------:R-:W-:Y:S02]  /*3950*/  MOV R9, 0x39c0 ;  /* 0x000039c000097802 */ /* 0x000fe40000000f00 */
[----:B------:R-:W-:Y:S02]  /*3960*/  MOV R25, 0x3940 ;  /* 0x0000394000197802 */ /* 0x000fe40000000f00 */
[----:B------:R-:W-:Y:S02]  /*3970*/  MOV R3, 0x0 ;  /* 0x0000000000037802 */ /* 0x000fe40000000f00 */
[----:B------:R-:W-:Y:S02]  /*3980*/  MOV R0, 0x0 ;  /* 0x0000000000007802 */ /* 0x000fe40000000f00 */
[----:B------:R-:W-:-:S04]  /*3990*/  IADD3 R20, P0, P1, -R25, R9, R20 ;  /* 0x0000000919147210 */ /* 0x000fc8000791e114 */
[----:B------:R-:W-:-:S04]  /*39a0*/  IADD3.X R21, ~R0, R3, R21, P0, P1 ;  /* 0x0000000300157210 */ /* 0x000fc800007e2515 */
[----:B-1----:R-:W-:Y:S05]  /*39b0*/  CALL.ABS.NOINC R14 ;  /* 0x000000000e007343 */ /* 0x002fea0003c00000 */
.L_x_8845:
[----:B------:R-:W-:Y:S05]  /*39c0*/  BSYNC B6 ;  /* 0x0000000000067941 */ /* 0x000fea0003800000 */
.L_x_8844:
[----:B-1----:R-:W-:Y:S01]  /*39d0*/  IMAD.IADD R3, R22, 0x1, R19 ;  /* 0x0000000116037824 */ /* 0x002fe200078e0213 */
[----:B------:R-:W-:-:S04]  /*39e0*/  ULDC.S8 UR4, c[0x0][0x198] ;  /* 0x0000660000047ab9 */ /* 0x000fc80000000200 */
[----:B------:R-:W-:Y:S02]  /*39f0*/  SHF.R.S32.HI R0, RZ, 0x1f, R3 ;  /* 0x0000001fff007819 */ /* 0x000fe40000011403 */
[----:B------:R-:W-:-:S04]  /*3a00*/  LEA R4, P0, R3, c[0x0][0x180], 0x2 ;  /* 0x0000600003047a11 */ /* 0x000fc800078010ff */
[----:B------:R-:W-:Y:S01]  /*3a10*/  LEA.HI.X R5, R3, c[0x0][0x184], R0, 0x2, P0 ;  /* 0x0000610003057a11 */ /* 0x000fe200000f1400 */
[----:B------:R-:W-:Y:S01]  /*3a20*/  IMAD R3, R19, c[0x0][0xc], R2 ;  /* 0x0000030013037a24 */ /* 0x000fe200078e0202 */
[----:B------:R-:W-:-:S04]  /*3a30*/  ISETP.NE.AND P0, PT, RZ, UR4, PT ;  /* 0x00000004ff007c0c */ /* 0x000fc8000bf05270 */
[----:B------:R1:W-:Y:S09]  /*3a40*/  STG.E [R4.64], R3 ;  /* 0x0000000304007986 */ /* 0x0003f2000c101924 */
[----:B------:R-:W-:Y:S05]  /*3a50*/  @!P0 BRA `(.L_x_8843) ;  /* 0x0000002000008947 */ /* 0x000fea0003800000 */
[----:B------:R-:W2:Y:S02]  /*3a60*/  LDG.E R29, [R28.64] ;  /* 0x000000241c1d7981 */ /* 0x000ea4000c1e1900 */
[----:B--2---:R-:W-:-:S05]  /*3a70*/  FADD.FTZ R18, R18, R29 ;  /* 0x0000001d12127221 */ /* 0x004fca0000010000 */
.L_x_8843:
[----:B------:R-:W-:Y:S02]  /*3a80*/  WARPSYNC 0xffffffff ;  /* 0xffffffff00007948 */ /* 0x000fe40003800000 */
[----:B------:R-:W-:Y:S01]  /*3a90*/  IADD3 R19, R19, 0x1, RZ ;  /* 0x0000000113137810 */ /* 0x000fe20007ffe0ff */
[----:B------:R-:W-:Y:S03]  /*3aa0*/  BAR.SYNC.DEFER_BLOCKING 0x0 ;  /* 0x0000000000007b1d */ /* 0x000fe60000010000 */
[----:B------:R-:W-:-:S13]  /*3ab0*/  ISETP.GE.AND P0, PT, R19, c[0x0][0x18c], PT ;  /* 0x0000630013007a0c */ /* 0x000fda0003f06270 */
[----:B------:R-:W-:Y:S01]  /*3ac0*/  @P0 CALL.REL.NOINC `(.L_x_8722) ;  /* 0x0000001000000944 */ /* 0x000fe20003c00000 */
[----:B------:R-:W-:Y:S05]  /*3ad0*/  BRA `(.L_x_8846) ;  /* 0xffffc6a000007947 */ /* 0x000fea000383ffff */
.L_x_8722:
[----:B------:R-:W2:Y:S01]  /*3ae0*/  S2R R0, SR_TID.X ;  /* 0x0000000000007919 */ /* 0x000ea20000002100 */
[----:B------:R-:W-:Y:S02]  /*3af0*/  ULDC.S8 UR4, c[0x0][0x198] ;  /* 0x0000660000047ab9 */ /* 0x000fe40000000200 */
[----:B------:R-:W-:-:S04]  /*3b00*/  ISETP.NE.AND P0, PT, RZ, UR4, PT ;  /* 0x00000004ff007c0c */ /* 0x000fc8000bf05270 */
[----:B--2---:R-:W-:-:S13]  /*3b10*/  ISETP.NE.OR P0, PT, R0, RZ, !P0 ;  /* 0x000000ff0000720c */ /* 0x004fda0004705670 */
[----:B------:R-:W-:Y:S05]  /*3b20*/  @P0 EXIT ;  /* 0x000000000000094d */ /* 0x000fea0003800000 */
[----:B------:R-:W-:-:S05]  /*3b30*/  IMAD.MOV.U32 R0, RZ, RZ, 0x1 ;  /* 0x00000001ff007424 */ /* 0x000fca00078e00ff */
[----:B------:R-:W-:-:S13]  /*3b40*/  ISETP.LE.AND P0, PT, R0, c[0x0][0x18c], PT ;  /* 0x0000630000007a0c */ /* 0x000fda0003f03270 */
[----:B------:R-:W-:Y:S05]  /*3b50*/  @!P0 EXIT ;  /* 0x000000000000894d */ /* 0x000fea0003800000 */
[----:B------:R-:W-:Y:S01]  /*3b60*/  IMAD.MOV.U32 R0, RZ, RZ, c[0x0][0x18c] ;  /* 0x00006300ff007624 */ /* 0x000fe200078e00ff */
[----:B------:R-:W-:-:S04]  /*3b70*/  FSETP.GT.FTZ.AND P0, PT, R18, RZ, PT ;  /* 0x000000ff1200720b */ /* 0x000fc80003f14000 */
[----:B-1----:R-:W-:Y:S02]  /*3b80*/  IADD3 R3, R0, -0x1, RZ ;  /* 0xffffffff00037810 */ /* 0x002fe40007ffe0ff */
        /* <DEDUP_REMOVED lines=14> */
.L_x_8850:
[----:B--2---:R-:W-:Y:S02]  /*3c70*/  IMAD.MOV.U32 R10, RZ, RZ, 0x4 ;  /* 0x00000004ff0a7424 */ /* 0x004fe400078e00ff */
[----:B0-----:R-:W-:-:S04]  /*3c80*/  IMAD R7, R2, c[0x0][0x18c], R3 ;  /* 0x0000630002077a24 */ /* 0x001fc800078e0203 */
[----:B------:R-:W-:-:S05]  /*3c90*/  IMAD.WIDE R6, R7, R10, c[0x0][0x170] ;  /* 0x00005c0007067625 */ /* 0x000fca00078e020a */
[----:B------:R-:W3:Y:S04]  /*3ca0*/  LDG.E R8, [R6.64] ;  /* 0x0000002406087981 */ /* 0x000ee8000c1e1900 */
[----:B------:R-:W4:Y:S04]  /*3cb0*/  LDG.E R12, [R6.64+0x4] ;  /* 0x00000424060c7981 */ /* 0x000f28000c1e1900 */
        /* <DEDUP_REMOVED lines=34> */
[----:B0-----:R-:W-:-:S04]  /*3ee0*/  IMAD.WIDE R10, R23, R10, c[0x0][0x170] ;  /* 0x00005c00170a7625 */ /* 0x001fc800078e020a */
        /* <DEDUP_REMOVED lines=11> */
[----:B------:R-:W0:Y:S01]  /*3fa0*/  LDG.E R16, [R10.64+0xc] ;  /* 0x00000c240a107981 */ /* 0x000e22000c1e1900 */
        /* <DEDUP_REMOVED lines=8> */
[----:B0-----:R-:W-:-:S03]  /*4030*/  FMUL.FTZ R17, R16, R5 ;  /* 0x0000000510117220 */ /* 0x001fc60000410000 */
[----:B------:R2:W-:Y:S04]  /*4040*/  STG.E [R10.64+0x8], R23 ;  /* 0x000008170a007986 */ /* 0x0005e8000c101924 */
[----:B------:R2:W-:Y:S01]  /*4050*/  STG.E [R10.64+0xc], R17 ;  /* 0x00000c110a007986 */ /* 0x0005e2000c101924 */
[----:B------:R-:W-:Y:S05]  /*4060*/  @P1 BRA `(.L_x_8850) ;  /* 0xfffffc0000001947 */ /* 0x000fea000383ffff */
.L_x_8849:
[----:B------:R-:W-:-:S13]  /*4070*/  ISETP.GT.AND P1, PT, R4, 0x4, PT ;  /* 0x000000040400780c */ /* 0x000fda0003f24270 */
[----:B------:R-:W-:Y:S05]  /*4080*/  @!P1 BRA `(.L_x_8851) ;  /* 0x0000022000009947 */ /* 0x000fea0003800000 */
[----:B--2---:R-:W-:Y:S02]  /*4090*/  IMAD.MOV.U32 R17, RZ, RZ, 0x4 ;  /* 0x00000004ff117424 */ /* 0x004fe400078e00ff */
[----:B0-----:R-:W-:-:S04]  /*40a0*/  IMAD R6, R2, c[0x0][0x18c], R3 ;  /* 0x0000630002067a24 */ /* 0x001fc800078e0203 */
        /* <DEDUP_REMOVED lines=32> */
.L_x_8851:
[----:B------:R-:W-:-:S13]  /*42b0*/  ISETP.NE.OR P0, PT, R4, RZ, P0 ;  /* 0x000000ff0400720c */ /* 0x000fda0000705670 */
[----:B------:R-:W-:Y:S05]  /*42c0*/  @!P0 BRA `(.L_x_8847) ;  /* 0x0000014000008947 */ /* 0x000fea0003800000 */
.L_x_8848:
[----:B--2---:R2:W3:Y:S02]  /*42d0*/  MUFU.RCP R15, R18 ;  /* 0x00000012000f7308 */ /* 0x0044e40000001000 */
.L_x_8852:
[----:B0-----:R-:W-:Y:S02]  /*42e0*/  IMAD.MOV.U32 R7, RZ, RZ, 0x4 ;  /* 0x00000004ff077424 */ /* 0x001fe400078e00ff */
[----:B0-----:R-:W-:-:S04]  /*42f0*/  IMAD R6, R2, c[0x0][0x18c], R3 ;  /* 0x0000630002067a24 */ /* 0x001fc800078e0203 */
[----:B------:R-:W-:-:S05]  /*4300*/  IMAD.WIDE R6, R6, R7, c[0x0][0x170] ;  /* 0x00005c0006067625 */ /* 0x000fca00078e0207 */
[----:B------:R-:W4:Y:S04]  /*4310*/  LDG.E R5, [R6.64] ;  /* 0x0000002406057981 */ /* 0x000f28000c1e1900 */
[----:B------:R-:W5:Y:S04]  /*4320*/  LDG.E R8, [R6.64+0x4] ;  /* 0x0000042406087981 */ /* 0x000f68000c1e1900 */
        /* <DEDUP_REMOVED lines=14> */
.L_x_8847:
[----:B------:R-:W-:-:S13]  /*4410*/  ISETP.NE.AND P0, PT, R0, RZ, PT ;  /* 0x000000ff0000720c */ /* 0x000fda0003f05270 */
[----:B------:R-:W-:Y:S05]  /*4420*/  @!P0 EXIT ;  /* 0x000000000000894d */ /* 0x000fea0003800000 */
[----:B0-2---:R0:W2:Y:S01]  /*4430*/  MUFU.RCP R9, R18 ;  /* 0x0000001200097308 */ /* 0x0050a20000001000 */
[----:B------:R-:W-:Y:S02]  /*4440*/  IMAD.MOV.U32 R5, RZ, RZ, 0x4 ;  /* 0x00000004ff057424 */ /* 0x000fe400078e00ff */
[----:B------:R-:W-:-:S04]  /*4450*/  IMAD R2, R2, c[0x0][0x18c], R3 ;  /* 0x0000630002027a24 */ /* 0x000fc800078e0203 */
[----:B------:R-:W-:-:S04]  /*4460*/  IMAD.WIDE R2, R2, R5, c[0x0][0x170] ;  /* 0x00005c0002027625 */ /* 0x000fc800078e0205 */
[----:B------:R-:W-:Y:S02]  /*4470*/  IMAD.MOV.U32 R4, RZ, RZ, R2 ;  /* 0x000000ffff047224 */ /* 0x000fe400078e0002 */
[----:B0-----:R-:W-:Y:S02]  /*4480*/  IMAD.MOV.U32 R7, RZ, RZ, R3 ;  /* 0x000000ffff077224 */ /* 0x001fe400078e0003 */
.L_x_8853:
        /* <DEDUP_REMOVED lines=11> */
.L_x_8854:
        /* <DEDUP_REMOVED lines=12> */
.L_x_11372:


//--------------------- .text._ZN4vllm3moe10topkGatingILi18ELi576ELi4ELi8ELi32ElfLNS0_11ScoringFuncE0EEEvPKT5_PKbPfiPT4_PiiiibPKf --------------------------
	.section	.text._ZN4vllm3moe10topkGatingILi18ELi576ELi4ELi8ELi32ElfLNS0_11ScoringFuncE0EEEvPKT5_PKbPfiPT4_PiiiibPKf,"ax",@progbits
	.sectioninfo	@"SHI_REGISTERS=40"
	.align	128
        .global         _ZN4vllm3moe10topkGatingILi18ELi576ELi4ELi8ELi32ElfLNS0_11ScoringFuncE0EEEvPKT5_PKbPfiPT4_PiiiibPKf
        .type           _ZN4vllm3moe10topkGatingILi18ELi576ELi4ELi8ELi32ElfLNS0_11ScoringFuncE0EEEvPKT5_PKbPfiPT4_PiiiibPKf,@function
        .size           _ZN4vllm3moe10topkGatingILi18ELi576ELi4ELi8ELi32ElfLNS0_11ScoringFuncE0EEEvPKT5_PKbPfiPT4_PiiiibPKf,(.L_x_11109 - _ZN4vllm3moe10topkGatingILi18ELi576ELi4ELi8ELi32ElfLNS0_11ScoringFuncE0EEEvPKT5_PKbPfiPT4_PiiiibPKf)
        .other          _ZN4vllm3moe10topkGatingILi18ELi576ELi4ELi8ELi32ElfLNS0_11ScoringFuncE0EEEvPKT5_PKbPfiPT4_PiiiibPKf,@"STO_CUDA_ENTRY STV_DEFAULT"
_ZN4vllm3moe10topkGatingILi18ELi576ELi4ELi8ELi32ElfLNS0_11ScoringFuncE0EEEvPKT5_PKbPfiPT4_PiiiibPKf:
.text._ZN4vllm3moe10topkGatingILi18ELi576ELi4ELi8ELi32ElfLNS0_11ScoringFuncE0EEEvPKT5_PKbPfiPT4_PiiiibPKf:
        /* <DEDUP_REMOVED lines=15> */
[----:B------:R-:W2:Y:S04]  /*00f0*/  LDG.E.64 R12, [R18.64] ;  /* 0x00000006120c7981 */ /* 0x000ea8000c1e1b00 */
[----:B------:R-:W3:Y:S04]  /*0100*/  LDG.E.64 R10, [R18.64+0x100] ;  /* 0x00010006120a7981 */ /* 0x000ee8000c1e1b00 */
[----:B------:R-:W4:Y:S04]  /*0110*/  LDG.E.64 R8, [R18.64+0x200] ;  /* 0x0002000612087981 */ /* 0x000f28000c1e1b00 */
[----:B------:R-:W5:Y:S04]  /*0120*/  LDG.E.64 R22, [R18.64+0x300] ;  /* 0x0003000612167981 */ /* 0x000f68000c1e1b00 */
[----:B------:R-:W5:Y:S04]  /*0130*/  LDG.E.64 R16, [R18.64+0x400] ;  /* 0x0004000612107981 */ /* 0x000f68000c1e1b00 */
[----:B------:R-:W5:Y:S04]  /*0140*/  LDG.E.64 R14, [R18.64+0x500] ;  /* 0x00050006120e7981 */ /* 0x000f68000c1e1b00 */
[----:B------:R0:W5:Y:S04]  /*0150*/  LDG.E.64 R6, [R18.64+0x600] ;  /* 0x0006000612067981 */ /* 0x000168000c1e1b00 */
[----:B------:R0:W5:Y:S04]  /*0160*/  LDG.E.64 R4, [R18.64+0x700] ;  /* 0x0007000612047981 */ /* 0x000168000c1e1b00 */
[----:B------:R0:W5:Y:S01]  /*0170*/  LDG.E.64 R2, [R18.64+0x800] ;  /* 0x0008000612027981 */ /* 0x000162000c1e1b00 */
[----:B------:R-:W-:-:S04]  /*0180*/  ISETP.NE.U32.AND P0, PT, RZ, c[0x0][0x168], PT ;  /* 0x00005a00ff007a0c */ /* 0x000fc80003f05070 */
[----:B------:R-:W-:Y:S02]  /*0190*/  ISETP.NE.AND.EX P0, PT, RZ, c[0x0][0x16c], PT, P0 ;  /* 0x00005b00ff007a0c */ /* 0x000fe40003f05300 */
[----:B--2---:R-:W-:-:S04]  /*01a0*/  FMNMX.FTZ R21, R12, R13, !PT ;  /* 0x0000000d0c157209 */ /* 0x004fc80007810000 */
[----:B---3--:R-:W-:-:S04]  /*01b0*/  FMNMX.FTZ R20, R10, R21, !PT ;  /* 0x000000150a147209 */ /* 0x008fc80007810000 */
[----:B------:R-:W-:-:S04]  /*01c0*/  FMNMX.FTZ R21, R11, R20, !PT ;  /* 0x000000140b157209 */ /* 0x000fc80007810000 */
[----:B----4-:R-:W-:-:S04]  /*01d0*/  FMNMX.FTZ R20, R8, R21, !PT ;  /* 0x0000001508147209 */ /* 0x010fc80007810000 */
[----:B------:R-:W-:-:S04]  /*01e0*/  FMNMX.FTZ R21, R9, R20, !PT ;  /* 0x0000001409157209 */ /* 0x000fc80007810000 */
[----:B-----5:R-:W-:-:S04]  /*01f0*/  FMNMX.FTZ R20, R22, R21, !PT ;  /* 0x0000001516147209 */ /* 0x020fc80007810000 */
[----:B------:R-:W-:-:S04]  /*0200*/  FMNMX.FTZ R21, R23, R20, !PT ;  /* 0x0000001417157209 */ /* 0x000fc80007810000 */
[----:B------:R-:W-:-:S04]  /*0210*/  FMNMX.FTZ R20, R16, R21, !PT ;  /* 0x0000001510147209 */ /* 0x000fc80007810000 */
[----:B------:R-:W-:-:S04]  /*0220*/  FMNMX.FTZ R21, R17, R20, !PT ;  /* 0x0000001411157209 */ /* 0x000fc80007810000 */
[----:B------:R-:W-:-:S04]  /*0230*/  FMNMX.FTZ R20, R14, R21, !PT ;  /* 0x000000150e147209 */ /* 0x000fc80007810000 */
[----:B0-----:R-:W-:-:S04]  /*0240*/  FMNMX.FTZ R19, R15, R20, !PT ;  /* 0x000000140f137209 */ /* 0x001fc80007810000 */
        /* <DEDUP_REMOVED lines=20> */
[--C-:B------:R-:W-:Y:S02]  /*0390*/  FADD.FTZ R12, R12, -R19.reuse ;  /* 0x800000130c0c7221 */ /* 0x100fe40000010000 */
[--C-:B------:R-:W-:Y:S02]  /*03a0*/  FADD.FTZ R13, R13, -R19.reuse ;  /* 0x800000130d0d7221 */ /* 0x100fe40000010000 */
[----:B------:R-:W-:Y:S02]  /*03b0*/  FMUL.FTZ R18, R12, 1.4426950216293334961 ;  /* 0x3fb8aa3b0c127820 */ /* 0x000fe40000410000 */
[----:B------:R-:W-:Y:S02]  /*03c0*/  FMUL.FTZ R12, R13, 1.4426950216293334961 ;  /* 0x3fb8aa3b0d0c7820 */ /* 0x000fe40000410000 */
[--C-:B------:R-:W-:Y:S02]  /*03d0*/  FADD.FTZ R10, R10, -R19.reuse ;  /* 0x800000130a0a7221 */ /* 0x100fe40000010000 */
[----:B------:R-:W1:Y:S01]  /*03e0*/  MUFU.EX2 R18, R18 ;  /* 0x0000001200127308 */ /* 0x000e620000000800 */
[----:B------:R-:W-:-:S02]  /*03f0*/  FADD.FTZ R11, R11, -R19 ;  /* 0x800000130b0b7221 */ /* 0x000fc40000010000 */
[----:B------:R-:W-:Y:S02]  /*0400*/  FMUL.FTZ R10, R10, 1.4426950216293334961 ;  /* 0x3fb8aa3b0a0a7820 */ /* 0x000fe40000410000 */
[----:B------:R-:W-:Y:S02]  /*0410*/  FMUL.FTZ R11, R11, 1.4426950216293334961 ;  /* 0x3fb8aa3b0b0b7820 */ /* 0x000fe40000410000 */
[--C-:B------:R-:W-:Y:S01]  /*0420*/  FADD.FTZ R13, R8, -R19.reuse ;  /* 0x80000013080d7221 */ /* 0x100fe20000010000 */
[----:B------:R-:W0:Y:S01]  /*0430*/  MUFU.EX2 R12, R12 ;  /* 0x0000000c000c7308 */ /* 0x000e220000000800 */
[----:B------:R-:W-:Y:S02]  /*0440*/  FADD.FTZ R9, R9, -R19 ;  /* 0x8000001309097221 */ /* 0x000fe40000010000 */
[----:B------:R-:W-:Y:S02]  /*0450*/  FMUL.FTZ R13, R13, 1.4426950216293334961 ;  /* 0x3fb8aa3b0d0d7820 */ /* 0x000fe40000410000 */
[----:B------:R-:W-:-:S02]  /*0460*/  FMUL.FTZ R35, R9, 1.4426950216293334961 ;  /* 0x3fb8aa3b09237820 */ /* 0x000fc40000410000 */
[--C-:B------:R-:W-:Y:S01]  /*0470*/  FADD.FTZ R22, R22, -R19.reuse ;  /* 0x8000001316167221 */ /* 0x100fe20000010000 */
[----:B------:R-:W3:Y:S01]  /*0480*/  MUFU.EX2 R10, R10 ;  /* 0x0000000a000a7308 */ /* 0x000ee20000000800 */
[----:B-1----:R-:W-:Y:S02]  /*0490*/  FADD.FTZ R21, RZ, R18 ;  /* 0x00000012ff157221 */ /* 0x002fe40000010000 */
[----:B------:R-:W-:Y:S02]  /*04a0*/  FADD.FTZ R23, R23, -R19 ;  /* 0x8000001317177221 */ /* 0x000fe40000010000 */
[----:B------:R-:W-:Y:S02]  /*04b0*/  FMUL.FTZ R22, R22, 1.4426950216293334961 ;  /* 0x3fb8aa3b16167820 */ /* 0x000fe40000410000 */
[----:B------:R-:W-:Y:S01]  /*04c0*/  FMUL.FTZ R9, R23, 1.4426950216293334961 ;  /* 0x3fb8aa3b17097820 */ /* 0x000fe20000410000 */
[----:B------:R1:W4:Y:S01]  /*04d0*/  MUFU.EX2 R8, R11 ;  /* 0x0000000b00087308 */ /* 0x0003220000000800 */
[----:B0-----:R-:W-:-:S02]  /*04e0*/  FADD.FTZ R21, R21, R12 ;  /* 0x0000000c15157221 */ /* 0x001fc40000010000 */
[--C-:B------:R-:W-:Y:S02]  /*04f0*/  FADD.FTZ R16, R16, -R19.reuse ;  /* 0x8000001310107221 */ /* 0x100fe40000010000 */
[--C-:B------:R-:W-:Y:S02]  /*0500*/  FADD.FTZ R6, R6, -R19.reuse ;  /* 0x8000001306067221 */ /* 0x100fe40000010000 */
[--C-:B------:R-:W-:Y:S01]  /*0510*/  FADD.FTZ R17, R17, -R19.reuse ;  /* 0x8000001311117221 */ /* 0x100fe20000010000 */
[----:B------:R0:W5:Y:S01]  /*0520*/  MUFU.EX2 R37, R13 ;  /* 0x0000000d00257308 */ /* 0x0001620000000800 */
[----:B---3--:R-:W-:Y:S02]  /*0530*/  FADD.FTZ R23, R21, R10 ;  /* 0x0000000a15177221 */ /* 0x008fe40000010000 */
[----:B-1----:R-:W-:Y:S02]  /*0540*/  FMUL.FTZ R11, R16, 1.4426950216293334961 ;  /* 0x3fb8aa3b100b7820 */ /* 0x002fe40000410000 */
[----:B------:R-:W-:-:S02]  /*0550*/  FADD.FTZ R14, R14, -R19 ;  /* 0x800000130e0e7221 */ /* 0x000fc40000010000 */
[--C-:B------:R-:W-:Y:S01]  /*0560*/  FADD.FTZ R16, R15, -R19.reuse ;  /* 0x800000130f107221 */ /* 0x100fe20000010000 */
[----:B------:R-:W1:Y:S01]  /*0570*/  MUFU.EX2 R35, R35 ;  /* 0x0000002300237308 */ /* 0x000e620000000800 */
[----:B0-----:R-:W-:Y:S02]  /*0580*/  FMUL.FTZ R13, R17, 1.4426950216293334961 ;  /* 0x3fb8aa3b110d7820 */ /* 0x001fe40000410000 */
[----:B------:R-:W-:Y:S02]  /*0590*/  FMUL.FTZ R14, R14, 1.4426950216293334961 ;  /* 0x3fb8aa3b0e0e7820 */ /* 0x000fe40000410000 */
[----:B------:R-:W-:Y:S02]  /*05a0*/  FMUL.FTZ R16, R16, 1.4426950216293334961 ;  /* 0x3fb8aa3b10107820 */ /* 0x000fe40000410000 */
[--C-:B------:R-:W-:Y:S01]  /*05b0*/  FADD.FTZ R7, R7, -R19.reuse ;  /* 0x8000001307077221 */ /* 0x100fe20000010000 */
[----:B------:R0:W3:Y:S01]  /*05c0*/  MUFU.EX2 R33, R22 ;  /* 0x0000001600217308 */ /* 0x0000e20000000800 */
[----:B------:R-:W-:-:S02]  /*05d0*/  FADD.FTZ R4, R4, -R19 ;  /* 0x8000001304047221 */ /* 0x000fc40000010000 */
[----:B------:R-:W-:Y:S02]  /*05e0*/  FMUL.FTZ R7, R7, 1.4426950216293334961 ;  /* 0x3fb8aa3b07077820 */ /* 0x000fe40000410000 */
[----:B------:R-:W-:Y:S02]  /*05f0*/  FMUL.FTZ R4, R4, 1.4426950216293334961 ;  /* 0x3fb8aa3b04047820 */ /* 0x000fe40000410000 */
[----:B------:R-:W-:Y:S01]  /*0600*/  FADD.FTZ R5, R5, -R19 ;  /* 0x8000001305057221 */ /* 0x000fe20000010000 */
[----:B------:R-:W3:Y:S01]  /*0610*/  MUFU.EX2 R9, R9 ;  /* 0x0000000900097308 */ /* 0x000ee20000000800 */
[----:B0-----:R-:W-:Y:S02]  /*0620*/  FMUL.FTZ R22, R6, 1.4426950216293334961 ;  /* 0x3fb8aa3b06167820 */ /* 0x001fe40000410000 */
[----:B----4-:R-:W-:Y:S02]  /*0630*/  FADD.FTZ R6, R23, R8 ;  /* 0x0000000817067221 */ /* 0x010fe40000010000 */
[----:B------:R-:W-:-:S02]  /*0640*/  FMUL.FTZ R5, R5, 1.4426950216293334961 ;  /* 0x3fb8aa3b05057820 */ /* 0x000fc40000410000 */
[----:B-----5:R-:W-:Y:S01]  /*0650*/  FADD.FTZ R6, R6, R37 ;  /* 0x0000002506067221 */ /* 0x020fe20000010000 */
[----:B------:R-:W0:Y:S01]  /*0660*/  MUFU.EX2 R11, R11 ;  /* 0x0000000b000b7308 */ /* 0x000e220000000800 */
[----:B------:R-:W-:Y:S02]  /*0670*/  FADD.FTZ R2, R2, -R19 ;  /* 0x8000001302027221 */ /* 0x000fe40000010000 */
[----:B-1----:R-:W-:Y:S02]  /*0680*/  FADD.FTZ R6, R6, R35 ;  /* 0x0000002306067221 */ /* 0x002fe40000010000 */
[----:B------:R-:W-:Y:S02]  /*0690*/  FMUL.FTZ R2, R2, 1.4426950216293334961 ;  /* 0x3fb8aa3b02027820 */ /* 0x000fe40000410000 */
[----:B---3--:R-:W-:Y:S01]  /*06a0*/  FADD.FTZ R6, R6, R33 ;  /* 0x0000002106067221 */ /* 0x008fe20000010000 */
[----:B------:R-:W1:Y:S01]  /*06b0*/  MUFU.EX2 R13, R13 ;  /* 0x0000000d000d7308 */ /* 0x000e620000000800 */
[----:B------:R-:W-:-:S02]  /*06c0*/  FADD.FTZ R3, R3, -R19 ;  /* 0x8000001303037221 */ /* 0x000fc40000010000 */
[----:B------:R-:W-:Y:S02]  /*06d0*/  FADD.FTZ R6, R6, R9 ;  /* 0x0000000906067221 */ /* 0x000fe40000010000 */
[----:B------:R-:W-:-:S03]  /*06e0*/  FMUL.FTZ R3, R3, 1.4426950216293334961 ;  /* 0x3fb8aa3b03037820 */ /* 0x000fc60000410000 */
        /* <DEDUP_REMOVED lines=26> */
[----:B0-----:R-:W-:-:S03]  /*0890*/  FADD.FTZ R14, R7, R4 ;  /* 0x00000004070e7221 */ /* 0x001fc60000010000 */
[----:B------:R-:W-:Y:S02]  /*08a0*/  @P0 SEL R20, RZ, 0x1, P1 ;  /* 0x00000001ff140807 */ /* 0x000fe40000800000 */
[----:B------:R-:W0:Y:S01]  /*08b0*/  SHFL.BFLY PT, R3, R14, 0x1, 0x1f ;  /* 0x0c201f000e037f89 */ /* 0x000e2200000e0000 */
        /* <DEDUP_REMOVED lines=108> */
.L_x_8855:
        /* <DEDUP_REMOVED lines=9> */
.L_x_8856:
        /* <DEDUP_REMOVED lines=9> */
.L_x_8872:
        /* <DEDUP_REMOVED lines=80> */
.L_x_8889:
[----:B------:R-:W-:Y:S05]  /*15a0*/  BRA.DIV ~URZ, `(.L_x_8860) ;  /* 0x000016127f007947 */ /* 0x000fea000b800000 */
[----:B------:R2:W3:Y:S04]  /*15b0*/  SHFL.BFLY PT, R32, R35, 0x10, 0x1f ;  /* 0x0e001f0023207f89 */ /* 0x0004e800000e0000 */
[----:B------:R2:W4:Y:S02]  /*15c0*/  SHFL.BFLY PT, R26, R27, 0x10, 0x1f ;  /* 0x0e001f001b1a7f89 */ /* 0x00052400000e0000 */
.L_x_8890:
        /* <DEDUP_REMOVED lines=12> */
.L_x_8891:
[----:B-1----:R-:W-:-:S13]  /*1690*/  FSETP.GEU.FTZ.AND P1, PT, R25, R34, PT ;  /* 0x000000221900720b */ /* 0x002fda0003f3e000 */
[----:B------:R-:W-:-:S04]  /*16a0*/  @P1 FSETP.NEU.FTZ.AND P2, PT, R25, R34, PT ;  /* 0x000000221900120b */ /* 0x000fc80003f5d000 */
[----:B---3--:R-:W-:-:S13]  /*16b0*/  @P1 ISETP.LT.AND P0, PT, R27, R26, !P2 ;  /* 0x0000001a1b00120c */ /* 0x008fda0005701270 */
[----:B0-----:R-:W-:Y:S01]  /*16c0*/  FSEL R25, R34, R25, P0 ;  /* 0x0000001922197208 */ /* 0x001fe20000000000 */
[----:B------:R-:W-:Y:S05]  /*16d0*/  BRA.DIV ~URZ, `(.L_x_8862) ;  /* 0x000017527f007947 */ /* 0x000fea000b800000 */
[----:B------:R0:W1:Y:S02]  /*16e0*/  SHFL.BFLY PT, R34, R25, 0x4, 0x1f ;  /* 0x0c801f0019227f89 */ /* 0x00006400000e0000 */
.L_x_8892:
[----:B--2---:R-:W-:Y:S01]  /*16f0*/  FSEL R35, R35, R32, P0 ;  /* 0x0000002023237208 */ /* 0x004fe20000000000 */
[----:B------:R-:W-:Y:S05]  /*1700*/  BRA.DIV ~URZ, `(.L_x_8863) ;  /* 0x000017a27f007947 */ /* 0x000fea000b800000 */
[----:B------:R-:W-:Y:S02]  /*1710*/  SEL R27, R27, R26, P0 ;  /* 0x0000001a1b1b7207 */ /* 0x000fe40000000000 */
[----:B------:R2:W3:Y:S04]  /*1720*/  SHFL.BFLY PT, R26, R35, 0x4, 0x1f ;  /* 0x0c801f00231a7f89 */ /* 0x0004e800000e0000 */
[----:B------:R2:W4:Y:S02]  /*1730*/  SHFL.BFLY PT, R32, R27, 0x4, 0x1f ;  /* 0x0c801f001b207f89 */ /* 0x00052400000e0000 */
.L_x_8893:
        /* <DEDUP_REMOVED lines=12> */
.L_x_8894:
[----:B-1----:R-:W-:-:S13]  /*1800*/  FSETP.GEU.FTZ.AND P1, PT, R25, R26, PT ;  /* 0x0000001a1900720b */ /* 0x002fda0003f3e000 */
[----:B------:R-:W-:-:S04]  /*1810*/  @P1 FSETP.NEU.FTZ.AND P2, PT, R25, R26, PT ;  /* 0x0000001a1900120b */ /* 0x000fc80003f5d000 */
[----:B---3--:R-:W-:-:S13]  /*1820*/  @P1 ISETP.LT.AND P0, PT, R27, R32, !P2 ;  /* 0x000000201b00120c */ /* 0x008fda0005701270 */
[----:B0-----:R-:W-:Y:S01]  /*1830*/  FSEL R25, R26, R25, P0 ;  /* 0x000000191a197208 */ /* 0x001fe20000000000 */
[----:B------:R-:W-:Y:S05]  /*1840*/  BRA.DIV ~URZ, `(.L_x_8865) ;  /* 0x000018e27f007947 */ /* 0x000fea000b800000 */
[----:B------:R0:W1:Y:S02]  /*1850*/  SHFL.BFLY PT, R26, R25, 0x1, 0x1f ;  /* 0x0c201f00191a7f89 */ /* 0x00006400000e0000 */
.L_x_8895:
[----:B--2---:R-:W-:Y:S01]  /*1860*/  FSEL R34, R34, R35, P0 ;  /* 0x0000002322227208 */ /* 0x004fe20000000000 */
[----:B------:R-:W-:Y:S05]  /*1870*/  BRA.DIV ~URZ, `(.L_x_8866) ;  /* 0x000019327f007947 */ /* 0x000fea000b800000 */
[----:B------:R-:W-:Y:S02]  /*1880*/  SEL R32, R27, R32, P0 ;  /* 0x000000201b207207 */ /* 0x000fe40000000000 */
[----:B------:R2:W3:Y:S04]  /*1890*/  SHFL.BFLY PT, R27, R34, 0x1, 0x1f ;  /* 0x0c201f00221b7f89 */ /* 0x0004e800000e0000 */
[----:B------:R2:W4:Y:S02]  /*18a0*/  SHFL.BFLY PT, R21, R32, 0x1, 0x1f ;  /* 0x0c201f0020157f89 */ /* 0x00052400000e0000 */
.L_x_8896:
        /* <DEDUP_REMOVED lines=30> */
.L_x_8868:
[----:B------:R-:W-:Y:S05]  /*1a90*/  BSYNC B1 ;  /* 0x0000000000017941 */ /* 0x000fea0003800000 */
.L_x_8867:
        /* <DEDUP_REMOVED lines=20> */
.L_x_8871:
[----:B------:R-:W-:Y:S05]  /*1be0*/  BSYNC B1 ;  /* 0x0000000000017941 */ /* 0x000fea0003800000 */
.L_x_8870:
[----:B0-----:R-:W-:Y:S05]  /*1bf0*/  BRA `(.L_x_8872) ;  /* 0xfffff4a000007947 */ /* 0x001fea000383ffff */
.L_x_8858:
[----:B------:R-:W-:Y:S02]  /*1c00*/  IMAD.MOV.U32 R33, RZ, RZ, RZ ;  /* 0x000000ffff217224 */ /* 0x000fe400078e00ff */
.L_x_8885:
        /* <DEDUP_REMOVED lines=80> */
.L_x_8897:
[----:B------:R-:W-:Y:S05]  /*2110*/  BRA.DIV ~URZ, `(.L_x_8874) ;  /* 0x000012027f007947 */ /* 0x000fea000b800000 */
[----:B------:R2:W3:Y:S04]  /*2120*/  SHFL.BFLY PT, R25, R32, 0x10, 0x1f ;  /* 0x0e001f0020197f89 */ /* 0x0004e800000e0000 */
[----:B------:R2:W4:Y:S02]  /*2130*/  SHFL.BFLY PT, R26, R27, 0x10, 0x1f ;  /* 0x0e001f001b1a7f89 */ /* 0x00052400000e0000 */
.L_x_8898:
        /* <DEDUP_REMOVED lines=12> */
.L_x_8899:
[----:B-1----:R-:W-:-:S13]  /*2200*/  FSETP.GEU.FTZ.AND P1, PT, R34, R35, PT ;  /* 0x000000232200720b */ /* 0x002fda0003f3e000 */
[----:B------:R-:W-:-:S04]  /*2210*/  @P1 FSETP.NEU.FTZ.AND P2, PT, R34, R35, PT ;  /* 0x000000232200120b */ /* 0x000fc80003f5d000 */
[----:B---3--:R-:W-:-:S13]  /*2220*/  @P1 ISETP.LT.AND P0, PT, R27, R26, !P2 ;  /* 0x0000001a1b00120c */ /* 0x008fda0005701270 */
[----:B0-----:R-:W-:Y:S01]  /*2230*/  FSEL R34, R35, R34, P0 ;  /* 0x0000002223227208 */ /* 0x001fe20000000000 */
[----:B------:R-:W-:Y:S05]  /*2240*/  BRA.DIV ~URZ, `(.L_x_8876) ;  /* 0x000013427f007947 */ /* 0x000fea000b800000 */
[----:B------:R0:W1:Y:S02]  /*2250*/  SHFL.BFLY PT, R35, R34, 0x4, 0x1f ;  /* 0x0c801f0022237f89 */ /* 0x00006400000e0000 */
.L_x_8900:
[----:B--2---:R-:W-:Y:S01]  /*2260*/  FSEL R25, R32, R25, P0 ;  /* 0x0000001920197208 */ /* 0x004fe20000000000 */
[----:B------:R-:W-:Y:S05]  /*2270*/  BRA.DIV ~URZ, `(.L_x_8877) ;  /* 0x000013927f007947 */ /* 0x000fea000b800000 */
[----:B------:R-:W-:Y:S01]  /*2280*/  SEL R26, R27, R26, P0 ;  /* 0x0000001a1b1a7207 */ /* 0x000fe20000000000 */
[----:B------:R2:W3:Y:S04]  /*2290*/  SHFL.BFLY PT, R32, R25, 0x4, 0x1f ;  /* 0x0c801f0019207f89 */ /* 0x0004e800000e0000 */
[----:B------:R2:W4:Y:S02]  /*22a0*/  SHFL.BFLY PT, R27, R26, 0x4, 0x1f ;  /* 0x0c801f001a1b7f89 */ /* 0x00052400000e0000 */
.L_x_8901:
        /* <DEDUP_REMOVED lines=12> */
.L_x_8902:
[----:B-1----:R-:W-:-:S13]  /*2370*/  FSETP.GEU.FTZ.AND P1, PT, R34, R25, PT ;  /* 0x000000192200720b */ /* 0x002fda0003f3e000 */
[----:B------:R-:W-:-:S04]  /*2380*/  @P1 FSETP.NEU.FTZ.AND P2, PT, R34, R25, PT ;  /* 0x000000192200120b */ /* 0x000fc80003f5d000 */
[----:B---3--:R-:W-:-:S13]  /*2390*/  @P1 ISETP.LT.AND P0, PT, R26, R35, !P2 ;  /* 0x000000231a00120c */ /* 0x008fda0005701270 */
[----:B------:R-:W-:Y:S01]  /*23a0*/  FSEL R25, R25, R34, P0 ;  /* 0x0000002219197208 */ /* 0x000fe20000000000 */
[----:B------:R-:W-:Y:S05]  /*23b0*/  BRA.DIV ~URZ, `(.L_x_8879) ;  /* 0x000014d27f007947 */ /* 0x000fea000b800000 */
[----:B0-----:R0:W1:Y:S02]  /*23c0*/  SHFL.BFLY PT, R34, R25, 0x1, 0x1f ;  /* 0x0c201f0019227f89 */ /* 0x00106400000e0000 */
.L_x_8903:
[----:B--2---:R-:W-:Y:S01]  /*23d0*/  FSEL R27, R27, R32, P0 ;  /* 0x000000201b1b7208 */ /* 0x004fe20000000000 */
[----:B------:R-:W-:Y:S05]  /*23e0*/  BRA.DIV ~URZ, `(.L_x_8880) ;  /* 0x000015227f007947 */ /* 0x000fea000b800000 */
[----:B------:R-:W-:Y:S02]  /*23f0*/  SEL R35, R26, R35, P0 ;  /* 0x000000231a237207 */ /* 0x000fe40000000000 */
[----:B------:R2:W3:Y:S04]  /*2400*/  SHFL.BFLY PT, R26, R27, 0x1, 0x1f ;  /* 0x0c201f001b1a7f89 */ /* 0x0004e800000e0000 */
[----:B------:R2:W4:Y:S02]  /*2410*/  SHFL.BFLY PT, R21, R35, 0x1, 0x1f ;  /* 0x0c201f0023157f89 */ /* 0x00052400000e0000 */
.L_x_8904:
        /* <DEDUP_REMOVED lines=29> */
.L_x_8882:
[----:B------:R-:W-:Y:S05]  /*25f0*/  BSYNC B1 ;  /* 0x0000000000017941 */ /* 0x000fea0003800000 */
.L_x_8881:
        /* <DEDUP_REMOVED lines=20> */
.L_x_8884:
[----:B------:R-:W-:Y:S05]  /*2740*/  BSYNC B1 ;  /* 0x0000000000017941 */ /* 0x000fea0003800000 */
.L_x_8883:
[----:B0-----:R-:W-:Y:S05]  /*2750*/  BRA `(.L_x_8885) ;  /* 0xfffff4b000007947 */ /* 0x001fea000383ffff */
.L_x_8869:
[----:B------:R-:W-:Y:S05]  /*2760*/  BSYNC B0 ;  /* 0x0000000000007941 */ /* 0x000fea0003800000 */
.L_x_8857:
        /* <DEDUP_REMOVED lines=19> */
.L_x_8887:
        /* <DEDUP_REMOVED lines=20> */
.L_x_8886:
        /* <DEDUP_REMOVED lines=11> */
.L_x_8888:
        /* <DEDUP_REMOVED lines=11> */
.L_x_8859:
[----:B------:R-:W-:Y:S01]  /*2b40*/  IMAD.MOV.U32 R23, RZ, RZ, R34 ;  /* 0x000000ffff177224 */ /* 0x000fe200078e0022 */
[----:B------:R-:W-:Y:S01]  /*2b50*/  MOV R24, 0x2ba0 ;  /* 0x00002ba000187802 */ /* 0x000fe20000000f00 */
[----:B------:R-:W-:Y:S02]  /*2b60*/  IMAD.MOV.U32 R22, RZ, RZ, 0x10 ;  /* 0x00000010ff167424 */ /* 0x000fe400078e00ff */
[----:B------:R-:W-:Y:S02]  /*2b70*/  IMAD.MOV.U32 R21, RZ, RZ, 0x1f ;  /* 0x0000001fff157424 */ /* 0x000fe400078e00ff */
[----:B------:R-:W-:Y:S02]  /*2b80*/  IMAD.MOV.U32 R20, RZ, RZ, -0x1 ;  /* 0xffffffffff147424 */ /* 0x000fe400078e00ff */
[----:B------:R-:W-:Y:S05]  /*2b90*/  CALL.REL.NOINC `($__internal_165_$__cuda_sm70_shflsync_bfly_p) ;  /* 0x00000e6000007944 */ /* 0x000fea0003c00000 */
[----:B-1----:R-:W-:Y:S01]  /*2ba0*/  IMAD.MOV.U32 R25, RZ, RZ, R21 ;  /* 0x000000ffff197224 */ /* 0x002fe200078e0015 */
[----:B0-----:R-:W-:Y:S05]  /*2bb0*/  BRA `(.L_x_8889) ;  /* 0xffffe9e000007947 */ /* 0x001fea000383ffff */
.L_x_8860:
[----:B------:R-:W-:Y:S01]  /*2bc0*/  IMAD.MOV.U32 R23, RZ, RZ, R35 ;  /* 0x000000ffff177224 */ /* 0x000fe200078e0023 */
[----:B------:R-:W-:Y:S01]  /*2bd0*/  MOV R24, 0x2c20 ;  /* 0x00002c2000187802 */ /* 0x000fe20000000f00 */
[----:B------:R-:W-:Y:S02]  /*2be0*/  IMAD.MOV.U32 R22, RZ, RZ, 0x10 ;  /* 0x00000010ff167424 */ /* 0x000fe400078e00ff */
[----:B------:R-:W-:-:S02]  /*2bf0*/  IMAD.MOV.U32 R21, RZ, RZ, 0x1f ;  /* 0x0000001fff157424 */ /* 0x000fc400078e00ff */
[----:B------:R-:W-:Y:S02]  /*2c00*/  IMAD.MOV.U32 R20, RZ, RZ, -0x1 ;  /* 0xffffffffff147424 */ /* 0x000fe400078e00ff */
[----:B01----:R-:W-:Y:S05]  /*2c10*/  CALL.REL.NOINC `($__internal_165_$__cuda_sm70_shflsync_bfly_p) ;  /* 0x00000de000007944 */ /* 0x003fea0003c00000 */
[----:B-1----:R-:W-:Y:S01]  /*2c20*/  IMAD.MOV.U32 R32, RZ, RZ, R21 ;  /* 0x000000ffff207224 */ /* 0x002fe200078e0015 */
[----:B------:R-:W-:Y:S01]  /*2c30*/  MOV R24, 0x2c90 ;  /* 0x00002c9000187802 */ /* 0x000fe20000000f00 */
[----:B0-----:R-:W-:Y:S02]  /*2c40*/  IMAD.MOV.U32 R23, RZ, RZ, R27 ;  /* 0x000000ffff177224 */ /* 0x001fe400078e001b */
[----:B------:R-:W-:Y:S02]  /*2c50*/  IMAD.MOV.U32 R22, RZ, RZ, 0x10 ;  /* 0x00000010ff167424 */ /* 0x000fe400078e00ff */
[----:B------:R-:W-:Y:S02]  /*2c60*/  IMAD.MOV.U32 R21, RZ, RZ, 0x1f ;  /* 0x0000001fff157424 */ /* 0x000fe400078e00ff */
[----:B------:R-:W-:Y:S02]  /*2c70*/  IMAD.MOV.U32 R20, RZ, RZ, -0x1 ;  /* 0xffffffffff147424 */ /* 0x000fe400078e00ff */
[----:B------:R-:W-:Y:S05]  /*2c80*/  CALL.REL.NOINC `($__internal_165_$__cuda_sm70_shflsync_bfly_p) ;  /* 0x00000d7000007944 */ /* 0x000fea0003c00000 */
[----:B-1----:R-:W-:Y:S01]  /*2c90*/  IMAD.MOV.U32 R26, RZ, RZ, R21 ;  /* 0x000000ffff1a7224 */ /* 0x002fe200078e0015 */
[----:B0-----:R-:W-:Y:S05]  /*2ca0*/  BRA `(.L_x_8890) ;  /* 0xffffe92000007947 */ /* 0x001fea000383ffff */
.L_x_8861:
[----:B------:R-:W-:Y:S01]  /*2cb0*/  IMAD.MOV.U32 R23, RZ, RZ, R25 ;  /* 0x000000ffff177224 */ /* 0x000fe200078e0019 */
[----:B------:R-:W-:Y:S01]  /*2cc0*/  MOV R24, 0x2d10 ;  /* 0x00002d1000187802 */ /* 0x000fe20000000f00 */
[----:B------:R-:W-:-:S02]  /*2cd0*/  IMAD.MOV.U32 R22, RZ, RZ, 0x8 ;  /* 0x00000008ff167424 */ /* 0x000fc400078e00ff */
[----:B------:R-:W-:Y:S02]  /*2ce0*/  IMAD.MOV.U32 R21, RZ, RZ, 0x1f ;  /* 0x0000001fff157424 */ /* 0x000fe400078e00ff */
[----:B------:R-:W-:Y:S02]  /*2cf0*/  IMAD.MOV.U32 R20, RZ, RZ, -0x1 ;  /* 0xffffffffff147424 */ /* 0x000fe400078e00ff */
[----:B0-23--:R-:W-:Y:S05]  /*2d00*/  CALL.REL.NOINC `($__internal_165_$__cuda_sm70_shflsync_bfly_p) ;  /* 0x00000cf000007944 */ /* 0x00dfea0003c00000 */
[----:B------:R-:W-:Y:S01]  /*2d10*/  FSEL R32, R32, R35, P1 ;  /* 0x0000002320207208 */ /* 0x000fe20000800000 */
[----:B-1----:R-:W-:Y:S01]  /*2d20*/  IMAD.MOV.U32 R34, RZ, RZ, R21 ;  /* 0x000000ffff227224 */ /* 0x002fe200078e0015 */
[----:B------:R-:W-:Y:S01]  /*2d30*/  MOV R24, 0x2d90 ;  /* 0x00002d9000187802 */ /* 0x000fe20000000f00 */
[----:B0-----:R-:W-:Y:S02]  /*2d40*/  IMAD.MOV.U32 R22, RZ, RZ, 0x8 ;  /* 0x00000008ff167424 */ /* 0x001fe400078e00ff */
[----:B------:R-:W-:Y:S02]  /*2d50*/  IMAD.MOV.U32 R21, RZ, RZ, 0x1f ;  /* 0x0000001fff157424 */ /* 0x000fe400078e00ff */
[----:B------:R-:W-:Y:S02]  /*2d60*/  IMAD.MOV.U32 R20, RZ, RZ, -0x1 ;  /* 0xffffffffff147424 */ /* 0x000fe400078e00ff */
[----:B------:R-:W-:-:S02]  /*2d70*/  IMAD.MOV.U32 R23, RZ, RZ, R32 ;  /* 0x000000ffff177224 */ /* 0x000fc400078e0020 */
[----:B------:R-:W-:Y:S05]  /*2d80*/  CALL.REL.NOINC `($__internal_165_$__cuda_sm70_shflsync_bfly_p) ;  /* 0x00000c7000007944 */ /* 0x000fea0003c00000 */
[----:B------:R-:W-:Y:S01]  /*2d90*/  SEL R26, R26, R27, P1 ;  /* 0x0000001b1a1a7207 */ /* 0x000fe20000800000 */
[----:B-1----:R-:W-:Y:S01]  /*2da0*/  IMAD.MOV.U32 R35, RZ, RZ, R21 ;  /* 0x000000ffff237224 */ /* 0x002fe200078e0015 */
[----:B------:R-:W-:Y:S01]  /*2db0*/  MOV R24, 0x2e10 ;  /* 0x00002e1000187802 */ /* 0x000fe20000000f00 */
[----:B0-----:R-:W-:-:S02]  /*2dc0*/  IMAD.MOV.U32 R22, RZ, RZ, 0x8 ;  /* 0x00000008ff167424 */ /* 0x001fc400078e00ff */
[----:B------:R-:W-:Y:S02]  /*2dd0*/  IMAD.MOV.U32 R21, RZ, RZ, 0x1f ;  /* 0x0000001fff157424 */ /* 0x000fe400078e00ff */
[----:B------:R-:W-:Y:S02]  /*2de0*/  IMAD.MOV.U32 R20, RZ, RZ, -0x1 ;  /* 0xffffffffff147424 */ /* 0x000fe400078e00ff */
[----:B------:R-:W-:Y:S02]  /*2df0*/  IMAD.MOV.U32 R23, RZ, RZ, R26 ;  /* 0x000000ffff177224 */ /* 0x000fe400078e001a */
[----:B------:R-:W-:Y:S05]  /*2e00*/  CALL.REL.NOINC `($__internal_165_$__cuda_sm70_shflsync_bfly_p) ;  /* 0x00000bf000007944 */ /* 0x000fea0003c00000 */
[----:B-1----:R-:W-:Y:S01]  /*2e10*/  IMAD.MOV.U32 R27, RZ, RZ, R21 ;  /* 0x000000ffff1b7224 */ /* 0x002fe200078e0015 */
[----:B0-----:R-:W-:Y:S05]  /*2e20*/  BRA `(.L_x_8891) ;  /* 0xffffe86000007947 */ /* 0x001fea000383ffff */
.L_x_8862:
[----:B------:R-:W-:Y:S01]  /*2e30*/  IMAD.MOV.U32 R23, RZ, RZ, R25 ;  /* 0x000000ffff177224 */ /* 0x000fe200078e0019 */
[----:B------:R-:W-:Y:S01]  /*2e40*/  MOV R24, 0x2e90 ;  /* 0x00002e9000187802 */ /* 0x000fe20000000f00 */
[----:B------:R-:W-:Y:S02]  /*2e50*/  IMAD.MOV.U32 R22, RZ, RZ, 0x4 ;  /* 0x00000004ff167424 */ /* 0x000fe400078e00ff */
[----:B------:R-:W-:Y:S02]  /*2e60*/  IMAD.MOV.U32 R21, RZ, RZ, 0x1f ;  /* 0x0000001fff157424 */ /* 0x000fe400078e00ff */
[----:B------:R-:W-:-:S02]  /*2e70*/  IMAD.MOV.U32 R20, RZ, RZ, -0x1 ;  /* 0xffffffffff147424 */ /* 0x000fc400078e00ff */
[----:B--2---:R-:W-:Y:S05]  /*2e80*/  CALL.REL.NOINC `($__internal_165_$__cuda_sm70_shflsync_bfly_p) ;  /* 0x00000b7000007944 */ /* 0x004fea0003c00000 */
[----:B-1----:R-:W-:Y:S01]  /*2e90*/  IMAD.MOV.U32 R34, RZ, RZ, R21 ;  /* 0x000000ffff227224 */ /* 0x002fe200078e0015 */
[----:B0-----:R-:W-:Y:S05]  /*2ea0*/  BRA `(.L_x_8892) ;  /* 0xffffe84000007947 */ /* 0x001fea000383ffff */
.L_x_8863:
[----:B------:R-:W-:Y:S01]  /*2eb0*/  IMAD.MOV.U32 R23, RZ, RZ, R35 ;  /* 0x000000ffff177224 */ /* 0x000fe200078e0023 */
[----:B------:R-:W-:Y:S01]  /*2ec0*/  MOV R24, 0x2f10 ;  /* 0x00002f1000187802 */ /* 0x000fe20000000f00 */
[----:B------:R-:W-:-:S02]  /*2ed0*/  IMAD.MOV.U32 R22, RZ, RZ, 0x4 ;  /* 0x00000004ff167424 */ /* 0x000fc400078e00ff */
[----:B------:R-:W-:Y:S02]  /*2ee0*/  IMAD.MOV.U32 R21, RZ, RZ, 0x1f ;  /* 0x0000001fff157424 */ /* 0x000fe400078e00ff */
[----:B------:R-:W-:Y:S02]  /*2ef0*/  IMAD.MOV.U32 R20, RZ, RZ, -0x1 ;  /* 0xffffffffff147424 */ /* 0x000fe400078e00ff */
[----:B01----:R-:W-:Y:S05]  /*2f00*/  CALL.REL.NOINC `($__internal_165_$__cuda_sm70_shflsync_bfly_p) ;  /* 0x00000af000007944 */ /* 0x003fea0003c00000 */
[----:B------:R-:W-:Y:S01]  /*2f10*/  SEL R27, R27, R26, P0 ;  /* 0x0000001a1b1b7207 */ /* 0x000fe20000000000 */
[----:B-1----:R-:W-:Y:S01]  /*2f20*/  IMAD.MOV.U32 R26, RZ, RZ, R21 ;  /* 0x000000ffff1a7224 */ /* 0x002fe200078e0015 */
[----:B------:R-:W-:Y:S01]  /*2f30*/  MOV R24, 0x2f90 ;  /* 0x00002f9000187802 */ /* 0x000fe20000000f00 */
[----:B0-----:R-:W-:Y:S02]  /*2f40*/  IMAD.MOV.U32 R22, RZ, RZ, 0x4 ;  /* 0x00000004ff167424 */ /* 0x001fe400078e00ff */
[----:B------:R-:W-:Y:S02]  /*2f50*/  IMAD.MOV.U32 R21, RZ, RZ, 0x1f ;  /* 0x0000001fff157424 */ /* 0x000fe400078e00ff */
[----:B------:R-:W-:Y:S02]  /*2f60*/  IMAD.MOV.U32 R20, RZ, RZ, -0x1 ;  /* 0xffffffffff147424 */ /* 0x000fe400078e00ff */
[----:B------:R-:W-:-:S02]  /*2f70*/  IMAD.MOV.U32 R23, RZ, RZ, R27 ;  /* 0x000000ffff177224 */ /* 0x000fc400078e001b */
[----:B------:R-:W-:Y:S05]  /*2f80*/  CALL.REL.NOINC `($__internal_165_$__cuda_sm70_shflsync_bfly_p) ;  /* 0x00000a7000007944 */ /* 0x000fea0003c00000 */
[----:B-1----:R-:W-:Y:S01]  /*2f90*/  IMAD.MOV.U32 R32, RZ, RZ, R21 ;  /* 0x000000ffff207224 */ /* 0x002fe200078e0015 */
[----:B0-----:R-:W-:Y:S05]  /*2fa0*/  BRA `(.L_x_8893) ;  /* 0xffffe79000007947 */ /* 0x001fea000383ffff */
.L_x_8864:
[----:B------:R-:W-:Y:S01]  /*2fb0*/  IMAD.MOV.U32 R23, RZ, RZ, R25 ;  /* 0x000000ffff177224 */ /* 0x000fe200078e0019 */
[----:B------:R-:W-:Y:S01]  /*2fc0*/  MOV R24, 0x3010 ;  /* 0x0000301000187802 */ /* 0x000fe20000000f00 */
[----:B------:R-:W-:-:S02]  /*2fd0*/  IMAD.MOV.U32 R22, RZ, RZ, 0x2 ;  /* 0x00000002ff167424 */ /* 0x000fc400078e00ff */
[----:B------:R-:W-:Y:S02]  /*2fe0*/  IMAD.MOV.U32 R21, RZ, RZ, 0x1f ;  /* 0x0000001fff157424 */ /* 0x000fe400078e00ff */
[----:B------:R-:W-:Y:S02]  /*2ff0*/  IMAD.MOV.U32 R20, RZ, RZ, -0x1 ;  /* 0xffffffffff147424 */ /* 0x000fe400078e00ff */
[----:B--23--:R-:W-:Y:S05]  /*3000*/  CALL.REL.NOINC `($__internal_165_$__cuda_sm70_shflsync_bfly_p) ;  /* 0x000009f000007944 */ /* 0x00cfea0003c00000 */
        /* <DEDUP_REMOVED lines=18> */
.L_x_8865:
        /* <DEDUP_REMOVED lines=8> */
.L_x_8866:
        /* <DEDUP_REMOVED lines=14> */
[----:B01----:R-:W-:Y:S05]  /*3290*/  BRA `(.L_x_8896) ;  /* 0xffffe61000007947 */ /* 0x003fea000383ffff */
.L_x_8873:
[----:B------:R-:W-:Y:S01]  /*32a0*/  IMAD.MOV.U32 R23, RZ, RZ, R35 ;  /* 0x000000ffff177224 */ /* 0x000fe200078e0023 */
[----:B------:R-:W-:Y:S01]  /*32b0*/  MOV R24, 0x3300 ;  /* 0x0000330000187802 */ /* 0x000fe20000000f00 */
[----:B------:R-:W-:-:S02]  /*32c0*/  IMAD.MOV.U32 R22, RZ, RZ, 0x10 ;  /* 0x00000010ff167424 */ /* 0x000fc400078e00ff */
[----:B------:R-:W-:Y:S02]  /*32d0*/  IMAD.MOV.U32 R21, RZ, RZ, 0x1f ;  /* 0x0000001fff157424 */ /* 0x000fe400078e00ff */
[----:B------:R-:W-:Y:S02]  /*32e0*/  IMAD.MOV.U32 R20, RZ, RZ, -0x1 ;  /* 0xffffffffff147424 */ /* 0x000fe400078e00ff */
[----:B------:R-:W-:Y:S05]  /*32f0*/  CALL.REL.NOINC `($__internal_165_$__cuda_sm70_shflsync_bfly_p) ;  /* 0x0000070000007944 */ /* 0x000fea0003c00000 */
[----:B-1----:R-:W-:Y:S01]  /*3300*/  IMAD.MOV.U32 R34, RZ, RZ, R21 ;  /* 0x000000ffff227224 */ /* 0x002fe200078e0015 */
[----:B0-----:R-:W-:Y:S05]  /*3310*/  BRA `(.L_x_8897) ;  /* 0xffffedf000007947 */ /* 0x001fea000383ffff */
.L_x_8874:
[----:B------:R-:W-:Y:S01]  /*3320*/  IMAD.MOV.U32 R23, RZ, RZ, R32 ;  /* 0x000000ffff177224 */ /* 0x000fe200078e0020 */
[----:B------:R-:W-:Y:S01]  /*3330*/  MOV R24, 0x3380 ;  /* 0x0000338000187802 */ /* 0x000fe20000000f00 */
[----:B------:R-:W-:Y:S02]  /*3340*/  IMAD.MOV.U32 R22, RZ, RZ, 0x10 ;  /* 0x00000010ff167424 */ /* 0x000fe400078e00ff */
[----:B------:R-:W-:Y:S02]  /*3350*/  IMAD.MOV.U32 R21, RZ, RZ, 0x1f ;  /* 0x0000001fff157424 */ /* 0x000fe400078e00ff */
[----:B------:R-:W-:Y:S02]  /*3360*/  IMAD.MOV.U32 R20, RZ, RZ, -0x1 ;  /* 0xffffffffff147424 */ /* 0x000fe400078e00ff */
[----:B01----:R-:W-:Y:S05]  /*3370*/  CALL.REL.NOINC `($__internal_165_$__cuda_sm70_shflsync_bfly_p) ;  /* 0x0000068000007944 */ /* 0x003fea0003c00000 */
[----:B-1----:R-:W-:Y:S01]  /*3380*/  IMAD.MOV.U32 R25, RZ, RZ, R21 ;  /* 0x000000ffff197224 */ /* 0x002fe200078e0015 */
[----:B------:R-:W-:Y:S01]  /*3390*/  MOV R24, 0x33f0 ;  /* 0x000033f000187802 */ /* 0x000fe20000000f00 */
[----:B0-----:R-:W-:-:S02]  /*33a0*/  IMAD.MOV.U32 R23, RZ, RZ, R27 ;  /* 0x000000ffff177224 */ /* 0x001fc400078e001b */
[----:B------:R-:W-:Y:S02]  /*33b0*/  IMAD.MOV.U32 R22, RZ, RZ, 0x10 ;  /* 0x00000010ff167424 */ /* 0x000fe400078e00ff */
[----:B------:R-:W-:Y:S02]  /*33c0*/  IMAD.MOV.U32 R21, RZ, RZ, 0x1f ;  /* 0x0000001fff157424 */ /* 0x000fe400078e00ff */
[----:B------:R-:W-:Y:S02]  /*33d0*/  IMAD.MOV.U32 R20, RZ, RZ, -0x1 ;  /* 0xffffffffff147424 */ /* 0x000fe400078e00ff */
[----:B------:R-:W-:Y:S05]  /*33e0*/  CALL.REL.NOINC `($__internal_165_$__cuda_sm70_shflsync_bfly_p) ;  /* 0x0000061000007944 */ /* 0x000fea0003c00000 */
[----:B-1----:R-:W-:Y:S01]  /*33f0*/  IMAD.MOV.U32 R26, RZ, RZ, R21 ;  /* 0x000000ffff1a7224 */ /* 0x002fe200078e0015 */
[----:B0-----:R-:W-:Y:S05]  /*3400*/  BRA `(.L_x_8898) ;  /* 0xffffed3000007947 */ /* 0x001fea000383ffff */
.L_x_8875:
[----:B------:R-:W-:Y:S01]  /*3410*/  IMAD.MOV.U32 R23, RZ, RZ, R34 ;  /* 0x000000ffff177224 */ /* 0x000fe200078e0022 */
[----:B------:R-:W-:Y:S01]  /*3420*/  MOV R24, 0x3470 ;  /* 0x0000347000187802 */ /* 0x000fe20000000f00 */
[----:B------:R-:W-:Y:S02]  /*3430*/  IMAD.MOV.U32 R22, RZ, RZ, 0x8 ;  /* 0x00000008ff167424 */ /* 0x000fe400078e00ff */
[----:B------:R-:W-:Y:S02]  /*3440*/  IMAD.MOV.U32 R21, RZ, RZ, 0x1f ;  /* 0x0000001fff157424 */ /* 0x000fe400078e00ff */
[----:B------:R-:W-:-:S02]  /*3450*/  IMAD.MOV.U32 R20, RZ, RZ, -0x1 ;  /* 0xffffffffff147424 */ /* 0x000fc400078e00ff */
[----:B0-23--:R-:W-:Y:S05]  /*3460*/  CALL.REL.NOINC `($__internal_165_$__cuda_sm70_shflsync_bfly_p) ;  /* 0x0000059000007944 */ /* 0x00dfea0003c00000 */
[----:B------:R-:W-:Y:S01]  /*3470*/  FSEL R25, R25, R32, P1 ;  /* 0x0000002019197208 */ /* 0x000fe20000800000 */
[----:B-1----:R-:W-:Y:S01]  /*3480*/  IMAD.MOV.U32 R35, RZ, RZ, R21 ;  /* 0x000000ffff237224 */ /* 0x002fe200078e0015 */
[----:B------:R-:W-:Y:S01]  /*3490*/  MOV R24, 0x34f0 ;  /* 0x000034f000187802 */ /* 0x000fe20000000f00 */
[----:B0-----:R-:W-:-:S02]  /*34a0*/  IMAD.MOV.U32 R22, RZ, RZ, 0x8 ;  /* 0x00000008ff167424 */ /* 0x001fc400078e00ff */
[----:B------:R-:W-:Y:S02]  /*34b0*/  IMAD.MOV.U32 R21, RZ, RZ, 0x1f ;  /* 0x0000001fff157424 */ /* 0x000fe400078e00ff */
[----:B------:R-:W-:Y:S02]  /*34c0*/  IMAD.MOV.U32 R20, RZ, RZ, -0x1 ;  /* 0xffffffffff147424 */ /* 0x000fe400078e00ff */
[----:B------:R-:W-:Y:S02]  /*34d0*/  IMAD.MOV.U32 R23, RZ, RZ, R25 ;  /* 0x000000ffff177224 */ /* 0x000fe400078e0019 */
[----:B------:R-:W-:Y:S05]  /*34e0*/  CALL.REL.NOINC `($__internal_165_$__cuda_sm70_shflsync_bfly_p) ;  /* 0x0000051000007944 */ /* 0x000fea0003c00000 */
[----:B------:R-:W-:Y:S01]  /*34f0*/  SEL R26, R26, R27, P1 ;  /* 0x0000001b1a1a7207 */ /* 0x000fe20000800000 */
[----:B-1----:R-:W-:Y:S01]  /*3500*/  IMAD.MOV.U32 R32, RZ, RZ, R21 ;  /* 0x000000ffff207224 */ /* 0x002fe200078e0015 */
[----:B------:R-:W-:Y:S01]  /*3510*/  MOV R24, 0x3570 ;  /* 0x0000357000187802 */ /* 0x000fe20000000f00 */
[----:B0-----:R-:W-:Y:S02]  /*3520*/  IMAD.MOV.U32 R22, RZ, RZ, 0x8 ;  /* 0x00000008ff167424 */ /* 0x001fe400078e00ff */
[----:B------:R-:W-:Y:S02]  /*3530*/  IMAD.MOV.U32 R21, RZ, RZ, 0x1f ;  /* 0x0000001fff157424 */ /* 0x000fe400078e00ff */
[----:B------:R-:W-:-:S02]  /*3540*/  IMAD.MOV.U32 R20, RZ, RZ, -0x1 ;  /* 0xffffffffff147424 */ /* 0x000fc400078e00ff */
[----:B------:R-:W-:Y:S02]  /*3550*/  IMAD.MOV.U32 R23, RZ, RZ, R26 ;  /* 0x000000ffff177224 */ /* 0x000fe400078e001a */
[----:B------:R-:W-:Y:S05]  /*3560*/  CALL.REL.NOINC `($__internal_165_$__cuda_sm70_shflsync_bfly_p) ;  /* 0x0000049000007944 */ /* 0x000fea0003c00000 */
[----:B-1----:R-:W-:Y:S01]  /*3570*/  IMAD.MOV.U32 R27, RZ, RZ, R21 ;  /* 0x000000ffff1b7224 */ /* 0x002fe200078e0015 */
[----:B0-----:R-:W-:Y:S05]  /*3580*/  BRA `(.L_x_8899) ;  /* 0xffffec7000007947 */ /* 0x001fea000383ffff */
.L_x_8876:
[----:B------:R-:W-:Y:S01]  /*3590*/  IMAD.MOV.U32 R23, RZ, RZ, R34 ;  /* 0x000000ffff177224 */ /* 0x000fe200078e0022 */
[----:B------:R-:W-:Y:S01]  /*35a0*/  MOV R24, 0x35f0 ;  /* 0x000035f000187802 */ /* 0x000fe20000000f00 */
[----:B------:R-:W-:Y:S02]  /*35b0*/  IMAD.MOV.U32 R22, RZ, RZ, 0x4 ;  /* 0x00000004ff167424 */ /* 0x000fe400078e00ff */
[----:B------:R-:W-:Y:S02]  /*35c0*/  IMAD.MOV.U32 R21, RZ, RZ, 0x1f ;  /* 0x0000001fff157424 */ /* 0x000fe400078e00ff */
[----:B------:R-:W-:Y:S02]  /*35d0*/  IMAD.MOV.U32 R20, RZ, RZ, -0x1 ;  /* 0xffffffffff147424 */ /* 0x000fe400078e00ff */
[----:B--2---:R-:W-:Y:S05]  /*35e0*/  CALL.REL.NOINC `($__internal_165_$__cuda_sm70_shflsync_bfly_p) ;  /* 0x0000041000007944 */ /* 0x004fea0003c00000 */
[----:B-1----:R-:W-:Y:S01]  /*35f0*/  IMAD.MOV.U32 R35, RZ, RZ, R21 ;  /* 0x000000ffff237224 */ /* 0x002fe200078e0015 */
[----:B0-----:R-:W-:Y:S05]  /*3600*/  BRA `(.L_x_8900) ;  /* 0xffffec5000007947 */ /* 0x001fea000383ffff */
.L_x_8877:
        /* <DEDUP_REMOVED lines=16> */
.L_x_8878:
        /* <DEDUP_REMOVED lines=24> */
.L_x_8879:
[----:B------:R-:W-:Y:S01]  /*3890*/  IMAD.MOV.U32 R23, RZ, RZ, R25 ;  /* 0x000000ffff177224 */ /* 0x000fe200078e0019 */
[----:B------:R-:W-:Y:S01]  /*38a0*/  MOV R24, 0x38f0 ;  /* 0x000038f000187802 */ /* 0x000fe20000000f00 */
[----:B------:R-:W-:Y:S02]  /*38b0*/  IMAD.MOV.U32 R22, RZ, RZ, 0x1 ;  /* 0x00000001ff167424 */ /* 0x000fe400078e00ff */
[----:B------:R-:W-:Y:S02]  /*38c0*/  IMAD.MOV.U32 R21, RZ, RZ, 0x1f ;  /* 0x0000001fff157424 */ /* 0x000fe400078e00ff */
[----:B------:R-:W-:-:S02]  /*38d0*/  IMAD.MOV.U32 R20, RZ, RZ, -0x1 ;  /* 0xffffffffff147424 */ /* 0x000fc400078e00ff */
[----:B0-2---:R-:W-:Y:S05]  /*38e0*/  CALL.REL.NOINC `($__internal_165_$__cuda_sm70_shflsync_bfly_p) ;  /* 0x0000011000007944 */ /* 0x005fea0003c00000 */
[----:B-1----:R-:W-:Y:S01]  /*38f0*/  IMAD.MOV.U32 R34, RZ, RZ, R21 ;  /* 0x000000ffff227224 */ /* 0x002fe200078e0015 */
[----:B0-----:R-:W-:Y:S05]  /*3900*/  BRA `(.L_x_8903) ;  /* 0xffffeac000007947 */ /* 0x001fea000383ffff */
.L_x_8880:
        /* <DEDUP_REMOVED lines=15> */
        .weak           $__internal_165_$__cuda_sm70_shflsync_bfly_p
        .type           $__internal_165_$__cuda_sm70_shflsync_bfly_p,@function
        .size           $__internal_165_$__cuda_sm70_shflsync_bfly_p,(.L_x_11109 - $__internal_165_$__cuda_sm70_shflsync_bfly_p)
$__internal_165_$__cuda_sm70_shflsync_bfly_p:
[----:B------:R-:W-:Y:S01]  /*3a00*/  IMAD.MOV.U32 R36, RZ, RZ, R24 ;  /* 0x000000ffff247224 */ /* 0x000fe200078e0018 */
[----:B------:R-:W-:Y:S04]  /*3a10*/  WARPSYNC R20 ;  /* 0x0000001400007348 */ /* 0x000fe80003800000 */
[----:B------:R-:W-:Y:S01]  /*3a20*/  IMAD.MOV.U32 R37, RZ, RZ, 0x0 ;  /* 0x00000000ff257424 */ /* 0x000fe200078e00ff */
[----:B------:R0:W1:Y:S03]  /*3a30*/  SHFL.BFLY PT, R21, R23, R22, R21 ;  /* 0x0c00001617157389 */ /* 0x00006600000e0015 */
[----:B------:R-:W-:Y:S05]  /*3a40*/  RET.REL.NODEC R36 `(_ZN4vllm3moe10topkGatingILi18ELi576ELi4ELi8ELi32ElfLNS0_11ScoringFuncE0EEEvPKT5_PKbPfiPT4_PiiiibPKf) ;  /* 0xffffc5b024007950 */ /* 0x000fea0003c3ffff */
.L_x_8905:
        /* <DEDUP_REMOVED lines=11> */
.L_x_11109:


//--------------------- .text._ZN4vllm3moe10topkGatingILi14ELi448ELi4ELi8ELi32ElfLNS0_11ScoringFuncE0EEEvPKT5_PKbPfiPT4_PiiiibPKf --------------------------
	.section	.text._ZN4vllm3moe10topkGatingILi14ELi448ELi4ELi8ELi32ElfLNS0_11ScoringFuncE0EEEvPKT5_PKbPfiPT4_PiiiibPKf,"ax",@progbits
	.sectioninfo	@"SHI_REGISTERS=40"
	.align	128
        .global         _ZN4vllm3moe10topkGatingILi14ELi448ELi4ELi8ELi32ElfLNS0_11ScoringFuncE0EEEvPKT5_PKbPfiPT4_PiiiibPKf
        .type           _ZN4vllm3moe10topkGatingILi14ELi448ELi4ELi8ELi32ElfLNS0_11ScoringFuncE0EEEvPKT5_PKbPfiPT4_PiiiibPKf,@function
        .size           _ZN4vllm3moe10topkGatingILi14ELi448ELi4ELi8ELi32ElfLNS0_11ScoringFuncE0EEEvPKT5_PKbPfiPT4_PiiiibPKf,(.L_x_11110 - _ZN4vllm3moe10topkGatingILi14ELi448ELi4ELi8ELi32ElfLNS0_11ScoringFuncE0EEEvPKT5_PKbPfiPT4_PiiiibPKf)
        .other          _ZN4vllm3moe10topkGatingILi14ELi448ELi4ELi8ELi32ElfLNS0_11ScoringFuncE0EEEvPKT5_PKbPfiPT4_PiiiibPKf,@"STO_CUDA_ENTRY STV_DEFAULT"
_ZN4vllm3moe10topkGatingILi14ELi448ELi4ELi8ELi32ElfLNS0_11ScoringFuncE0EEEvPKT5_PKbPfiPT4_PiiiibPKf:
.text._ZN4vllm3moe10topkGatingILi14ELi448ELi4ELi8ELi32ElfLNS0_11ScoringFuncE0EEEvPKT5_PKbPfiPT4_PiiiibPKf:
        /* <DEDUP_REMOVED lines=57> */
[----:B------:R0:W-:Y:S01]  /*0390*/  MUFU.EX2 R12, R15 ;  /* 0x0000000f000c7308 */ /* 0x0001e20000000800 */
[----:B-1----:R-:W-:-:S02]  /*03a0*/  FADD.FTZ R18, R13, -R17 ;  /* 0x800000110d127221 */ /* 0x002fc40000010000 */
[----:B------:R-:W-:Y:S02]  /*03b0*/  FMUL.FTZ R20, R20, 1.4426950216293334961 ;  /* 0x3fb8aa3b14147820 */ /* 0x000fe40000410000 */
[--C-:B------:R-:W-:Y:S02]  /*03c0*/  FADD.FTZ R19, R10, -R17.reuse ;  /* 0x800000110a137221 */ /* 0x100fe40000010000 */
[----:B------:R-:W-:Y:S01]  /*03d0*/  FMUL.FTZ R18, R18, 1.4426950216293334961 ;  /* 0x3fb8aa3b12127820 */ /* 0x000fe20000410000 */
[----:B------:R-:W1:Y:S01]  /*03e0*/  MUFU.EX2 R14, R14 ;  /* 0x0000000e000e7308 */ /* 0x000e620000000800 */
[----:B0-----:R-:W-:Y:S02]  /*03f0*/  FADD.FTZ R15, R2, -R17 ;  /* 0x80000011020f7221 */ /* 0x001fe40000010000 */
[----:B------:R-:W-:Y:S02]  /*0400*/  FMUL.FTZ R19, R19, 1.4426950216293334961 ;  /* 0x3fb8aa3b13137820 */ /* 0x000fe40000410000 */
[----:B------:R-:W-:-:S02]  /*0410*/  FMUL.FTZ R22, R15, 1.4426950216293334961 ;  /* 0x3fb8aa3b0f167820 */ /* 0x000fc40000410000 */
[--C-:B------:R-:W-:Y:S01]  /*0420*/  FADD.FTZ R15, R3, -R17.reuse ;  /* 0x80000011030f7221 */ /* 0x100fe20000010000 */
[----:B------:R0:W3:Y:S01]  /*0430*/  MUFU.EX2 R13, R20 ;  /* 0x00000014000d7308 */ /* 0x0000e20000000800 */
[----:B------:R-:W-:-:S04]  /*0440*/  FADD.FTZ R21, R11, -R17 ;  /* 0x800000110b157221 */ /* 0x000fc80000010000 */
[----:B------:R-:W-:-:S03]  /*0450*/  FMUL.FTZ R21, R21, 1.4426950216293334961 ;  /* 0x3fb8aa3b15157820 */ /* 0x000fc60000410000 */
[----:B------:R-:W4:Y:S01]  /*0460*/  MUFU.EX2 R10, R18 ;  /* 0x00000012000a7308 */ /* 0x000f220000000800 */
[----:B0-----:R-:W-:Y:S02]  /*0470*/  FMUL.FTZ R20, R15, 1.4426950216293334961 ;  /* 0x3fb8aa3b0f147820 */ /* 0x001fe40000410000 */
[----:B------:R-:W-:-:S04]  /*0480*/  FADD.FTZ R15, R4, -R17 ;  /* 0x80000011040f7221 */ /* 0x000fc80000010000 */
[----:B------:R-:W-:Y:S01]  /*0490*/  FMUL.FTZ R23, R15, 1.4426950216293334961 ;  /* 0x3fb8aa3b0f177820 */ /* 0x000fe20000410000 */
[----:B------:R0:W5:Y:S01]  /*04a0*/  MUFU.EX2 R11, R19 ;  /* 0x00000013000b7308 */ /* 0x0001620000000800 */
[----:B------:R-:W-:-:S07]  /*04b0*/  FADD.FTZ R15, R5, -R17 ;  /* 0x80000011050f7221 */ /* 0x000fce0000010000 */
[----:B------:R3:W5:Y:S01]  /*04c0*/  MUFU.EX2 R2, R21 ;  /* 0x0000001500027308 */ /* 0x0007620000000800 */
[----:B0-----:R-:W-:Y:S02]  /*04d0*/  FMUL.FTZ R19, R15, 1.4426950216293334961 ;  /* 0x3fb8aa3b0f137820 */ /* 0x001fe40000410000 */
[----:B-1----:R-:W-:-:S04]  /*04e0*/  FADD.FTZ R15, RZ, R14 ;  /* 0x0000000eff0f7221 */ /* 0x002fc80000010000 */
[----:B------:R-:W-:Y:S01]  /*04f0*/  FADD.FTZ R18, R15, R12 ;  /* 0x0000000c0f127221 */ /* 0x000fe20000010000 */
[----:B------:R0:W1:Y:S01]  /*0500*/  MUFU.EX2 R3, R22 ;  /* 0x0000001600037308 */ /* 0x0000620000000800 */
[----:B---3--:R-:W-:Y:S02]  /*0510*/  FADD.FTZ R21, R6, -R17 ;  /* 0x8000001106157221 */ /* 0x008fe40000010000 */
[----:B------:R-:W-:Y:S02]  /*0520*/  FADD.FTZ R15, R18, R13 ;  /* 0x0000000d120f7221 */ /* 0x000fe40000010000 */
[----:B------:R-:W-:Y:S02]  /*0530*/  FMUL.FTZ R21, R21, 1.4426950216293334961 ;  /* 0x3fb8aa3b15157820 */ /* 0x000fe40000410000 */
[----:B----4-:R-:W-:Y:S01]  /*0540*/  FADD.FTZ R18, R15, R10 ;  /* 0x0000000a0f127221 */ /* 0x010fe20000010000 */
[----:B------:R3:W4:Y:S01]  /*0550*/  MUFU.EX2 R4, R20 ;  /* 0x0000001400047308 */ /* 0x0007220000000800 */
[----:B0-----:R-:W-:-:S02]  /*0560*/  FADD.FTZ R22, R8, -R17 ;  /* 0x8000001108167221 */ /* 0x001fc40000010000 */
[----:B-----5:R-:W-:Y:S02]  /*0570*/  FADD.FTZ R15, R18, R11 ;  /* 0x0000000b120f7221 */ /* 0x020fe40000010000 */
[----:B------:R-:W-:Y:S02]  /*0580*/  FMUL.FTZ R22, R22, 1.4426950216293334961 ;  /* 0x3fb8aa3b16167820 */ /* 0x000fe40000410000 */
[----:B------:R-:W-:Y:S01]  /*0590*/  FADD.FTZ R18, R15, R2 ;  /* 0x000000020f127221 */ /* 0x000fe20000010000 */
[----:B------:R-:W0:Y:S01]  /*05a0*/  MUFU.EX2 R5, R23 ;  /* 0x0000001700057308 */ /* 0x000e220000000800 */
[----:B---3--:R-:W-:Y:S02]  /*05b0*/  FADD.FTZ R20, R7, -R17 ;  /* 0x8000001107147221 */ /* 0x008fe40000010000 */
[----:B-1----:R-:W-:Y:S02]  /*05c0*/  FADD.FTZ R15, R18, R3 ;  /* 0x00000003120f7221 */ /* 0x002fe40000010000 */
[----:B------:R-:W-:-:S02]  /*05d0*/  FMUL.FTZ R20, R20, 1.4426950216293334961 ;  /* 0x3fb8aa3b14147820 */ /* 0x000fc40000410000 */
[----:B------:R-:W-:Y:S01]  /*05e0*/  FADD.FTZ R17, R9, -R17 ;  /* 0x8000001109117221 */ /* 0x000fe20000010000 */
[----:B------:R-:W1:Y:S01]  /*05f0*/  MUFU.EX2 R6, R19 ;  /* 0x0000001300067308 */ /* 0x000e620000000800 */
[----:B----4-:R-:W-:Y:S02]  /*0600*/  FADD.FTZ R18, R15, R4 ;  /* 0x000000040f127221 */ /* 0x010fe40000010000 */
[----:B------:R-:W-:-:S05]  /*0610*/  FMUL.FTZ R15, R17, 1.4426950216293334961 ;  /* 0x3fb8aa3b110f7820 */ /* 0x000fca0000410000 */
        /* <DEDUP_REMOVED lines=106> */
.L_x_8906:
[----:B------:R0:W-:Y:S04]  /*0cc0*/  STL.64 [R1], R2 ;  /* 0x0000000201007387 */ /* 0x0001e80000100a00 */
[----:B------:R0:W-:Y:S04]  /*0cd0*/  STL.64 [R1+0x8], R4 ;  /* 0x0000080401007387 */ /* 0x0001e80000100a00 */
[----:B------:R0:W-:Y:S04]  /*0ce0*/  STL.64 [R1+0x10], R6 ;  /* 0x0000100601007387 */ /* 0x0001e80000100a00 */
[----:B------:R0:W-:Y:S04]  /*0cf0*/  STL.64 [R1+0x18], R8 ;  /* 0x0000180801007387 */ /* 0x0001e80000100a00 */
[----:B------:R0:W-:Y:S04]  /*0d00*/  STL.64 [R1+0x20], R10 ;  /* 0x0000200a01007387 */ /* 0x0001e80000100a00 */
[----:B------:R0:W-:Y:S04]  /*0d10*/  STL.64 [R1+0x28], R12 ;  /* 0x0000280c01007387 */ /* 0x0001e80000100a00 */
[----:B------:R0:W-:Y:S02]  /*0d20*/  STL.64 [R1+0x30], R14 ;  /* 0x0000300e01007387 */ /* 0x0001e40000100a00 */
.L_x_8907:
        /* <DEDUP_REMOVED lines=9> */
.L_x_8923:
        /* <DEDUP_REMOVED lines=62> */
.L_x_8940:
[----:B------:R-:W-:Y:S05]  /*11a0*/  BRA.DIV ~URZ, `(.L_x_8911) ;  /* 0x000014f27f007947 */ /* 0x000fea000b800000 */
[----:B------:R2:W3:Y:S04]  /*11b0*/  SHFL.BFLY PT, R25, R22, 0x10, 0x1f ;  /* 0x0e001f0016197f89 */ /* 0x0004e800000e0000 */
[----:B------:R2:W4:Y:S02]  /*11c0*/  SHFL.BFLY PT, R24, R23, 0x10, 0x1f ;  /* 0x0e001f0017187f89 */ /* 0x00052400000e0000 */
.L_x_8941:
        /* <DEDUP_REMOVED lines=12> */
.L_x_8942:
[----:B-1----:R-:W-:-:S13]  /*1290*/  FSETP.GEU.FTZ.AND P1, PT, R30, R31, PT ;  /* 0x0000001f1e00720b */ /* 0x002fda0003f3e000 */
[----:B------:R-:W-:-:S04]  /*12a0*/  @P1 FSETP.NEU.FTZ.AND P2, PT, R30, R31, PT ;  /* 0x0000001f1e00120b */ /* 0x000fc80003f5d000 */
[----:B---3--:R-:W-:-:S13]  /*12b0*/  @P1 ISETP.LT.AND P0, PT, R24, R23, !P2 ;  /* 0x000000171800120c */ /* 0x008fda0005701270 */
[----:B0-----:R-:W-:Y:S01]  /*12c0*/  FSEL R30, R31, R30, P0 ;  /* 0x0000001e1f1e7208 */ /* 0x001fe20000000000 */
[----:B------:R-:W-:Y:S05]  /*12d0*/  BRA.DIV ~URZ, `(.L_x_8913) ;  /* 0x000016327f007947 */ /* 0x000fea000b800000 */
[----:B------:R0:W1:Y:S02]  /*12e0*/  SHFL.BFLY PT, R31, R30, 0x4, 0x1f ;  /* 0x0c801f001e1f7f89 */ /* 0x00006400000e0000 */
.L_x_8943:
[----:B--2---:R-:W-:Y:S01]  /*12f0*/  FSEL R22, R25, R22, P0 ;  /* 0x0000001619167208 */ /* 0x004fe20000000000 */
[----:B------:R-:W-:Y:S05]  /*1300*/  BRA.DIV ~URZ, `(.L_x_8914) ;  /* 0x000016827f007947 */ /* 0x000fea000b800000 */
[----:B------:R-:W-:Y:S01]  /*1310*/  SEL R23, R24, R23, P0 ;  /* 0x0000001718177207 */ /* 0x000fe20000000000 */
[----:B------:R2:W3:Y:S04]  /*1320*/  SHFL.BFLY PT, R25, R22, 0x4, 0x1f ;  /* 0x0c801f0016197f89 */ /* 0x0004e800000e0000 */
[----:B------:R2:W4:Y:S02]  /*1330*/  SHFL.BFLY PT, R24, R23, 0x4, 0x1f ;  /* 0x0c801f0017187f89 */ /* 0x00052400000e0000 */
.L_x_8944:
        /* <DEDUP_REMOVED lines=12> */
.L_x_8945:
[----:B-1----:R-:W-:-:S13]  /*1400*/  FSETP.GEU.FTZ.AND P1, PT, R30, R25, PT ;  /* 0x000000191e00720b */ /* 0x002fda0003f3e000 */
[----:B------:R-:W-:-:S04]  /*1410*/  @P1 FSETP.NEU.FTZ.AND P2, PT, R30, R25, PT ;  /* 0x000000191e00120b */ /* 0x000fc80003f5d000 */
[----:B---3--:R-:W-:-:S13]  /*1420*/  @P1 ISETP.LT.AND P0, PT, R23, R24, !P2 ;  /* 0x000000181700120c */ /* 0x008fda0005701270 */
[----:B0-----:R-:W-:Y:S01]  /*1430*/  FSEL R30, R25, R30, P0 ;  /* 0x0000001e191e7208 */ /* 0x001fe20000000000 */
[----:B------:R-:W-:Y:S05]  /*1440*/  BRA.DIV ~URZ, `(.L_x_8916) ;  /* 0x000017c27f007947 */ /* 0x000fea000b800000 */
[----:B------:R0:W1:Y:S02]  /*1450*/  SHFL.BFLY PT, R25, R30, 0x1, 0x1f ;  /* 0x0c201f001e197f89 */ /* 0x00006400000e0000 */
.L_x_8946:
[----:B--2---:R-:W-:Y:S01]  /*1460*/  FSEL R31, R31, R22, P0 ;  /* 0x000000161f1f7208 */ /* 0x004fe20000000000 */
[----:B------:R-:W-:Y:S05]  /*1470*/  BRA.DIV ~URZ, `(.L_x_8917) ;  /* 0x000018127f007947 */ /* 0x000fea000b800000 */
[----:B------:R-:W-:Y:S01]  /*1480*/  SEL R21, R23, R24, P0 ;  /* 0x0000001817157207 */ /* 0x000fe20000000000 */
[----:B------:R2:W3:Y:S04]  /*1490*/  SHFL.BFLY PT, R22, R31, 0x1, 0x1f ;  /* 0x0c201f001f167f89 */ /* 0x0004e800000e0000 */
[----:B------:R2:W4:Y:S02]  /*14a0*/  SHFL.BFLY PT, R18, R21, 0x1, 0x1f ;  /* 0x0c201f0015127f89 */ /* 0x00052400000e0000 */
.L_x_8947:
        /* <DEDUP_REMOVED lines=30> */
.L_x_8919:
[----:B------:R-:W-:Y:S05]  /*1690*/  BSYNC B1 ;  /* 0x0000000000017941 */ /* 0x000fea0003800000 */
.L_x_8918:
        /* <DEDUP_REMOVED lines=20> */
.L_x_8922:
[----:B------:R-:W-:Y:S05]  /*17e0*/  BSYNC B1 ;  /* 0x0000000000017941 */ /* 0x000fea0003800000 */
.L_x_8921:
[----:B0-----:R-:W-:Y:S05]  /*17f0*/  BRA `(.L_x_8923) ;  /* 0xfffff5c000007947 */ /* 0x001fea000383ffff */
.L_x_8909:
[----:B------:R-:W-:Y:S02]  /*1800*/  IMAD.MOV.U32 R35, RZ, RZ, RZ ;  /* 0x000000ffff237224 */ /* 0x000fe400078e00ff */
.L_x_8936:
        /* <DEDUP_REMOVED lines=62> */
.L_x_8948:
[----:B------:R-:W-:Y:S05]  /*1bf0*/  BRA.DIV ~URZ, `(.L_x_8925) ;  /* 0x000011f27f007947 */ /* 0x000fea000b800000 */
[----:B------:R2:W3:Y:S04]  /*1c00*/  SHFL.BFLY PT, R23, R24, 0x10, 0x1f ;  /* 0x0e001f0018177f89 */ /* 0x0004e800000e0000 */
[----:B------:R2:W4:Y:S02]  /*1c10*/  SHFL.BFLY PT, R22, R25, 0x10, 0x1f ;  /* 0x0e001f0019167f89 */ /* 0x00052400000e0000 */
.L_x_8949:
        /* <DEDUP_REMOVED lines=12> */
.L_x_8950:
[----:B-1----:R-:W-:-:S13]  /*1ce0*/  FSETP.GEU.FTZ.AND P1, PT, R30, R31, PT ;  /* 0x0000001f1e00720b */ /* 0x002fda0003f3e000 */
[----:B------:R-:W-:-:S04]  /*1cf0*/  @P1 FSETP.NEU.FTZ.AND P2, PT, R30, R31, PT ;  /* 0x0000001f1e00120b */ /* 0x000fc80003f5d000 */
[----:B---3--:R-:W-:-:S13]  /*1d00*/  @P1 ISETP.LT.AND P0, PT, R22, R25, !P2 ;  /* 0x000000191600120c */ /* 0x008fda0005701270 */
[----:B0-----:R-:W-:Y:S01]  /*1d10*/  FSEL R30, R31, R30, P0 ;  /* 0x0000001e1f1e7208 */ /* 0x001fe20000000000 */
[----:B------:R-:W-:Y:S05]  /*1d20*/  BRA.DIV ~URZ, `(.L_x_8927) ;  /* 0x000013327f007947 */ /* 0x000fea000b800000 */
[----:B------:R0:W1:Y:S02]  /*1d30*/  SHFL.BFLY PT, R31, R30, 0x4, 0x1f ;  /* 0x0c801f001e1f7f89 */ /* 0x00006400000e0000 */
.L_x_8951:
[----:B--2---:R-:W-:Y:S01]  /*1d40*/  FSEL R24, R23, R24, P0 ;  /* 0x0000001817187208 */ /* 0x004fe20000000000 */
[----:B------:R-:W-:Y:S05]  /*1d50*/  BRA.DIV ~URZ, `(.L_x_8928) ;  /* 0x000013827f007947 */ /* 0x000fea000b800000 */
[----:B------:R-:W-:Y:S01]  /*1d60*/  SEL R25, R22, R25, P0 ;  /* 0x0000001916197207 */ /* 0x000fe20000000000 */
[----:B------:R2:W3:Y:S04]  /*1d70*/  SHFL.BFLY PT, R23, R24, 0x4, 0x1f ;  /* 0x0c801f0018177f89 */ /* 0x0004e800000e0000 */
[----:B------:R2:W4:Y:S02]  /*1d80*/  SHFL.BFLY PT, R22, R25, 0x4, 0x1f ;  /* 0x0c801f0019167f89 */ /* 0x00052400000e0000 */
.L_x_8952:
        /* <DEDUP_REMOVED lines=12> */
.L_x_8953:
[----:B-1----:R-:W-:-:S13]  /*1e50*/  FSETP.GEU.FTZ.AND P1, PT, R30, R23, PT ;  /* 0x000000171e00720b */ /* 0x002fda0003f3e000 */
[----:B------:R-:W-:-:S04]  /*1e60*/  @P1 FSETP.NEU.FTZ.AND P2, PT, R30, R23, PT ;  /* 0x000000171e00120b */ /* 0x000fc80003f5d000 */
[----:B---3--:R-:W-:-:S13]  /*1e70*/  @P1 ISETP.LT.AND P0, PT, R22, R31, !P2 ;  /* 0x0000001f1600120c */ /* 0x008fda0005701270 */
[----:B0-----:R-:W-:Y:S01]  /*1e80*/  FSEL R30, R23, R30, P0 ;  /* 0x0000001e171e7208 */ /* 0x001fe20000000000 */
[----:B------:R-:W-:Y:S05]  /*1e90*/  BRA.DIV ~URZ, `(.L_x_8930) ;  /* 0x000014c27f007947 */ /* 0x000fea000b800000 */
[----:B------:R0:W1:Y:S02]  /*1ea0*/  SHFL.BFLY PT, R23, R30, 0x1, 0x1f ;  /* 0x0c201f001e177f89 */ /* 0x00006400000e0000 */
.L_x_8954:
[----:B--2---:R-:W-:Y:S01]  /*1eb0*/  FSEL R25, R25, R24, P0 ;  /* 0x0000001819197208 */ /* 0x004fe20000000000 */
[----:B------:R-:W-:Y:S05]  /*1ec0*/  BRA.DIV ~URZ, `(.L_x_8931) ;  /* 0x000015127f007947 */ /* 0x000fea000b800000 */
[----:B------:R-:W-:Y:S02]  /*1ed0*/  SEL R21, R22, R31, P0 ;  /* 0x0000001f16157207 */ /* 0x000fe40000000000 */
[----:B------:R2:W3:Y:S04]  /*1ee0*/  SHFL.BFLY PT, R22, R25, 0x1, 0x1f ;  /* 0x0c201f0019167f89 */ /* 0x0004e800000e0000 */
[----:B------:R2:W4:Y:S02]  /*1ef0*/  SHFL.BFLY PT, R18, R21, 0x1, 0x1f ;  /* 0x0c201f0015127f89 */ /* 0x00052400000e0000 */
.L_x_8955:
        /* <DEDUP_REMOVED lines=29> */
.L_x_8933:
[----:B------:R-:W-:Y:S05]  /*20d0*/  BSYNC B1 ;  /* 0x0000000000017941 */ /* 0x000fea0003800000 */
.L_x_8932:
        /* <DEDUP_REMOVED lines=20> */
.L_x_8935:
[----:B------:R-:W-:Y:S05]  /*2220*/  BSYNC B1 ;  /* 0x0000000000017941 */ /* 0x000fea0003800000 */
.L_x_8934:
[----:B0-----:R-:W-:Y:S05]  /*2230*/  BRA `(.L_x_8936) ;  /* 0xfffff5d000007947 */ /* 0x001fea000383ffff */
.L_x_8920:
[----:B------:R-:W-:Y:S05]  /*2240*/  BSYNC B0 ;  /* 0x0000000000007941 */ /* 0x000fea0003800000 */
.L_x_8908:
        /* <DEDUP_REMOVED lines=19> */
.L_x_8938:
        /* <DEDUP_REMOVED lines=20> */
.L_x_8937:
        /* <DEDUP_REMOVED lines=11> */
.L_x_8939:
        /* <DEDUP_REMOVED lines=11> */
.L_x_8910:
[----:B------:R-:W-:Y:S01]  /*2620*/  IMAD.MOV.U32 R21, RZ, RZ, R30 ;  /* 0x000000ffff157224 */ /* 0x000fe200078e001e */
[----:B------:R-:W-:Y:S01]  /*2630*/  MOV R16, 0x2680 ;  /* 0x0000268000107802 */ /* 0x000fe20000000f00 */
[----:B------:R-:W-:Y:S02]  /*2640*/  IMAD.MOV.U32 R20, RZ, RZ, 0x10 ;  /* 0x00000010ff147424 */ /* 0x000fe400078e00ff */
[----:B------:R-:W-:Y:S02]  /*2650*/  IMAD.MOV.U32 R19, RZ, RZ, 0x1f ;  /* 0x0000001fff137424 */ /* 0x000fe400078e00ff */
[----:B------:R-:W-:Y:S02]  /*2660*/  IMAD.MOV.U32 R18, RZ, RZ, -0x1 ;  /* 0xffffffffff127424 */ /* 0x000fe400078e00ff */
[----:B------:R-:W-:Y:S05]  /*2670*/  CALL.REL.NOINC `($__internal_166_$__cuda_sm70_shflsync_bfly_p) ;  /* 0x00000e4000007944 */ /* 0x000fea0003c00000 */
[----:B-1----:R-:W-:Y:S01]  /*2680*/  IMAD.MOV.U32 R31, RZ, RZ, R18 ;  /* 0x000000ffff1f7224 */ /* 0x002fe200078e0012 */
[----:B0-----:R-:W-:Y:S05]  /*2690*/  BRA `(.L_x_8940) ;  /* 0xffffeb0000007947 */ /* 0x001fea000383ffff */
.L_x_8911:
[----:B------:R-:W-:Y:S01]  /*26a0*/  IMAD.MOV.U32 R21, RZ, RZ, R22 ;  /* 0x000000ffff157224 */ /* 0x000fe200078e0016 */
[----:B------:R-:W-:Y:S01]  /*26b0*/  MOV R16, 0x2700 ;  /* 0x0000270000107802 */ /* 0x000fe20000000f00 */
[----:B------:R-:W-:Y:S02]  /*26c0*/  IMAD.MOV.U32 R20, RZ, RZ, 0x10 ;  /* 0x00000010ff147424 */ /* 0x000fe400078e00ff */
[----:B------:R-:W-:-:S02]  /*26d0*/  IMAD.MOV.U32 R19, RZ, RZ, 0x1f ;  /* 0x0000001fff137424 */ /* 0x000fc400078e00ff */
[----:B------:R-:W-:Y:S02]  /*26e0*/  IMAD.MOV.U32 R18, RZ, RZ, -0x1 ;  /* 0xffffffffff127424 */ /* 0x000fe400078e00ff */
[----:B01----:R-:W-:Y:S05]  /*26f0*/  CALL.REL.NOINC `($__internal_166_$__cuda_sm70_shflsync_bfly_p) ;  /* 0x00000dc000007944 */ /* 0x003fea0003c00000 */
[----:B-1----:R-:W-:Y:S01]  /*2700*/  IMAD.MOV.U32 R25, RZ, RZ, R18 ;  /* 0x000000ffff197224 */ /* 0x002fe200078e0012 */
[----:B------:R-:W-:Y:S01]  /*2710*/  MOV R16, 0x2770 ;  /* 0x0000277000107802 */ /* 0x000fe20000000f00 */
[----:B0-----:R-:W-:Y:S02]  /*2720*/  IMAD.MOV.U32 R21, RZ, RZ, R23 ;  /* 0x000000ffff157224 */ /* 0x001fe400078e0017 */
[----:B------:R-:W-:Y:S02]  /*2730*/  IMAD.MOV.U32 R20, RZ, RZ, 0x10 ;  /* 0x00000010ff147424 */ /* 0x000fe400078e00ff */
[----:B------:R-:W-:Y:S02]  /*2740*/  IMAD.MOV.U32 R19, RZ, RZ, 0x1f ;  /* 0x0000001fff137424 */ /* 0x000fe400078e00ff */
[----:B------:R-:W-:Y:S02]  /*2750*/  IMAD.MOV.U32 R18, RZ, RZ, -0x1 ;  /* 0xffffffffff127424 */ /* 0x000fe400078e00ff */
[----:B------:R-:W-:Y:S05]  /*2760*/  CALL.REL.NOINC `($__internal_166_$__cuda_sm70_shflsync_bfly_p) ;  /* 0x00000d5000007944 */ /* 0x000fea0003c00000 */
[----:B-1----:R-:W-:Y:S01]  /*2770*/  IMAD.MOV.U32 R24, RZ, RZ, R18 ;  /* 0x000000ffff187224 */ /* 0x002fe200078e0012 */
[----:B0-----:R-:W-:Y:S05]  /*2780*/  BRA `(.L_x_8941) ;  /* 0xffffea4000007947 */ /* 0x001fea000383ffff */
.L_x_8912:
[----:B------:R-:W-:Y:S01]  /*2790*/  IMAD.MOV.U32 R21, RZ, RZ, R30 ;  /* 0x000000ffff157224 */ /* 0x000fe200078e001e */
[----:B------:R-:W-:Y:S01]  /*27a0*/  MOV R16, 0x27f0 ;  /* 0x000027f000107802 */ /* 0x000fe20000000f00 */
[----:B------:R-:W-:-:S02]  /*27b0*/  IMAD.MOV.U32 R20, RZ, RZ, 0x8 ;  /* 0x00000008ff147424 */ /* 0x000fc400078e00ff */
[----:B------:R-:W-:Y:S02]  /*27c0*/  IMAD.MOV.U32 R19, RZ, RZ, 0x1f ;  /* 0x0000001fff137424 */ /* 0x000fe400078e00ff */
[----:B------:R-:W-:Y:S02]  /*27d0*/  IMAD.MOV.U32 R18, RZ, RZ, -0x1 ;  /* 0xffffffffff127424 */ /* 0x000fe400078e00ff */
[----:B--23--:R-:W-:Y:S05]  /*27e0*/  CALL.REL.NOINC `($__internal_166_$__cuda_sm70_shflsync_bfly_p) ;  /* 0x00000cd000007944 */ /* 0x00cfea0003c00000 */
[----:B------:R-:W-:Y:S01]  /*27f0*/  FSEL R22, R25, R22, P1 ;  /* 0x0000001619167208 */ /* 0x000fe20000800000 */
[----:B-1----:R-:W-:Y:S01]  /*2800*/  IMAD.MOV.U32 R31, RZ, RZ, R18 ;  /* 0x000000ffff1f7224 */ /* 0x002fe200078e0012 */
[----:B------:R-:W-:Y:S01]  /*2810*/  MOV R16, 0x2870 ;  /* 0x0000287000107802 */ /* 0x000fe20000000f00 */
[----:B0-----:R-:W-:Y:S02]  /*2820*/  IMAD.MOV.U32 R20, RZ, RZ, 0x8 ;  /* 0x00000008ff147424 */ /* 0x001fe400078e00ff */
[----:B------:R-:W-:Y:S02]  /*2830*/  IMAD.MOV.U32 R19, RZ, RZ, 0x1f ;  /* 0x0000001fff137424 */ /* 0x000fe400078e00ff */
[----:B------:R-:W-:Y:S02]  /*2840*/  IMAD.MOV.U32 R18, RZ, RZ, -0x1 ;  /* 0xffffffffff127424 */ /* 0x000fe400078e00ff */
[----:B------:R-:W-:-:S02]  /*2850*/  IMAD.MOV.U32 R21, RZ, RZ, R22 ;  /* 0x000000ffff157224 */ /* 0x000fc400078e0016 */
[----:B------:R-:W-:Y:S05]  /*2860*/  CALL.REL.NOINC `($__internal_166_$__cuda_sm70_shflsync_bfly_p) ;  /* 0x00000c5000007944 */ /* 0x000fea0003c00000 */
[----:B------:R-:W-:Y:S01]  /*2870*/  SEL R23, R24, R23, P1 ;  /* 0x0000001718177207 */ /* 0x000fe20000800000 */
[----:B-1----:R-:W-:Y:S01]  /*2880*/  IMAD.MOV.U32 R25, RZ, RZ, R18 ;  /* 0x000000ffff197224 */ /* 0x002fe200078e0012 */
[----:B------:R-:W-:Y:S01]  /*2890*/  MOV R16, 0x28f0 ;  /* 0x000028f000107802 */ /* 0x000fe20000000f00 */
[----:B0-----:R-:W-:-:S02]  /*28a0*/  IMAD.MOV.U32 R20, RZ, RZ, 0x8 ;  /* 0x00000008ff147424 */ /* 0x001fc400078e00ff */
[----:B------:R-:W-:Y:S02]  /*28b0*/  IMAD.MOV.U32 R19, RZ, RZ, 0x1f ;  /* 0x0000001fff137424 */ /* 0x000fe400078e00ff */
[----:B------:R-:W-:Y:S02]  /*28c0*/  IMAD.MOV.U32 R18, RZ, RZ, -0x1 ;  /* 0xffffffffff127424 */ /* 0x000fe400078e00ff */
[----:B------:R-:W-:Y:S02]  /*28d0*/  IMAD.MOV.U32 R21, RZ, RZ, R23 ;  /* 0x000000ffff157224 */ /* 0x000fe400078e0017 */
[----:B------:R-:W-:Y:S05]  /*28e0*/  CALL.REL.NOINC `($__internal_166_$__cuda_sm70_shflsync_bfly_p) ;  /* 0x00000bd000007944 */ /* 0x000fea0003c00000 */
[----:B-1----:R-:W-:Y:S01]  /*28f0*/  IMAD.MOV.U32 R24, RZ, RZ, R18 ;  /* 0x000000ffff187224 */ /* 0x002fe200078e0012 */
[----:B0-----:R-:W-:Y:S05]  /*2900*/  BRA `(.L_x_8942) ;  /* 0xffffe98000007947 */ /* 0x001fea000383ffff */
.L_x_8913:
[----:B------:R-:W-:Y:S01]  /*2910*/  IMAD.MOV.U32 R21, RZ, RZ, R30 ;  /* 0x000000ffff157224 */ /* 0x000fe200078e001e */
[----:B------:R-:W-:Y:S01]  /*2920*/  MOV R16, 0x2970 ;  /* 0x0000297000107802 */ /* 0x000fe20000000f00 */
[----:B------:R-:W-:Y:S02]  /*2930*/  IMAD.MOV.U32 R20, RZ, RZ, 0x4 ;  /* 0x00000004ff147424 */ /* 0x000fe400078e00ff */
[----:B------:R-:W-:Y:S02]  /*2940*/  IMAD.MOV.U32 R19, RZ, RZ, 0x1f ;  /* 0x0000001fff137424 */ /* 0x000fe400078e00ff */
[----:B------:R-:W-:-:S02]  /*2950*/  IMAD.MOV.U32 R18, RZ, RZ, -0x1 ;  /* 0xffffffffff127424 */ /* 0x000fc400078e00ff */
[----:B--2---:R-:W-:Y:S05]  /*2960*/  CALL.REL.NOINC `($__internal_166_$__cuda_sm70_shflsync_bfly_p) ;  /* 0x00000b5000007944 */ /* 0x004fea0003c00000 */
[----:B-1----:R-:W-:Y:S01]  /*2970*/  IMAD.MOV.U32 R31, RZ, RZ, R18 ;  /* 0x000000ffff1f7224 */ /* 0x002fe200078e0012 */
[----:B0-----:R-:W-:Y:S05]  /*2980*/  BRA `(.L_x_8943) ;  /* 0xffffe96000007947 */ /* 0x001fea000383ffff */
.L_x_8914:
[----:B------:R-:W-:Y:S01]  /*2990*/  IMAD.MOV.U32 R21, RZ, RZ, R22 ;  /* 0x000000ffff157224 */ /* 0x000fe200078e0016 */
[----:B------:R-:W-:Y:S01]  /*29a0*/  MOV R16, 0x29f0 ;  /* 0x000029f000107802 */ /* 0x000fe20000000f00 */
[----:B------:R-:W-:-:S02]  /*29b0*/  IMAD.MOV.U32 R20, RZ, RZ, 0x4 ;  /* 0x00000004ff147424 */ /* 0x000fc400078e00ff */
[----:B------:R-:W-:Y:S02]  /*29c0*/  IMAD.MOV.U32 R19, RZ, RZ, 0x1f ;  /* 0x0000001fff137424 */ /* 0x000fe400078e00ff */
[----:B------:R-:W-:Y:S02]  /*29d0*/  IMAD.MOV.U32 R18, RZ, RZ, -0x1 ;  /* 0xffffffffff127424 */ /* 0x000fe400078e00ff */
[----:B01----:R-:W-:Y:S05]  /*29e0*/  CALL.REL.NOINC `($__internal_166_$__cuda_sm70_shflsync_bfly_p) ;  /* 0x00000ad000007944 */ /* 0x003fea0003c00000 */
[----:B------:R-:W-:Y:S01]  /*29f0*/  SEL R23, R24, R23, P0 ;  /* 0x0000001718177207 */ /* 0x000fe20000000000 */
[----:B-1----:R-:W-:Y:S01]  /*2a00*/  IMAD.MOV.U32 R25, RZ, RZ, R18 ;  /* 0x000000ffff197224 */ /* 0x002fe200078e0012 */
[----:B------:R-:W-:Y:S01]  /*2a10*/  MOV R16, 0x2a70 ;  /* 0x00002a7000107802 */ /* 0x000fe20000000f00 */
[----:B0-----:R-:W-:Y:S02]  /*2a20*/  IMAD.MOV.U32 R20, RZ, RZ, 0x4 ;  /* 0x00000004ff147424 */ /* 0x001fe400078e00ff */
[----:B------:R-:W-:Y:S02]  /*2a30*/  IMAD.MOV.U32 R19, RZ, RZ, 0x1f ;  /* 0x0000001fff137424 */ /* 0x000fe400078e00ff */
[----:B------:R-:W-:Y:S02]  /*2a40*/  IMAD.MOV.U32 R18, RZ, RZ, -0x1 ;  /* 0xffffffffff127424 */ /* 0x000fe400078e00ff */
[----:B------:R-:W-:-:S02]  /*2a50*/  IMAD.MOV.U32 R21, RZ, RZ, R23 ;  /* 0x000000ffff157224 */ /* 0x000fc400078e0017 */
[----:B------:R-:W-:Y:S05]  /*2a60*/  CALL.REL.NOINC `($__internal_166_$__cuda_sm70_shflsync_bfly_p) ;  /* 0x00000a5000007944 */ /* 0x000fea0003c00000 */
[----:B-1----:R-:W-:Y:S01]  /*2a70*/  IMAD.MOV.U32 R24, RZ, RZ, R18 ;  /* 0x000000ffff187224 */ /* 0x002fe200078e0012 */
[----:B0-----:R-:W-:Y:S05]  /*2a80*/  BRA `(.L_x_8944) ;  /* 0xffffe8b000007947 */ /* 0x001fea000383ffff */
.L_x_8915:
        /* <DEDUP_REMOVED lines=24> */
.L_x_8916:
        /* <DEDUP_REMOVED lines=8> */
.L_x_8917:
[----:B------:R-:W-:Y:S01]  /*2c90*/  IMAD.MOV.U32 R21, RZ, RZ, R31 ;  /* 0x000000ffff157224 */ /* 0x000fe200078e001f */
[----:B------:R-:W-:Y:S01]  /*2ca0*/  MOV R16, 0x2cf0 ;  /* 0x00002cf000107802 */ /* 0x000fe20000000f00 */
[----:B------:R-:W-:-:S02]  /*2cb0*/  IMAD.MOV.U32 R20, RZ, RZ, 0x1 ;  /* 0x00000001ff147424 */ /* 0x000fc400078e00ff */
[----:B------:R-:W-:Y:S02]  /*2cc0*/  IMAD.MOV.U32 R19, RZ, RZ, 0x1f ;  /* 0x0000001fff137424 */ /* 0x000fe400078e00ff */
[----:B------:R-:W-:Y:S02]  /*2cd0*/  IMAD.MOV.U32 R18, RZ, RZ, -0x1 ;  /* 0xffffffffff127424 */ /* 0x000fe400078e00ff */
[----:B01----:R-:W-:Y:S05]  /*2ce0*/  CALL.REL.NOINC `($__internal_166_$__cuda_sm70_shflsync_bfly_p) ;  /* 0x000007d000007944 */ /* 0x003fea0003c00000 */
[----:B-1----:R-:W-:Y:S01]  /*2cf0*/  IMAD.MOV.U32 R22, RZ, RZ, R18 ;  /* 0x000000ffff167224 */ /* 0x002fe200078e0012 */
[----:B0-----:R-:W-:Y:S01]  /*2d00*/  SEL R21, R23, R24, P0 ;  /* 0x0000001817157207 */ /* 0x001fe20000000000 */
[----:B------:R-:W-:Y:S01]  /*2d10*/  IMAD.MOV.U32 R20, RZ, RZ, 0x1 ;  /* 0x00000001ff147424 */ /* 0x000fe200078e00ff */
[----:B------:R-:W-:Y:S01]  /*2d20*/  MOV R16, 0x2d60 ;  /* 0x00002d6000107802 */ /* 0x000fe20000000f00 */
[----:B------:R-:W-:Y:S02]  /*2d30*/  IMAD.MOV.U32 R19, RZ, RZ, 0x1f ;  /* 0x0000001fff137424 */ /* 0x000fe400078e00ff */
[----:B------:R-:W-:Y:S02]  /*2d40*/  IMAD.MOV.U32 R18, RZ, RZ, -0x1 ;  /* 0xffffffffff127424 */ /* 0x000fe400078e00ff */
[----:B------:R-:W-:Y:S05]  /*2d50*/  CALL.REL.NOINC `($__internal_166_$__cuda_sm70_shflsync_bfly_p) ;  /* 0x0000076000007944 */ /* 0x000fea0003c00000 */
[----:B01----:R-:W-:Y:S05]  /*2d60*/  BRA `(.L_x_8947) ;  /* 0xffffe74000007947 */ /* 0x003fea000383ffff */
.L_x_8924:
[----:B------:R-:W-:Y:S01]  /*2d70*/  IMAD.MOV.U32 R21, RZ, RZ, R30 ;  /* 0x000000ffff157224 */ /* 0x000fe200078e001e */
[----:B------:R-:W-:Y:S01]  /*2d80*/  MOV R16, 0x2dd0 ;  /* 0x00002dd000107802 */ /* 0x000fe20000000f00 */
[----:B------:R-:W-:-:S02]  /*2d90*/  IMAD.MOV.U32 R20, RZ, RZ, 0x10 ;  /* 0x00000010ff147424 */ /* 0x000fc400078e00ff */
[----:B------:R-:W-:Y:S02]  /*2da0*/  IMAD.MOV.U32 R19, RZ, RZ, 0x1f ;  /* 0x0000001fff137424 */ /* 0x000fe400078e00ff */
[----:B------:R-:W-:Y:S02]  /*2db0*/  IMAD.MOV.U32 R18, RZ, RZ, -0x1 ;  /* 0xffffffffff127424 */ /* 0x000fe400078e00ff */
[----:B------:R-:W-:Y:S05]  /*2dc0*/  CALL.REL.NOINC `($__internal_166_$__cuda_sm70_shflsync_bfly_p) ;  /* 0x000006f000007944 */ /* 0x000fea0003c00000 */
[----:B-1----:R-:W-:Y:S01]  /*2dd0*/  IMAD.MOV.U32 R31, RZ, RZ, R18 ;  /* 0x000000ffff1f7224 */ /* 0x002fe200078e0012 */
[----:B0-----:R-:W-:Y:S05]  /*2de0*/  BRA `(.L_x_8948) ;  /* 0xffffee0000007947 */ /* 0x001fea000383ffff */
.L_x_8925:
[----:B------:R-:W-:Y:S01]  /*2df0*/  IMAD.MOV.U32 R21, RZ, RZ, R24 ;  /* 0x000000ffff157224 */ /* 0x000fe200078e0018 */
[----:B------:R-:W-:Y:S01]  /*2e00*/  MOV R16, 0x2e50 ;  /* 0x00002e5000107802 */ /* 0x000fe20000000f00 */
[----:B------:R-:W-:Y:S02]  /*2e10*/  IMAD.MOV.U32 R20, RZ, RZ, 0x10 ;  /* 0x00000010ff147424 */ /* 0x000fe400078e00ff */
[----:B------:R-:W-:Y:S02]  /*2e20*/  IMAD.MOV.U32 R19, RZ, RZ, 0x1f ;  /* 0x0000001fff137424 */ /* 0x000fe400078e00ff */
[----:B------:R-:W-:Y:S02]  /*2e30*/  IMAD.MOV.U32 R18, RZ, RZ, -0x1 ;  /* 0xffffffffff127424 */ /* 0x000fe400078e00ff */
[----:B01----:R-:W-:Y:S05]  /*2e40*/  CALL.REL.NOINC `($__internal_166_$__cuda_sm70_shflsync_bfly_p) ;  /* 0x0000067000007944 */ /* 0x003fea0003c00000 */
[----:B-1----:R-:W-:Y:S01]  /*2e50*/  IMAD.MOV.U32 R23, RZ, RZ, R18 ;  /* 0x000000ffff177224 */ /* 0x002fe200078e0012 */
[----:B------:R-:W-:Y:S01]  /*2e60*/  MOV R16, 0x2ec0 ;  /* 0x00002ec000107802 */ /* 0x000fe20000000f00 */
[----:B0-----:R-:W-:-:S02]  /*2e70*/  IMAD.MOV.U32 R21, RZ, RZ, R25 ;  /* 0x000000ffff157224 */ /* 0x001fc400078e0019 */
[----:B------:R-:W-:Y:S02]  /*2e80*/  IMAD.MOV.U32 R20, RZ, RZ, 0x10 ;  /* 0x00000010ff147424 */ /* 0x000fe400078e00ff */
[----:B------:R-:W-:Y:S02]  /*2e90*/  IMAD.MOV.U32 R19, RZ, RZ, 0x1f ;  /* 0x0000001fff137424 */ /* 0x000fe400078e00ff */
[----:B------:R-:W-:Y:S02]  /*2ea0*/  IMAD.MOV.U32 R18, RZ, RZ, -0x1 ;  /* 0xffffffffff127424 */ /* 0x000fe400078e00ff */
[----:B------:R-:W-:Y:S05]  /*2eb0*/  CALL.REL.NOINC `($__internal_166_$__cuda_sm70_shflsync_bfly_p) ;  /* 0x0000060000007944 */ /* 0x000fea0003c00000 */
[----:B-1----:R-:W-:Y:S01]  /*2ec0*/  IMAD.MOV.U32 R22, RZ, RZ, R18 ;  /* 0x000000ffff167224 */ /* 0x002fe200078e0012 */
[----:B0-----:R-:W-:Y:S05]  /*2ed0*/  BRA `(.L_x_8949) ;  /* 0xffffed4000007947 */ /* 0x001fea000383ffff */
.L_x_8926:
[----:B------:R-:W-:Y:S01]  /*2ee0*/  IMAD.MOV.U32 R21, RZ, RZ, R30 ;  /* 0x000000ffff157224 */ /* 0x000fe200078e001e */
[----:B------:R-:W-:Y:S01]  /*2ef0*/  MOV R16, 0x2f40 ;  /* 0x00002f4000107802 */ /* 0x000fe20000000f00 */
[----:B------:R-:W-:Y:S02]  /*2f00*/  IMAD.MOV.U32 R20, RZ, RZ, 0x8 ;  /* 0x00000008ff147424 */ /* 0x000fe400078e00ff */
[----:B------:R-:W-:Y:S02]  /*2f10*/  IMAD.MOV.U32 R19, RZ, RZ, 0x1f ;  /* 0x0000001fff137424 */ /* 0x000fe400078e00ff */
[----:B------:R-:W-:-:S02]  /*2f20*/  IMAD.MOV.U32 R18, RZ, RZ, -0x1 ;  /* 0xffffffffff127424 */ /* 0x000fc400078e00ff */
[----:B--23--:R-:W-:Y:S05]  /*2f30*/  CALL.REL.NOINC `($__internal_166_$__cuda_sm70_shflsync_bfly_p) ;  /* 0x0000058000007944 */ /* 0x00cfea0003c00000 */
[----:B------:R-:W-:Y:S01]  /*2f40*/  FSEL R24, R23, R24, P1 ;  /* 0x0000001817187208 */ /* 0x000fe20000800000 */
[----:B-1----:R-:W-:Y:S01]  /*2f50*/  IMAD.MOV.U32 R31, RZ, RZ, R18 ;  /* 0x000000ffff1f7224 */ /* 0x002fe200078e0012 */
[----:B------:R-:W-:Y:S01]  /*2f60*/  MOV R16, 0x2fc0 ;  /* 0x00002fc000107802 */ /* 0x000fe20000000f00 */
[----:B0-----:R-:W-:-:S02]  /*2f70*/  IMAD.MOV.U32 R20, RZ, RZ, 0x8 ;  /* 0x00000008ff147424 */ /* 0x001fc400078e00ff */
[----:B------:R-:W-:Y:S02]  /*2f80*/  IMAD.MOV.U32 R19, RZ, RZ, 0x1f ;  /* 0x0000001fff137424 */ /* 0x000fe400078e00ff */
[----:B------:R-:W-:Y:S02]  /*2f90*/  IMAD.MOV.U32 R18, RZ, RZ, -0x1 ;  /* 0xffffffffff127424 */ /* 0x000fe400078e00ff */
[----:B------:R-:W-:Y:S02]  /*2fa0*/  IMAD.MOV.U32 R21, RZ, RZ, R24 ;  /* 0x000000ffff157224 */ /* 0x000fe400078e0018 */
[----:B------:R-:W-:Y:S05]  /*2fb0*/  CALL.REL.NOINC `($__internal_166_$__cuda_sm70_shflsync_bfly_p) ;  /* 0x0000050000007944 */ /* 0x000fea0003c00000 */
[----:B------:R-:W-:Y:S01]  /*2fc0*/  SEL R25, R22, R25, P1 ;  /* 0x0000001916197207 */ /* 0x000fe20000800000 */
[----:B-1----:R-:W-:Y:S01]  /*2fd0*/  IMAD.MOV.U32 R23, RZ, RZ, R18 ;  /* 0x000000ffff177224 */ /* 0x002fe200078e0012 */
[----:B------:R-:W-:Y:S01]  /*2fe0*/  MOV R16, 0x3040 ;  /* 0x0000304000107802 */ /* 0x000fe20000000f00 */
[----:B0-----:R-:W-:Y:S02]  /*2ff0*/  IMAD.MOV.U32 R20, RZ, RZ, 0x8 ;  /* 0x00000008ff147424 */ /* 0x001fe400078e00ff */
[----:B------:R-:W-:Y:S02]  /*3000*/  IMAD.MOV.U32 R19, RZ, RZ, 0x1f ;  /* 0x0000001fff137424 */ /* 0x000fe400078e00ff */
[----:B------:R-:W-:-:S02]  /*3010*/  IMAD.MOV.U32 R18, RZ, RZ, -0x1 ;  /* 0xffffffffff127424 */ /* 0x000fc400078e00ff */
[----:B------:R-:W-:Y:S02]  /*3020*/  IMAD.MOV.U32 R21, RZ, RZ, R25 ;  /* 0x000000ffff157224 */ /* 0x000fe400078e0019 */
[----:B------:R-:W-:Y:S05]  /*3030*/  CALL.REL.NOINC `($__internal_166_$__cuda_sm70_shflsync_bfly_p) ;  /* 0x0000048000007944 */ /* 0x000fea0003c00000 */
[----:B-1----:R-:W-:Y:S01]  /*3040*/  IMAD.MOV.U32 R22, RZ, RZ, R18 ;  /* 0x000000ffff167224 */ /* 0x002fe200078e0012 */
[----:B0-----:R-:W-:Y:S05]  /*3050*/  BRA `(.L_x_8950) ;  /* 0xffffec8000007947 */ /* 0x001fea000383ffff */
.L_x_8927:
[----:B------:R-:W-:Y:S01]  /*3060*/  IMAD.MOV.U32 R21, RZ, RZ, R30 ;  /* 0x000000ffff157224 */ /* 0x000fe200078e001e */
[----:B------:R-:W-:Y:S01]  /*3070*/  MOV R16, 0x30c0 ;  /* 0x000030c000107802 */ /* 0x000fe20000000f00 */
[----:B------:R-:W-:Y:S02]  /*3080*/  IMAD.MOV.U32 R20, RZ, RZ, 0x4 ;  /* 0x00000004ff147424 */ /* 0x000fe400078e00ff */
[----:B------:R-:W-:Y:S02]  /*3090*/  IMAD.MOV.U32 R19, RZ, RZ, 0x1f ;  /* 0x0000001fff137424 */ /* 0x000fe400078e00ff */
[----:B------:R-:W-:Y:S02]  /*30a0*/  IMAD.MOV.U32 R18, RZ, RZ, -0x1 ;  /* 0xffffffffff127424 */ /* 0x000fe400078e00ff */
[----:B--2---:R-:W-:Y:S05]  /*30b0*/  CALL.REL.NOINC `($__internal_166_$__cuda_sm70_shflsync_bfly_p) ;  /* 0x0000040000007944 */ /* 0x004fea0003c00000 */
[----:B-1----:R-:W-:Y:S01]  /*30c0*/  IMAD.MOV.U32 R31, RZ, RZ, R18 ;  /* 0x000000ffff1f7224 */ /* 0x002fe200078e0012 */
[----:B0-----:R-:W-:Y:S05]  /*30d0*/  BRA `(.L_x_8951) ;  /* 0xffffec6000007947 */ /* 0x001fea000383ffff */
.L_x_8928:
        /* <DEDUP_REMOVED lines=16> */
.L_x_8929:
        /* <DEDUP_REMOVED lines=24> */
.L_x_8930:
        /* <DEDUP_REMOVED lines=8> */
.L_x_8931:
[----:B------:R-:W-:Y:S01]  /*33e0*/  IMAD.MOV.U32 R21, RZ, RZ, R25 ;  /* 0x000000ffff157224 */ /* 0x000fe200078e0019 */
[----:B------:R-:W-:Y:S01]  /*33f0*/  MOV R16, 0x3440 ;  /* 0x0000344000107802 */ /* 0x000fe20000000f00 */
[----:B------:R-:W-:-:S02]  /*3400*/  IMAD.MOV.U32 R20, RZ, RZ, 0x1 ;  /* 0x00000001ff147424 */ /* 0x000fc400078e00ff */
[----:B------:R-:W-:Y:S02]  /*3410*/  IMAD.MOV.U32 R19, RZ, RZ, 0x1f ;  /* 0x0000001fff137424 */ /* 0x000fe400078e00ff */
[----:B------:R-:W-:Y:S02]  /*3420*/  IMAD.MOV.U32 R18, RZ, RZ, -0x1 ;  /* 0xffffffffff127424 */ /* 0x000fe400078e00ff */
[----:B01----:R-:W-:Y:S05]  /*3430*/  CALL.REL.NOINC `($__internal_166_$__cuda_sm70_shflsync_bfly_p) ;  /* 0x0000008000007944 */ /* 0x003fea0003c00000 */
[----:B0-----:R-:W-:Y:S01]  /*3440*/  SEL R21, R22, R31, P0 ;  /* 0x0000001f16157207 */ /* 0x001fe20000000000 */
[----:B-1----:R-:W-:Y:S01]  /*3450*/  IMAD.MOV.U32 R22, RZ, RZ, R18 ;  /* 0x000000ffff167224 */ /* 0x002fe200078e0012 */
[----:B------:R-:W-:Y:S01]  /*3460*/  MOV R16, 0x34b0 ;  /* 0x000034b000107802 */ /* 0x000fe20000000f00 */
[----:B------:R-:W-:Y:S02]  /*3470*/  IMAD.MOV.U32 R20, RZ, RZ, 0x1 ;  /* 0x00000001ff147424 */ /* 0x000fe400078e00ff */
[----:B------:R-:W-:Y:S02]  /*3480*/  IMAD.MOV.U32 R19, RZ, RZ, 0x1f ;  /* 0x0000001fff137424 */ /* 0x000fe400078e00ff */
[----:B------:R-:W-:Y:S02]  /*3490*/  IMAD.MOV.U32 R18, RZ, RZ, -0x1 ;  /* 0xffffffffff127424 */ /* 0x000fe400078e00ff */
[----:B------:R-:W-:Y:S05]  /*34a0*/  CALL.REL.NOINC `($__internal_166_$__cuda_sm70_shflsync_bfly_p) ;  /* 0x0000001000007944 */ /* 0x000fea0003c00000 */
[----:B01----:R-:W-:Y:S05]  /*34b0*/  BRA `(.L_x_8955) ;  /* 0xffffea4000007947 */ /* 0x003fea000383ffff */
        .weak           $__internal_166_$__cuda_sm70_shflsync_bfly_p
        .type           $__internal_166_$__cuda_sm70_shflsync_bfly_p,@function
        .size           $__internal_166_$__cuda_sm70_shflsync_bfly_p,(.L_x_11110 - $__internal_166_$__cuda_sm70_shflsync_bfly_p)
$__internal_166_$__cuda_sm70_shflsync_bfly_p:
[----:B------:R-:W-:Y:S01]  /*34c0*/  IMAD.MOV.U32 R17, RZ, RZ, 0x0 ;  /* 0x00000000ff117424 */ /* 0x000fe200078e00ff */
[----:B------:R-:W-:Y:S04]  /*34d0*/  WARPSYNC R18 ;  /* 0x0000001200007348 */ /* 0x000fe80003800000 */
[----:B------:R0:W1:Y:S01]  /*34e0*/  SHFL.BFLY PT, R18, R21, R20, R19 ;  /* 0x0c00001415127389 */ /* 0x00006200000e0013 */
[----:B------:R-:W-:Y:S05]  /*34f0*/  RET.REL.NODEC R16 `(_ZN4vllm3moe10topkGatingILi14ELi448ELi4ELi8ELi32ElfLNS0_11ScoringFuncE0EEEvPKT5_PKbPfiPT4_PiiiibPKf) ;  /* 0xffffcb0010007950 */ /* 0x000fea0003c3ffff */
.L_x_8956:
        /* <DEDUP_REMOVED lines=16> */
.L_x_11110:


//--------------------- .text._ZN4vllm3moe10topkGatingILi12ELi384ELi4ELi8ELi32ElfLNS0_11ScoringFuncE0EEEvPKT5_PKbPfiPT4_PiiiibPKf --------------------------
	.section	.text._ZN4vllm3moe10topkGatingILi12ELi384ELi4ELi8ELi32ElfLNS0_11ScoringFuncE0EEEvPKT5_PKbPfiPT4_PiiiibPKf,"ax",@progbits
	.sectioninfo	@"SHI_REGISTERS=32"
	.align	128
        .global         _ZN4vllm3moe10topkGatingILi12ELi384ELi4ELi8ELi32ElfLNS0_11ScoringFuncE0EEEvPKT5_PKbPfiPT4_PiiiibPKf
        .type           _ZN4vllm3moe10topkGatingILi12ELi384ELi4ELi8ELi32ElfLNS0_11ScoringFuncE0EEEvPKT5_PKbPfiPT4_PiiiibPKf,@function
        .size           _ZN4vllm3moe10topkGatingILi12ELi384ELi4ELi8ELi32ElfLNS0_11ScoringFuncE0EEEvPKT5_PKbPfiPT4_PiiiibPKf,(.L_x_11111 - _ZN4vllm3moe10topkGatingILi12ELi384ELi4ELi8ELi32ElfLNS0_11ScoringFuncE0EEEvPKT5_PKbPfiPT4_PiiiibPKf)
        .other          _ZN4vllm3moe10topkGatingILi12ELi384ELi4ELi8ELi32ElfLNS0_11ScoringFuncE0EEEvPKT5_PKbPfiPT4_PiiiibPKf,@"STO_CUDA_ENTRY STV_DEFAULT"
_ZN4vllm3moe10topkGatingILi12ELi384ELi4ELi8ELi32ElfLNS0_11ScoringFuncE0EEEvPKT5_PKbPfiPT4_PiiiibPKf:
.text._ZN4vllm3moe10topkGatingILi12ELi384ELi4ELi8ELi32ElfLNS0_11ScoringFuncE0EEEvPKT5_PKbPfiPT4_PiiiibPKf:
        /* <DEDUP_REMOVED lines=20> */
[----:B------:R-:W5:Y:S01]  /*0140*/  LDG.E.64 R4, [R16.64+0x500] ;  /* 0x0005000610047981 */ /* 0x000f62000c1e1b00 */
        /* <DEDUP_REMOVED lines=36> */
[--C-:B------:R-:W-:Y:S01]  /*0390*/  FADD.FTZ R9, R9, -R16.reuse ;  /* 0x8000001009097221 */ /* 0x100fe20000010000 */
[----:B------:R-:W1:Y:S01]  /*03a0*/  MUFU.EX2 R10, R22 ;  /* 0x00000016000a7308 */ /* 0x000e620000000800 */
[----:B------:R-:W-:Y:S02]  /*03b0*/  FMUL.FTZ R13, R13, 1.4426950216293334961 ;  /* 0x3fb8aa3b0d0d7820 */ /* 0x000fe40000410000 */
[----:B------:R-:W-:Y:S02]  /*03c0*/  FMUL.FTZ R14, R14, 1.4426950216293334961 ;  /* 0x3fb8aa3b0e0e7820 */ /* 0x000fe40000410000 */
[----:B------:R-:W-:-:S02]  /*03d0*/  FADD.FTZ R15, R15, -R16 ;  /* 0x800000100f0f7221 */ /* 0x000fc40000010000 */
[----:B------:R-:W-:Y:S01]  /*03e0*/  FMUL.FTZ R23, R9, 1.4426950216293334961 ;  /* 0x3fb8aa3b09177820 */ /* 0x000fe20000410000 */
[----:B------:R-:W3:Y:S01]  /*03f0*/  MUFU.EX2 R11, R18 ;  /* 0x00000012000b7308 */ /* 0x000ee20000000800 */
[--C-:B------:R-:W-:Y:S02]  /*0400*/  FADD.FTZ R6, R6, -R16.reuse ;  /* 0x8000001006067221 */ /* 0x100fe40000010000 */
[----:B------:R-:W-:Y:S02]  /*0410*/  FMUL.FTZ R15, R15, 1.4426950216293334961 ;  /* 0x3fb8aa3b0f0f7820 */ /* 0x000fe40000410000 */
[----:B------:R-:W-:Y:S02]  /*0420*/  FADD.FTZ R8, R8, -R16 ;  /* 0x8000001008087221 */ /* 0x000fe40000010000 */
[----:B0-----:R-:W-:Y:S01]  /*0430*/  FADD.FTZ R9, RZ, R12 ;  /* 0x0000000cff097221 */ /* 0x001fe20000010000 */
[----:B------:R-:W0:Y:S01]  /*0440*/  MUFU.EX2 R13, R13 ;  /* 0x0000000d000d7308 */ /* 0x000e220000000800 */
[----:B------:R-:W-:-:S02]  /*0450*/  FMUL.FTZ R29, R6, 1.4426950216293334961 ;  /* 0x3fb8aa3b061d7820 */ /* 0x000fc40000410000 */
[----:B------:R-:W-:Y:S02]  /*0460*/  FMUL.FTZ R8, R8, 1.4426950216293334961 ;  /* 0x3fb8aa3b08087820 */ /* 0x000fe40000410000 */
[----:B-1----:R-:W-:Y:S02]  /*0470*/  FADD.FTZ R6, R9, R10 ;  /* 0x0000000a09067221 */ /* 0x002fe40000010000 */
[--C-:B------:R-:W-:Y:S01]  /*0480*/  FADD.FTZ R7, R7, -R16.reuse ;  /* 0x8000001007077221 */ /* 0x100fe20000010000 */
[----:B------:R-:W1:Y:S01]  /*0490*/  MUFU.EX2 R17, R14 ;  /* 0x0000000e00117308 */ /* 0x000e620000000800 */
[----:B---3--:R-:W-:Y:S02]  /*04a0*/  FADD.FTZ R6, R6, R11 ;  /* 0x0000000b06067221 */ /* 0x008fe40000010000 */
[----:B------:R-:W-:Y:S02]  /*04b0*/  FMUL.FTZ R7, R7, 1.4426950216293334961 ;  /* 0x3fb8aa3b07077820 */ /* 0x000fe40000410000 */
[----:B------:R-:W-:-:S02]  /*04c0*/  FADD.FTZ R4, R4, -R16 ;  /* 0x8000001004047221 */ /* 0x000fc40000010000 */
[----:B------:R-:W-:Y:S01]  /*04d0*/  FADD.FTZ R5, R5, -R16 ;  /* 0x8000001005057221 */ /* 0x000fe20000010000 */
[----:B------:R3:W4:Y:S01]  /*04e0*/  MUFU.EX2 R19, R15 ;  /* 0x0000000f00137308 */ /* 0x0007220000000800 */
[----:B0-----:R-:W-:Y:S02]  /*04f0*/  FADD.FTZ R6, R6, R13 ;  /* 0x0000000d06067221 */ /* 0x001fe40000010000 */
[----:B------:R-:W-:-:S05]  /*0500*/  FMUL.FTZ R4, R4, 1.4426950216293334961 ;  /* 0x3fb8aa3b04047820 */ /* 0x000fca0000410000 */
[----:B------:R-:W0:Y:S01]  /*0510*/  MUFU.EX2 R21, R8 ;  /* 0x0000000800157308 */ /* 0x000e220000000800 */
[----:B-1----:R-:W-:Y:S02]  /*0520*/  FADD.FTZ R6, R6, R17 ;  /* 0x0000001106067221 */ /* 0x002fe40000010000 */
[----:B---3--:R-:W-:-:S05]  /*0530*/  FMUL.FTZ R15, R5, 1.4426950216293334961 ;  /* 0x3fb8aa3b050f7820 */ /* 0x008fca0000410000 */
[----:B------:R-:W1:Y:S01]  /*0540*/  MUFU.EX2 R23, R23 ;  /* 0x0000001700177308 */ /* 0x000e620000000800 */
[----:B----4-:R-:W-:-:S07]  /*0550*/  FADD.FTZ R6, R6, R19 ;  /* 0x0000001306067221 */ /* 0x010fce0000010000 */
        /* <DEDUP_REMOVED lines=20> */
[----:B--2---:R-:W-:Y:S02]  /*06a0*/  @P0 ISETP.NE.AND P1, PT, R3, RZ, PT ;  /* 0x000000ff0300020c */ /* 0x004fe40003f25270 */
        /* <DEDUP_REMOVED lines=73> */
.L_x_8957:
[----:B------:R0:W-:Y:S04]  /*0b40*/  STL.128 [R1], R4 ;  /* 0x0000000401007387 */ /* 0x0001e80000100c00 */
[----:B------:R0:W-:Y:S04]  /*0b50*/  STL.128 [R1+0x10], R8 ;  /* 0x0000100801007387 */ /* 0x0001e80000100c00 */
[----:B------:R0:W-:Y:S02]  /*0b60*/  STL.128 [R1+0x20], R12 ;  /* 0x0000200c01007387 */ /* 0x0001e40000100c00 */
.L_x_8958:
        /* <DEDUP_REMOVED lines=9> */
.L_x_8974:
        /* <DEDUP_REMOVED lines=50> */
.L_x_8991:
[----:B------:R-:W-:Y:S05]  /*0f20*/  BRA.DIV ~URZ, `(.L_x_8962) ;  /* 0x000014327f007947 */ /* 0x000fea000b800000 */
[----:B------:R2:W3:Y:S04]  /*0f30*/  SHFL.BFLY PT, R28, R27, 0x10, 0x1f ;  /* 0x0e001f001b1c7f89 */ /* 0x0004e800000e0000 */
[----:B------:R2:W4:Y:S02]  /*0f40*/  SHFL.BFLY PT, R22, R23, 0x10, 0x1f ;  /* 0x0e001f0017167f89 */ /* 0x00052400000e0000 */
.L_x_8992:
        /* <DEDUP_REMOVED lines=12> */
.L_x_8993:
[----:B--2---:R-:W-:-:S13]  /*1010*/  FSETP.GEU.FTZ.AND P1, PT, R21, R27, PT ;  /* 0x0000001b1500720b */ /* 0x004fda0003f3e000 */
[----:B------:R-:W-:-:S04]  /*1020*/  @P1 FSETP.NEU.FTZ.AND P2, PT, R21, R27, PT ;  /* 0x0000001b1500120b */ /* 0x000fc80003f5d000 */
[----:B---3--:R-:W-:-:S13]  /*1030*/  @P1 ISETP.LT.AND P0, PT, R23, R22, !P2 ;  /* 0x000000161700120c */ /* 0x008fda0005701270 */
[----:B-1----:R-:W-:Y:S01]  /*1040*/  FSEL R21, R27, R21, P0 ;  /* 0x000000151b157208 */ /* 0x002fe20000000000 */
[----:B------:R-:W-:Y:S05]  /*1050*/  BRA.DIV ~URZ, `(.L_x_8964) ;  /* 0x000015727f007947 */ /* 0x000fea000b800000 */
[----:B------:R1:W2:Y:S02]  /*1060*/  SHFL.BFLY PT, R27, R21, 0x4, 0x1f ;  /* 0x0c801f00151b7f89 */ /* 0x0002a400000e0000 */
.L_x_8994:
[----:B0-----:R-:W-:Y:S01]  /*1070*/  FSEL R29, R29, R28, P0 ;  /* 0x0000001c1d1d7208 */ /* 0x001fe20000000000 */
[----:B------:R-:W-:Y:S05]  /*1080*/  BRA.DIV ~URZ, `(.L_x_8965) ;  /* 0x000015c27f007947 */ /* 0x000fea000b800000 */
[----:B------:R-:W-:Y:S02]  /*1090*/  SEL R23, R23, R22, P0 ;  /* 0x0000001617177207 */ /* 0x000fe40000000000 */
[----:B------:R0:W3:Y:S04]  /*10a0*/  SHFL.BFLY PT, R22, R29, 0x4, 0x1f ;  /* 0x0c801f001d167f89 */ /* 0x0000e800000e0000 */
[----:B------:R0:W4:Y:S02]  /*10b0*/  SHFL.BFLY PT, R28, R23, 0x4, 0x1f ;  /* 0x0c801f00171c7f89 */ /* 0x00012400000e0000 */
.L_x_8995:
        /* <DEDUP_REMOVED lines=12> */
.L_x_8996:
[----:B-1----:R-:W-:-:S13]  /*1180*/  FSETP.GEU.FTZ.AND P1, PT, R21, R22, PT ;  /* 0x000000161500720b */ /* 0x002fda0003f3e000 */
[----:B------:R-:W-:-:S04]  /*1190*/  @P1 FSETP.NEU.FTZ.AND P2, PT, R21, R22, PT ;  /* 0x000000161500120b */ /* 0x000fc80003f5d000 */
[----:B---3--:R-:W-:-:S13]  /*11a0*/  @P1 ISETP.LT.AND P0, PT, R23, R28, !P2 ;  /* 0x0000001c1700120c */ /* 0x008fda0005701270 */
[----:B0-----:R-:W-:Y:S01]  /*11b0*/  FSEL R21, R22, R21, P0 ;  /* 0x0000001516157208 */ /* 0x001fe20000000000 */
[----:B------:R-:W-:Y:S05]  /*11c0*/  BRA.DIV ~URZ, `(.L_x_8967) ;  /* 0x000017027f007947 */ /* 0x000fea000b800000 */
[----:B------:R0:W1:Y:S02]  /*11d0*/  SHFL.BFLY PT, R22, R21, 0x1, 0x1f ;  /* 0x0c201f0015167f89 */ /* 0x00006400000e0000 */
.L_x_8997:
[----:B--2---:R-:W-:Y:S01]  /*11e0*/  FSEL R27, R27, R29, P0 ;  /* 0x0000001d1b1b7208 */ /* 0x004fe20000000000 */
[----:B------:R-:W-:Y:S05]  /*11f0*/  BRA.DIV ~URZ, `(.L_x_8968) ;  /* 0x000017527f007947 */ /* 0x000fea000b800000 */
[----:B------:R-:W-:Y:S02]  /*1200*/  SEL R23, R23, R28, P0 ;  /* 0x0000001c17177207 */ /* 0x000fe40000000000 */
[----:B------:R2:W3:Y:S04]  /*1210*/  SHFL.BFLY PT, R28, R27, 0x1, 0x1f ;  /* 0x0c201f001b1c7f89 */ /* 0x0004e800000e0000 */
[----:B------:R2:W4:Y:S02]  /*1220*/  SHFL.BFLY PT, R17, R23, 0x1, 0x1f ;  /* 0x0c201f0017117f89 */ /* 0x00052400000e0000 */
.L_x_8998:
        /* <DEDUP_REMOVED lines=30> */
.L_x_8970:
[----:B------:R-:W-:Y:S05]  /*1410*/  BSYNC B1 ;  /* 0x0000000000017941 */ /* 0x000fea0003800000 */
.L_x_8969:
        /* <DEDUP_REMOVED lines=20> */
.L_x_8973:
[----:B------:R-:W-:Y:S05]  /*1560*/  BSYNC B1 ;  /* 0x0000000000017941 */ /* 0x000fea0003800000 */
.L_x_8972:
[----:B0-----:R-:W-:Y:S05]  /*1570*/  BRA `(.L_x_8974) ;  /* 0xfffff68000007947 */ /* 0x001fea000383ffff */
.L_x_8960:
[----:B------:R-:W-:Y:S02]  /*1580*/  IMAD.MOV.U32 R26, RZ, RZ, RZ ;  /* 0x000000ffff1a7224 */ /* 0x000fe400078e00ff */
.L_x_8987:
        /* <DEDUP_REMOVED lines=50> */
.L_x_8999:
[----:B------:R-:W-:Y:S05]  /*18b0*/  BRA.DIV ~URZ, `(.L_x_8976) ;  /* 0x000012027f007947 */ /* 0x000fea000b800000 */
[----:B------:R2:W3:Y:S04]  /*18c0*/  SHFL.BFLY PT, R28, R27, 0x10, 0x1f ;  /* 0x0e001f001b1c7f89 */ /* 0x0004e800000e0000 */
[----:B------:R2:W4:Y:S02]  /*18d0*/  SHFL.BFLY PT, R21, R22, 0x10, 0x1f ;  /* 0x0e001f0016157f89 */ /* 0x00052400000e0000 */
.L_x_9000:
        /* <DEDUP_REMOVED lines=12> */
.L_x_9001:
[----:B--2---:R-:W-:-:S13]  /*19a0*/  FSETP.GEU.FTZ.AND P1, PT, R23, R27, PT ;  /* 0x0000001b1700720b */ /* 0x004fda0003f3e000 */
[----:B------:R-:W-:-:S04]  /*19b0*/  @P1 FSETP.NEU.FTZ.AND P2, PT, R23, R27, PT ;  /* 0x0000001b1700120b */ /* 0x000fc80003f5d000 */
[----:B---3--:R-:W-:-:S13]  /*19c0*/  @P1 ISETP.LT.AND P0, PT, R22, R21, !P2 ;  /* 0x000000151600120c */ /* 0x008fda0005701270 */
[----:B-1----:R-:W-:Y:S01]  /*19d0*/  FSEL R23, R27, R23, P0 ;  /* 0x000000171b177208 */ /* 0x002fe20000000000 */
[----:B------:R-:W-:Y:S05]  /*19e0*/  BRA.DIV ~URZ, `(.L_x_8978) ;  /* 0x000013427f007947 */ /* 0x000fea000b800000 */
[----:B------:R1:W2:Y:S02]  /*19f0*/  SHFL.BFLY PT, R27, R23, 0x4, 0x1f ;  /* 0x0c801f00171b7f89 */ /* 0x0002a400000e0000 */
.L_x_9002:
[----:B0-----:R-:W-:Y:S01]  /*1a00*/  FSEL R29, R29, R28, P0 ;  /* 0x0000001c1d1d7208 */ /* 0x001fe20000000000 */
[----:B------:R-:W-:Y:S05]  /*1a10*/  BRA.DIV ~URZ, `(.L_x_8979) ;  /* 0x000013927f007947 */ /* 0x000fea000b800000 */
[----:B------:R-:W-:Y:S01]  /*1a20*/  SEL R22, R22, R21, P0 ;  /* 0x0000001516167207 */ /* 0x000fe20000000000 */
[----:B------:R0:W3:Y:S04]  /*1a30*/  SHFL.BFLY PT, R28, R29, 0x4, 0x1f ;  /* 0x0c801f001d1c7f89 */ /* 0x0000e800000e0000 */
[----:B------:R0:W4:Y:S02]  /*1a40*/  SHFL.BFLY PT, R21, R22, 0x4, 0x1f ;  /* 0x0c801f0016157f89 */ /* 0x00012400000e0000 */
.L_x_9003:
        /* <DEDUP_REMOVED lines=12> */
.L_x_9004:
[----:B-1----:R-:W-:-:S13]  /*1b10*/  FSETP.GEU.FTZ.AND P1, PT, R23, R27, PT ;  /* 0x0000001b1700720b */ /* 0x002fda0003f3e000 */
[----:B------:R-:W-:-:S04]  /*1b20*/  @P1 FSETP.NEU.FTZ.AND P2, PT, R23, R27, PT ;  /* 0x0000001b1700120b */ /* 0x000fc80003f5d000 */
[----:B---3--:R-:W-:-:S13]  /*1b30*/  @P1 ISETP.LT.AND P0, PT, R28, R21, !P2 ;  /* 0x000000151c00120c */ /* 0x008fda0005701270 */
[----:B0-----:R-:W-:Y:S01]  /*1b40*/  FSEL R23, R27, R23, P0 ;  /* 0x000000171b177208 */ /* 0x001fe20000000000 */
[----:B------:R-:W-:Y:S05]  /*1b50*/  BRA.DIV ~URZ, `(.L_x_8981) ;  /* 0x000014d27f007947 */ /* 0x000fea000b800000 */
[----:B------:R0:W1:Y:S02]  /*1b60*/  SHFL.BFLY PT, R27, R23, 0x1, 0x1f ;  /* 0x0c201f00171b7f89 */ /* 0x00006400000e0000 */
.L_x_9005:
[----:B--2---:R-:W-:Y:S01]  /*1b70*/  FSEL R22, R22, R29, P0 ;  /* 0x0000001d16167208 */ /* 0x004fe20000000000 */
[----:B------:R-:W-:Y:S05]  /*1b80*/  BRA.DIV ~URZ, `(.L_x_8982) ;  /* 0x000015227f007947 */ /* 0x000fea000b800000 */
[----:B------:R-:W-:Y:S02]  /*1b90*/  SEL R28, R28, R21, P0 ;  /* 0x000000151c1c7207 */ /* 0x000fe40000000000 */
[----:B------:R2:W3:Y:S04]  /*1ba0*/  SHFL.BFLY PT, R21, R22, 0x1, 0x1f ;  /* 0x0c201f0016157f89 */ /* 0x0004e800000e0000 */
[----:B------:R2:W4:Y:S02]  /*1bb0*/  SHFL.BFLY PT, R17, R28, 0x1, 0x1f ;  /* 0x0c201f001c117f89 */ /* 0x00052400000e0000 */
.L_x_9006:
        /* <DEDUP_REMOVED lines=29> */
.L_x_8984:
[----:B------:R-:W-:Y:S05]  /*1d90*/  BSYNC B1 ;  /* 0x0000000000017941 */ /* 0x000fea0003800000 */
.L_x_8983:
        /* <DEDUP_REMOVED lines=20> */
.L_x_8986:
[----:B------:R-:W-:Y:S05]  /*1ee0*/  BSYNC B1 ;  /* 0x0000000000017941 */ /* 0x000fea0003800000 */
.L_x_8985:
[----:B0-----:R-:W-:Y:S05]  /*1ef0*/  BRA `(.L_x_8987) ;  /* 0xfffff69000007947 */ /* 0x001fea000383ffff */
.L_x_8971:
[----:B------:R-:W-:Y:S05]  /*1f00*/  BSYNC B0 ;  /* 0x0000000000007941 */ /* 0x000fea0003800000 */
.L_x_8959:
        /* <DEDUP_REMOVED lines=19> */
.L_x_8989:
        /* <DEDUP_REMOVED lines=20> */
.L_x_8988:
        /* <DEDUP_REMOVED lines=11> */
.L_x_8990:
        /* <DEDUP_REMOVED lines=11> */
.L_x_8961:
[----:B------:R-:W-:Y:S01]  /*22e0*/  IMAD.MOV.U32 R19, RZ, RZ, R29 ;  /* 0x000000ffff137224 */ /* 0x000fe200078e001d */
[----:B------:R-:W-:Y:S01]  /*22f0*/  MOV R20, 0x2340 ;  /* 0x0000234000147802 */ /* 0x000fe20000000f00 */
[----:B------:R-:W-:Y:S02]  /*2300*/  IMAD.MOV.U32 R18, RZ, RZ, 0x10 ;  /* 0x00000010ff127424 */ /* 0x000fe400078e00ff */
[----:B------:R-:W-:Y:S02]  /*2310*/  IMAD.MOV.U32 R17, RZ, RZ, 0x1f ;  /* 0x0000001fff117424 */ /* 0x000fe400078e00ff */
[----:B------:R-:W-:Y:S02]  /*2320*/  IMAD.MOV.U32 R16, RZ, RZ, -0x1 ;  /* 0xffffffffff107424 */ /* 0x000fe400078e00ff */
[----:B------:R-:W-:Y:S05]  /*2330*/  CALL.REL.NOINC `($__internal_167_$__cuda_sm70_shflsync_bfly_p) ;  /* 0x00000e6000007944 */ /* 0x000fea0003c00000 */
[----:B-1----:R-:W-:Y:S01]  /*2340*/  IMAD.MOV.U32 R21, RZ, RZ, R17 ;  /* 0x000000ffff157224 */ /* 0x002fe200078e0011 */
[----:B------:R-:W-:Y:S05]  /*2350*/  BRA `(.L_x_8991) ;  /* 0xffffebc000007947 */ /* 0x000fea000383ffff */
.L_x_8962:
[----:B------:R-:W-:Y:S01]  /*2360*/  IMAD.MOV.U32 R19, RZ, RZ, R27 ;  /* 0x000000ffff137224 */ /* 0x000fe200078e001b */
[----:B------:R-:W-:Y:S01]  /*2370*/  MOV R20, 0x23c0 ;  /* 0x000023c000147802 */ /* 0x000fe20000000f00 */
[----:B------:R-:W-:Y:S02]  /*2380*/  IMAD.MOV.U32 R18, RZ, RZ, 0x10 ;  /* 0x00000010ff127424 */ /* 0x000fe400078e00ff */
[----:B------:R-:W-:-:S02]  /*2390*/  IMAD.MOV.U32 R17, RZ, RZ, 0x1f ;  /* 0x0000001fff117424 */ /* 0x000fc400078e00ff */
[----:B------:R-:W-:Y:S02]  /*23a0*/  IMAD.MOV.U32 R16, RZ, RZ, -0x1 ;  /* 0xffffffffff107424 */ /* 0x000fe400078e00ff */
[----:B01----:R-:W-:Y:S05]  /*23b0*/  CALL.REL.NOINC `($__internal_167_$__cuda_sm70_shflsync_bfly_p) ;  /* 0x00000de000007944 */ /* 0x003fea0003c00000 */
[----:B-1----:R-:W-:Y:S01]  /*23c0*/  IMAD.MOV.U32 R28, RZ, RZ, R17 ;  /* 0x000000ffff1c7224 */ /* 0x002fe200078e0011 */
[----:B------:R-:W-:Y:S01]  /*23d0*/  MOV R20, 0x2430 ;  /* 0x0000243000147802 */ /* 0x000fe20000000f00 */
[----:B------:R-:W-:Y:S02]  /*23e0*/  IMAD.MOV.U32 R19, RZ, RZ, R23 ;  /* 0x000000ffff137224 */ /* 0x000fe400078e0017 */
[----:B------:R-:W-:Y:S02]  /*23f0*/  IMAD.MOV.U32 R18, RZ, RZ, 0x10 ;  /* 0x00000010ff127424 */ /* 0x000fe400078e00ff */
[----:B------:R-:W-:Y:S02]  /*2400*/  IMAD.MOV.U32 R17, RZ, RZ, 0x1f ;  /* 0x0000001fff117424 */ /* 0x000fe400078e00ff */
[----:B------:R-:W-:Y:S02]  /*2410*/  IMAD.MOV.U32 R16, RZ, RZ, -0x1 ;  /* 0xffffffffff107424 */ /* 0x000fe400078e00ff */
[----:B------:R-:W-:Y:S05]  /*2420*/  CALL.REL.NOINC `($__internal_167_$__cuda_sm70_shflsync_bfly_p) ;  /* 0x00000d7000007944 */ /* 0x000fea0003c00000 */
[----:B-1----:R-:W-:Y:S01]  /*2430*/  IMAD.MOV.U32 R22, RZ, RZ, R17 ;  /* 0x000000ffff167224 */ /* 0x002fe200078e0011 */
[----:B------:R-:W-:Y:S05]  /*2440*/  BRA `(.L_x_8992) ;  /* 0xffffeb0000007947 */ /* 0x000fea000383ffff */
.L_x_8963:
[----:B------:R-:W-:Y:S01]  /*2450*/  IMAD.MOV.U32 R19, RZ, RZ, R21 ;  /* 0x000000ffff137224 */ /* 0x000fe200078e0015 */
[----:B------:R-:W-:Y:S01]  /*2460*/  MOV R20, 0x24b0 ;  /* 0x000024b000147802 */ /* 0x000fe20000000f00 */
[----:B------:R-:W-:-:S02]  /*2470*/  IMAD.MOV.U32 R18, RZ, RZ, 0x8 ;  /* 0x00000008ff127424 */ /* 0x000fc400078e00ff */
[----:B------:R-:W-:Y:S02]  /*2480*/  IMAD.MOV.U32 R17, RZ, RZ, 0x1f ;  /* 0x0000001fff117424 */ /* 0x000fe400078e00ff */
[----:B------:R-:W-:Y:S02]  /*2490*/  IMAD.MOV.U32 R16, RZ, RZ, -0x1 ;  /* 0xffffffffff107424 */ /* 0x000fe400078e00ff */
[----:B0-23--:R-:W-:Y:S05]  /*24a0*/  CALL.REL.NOINC `($__internal_167_$__cuda_sm70_shflsync_bfly_p) ;  /* 0x00000cf000007944 */ /* 0x00dfea0003c00000 */
[----:B------:R-:W-:Y:S01]  /*24b0*/  FSEL R28, R28, R27, P1 ;  /* 0x0000001b1c1c7208 */ /* 0x000fe20000800000 */
[----:B-1----:R-:W-:Y:S01]  /*24c0*/  IMAD.MOV.U32 R27, RZ, RZ, R17 ;  /* 0x000000ffff1b7224 */ /* 0x002fe200078e0011 */
[----:B------:R-:W-:Y:S01]  /*24d0*/  MOV R20, 0x2530 ;  /* 0x0000253000147802 */ /* 0x000fe20000000f00 */
[----:B------:R-:W-:Y:S02]  /*24e0*/  IMAD.MOV.U32 R18, RZ, RZ, 0x8 ;  /* 0x00000008ff127424 */ /* 0x000fe400078e00ff */
[----:B------:R-:W-:Y:S02]  /*24f0*/  IMAD.MOV.U32 R17, RZ, RZ, 0x1f ;  /* 0x0000001fff117424 */ /* 0x000fe400078e00ff */
[----:B------:R-:W-:Y:S02]  /*2500*/  IMAD.MOV.U32 R16, RZ, RZ, -0x1 ;  /* 0xffffffffff107424 */ /* 0x000fe400078e00ff */
[----:B------:R-:W-:-:S02]  /*2510*/  IMAD.MOV.U32 R19, RZ, RZ, R28 ;  /* 0x000000ffff137224 */ /* 0x000fc400078e001c */
[----:B------:R-:W-:Y:S05]  /*2520*/  CALL.REL.NOINC `($__internal_167_$__cuda_sm70_shflsync_bfly_p) ;  /* 0x00000c7000007944 */ /* 0x000fea0003c00000 */
[----:B------:R-:W-:Y:S01]  /*2530*/  SEL R22, R22, R23, P1 ;  /* 0x0000001716167207 */ /* 0x000fe20000800000 */
[----:B-1----:R-:W-:Y:S01]  /*2540*/  IMAD.MOV.U32 R29, RZ, RZ, R17 ;  /* 0x000000ffff1d7224 */ /* 0x002fe200078e0011 */
[----:B------:R-:W-:Y:S01]  /*2550*/  MOV R20, 0x25b0 ;  /* 0x000025b000147802 */ /* 0x000fe20000000f00 */
[----:B------:R-:W-:-:S02]  /*2560*/  IMAD.MOV.U32 R18, RZ, RZ, 0x8 ;  /* 0x00000008ff127424 */ /* 0x000fc400078e00ff */
[----:B------:R-:W-:Y:S02]  /*2570*/  IMAD.MOV.U32 R17, RZ, RZ, 0x1f ;  /* 0x0000001fff117424 */ /* 0x000fe400078e00ff */
[----:B------:R-:W-:Y:S02]  /*2580*/  IMAD.MOV.U32 R16, RZ, RZ, -0x1 ;  /* 0xffffffffff107424 */ /* 0x000fe400078e00ff */
[----:B------:R-:W-:Y:S02]  /*2590*/  IMAD.MOV.U32 R19, RZ, RZ, R22 ;  /* 0x000000ffff137224 */ /* 0x000fe400078e0016 */
[----:B------:R-:W-:Y:S05]  /*25a0*/  CALL.REL.NOINC `($__internal_167_$__cuda_sm70_shflsync_bfly_p) ;  /* 0x00000bf000007944 */ /* 0x000fea0003c00000 */
[----:B-1----:R-:W-:Y:S01]  /*25b0*/  IMAD.MOV.U32 R23, RZ, RZ, R17 ;  /* 0x000000ffff177224 */ /* 0x002fe200078e0011 */
[----:B------:R-:W-:Y:S05]  /*25c0*/  BRA `(.L_x_8993) ;  /* 0xffffea4000007947 */ /* 0x000fea000383ffff */
.L_x_8964:
[----:B------:R-:W-:Y:S01]  /*25d0*/  IMAD.MOV.U32 R19, RZ, RZ, R21 ;  /* 0x000000ffff137224 */ /* 0x000fe200078e0015 */
[----:B------:R-:W-:Y:S01]  /*25e0*/  MOV R20, 0x2630 ;  /* 0x0000263000147802 */ /* 0x000fe20000000f00 */
[----:B------:R-:W-:Y:S02]  /*25f0*/  IMAD.MOV.U32 R18, RZ, RZ, 0x4 ;  /* 0x00000004ff127424 */ /* 0x000fe400078e00ff */
[----:B------:R-:W-:Y:S02]  /*2600*/  IMAD.MOV.U32 R17, RZ, RZ, 0x1f ;  /* 0x0000001fff117424 */ /* 0x000fe400078e00ff */
[----:B------:R-:W-:-:S02]  /*2610*/  IMAD.MOV.U32 R16, RZ, RZ, -0x1 ;  /* 0xffffffffff107424 */ /* 0x000fc400078e00ff */
[----:B0-----:R-:W-:Y:S05]  /*2620*/  CALL.REL.NOINC `($__internal_167_$__cuda_sm70_shflsync_bfly_p) ;  /* 0x00000b7000007944 */ /* 0x001fea0003c00000 */
[----:B-1----:R-:W-:Y:S01]  /*2630*/  IMAD.MOV.U32 R27, RZ, RZ, R17 ;  /* 0x000000ffff1b7224 */ /* 0x002fe200078e0011 */
[----:B------:R-:W-:Y:S05]  /*2640*/  BRA `(.L_x_8994) ;  /* 0xffffea2000007947 */ /* 0x000fea000383ffff */
.L_x_8965:
[----:B------:R-:W-:Y:S01]  /*2650*/  IMAD.MOV.U32 R19, RZ, RZ, R29 ;  /* 0x000000ffff137224 */ /* 0x000fe200078e001d */
[----:B------:R-:W-:Y:S01]  /*2660*/  MOV R20, 0x26b0 ;  /* 0x000026b000147802 */ /* 0x000fe20000000f00 */
[----:B------:R-:W-:-:S02]  /*2670*/  IMAD.MOV.U32 R18, RZ, RZ, 0x4 ;  /* 0x00000004ff127424 */ /* 0x000fc400078e00ff */
[----:B------:R-:W-:Y:S02]  /*2680*/  IMAD.MOV.U32 R17, RZ, RZ, 0x1f ;  /* 0x0000001fff117424 */ /* 0x000fe400078e00ff */
[----:B------:R-:W-:Y:S02]  /*2690*/  IMAD.MOV.U32 R16, RZ, RZ, -0x1 ;  /* 0xffffffffff107424 */ /* 0x000fe400078e00ff */
[----:B-12---:R-:W-:Y:S05]  /*26a0*/  CALL.REL.NOINC `($__internal_167_$__cuda_sm70_shflsync_bfly_p) ;  /* 0x00000af000007944 */ /* 0x006fea0003c00000 */
[----:B------:R-:W-:Y:S01]  /*26b0*/  SEL R23, R23, R22, P0 ;  /* 0x0000001617177207 */ /* 0x000fe20000000000 */
[----:B-1----:R-:W-:Y:S01]  /*26c0*/  IMAD.MOV.U32 R22, RZ, RZ, R17 ;  /* 0x000000ffff167224 */ /* 0x002fe200078e0011 */
[----:B------:R-:W-:Y:S01]  /*26d0*/  MOV R20, 0x2730 ;  /* 0x0000273000147802 */ /* 0x000fe20000000f00 */
[----:B------:R-:W-:Y:S02]  /*26e0*/  IMAD.MOV.U32 R18, RZ, RZ, 0x4 ;  /* 0x00000004ff127424 */ /* 0x000fe400078e00ff */
[----:B------:R-:W-:Y:S02]  /*26f0*/  IMAD.MOV.U32 R17, RZ, RZ, 0x1f ;  /* 0x0000001fff117424 */ /* 0x000fe400078e00ff */
[----:B------:R-:W-:Y:S02]  /*2700*/  IMAD.MOV.U32 R16, RZ, RZ, -0x1 ;  /* 0xffffffffff107424 */ /* 0x000fe400078e00ff */
[----:B------:R-:W-:-:S02]  /*2710*/  IMAD.MOV.U32 R19, RZ, RZ, R23 ;  /* 0x000000ffff137224 */ /* 0x000fc400078e0017 */
[----:B------:R-:W-:Y:S05]  /*2720*/  CALL.REL.NOINC `($__internal_167_$__cuda_sm70_shflsync_bfly_p) ;  /* 0x00000a7000007944 */ /* 0x000fea0003c00000 */
[----:B-1----:R-:W-:Y:S01]  /*2730*/  IMAD.MOV.U32 R28, RZ, RZ, R17 ;  /* 0x000000ffff1c7224 */ /* 0x002fe200078e0011 */
[----:B------:R-:W-:Y:S05]  /*2740*/  BRA `(.L_x_8995) ;  /* 0xffffe97000007947 */ /* 0x000fea000383ffff */
.L_x_8966:
[----:B------:R-:W-:Y:S01]  /*2750*/  IMAD.MOV.U32 R19, RZ, RZ, R21 ;  /* 0x000000ffff137224 */ /* 0x000fe200078e0015 */
[----:B------:R-:W-:Y:S01]  /*2760*/  MOV R20, 0x27b0 ;  /* 0x000027b000147802 */ /* 0x000fe20000000f00 */
[----:B------:R-:W-:-:S02]  /*2770*/  IMAD.MOV.U32 R18, RZ, RZ, 0x2 ;  /* 0x00000002ff127424 */ /* 0x000fc400078e00ff */
[----:B------:R-:W-:Y:S02]  /*2780*/  IMAD.MOV.U32 R17, RZ, RZ, 0x1f ;  /* 0x0000001fff117424 */ /* 0x000fe400078e00ff */
[----:B------:R-:W-:Y:S02]  /*2790*/  IMAD.MOV.U32 R16, RZ, RZ, -0x1 ;  /* 0xffffffffff107424 */ /* 0x000fe400078e00ff */
[----:B0--3--:R-:W-:Y:S05]  /*27a0*/  CALL.REL.NOINC `($__internal_167_$__cuda_sm70_shflsync_bfly_p) ;  /* 0x000009f000007944 */ /* 0x009fea0003c00000 */
        /* <DEDUP_REMOVED lines=18> */
.L_x_8967:
[----:B------:R-:W-:Y:S01]  /*28d0*/  IMAD.MOV.U32 R19, RZ, RZ, R21 ;  /* 0x000000ffff137224 */ /* 0x000fe200078e0015 */
[----:B------:R-:W-:Y:S01]  /*28e0*/  MOV R20, 0x2930 ;  /* 0x0000293000147802 */ /* 0x000fe20000000f00 */
[----:B------:R-:W-:Y:S02]  /*28f0*/  IMAD.MOV.U32 R18, RZ, RZ, 0x1 ;  /* 0x00000001ff127424 */ /* 0x000fe400078e00ff */
[----:B------:R-:W-:Y:S02]  /*2900*/  IMAD.MOV.U32 R17, RZ, RZ, 0x1f ;  /* 0x0000001fff117424 */ /* 0x000fe400078e00ff */
[----:B------:R-:W-:-:S02]  /*2910*/  IMAD.MOV.U32 R16, RZ, RZ, -0x1 ;  /* 0xffffffffff107424 */ /* 0x000fc400078e00ff */
[----:B--2---:R-:W-:Y:S05]  /*2920*/  CALL.REL.NOINC `($__internal_167_$__cuda_sm70_shflsync_bfly_p) ;  /* 0x0000087000007944 */ /* 0x004fea0003c00000 */
[----:B-1----:R-:W-:Y:S01]  /*2930*/  IMAD.MOV.U32 R22, RZ, RZ, R17 ;  /* 0x000000ffff167224 */ /* 0x002fe200078e0011 */
[----:B------:R-:W-:Y:S05]  /*2940*/  BRA `(.L_x_8997) ;  /* 0xffffe89000007947 */ /* 0x000fea000383ffff */
.L_x_8968:
[----:B------:R-:W-:Y:S01]  /*2950*/  IMAD.MOV.U32 R19, RZ, RZ, R27 ;  /* 0x000000ffff137224 */ /* 0x000fe200078e001b */
[----:B------:R-:W-:Y:S01]  /*2960*/  MOV R20, 0x29b0 ;  /* 0x000029b000147802 */ /* 0x000fe20000000f00 */
[----:B------:R-:W-:-:S02]  /*2970*/  IMAD.MOV.U32 R18, RZ, RZ, 0x1 ;  /* 0x00000001ff127424 */ /* 0x000fc400078e00ff */
[----:B------:R-:W-:Y:S02]  /*2980*/  IMAD.MOV.U32 R17, RZ, RZ, 0x1f ;  /* 0x0000001fff117424 */ /* 0x000fe400078e00ff */
[----:B------:R-:W-:Y:S02]  /*2990*/  IMAD.MOV.U32 R16, RZ, RZ, -0x1 ;  /* 0xffffffffff107424 */ /* 0x000fe400078e00ff */
[----:B01----:R-:W-:Y:S05]  /*29a0*/  CALL.REL.NOINC `($__internal_167_$__cuda_sm70_shflsync_bfly_p) ;  /* 0x000007f000007944 */ /* 0x003fea0003c00000 */
        /* <DEDUP_REMOVED lines=8> */
[----:B-1----:R-:W-:Y:S05]  /*2a30*/  BRA `(.L_x_8998) ;  /* 0xffffe7f000007947 */ /* 0x002fea000383ffff */
.L_x_8975:
[----:B------:R-:W-:Y:S01]  /*2a40*/  IMAD.MOV.U32 R19, RZ, RZ, R29 ;  /* 0x000000ffff137224 */ /* 0x000fe200078e001d */
[----:B------:R-:W-:Y:S01]  /*2a50*/  MOV R20, 0x2aa0 ;  /* 0x00002aa000147802 */ /* 0x000fe20000000f00 */
[----:B------:R-:W-:-:S02]  /*2a60*/  IMAD.MOV.U32 R18, RZ, RZ, 0x10 ;  /* 0x00000010ff127424 */ /* 0x000fc400078e00ff */
[----:B------:R-:W-:Y:S02]  /*2a70*/  IMAD.MOV.U32 R17, RZ, RZ, 0x1f ;  /* 0x0000001fff117424 */ /* 0x000fe400078e00ff */
[----:B------:R-:W-:Y:S02]  /*2a80*/  IMAD.MOV.U32 R16, RZ, RZ, -0x1 ;  /* 0xffffffffff107424 */ /* 0x000fe400078e00ff */
[----:B------:R-:W-:Y:S05]  /*2a90*/  CALL.REL.NOINC `($__internal_167_$__cuda_sm70_shflsync_bfly_p) ;  /* 0x0000070000007944 */ /* 0x000fea0003c00000 */
[----:B-1----:R-:W-:Y:S01]  /*2aa0*/  IMAD.MOV.U32 R23, RZ, RZ, R17 ;  /* 0x000000ffff177224 */ /* 0x002fe200078e0011 */
[----:B------:R-:W-:Y:S05]  /*2ab0*/  BRA `(.L_x_8999) ;  /* 0xffffedf000007947 */ /* 0x000fea000383ffff */
.L_x_8976:
[----:B------:R-:W-:Y:S01]  /*2ac0*/  IMAD.MOV.U32 R19, RZ, RZ, R27 ;  /* 0x000000ffff137224 */ /* 0x000fe200078e001b */
[----:B------:R-:W-:Y:S01]  /*2ad0*/  MOV R20, 0x2b20 ;  /* 0x00002b2000147802 */ /* 0x000fe20000000f00 */
[----:B------:R-:W-:Y:S02]  /*2ae0*/  IMAD.MOV.U32 R18, RZ, RZ, 0x10 ;  /* 0x00000010ff127424 */ /* 0x000fe400078e00ff */
[----:B------:R-:W-:Y:S02]  /*2af0*/  IMAD.MOV.U32 R17, RZ, RZ, 0x1f ;  /* 0x0000001fff117424 */ /* 0x000fe400078e00ff */
[----:B------:R-:W-:Y:S02]  /*2b00*/  IMAD.MOV.U32 R16, RZ, RZ, -0x1 ;  /* 0xffffffffff107424 */ /* 0x000fe400078e00ff */
[----:B01----:R-:W-:Y:S05]  /*2b10*/  CALL.REL.NOINC `($__internal_167_$__cuda_sm70_shflsync_bfly_p) ;  /* 0x0000068000007944 */ /* 0x003fea0003c00000 */
[----:B-1----:R-:W-:Y:S01]  /*2b20*/  IMAD.MOV.U32 R28, RZ, RZ, R17 ;  /* 0x000000ffff1c7224 */ /* 0x002fe200078e0011 */
[----:B------:R-:W-:Y:S01]  /*2b30*/  MOV R20, 0x2b90 ;  /* 0x00002b9000147802 */ /* 0x000fe20000000f00 */
[----:B------:R-:W-:-:S02]  /*2b40*/  IMAD.MOV.U32 R19, RZ, RZ, R22 ;  /* 0x000000ffff137224 */ /* 0x000fc400078e0016 */
[----:B------:R-:W-:Y:S02]  /*2b50*/  IMAD.MOV.U32 R18, RZ, RZ, 0x10 ;  /* 0x00000010ff127424 */ /* 0x000fe400078e00ff */
[----:B------:R-:W-:Y:S02]  /*2b60*/  IMAD.MOV.U32 R17, RZ, RZ, 0x1f ;  /* 0x0000001fff117424 */ /* 0x000fe400078e00ff */
[----:B------:R-:W-:Y:S02]  /*2b70*/  IMAD.MOV.U32 R16, RZ, RZ, -0x1 ;  /* 0xffffffffff107424 */ /* 0x000fe400078e00ff */
[----:B------:R-:W-:Y:S05]  /*2b80*/  CALL.REL.NOINC `($__internal_167_$__cuda_sm70_shflsync_bfly_p) ;  /* 0x0000061000007944 */ /* 0x000fea0003c00000 */
[----:B-1----:R-:W-:Y:S01]  /*2b90*/  IMAD.MOV.U32 R21, RZ, RZ, R17 ;  /* 0x000000ffff157224 */ /* 0x002fe200078e0011 */
[----:B------:R-:W-:Y:S05]  /*2ba0*/  BRA `(.L_x_9000) ;  /* 0xffffed3000007947 */ /* 0x000fea000383ffff */
.L_x_8977:
[----:B------:R-:W-:Y:S01]  /*2bb0*/  IMAD.MOV.U32 R19, RZ, RZ, R23 ;  /* 0x000000ffff137224 */ /* 0x000fe200078e0017 */
[----:B------:R-:W-:Y:S01]  /*2bc0*/  MOV R20, 0x2c10 ;  /* 0x00002c1000147802 */ /* 0x000fe20000000f00 */
[----:B------:R-:W-:Y:S02]  /*2bd0*/  IMAD.MOV.U32 R18, RZ, RZ, 0x8 ;  /* 0x00000008ff127424 */ /* 0x000fe400078e00ff */
[----:B------:R-:W-:Y:S02]  /*2be0*/  IMAD.MOV.U32 R17, RZ, RZ, 0x1f ;  /* 0x0000001fff117424 */ /* 0x000fe400078e00ff */
[----:B------:R-:W-:-:S02]  /*2bf0*/  IMAD.MOV.U32 R16, RZ, RZ, -0x1 ;  /* 0xffffffffff107424 */ /* 0x000fc400078e00ff */
[----:B0-23--:R-:W-:Y:S05]  /*2c00*/  CALL.REL.NOINC `($__internal_167_$__cuda_sm70_shflsync_bfly_p) ;  /* 0x0000059000007944 */ /* 0x00dfea0003c00000 */
[----:B------:R-:W-:Y:S01]  /*2c10*/  FSEL R28, R28, R27, P1 ;  /* 0x0000001b1c1c7208 */ /* 0x000fe20000800000 */
[----:B-1----:R-:W-:Y:S01]  /*2c20*/  IMAD.MOV.U32 R27, RZ, RZ, R17 ;  /* 0x000000ffff1b7224 */ /* 0x002fe200078e0011 */
[----:B------:R-:W-:Y:S01]  /*2c30*/  MOV R20, 0x2c90 ;  /* 0x00002c9000147802 */ /* 0x000fe20000000f00 */
[----:B------:R-:W-:-:S02]  /*2c40*/  IMAD.MOV.U32 R18, RZ, RZ, 0x8 ;  /* 0x00000008ff127424 */ /* 0x000fc400078e00ff */
[----:B------:R-:W-:Y:S02]  /*2c50*/  IMAD.MOV.U32 R17, RZ, RZ, 0x1f ;  /* 0x0000001fff117424 */ /* 0x000fe400078e00ff */
[----:B------:R-:W-:Y:S02]  /*2c60*/  IMAD.MOV.U32 R16, RZ, RZ, -0x1 ;  /* 0xffffffffff107424 */ /* 0x000fe400078e00ff */
[----:B------:R-:W-:Y:S02]  /*2c70*/  IMAD.MOV.U32 R19, RZ, RZ, R28 ;  /* 0x000000ffff137224 */ /* 0x000fe400078e001c */
[----:B------:R-:W-:Y:S05]  /*2c80*/  CALL.REL.NOINC `($__internal_167_$__cuda_sm70_shflsync_bfly_p) ;  /* 0x0000051000007944 */ /* 0x000fea0003c00000 */
[----:B------:R-:W-:Y:S01]  /*2c90*/  SEL R21, R21, R22, P1 ;  /* 0x0000001615157207 */ /* 0x000fe20000800000 */
[----:B-1----:R-:W-:Y:S01]  /*2ca0*/  IMAD.MOV.U32 R29, RZ, RZ, R17 ;  /* 0x000000ffff1d7224 */ /* 0x002fe200078e0011 */
[----:B------:R-:W-:Y:S01]  /*2cb0*/  MOV R20, 0x2d10 ;  /* 0x00002d1000147802 */ /* 0x000fe20000000f00 */
[----:B------:R-:W-:Y:S02]  /*2cc0*/  IMAD.MOV.U32 R18, RZ, RZ, 0x8 ;  /* 0x00000008ff127424 */ /* 0x000fe400078e00ff */
[----:B------:R-:W-:Y:S02]  /*2cd0*/  IMAD.MOV.U32 R17, RZ, RZ, 0x1f ;  /* 0x0000001fff117424 */ /* 0x000fe400078e00ff */
[----:B------:R-:W-:-:S02]  /*2ce0*/  IMAD.MOV.U32 R16, RZ, RZ, -0x1 ;  /* 0xffffffffff107424 */ /* 0x000fc400078e00ff */
[----:B------:R-:W-:Y:S02]  /*2cf0*/  IMAD.MOV.U32 R19, RZ, RZ, R21 ;  /* 0x000000ffff137224 */ /* 0x000fe400078e0015 */
[----:B------:R-:W-:Y:S05]  /*2d00*/  CALL.REL.NOINC `($__internal_167_$__cuda_sm70_shflsync_bfly_p) ;  /* 0x0000049000007944 */ /* 0x000fea0003c00000 */
[----:B-1----:R-:W-:Y:S01]  /*2d10*/  IMAD.MOV.U32 R22, RZ, RZ, R17 ;  /* 0x000000ffff167224 */ /* 0x002fe200078e0011 */
[----:B------:R-:W-:Y:S05]  /*2d20*/  BRA `(.L_x_9001) ;  /* 0xffffec7000007947 */ /* 0x000fea000383ffff */
.L_x_8978:
[----:B------:R-:W-:Y:S01]  /*2d30*/  IMAD.MOV.U32 R19, RZ, RZ, R23 ;  /* 0x000000ffff137224 */ /* 0x000fe200078e0017 */
[----:B------:R-:W-:Y:S01]  /*2d40*/  MOV R20, 0x2d90 ;  /* 0x00002d9000147802 */ /* 0x000fe20000000f00 */
[----:B------:R-:W-:Y:S02]  /*2d50*/  IMAD.MOV.U32 R18, RZ, RZ, 0x4 ;  /* 0x00000004ff127424 */ /* 0x000fe400078e00ff */
[----:B------:R-:W-:Y:S02]  /*2d60*/  IMAD.MOV.U32 R17, RZ, RZ, 0x1f ;  /* 0x0000001fff117424 */ /* 0x000fe400078e00ff */
[----:B------:R-:W-:Y:S02]  /*2d70*/  IMAD.MOV.U32 R16, RZ, RZ, -0x1 ;  /* 0xffffffffff107424 */ /* 0x000fe400078e00ff */
[----:B0-----:R-:W-:Y:S05]  /*2d80*/  CALL.REL.NOINC `($__internal_167_$__cuda_sm70_shflsync_bfly_p) ;  /* 0x0000041000007944 */ /* 0x001fea0003c00000 */
[----:B-1----:R-:W-:Y:S01]  /*2d90*/  IMAD.MOV.U32 R27, RZ, RZ, R17 ;  /* 0x000000ffff1b7224 */ /* 0x002fe200078e0011 */
[----:B------:R-:W-:Y:S05]  /*2da0*/  BRA `(.L_x_9002) ;  /* 0xffffec5000007947 */ /* 0x000fea000383ffff */
.L_x_8979:
        /* <DEDUP_REMOVED lines=16> */
.L_x_8980:
        /* <DEDUP_REMOVED lines=24> */
.L_x_8981:
        /* <DEDUP_REMOVED lines=8> */
.L_x_8982:
        /* <DEDUP_REMOVED lines=15> */
        .weak           $__internal_167_$__cuda_sm70_shflsync_bfly_p
        .type           $__internal_167_$__cuda_sm70_shflsync_bfly_p,@function
        .size           $__internal_167_$__cuda_sm70_shflsync_bfly_p,(.L_x_11111 - $__internal_167_$__cuda_sm70_shflsync_bfly_p)
$__internal_167_$__cuda_sm70_shflsync_bfly_p:
[----:B------:R-:W-:Y:S04]  /*31a0*/  WARPSYNC R16 ;  /* 0x0000001000007348 */ /* 0x000fe80003800000 */
[----:B------:R0:W1:Y:S02]  /*31b0*/  SHFL.BFLY PT, R17, R19, R18, R17 ;  /* 0x0c00001213117389 */ /* 0x00006400000e0011 */
[----:B0-----:R-:W-:-:S02]  /*31c0*/  IMAD.MOV.U32 R18, RZ, RZ, R20 ;  /* 0x000000ffff127224 */ /* 0x001fc400078e0014 */
[----:B------:R-:W-:-:S04]  /*31d0*/  IMAD.MOV.U32 R19, RZ, RZ, 0x0 ;  /* 0x00000000ff137424 */ /* 0x000fc800078e00ff */
[----:B------:R-:W-:Y:S05]  /*31e0*/  RET.REL.NODEC R18 `(_ZN4vllm3moe10topkGatingILi12ELi384ELi4ELi8ELi32ElfLNS0_11ScoringFuncE0EEEvPKT5_PKbPfiPT4_PiiiibPKf) ;  /* 0xffffce1012007950 */ /* 0x000fea0003c3ffff */
.L_x_9007:
        /* <DEDUP_REMOVED lines=9> */
.L_x_11111:


//--------------------- .text._ZN4vllm3moe10topkGatingILi10ELi320ELi4ELi8ELi32ElfLNS0_11ScoringFuncE0EEEvPKT5_PKbPfiPT4_PiiiibPKf --------------------------
	.section	.text._ZN4vllm3moe10topkGatingILi10ELi320ELi4ELi8ELi32ElfLNS0_11ScoringFuncE0EEEvPKT5_PKbPfiPT4_PiiiibPKf,"ax",@progbits
	.sectioninfo	@"SHI_REGISTERS=32"
	.align	128
        .global         _ZN4vllm3moe10topkGatingILi10ELi320ELi4ELi8ELi32ElfLNS0_11ScoringFuncE0EEEvPKT5_PKbPfiPT4_PiiiibPKf
        .type           _ZN4vllm3moe10topkGatingILi10ELi320ELi4ELi8ELi32ElfLNS0_11ScoringFuncE0EEEvPKT5_PKbPfiPT4_PiiiibPKf,@function
        .size           _ZN4vllm3moe10topkGatingILi10ELi320ELi4ELi8ELi32ElfLNS0_11ScoringFuncE0EEEvPKT5_PKbPfiPT4_PiiiibPKf,(.L_x_11112 - _ZN4vllm3moe10topkGatingILi10ELi320ELi4ELi8ELi32ElfLNS0_11ScoringFuncE0EEEvPKT5_PKbPfiPT4_PiiiibPKf)
        .other          _ZN4vllm3moe10topkGatingILi10ELi320ELi4ELi8ELi32ElfLNS0_11ScoringFuncE0EEEvPKT5_PKbPfiPT4_PiiiibPKf,@"STO_CUDA_ENTRY STV_DEFAULT"
_ZN4vllm3moe10topkGatingILi10ELi320ELi4ELi8ELi32ElfLNS0_11ScoringFuncE0EEEvPKT5_PKbPfiPT4_PiiiibPKf:
.text._ZN4vllm3moe10topkGatingILi10ELi320ELi4ELi8ELi32ElfLNS0_11ScoringFuncE0EEEvPKT5_PKbPfiPT4_PiiiibPKf:
        /* <DEDUP_REMOVED lines=30> */
[----:B------:R-:W-:Y:S02]  /*01e0*/  FMNMX.FTZ R16, R7, R14, !PT ;  /* 0x0000000e07107209 */ /* 0x000fe40007810000 */
[----:B------:R-:W-:-:S03]  /*01f0*/  @P0 IADD3 R14, P1, R20, c[0x0][0x168], RZ ;  /* 0x00005a00140e0a10 */ /* 0x000fc60007f3e0ff */
[----:B------:R-:W0:Y:S02]  /*0200*/  SHFL.BFLY PT, R15, R16, 0x10, 0x1f ;  /* 0x0e001f00100f7f89 */ /* 0x000e2400000e0000 */
[----:B0-----:R-:W-:Y:S02]  /*0210*/  FMNMX.FTZ R13, R16, R15, !PT ;  /* 0x0000000f100d7209 */ /* 0x001fe40007810000 */
[----:B------:R-:W-:-:S03]  /*0220*/  @P0 LEA.HI.X.SX32 R15, R20, c[0x0][0x16c], 0x1, P1 ;  /* 0x00005b00140f0a11 */ /* 0x000fc600008f0eff */
[----:B------:R-:W0:Y:S02]  /*0230*/  SHFL.BFLY PT, R12, R13, 0x8, 0x1f ;  /* 0x0d001f000d0c7f89 */ /* 0x000e2400000e0000 */
[----:B0-----:R-:W-:Y:S02]  /*0240*/  FMNMX.FTZ R17, R13, R12, !PT ;  /* 0x0000000c0d117209 */ /* 0x001fe40007810000 */
[----:B------:R0:W2:Y:S04]  /*0250*/  @P0 LDG.E.U8 R12, [R14.64] ;  /* 0x000000060e0c0981 */ /* 0x0000a8000c1e1100 */
        /* <DEDUP_REMOVED lines=10> */
[--C-:B0-----:R-:W-:Y:S02]  /*0300*/  FADD.FTZ R14, R8, -R13.reuse ;  /* 0x8000000d080e7221 */ /* 0x101fe40000010000 */
[----:B------:R-:W0:Y:S01]  /*0310*/  MUFU.EX2 R10, R10 ;  /* 0x0000000a000a7308 */ /* 0x000e220000000800 */
[----:B------:R-:W-:-:S02]  /*0320*/  FADD.FTZ R15, R9, -R13 ;  /* 0x8000000d090f7221 */ /* 0x000fc40000010000 */
[----:B------:R-:W-:-:S05]  /*0330*/  FMUL.FTZ R14, R14, 1.4426950216293334961 ;  /* 0x3fb8aa3b0e0e7820 */ /* 0x000fca0000410000 */
[----:B------:R1:W3:Y:S01]  /*0340*/  MUFU.EX2 R8, R11 ;  /* 0x0000000b00087308 */ /* 0x0002e20000000800 */
[----:B------:R-:W-:Y:S02]  /*0350*/  FMUL.FTZ R15, R15, 1.4426950216293334961 ;  /* 0x3fb8aa3b0f0f7820 */ /* 0x000fe40000410000 */
[--C-:B------:R-:W-:Y:S02]  /*0360*/  FADD.FTZ R16, R2, -R13.reuse ;  /* 0x8000000d02107221 */ /* 0x100fe40000010000 */
[----:B-1----:R-:W-:-:S03]  /*0370*/  FADD.FTZ R11, R4, -R13 ;  /* 0x8000000d040b7221 */ /* 0x002fc60000010000 */
[----:B------:R3:W1:Y:S01]  /*0380*/  MUFU.EX2 R9, R14 ;  /* 0x0000000e00097308 */ /* 0x0006620000000800 */
[----:B------:R-:W-:Y:S02]  /*0390*/  FMUL.FTZ R16, R16, 1.4426950216293334961 ;  /* 0x3fb8aa3b10107820 */ /* 0x000fe40000410000 */
[----:B------:R-:W-:Y:S02]  /*03a0*/  FMUL.FTZ R18, R11, 1.4426950216293334961 ;  /* 0x3fb8aa3b0b127820 */ /* 0x000fe40000410000 */
[--C-:B------:R-:W-:Y:S02]  /*03b0*/  FADD.FTZ R11, R5, -R13.reuse ;  /* 0x8000000d050b7221 */ /* 0x100fe40000010000 */
[----:B------:R-:W-:Y:S01]  /*03c0*/  FADD.FTZ R17, R3, -R13 ;  /* 0x8000000d03117221 */ /* 0x000fe20000010000 */
[----:B------:R4:W5:Y:S01]  /*03d0*/  MUFU.EX2 R2, R15 ;  /* 0x0000000f00027308 */ /* 0x0009620000000800 */
[----:B------:R-:W-:Y:S02]  /*03e0*/  FMUL.FTZ R19, R11, 1.4426950216293334961 ;  /* 0x3fb8aa3b0b137820 */ /* 0x000fe40000410000 */
[----:B------:R-:W-:-:S02]  /*03f0*/  FMUL.FTZ R17, R17, 1.4426950216293334961 ;  /* 0x3fb8aa3b11117820 */ /* 0x000fc40000410000 */
[----:B0-----:R-:W-:-:S03]  /*0400*/  FADD.FTZ R11, RZ, R10 ;  /* 0x0000000aff0b7221 */ /* 0x001fc60000010000 */
[----:B------:R-:W0:Y:S01]  /*0410*/  MUFU.EX2 R3, R16 ;  /* 0x0000001000037308 */ /* 0x000e220000000800 */
[----:B---3--:R-:W-:Y:S02]  /*0420*/  FADD.FTZ R14, R11, R8 ;  /* 0x000000080b0e7221 */ /* 0x008fe40000010000 */
[----:B----4-:R-:W-:-:S05]  /*0430*/  FADD.FTZ R15, R6, -R13 ;  /* 0x8000000d060f7221 */ /* 0x010fca0000010000 */
[----:B------:R-:W3:Y:S01]  /*0440*/  MUFU.EX2 R4, R17 ;  /* 0x0000001100047308 */ /* 0x000ee20000000800 */
[----:B-1----:R-:W-:Y:S02]  /*0450*/  FADD.FTZ R11, R14, R9 ;  /* 0x000000090e0b7221 */ /* 0x002fe40000010000 */
[----:B------:R-:W-:-:S05]  /*0460*/  FADD.FTZ R13, R7, -R13 ;  /* 0x8000000d070d7221 */ /* 0x000fca0000010000 */
[----:B------:R-:W1:Y:S01]  /*0470*/  MUFU.EX2 R5, R18 ;  /* 0x0000001200057308 */ /* 0x000e620000000800 */
[----:B------:R-:W-:Y:S02]  /*0480*/  FMUL.FTZ R15, R15, 1.4426950216293334961 ;  /* 0x3fb8aa3b0f0f7820 */ /* 0x000fe40000410000 */
[----:B-----5:R-:W-:Y:S02]  /*0490*/  FADD.FTZ R14, R11, R2 ;  /* 0x000000020b0e7221 */ /* 0x020fe40000010000 */
[----:B------:R-:W-:-:S03]  /*04a0*/  FMUL.FTZ R11, R13, 1.4426950216293334961 ;  /* 0x3fb8aa3b0d0b7820 */ /* 0x000fc60000410000 */
[----:B------:R-:W4:Y:S01]  /*04b0*/  MUFU.EX2 R6, R19 ;  /* 0x0000001300067308 */ /* 0x000f220000000800 */
[----:B0-----:R-:W-:-:S07]  /*04c0*/  FADD.FTZ R13, R14, R3 ;  /* 0x000000030e0d7221 */ /* 0x001fce0000010000 */
[----:B------:R-:W0:Y:S01]  /*04d0*/  MUFU.EX2 R7, R15 ;  /* 0x0000000f00077308 */ /* 0x000e220000000800 */
[----:B---3--:R-:W-:-:S07]  /*04e0*/  FADD.FTZ R14, R13, R4 ;  /* 0x000000040d0e7221 */ /* 0x008fce0000010000 */
[----:B------:R-:W3:Y:S01]  /*04f0*/  MUFU.EX2 R11, R11 ;  /* 0x0000000b000b7308 */ /* 0x000ee20000000800 */
[----:B-1----:R-:W-:-:S04]  /*0500*/  FADD.FTZ R13, R14, R5 ;  /* 0x000000050e0d7221 */ /* 0x002fc80000010000 */
[----:B----4-:R-:W-:-:S04]  /*0510*/  FADD.FTZ R14, R13, R6 ;  /* 0x000000060d0e7221 */ /* 0x010fc80000010000 */
[----:B0-----:R-:W-:-:S04]  /*0520*/  FADD.FTZ R14, R14, R7 ;  /* 0x000000070e0e7221 */ /* 0x001fc80000010000 */
        /* <DEDUP_REMOVED lines=11> */
[----:B------:R-:W-:-:S03]  /*05e0*/  IMAD.MOV.U32 R22, RZ, RZ, 0x1 ;  /* 0x00000001ff167424 */ /* 0x000fc600078e00ff */
[----:B------:R-:W-:Y:S02]  /*05f0*/  @P0 SEL R12, RZ, 0x1, P1 ;  /* 0x00000001ff0c0807 */ /* 0x000fe40000800000 */
[----:B------:R-:W-:Y:S01]  /*0600*/  ISETP.NE.U32.AND P1, PT, RZ, c[0x0][0x1a0], PT ;  /* 0x00006800ff007a0c */ /* 0x000fe20003f25070 */
[----:B0-----:R-:W-:-:S06]  /*0610*/  FADD.FTZ R17, R18, R17 ;  /* 0x0000001112117221 */ /* 0x001fcc0000010000 */
[----:B------:R-:W0:Y:S01]  /*0620*/  MUFU.RCP R17, R17 ;  /* 0x0000001100117308 */ /* 0x000e220000001000 */
[----:B------:R-:W-:Y:S02]  /*0630*/  @P0 PRMT R22, R12, 0x7610, R22 ;  /* 0x000076100c160816 */ /* 0x000fe40000000016 */
[----:B------:R-:W-:Y:S01]  /*0640*/  ISETP.NE.AND.EX P0, PT, RZ, c[0x0][0x1a4], PT, P1 ;  /* 0x00006900ff007a0c */ /* 0x000fe20003f05310 */
[-C--:B0-----:R-:W-:Y:S02]  /*0650*/  FMUL.FTZ R10, R10, R17.reuse ;  /* 0x000000110a0a7220 */ /* 0x081fe40000410000 */
        /* <DEDUP_REMOVED lines=10> */
[----:B------:R-:W-:-:S02]  /*0700*/  FMUL.FTZ R18, R6, R17 ;  /* 0x0000001106127220 */ /* 0x000fc40000410000 */
[-C--:B------:R-:W-:Y:S02]  /*0710*/  FMUL.FTZ R19, R7, R17.reuse ;  /* 0x0000001107137220 */ /* 0x080fe40000410000 */
[----:B------:R-:W-:Y:S01]  /*0720*/  FMUL.FTZ R11, R11, R17 ;  /* 0x000000110b0b7220 */ /* 0x000fe20000410000 */
        /* <DEDUP_REMOVED lines=9> */
[----:B------:R-:W-:Y:S01]  /*07c0*/  FSETP.GEU.FTZ.AND P2, PT, |R11|, +INF , PT ;  /* 0x7f8000000b00780b */ /* 0x000fe20003f5e200 */
[----:B------:R-:W-:Y:S01]  /*07d0*/  IMAD.MOV.U32 R23, RZ, RZ, 0x1 ;  /* 0x00000001ff177424 */ /* 0x000fe200078e00ff */
        /* <DEDUP_REMOVED lines=34> */
.L_x_9008:
[----:B------:R0:W-:Y:S04]  /*0a00*/  STL.64 [R1], R2 ;  /* 0x0000000201007387 */ /* 0x0001e80000100a00 */
[----:B------:R0:W-:Y:S04]  /*0a10*/  STL.64 [R1+0x8], R4 ;  /* 0x0000080401007387 */ /* 0x0001e80000100a00 */
[----:B------:R0:W-:Y:S04]  /*0a20*/  STL.64 [R1+0x10], R6 ;  /* 0x0000100601007387 */ /* 0x0001e80000100a00 */
[----:B------:R0:W-:Y:S04]  /*0a30*/  STL.64 [R1+0x18], R8 ;  /* 0x0000180801007387 */ /* 0x0001e80000100a00 */
[----:B------:R0:W-:Y:S02]  /*0a40*/  STL.64 [R1+0x20], R10 ;  /* 0x0000200a01007387 */ /* 0x0001e40000100a00 */
.L_x_9009:
        /* <DEDUP_REMOVED lines=9> */
.L_x_9025:
        /* <DEDUP_REMOVED lines=44> */
.L_x_9042:
[----:B------:R-:W-:Y:S05]  /*0da0*/  BRA.DIV ~URZ, `(.L_x_9013) ;  /* 0x000013d27f007947 */ /* 0x000fea000b800000 */
[----:B------:R2:W3:Y:S04]  /*0db0*/  SHFL.BFLY PT, R24, R27, 0x10, 0x1f ;  /* 0x0e001f001b187f89 */ /* 0x0004e800000e0000 */
[----:B------:R2:W4:Y:S02]  /*0dc0*/  SHFL.BFLY PT, R18, R19, 0x10, 0x1f ;  /* 0x0e001f0013127f89 */ /* 0x00052400000e0000 */
.L_x_9043:
        /* <DEDUP_REMOVED lines=12> */
.L_x_9044:
[----:B-1----:R-:W-:-:S13]  /*0e90*/  FSETP.GEU.FTZ.AND P1, PT, R17, R26, PT ;  /* 0x0000001a1100720b */ /* 0x002fda0003f3e000 */
[----:B------:R-:W-:-:S04]  /*0ea0*/  @P1 FSETP.NEU.FTZ.AND P2, PT, R17, R26, PT ;  /* 0x0000001a1100120b */ /* 0x000fc80003f5d000 */
[----:B---3--:R-:W-:-:S13]  /*0eb0*/  @P1 ISETP.LT.AND P0, PT, R19, R18, !P2 ;  /* 0x000000121300120c */ /* 0x008fda0005701270 */
[----:B0-----:R-:W-:Y:S01]  /*0ec0*/  FSEL R17, R26, R17, P0 ;  /* 0x000000111a117208 */ /* 0x001fe20000000000 */
[----:B------:R-:W-:Y:S05]  /*0ed0*/  BRA.DIV ~URZ, `(.L_x_9015) ;  /* 0x000015127f007947 */ /* 0x000fea000b800000 */
[----:B------:R0:W1:Y:S02]  /*0ee0*/  SHFL.BFLY PT, R26, R17, 0x4, 0x1f ;  /* 0x0c801f00111a7f89 */ /* 0x00006400000e0000 */
.L_x_9045:
[----:B--2---:R-:W-:Y:S01]  /*0ef0*/  FSEL R27, R27, R24, P0 ;  /* 0x000000181b1b7208 */ /* 0x004fe20000000000 */
[----:B------:R-:W-:Y:S05]  /*0f00*/  BRA.DIV ~URZ, `(.L_x_9016) ;  /* 0x000015627f007947 */ /* 0x000fea000b800000 */
[----:B------:R-:W-:Y:S02]  /*0f10*/  SEL R19, R19, R18, P0 ;  /* 0x0000001213137207 */ /* 0x000fe40000000000 */
[----:B------:R2:W3:Y:S04]  /*0f20*/  SHFL.BFLY PT, R18, R27, 0x4, 0x1f ;  /* 0x0c801f001b127f89 */ /* 0x0004e800000e0000 */
[----:B------:R2:W4:Y:S02]  /*0f30*/  SHFL.BFLY PT, R24, R19, 0x4, 0x1f ;  /* 0x0c801f0013187f89 */ /* 0x00052400000e0000 */
.L_x_9046:
        /* <DEDUP_REMOVED lines=12> */
.L_x_9047:
[----:B-1----:R-:W-:-:S13]  /*1000*/  FSETP.GEU.FTZ.AND P1, PT, R17, R18, PT ;  /* 0x000000121100720b */ /* 0x002fda0003f3e000 */
[----:B------:R-:W-:-:S04]  /*1010*/  @P1 FSETP.NEU.FTZ.AND P2, PT, R17, R18, PT ;  /* 0x000000121100120b */ /* 0x000fc80003f5d000 */
[----:B---3--:R-:W-:-:S13]  /*1020*/  @P1 ISETP.LT.AND P0, PT, R19, R24, !P2 ;  /* 0x000000181300120c */ /* 0x008fda0005701270 */
[----:B0-----:R-:W-:Y:S01]  /*1030*/  FSEL R17, R18, R17, P0 ;  /* 0x0000001112117208 */ /* 0x001fe20000000000 */
[----:B------:R-:W-:Y:S05]  /*1040*/  BRA.DIV ~URZ, `(.L_x_9018) ;  /* 0x000016a27f007947 */ /* 0x000fea000b800000 */
[----:B------:R0:W1:Y:S02]  /*1050*/  SHFL.BFLY PT, R18, R17, 0x1, 0x1f ;  /* 0x0c201f0011127f89 */ /* 0x00006400000e0000 */
.L_x_9048:
[----:B--2---:R-:W-:Y:S01]  /*1060*/  FSEL R26, R26, R27, P0 ;  /* 0x0000001b1a1a7208 */ /* 0x004fe20000000000 */
[----:B------:R-:W-:Y:S05]  /*1070*/  BRA.DIV ~URZ, `(.L_x_9019) ;  /* 0x000016f27f007947 */ /* 0x000fea000b800000 */
[----:B------:R-:W-:Y:S02]  /*1080*/  SEL R24, R19, R24, P0 ;  /* 0x0000001813187207 */ /* 0x000fe40000000000 */
[----:B------:R2:W3:Y:S04]  /*1090*/  SHFL.BFLY PT, R19, R26, 0x1, 0x1f ;  /* 0x0c201f001a137f89 */ /* 0x0004e800000e0000 */
[----:B------:R2:W4:Y:S02]  /*10a0*/  SHFL.BFLY PT, R13, R24, 0x1, 0x1f ;  /* 0x0c201f00180d7f89 */ /* 0x00052400000e0000 */
.L_x_9049:
        /* <DEDUP_REMOVED lines=30> */
.L_x_9021:
[----:B------:R-:W-:Y:S05]  /*1290*/  BSYNC B1 ;  /* 0x0000000000017941 */ /* 0x000fea0003800000 */
.L_x_9020:
        /* <DEDUP_REMOVED lines=20> */
.L_x_9024:
[----:B------:R-:W-:Y:S05]  /*13e0*/  BSYNC B1 ;  /* 0x0000000000017941 */ /* 0x000fea0003800000 */
.L_x_9023:
[----:B0-----:R-:W-:Y:S05]  /*13f0*/  BRA `(.L_x_9025) ;  /* 0xfffff6e000007947 */ /* 0x001fea000383ffff */
.L_x_9011:
[----:B------:R-:W-:Y:S02]  /*1400*/  IMAD.MOV.U32 R25, RZ, RZ, RZ ;  /* 0x000000ffff197224 */ /* 0x000fe400078e00ff */
.L_x_9038:
        /* <DEDUP_REMOVED lines=44> */
.L_x_9050:
[----:B------:R-:W-:Y:S05]  /*16d0*/  BRA.DIV ~URZ, `(.L_x_9027) ;  /* 0x000012027f007947 */ /* 0x000fea000b800000 */
[----:B------:R2:W3:Y:S04]  /*16e0*/  SHFL.BFLY PT, R27, R24, 0x10, 0x1f ;  /* 0x0e001f00181b7f89 */ /* 0x0004e800000e0000 */
[----:B------:R2:W4:Y:S02]  /*16f0*/  SHFL.BFLY PT, R19, R18, 0x10, 0x1f ;  /* 0x0e001f0012137f89 */ /* 0x00052400000e0000 */
.L_x_9051:
        /* <DEDUP_REMOVED lines=12> */
.L_x_9052:
[----:B--2---:R-:W-:-:S13]  /*17c0*/  FSETP.GEU.FTZ.AND P1, PT, R17, R24, PT ;  /* 0x000000181100720b */ /* 0x004fda0003f3e000 */
[----:B------:R-:W-:-:S04]  /*17d0*/  @P1 FSETP.NEU.FTZ.AND P2, PT, R17, R24, PT ;  /* 0x000000181100120b */ /* 0x000fc80003f5d000 */
[----:B0-----:R-:W-:-:S13]  /*17e0*/  @P1 ISETP.LT.AND P0, PT, R26, R19, !P2 ;  /* 0x000000131a00120c */ /* 0x001fda0005701270 */
[----:B-1----:R-:W-:Y:S01]  /*17f0*/  FSEL R17, R24, R17, P0 ;  /* 0x0000001118117208 */ /* 0x002fe20000000000 */
[----:B------:R-:W-:Y:S05]  /*1800*/  BRA.DIV ~URZ, `(.L_x_9029) ;  /* 0x000013427f007947 */ /* 0x000fea000b800000 */
[----:B------:R0:W1:Y:S02]  /*1810*/  SHFL.BFLY PT, R24, R17, 0x4, 0x1f ;  /* 0x0c801f0011187f89 */ /* 0x00006400000e0000 */
.L_x_9053:
[----:B---3--:R-:W-:Y:S01]  /*1820*/  FSEL R18, R18, R27, P0 ;  /* 0x0000001b12127208 */ /* 0x008fe20000000000 */
[----:B------:R-:W-:Y:S05]  /*1830*/  BRA.DIV ~URZ, `(.L_x_9030) ;  /* 0x000013927f007947 */ /* 0x000fea000b800000 */
[----:B------:R-:W-:Y:S01]  /*1840*/  SEL R26, R26, R19, P0 ;  /* 0x000000131a1a7207 */ /* 0x000fe20000000000 */
[----:B------:R2:W3:Y:S04]  /*1850*/  SHFL.BFLY PT, R27, R18, 0x4, 0x1f ;  /* 0x0c801f00121b7f89 */ /* 0x0004e800000e0000 */
[----:B------:R2:W4:Y:S02]  /*1860*/  SHFL.BFLY PT, R19, R26, 0x4, 0x1f ;  /* 0x0c801f001a137f89 */ /* 0x00052400000e0000 */
.L_x_9054:
        /* <DEDUP_REMOVED lines=12> */
.L_x_9055:
[----:B-1----:R-:W-:-:S13]  /*1930*/  FSETP.GEU.FTZ.AND P1, PT, R17, R24, PT ;  /* 0x000000181100720b */ /* 0x002fda0003f3e000 */
[----:B------:R-:W-:-:S04]  /*1940*/  @P1 FSETP.NEU.FTZ.AND P2, PT, R17, R24, PT ;  /* 0x000000181100120b */ /* 0x000fc80003f5d000 */
[----:B---3--:R-:W-:-:S13]  /*1950*/  @P1 ISETP.LT.AND P0, PT, R19, R26, !P2 ;  /* 0x0000001a1300120c */ /* 0x008fda0005701270 */
[----:B0-----:R-:W-:Y:S01]  /*1960*/  FSEL R17, R24, R17, P0 ;  /* 0x0000001118117208 */ /* 0x001fe20000000000 */
[----:B------:R-:W-:Y:S05]  /*1970*/  BRA.DIV ~URZ, `(.L_x_9032) ;  /* 0x000014d27f007947 */ /* 0x000fea000b800000 */
[----:B------:R0:W1:Y:S02]  /*1980*/  SHFL.BFLY PT, R24, R17, 0x1, 0x1f ;  /* 0x0c201f0011187f89 */ /* 0x00006400000e0000 */
.L_x_9056:
[----:B--2---:R-:W-:Y:S01]  /*1990*/  FSEL R27, R27, R18, P0 ;  /* 0x000000121b1b7208 */ /* 0x004fe20000000000 */
[----:B------:R-:W-:Y:S05]  /*19a0*/  BRA.DIV ~URZ, `(.L_x_9033) ;  /* 0x000015227f007947 */ /* 0x000fea000b800000 */
[----:B------:R-:W-:Y:S01]  /*19b0*/  SEL R26, R19, R26, P0 ;  /* 0x0000001a131a7207 */ /* 0x000fe20000000000 */
[----:B------:R2:W3:Y:S04]  /*19c0*/  SHFL.BFLY PT, R18, R27, 0x1, 0x1f ;  /* 0x0c201f001b127f89 */ /* 0x0004e800000e0000 */
[----:B------:R2:W4:Y:S02]  /*19d0*/  SHFL.BFLY PT, R13, R26, 0x1, 0x1f ;  /* 0x0c201f001a0d7f89 */ /* 0x00052400000e0000 */
.L_x_9057:
        /* <DEDUP_REMOVED lines=29> */
.L_x_9035:
[----:B------:R-:W-:Y:S05]  /*1bb0*/  BSYNC B1 ;  /* 0x0000000000017941 */ /* 0x000fea0003800000 */
.L_x_9034:
        /* <DEDUP_REMOVED lines=20> */
.L_x_9037:
[----:B------:R-:W-:Y:S05]  /*1d00*/  BSYNC B1 ;  /* 0x0000000000017941 */ /* 0x000fea0003800000 */
.L_x_9036:
[----:B0-----:R-:W-:Y:S05]  /*1d10*/  BRA `(.L_x_9038) ;  /* 0xfffff6f000007947 */ /* 0x001fea000383ffff */
.L_x_9022:
[----:B------:R-:W-:Y:S05]  /*1d20*/  BSYNC B0 ;  /* 0x0000000000007941 */ /* 0x000fea0003800000 */
.L_x_9010:
        /* <DEDUP_REMOVED lines=19> */
.L_x_9040:
        /* <DEDUP_REMOVED lines=20> */
.L_x_9039:
        /* <DEDUP_REMOVED lines=11> */
.L_x_9041:
        /* <DEDUP_REMOVED lines=11> */
.L_x_9012:
[----:B------:R-:W-:Y:S01]  /*2100*/  IMAD.MOV.U32 R15, RZ, RZ, R26 ;  /* 0x000000ffff0f7224 */ /* 0x000fe200078e001a */
[----:B------:R-:W-:Y:S01]  /*2110*/  MOV R16, 0x2160 ;  /* 0x0000216000107802 */ /* 0x000fe20000000f00 */
[----:B------:R-:W-:Y:S02]  /*2120*/  IMAD.MOV.U32 R14, RZ, RZ, 0x10 ;  /* 0x00000010ff0e7424 */ /* 0x000fe400078e00ff */
[----:B------:R-:W-:Y:S02]  /*2130*/  IMAD.MOV.U32 R13, RZ, RZ, 0x1f ;  /* 0x0000001fff0d7424 */ /* 0x000fe400078e00ff */
[----:B------:R-:W-:Y:S02]  /*2140*/  IMAD.MOV.U32 R12, RZ, RZ, -0x1 ;  /* 0xffffffffff0c7424 */ /* 0x000fe400078e00ff */
[----:B------:R-:W-:Y:S05]  /*2150*/  CALL.REL.NOINC `($__internal_168_$__cuda_sm70_shflsync_bfly_p) ;  /* 0x00000e6000007944 */ /* 0x000fea0003c00000 */
[----:B-1----:R-:W-:Y:S01]  /*2160*/  IMAD.MOV.U32 R17, RZ, RZ, R13 ;  /* 0x000000ffff117224 */ /* 0x002fe200078e000d */
[----:B0-----:R-:W-:Y:S05]  /*2170*/  BRA `(.L_x_9042) ;  /* 0xffffec2000007947 */ /* 0x001fea000383ffff */
.L_x_9013:
[----:B------:R-:W-:Y:S01]  /*2180*/  IMAD.MOV.U32 R15, RZ, RZ, R27 ;  /* 0x000000ffff0f7224 */ /* 0x000fe200078e001b */
[----:B------:R-:W-:Y:S01]  /*2190*/  MOV R16, 0x21e0 ;  /* 0x000021e000107802 */ /* 0x000fe20000000f00 */
[----:B------:R-:W-:Y:S02]  /*21a0*/  IMAD.MOV.U32 R14, RZ, RZ, 0x10 ;  /* 0x00000010ff0e7424 */ /* 0x000fe400078e00ff */
[----:B------:R-:W-:-:S02]  /*21b0*/  IMAD.MOV.U32 R13, RZ, RZ, 0x1f ;  /* 0x0000001fff0d7424 */ /* 0x000fc400078e00ff */
[----:B------:R-:W-:Y:S02]  /*21c0*/  IMAD.MOV.U32 R12, RZ, RZ, -0x1 ;  /* 0xffffffffff0c7424 */ /* 0x000fe400078e00ff */
[----:B01----:R-:W-:Y:S05]  /*21d0*/  CALL.REL.NOINC `($__internal_168_$__cuda_sm70_shflsync_bfly_p) ;  /* 0x00000de000007944 */ /* 0x003fea0003c00000 */
[----:B-1----:R-:W-:Y:S01]  /*21e0*/  IMAD.MOV.U32 R24, RZ, RZ, R13 ;  /* 0x000000ffff187224 */ /* 0x002fe200078e000d */
[----:B------:R-:W-:Y:S01]  /*21f0*/  MOV R16, 0x2250 ;  /* 0x0000225000107802 */ /* 0x000fe20000000f00 */
[----:B0-----:R-:W-:Y:S02]  /*2200*/  IMAD.MOV.U32 R15, RZ, RZ, R19 ;  /* 0x000000ffff0f7224 */ /* 0x001fe400078e0013 */
[----:B------:R-:W-:Y:S02]  /*2210*/  IMAD.MOV.U32 R14, RZ, RZ, 0x10 ;  /* 0x00000010ff0e7424 */ /* 0x000fe400078e00ff */
[----:B------:R-:W-:Y:S02]  /*2220*/  IMAD.MOV.U32 R13, RZ, RZ, 0x1f ;  /* 0x0000001fff0d7424 */ /* 0x000fe400078e00ff */
[----:B------:R-:W-:Y:S02]  /*2230*/  IMAD.MOV.U32 R12, RZ, RZ, -0x1 ;  /* 0xffffffffff0c7424 */ /* 0x000fe400078e00ff */
[----:B------:R-:W-:Y:S05]  /*2240*/  CALL.REL.NOINC `($__internal_168_$__cuda_sm70_shflsync_bfly_p) ;  /* 0x00000d7000007944 */ /* 0x000fea0003c00000 */
[----:B-1----:R-:W-:Y:S01]  /*2250*/  IMAD.MOV.U32 R18, RZ, RZ, R13 ;  /* 0x000000ffff127224 */ /* 0x002fe200078e000d */
[----:B0-----:R-:W-:Y:S05]  /*2260*/  BRA `(.L_x_9043) ;  /* 0xffffeb6000007947 */ /* 0x001fea000383ffff */
.L_x_9014:
[----:B------:R-:W-:Y:S01]  /*2270*/  IMAD.MOV.U32 R15, RZ, RZ, R17 ;  /* 0x000000ffff0f7224 */ /* 0x000fe200078e0011 */
[----:B------:R-:W-:Y:S01]  /*2280*/  MOV R16, 0x22d0 ;  /* 0x000022d000107802 */ /* 0x000fe20000000f00 */
[----:B------:R-:W-:-:S02]  /*2290*/  IMAD.MOV.U32 R14, RZ, RZ, 0x8 ;  /* 0x00000008ff0e7424 */ /* 0x000fc400078e00ff */
[----:B------:R-:W-:Y:S02]  /*22a0*/  IMAD.MOV.U32 R13, RZ, RZ, 0x1f ;  /* 0x0000001fff0d7424 */ /* 0x000fe400078e00ff */
[----:B------:R-:W-:Y:S02]  /*22b0*/  IMAD.MOV.U32 R12, RZ, RZ, -0x1 ;  /* 0xffffffffff0c7424 */ /* 0x000fe400078e00ff */
[----:B0-23--:R-:W-:Y:S05]  /*22c0*/  CALL.REL.NOINC `($__internal_168_$__cuda_sm70_shflsync_bfly_p) ;  /* 0x00000cf000007944 */ /* 0x00dfea0003c00000 */
[----:B------:R-:W-:Y:S01]  /*22d0*/  FSEL R24, R24, R27, P1 ;  /* 0x0000001b18187208 */ /* 0x000fe20000800000 */
[----:B-1----:R-:W-:Y:S01]  /*22e0*/  IMAD.MOV.U32 R26, RZ, RZ, R13 ;  /* 0x000000ffff1a7224 */ /* 0x002fe200078e000d */
[----:B------:R-:W-:Y:S01]  /*22f0*/  MOV R16, 0x2350 ;  /* 0x0000235000107802 */ /* 0x000fe20000000f00 */
[----:B0-----:R-:W-:Y:S02]  /*2300*/  IMAD.MOV.U32 R14, RZ, RZ, 0x8 ;  /* 0x00000008ff0e7424 */ /* 0x001fe400078e00ff */
[----:B------:R-:W-:Y:S02]  /*2310*/  IMAD.MOV.U32 R13, RZ, RZ, 0x1f ;  /* 0x0000001fff0d7424 */ /* 0x000fe400078e00ff */
[----:B------:R-:W-:Y:S02]  /*2320*/  IMAD.MOV.U32 R12, RZ, RZ, -0x1 ;  /* 0xffffffffff0c7424 */ /* 0x000fe400078e00ff */
[----:B------:R-:W-:-:S02]  /*2330*/  IMAD.MOV.U32 R15, RZ, RZ, R24 ;  /* 0x000000ffff0f7224 */ /* 0x000fc400078e0018 */
[----:B------:R-:W-:Y:S05]  /*2340*/  CALL.REL.NOINC `($__internal_168_$__cuda_sm70_shflsync_bfly_p) ;  /* 0x00000c7000007944 */ /* 0x000fea0003c00000 */
[----:B------:R-:W-:Y:S01]  /*2350*/  SEL R18, R18, R19, P1 ;  /* 0x0000001312127207 */ /* 0x000fe20000800000 */
[----:B-1----:R-:W-:Y:S01]  /*2360*/  IMAD.MOV.U32 R27, RZ, RZ, R13 ;  /* 0x000000ffff1b7224 */ /* 0x002fe200078e000d */
[----:B------:R-:W-:Y:S01]  /*2370*/  MOV R16, 0x23d0 ;  /* 0x000023d000107802 */ /* 0x000fe20000000f00 */
[----:B0-----:R-:W-:-:S02]  /*2380*/  IMAD.MOV.U32 R14, RZ, RZ, 0x8 ;  /* 0x00000008ff0e7424 */ /* 0x001fc400078e00ff */
[----:B------:R-:W-:Y:S02]  /*2390*/  IMAD.MOV.U32 R13, RZ, RZ, 0x1f ;  /* 0x0000001fff0d7424 */ /* 0x000fe400078e00ff */
[----:B------:R-:W-:Y:S02]  /*23a0*/  IMAD.MOV.U32 R12, RZ, RZ, -0x1 ;  /* 0xffffffffff0c7424 */ /* 0x000fe400078e00ff */
[----:B------:R-:W-:Y:S02]  /*23b0*/  IMAD.MOV.U32 R15, RZ, RZ, R18 ;  /* 0x000000ffff0f7224 */ /* 0x000fe400078e0012 */
[----:B------:R-:W-:Y:S05]  /*23c0*/  CALL.REL.NOINC `($__internal_168_$__cuda_sm70_shflsync_bfly_p) ;  /* 0x00000bf000007944 */ /* 0x000fea0003c00000 */
[----:B-1----:R-:W-:Y:S01]  /*23d0*/  IMAD.MOV.U32 R19, RZ, RZ, R13 ;  /* 0x000000ffff137224 */ /* 0x002fe200078e000d */
[----:B0-----:R-:W-:Y:S05]  /*23e0*/  BRA `(.L_x_9044) ;  /* 0xffffeaa000007947 */ /* 0x001fea000383ffff */
.L_x_9015:
[----:B------:R-:W-:Y:S01]  /*23f0*/  IMAD.MOV.U32 R15, RZ, RZ, R17 ;  /* 0x000000ffff0f7224 */ /* 0x000fe200078e0011 */
[----:B------:R-:W-:Y:S01]  /*2400*/  MOV R16, 0x2450 ;  /* 0x0000245000107802 */ /* 0x000fe20000000f00 */
[----:B------:R-:W-:Y:S02]  /*2410*/  IMAD.MOV.U32 R14, RZ, RZ, 0x4 ;  /* 0x00000004ff0e7424 */ /* 0x000fe400078e00ff */
[----:B------:R-:W-:Y:S02]  /*2420*/  IMAD.MOV.U32 R13, RZ, RZ, 0x1f ;  /* 0x0000001fff0d7424 */ /* 0x000fe400078e00ff */
[----:B------:R-:W-:-:S02]  /*2430*/  IMAD.MOV.U32 R12, RZ, RZ, -0x1 ;  /* 0xffffffffff0c7424 */ /* 0x000fc400078e00ff */
[----:B--2---:R-:W-:Y:S05]  /*2440*/  CALL.REL.NOINC `($__internal_168_$__cuda_sm70_shflsync_bfly_p) ;  /* 0x00000b7000007944 */ /* 0x004fea0003c00000 */
[----:B-1----:R-:W-:Y:S01]  /*2450*/  IMAD.MOV.U32 R26, RZ, RZ, R13 ;  /* 0x000000ffff1a7224 */ /* 0x002fe200078e000d */
[----:B0-----:R-:W-:Y:S05]  /*2460*/  BRA `(.L_x_9045) ;  /* 0xffffea8000007947 */ /* 0x001fea000383ffff */
.L_x_9016:
[----:B------:R-:W-:Y:S01]  /*2470*/  IMAD.MOV.U32 R15, RZ, RZ, R27 ;  /* 0x000000ffff0f7224 */ /* 0x000fe200078e001b */
[----:B------:R-:W-:Y:S01]  /*2480*/  MOV R16, 0x24d0 ;  /* 0x000024d000107802 */ /* 0x000fe20000000f00 */
[----:B------:R-:W-:-:S02]  /*2490*/  IMAD.MOV.U32 R14, RZ, RZ, 0x4 ;  /* 0x00000004ff0e7424 */ /* 0x000fc400078e00ff */
[----:B------:R-:W-:Y:S02]  /*24a0*/  IMAD.MOV.U32 R13, RZ, RZ, 0x1f ;  /* 0x0000001fff0d7424 */ /* 0x000fe400078e00ff */
[----:B------:R-:W-:Y:S02]  /*24b0*/  IMAD.MOV.U32 R12, RZ, RZ, -0x1 ;  /* 0xffffffffff0c7424 */ /* 0x000fe400078e00ff */
[----:B01----:R-:W-:Y:S05]  /*24c0*/  CALL.REL.NOINC `($__internal_168_$__cuda_sm70_shflsync_bfly_p) ;  /* 0x00000af000007944 */ /* 0x003fea0003c00000 */
[----:B------:R-:W-:Y:S01]  /*24d0*/  SEL R19, R19, R18, P0 ;  /* 0x0000001213137207 */ /* 0x000fe20000000000 */
[----:B-1----:R-:W-:Y:S01]  /*24e0*/  IMAD.MOV.U32 R18, RZ, RZ, R13 ;  /* 0x000000ffff127224 */ /* 0x002fe200078e000d */
[----:B------:R-:W-:Y:S01]  /*24f0*/  MOV R16, 0x2550 ;  /* 0x0000255000107802 */ /* 0x000fe20000000f00 */
[----:B0-----:R-:W-:Y:S02]  /*2500*/  IMAD.MOV.U32 R14, RZ, RZ, 0x4 ;  /* 0x00000004ff0e7424 */ /* 0x001fe400078e00ff */
[----:B------:R-:W-:Y:S02]  /*2510*/  IMAD.MOV.U32 R13, RZ, RZ, 0x1f ;  /* 0x0000001fff0d7424 */ /* 0x000fe400078e00ff */
[----:B------:R-:W-:Y:S02]  /*2520*/  IMAD.MOV.U32 R12, RZ, RZ, -0x1 ;  /* 0xffffffffff0c7424 */ /* 0x000fe400078e00ff */
[----:B------:R-:W-:-:S02]  /*2530*/  IMAD.MOV.U32 R15, RZ, RZ, R19 ;  /* 0x000000ffff0f7224 */ /* 0x000fc400078e0013 */
[----:B------:R-:W-:Y:S05]  /*2540*/  CALL.REL.NOINC `($__internal_168_$__cuda_sm70_shflsync_bfly_p) ;  /* 0x00000a7000007944 */ /* 0x000fea0003c00000 */
[----:B-1----:R-:W-:Y:S01]  /*2550*/  IMAD.MOV.U32 R24, RZ, RZ, R13 ;  /* 0x000000ffff187224 */ /* 0x002fe200078e000d */
[----:B0-----:R-:W-:Y:S05]  /*2560*/  BRA `(.L_x_9046) ;  /* 0xffffe9d000007947 */ /* 0x001fea000383ffff */
.L_x_9017:
[----:B------:R-:W-:Y:S01]  /*2570*/  IMAD.MOV.U32 R15, RZ, RZ, R17 ;  /* 0x000000ffff0f7224 */ /* 0x000fe200078e0011 */
[----:B------:R-:W-:Y:S01]  /*2580*/  MOV R16, 0x25d0 ;  /* 0x000025d000107802 */ /* 0x000fe20000000f00 */
[----:B------:R-:W-:-:S02]  /*2590*/  IMAD.MOV.U32 R14, RZ, RZ, 0x2 ;  /* 0x00000002ff0e7424 */ /* 0x000fc400078e00ff */
[----:B------:R-:W-:Y:S02]  /*25a0*/  IMAD.MOV.U32 R13, RZ, RZ, 0x1f ;  /* 0x0000001fff0d7424 */ /* 0x000fe400078e00ff */
[----:B------:R-:W-:Y:S02]  /*25b0*/  IMAD.MOV.U32 R12, RZ, RZ, -0x1 ;  /* 0xffffffffff0c7424 */ /* 0x000fe400078e00ff */
[----:B--23--:R-:W-:Y:S05]  /*25c0*/  CALL.REL.NOINC `($__internal_168_$__cuda_sm70_shflsync_bfly_p) ;  /* 0x000009f000007944 */ /* 0x00cfea0003c00000 */
        /* <DEDUP_REMOVED lines=18> */
.L_x_9018:
        /* <DEDUP_REMOVED lines=8> */
.L_x_9019:
        /* <DEDUP_REMOVED lines=14> */
[----:B01----:R-:W-:Y:S05]  /*2850*/  BRA `(.L_x_9049) ;  /* 0xffffe85000007947 */ /* 0x003fea000383ffff */
.L_x_9026:
[----:B------:R-:W-:Y:S01]  /*2860*/  IMAD.MOV.U32 R15, RZ, RZ, R26 ;  /* 0x000000ffff0f7224 */ /* 0x000fe200078e001a */
[----:B------:R-:W-:Y:S01]  /*2870*/  MOV R16, 0x28c0 ;  /* 0x000028c000107802 */ /* 0x000fe20000000f00 */
[----:B------:R-:W-:-:S02]  /*2880*/  IMAD.MOV.U32 R14, RZ, RZ, 0x10 ;  /* 0x00000010ff0e7424 */ /* 0x000fc400078e00ff */
[----:B------:R-:W-:Y:S02]  /*2890*/  IMAD.MOV.U32 R13, RZ, RZ, 0x1f ;  /* 0x0000001fff0d7424 */ /* 0x000fe400078e00ff */
[----:B------:R-:W-:Y:S02]  /*28a0*/  IMAD.MOV.U32 R12, RZ, RZ, -0x1 ;  /* 0xffffffffff0c7424 */ /* 0x000fe400078e00ff */
[----:B------:R-:W-:Y:S05]  /*28b0*/  CALL.REL.NOINC `($__internal_168_$__cuda_sm70_shflsync_bfly_p) ;  /* 0x0000070000007944 */ /* 0x000fea0003c00000 */
[----:B-1----:R-:W-:Y:S01]  /*28c0*/  IMAD.MOV.U32 R17, RZ, RZ, R13 ;  /* 0x000000ffff117224 */ /* 0x002fe200078e000d */
[----:B0-----:R-:W-:Y:S05]  /*28d0*/  BRA `(.L_x_9050) ;  /* 0xffffedf000007947 */ /* 0x001fea000383ffff */
.L_x_9027:
[----:B------:R-:W-:Y:S01]  /*28e0*/  IMAD.MOV.U32 R15, RZ, RZ, R24 ;  /* 0x000000ffff0f7224 */ /* 0x000fe200078e0018 */
[----:B------:R-:W-:Y:S01]  /*28f0*/  MOV R16, 0x2940 ;  /* 0x0000294000107802 */ /* 0x000fe20000000f00 */
[----:B------:R-:W-:Y:S02]  /*2900*/  IMAD.MOV.U32 R14, RZ, RZ, 0x10 ;  /* 0x00000010ff0e7424 */ /* 0x000fe400078e00ff */
[----:B------:R-:W-:Y:S02]  /*2910*/  IMAD.MOV.U32 R13, RZ, RZ, 0x1f ;  /* 0x0000001fff0d7424 */ /* 0x000fe400078e00ff */
[----:B------:R-:W-:Y:S02]  /*2920*/  IMAD.MOV.U32 R12, RZ, RZ, -0x1 ;  /* 0xffffffffff0c7424 */ /* 0x000fe400078e00ff */
[----:B01----:R-:W-:Y:S05]  /*2930*/  CALL.REL.NOINC `($__internal_168_$__cuda_sm70_shflsync_bfly_p) ;  /* 0x0000068000007944 */ /* 0x003fea0003c00000 */
[----:B-1----:R-:W-:Y:S01]  /*2940*/  IMAD.MOV.U32 R27, RZ, RZ, R13 ;  /* 0x000000ffff1b7224 */ /* 0x002fe200078e000d */
[----:B------:R-:W-:Y:S01]  /*2950*/  MOV R16, 0x29b0 ;  /* 0x000029b000107802 */ /* 0x000fe20000000f00 */
[----:B0-----:R-:W-:-:S02]  /*2960*/  IMAD.MOV.U32 R15, RZ, RZ, R18 ;  /* 0x000000ffff0f7224 */ /* 0x001fc400078e0012 */
[----:B------:R-:W-:Y:S02]  /*2970*/  IMAD.MOV.U32 R14, RZ, RZ, 0x10 ;  /* 0x00000010ff0e7424 */ /* 0x000fe400078e00ff */
[----:B------:R-:W-:Y:S02]  /*2980*/  IMAD.MOV.U32 R13, RZ, RZ, 0x1f ;  /* 0x0000001fff0d7424 */ /* 0x000fe400078e00ff */
[----:B------:R-:W-:Y:S02]  /*2990*/  IMAD.MOV.U32 R12, RZ, RZ, -0x1 ;  /* 0xffffffffff0c7424 */ /* 0x000fe400078e00ff */
[----:B------:R-:W-:Y:S05]  /*29a0*/  CALL.REL.NOINC `($__internal_168_$__cuda_sm70_shflsync_bfly_p) ;  /* 0x0000061000007944 */ /* 0x000fea0003c00000 */
[----:B-1----:R-:W-:Y:S01]  /*29b0*/  IMAD.MOV.U32 R19, RZ, RZ, R13 ;  /* 0x000000ffff137224 */ /* 0x002fe200078e000d */
[----:B0-----:R-:W-:Y:S05]  /*29c0*/  BRA `(.L_x_9051) ;  /* 0xffffed3000007947 */ /* 0x001fea000383ffff */
.L_x_9028:
[----:B------:R-:W-:Y:S01]  /*29d0*/  IMAD.MOV.U32 R15, RZ, RZ, R17 ;  /* 0x000000ffff0f7224 */ /* 0x000fe200078e0011 */
[----:B------:R-:W-:Y:S01]  /*29e0*/  MOV R16, 0x2a30 ;  /* 0x00002a3000107802 */ /* 0x000fe20000000f00 */
[----:B------:R-:W-:Y:S02]  /*29f0*/  IMAD.MOV.U32 R14, RZ, RZ, 0x8 ;  /* 0x00000008ff0e7424 */ /* 0x000fe400078e00ff */
[----:B------:R-:W-:Y:S02]  /*2a00*/  IMAD.MOV.U32 R13, RZ, RZ, 0x1f ;  /* 0x0000001fff0d7424 */ /* 0x000fe400078e00ff */
[----:B------:R-:W-:-:S02]  /*2a10*/  IMAD.MOV.U32 R12, RZ, RZ, -0x1 ;  /* 0xffffffffff0c7424 */ /* 0x000fc400078e00ff */
[----:B0-23--:R-:W-:Y:S05]  /*2a20*/  CALL.REL.NOINC `($__internal_168_$__cuda_sm70_shflsync_bfly_p) ;  /* 0x0000059000007944 */ /* 0x00dfea0003c00000 */
[----:B------:R-:W-:Y:S01]  /*2a30*/  FSEL R27, R27, R24, P1 ;  /* 0x000000181b1b7208 */ /* 0x000fe20000800000 */
[----:B-1----:R-:W-:Y:S01]  /*2a40*/  IMAD.MOV.U32 R24, RZ, RZ, R13 ;  /* 0x000000ffff187224 */ /* 0x002fe200078e000d */
[----:B------:R-:W-:Y:S01]  /*2a50*/  MOV R16, 0x2ab0 ;  /* 0x00002ab000107802 */ /* 0x000fe20000000f00 */
[----:B0-----:R-:W-:-:S02]  /*2a60*/  IMAD.MOV.U32 R14, RZ, RZ, 0x8 ;  /* 0x00000008ff0e7424 */ /* 0x001fc400078e00ff */
[----:B------:R-:W-:Y:S02]  /*2a70*/  IMAD.MOV.U32 R13, RZ, RZ, 0x1f ;  /* 0x0000001fff0d7424 */ /* 0x000fe400078e00ff */
[----:B------:R-:W-:Y:S02]  /*2a80*/  IMAD.MOV.U32 R12, RZ, RZ, -0x1 ;  /* 0xffffffffff0c7424 */ /* 0x000fe400078e00ff */
[----:B------:R-:W-:Y:S02]  /*2a90*/  IMAD.MOV.U32 R15, RZ, RZ, R27 ;  /* 0x000000ffff0f7224 */ /* 0x000fe400078e001b */
[----:B------:R-:W-:Y:S05]  /*2aa0*/  CALL.REL.NOINC `($__internal_168_$__cuda_sm70_shflsync_bfly_p) ;  /* 0x0000051000007944 */ /* 0x000fea0003c00000 */
[----:B------:R-:W-:Y:S01]  /*2ab0*/  SEL R19, R19, R18, P1 ;  /* 0x0000001213137207 */ /* 0x000fe20000800000 */
[----:B-1----:R-:W-:Y:S01]  /*2ac0*/  IMAD.MOV.U32 R18, RZ, RZ, R13 ;  /* 0x000000ffff127224 */ /* 0x002fe200078e000d */
[----:B------:R-:W-:Y:S01]  /*2ad0*/  MOV R16, 0x2b30 ;  /* 0x00002b3000107802 */ /* 0x000fe20000000f00 */
[----:B0-----:R-:W-:Y:S02]  /*2ae0*/  IMAD.MOV.U32 R14, RZ, RZ, 0x8 ;  /* 0x00000008ff0e7424 */ /* 0x001fe400078e00ff */
[----:B------:R-:W-:Y:S02]  /*2af0*/  IMAD.MOV.U32 R13, RZ, RZ, 0x1f ;  /* 0x0000001fff0d7424 */ /* 0x000fe400078e00ff */
[----:B------:R-:W-:-:S02]  /*2b00*/  IMAD.MOV.U32 R12, RZ, RZ, -0x1 ;  /* 0xffffffffff0c7424 */ /* 0x000fc400078e00ff */
[----:B------:R-:W-:Y:S02]  /*2b10*/  IMAD.MOV.U32 R15, RZ, RZ, R19 ;  /* 0x000000ffff0f7224 */ /* 0x000fe400078e0013 */
[----:B------:R-:W-:Y:S05]  /*2b20*/  CALL.REL.NOINC `($__internal_168_$__cuda_sm70_shflsync_bfly_p) ;  /* 0x0000049000007944 */ /* 0x000fea0003c00000 */
[----:B-1----:R-:W-:Y:S01]  /*2b30*/  IMAD.MOV.U32 R26, RZ, RZ, R13 ;  /* 0x000000ffff1a7224 */ /* 0x002fe200078e000d */
[----:B0-----:R-:W-:Y:S05]  /*2b40*/  BRA `(.L_x_9052) ;  /* 0xffffec7000007947 */ /* 0x001fea000383ffff */
.L_x_9029:
[----:B------:R-:W-:Y:S01]  /*2b50*/  IMAD.MOV.U32 R15, RZ, RZ, R17 ;  /* 0x000000ffff0f7224 */ /* 0x000fe200078e0011 */
[----:B------:R-:W-:Y:S01]  /*2b60*/  MOV R16, 0x2bb0 ;  /* 0x00002bb000107802 */ /* 0x000fe20000000f00 */
[----:B------:R-:W-:Y:S02]  /*2b70*/  IMAD.MOV.U32 R14, RZ, RZ, 0x4 ;  /* 0x00000004ff0e7424 */ /* 0x000fe400078e00ff */
[----:B------:R-:W-:Y:S02]  /*2b80*/  IMAD.MOV.U32 R13, RZ, RZ, 0x1f ;  /* 0x0000001fff0d7424 */ /* 0x000fe400078e00ff */
[----:B------:R-:W-:Y:S02]  /*2b90*/  IMAD.MOV.U32 R12, RZ, RZ, -0x1 ;  /* 0xffffffffff0c7424 */ /* 0x000fe400078e00ff */
[----:B---3--:R-:W-:Y:S05]  /*2ba0*/  CALL.REL.NOINC `($__internal_168_$__cuda_sm70_shflsync_bfly_p) ;  /* 0x0000041000007944 */ /* 0x008fea0003c00000 */
[----:B-1----:R-:W-:Y:S01]  /*2bb0*/  IMAD.MOV.U32 R24, RZ, RZ, R13 ;  /* 0x000000ffff187224 */ /* 0x002fe200078e000d */
[----:B0-----:R-:W-:Y:S05]  /*2bc0*/  BRA `(.L_x_9053) ;  /* 0xffffec5000007947 */ /* 0x001fea000383ffff */
.L_x_9030:
        /* <DEDUP_REMOVED lines=16> */
.L_x_9031:
        /* <DEDUP_REMOVED lines=24> */
.L_x_9032:
        /* <DEDUP_REMOVED lines=8> */
.L_x_9033:
        /* <DEDUP_REMOVED lines=15> */
        .weak           $__internal_168_$__cuda_sm70_shflsync_bfly_p
        .type           $__internal_168_$__cuda_sm70_shflsync_bfly_p,@function
        .size           $__internal_168_$__cuda_sm70_shflsync_bfly_p,(.L_x_11112 - $__internal_168_$__cuda_sm70_shflsync_bfly_p)
$__internal_168_$__cuda_sm70_shflsync_bfly_p:
[----:B------:R-:W-:Y:S01]  /*2fc0*/  IMAD.MOV.U32 R28, RZ, RZ, R16 ;  /* 0x000000ffff1c7224 */ /* 0x000fe200078e0010 */
[----:B------:R-:W-:Y:S04]  /*2fd0*/  WARPSYNC R12 ;  /* 0x0000000c00007348 */ /* 0x000fe80003800000 */
[----:B------:R-:W-:Y:S01]  /*2fe0*/  IMAD.MOV.U32 R29, RZ, RZ, 0x0 ;  /* 0x00000000ff1d7424 */ /* 0x000fe200078e00ff */
[----:B------:R0:W1:Y:S03]  /*2ff0*/  SHFL.BFLY PT, R13, R15, R14, R13 ;  /* 0x0c00000e0f0d7389 */ /* 0x00006600000e000d */
[----:B------:R-:W-:Y:S05]  /*3000*/  RET.REL.NODEC R28 `(_ZN4vllm3moe10topkGatingILi10ELi320ELi4ELi8ELi32ElfLNS0_11ScoringFuncE0EEEvPKT5_PKbPfiPT4_PiiiibPKf) ;  /* 0xffffcff01c007950 */ /* 0x000fea0003c3ffff */
.L_x_9058:
        /* <DEDUP_REMOVED lines=15> */
.L_x_11112:


//--------------------- .text._ZN4vllm3moe10topkGatingILi6ELi192ELi4ELi8ELi32ElfLNS0_11ScoringFuncE0EEEvPKT5_PKbPfiPT4_PiiiibPKf --------------------------
	.section	.text._ZN4vllm3moe10topkGatingILi6ELi192ELi4ELi8ELi32ElfLNS0_11ScoringFuncE0EEEvPKT5_PKbPfiPT4_PiiiibPKf,"ax",@progbits
	.sectioninfo	@"SHI_REGISTERS=29"
	.align	128
        .global         _ZN4vllm3moe10topkGatingILi6ELi192ELi4ELi8ELi32ElfLNS0_11ScoringFuncE0EEEvPKT5_PKbPfiPT4_PiiiibPKf
        .type           _ZN4vllm3moe10topkGatingILi6ELi192ELi4ELi8ELi32ElfLNS0_11ScoringFuncE0EEEvPKT5_PKbPfiPT4_PiiiibPKf,@function
        .size           _ZN4vllm3moe10topkGatingILi6ELi192ELi4ELi8ELi32ElfLNS0_11ScoringFuncE0EEEvPKT5_PKbPfiPT4_PiiiibPKf,(.L_x_11113 - _ZN4vllm3moe10topkGatingILi6ELi192ELi4ELi8ELi32ElfLNS0_11ScoringFuncE0EEEvPKT5_PKbPfiPT4_PiiiibPKf)
        .other          _ZN4vllm3moe10topkGatingILi6ELi192ELi4ELi8ELi32ElfLNS0_11ScoringFuncE0EEEvPKT5_PKbPfiPT4_PiiiibPKf,@"STO_CUDA_ENTRY STV_DEFAULT"
_ZN4vllm3moe10topkGatingILi6ELi192ELi4ELi8ELi32ElfLNS0_11ScoringFuncE0EEEvPKT5_PKbPfiPT4_PiiiibPKf:
.text._ZN4vllm3moe10topkGatingILi6ELi192ELi4ELi8ELi32ElfLNS0_11ScoringFuncE0EEEvPKT5_PKbPfiPT4_PiiiibPKf:
        /* <DEDUP_REMOVED lines=18> */
[----:B------:R-:W-:Y:S02]  /*0120*/  ISETP.NE.U32.AND P1, PT, RZ, c[0x0][0x1a0], PT ;  /* 0x00006800ff007a0c */ /* 0x000fe40003f25070 */
[----:B------:R-:W-:-:S02]  /*0130*/  ISETP.NE.U32.AND P0, PT, RZ, c[0x0][0x168], PT ;  /* 0x00005a00ff007a0c */ /* 0x000fc40003f05070 */
[----:B------:R-:W-:Y:S02]  /*0140*/  ISETP.NE.AND.EX P1, PT, RZ, c[0x0][0x1a4], PT, P1 ;  /* 0x00006900ff007a0c */ /* 0x000fe40003f25310 */
[----:B------:R-:W-:-:S11]  /*0150*/  ISETP.NE.AND.EX P0, PT, RZ, c[0x0][0x16c], PT, P0 ;  /* 0x00005b00ff007a0c */ /* 0x000fd60003f05300 */
[----:B------:R-:W-:-:S05]  /*0160*/  @P1 IMAD.WIDE.U32 R20, R16, R21, c[0x0][0x1a0] ;  /* 0x0000680010141625 */ /* 0x000fca00078e0015 */
[----:B------:R1:W5:Y:S01]  /*0170*/  @P1 LDG.E R13, [R20.64+0x200] ;  /* 0x00020006140d1981 */ /* 0x000362000c1e1900 */
[----:B------:R-:W-:-:S03]  /*0180*/  @P0 IADD3 R18, P2, R15, c[0x0][0x168], RZ ;  /* 0x00005a000f120a10 */ /* 0x000fc60007f5e0ff */
[----:B0-----:R1:W5:Y:S01]  /*0190*/  @P1 LDG.E R8, [R20.64+0x4] ;  /* 0x0000040614081981 */ /* 0x001362000c1e1900 */
[----:B------:R-:W-:-:S03]  /*01a0*/  @P0 LEA.HI.X.SX32 R19, R15, c[0x0][0x16c], 0x1, P2 ;  /* 0x00005b000f130a11 */ /* 0x000fc600010f0eff */
[----:B------:R1:W5:Y:S04]  /*01b0*/  @P1 LDG.E R17, [R20.64+0x100] ;  /* 0x0001000614111981 */ /* 0x000368000c1e1900 */
[----:B------:R0:W5:Y:S01]  /*01c0*/  @P0 LDG.E.U8 R18, [R18.64] ;  /* 0x0000000612120981 */ /* 0x000162000c1e1100 */
[----:B--2---:R-:W-:-:S04]  /*01d0*/  FMNMX.FTZ R11, R2, R3, !PT ;  /* 0x00000003020b7209 */ /* 0x004fc80007810000 */
[----:B---3--:R-:W-:-:S04]  /*01e0*/  FMNMX.FTZ R0, R4, R11, !PT ;  /* 0x0000000b04007209 */ /* 0x008fc80007810000 */
[----:B------:R-:W-:-:S04]  /*01f0*/  FMNMX.FTZ R11, R5, R0, !PT ;  /* 0x00000000050b7209 */ /* 0x000fc80007810000 */
[----:B----4-:R-:W-:-:S04]  /*0200*/  FMNMX.FTZ R0, R6, R11, !PT ;  /* 0x0000000b06007209 */ /* 0x010fc80007810000 */
[----:B------:R-:W-:-:S05]  /*0210*/  FMNMX.FTZ R0, R7, R0, !PT ;  /* 0x0000000007007209 */ /* 0x000fca0007810000 */
[----:B------:R-:W2:Y:S02]  /*0220*/  SHFL.BFLY PT, R11, R0, 0x10, 0x1f ;  /* 0x0e001f00000b7f89 */ /* 0x000ea400000e0000 */
[----:B--2---:R-:W-:Y:S02]  /*0230*/  FMNMX.FTZ R10, R0, R11, !PT ;  /* 0x0000000b000a7209 */ /* 0x004fe40007810000 */
[----:B------:R1:W2:Y:S04]  /*0240*/  @P1 LDG.E R0, [R20.64+0x204] ;  /* 0x0002040614001981 */ /* 0x0002a8000c1e1900 */
[----:B------:R-:W3:Y:S02]  /*0250*/  SHFL.BFLY PT, R11, R10, 0x8, 0x1f ;  /* 0x0d001f000a0b7f89 */ /* 0x000ee400000e0000 */
[----:B---3--:R-:W-:-:S02]  /*0260*/  FMNMX.FTZ R12, R10, R11, !PT ;  /* 0x0000000b0a0c7209 */ /* 0x008fc40007810000 */
[----:B------:R1:W3:Y:S04]  /*0270*/  @P1 LDG.E R10, [R20.64+0x104] ;  /* 0x00010406140a1981 */ /* 0x0002e8000c1e1900 */
[----:B------:R-:W4:Y:S02]  /*0280*/  SHFL.BFLY PT, R11, R12, 0x4, 0x1f ;  /* 0x0c801f000c0b7f89 */ /* 0x000f2400000e0000 */
[----:B----4-:R-:W-:Y:S02]  /*0290*/  FMNMX.FTZ R22, R12, R11, !PT ;  /* 0x0000000b0c167209 */ /* 0x010fe40007810000 */
[----:B------:R1:W4:Y:S04]  /*02a0*/  @P1 LDG.E R11, [R20.64] ;  /* 0x00000006140b1981 */ /* 0x000328000c1e1900 */
        /* <DEDUP_REMOVED lines=17> */
[----:B------:R-:W5:Y:S01]  /*03c0*/  MUFU.EX2 R4, R4 ;  /* 0x0000000400047308 */ /* 0x000f620000000800 */
[----:B------:R-:W-:Y:S02]  /*03d0*/  FMUL.FTZ R7, R7, 1.4426950216293334961 ;  /* 0x3fb8aa3b07077820 */ /* 0x000fe40000410000 */
[----:B0-----:R-:W-:-:S05]  /*03e0*/  FADD.FTZ R12, RZ, R2 ;  /* 0x00000002ff0c7221 */ /* 0x001fca0000010000 */
[----:B------:R-:W0:Y:S01]  /*03f0*/  MUFU.EX2 R5, R5 ;  /* 0x0000000500057308 */ /* 0x000e220000000800 */
[----:B-1----:R-:W-:-:S07]  /*0400*/  FADD.FTZ R9, R12, R3 ;  /* 0x000000030c097221 */ /* 0x002fce0000010000 */
[----:B------:R-:W1:Y:S01]  /*0410*/  MUFU.EX2 R6, R6 ;  /* 0x0000000600067308 */ /* 0x000e620000000800 */
[----:B-----5:R-:W-:-:S07]  /*0420*/  FADD.FTZ R12, R9, R4 ;  /* 0x00000004090c7221 */ /* 0x020fce0000010000 */
[----:B------:R-:W5:Y:S01]  /*0430*/  MUFU.EX2 R7, R7 ;  /* 0x0000000700077308 */ /* 0x000f620000000800 */
[----:B0-----:R-:W-:-:S04]  /*0440*/  FADD.FTZ R9, R12, R5 ;  /* 0x000000050c097221 */ /* 0x001fc80000010000 */
[----:B-1----:R-:W-:-:S04]  /*0450*/  FADD.FTZ R12, R9, R6 ;  /* 0x00000006090c7221 */ /* 0x002fc80000010000 */
[----:B-----5:R-:W-:-:S05]  /*0460*/  FADD.FTZ R12, R12, R7 ;  /* 0x000000070c0c7221 */ /* 0x020fca0000010000 */
        /* <DEDUP_REMOVED lines=22> */
[----:B------:R-:W-:Y:S02]  /*05d0*/  FSEL R6, R6, RZ, !P2 ;  /* 0x000000ff06067208 */ /* 0x000fe40005000000 */
[----:B------:R-:W-:Y:S02]  /*05e0*/  FSEL R7, R7, RZ, !P6 ;  /* 0x000000ff07077208 */ /* 0x000fe40007000000 */
[----:B------:R-:W-:Y:S02]  /*05f0*/  FSETP.GEU.FTZ.AND P3, PT, |R5|, +INF , PT ;  /* 0x7f8000000500780b */ /* 0x000fe40003f7e200 */
[----:B------:R-:W-:Y:S01]  /*0600*/  FSETP.GEU.FTZ.AND P4, PT, |R4|, +INF , PT ;  /* 0x7f8000000400780b */ /* 0x000fe20003f9e200 */
[----:B------:R-:W-:Y:S01]  /*0610*/  @P1 FADD.FTZ R12, R6, R13 ;  /* 0x0000000d060c1221 */ /* 0x000fe20000010000 */
[----:B------:R-:W-:Y:S01]  /*0620*/  FSEL R3, R3, RZ, !P5 ;  /* 0x000000ff03037208 */ /* 0x000fe20006800000 */
[----:B--2---:R-:W-:Y:S01]  /*0630*/  @P1 FADD.FTZ R13, R7, R0 ;  /* 0x00000000070d1221 */ /* 0x004fe20000010000 */
[----:B------:R-:W-:Y:S01]  /*0640*/  FSEL R5, R5, RZ, !P3 ;  /* 0x000000ff05057208 */ /* 0x000fe20005800000 */
[----:B------:R-:W-:Y:S01]  /*0650*/  IMAD.MOV.U32 R0, RZ, RZ, 0x1 ;  /* 0x00000001ff007424 */ /* 0x000fe200078e00ff */
[----:B------:R-:W-:Y:S01]  /*0660*/  FSEL R4, R4, RZ, !P4 ;  /* 0x000000ff04047208 */ /* 0x000fe20006000000 */
[----:B------:R-:W-:-:S02]  /*0670*/  @P1 FADD.FTZ R9, R3, R8 ;  /* 0x0000000803091221 */ /* 0x000fc40000010000 */
[----:B----4-:R-:W-:Y:S01]  /*0680*/  @P1 FADD.FTZ R8, R2, R11 ;  /* 0x0000000b02081221 */ /* 0x010fe20000010000 */
[----:B------:R-:W-:Y:S01]  /*0690*/  ISETP.LE.AND P2, PT, R0, c[0x0][0x190], PT ;  /* 0x0000640000007a0c */ /* 0x000fe20003f43270 */
[----:B---3--:R-:W-:Y:S02]  /*06a0*/  @P1 FADD.FTZ R11, R5, R10 ;  /* 0x0000000a050b1221 */ /* 0x008fe40000010000 */
[----:B------:R-:W-:Y:S01]  /*06b0*/  @P1 FADD.FTZ R10, R4, R17 ;  /* 0x00000011040a1221 */ /* 0x000fe20000010000 */
        /* <DEDUP_REMOVED lines=19> */
.L_x_9074:
        /* <DEDUP_REMOVED lines=26> */
.L_x_9091:
[----:B------:R-:W-:Y:S05]  /*0990*/  BRA.DIV ~URZ, `(.L_x_9062) ;  /* 0x000012a27f007947 */ /* 0x000fea000b800000 */
[----:B------:R2:W3:Y:S04]  /*09a0*/  SHFL.BFLY PT, R24, R17, 0x10, 0x1f ;  /* 0x0e001f0011187f89 */ /* 0x0004e800000e0000 */
[----:B------:R2:W4:Y:S02]  /*09b0*/  SHFL.BFLY PT, R22, R19, 0x10, 0x1f ;  /* 0x0e001f0013167f89 */ /* 0x00052400000e0000 */
.L_x_9092:
        /* <DEDUP_REMOVED lines=12> */
.L_x_9093:
[----:B-1----:R-:W-:-:S13]  /*0a80*/  FSETP.GEU.FTZ.AND P1, PT, R21, R26, PT ;  /* 0x0000001a1500720b */ /* 0x002fda0003f3e000 */
[----:B------:R-:W-:-:S04]  /*0a90*/  @P1 FSETP.NEU.FTZ.AND P3, PT, R21, R26, PT ;  /* 0x0000001a1500120b */ /* 0x000fc80003f7d000 */
[----:B---3--:R-:W-:-:S13]  /*0aa0*/  @P1 ISETP.LT.AND P0, PT, R22, R19, !P3 ;  /* 0x000000131600120c */ /* 0x008fda0005f01270 */
[----:B0-----:R-:W-:Y:S01]  /*0ab0*/  FSEL R21, R26, R21, P0 ;  /* 0x000000151a157208 */ /* 0x001fe20000000000 */
[----:B------:R-:W-:Y:S05]  /*0ac0*/  BRA.DIV ~URZ, `(.L_x_9064) ;  /* 0x000013e27f007947 */ /* 0x000fea000b800000 */
[----:B------:R0:W1:Y:S02]  /*0ad0*/  SHFL.BFLY PT, R26, R21, 0x4, 0x1f ;  /* 0x0c801f00151a7f89 */ /* 0x00006400000e0000 */
.L_x_9094:
[----:B--2---:R-:W-:Y:S01]  /*0ae0*/  FSEL R17, R24, R17, P0 ;  /* 0x0000001118117208 */ /* 0x004fe20000000000 */
[----:B------:R-:W-:Y:S05]  /*0af0*/  BRA.DIV ~URZ, `(.L_x_9065) ;  /* 0x000014327f007947 */ /* 0x000fea000b800000 */
[----:B------:R-:W-:Y:S02]  /*0b00*/  SEL R19, R22, R19, P0 ;  /* 0x0000001316137207 */ /* 0x000fe40000000000 */
[----:B------:R2:W3:Y:S04]  /*0b10*/  SHFL.BFLY PT, R22, R17, 0x4, 0x1f ;  /* 0x0c801f0011167f89 */ /* 0x0004e800000e0000 */
[----:B------:R2:W4:Y:S02]  /*0b20*/  SHFL.BFLY PT, R24, R19, 0x4, 0x1f ;  /* 0x0c801f0013187f89 */ /* 0x00052400000e0000 */
.L_x_9095:
        /* <DEDUP_REMOVED lines=12> */
.L_x_9096:
[----:B-1----:R-:W-:-:S13]  /*0bf0*/  FSETP.GEU.FTZ.AND P1, PT, R21, R22, PT ;  /* 0x000000161500720b */ /* 0x002fda0003f3e000 */
[----:B------:R-:W-:-:S04]  /*0c00*/  @P1 FSETP.NEU.FTZ.AND P3, PT, R21, R22, PT ;  /* 0x000000161500120b */ /* 0x000fc80003f7d000 */
[----:B---3--:R-:W-:-:S13]  /*0c10*/  @P1 ISETP.LT.AND P0, PT, R19, R26, !P3 ;  /* 0x0000001a1300120c */ /* 0x008fda0005f01270 */
[----:B------:R-:W-:Y:S01]  /*0c20*/  FSEL R22, R22, R21, P0 ;  /* 0x0000001516167208 */ /* 0x000fe20000000000 */
[----:B------:R-:W-:Y:S05]  /*0c30*/  BRA.DIV ~URZ, `(.L_x_9067) ;  /* 0x000015727f007947 */ /* 0x000fea000b800000 */
[----:B0-----:R0:W1:Y:S02]  /*0c40*/  SHFL.BFLY PT, R21, R22, 0x1, 0x1f ;  /* 0x0c201f0016157f89 */ /* 0x00106400000e0000 */
.L_x_9097:
[----:B--2---:R-:W-:Y:S01]  /*0c50*/  FSEL R24, R24, R17, P0 ;  /* 0x0000001118187208 */ /* 0x004fe20000000000 */
[----:B------:R-:W-:Y:S05]  /*0c60*/  BRA.DIV ~URZ, `(.L_x_9068) ;  /* 0x000015c27f007947 */ /* 0x000fea000b800000 */
[----:B------:R-:W-:Y:S01]  /*0c70*/  SEL R18, R19, R26, P0 ;  /* 0x0000001a13127207 */ /* 0x000fe20000000000 */
[----:B------:R2:W3:Y:S04]  /*0c80*/  SHFL.BFLY PT, R17, R24, 0x1, 0x1f ;  /* 0x0c201f0018117f89 */ /* 0x0004e800000e0000 */
[----:B------:R2:W4:Y:S02]  /*0c90*/  SHFL.BFLY PT, R9, R18, 0x1, 0x1f ;  /* 0x0c201f0012097f89 */ /* 0x00052400000e0000 */
.L_x_9098:
        /* <DEDUP_REMOVED lines=30> */
.L_x_9070:
[----:B------:R-:W-:Y:S05]  /*0e80*/  BSYNC B1 ;  /* 0x0000000000017941 */ /* 0x000fea0003800000 */
.L_x_9069:
        /* <DEDUP_REMOVED lines=20> */
.L_x_9073:
[----:B------:R-:W-:Y:S05]  /*0fd0*/  BSYNC B1 ;  /* 0x0000000000017941 */ /* 0x000fea0003800000 */
.L_x_9072:
[----:B0-2---:R-:W-:Y:S05]  /*0fe0*/  BRA `(.L_x_9074) ;  /* 0xfffff80000007947 */ /* 0x005fea000383ffff */
.L_x_9060:
[----:B------:R-:W-:Y:S02]  /*0ff0*/  IMAD.MOV.U32 R20, RZ, RZ, RZ ;  /* 0x000000ffff147224 */ /* 0x000fe400078e00ff */
.L_x_9087:
        /* <DEDUP_REMOVED lines=26> */
.L_x_9099:
[----:B------:R-:W-:Y:S05]  /*11a0*/  BRA.DIV ~URZ, `(.L_x_9076) ;  /* 0x000011f27f007947 */ /* 0x000fea000b800000 */
[----:B------:R2:W3:Y:S04]  /*11b0*/  SHFL.BFLY PT, R24, R17, 0x10, 0x1f ;  /* 0x0e001f0011187f89 */ /* 0x0004e800000e0000 */
[----:B------:R2:W4:Y:S02]  /*11c0*/  SHFL.BFLY PT, R22, R19, 0x10, 0x1f ;  /* 0x0e001f0013167f89 */ /* 0x00052400000e0000 */
.L_x_9100:
        /* <DEDUP_REMOVED lines=12> */
.L_x_9101:
[----:B-1----:R-:W-:-:S13]  /*1290*/  FSETP.GEU.FTZ.AND P1, PT, R21, R26, PT ;  /* 0x0000001a1500720b */ /* 0x002fda0003f3e000 */
[----:B------:R-:W-:-:S04]  /*12a0*/  @P1 FSETP.NEU.FTZ.AND P3, PT, R21, R26, PT ;  /* 0x0000001a1500120b */ /* 0x000fc80003f7d000 */
[----:B---3--:R-:W-:-:S13]  /*12b0*/  @P1 ISETP.LT.AND P0, PT, R22, R19, !P3 ;  /* 0x000000131600120c */ /* 0x008fda0005f01270 */
[----:B0-----:R-:W-:Y:S01]  /*12c0*/  FSEL R21, R26, R21, P0 ;  /* 0x000000151a157208 */ /* 0x001fe20000000000 */
[----:B------:R-:W-:Y:S05]  /*12d0*/  BRA.DIV ~URZ, `(.L_x_9078) ;  /* 0x000013327f007947 */ /* 0x000fea000b800000 */
[----:B------:R0:W1:Y:S02]  /*12e0*/  SHFL.BFLY PT, R26, R21, 0x4, 0x1f ;  /* 0x0c801f00151a7f89 */ /* 0x00006400000e0000 */
.L_x_9102:
[----:B--2---:R-:W-:Y:S01]  /*12f0*/  FSEL R17, R24, R17, P0 ;  /* 0x0000001118117208 */ /* 0x004fe20000000000 */
[----:B------:R-:W-:Y:S05]  /*1300*/  BRA.DIV ~URZ, `(.L_x_9079) ;  /* 0x000013827f007947 */ /* 0x000fea000b800000 */
[----:B------:R-:W-:Y:S02]  /*1310*/  SEL R19, R22, R19, P0 ;  /* 0x0000001316137207 */ /* 0x000fe40000000000 */
[----:B------:R2:W3:Y:S04]  /*1320*/  SHFL.BFLY PT, R22, R17, 0x4, 0x1f ;  /* 0x0c801f0011167f89 */ /* 0x0004e800000e0000 */
[----:B------:R2:W4:Y:S02]  /*1330*/  SHFL.BFLY PT, R24, R19, 0x4, 0x1f ;  /* 0x0c801f0013187f89 */ /* 0x00052400000e0000 */
.L_x_9103:
        /* <DEDUP_REMOVED lines=12> */
.L_x_9104:
[----:B-1----:R-:W-:-:S13]  /*1400*/  FSETP.GEU.FTZ.AND P1, PT, R21, R22, PT ;  /* 0x000000161500720b */ /* 0x002fda0003f3e000 */
[----:B------:R-:W-:-:S04]  /*1410*/  @P1 FSETP.NEU.FTZ.AND P3, PT, R21, R22, PT ;  /* 0x000000161500120b */ /* 0x000fc80003f7d000 */
[----:B---3--:R-:W-:-:S13]  /*1420*/  @P1 ISETP.LT.AND P0, PT, R19, R26, !P3 ;  /* 0x0000001a1300120c */ /* 0x008fda0005f01270 */
[----:B------:R-:W-:Y:S01]  /*1430*/  FSEL R22, R22, R21, P0 ;  /* 0x0000001516167208 */ /* 0x000fe20000000000 */
[----:B------:R-:W-:Y:S05]  /*1440*/  BRA.DIV ~URZ, `(.L_x_9081) ;  /* 0x000014c27f007947 */ /* 0x000fea000b800000 */
[----:B0-----:R0:W1:Y:S02]  /*1450*/  SHFL.BFLY PT, R21, R22, 0x1, 0x1f ;  /* 0x0c201f0016157f89 */ /* 0x00106400000e0000 */
.L_x_9105:
[----:B--2---:R-:W-:Y:S01]  /*1460*/  FSEL R24, R24, R17, P0 ;  /* 0x0000001118187208 */ /* 0x004fe20000000000 */
[----:B------:R-:W-:Y:S05]  /*1470*/  BRA.DIV ~URZ, `(.L_x_9082) ;  /* 0x000015127f007947 */ /* 0x000fea000b800000 */
[----:B------:R-:W-:Y:S01]  /*1480*/  SEL R18, R19, R26, P0 ;  /* 0x0000001a13127207 */ /* 0x000fe20000000000 */
[----:B------:R2:W3:Y:S04]  /*1490*/  SHFL.BFLY PT, R17, R24, 0x1, 0x1f ;  /* 0x0c201f0018117f89 */ /* 0x0004e800000e0000 */
[----:B------:R2:W4:Y:S02]  /*14a0*/  SHFL.BFLY PT, R9, R18, 0x1, 0x1f ;  /* 0x0c201f0012097f89 */ /* 0x00052400000e0000 */
.L_x_9106:
        /* <DEDUP_REMOVED lines=29> */
.L_x_9084:
[----:B------:R-:W-:Y:S05]  /*1680*/  BSYNC B1 ;  /* 0x0000000000017941 */ /* 0x000fea0003800000 */
.L_x_9083:
        /* <DEDUP_REMOVED lines=20> */
.L_x_9086:
[----:B------:R-:W-:Y:S05]  /*17d0*/  BSYNC B1 ;  /* 0x0000000000017941 */ /* 0x000fea0003800000 */
.L_x_9085:
[----:B0-2---:R-:W-:Y:S05]  /*17e0*/  BRA `(.L_x_9087) ;  /* 0xfffff81000007947 */ /* 0x005fea000383ffff */
.L_x_9071:
[----:B------:R-:W-:Y:S05]  /*17f0*/  BSYNC B0 ;  /* 0x0000000000007941 */ /* 0x000fea0003800000 */
.L_x_9059:
        /* <DEDUP_REMOVED lines=18> */
.L_x_9089:
        /* <DEDUP_REMOVED lines=20> */
.L_x_9088:
        /* <DEDUP_REMOVED lines=11> */
.L_x_9090:
        /* <DEDUP_REMOVED lines=11> */
.L_x_9061:
[----:B------:R-:W-:Y:S01]  /*1bc0*/  IMAD.MOV.U32 R18, RZ, RZ, R21 ;  /* 0x000000ffff127224 */ /* 0x000fe200078e0015 */
[----:B------:R-:W-:Y:S01]  /*1bd0*/  MOV R8, 0x1c20 ;  /* 0x00001c2000087802 */ /* 0x000fe20000000f00 */
[----:B------:R-:W-:Y:S02]  /*1be0*/  IMAD.MOV.U32 R13, RZ, RZ, 0x10 ;  /* 0x00000010ff0d7424 */ /* 0x000fe400078e00ff */
[----:B------:R-:W-:Y:S02]  /*1bf0*/  IMAD.MOV.U32 R12, RZ, RZ, 0x1f ;  /* 0x0000001fff0c7424 */ /* 0x000fe400078e00ff */
[----:B------:R-:W-:Y:S02]  /*1c00*/  IMAD.MOV.U32 R11, RZ, RZ, -0x1 ;  /* 0xffffffffff0b7424 */ /* 0x000fe400078e00ff */
[----:B------:R-:W-:Y:S05]  /*1c10*/  CALL.REL.NOINC `($__internal_169_$__cuda_sm70_shflsync_bfly_p) ;  /* 0x00000e6000007944 */ /* 0x000fea0003c00000 */
[----:B-1----:R-:W-:Y:S01]  /*1c20*/  IMAD.MOV.U32 R26, RZ, RZ, R11 ;  /* 0x000000ffff1a7224 */ /* 0x002fe200078e000b */
[----:B0-----:R-:W-:Y:S05]  /*1c30*/  BRA `(.L_x_9091) ;  /* 0xffffed5000007947 */ /* 0x001fea000383ffff */
.L_x_9062:
[----:B------:R-:W-:Y:S01]  /*1c40*/  IMAD.MOV.U32 R18, RZ, RZ, R17 ;  /* 0x000000ffff127224 */ /* 0x000fe200078e0011 */
[----:B------:R-:W-:Y:S01]  /*1c50*/  MOV R8, 0x1ca0 ;  /* 0x00001ca000087802 */ /* 0x000fe20000000f00 */
[----:B------:R-:W-:Y:S02]  /*1c60*/  IMAD.MOV.U32 R13, RZ, RZ, 0x10 ;  /* 0x00000010ff0d7424 */ /* 0x000fe400078e00ff */
[----:B------:R-:W-:-:S02]  /*1c70*/  IMAD.MOV.U32 R12, RZ, RZ, 0x1f ;  /* 0x0000001fff0c7424 */ /* 0x000fc400078e00ff */
[----:B------:R-:W-:Y:S02]  /*1c80*/  IMAD.MOV.U32 R11, RZ, RZ, -0x1 ;  /* 0xffffffffff0b7424 */ /* 0x000fe400078e00ff */
[----:B01----:R-:W-:Y:S05]  /*1c90*/  CALL.REL.NOINC `($__internal_169_$__cuda_sm70_shflsync_bfly_p) ;  /* 0x00000de000007944 */ /* 0x003fea0003c00000 */
[----:B-1----:R-:W-:Y:S01]  /*1ca0*/  IMAD.MOV.U32 R24, RZ, RZ, R11 ;  /* 0x000000ffff187224 */ /* 0x002fe200078e000b */
[----:B------:R-:W-:Y:S01]  /*1cb0*/  MOV R8, 0x1d10 ;  /* 0x00001d1000087802 */ /* 0x000fe20000000f00 */
[----:B0-----:R-:W-:Y:S02]  /*1cc0*/  IMAD.MOV.U32 R18, RZ, RZ, R19 ;  /* 0x000000ffff127224 */ /* 0x001fe400078e0013 */
[----:B------:R-:W-:Y:S02]  /*1cd0*/  IMAD.MOV.U32 R13, RZ, RZ, 0x10 ;  /* 0x00000010ff0d7424 */ /* 0x000fe400078e00ff */
[----:B------:R-:W-:Y:S02]  /*1ce0*/  IMAD.MOV.U32 R12, RZ, RZ, 0x1f ;  /* 0x0000001fff0c7424 */ /* 0x000fe400078e00ff */
[----:B------:R-:W-:Y:S02]  /*1cf0*/  IMAD.MOV.U32 R11, RZ, RZ, -0x1 ;  /* 0xffffffffff0b7424 */ /* 0x000fe400078e00ff */
[----:B------:R-:W-:Y:S05]  /*1d00*/  CALL.REL.NOINC `($__internal_169_$__cuda_sm70_shflsync_bfly_p) ;  /* 0x00000d7000007944 */ /* 0x000fea0003c00000 */
[----:B-1----:R-:W-:Y:S01]  /*1d10*/  IMAD.MOV.U32 R22, RZ, RZ, R11 ;  /* 0x000000ffff167224 */ /* 0x002fe200078e000b */
[----:B0-----:R-:W-:Y:S05]  /*1d20*/  BRA `(.L_x_9092) ;  /* 0xffffec9000007947 */ /* 0x001fea000383ffff */
.L_x_9063:
[----:B------:R-:W-:Y:S01]  /*1d30*/  IMAD.MOV.U32 R18, RZ, RZ, R21 ;  /* 0x000000ffff127224 */ /* 0x000fe200078e0015 */
[----:B------:R-:W-:Y:S01]  /*1d40*/  MOV R8, 0x1d90 ;  /* 0x00001d9000087802 */ /* 0x000fe20000000f00 */
[----:B------:R-:W-:-:S02]  /*1d50*/  IMAD.MOV.U32 R13, RZ, RZ, 0x8 ;  /* 0x00000008ff0d7424 */ /* 0x000fc400078e00ff */
[----:B------:R-:W-:Y:S02]  /*1d60*/  IMAD.MOV.U32 R12, RZ, RZ, 0x1f ;  /* 0x0000001fff0c7424 */ /* 0x000fe400078e00ff */
[----:B------:R-:W-:Y:S02]  /*1d70*/  IMAD.MOV.U32 R11, RZ, RZ, -0x1 ;  /* 0xffffffffff0b7424 */ /* 0x000fe400078e00ff */
[----:B--23--:R-:W-:Y:S05]  /*1d80*/  CALL.REL.NOINC `($__internal_169_$__cuda_sm70_shflsync_bfly_p) ;  /* 0x00000cf000007944 */ /* 0x00cfea0003c00000 */
[----:B------:R-:W-:Y:S01]  /*1d90*/  FSEL R17, R24, R17, P1 ;  /* 0x0000001118117208 */ /* 0x000fe20000800000 */
[----:B-1----:R-:W-:Y:S01]  /*1da0*/  IMAD.MOV.U32 R26, RZ, RZ, R11 ;  /* 0x000000ffff1a7224 */ /* 0x002fe200078e000b */
[----:B------:R-:W-:Y:S01]  /*1db0*/  MOV R8, 0x1e10 ;  /* 0x00001e1000087802 */ /* 0x000fe20000000f00 */
[----:B0-----:R-:W-:Y:S02]  /*1dc0*/  IMAD.MOV.U32 R13, RZ, RZ, 0x8 ;  /* 0x00000008ff0d7424 */ /* 0x001fe400078e00ff */
[----:B------:R-:W-:Y:S02]  /*1dd0*/  IMAD.MOV.U32 R12, RZ, RZ, 0x1f ;  /* 0x0000001fff0c7424 */ /* 0x000fe400078e00ff */
[----:B------:R-:W-:Y:S02]  /*1de0*/  IMAD.MOV.U32 R11, RZ, RZ, -0x1 ;  /* 0xffffffffff0b7424 */ /* 0x000fe400078e00ff */
[----:B------:R-:W-:-:S02]  /*1df0*/  IMAD.MOV.U32 R18, RZ, RZ, R17 ;  /* 0x000000ffff127224 */ /* 0x000fc400078e0011 */
[----:B------:R-:W-:Y:S05]  /*1e00*/  CALL.REL.NOINC `($__internal_169_$__cuda_sm70_shflsync_bfly_p) ;  /* 0x00000c7000007944 */ /* 0x000fea0003c00000 */
[----:B------:R-:W-:Y:S01]  /*1e10*/  SEL R19, R22, R19, P1 ;  /* 0x0000001316137207 */ /* 0x000fe20000800000 */
[----:B-1----:R-:W-:Y:S01]  /*1e20*/  IMAD.MOV.U32 R24, RZ, RZ, R11 ;  /* 0x000000ffff187224 */ /* 0x002fe200078e000b */
[----:B------:R-:W-:Y:S01]  /*1e30*/  MOV R8, 0x1e90 ;  /* 0x00001e9000087802 */ /* 0x000fe20000000f00 */
[----:B0-----:R-:W-:-:S02]  /*1e40*/  IMAD.MOV.U32 R13, RZ, RZ, 0x8 ;  /* 0x00000008ff0d7424 */ /* 0x001fc400078e00ff */
[----:B------:R-:W-:Y:S02]  /*1e50*/  IMAD.MOV.U32 R12, RZ, RZ, 0x1f ;  /* 0x0000001fff0c7424 */ /* 0x000fe400078e00ff */
[----:B------:R-:W-:Y:S02]  /*1e60*/  IMAD.MOV.U32 R11, RZ, RZ, -0x1 ;  /* 0xffffffffff0b7424 */ /* 0x000fe400078e00ff */
[----:B------:R-:W-:Y:S02]  /*1e70*/  IMAD.MOV.U32 R18, RZ, RZ, R19 ;  /* 0x000000ffff127224 */ /* 0x000fe400078e0013 */
[----:B------:R-:W-:Y:S05]  /*1e80*/  CALL.REL.NOINC `($__internal_169_$__cuda_sm70_shflsync_bfly_p) ;  /* 0x00000bf000007944 */ /* 0x000fea0003c00000 */
[----:B-1----:R-:W-:Y:S01]  /*1e90*/  IMAD.MOV.U32 R22, RZ, RZ, R11 ;  /* 0x000000ffff167224 */ /* 0x002fe200078e000b */
[----:B0-----:R-:W-:Y:S05]  /*1ea0*/  BRA `(.L_x_9093) ;  /* 0xffffebd000007947 */ /* 0x001fea000383ffff */
.L_x_9064:
[----:B------:R-:W-:Y:S01]  /*1eb0*/  IMAD.MOV.U32 R18, RZ, RZ, R21 ;  /* 0x000000ffff127224 */ /* 0x000fe200078e0015 */
[----:B------:R-:W-:Y:S01]  /*1ec0*/  MOV R8, 0x1f10 ;  /* 0x00001f1000087802 */ /* 0x000fe20000000f00 */
[----:B------:R-:W-:Y:S02]  /*1ed0*/  IMAD.MOV.U32 R13, RZ, RZ, 0x4 ;  /* 0x00000004ff0d7424 */ /* 0x000fe400078e00ff */
[----:B------:R-:W-:Y:S02]  /*1ee0*/  IMAD.MOV.U32 R12, RZ, RZ, 0x1f ;  /* 0x0000001fff0c7424 */ /* 0x000fe400078e00ff */
[----:B------:R-:W-:-:S02]  /*1ef0*/  IMAD.MOV.U32 R11, RZ, RZ, -0x1 ;  /* 0xffffffffff0b7424 */ /* 0x000fc400078e00ff */
[----:B--2---:R-:W-:Y:S05]  /*1f00*/  CALL.REL.NOINC `($__internal_169_$__cuda_sm70_shflsync_bfly_p) ;  /* 0x00000b7000007944 */ /* 0x004fea0003c00000 */
[----:B-1----:R-:W-:Y:S01]  /*1f10*/  IMAD.MOV.U32 R26, RZ, RZ, R11 ;  /* 0x000000ffff1a7224 */ /* 0x002fe200078e000b */
[----:B0-----:R-:W-:Y:S05]  /*1f20*/  BRA `(.L_x_9094) ;  /* 0xffffebb000007947 */ /* 0x001fea000383ffff */
.L_x_9065:
[----:B------:R-:W-:Y:S01]  /*1f30*/  IMAD.MOV.U32 R18, RZ, RZ, R17 ;  /* 0x000000ffff127224 */ /* 0x000fe200078e0011 */
[----:B------:R-:W-:Y:S01]  /*1f40*/  MOV R8, 0x1f90 ;  /* 0x00001f9000087802 */ /* 0x000fe20000000f00 */
[----:B------:R-:W-:-:S02]  /*1f50*/  IMAD.MOV.U32 R13, RZ, RZ, 0x4 ;  /* 0x00000004ff0d7424 */ /* 0x000fc400078e00ff */
[----:B------:R-:W-:Y:S02]  /*1f60*/  IMAD.MOV.U32 R12, RZ, RZ, 0x1f ;  /* 0x0000001fff0c7424 */ /* 0x000fe400078e00ff */
[----:B------:R-:W-:Y:S02]  /*1f70*/  IMAD.MOV.U32 R11, RZ, RZ, -0x1 ;  /* 0xffffffffff0b7424 */ /* 0x000fe400078e00ff */
[----:B01----:R-:W-:Y:S05]  /*1f80*/  CALL.REL.NOINC `($__internal_169_$__cuda_sm70_shflsync_bfly_p) ;  /* 0x00000af000007944 */ /* 0x003fea0003c00000 */
[----:B------:R-:W-:Y:S01]  /*1f90*/  SEL R19, R22, R19, P0 ;  /* 0x0000001316137207 */ /* 0x000fe20000000000 */
[----:B-1----:R-:W-:Y:S01]  /*1fa0*/  IMAD.MOV.U32 R22, RZ, RZ, R11 ;  /* 0x000000ffff167224 */ /* 0x002fe200078e000b */
[----:B------:R-:W-:Y:S01]  /*1fb0*/  MOV R8, 0x2010 ;  /* 0x0000201000087802 */ /* 0x000fe20000000f00 */
[----:B0-----:R-:W-:Y:S02]  /*1fc0*/  IMAD.MOV.U32 R13, RZ, RZ, 0x4 ;  /* 0x00000004ff0d7424 */ /* 0x001fe400078e00ff */
[----:B------:R-:W-:Y:S02]  /*1fd0*/  IMAD.MOV.U32 R12, RZ, RZ, 0x1f ;  /* 0x0000001fff0c7424 */ /* 0x000fe400078e00ff */
[----:B------:R-:W-:Y:S02]  /*1fe0*/  IMAD.MOV.U32 R11, RZ, RZ, -0x1 ;  /* 0xffffffffff0b7424 */ /* 0x000fe400078e00ff */
[----:B------:R-:W-:-:S02]  /*1ff0*/  IMAD.MOV.U32 R18, RZ, RZ, R19 ;  /* 0x000000ffff127224 */ /* 0x000fc400078e0013 */
[----:B------:R-:W-:Y:S05]  /*2000*/  CALL.REL.NOINC `($__internal_169_$__cuda_sm70_shflsync_bfly_p) ;  /* 0x00000a7000007944 */ /* 0x000fea0003c00000 */
[----:B-1----:R-:W-:Y:S01]  /*2010*/  IMAD.MOV.U32 R24, RZ, RZ, R11 ;  /* 0x000000ffff187224 */ /* 0x002fe200078e000b */
[----:B0-----:R-:W-:Y:S05]  /*2020*/  BRA `(.L_x_9095) ;  /* 0xffffeb0000007947 */ /* 0x001fea000383ffff */
.L_x_9066:
        /* <DEDUP_REMOVED lines=24> */
.L_x_9067:
[----:B------:R-:W-:Y:S01]  /*21b0*/  IMAD.MOV.U32 R18, RZ, RZ, R22 ;  /* 0x000000ffff127224 */ /* 0x000fe200078e0016 */
[----:B------:R-:W-:Y:S01]  /*21c0*/  MOV R8, 0x2210 ;  /* 0x0000221000087802 */ /* 0x000fe20000000f00 */
[----:B------:R-:W-:Y:S02]  /*21d0*/  IMAD.MOV.U32 R13, RZ, RZ, 0x1 ;  /* 0x00000001ff0d7424 */ /* 0x000fe400078e00ff */
[----:B------:R-:W-:Y:S02]  /*21e0*/  IMAD.MOV.U32 R12, RZ, RZ, 0x1f ;  /* 0x0000001fff0c7424 */ /* 0x000fe400078e00ff */
[----:B------:R-:W-:-:S02]  /*21f0*/  IMAD.MOV.U32 R11, RZ, RZ, -0x1 ;  /* 0xffffffffff0b7424 */ /* 0x000fc400078e00ff */
[----:B0-2---:R-:W-:Y:S05]  /*2200*/  CALL.REL.NOINC `($__internal_169_$__cuda_sm70_shflsync_bfly_p) ;  /* 0x0000087000007944 */ /* 0x005fea0003c00000 */
[----:B-1----:R-:W-:Y:S01]  /*2210*/  IMAD.MOV.U32 R21, RZ, RZ, R11 ;  /* 0x000000ffff157224 */ /* 0x002fe200078e000b */
[----:B0-----:R-:W-:Y:S05]  /*2220*/  BRA `(.L_x_9097) ;  /* 0xffffea2000007947 */ /* 0x001fea000383ffff */
.L_x_9068:
[----:B------:R-:W-:Y:S01]  /*2230*/  IMAD.MOV.U32 R18, RZ, RZ, R24 ;  /* 0x000000ffff127224 */ /* 0x000fe200078e0018 */
[----:B------:R-:W-:Y:S01]  /*2240*/  MOV R8, 0x2290 ;  /* 0x0000229000087802 */ /* 0x000fe20000000f00 */
[----:B------:R-:W-:-:S02]  /*2250*/  IMAD.MOV.U32 R13, RZ, RZ, 0x1 ;  /* 0x00000001ff0d7424 */ /* 0x000fc400078e00ff */
[----:B------:R-:W-:Y:S02]  /*2260*/  IMAD.MOV.U32 R12, RZ, RZ, 0x1f ;  /* 0x0000001fff0c7424 */ /* 0x000fe400078e00ff */
[----:B------:R-:W-:Y:S02]  /*2270*/  IMAD.MOV.U32 R11, RZ, RZ, -0x1 ;  /* 0xffffffffff0b7424 */ /* 0x000fe400078e00ff */
[----:B01----:R-:W-:Y:S05]  /*2280*/  CALL.REL.NOINC `($__internal_169_$__cuda_sm70_shflsync_bfly_p) ;  /* 0x000007f000007944 */ /* 0x003fea0003c00000 */
[----:B-1----:R-:W-:Y:S01]  /*2290*/  IMAD.MOV.U32 R17, RZ, RZ, R11 ;  /* 0x000000ffff117224 */ /* 0x002fe200078e000b */
[----:B0-----:R-:W-:Y:S01]  /*22a0*/  SEL R18, R19, R26, P0 ;  /* 0x0000001a13127207 */ /* 0x001fe20000000000 */
[----:B------:R-:W-:Y:S01]  /*22b0*/  IMAD.MOV.U32 R13, RZ, RZ, 0x1 ;  /* 0x00000001ff0d7424 */ /* 0x000fe200078e00ff */
[----:B------:R-:W-:Y:S01]  /*22c0*/  MOV R8, 0x2300 ;  /* 0x0000230000087802 */ /* 0x000fe20000000f00 */
[----:B------:R-:W-:Y:S02]  /*22d0*/  IMAD.MOV.U32 R12, RZ, RZ, 0x1f ;  /* 0x0000001fff0c7424 */ /* 0x000fe400078e00ff */
[----:B------:R-:W-:Y:S02]  /*22e0*/  IMAD.MOV.U32 R11, RZ, RZ, -0x1 ;  /* 0xffffffffff0b7424 */ /* 0x000fe400078e00ff */
[----:B------:R-:W-:Y:S05]  /*22f0*/  CALL.REL.NOINC `($__internal_169_$__cuda_sm70_shflsync_bfly_p) ;  /* 0x0000078000007944 */ /* 0x000fea0003c00000 */
[----:B-1----:R-:W-:Y:S01]  /*2300*/  IMAD.MOV.U32 R9, RZ, RZ, R11 ;  /* 0x000000ffff097224 */ /* 0x002fe200078e000b */
[----:B0-----:R-:W-:Y:S05]  /*2310*/  BRA `(.L_x_9098) ;  /* 0xffffe98000007947 */ /* 0x001fea000383ffff */
.L_x_9075:
[----:B------:R-:W-:Y:S01]  /*2320*/  IMAD.MOV.U32 R18, RZ, RZ, R21 ;  /* 0x000000ffff127224 */ /* 0x000fe200078e0015 */
[----:B------:R-:W-:Y:S01]  /*2330*/  MOV R8, 0x2380 ;  /* 0x0000238000087802 */ /* 0x000fe20000000f00 */
[----:B------:R-:W-:-:S02]  /*2340*/  IMAD.MOV.U32 R13, RZ, RZ, 0x10 ;  /* 0x00000010ff0d7424 */ /* 0x000fc400078e00ff */
[----:B------:R-:W-:Y:S02]  /*2350*/  IMAD.MOV.U32 R12, RZ, RZ, 0x1f ;  /* 0x0000001fff0c7424 */ /* 0x000fe400078e00ff */
[----:B------:R-:W-:Y:S02]  /*2360*/  IMAD.MOV.U32 R11, RZ, RZ, -0x1 ;  /* 0xffffffffff0b7424 */ /* 0x000fe400078e00ff */
[----:B------:R-:W-:Y:S05]  /*2370*/  CALL.REL.NOINC `($__internal_169_$__cuda_sm70_shflsync_bfly_p) ;  /* 0x0000070000007944 */ /* 0x000fea0003c00000 */
[----:B-1----:R-:W-:Y:S01]  /*2380*/  IMAD.MOV.U32 R26, RZ, RZ, R11 ;  /* 0x000000ffff1a7224 */ /* 0x002fe200078e000b */
[----:B0-----:R-:W-:Y:S05]  /*2390*/  BRA `(.L_x_9099) ;  /* 0xffffee0000007947 */ /* 0x001fea000383ffff */
.L_x_9076:
[----:B------:R-:W-:Y:S01]  /*23a0*/  IMAD.MOV.U32 R18, RZ, RZ, R17 ;  /* 0x000000ffff127224 */ /* 0x000fe200078e0011 */
[----:B------:R-:W-:Y:S01]  /*23b0*/  MOV R8, 0x2400 ;  /* 0x0000240000087802 */ /* 0x000fe20000000f00 */
[----:B------:R-:W-:Y:S02]  /*23c0*/  IMAD.MOV.U32 R13, RZ, RZ, 0x10 ;  /* 0x00000010ff0d7424 */ /* 0x000fe400078e00ff */
[----:B------:R-:W-:Y:S02]  /*23d0*/  IMAD.MOV.U32 R12, RZ, RZ, 0x1f ;  /* 0x0000001fff0c7424 */ /* 0x000fe400078e00ff */
[----:B------:R-:W-:Y:S02]  /*23e0*/  IMAD.MOV.U32 R11, RZ, RZ, -0x1 ;  /* 0xffffffffff0b7424 */ /* 0x000fe400078e00ff */
[----:B01----:R-:W-:Y:S05]  /*23f0*/  CALL.REL.NOINC `($__internal_169_$__cuda_sm70_shflsync_bfly_p) ;  /* 0x0000068000007944 */ /* 0x003fea0003c00000 */
[----:B-1----:R-:W-:Y:S01]  /*2400*/  IMAD.MOV.U32 R24, RZ, RZ, R11 ;  /* 0x000000ffff187224 */ /* 0x002fe200078e000b */
[----:B------:R-:W-:Y:S01]  /*2410*/  MOV R8, 0x2470 ;  /* 0x0000247000087802 */ /* 0x000fe20000000f00 */
[----:B0-----:R-:W-:-:S02]  /*2420*/  IMAD.MOV.U32 R18, RZ, RZ, R19 ;  /* 0x000000ffff127224 */ /* 0x001fc400078e0013 */
[----:B------:R-:W-:Y:S02]  /*2430*/  IMAD.MOV.U32 R13, RZ, RZ, 0x10 ;  /* 0x00000010ff0d7424 */ /* 0x000fe400078e00ff */
[----:B------:R-:W-:Y:S02]  /*2440*/  IMAD.MOV.U32 R12, RZ, RZ, 0x1f ;  /* 0x0000001fff0c7424 */ /* 0x000fe400078e00ff */
[----:B------:R-:W-:Y:S02]  /*2450*/  IMAD.MOV.U32 R11, RZ, RZ, -0x1 ;  /* 0xffffffffff0b7424 */ /* 0x000fe400078e00ff */
[----:B------:R-:W-:Y:S05]  /*2460*/  CALL.REL.NOINC `($__internal_169_$__cuda_sm70_shflsync_bfly_p) ;  /* 0x0000061000007944 */ /* 0x000fea0003c00000 */
[----:B-1----:R-:W-:Y:S01]  /*2470*/  IMAD.MOV.U32 R22, RZ, RZ, R11 ;  /* 0x000000ffff167224 */ /* 0x002fe200078e000b */
[----:B0-----:R-:W-:Y:S05]  /*2480*/  BRA `(.L_x_9100) ;  /* 0xffffed4000007947 */ /* 0x001fea000383ffff */
.L_x_9077:
[----:B------:R-:W-:Y:S01]  /*2490*/  IMAD.MOV.U32 R18, RZ, RZ, R21 ;  /* 0x000000ffff127224 */ /* 0x000fe200078e0015 */
[----:B------:R-:W-:Y:S01]  /*24a0*/  MOV R8, 0x24f0 ;  /* 0x000024f000087802 */ /* 0x000fe20000000f00 */
[----:B------:R-:W-:Y:S02]  /*24b0*/  IMAD.MOV.U32 R13, RZ, RZ, 0x8 ;  /* 0x00000008ff0d7424 */ /* 0x000fe400078e00ff */
[----:B------:R-:W-:Y:S02]  /*24c0*/  IMAD.MOV.U32 R12, RZ, RZ, 0x1f ;  /* 0x0000001fff0c7424 */ /* 0x000fe400078e00ff */
[----:B------:R-:W-:-:S02]  /*24d0*/  IMAD.MOV.U32 R11, RZ, RZ, -0x1 ;  /* 0xffffffffff0b7424 */ /* 0x000fc400078e00ff */
[----:B--23--:R-:W-:Y:S05]  /*24e0*/  CALL.REL.NOINC `($__internal_169_$__cuda_sm70_shflsync_bfly_p) ;  /* 0x0000059000007944 */ /* 0x00cfea0003c00000 */
[----:B------:R-:W-:Y:S01]  /*24f0*/  FSEL R17, R24, R17, P1 ;  /* 0x0000001118117208 */ /* 0x000fe20000800000 */
[----:B-1----:R-:W-:Y:S01]  /*2500*/  IMAD.MOV.U32 R26, RZ, RZ, R11 ;  /* 0x000000ffff1a7224 */ /* 0x002fe200078e000b */
[----:B------:R-:W-:Y:S01]  /*2510*/  MOV R8, 0x2570 ;  /* 0x0000257000087802 */ /* 0x000fe20000000f00 */
[----:B0-----:R-:W-:-:S02]  /*2520*/  IMAD.MOV.U32 R13, RZ, RZ, 0x8 ;  /* 0x00000008ff0d7424 */ /* 0x001fc400078e00ff */
[----:B------:R-:W-:Y:S02]  /*2530*/  IMAD.MOV.U32 R12, RZ, RZ, 0x1f ;  /* 0x0000001fff0c7424 */ /* 0x000fe400078e00ff */
[----:B------:R-:W-:Y:S02]  /*2540*/  IMAD.MOV.U32 R11, RZ, RZ, -0x1 ;  /* 0xffffffffff0b7424 */ /* 0x000fe400078e00ff */
[----:B------:R-:W-:Y:S02]  /*2550*/  IMAD.MOV.U32 R18, RZ, RZ, R17 ;  /* 0x000000ffff127224 */ /* 0x000fe400078e0011 */
[----:B------:R-:W-:Y:S05]  /*2560*/  CALL.REL.NOINC `($__internal_169_$__cuda_sm70_shflsync_bfly_p) ;  /* 0x0000051000007944 */ /* 0x000fea0003c00000 */
[----:B------:R-:W-:Y:S01]  /*2570*/  SEL R19, R22, R19, P1 ;  /* 0x0000001316137207 */ /* 0x000fe20000800000 */
[----:B-1----:R-:W-:Y:S01]  /*2580*/  IMAD.MOV.U32 R24, RZ, RZ, R11 ;  /* 0x000000ffff187224 */ /* 0x002fe200078e000b */
[----:B------:R-:W-:Y:S01]  /*2590*/  MOV R8, 0x25f0 ;  /* 0x000025f000087802 */ /* 0x000fe20000000f00 */
[----:B0-----:R-:W-:Y:S02]  /*25a0*/  IMAD.MOV.U32 R13, RZ, RZ, 0x8 ;  /* 0x00000008ff0d7424 */ /* 0x001fe400078e00ff */
[----:B------:R-:W-:Y:S02]  /*25b0*/  IMAD.MOV.U32 R12, RZ, RZ, 0x1f ;  /* 0x0000001fff0c7424 */ /* 0x000fe400078e00ff */
[----:B------:R-:W-:-:S02]  /*25c0*/  IMAD.MOV.U32 R11, RZ, RZ, -0x1 ;  /* 0xffffffffff0b7424 */ /* 0x000fc400078e00ff */
[----:B------:R-:W-:Y:S02]  /*25d0*/  IMAD.MOV.U32 R18, RZ, RZ, R19 ;  /* 0x000000ffff127224 */ /* 0x000fe400078e0013 */
[----:B------:R-:W-:Y:S05]  /*25e0*/  CALL.REL.NOINC `($__internal_169_$__cuda_sm70_shflsync_bfly_p) ;  /* 0x0000049000007944 */ /* 0x000fea0003c00000 */
[----:B-1----:R-:W-:Y:S01]  /*25f0*/  IMAD.MOV.U32 R22, RZ, RZ, R11 ;  /* 0x000000ffff167224 */ /* 0x002fe200078e000b */
[----:B0-----:R-:W-:Y:S05]  /*2600*/  BRA `(.L_x_9101) ;  /* 0xffffec8000007947 */ /* 0x001fea000383ffff */
.L_x_9078:
[----:B------:R-:W-:Y:S01]  /*2610*/  IMAD.MOV.U32 R18, RZ, RZ, R21 ;  /* 0x000000ffff127224 */ /* 0x000fe200078e0015 */
[----:B------:R-:W-:Y:S01]  /*2620*/  MOV R8, 0x2670 ;  /* 0x0000267000087802 */ /* 0x000fe20000000f00 */
[----:B------:R-:W-:Y:S02]  /*2630*/  IMAD.MOV.U32 R13, RZ, RZ, 0x4 ;  /* 0x00000004ff0d7424 */ /* 0x000fe400078e00ff */
[----:B------:R-:W-:Y:S02]  /*2640*/  IMAD.MOV.U32 R12, RZ, RZ, 0x1f ;  /* 0x0000001fff0c7424 */ /* 0x000fe400078e00ff */
[----:B------:R-:W-:Y:S02]  /*2650*/  IMAD.MOV.U32 R11, RZ, RZ, -0x1 ;  /* 0xffffffffff0b7424 */ /* 0x000fe400078e00ff */
[----:B--2---:R-:W-:Y:S05]  /*2660*/  CALL.REL.NOINC `($__internal_169_$__cuda_sm70_shflsync_bfly_p) ;  /* 0x0000041000007944 */ /* 0x004fea0003c00000 */
[----:B-1----:R-:W-:Y:S01]  /*2670*/  IMAD.MOV.U32 R26, RZ, RZ, R11 ;  /* 0x000000ffff1a7224 */ /* 0x002fe200078e000b */
[----:B0-----:R-:W-:Y:S05]  /*2680*/  BRA `(.L_x_9102) ;  /* 0xffffec6000007947 */ /* 0x001fea000383ffff */
.L_x_9079:
        /* <DEDUP_REMOVED lines=16> */
.L_x_9080:
        /* <DEDUP_REMOVED lines=24> */
.L_x_9081:
        /* <DEDUP_REMOVED lines=8> */
.L_x_9082:
        /* <DEDUP_REMOVED lines=15> */
        .weak           $__internal_169_$__cuda_sm70_shflsync_bfly_p
        .type           $__internal_169_$__cuda_sm70_shflsync_bfly_p,@function
        .size           $__internal_169_$__cuda_sm70_shflsync_bfly_p,(.L_x_11113 - $__internal_169_$__cuda_sm70_shflsync_bfly_p)
$__internal_169_$__cuda_sm70_shflsync_bfly_p:
[----:B------:R-:W-:Y:S01]  /*2a80*/  IMAD.MOV.U32 R9, RZ, RZ, 0x0 ;  /* 0x00000000ff097424 */ /* 0x000fe200078e00ff */
[----:B------:R-:W-:Y:S04]  /*2a90*/  WARPSYNC R11 ;  /* 0x0000000b00007348 */ /* 0x000fe80003800000 */
[----:B------:R0:W1:Y:S01]  /*2aa0*/  SHFL.BFLY PT, R11, R18, R13, R12 ;  /* 0x0c00000d120b7389 */ /* 0x00006200000e000c */
[----:B------:R-:W-:Y:S05]  /*2ab0*/  RET.REL.NODEC R8 `(_ZN4vllm3moe10topkGatingILi6ELi192ELi4ELi8ELi32ElfLNS0_11ScoringFuncE0EEEvPKT5_PKbPfiPT4_PiiiibPKf) ;  /* 0xffffd54008007950 */ /* 0x000fea0003c3ffff */
.L_x_9107:
        /* <DEDUP_REMOVED lines=12> */
.L_x_11113:


//--------------------- .text._ZN4vllm3moe10topkGatingILi16ELi512ELi4ELi16ELi32ElfLNS0_11ScoringFuncE0EEEvPKT5_PKbPfiPT4_PiiiibPKf --------------------------
	.section	.text._ZN4vllm3moe10topkGatingILi16ELi512ELi4ELi16ELi32ElfLNS0_11ScoringFuncE0EEEvPKT5_PKbPfiPT4_PiiiibPKf,"ax",@progbits
	.sectioninfo	@"SHI_REGISTERS=40"
	.align	128
        .global         _ZN4vllm3moe10topkGatingILi16ELi512ELi4ELi16ELi32ElfLNS0_11ScoringFuncE0EEEvPKT5_PKbPfiPT4_PiiiibPKf
        .type           _ZN4vllm3moe10topkGatingILi16ELi512ELi4ELi16ELi32ElfLNS0_11ScoringFuncE0EEEvPKT5_PKbPfiPT4_PiiiibPKf,@function
        .size           _ZN4vllm3moe10topkGatingILi16ELi512ELi4ELi16ELi32ElfLNS0_11ScoringFuncE0EEEvPKT5_PKbPfiPT4_PiiiibPKf,(.L_x_11114 - _ZN4vllm3moe10topkGatingILi16ELi512ELi4ELi16ELi32ElfLNS0_11ScoringFuncE0EEEvPKT5_PKbPfiPT4_PiiiibPKf)
        .other          _ZN4vllm3moe10topkGatingILi16ELi512ELi4ELi16ELi32ElfLNS0_11ScoringFuncE0EEEvPKT5_PKbPfiPT4_PiiiibPKf,@"STO_CUDA_ENTRY STV_DEFAULT"
_ZN4vllm3moe10topkGatingILi16ELi512ELi4ELi16ELi32ElfLNS0_11ScoringFuncE0EEEvPKT5_PKbPfiPT4_PiiiibPKf:
.text._ZN4vllm3moe10topkGatingILi16ELi512ELi4ELi16ELi32ElfLNS0_11ScoringFuncE0EEEvPKT5_PKbPfiPT4_PiiiibPKf:
        /* <DEDUP_REMOVED lines=16> */
[----:B------:R-:W3:Y:S04]  /*0100*/  LDG.E.128 R8, [R22.64+0x200] ;  /* 0x0002000616087981 */ /* 0x000ee8000c1e1d00 */
[----:B------:R-:W4:Y:S04]  /*0110*/  LDG.E.128 R12, [R22.64+0x400] ;  /* 0x00040006160c7981 */ /* 0x000f28000c1e1d00 */
[----:B------:R-:W5:Y:S01]  /*0120*/  LDG.E.128 R16, [R22.64+0x600] ;  /* 0x0006000616107981 */ /* 0x000f62000c1e1d00 */
[----:B------:R-:W-:-:S04]  /*0130*/  ISETP.NE.U32.AND P0, PT, RZ, c[0x0][0x168], PT ;  /* 0x00005a00ff007a0c */ /* 0x000fc80003f05070 */
[----:B------:R-:W-:-:S13]  /*0140*/  ISETP.NE.AND.EX P0, PT, RZ, c[0x0][0x16c], PT, P0 ;  /* 0x00005b00ff007a0c */ /* 0x000fda0003f05300 */
[----:B------:R-:W-:-:S04]  /*0150*/  @P0 IADD3 R24, P1, R33, c[0x0][0x168], RZ ;  /* 0x00005a0021180a10 */ /* 0x000fc80007f3e0ff */
[----:B------:R-:W-:Y:S02]  /*0160*/  @P0 LEA.HI.X.SX32 R25, R33, c[0x0][0x16c], 0x1, P1 ;  /* 0x00005b0021190a11 */ /* 0x000fe400008f0eff */
[----:B--2---:R-:W-:-:S04]  /*0170*/  FMNMX.FTZ R3, R4, R5, !PT ;  /* 0x0000000504037209 */ /* 0x004fc80007810000 */
[----:B------:R-:W-:-:S04]  /*0180*/  FMNMX.FTZ R20, R6, R3, !PT ;  /* 0x0000000306147209 */ /* 0x000fc80007810000 */
[----:B------:R-:W-:-:S04]  /*0190*/  FMNMX.FTZ R3, R7, R20, !PT ;  /* 0x0000001407037209 */ /* 0x000fc80007810000 */
[----:B---3--:R-:W-:-:S04]  /*01a0*/  FMNMX.FTZ R20, R8, R3, !PT ;  /* 0x0000000308147209 */ /* 0x008fc80007810000 */
[----:B------:R-:W-:-:S04]  /*01b0*/  FMNMX.FTZ R3, R9, R20, !PT ;  /* 0x0000001409037209 */ /* 0x000fc80007810000 */
[----:B------:R-:W-:-:S04]  /*01c0*/  FMNMX.FTZ R20, R10, R3, !PT ;  /* 0x000000030a147209 */ /* 0x000fc80007810000 */
[----:B------:R-:W-:-:S04]  /*01d0*/  FMNMX.FTZ R3, R11, R20, !PT ;  /* 0x000000140b037209 */ /* 0x000fc80007810000 */
[----:B----4-:R-:W-:-:S04]  /*01e0*/  FMNMX.FTZ R20, R12, R3, !PT ;  /* 0x000000030c147209 */ /* 0x010fc80007810000 */
[----:B------:R-:W-:-:S04]  /*01f0*/  FMNMX.FTZ R3, R13, R20, !PT ;  /* 0x000000140d037209 */ /* 0x000fc80007810000 */
[----:B------:R-:W-:-:S04]  /*0200*/  FMNMX.FTZ R20, R14, R3, !PT ;  /* 0x000000030e147209 */ /* 0x000fc80007810000 */
[----:B------:R-:W-:-:S04]  /*0210*/  FMNMX.FTZ R3, R15, R20, !PT ;  /* 0x000000140f037209 */ /* 0x000fc80007810000 */
[----:B-----5:R-:W-:-:S04]  /*0220*/  FMNMX.FTZ R20, R16, R3, !PT ;  /* 0x0000000310147209 */ /* 0x020fc80007810000 */
[----:B------:R-:W-:-:S04]  /*0230*/  FMNMX.FTZ R3, R17, R20, !PT ;  /* 0x0000001411037209 */ /* 0x000fc80007810000 */
[----:B------:R-:W-:-:S04]  /*0240*/  FMNMX.FTZ R20, R18, R3, !PT ;  /* 0x0000000312147209 */ /* 0x000fc80007810000 */
[----:B------:R-:W-:-:S05]  /*0250*/  FMNMX.FTZ R20, R19, R20, !PT ;  /* 0x0000001413147209 */ /* 0x000fca0007810000 */
[----:B------:R-:W0:Y:S02]  /*0260*/  SHFL.BFLY PT, R3, R20, 0x10, 0x1f ;  /* 0x0e001f0014037f89 */ /* 0x000e2400000e0000 */
[----:B0-----:R-:W-:-:S05]  /*0270*/  FMNMX.FTZ R3, R20, R3, !PT ;  /* 0x0000000314037209 */ /* 0x001fca0007810000 */
        /* <DEDUP_REMOVED lines=13> */
[----:B------:R1:W3:Y:S01]  /*0350*/  MUFU.EX2 R5, R4 ;  /* 0x0000000400057308 */ /* 0x0002e20000000800 */
[--C-:B------:R-:W-:Y:S02]  /*0360*/  FADD.FTZ R6, R6, -R20.reuse ;  /* 0x8000001406067221 */ /* 0x100fe40000010000 */
[----:B------:R-:W-:-:S02]  /*0370*/  FADD.FTZ R26, R7, -R20 ;  /* 0x80000014071a7221 */ /* 0x000fc40000010000 */
[----:B------:R-:W-:-:S03]  /*0380*/  FMUL.FTZ R6, R6, 1.4426950216293334961 ;  /* 0x3fb8aa3b06067820 */ /* 0x000fc60000410000 */
[----:B------:R-:W4:Y:S01]  /*0390*/  MUFU.EX2 R23, R22 ;  /* 0x0000001600177308 */ /* 0x000f220000000800 */
[----:B0-----:R-:W-:Y:S02]  /*03a0*/  FMUL.FTZ R25, R26, 1.4426950216293334961 ;  /* 0x3fb8aa3b1a197820 */ /* 0x001fe40000410000 */
[--C-:B-1----:R-:W-:Y:S02]  /*03b0*/  FADD.FTZ R4, R9, -R20.reuse ;  /* 0x8000001409047221 */ /* 0x102fe40000010000 */
[----:B------:R-:W-:-:S03]  /*03c0*/  FADD.FTZ R8, R8, -R20 ;  /* 0x8000001408087221 */ /* 0x000fc60000010000 */
[----:B------:R0:W1:Y:S01]  /*03d0*/  MUFU.EX2 R7, R6 ;  /* 0x0000000600077308 */ /* 0x0000620000000800 */
[----:B------:R-:W-:Y:S02]  /*03e0*/  FMUL.FTZ R4, R4, 1.4426950216293334961 ;  /* 0x3fb8aa3b04047820 */ /* 0x000fe40000410000 */
[----:B------:R-:W-:-:S05]  /*03f0*/  FMUL.FTZ R8, R8, 1.4426950216293334961 ;  /* 0x3fb8aa3b08087820 */ /* 0x000fca0000410000 */
[----:B------:R-:W5:Y:S01]  /*0400*/  MUFU.EX2 R25, R25 ;  /* 0x0000001900197308 */ /* 0x000f620000000800 */
[--C-:B------:R-:W-:Y:S02]  /*0410*/  FADD.FTZ R10, R10, -R20.reuse ;  /* 0x800000140a0a7221 */ /* 0x100fe40000010000 */
[----:B0-----:R-:W-:-:S05]  /*0420*/  FADD.FTZ R6, R11, -R20 ;  /* 0x800000140b067221 */ /* 0x001fca0000010000 */
[----:B------:R3:W-:Y:S01]  /*0430*/  MUFU.EX2 R27, R4 ;  /* 0x00000004001b7308 */ /* 0x0007e20000000800 */
[----:B------:R-:W-:-:S07]  /*0440*/  FMUL.FTZ R10, R10, 1.4426950216293334961 ;  /* 0x3fb8aa3b0a0a7820 */ /* 0x000fce0000410000 */
[----:B------:R0:W5:Y:S01]  /*0450*/  MUFU.EX2 R9, R8 ;  /* 0x0000000800097308 */ /* 0x0001620000000800 */
[----:B---3--:R-:W-:-:S04]  /*0460*/  FADD.FTZ R4, RZ, R5 ;  /* 0x00000005ff047221 */ /* 0x008fc80000010000 */
[----:B----4-:R-:W-:Y:S02]  /*0470*/  FADD.FTZ R4, R4, R23 ;  /* 0x0000001704047221 */ /* 0x010fe40000010000 */
[----:B------:R-:W-:Y:S01]  /*0480*/  FMUL.FTZ R6, R6, 1.4426950216293334961 ;  /* 0x3fb8aa3b06067820 */ /* 0x000fe20000410000 */
[----:B------:R3:W4:Y:S01]  /*0490*/  MUFU.EX2 R11, R10 ;  /* 0x0000000a000b7308 */ /* 0x0007220000000800 */
[--C-:B------:R-:W-:Y:S02]  /*04a0*/  FADD.FTZ R12, R12, -R20.reuse ;  /* 0x800000140c0c7221 */ /* 0x100fe40000010000 */
[----:B-1----:R-:W-:Y:S02]  /*04b0*/  FADD.FTZ R4, R4, R7 ;  /* 0x0000000704047221 */ /* 0x002fe40000010000 */
[----:B------:R-:W-:Y:S02]  /*04c0*/  FMUL.FTZ R12, R12, 1.4426950216293334961 ;  /* 0x3fb8aa3b0c0c7820 */ /* 0x000fe40000410000 */
[----:B0-----:R-:W-:Y:S01]  /*04d0*/  FADD.FTZ R8, R13, -R20 ;  /* 0x800000140d087221 */ /* 0x001fe20000010000 */
[----:B------:R0:W1:Y:S01]  /*04e0*/  MUFU.EX2 R29, R6 ;  /* 0x00000006001d7308 */ /* 0x0000620000000800 */
[----:B-----5:R-:W-:-:S02]  /*04f0*/  FADD.FTZ R4, R4, R25 ;  /* 0x0000001904047221 */ /* 0x020fc40000010000 */
[----:B------:R-:W-:Y:S02]  /*0500*/  FMUL.FTZ R8, R8, 1.4426950216293334961 ;  /* 0x3fb8aa3b08087820 */ /* 0x000fe40000410000 */
[--C-:B------:R-:W-:Y:S02]  /*0510*/  FADD.FTZ R14, R14, -R20.reuse ;  /* 0x800000140e0e7221 */ /* 0x100fe40000010000 */
[----:B------:R-:W-:Y:S01]  /*0520*/  FADD.FTZ R4, R4, R9 ;  /* 0x0000000904047221 */ /* 0x000fe20000010000 */
[----:B------:R-:W5:Y:S01]  /*0530*/  MUFU.EX2 R13, R12 ;  /* 0x0000000c000d7308 */ /* 0x000f620000000800 */
[----:B------:R-:W-:Y:S02]  /*0540*/  FMUL.FTZ R14, R14, 1.4426950216293334961 ;  /* 0x3fb8aa3b0e0e7820 */ /* 0x000fe40000410000 */
[----:B---3--:R-:W-:Y:S02]  /*0550*/  FADD.FTZ R10, R15, -R20 ;  /* 0x800000140f0a7221 */ /* 0x008fe40000010000 */
[----:B------:R-:W-:-:S03]  /*0560*/  FADD.FTZ R4, R4, R27 ;  /* 0x0000001b04047221 */ /* 0x000fc60000010000 */
[----:B------:R-:W3:Y:S01]  /*0570*/  MUFU.EX2 R31, R8 ;  /* 0x00000008001f7308 */ /* 0x000ee20000000800 */
[----:B------:R-:W-:Y:S02]  /*0580*/  FMUL.FTZ R10, R10, 1.4426950216293334961 ;  /* 0x3fb8aa3b0a0a7820 */ /* 0x000fe40000410000 */
[----:B------:R-:W-:Y:S02]  /*0590*/  FADD.FTZ R16, R16, -R20 ;  /* 0x8000001410107221 */ /* 0x000fe40000010000 */
[----:B----4-:R-:W-:-:S03]  /*05a0*/  FADD.FTZ R4, R4, R11 ;  /* 0x0000000b04047221 */ /* 0x010fc60000010000 */
[----:B------:R-:W4:Y:S01]  /*05b0*/  MUFU.EX2 R15, R14 ;  /* 0x0000000e000f7308 */ /* 0x000f220000000800 */
[----:B------:R-:W-:Y:S02]  /*05c0*/  FMUL.FTZ R16, R16, 1.4426950216293334961 ;  /* 0x3fb8aa3b10107820 */ /* 0x000fe40000410000 */
[----:B0-----:R-:W-:Y:S02]  /*05d0*/  FADD.FTZ R6, R17, -R20 ;  /* 0x8000001411067221 */ /* 0x001fe40000010000 */
[----:B-1----:R-:W-:-:S03]  /*05e0*/  FADD.FTZ R4, R4, R29 ;  /* 0x0000001d04047221 */ /* 0x002fc60000010000 */
[----:B------:R-:W0:Y:S01]  /*05f0*/  MUFU.EX2 R35, R10 ;  /* 0x0000000a00237308 */ /* 0x000e220000000800 */
[----:B------:R-:W-:Y:S02]  /*0600*/  FADD.FTZ R18, R18, -R20 ;  /* 0x8000001412127221 */ /* 0x000fe40000010000 */
[----:B------:R-:W-:Y:S02]  /*0610*/  FMUL.FTZ R6, R6, 1.4426950216293334961 ;  /* 0x3fb8aa3b06067820 */ /* 0x000fe40000410000 */
[----:B-----5:R-:W-:-:S03]  /*0620*/  FADD.FTZ R4, R4, R13 ;  /* 0x0000000d04047221 */ /* 0x020fc60000010000 */
[----:B------:R-:W1:Y:S01]  /*0630*/  MUFU.EX2 R17, R16 ;  /* 0x0000001000117308 */ /* 0x000e620000000800 */
[----:B------:R-:W-:Y:S02]  /*0640*/  FMUL.FTZ R18, R18, 1.4426950216293334961 ;  /* 0x3fb8aa3b12127820 */ /* 0x000fe40000410000 */
[----:B------:R-:W-:Y:S02]  /*0650*/  FADD.FTZ R19, R19, -R20 ;  /* 0x8000001413137221 */ /* 0x000fe40000010000 */
[----:B---3--:R-:W-:-:S03]  /*0660*/  FADD.FTZ R4, R4, R31 ;  /* 0x0000001f04047221 */ /* 0x008fc60000010000 */
[----:B------:R-:W3:Y:S01]  /*0670*/  MUFU.EX2 R37, R6 ;  /* 0x0000000600257308 */ /* 0x000ee20000000800 */
[----:B------:R-:W-:Y:S02]  /*0680*/  FMUL.FTZ R19, R19, 1.4426950216293334961 ;  /* 0x3fb8aa3b13137820 */ /* 0x000fe40000410000 */
[----:B----4-:R-:W-:-:S05]  /*0690*/  FADD.FTZ R4, R4, R15 ;  /* 0x0000000f04047221 */ /* 0x010fca0000010000 */
[----:B------:R-:W4:Y:S01]  /*06a0*/  MUFU.EX2 R18, R18 ;  /* 0x0000001200127308 */ /* 0x000f220000000800 */
[----:B0-----:R-:W-:-:S07]  /*06b0*/  FADD.FTZ R4, R4, R35 ;  /* 0x0000002304047221 */ /* 0x001fce0000010000 */
[----:B------:R-:W0:Y:S01]  /*06c0*/  MUFU.EX2 R19, R19 ;  /* 0x0000001300137308 */ /* 0x000e220000000800 */
[----:B-1----:R-:W-:-:S04]  /*06d0*/  FADD.FTZ R4, R4, R17 ;  /* 0x0000001104047221 */ /* 0x002fc80000010000 */
[----:B---3--:R-:W-:-:S04]  /*06e0*/  FADD.FTZ R4, R4, R37 ;  /* 0x0000002504047221 */ /* 0x008fc80000010000 */
[----:B----4-:R-:W-:-:S04]  /*06f0*/  FADD.FTZ R4, R4, R18 ;  /* 0x0000001204047221 */ /* 0x010fc80000010000 */
        /* <DEDUP_REMOVED lines=11> */
[----:B--2---:R-:W-:Y:S01]  /*07b0*/  @P0 ISETP.NE.AND P1, PT, R3, RZ, PT ;  /* 0x000000ff0300020c */ /* 0x004fe20003f25270 */
[----:B0-----:R-:W-:-:S04]  /*07c0*/  FADD.FTZ R14, R12, R14 ;  /* 0x0000000e0c0e7221 */ /* 0x001fc80000010000 */
        /* <DEDUP_REMOVED lines=94> */
.L_x_9108:
[----:B------:R0:W-:Y:S04]  /*0db0*/  STL.128 [R1], R4 ;  /* 0x0000000401007387 */ /* 0x0001e80000100c00 */
[----:B------:R0:W-:Y:S04]  /*0dc0*/  STL.128 [R1+0x10], R8 ;  /* 0x0000100801007387 */ /* 0x0001e80000100c00 */
[----:B------:R0:W-:Y:S04]  /*0dd0*/  STL.128 [R1+0x20], R12 ;  /* 0x0000200c01007387 */ /* 0x0001e80000100c00 */
[----:B------:R0:W-:Y:S02]  /*0de0*/  STL.128 [R1+0x30], R16 ;  /* 0x0000301001007387 */ /* 0x0001e40000100c00 */
.L_x_9109:
        /* <DEDUP_REMOVED lines=9> */
.L_x_9125:
        /* <DEDUP_REMOVED lines=67> */
.L_x_9142:
[----:B------:R-:W-:Y:S05]  /*12b0*/  BRA.DIV ~URZ, `(.L_x_9113) ;  /* 0x000015427f007947 */ /* 0x000fea000b800000 */
[----:B------:R2:W3:Y:S04]  /*12c0*/  SHFL.BFLY PT, R26, R25, 0x10, 0x1f ;  /* 0x0e001f00191a7f89 */ /* 0x0004e800000e0000 */
[----:B------:R2:W4:Y:S02]  /*12d0*/  SHFL.BFLY PT, R20, R21, 0x10, 0x1f ;  /* 0x0e001f0015147f89 */ /* 0x00052400000e0000 */
.L_x_9143:
        /* <DEDUP_REMOVED lines=12> */
.L_x_9144:
[----:B--2---:R-:W-:-:S13]  /*13a0*/  FSETP.GEU.FTZ.AND P1, PT, R24, R25, PT ;  /* 0x000000191800720b */ /* 0x004fda0003f3e000 */
[----:B------:R-:W-:-:S04]  /*13b0*/  @P1 FSETP.NEU.FTZ.AND P2, PT, R24, R25, PT ;  /* 0x000000191800120b */ /* 0x000fc80003f5d000 */
[----:B---3--:R-:W-:-:S13]  /*13c0*/  @P1 ISETP.LT.AND P0, PT, R21, R20, !P2 ;  /* 0x000000141500120c */ /* 0x008fda0005701270 */
[----:B-1----:R-:W-:Y:S01]  /*13d0*/  FSEL R24, R25, R24, P0 ;  /* 0x0000001819187208 */ /* 0x002fe20000000000 */
[----:B------:R-:W-:Y:S05]  /*13e0*/  BRA.DIV ~URZ, `(.L_x_9115) ;  /* 0x000016827f007947 */ /* 0x000fea000b800000 */
[----:B------:R1:W2:Y:S02]  /*13f0*/  SHFL.BFLY PT, R25, R24, 0x4, 0x1f ;  /* 0x0c801f0018197f89 */ /* 0x0002a400000e0000 */
.L_x_9145:
[----:B0-----:R-:W-:Y:S01]  /*1400*/  FSEL R27, R27, R26, P0 ;  /* 0x0000001a1b1b7208 */ /* 0x001fe20000000000 */
[----:B------:R-:W-:Y:S05]  /*1410*/  BRA.DIV ~URZ, `(.L_x_9116) ;  /* 0x000016d27f007947 */ /* 0x000fea000b800000 */
[----:B------:R-:W-:Y:S01]  /*1420*/  SEL R21, R21, R20, P0 ;  /* 0x0000001415157207 */ /* 0x000fe20000000000 */
[----:B------:R0:W3:Y:S04]  /*1430*/  SHFL.BFLY PT, R26, R27, 0x4, 0x1f ;  /* 0x0c801f001b1a7f89 */ /* 0x0000e800000e0000 */
[----:B------:R0:W4:Y:S02]  /*1440*/  SHFL.BFLY PT, R20, R21, 0x4, 0x1f ;  /* 0x0c801f0015147f89 */ /* 0x00012400000e0000 */
.L_x_9146:
        /* <DEDUP_REMOVED lines=12> */
.L_x_9147:
[----:B-1----:R-:W-:-:S13]  /*1510*/  FSETP.GEU.FTZ.AND P1, PT, R24, R25, PT ;  /* 0x000000191800720b */ /* 0x002fda0003f3e000 */
[----:B------:R-:W-:-:S04]  /*1520*/  @P1 FSETP.NEU.FTZ.AND P2, PT, R24, R25, PT ;  /* 0x000000191800120b */ /* 0x000fc80003f5d000 */
[----:B---3--:R-:W-:-:S13]  /*1530*/  @P1 ISETP.LT.AND P0, PT, R21, R20, !P2 ;  /* 0x000000141500120c */ /* 0x008fda0005701270 */
[----:B0-----:R-:W-:Y:S01]  /*1540*/  FSEL R24, R25, R24, P0 ;  /* 0x0000001819187208 */ /* 0x001fe20000000000 */
[----:B------:R-:W-:Y:S05]  /*1550*/  BRA.DIV ~URZ, `(.L_x_9118) ;  /* 0x000018127f007947 */ /* 0x000fea000b800000 */
[----:B------:R0:W1:Y:S02]  /*1560*/  SHFL.BFLY PT, R25, R24, 0x1, 0x1f ;  /* 0x0c201f0018197f89 */ /* 0x00006400000e0000 */
.L_x_9148:
[----:B--2---:R-:W-:Y:S01]  /*1570*/  FSEL R26, R26, R27, P0 ;  /* 0x0000001b1a1a7208 */ /* 0x004fe20000000000 */
[----:B------:R-:W-:Y:S05]  /*1580*/  BRA.DIV ~URZ, `(.L_x_9119) ;  /* 0x000018627f007947 */ /* 0x000fea000b800000 */
[----:B------:R-:W-:Y:S02]  /*1590*/  SEL R31, R21, R20, P0 ;  /* 0x00000014151f7207 */ /* 0x000fe40000000000 */
[----:B------:R2:W3:Y:S04]  /*15a0*/  SHFL.BFLY PT, R21, R26, 0x1, 0x1f ;  /* 0x0c201f001a157f89 */ /* 0x0004e800000e0000 */
[----:B------:R2:W4:Y:S02]  /*15b0*/  SHFL.BFLY PT, R20, R31, 0x1, 0x1f ;  /* 0x0c201f001f147f89 */ /* 0x00052400000e0000 */
.L_x_9149:
        /* <DEDUP_REMOVED lines=30> */
.L_x_9121:
[----:B------:R-:W-:Y:S05]  /*17a0*/  BSYNC B1 ;  /* 0x0000000000017941 */ /* 0x000fea0003800000 */
.L_x_9120:
        /* <DEDUP_REMOVED lines=20> */
.L_x_9124:
[----:B------:R-:W-:Y:S05]  /*18f0*/  BSYNC B1 ;  /* 0x0000000000017941 */ /* 0x000fea0003800000 */
.L_x_9123:
[----:B0-----:R-:W-:Y:S05]  /*1900*/  BRA `(.L_x_9125) ;  /* 0xfffff57000007947 */ /* 0x001fea000383ffff */
.L_x_9111:
[----:B------:R-:W-:Y:S02]  /*1910*/  IMAD.MOV.U32 R34, RZ, RZ, RZ ;  /* 0x000000ffff227224 */ /* 0x000fe400078e00ff */
.L_x_9138:
        /* <DEDUP_REMOVED lines=67> */
.L_x_9150:
[----:B------:R-:W-:Y:S05]  /*1d50*/  BRA.DIV ~URZ, `(.L_x_9127) ;  /* 0x000012027f007947 */ /* 0x000fea000b800000 */
[----:B------:R2:W3:Y:S04]  /*1d60*/  SHFL.BFLY PT, R24, R21, 0x10, 0x1f ;  /* 0x0e001f0015187f89 */ /* 0x0004e800000e0000 */
[----:B------:R2:W4:Y:S02]  /*1d70*/  SHFL.BFLY PT, R26, R25, 0x10, 0x1f ;  /* 0x0e001f00191a7f89 */ /* 0x00052400000e0000 */
.L_x_9151:
        /* <DEDUP_REMOVED lines=12> */
.L_x_9152:
[----:B--2---:R-:W-:-:S13]  /*1e40*/  FSETP.GEU.FTZ.AND P1, PT, R20, R21, PT ;  /* 0x000000151400720b */ /* 0x004fda0003f3e000 */
[----:B------:R-:W-:-:S04]  /*1e50*/  @P1 FSETP.NEU.FTZ.AND P2, PT, R20, R21, PT ;  /* 0x000000151400120b */ /* 0x000fc80003f5d000 */
[----:B---3--:R-:W-:-:S13]  /*1e60*/  @P1 ISETP.LT.AND P0, PT, R25, R26, !P2 ;  /* 0x0000001a1900120c */ /* 0x008fda0005701270 */
[----:B-1----:R-:W-:Y:S01]  /*1e70*/  FSEL R20, R21, R20, P0 ;  /* 0x0000001415147208 */ /* 0x002fe20000000000 */
[----:B------:R-:W-:Y:S05]  /*1e80*/  BRA.DIV ~URZ, `(.L_x_9129) ;  /* 0x000013427f007947 */ /* 0x000fea000b800000 */
[----:B------:R1:W2:Y:S02]  /*1e90*/  SHFL.BFLY PT, R21, R20, 0x4, 0x1f ;  /* 0x0c801f0014157f89 */ /* 0x0002a400000e0000 */
.L_x_9153:
[----:B0-----:R-:W-:Y:S01]  /*1ea0*/  FSEL R24, R27, R24, P0 ;  /* 0x000000181b187208 */ /* 0x001fe20000000000 */
[----:B------:R-:W-:Y:S05]  /*1eb0*/  BRA.DIV ~URZ, `(.L_x_9130) ;  /* 0x000013927f007947 */ /* 0x000fea000b800000 */
[----:B------:R-:W-:Y:S01]  /*1ec0*/  SEL R26, R25, R26, P0 ;  /* 0x0000001a191a7207 */ /* 0x000fe20000000000 */
[----:B------:R0:W3:Y:S04]  /*1ed0*/  SHFL.BFLY PT, R27, R24, 0x4, 0x1f ;  /* 0x0c801f00181b7f89 */ /* 0x0000e800000e0000 */
[----:B------:R0:W4:Y:S02]  /*1ee0*/  SHFL.BFLY PT, R25, R26, 0x4, 0x1f ;  /* 0x0c801f001a197f89 */ /* 0x00012400000e0000 */
.L_x_9154:
        /* <DEDUP_REMOVED lines=12> */
.L_x_9155:
[----:B-1----:R-:W-:-:S13]  /*1fb0*/  FSETP.GEU.FTZ.AND P1, PT, R20, R21, PT ;  /* 0x000000151400720b */ /* 0x002fda0003f3e000 */
[----:B------:R-:W-:-:S04]  /*1fc0*/  @P1 FSETP.NEU.FTZ.AND P2, PT, R20, R21, PT ;  /* 0x000000151400120b */ /* 0x000fc80003f5d000 */
[----:B---3--:R-:W-:-:S13]  /*1fd0*/  @P1 ISETP.LT.AND P0, PT, R25, R26, !P2 ;  /* 0x0000001a1900120c */ /* 0x008fda0005701270 */
[----:B0-----:R-:W-:Y:S01]  /*1fe0*/  FSEL R20, R21, R20, P0 ;  /* 0x0000001415147208 */ /* 0x001fe20000000000 */
[----:B------:R-:W-:Y:S05]  /*1ff0*/  BRA.DIV ~URZ, `(.L_x_9132) ;  /* 0x000014d27f007947 */ /* 0x000fea000b800000 */
[----:B------:R0:W1:Y:S02]  /*2000*/  SHFL.BFLY PT, R21, R20, 0x1, 0x1f ;  /* 0x0c201f0014157f89 */ /* 0x00006400000e0000 */
.L_x_9156:
[----:B--2---:R-:W-:Y:S01]  /*2010*/  FSEL R27, R27, R24, P0 ;  /* 0x000000181b1b7208 */ /* 0x004fe20000000000 */
[----:B------:R-:W-:Y:S05]  /*2020*/  BRA.DIV ~URZ, `(.L_x_9133) ;  /* 0x000015227f007947 */ /* 0x000fea000b800000 */
[----:B------:R-:W-:Y:S01]  /*2030*/  SEL R31, R25, R26, P0 ;  /* 0x0000001a191f7207 */ /* 0x000fe20000000000 */
[----:B------:R2:W3:Y:S04]  /*2040*/  SHFL.BFLY PT, R24, R27, 0x1, 0x1f ;  /* 0x0c201f001b187f89 */ /* 0x0004e800000e0000 */
[----:B------:R2:W4:Y:S02]  /*2050*/  SHFL.BFLY PT, R29, R31, 0x1, 0x1f ;  /* 0x0c201f001f1d7f89 */ /* 0x00052400000e0000 */
.L_x_9157:
        /* <DEDUP_REMOVED lines=29> */
.L_x_9135:
[----:B------:R-:W-:Y:S05]  /*2230*/  BSYNC B1 ;  /* 0x0000000000017941 */ /* 0x000fea0003800000 */
.L_x_9134:
        /* <DEDUP_REMOVED lines=20> */
.L_x_9137:
[----:B------:R-:W-:Y:S05]  /*2380*/  BSYNC B1 ;  /* 0x0000000000017941 */ /* 0x000fea0003800000 */
.L_x_9136:
[----:B0-----:R-:W-:Y:S05]  /*2390*/  BRA `(.L_x_9138) ;  /* 0xfffff58000007947 */ /* 0x001fea000383ffff */
.L_x_9122:
[----:B------:R-:W-:Y:S05]  /*23a0*/  BSYNC B0 ;  /* 0x0000000000007941 */ /* 0x000fea0003800000 */
.L_x_9110:
        /* <DEDUP_REMOVED lines=19> */
.L_x_9140:
        /* <DEDUP_REMOVED lines=20> */
.L_x_9139:
        /* <DEDUP_REMOVED lines=11> */
.L_x_9141:
        /* <DEDUP_REMOVED lines=11> */
.L_x_9112:
[----:B------:R-:W-:Y:S01]  /*2780*/  IMAD.MOV.U32 R31, RZ, RZ, R27 ;  /* 0x000000ffff1f7224 */ /* 0x000fe200078e001b */
[----:B------:R-:W-:Y:S01]  /*2790*/  MOV R22, 0x27e0 ;  /* 0x000027e000167802 */ /* 0x000fe20000000f00 */
[----:B------:R-:W-:Y:S02]  /*27a0*/  IMAD.MOV.U32 R30, RZ, RZ, 0x10 ;  /* 0x00000010ff1e7424 */ /* 0x000fe400078e00ff */
[----:B------:R-:W-:Y:S02]  /*27b0*/  IMAD.MOV.U32 R29, RZ, RZ, 0x1f ;  /* 0x0000001fff1d7424 */ /* 0x000fe400078e00ff */
[----:B------:R-:W-:Y:S02]  /*27c0*/  IMAD.MOV.U32 R28, RZ, RZ, -0x1 ;  /* 0xffffffffff1c7424 */ /* 0x000fe400078e00ff */
[----:B------:R-:W-:Y:S05]  /*27d0*/  CALL.REL.NOINC `($__internal_170_$__cuda_sm70_shflsync_bfly_p) ;  /* 0x00000e5000007944 */ /* 0x000fea0003c00000 */
[----:B-1----:R-:W-:Y:S01]  /*27e0*/  IMAD.MOV.U32 R24, RZ, RZ, R29 ;  /* 0x000000ffff187224 */ /* 0x002fe200078e001d */
[----:B0-----:R-:W-:Y:S05]  /*27f0*/  BRA `(.L_x_9142) ;  /* 0xffffeab000007947 */ /* 0x001fea000383ffff */
.L_x_9113:
[----:B------:R-:W-:Y:S01]  /*2800*/  IMAD.MOV.U32 R31, RZ, RZ, R25 ;  /* 0x000000ffff1f7224 */ /* 0x000fe200078e0019 */
[----:B------:R-:W-:Y:S01]  /*2810*/  MOV R22, 0x2860 ;  /* 0x0000286000167802 */ /* 0x000fe20000000f00 */
[----:B------:R-:W-:Y:S02]  /*2820*/  IMAD.MOV.U32 R30, RZ, RZ, 0x10 ;  /* 0x00000010ff1e7424 */ /* 0x000fe400078e00ff */
[----:B------:R-:W-:-:S02]  /*2830*/  IMAD.MOV.U32 R29, RZ, RZ, 0x1f ;  /* 0x0000001fff1d7424 */ /* 0x000fc400078e00ff */
[----:B------:R-:W-:Y:S02]  /*2840*/  IMAD.MOV.U32 R28, RZ, RZ, -0x1 ;  /* 0xffffffffff1c7424 */ /* 0x000fe400078e00ff */
[----:B01----:R-:W-:Y:S05]  /*2850*/  CALL.REL.NOINC `($__internal_170_$__cuda_sm70_shflsync_bfly_p) ;  /* 0x00000dd000007944 */ /* 0x003fea0003c00000 */
[----:B-1----:R-:W-:Y:S01]  /*2860*/  IMAD.MOV.U32 R26, RZ, RZ, R29 ;  /* 0x000000ffff1a7224 */ /* 0x002fe200078e001d */
[----:B------:R-:W-:Y:S01]  /*2870*/  MOV R22, 0x28d0 ;  /* 0x000028d000167802 */ /* 0x000fe20000000f00 */
[----:B0-----:R-:W-:Y:S02]  /*2880*/  IMAD.MOV.U32 R31, RZ, RZ, R21 ;  /* 0x000000ffff1f7224 */ /* 0x001fe400078e0015 */
[----:B------:R-:W-:Y:S02]  /*2890*/  IMAD.MOV.U32 R30, RZ, RZ, 0x10 ;  /* 0x00000010ff1e7424 */ /* 0x000fe400078e00ff */
[----:B------:R-:W-:Y:S02]  /*28a0*/  IMAD.MOV.U32 R29, RZ, RZ, 0x1f ;  /* 0x0000001fff1d7424 */ /* 0x000fe400078e00ff */
[----:B------:R-:W-:Y:S02]  /*28b0*/  IMAD.MOV.U32 R28, RZ, RZ, -0x1 ;  /* 0xffffffffff1c7424 */ /* 0x000fe400078e00ff */
[----:B------:R-:W-:Y:S05]  /*28c0*/  CALL.REL.NOINC `($__internal_170_$__cuda_sm70_shflsync_bfly_p) ;  /* 0x00000d6000007944 */ /* 0x000fea0003c00000 */
[----:B-1----:R-:W-:Y:S01]  /*28d0*/  IMAD.MOV.U32 R20, RZ, RZ, R29 ;  /* 0x000000ffff147224 */ /* 0x002fe200078e001d */
[----:B0-----:R-:W-:Y:S05]  /*28e0*/  BRA `(.L_x_9143) ;  /* 0xffffe9f000007947 */ /* 0x001fea000383ffff */
.L_x_9114:
[----:B------:R-:W-:Y:S01]  /*28f0*/  IMAD.MOV.U32 R31, RZ, RZ, R24 ;  /* 0x000000ffff1f7224 */ /* 0x000fe200078e0018 */
[----:B------:R-:W-:Y:S01]  /*2900*/  MOV R22, 0x2950 ;  /* 0x0000295000167802 */ /* 0x000fe20000000f00 */
[----:B------:R-:W-:-:S02]  /*2910*/  IMAD.MOV.U32 R30, RZ, RZ, 0x8 ;  /* 0x00000008ff1e7424 */ /* 0x000fc400078e00ff */
[----:B------:R-:W-:Y:S02]  /*2920*/  IMAD.MOV.U32 R29, RZ, RZ, 0x1f ;  /* 0x0000001fff1d7424 */ /* 0x000fe400078e00ff */
[----:B------:R-:W-:Y:S02]  /*2930*/  IMAD.MOV.U32 R28, RZ, RZ, -0x1 ;  /* 0xffffffffff1c7424 */ /* 0x000fe400078e00ff */
[----:B0-23--:R-:W-:Y:S05]  /*2940*/  CALL.REL.NOINC `($__internal_170_$__cuda_sm70_shflsync_bfly_p) ;  /* 0x00000ce000007944 */ /* 0x00dfea0003c00000 */
[----:B------:R-:W-:Y:S01]  /*2950*/  FSEL R26, R26, R25, P1 ;  /* 0x000000191a1a7208 */ /* 0x000fe20000800000 */
[----:B-1----:R-:W-:Y:S01]  /*2960*/  IMAD.MOV.U32 R25, RZ, RZ, R29 ;  /* 0x000000ffff197224 */ /* 0x002fe200078e001d */
[----:B------:R-:W-:Y:S01]  /*2970*/  MOV R22, 0x29d0 ;  /* 0x000029d000167802 */ /* 0x000fe20000000f00 */
[----:B0-----:R-:W-:Y:S02]  /*2980*/  IMAD.MOV.U32 R30, RZ, RZ, 0x8 ;  /* 0x00000008ff1e7424 */ /* 0x001fe400078e00ff */
[----:B------:R-:W-:Y:S02]  /*2990*/  IMAD.MOV.U32 R29, RZ, RZ, 0x1f ;  /* 0x0000001fff1d7424 */ /* 0x000fe400078e00ff */
[----:B------:R-:W-:Y:S02]  /*29a0*/  IMAD.MOV.U32 R28, RZ, RZ, -0x1 ;  /* 0xffffffffff1c7424 */ /* 0x000fe400078e00ff */
[----:B------:R-:W-:-:S02]  /*29b0*/  IMAD.MOV.U32 R31, RZ, RZ, R26 ;  /* 0x000000ffff1f7224 */ /* 0x000fc400078e001a */
[----:B------:R-:W-:Y:S05]  /*29c0*/  CALL.REL.NOINC `($__internal_170_$__cuda_sm70_shflsync_bfly_p) ;  /* 0x00000c6000007944 */ /* 0x000fea0003c00000 */
[----:B------:R-:W-:Y:S01]  /*29d0*/  SEL R20, R20, R21, P1 ;  /* 0x0000001514147207 */ /* 0x000fe20000800000 */
[----:B-1----:R-:W-:Y:S01]  /*29e0*/  IMAD.MOV.U32 R27, RZ, RZ, R29 ;  /* 0x000000ffff1b7224 */ /* 0x002fe200078e001d */
[----:B------:R-:W-:Y:S01]  /*29f0*/  MOV R22, 0x2a50 ;  /* 0x00002a5000167802 */ /* 0x000fe20000000f00 */
[----:B0-----:R-:W-:-:S02]  /*2a00*/  IMAD.MOV.U32 R30, RZ, RZ, 0x8 ;  /* 0x00000008ff1e7424 */ /* 0x001fc400078e00ff */
[----:B------:R-:W-:Y:S02]  /*2a10*/  IMAD.MOV.U32 R29, RZ, RZ, 0x1f ;  /* 0x0000001fff1d7424 */ /* 0x000fe400078e00ff */
[----:B------:R-:W-:Y:S02]  /*2a20*/  IMAD.MOV.U32 R28, RZ, RZ, -0x1 ;  /* 0xffffffffff1c7424 */ /* 0x000fe400078e00ff */
[----:B------:R-:W-:Y:S02]  /*2a30*/  IMAD.MOV.U32 R31, RZ, RZ, R20 ;  /* 0x000000ffff1f7224 */ /* 0x000fe400078e0014 */
[----:B------:R-:W-:Y:S05]  /*2a40*/  CALL.REL.NOINC `($__internal_170_$__cuda_sm70_shflsync_bfly_p) ;  /* 0x00000be000007944 */ /* 0x000fea0003c00000 */
[----:B-1----:R-:W-:Y:S01]  /*2a50*/  IMAD.MOV.U32 R21, RZ, RZ, R29 ;  /* 0x000000ffff157224 */ /* 0x002fe200078e001d */
[----:B0-----:R-:W-:Y:S05]  /*2a60*/  BRA `(.L_x_9144) ;  /* 0xffffe93000007947 */ /* 0x001fea000383ffff */
.L_x_9115:
[----:B------:R-:W-:Y:S01]  /*2a70*/  IMAD.MOV.U32 R31, RZ, RZ, R24 ;  /* 0x000000ffff1f7224 */ /* 0x000fe200078e0018 */
[----:B------:R-:W-:Y:S01]  /*2a80*/  MOV R22, 0x2ad0 ;  /* 0x00002ad000167802 */ /* 0x000fe20000000f00 */
[----:B------:R-:W-:Y:S02]  /*2a90*/  IMAD.MOV.U32 R30, RZ, RZ, 0x4 ;  /* 0x00000004ff1e7424 */ /* 0x000fe400078e00ff */
[----:B------:R-:W-:Y:S02]  /*2aa0*/  IMAD.MOV.U32 R29, RZ, RZ, 0x1f ;  /* 0x0000001fff1d7424 */ /* 0x000fe400078e00ff */
[----:B------:R-:W-:-:S02]  /*2ab0*/  IMAD.MOV.U32 R28, RZ, RZ, -0x1 ;  /* 0xffffffffff1c7424 */ /* 0x000fc400078e00ff */
[----:B0-----:R-:W-:Y:S05]  /*2ac0*/  CALL.REL.NOINC `($__internal_170_$__cuda_sm70_shflsync_bfly_p) ;  /* 0x00000b6000007944 */ /* 0x001fea0003c00000 */
[----:B-1----:R-:W-:Y:S01]  /*2ad0*/  IMAD.MOV.U32 R25, RZ, RZ, R29 ;  /* 0x000000ffff197224 */ /* 0x002fe200078e001d */
[----:B0-----:R-:W-:Y:S05]  /*2ae0*/  BRA `(.L_x_9145) ;  /* 0xffffe91000007947 */ /* 0x001fea000383ffff */
.L_x_9116:
[----:B------:R-:W-:Y:S01]  /*2af0*/  IMAD.MOV.U32 R31, RZ, RZ, R27 ;  /* 0x000000ffff1f7224 */ /* 0x000fe200078e001b */
[----:B------:R-:W-:Y:S01]  /*2b00*/  MOV R22, 0x2b50 ;  /* 0x00002b5000167802 */ /* 0x000fe20000000f00 */
[----:B------:R-:W-:-:S02]  /*2b10*/  IMAD.MOV.U32 R30, RZ, RZ, 0x4 ;  /* 0x00000004ff1e7424 */ /* 0x000fc400078e00ff */
[----:B------:R-:W-:Y:S02]  /*2b20*/  IMAD.MOV.U32 R29, RZ, RZ, 0x1f ;  /* 0x0000001fff1d7424 */ /* 0x000fe400078e00ff */
[----:B------:R-:W-:Y:S02]  /*2b30*/  IMAD.MOV.U32 R28, RZ, RZ, -0x1 ;  /* 0xffffffffff1c7424 */ /* 0x000fe400078e00ff */
[----:B-12---:R-:W-:Y:S05]  /*2b40*/  CALL.REL.NOINC `($__internal_170_$__cuda_sm70_shflsync_bfly_p) ;  /* 0x00000ae000007944 */ /* 0x006fea0003c00000 */
[----:B------:R-:W-:Y:S01]  /*2b50*/  SEL R21, R21, R20, P0 ;  /* 0x0000001415157207 */ /* 0x000fe20000000000 */
[----:B-1----:R-:W-:Y:S01]  /*2b60*/  IMAD.MOV.U32 R26, RZ, RZ, R29 ;  /* 0x000000ffff1a7224 */ /* 0x002fe200078e001d */
[----:B------:R-:W-:Y:S01]  /*2b70*/  MOV R22, 0x2bd0 ;  /* 0x00002bd000167802 */ /* 0x000fe20000000f00 */
[----:B0-----:R-:W-:Y:S02]  /*2b80*/  IMAD.MOV.U32 R30, RZ, RZ, 0x4 ;  /* 0x00000004ff1e7424 */ /* 0x001fe400078e00ff */
[----:B------:R-:W-:Y:S02]  /*2b90*/  IMAD.MOV.U32 R29, RZ, RZ, 0x1f ;  /* 0x0000001fff1d7424 */ /* 0x000fe400078e00ff */
[----:B------:R-:W-:Y:S02]  /*2ba0*/  IMAD.MOV.U32 R28, RZ, RZ, -0x1 ;  /* 0xffffffffff1c7424 */ /* 0x000fe400078e00ff */
[----:B------:R-:W-:-:S02]  /*2bb0*/  IMAD.MOV.U32 R31, RZ, RZ, R21 ;  /* 0x000000ffff1f7224 */ /* 0x000fc400078e0015 */
[----:B------:R-:W-:Y:S05]  /*2bc0*/  CALL.REL.NOINC `($__internal_170_$__cuda_sm70_shflsync_bfly_p) ;  /* 0x00000a6000007944 */ /* 0x000fea0003c00000 */
[----:B-1----:R-:W-:Y:S01]  /*2bd0*/  IMAD.MOV.U32 R20, RZ, RZ, R29 ;  /* 0x000000ffff147224 */ /* 0x002fe200078e001d */
[----:B0-----:R-:W-:Y:S05]  /*2be0*/  BRA `(.L_x_9146) ;  /* 0xffffe86000007947 */ /* 0x001fea000383ffff */
.L_x_9117:
[----:B------:R-:W-:Y:S01]  /*2bf0*/  IMAD.MOV.U32 R31, RZ, RZ, R24 ;  /* 0x000000ffff1f7224 */ /* 0x000fe200078e0018 */
[----:B------:R-:W-:Y:S01]  /*2c00*/  MOV R22, 0x2c50 ;  /* 0x00002c5000167802 */ /* 0x000fe20000000f00 */
[----:B------:R-:W-:-:S02]  /*2c10*/  IMAD.MOV.U32 R30, RZ, RZ, 0x2 ;  /* 0x00000002ff1e7424 */ /* 0x000fc400078e00ff */
[----:B------:R-:W-:Y:S02]  /*2c20*/  IMAD.MOV.U32 R29, RZ, RZ, 0x1f ;  /* 0x0000001fff1d7424 */ /* 0x000fe400078e00ff */
[----:B------:R-:W-:Y:S02]  /*2c30*/  IMAD.MOV.U32 R28, RZ, RZ, -0x1 ;  /* 0xffffffffff1c7424 */ /* 0x000fe400078e00ff */
[----:B0--3--:R-:W-:Y:S05]  /*2c40*/  CALL.REL.NOINC `($__internal_170_$__cuda_sm70_shflsync_bfly_p) ;  /* 0x000009e000007944 */ /* 0x009fea0003c00000 */
        /* <DEDUP_REMOVED lines=18> */
.L_x_9118:
[----:B------:R-:W-:Y:S01]  /*2d70*/  IMAD.MOV.U32 R31, RZ, RZ, R24 ;  /* 0x000000ffff1f7224 */ /* 0x000fe200078e0018 */
[----:B------:R-:W-:Y:S01]  /*2d80*/  MOV R22, 0x2dd0 ;  /* 0x00002dd000167802 */ /* 0x000fe20000000f00 */
[----:B------:R-:W-:Y:S02]  /*2d90*/  IMAD.MOV.U32 R30, RZ, RZ, 0x1 ;  /* 0x00000001ff1e7424 */ /* 0x000fe400078e00ff */
[----:B------:R-:W-:Y:S02]  /*2da0*/  IMAD.MOV.U32 R29, RZ, RZ, 0x1f ;  /* 0x0000001fff1d7424 */ /* 0x000fe400078e00ff */
[----:B------:R-:W-:-:S02]  /*2db0*/  IMAD.MOV.U32 R28, RZ, RZ, -0x1 ;  /* 0xffffffffff1c7424 */ /* 0x000fc400078e00ff */
[----:B--2---:R-:W-:Y:S05]  /*2dc0*/  CALL.REL.NOINC `($__internal_170_$__cuda_sm70_shflsync_bfly_p) ;  /* 0x0000086000007944 */ /* 0x004fea0003c00000 */
[----:B-1----:R-:W-:Y:S01]  /*2dd0*/  IMAD.MOV.U32 R25, RZ, RZ, R29 ;  /* 0x000000ffff197224 */ /* 0x002fe200078e001d */
[----:B0-----:R-:W-:Y:S05]  /*2de0*/  BRA `(.L_x_9148) ;  /* 0xffffe78000007947 */ /* 0x001fea000383ffff */
.L_x_9119:
[----:B------:R-:W-:Y:S01]  /*2df0*/  IMAD.MOV.U32 R31, RZ, RZ, R26 ;  /* 0x000000ffff1f7224 */ /* 0x000fe200078e001a */
[----:B------:R-:W-:Y:S01]  /*2e00*/  MOV R22, 0x2e50 ;  /* 0x00002e5000167802 */ /* 0x000fe20000000f00 */
[----:B------:R-:W-:-:S02]  /*2e10*/  IMAD.MOV.U32 R30, RZ, RZ, 0x1 ;  /* 0x00000001ff1e7424 */ /* 0x000fc400078e00ff */
[----:B------:R-:W-:Y:S02]  /*2e20*/  IMAD.MOV.U32 R29, RZ, RZ, 0x1f ;  /* 0x0000001fff1d7424 */ /* 0x000fe400078e00ff */
[----:B------:R-:W-:Y:S02]  /*2e30*/  IMAD.MOV.U32 R28, RZ, RZ, -0x1 ;  /* 0xffffffffff1c7424 */ /* 0x000fe400078e00ff */
[----:B01----:R-:W-:Y:S05]  /*2e40*/  CALL.REL.NOINC `($__internal_170_$__cuda_sm70_shflsync_bfly_p) ;  /* 0x000007e000007944 */ /* 0x003fea0003c00000 */
[----:B0-----:R-:W-:Y:S01]  /*2e50*/  SEL R31, R21, R20, P0 ;  /* 0x00000014151f7207 */ /* 0x001fe20000000000 */
[----:B-1----:R-:W-:Y:S01]  /*2e60*/  IMAD.MOV.U32 R21, RZ, RZ, R29 ;  /* 0x000000ffff157224 */ /* 0x002fe200078e001d */
[----:B------:R-:W-:Y:S01]  /*2e70*/  MOV R22, 0x2ec0 ;  /* 0x00002ec000167802 */ /* 0x000fe20000000f00 */
[----:B------:R-:W-:Y:S02]  /*2e80*/  IMAD.MOV.U32 R30, RZ, RZ, 0x1 ;  /* 0x00000001ff1e7424 */ /* 0x000fe400078e00ff */
[----:B------:R-:W-:Y:S02]  /*2e90*/  IMAD.MOV.U32 R29, RZ, RZ, 0x1f ;  /* 0x0000001fff1d7424 */ /* 0x000fe400078e00ff */
[----:B------:R-:W-:Y:S02]  /*2ea0*/  IMAD.MOV.U32 R28, RZ, RZ, -0x1 ;  /* 0xffffffffff1c7424 */ /* 0x000fe400078e00ff */
[----:B------:R-:W-:Y:S05]  /*2eb0*/  CALL.REL.NOINC `($__internal_170_$__cuda_sm70_shflsync_bfly_p) ;  /* 0x0000077000007944 */ /* 0x000fea0003c00000 */
[----:B-1----:R-:W-:Y:S01]  /*2ec0*/  IMAD.MOV.U32 R20, RZ, RZ, R29 ;  /* 0x000000ffff147224 */ /* 0x002fe200078e001d */
[----:B0-----:R-:W-:Y:S05]  /*2ed0*/  BRA `(.L_x_9149) ;  /* 0xffffe6e000007947 */ /* 0x001fea000383ffff */
.L_x_9126:
[----:B------:R-:W-:Y:S01]  /*2ee0*/  IMAD.MOV.U32 R31, RZ, RZ, R27 ;  /* 0x000000ffff1f7224 */ /* 0x000fe200078e001b */
[----:B------:R-:W-:Y:S01]  /*2ef0*/  MOV R22, 0x2f40 ;  /* 0x00002f4000167802 */ /* 0x000fe20000000f00 */
[----:B------:R-:W-:-:S02]  /*2f00*/  IMAD.MOV.U32 R30, RZ, RZ, 0x10 ;  /* 0x00000010ff1e7424 */ /* 0x000fc400078e00ff */
[----:B------:R-:W-:Y:S02]  /*2f10*/  IMAD.MOV.U32 R29, RZ, RZ, 0x1f ;  /* 0x0000001fff1d7424 */ /* 0x000fe400078e00ff */
[----:B------:R-:W-:Y:S02]  /*2f20*/  IMAD.MOV.U32 R28, RZ, RZ, -0x1 ;  /* 0xffffffffff1c7424 */ /* 0x000fe400078e00ff */
[----:B------:R-:W-:Y:S05]  /*2f30*/  CALL.REL.NOINC `($__internal_170_$__cuda_sm70_shflsync_bfly_p) ;  /* 0x000006f000007944 */ /* 0x000fea0003c00000 */
[----:B-1----:R-:W-:Y:S01]  /*2f40*/  IMAD.MOV.U32 R20, RZ, RZ, R29 ;  /* 0x000000ffff147224 */ /* 0x002fe200078e001d */
[----:B0-----:R-:W-:Y:S05]  /*2f50*/  BRA `(.L_x_9150) ;  /* 0xffffedf000007947 */ /* 0x001fea000383ffff */
.L_x_9127:
[----:B------:R-:W-:Y:S01]  /*2f60*/  IMAD.MOV.U32 R31, RZ, RZ, R21 ;  /* 0x000000ffff1f7224 */ /* 0x000fe200078e0015 */
[----:B------:R-:W-:Y:S01]  /*2f70*/  MOV R22, 0x2fc0 ;  /* 0x00002fc000167802 */ /* 0x000fe20000000f00 */
[----:B------:R-:W-:Y:S02]  /*2f80*/  IMAD.MOV.U32 R30, RZ, RZ, 0x10 ;  /* 0x00000010ff1e7424 */ /* 0x000fe400078e00ff */
[----:B------:R-:W-:Y:S02]  /*2f90*/  IMAD.MOV.U32 R29, RZ, RZ, 0x1f ;  /* 0x0000001fff1d7424 */ /* 0x000fe400078e00ff */
[----:B------:R-:W-:Y:S02]  /*2fa0*/  IMAD.MOV.U32 R28, RZ, RZ, -0x1 ;  /* 0xffffffffff1c7424 */ /* 0x000fe400078e00ff */
[----:B01----:R-:W-:Y:S05]  /*2fb0*/  CALL.REL.NOINC `($__internal_170_$__cuda_sm70_shflsync_bfly_p) ;  /* 0x0000067000007944 */ /* 0x003fea0003c00000 */
[----:B-1----:R-:W-:Y:S01]  /*2fc0*/  IMAD.MOV.U32 R24, RZ, RZ, R29 ;  /* 0x000000ffff187224 */ /* 0x002fe200078e001d */
[----:B------:R-:W-:Y:S01]  /*2fd0*/  MOV R22, 0x3030 ;  /* 0x0000303000167802 */ /* 0x000fe20000000f00 */
[----:B0-----:R-:W-:-:S02]  /*2fe0*/  IMAD.MOV.U32 R31, RZ, RZ, R25 ;  /* 0x000000ffff1f7224 */ /* 0x001fc400078e0019 */
[----:B------:R-:W-:Y:S02]  /*2ff0*/  IMAD.MOV.U32 R30, RZ, RZ, 0x10 ;  /* 0x00000010ff1e7424 */ /* 0x000fe400078e00ff */
[----:B------:R-:W-:Y:S02]  /*3000*/  IMAD.MOV.U32 R29, RZ, RZ, 0x1f ;  /* 0x0000001fff1d7424 */ /* 0x000fe400078e00ff */
[----:B------:R-:W-:Y:S02]  /*3010*/  IMAD.MOV.U32 R28, RZ, RZ, -0x1 ;  /* 0xffffffffff1c7424 */ /* 0x000fe400078e00ff */
[----:B------:R-:W-:Y:S05]  /*3020*/  CALL.REL.NOINC `($__internal_170_$__cuda_sm70_shflsync_bfly_p) ;  /* 0x0000060000007944 */ /* 0x000fea0003c00000 */
[----:B-1----:R-:W-:Y:S01]  /*3030*/  IMAD.MOV.U32 R26, RZ, RZ, R29 ;  /* 0x000000ffff1a7224 */ /* 0x002fe200078e001d */
[----:B0-----:R-:W-:Y:S05]  /*3040*/  BRA `(.L_x_9151) ;  /* 0xffffed3000007947 */ /* 0x001fea000383ffff */
.L_x_9128:
[----:B------:R-:W-:Y:S01]  /*3050*/  IMAD.MOV.U32 R31, RZ, RZ, R20 ;  /* 0x000000ffff1f7224 */ /* 0x000fe200078e0014 */
[----:B------:R-:W-:Y:S01]  /*3060*/  MOV R22, 0x30b0 ;  /* 0x000030b000167802 */ /* 0x000fe20000000f00 */
[----:B------:R-:W-:Y:S02]  /*3070*/  IMAD.MOV.U32 R30, RZ, RZ, 0x8 ;  /* 0x00000008ff1e7424 */ /* 0x000fe400078e00ff */
[----:B------:R-:W-:Y:S02]  /*3080*/  IMAD.MOV.U32 R29, RZ, RZ, 0x1f ;  /* 0x0000001fff1d7424 */ /* 0x000fe400078e00ff */
[----:B------:R-:W-:-:S02]  /*3090*/  IMAD.MOV.U32 R28, RZ, RZ, -0x1 ;  /* 0xffffffffff1c7424 */ /* 0x000fc400078e00ff */
[----:B0-23--:R-:W-:Y:S05]  /*30a0*/  CALL.REL.NOINC `($__internal_170_$__cuda_sm70_shflsync_bfly_p) ;  /* 0x0000058000007944 */ /* 0x00dfea0003c00000 */
[----:B------:R-:W-:Y:S01]  /*30b0*/  FSEL R24, R24, R21, P1 ;  /* 0x0000001518187208 */ /* 0x000fe20000800000 */
[----:B-1----:R-:W-:Y:S01]  /*30c0*/  IMAD.MOV.U32 R21, RZ, RZ, R29 ;  /* 0x000000ffff157224 */ /* 0x002fe200078e001d */
[----:B------:R-:W-:Y:S01]  /*30d0*/  MOV R22, 0x3130 ;  /* 0x0000313000167802 */ /* 0x000fe20000000f00 */
[----:B0-----:R-:W-:-:S02]  /*30e0*/  IMAD.MOV.U32 R30, RZ, RZ, 0x8 ;  /* 0x00000008ff1e7424 */ /* 0x001fc400078e00ff */
[----:B------:R-:W-:Y:S02]  /*30f0*/  IMAD.MOV.U32 R29, RZ, RZ, 0x1f ;  /* 0x0000001fff1d7424 */ /* 0x000fe400078e00ff */
[----:B------:R-:W-:Y:S02]  /*3100*/  IMAD.MOV.U32 R28, RZ, RZ, -0x1 ;  /* 0xffffffffff1c7424 */ /* 0x000fe400078e00ff */
[----:B------:R-:W-:Y:S02]  /*3110*/  IMAD.MOV.U32 R31, RZ, RZ, R24 ;  /* 0x000000ffff1f7224 */ /* 0x000fe400078e0018 */
[----:B------:R-:W-:Y:S05]  /*3120*/  CALL.REL.NOINC `($__internal_170_$__cuda_sm70_shflsync_bfly_p) ;  /* 0x0000050000007944 */ /* 0x000fea0003c00000 */
[----:B------:R-:W-:Y:S01]  /*3130*/  SEL R26, R26, R25, P1 ;  /* 0x000000191a1a7207 */ /* 0x000fe20000800000 */
[----:B-1----:R-:W-:Y:S01]  /*3140*/  IMAD.MOV.U32 R27, RZ, RZ, R29 ;  /* 0x000000ffff1b7224 */ /* 0x002fe200078e001d */
[----:B------:R-:W-:Y:S01]  /*3150*/  MOV R22, 0x31b0 ;  /* 0x000031b000167802 */ /* 0x000fe20000000f00 */
[----:B0-----:R-:W-:Y:S02]  /*3160*/  IMAD.MOV.U32 R30, RZ, RZ, 0x8 ;  /* 0x00000008ff1e7424 */ /* 0x001fe400078e00ff */
[----:B------:R-:W-:Y:S02]  /*3170*/  IMAD.MOV.U32 R29, RZ, RZ, 0x1f ;  /* 0x0000001fff1d7424 */ /* 0x000fe400078e00ff */
[----:B------:R-:W-:-:S02]  /*3180*/  IMAD.MOV.U32 R28, RZ, RZ, -0x1 ;  /* 0xffffffffff1c7424 */ /* 0x000fc400078e00ff */
[----:B------:R-:W-:Y:S02]  /*3190*/  IMAD.MOV.U32 R31, RZ, RZ, R26 ;  /* 0x000000ffff1f7224 */ /* 0x000fe400078e001a */
[----:B------:R-:W-:Y:S05]  /*31a0*/  CALL.REL.NOINC `($__internal_170_$__cuda_sm70_shflsync_bfly_p) ;  /* 0x0000048000007944 */ /* 0x000fea0003c00000 */
[----:B-1----:R-:W-:Y:S01]  /*31b0*/  IMAD.MOV.U32 R25, RZ, RZ, R29 ;  /* 0x000000ffff197224 */ /* 0x002fe200078e001d */
[----:B0-----:R-:W-:Y:S05]  /*31c0*/  BRA `(.L_x_9152) ;  /* 0xffffec7000007947 */ /* 0x001fea000383ffff */
.L_x_9129:
[----:B------:R-:W-:Y:S01]  /*31d0*/  IMAD.MOV.U32 R31, RZ, RZ, R20 ;  /* 0x000000ffff1f7224 */ /* 0x000fe200078e0014 */
[----:B------:R-:W-:Y:S01]  /*31e0*/  MOV R22, 0x3230 ;  /* 0x0000323000167802 */ /* 0x000fe20000000f00 */
[----:B------:R-:W-:Y:S02]  /*31f0*/  IMAD.MOV.U32 R30, RZ, RZ, 0x4 ;  /* 0x00000004ff1e7424 */ /* 0x000fe400078e00ff */
[----:B------:R-:W-:Y:S02]  /*3200*/  IMAD.MOV.U32 R29, RZ, RZ, 0x1f ;  /* 0x0000001fff1d7424 */ /* 0x000fe400078e00ff */
[----:B------:R-:W-:Y:S02]  /*3210*/  IMAD.MOV.U32 R28, RZ, RZ, -0x1 ;  /* 0xffffffffff1c7424 */ /* 0x000fe400078e00ff */
[----:B0-----:R-:W-:Y:S05]  /*3220*/  CALL.REL.NOINC `($__internal_170_$__cuda_sm70_shflsync_bfly_p) ;  /* 0x0000040000007944 */ /* 0x001fea0003c00000 */
[----:B-1----:R-:W-:Y:S01]  /*3230*/  IMAD.MOV.U32 R21, RZ, RZ, R29 ;  /* 0x000000ffff157224 */ /* 0x002fe200078e001d */
[----:B0-----:R-:W-:Y:S05]  /*3240*/  BRA `(.L_x_9153) ;  /* 0xffffec5000007947 */ /* 0x001fea000383ffff */
.L_x_9130:
        /* <DEDUP_REMOVED lines=16> */
.L_x_9131:
        /* <DEDUP_REMOVED lines=24> */
.L_x_9132:
        /* <DEDUP_REMOVED lines=8> */
.L_x_9133:
[----:B------:R-:W-:Y:S01]  /*3550*/  IMAD.MOV.U32 R31, RZ, RZ, R27 ;  /* 0x000000ffff1f7224 */ /* 0x000fe200078e001b */
[----:B------:R-:W-:Y:S01]  /*3560*/  MOV R22, 0x35b0 ;  /* 0x000035b000167802 */ /* 0x000fe20000000f00 */
[----:B------:R-:W-:-:S02]  /*3570*/  IMAD.MOV.U32 R30, RZ, RZ, 0x1 ;  /* 0x00000001ff1e7424 */ /* 0x000fc400078e00ff */
[----:B------:R-:W-:Y:S02]  /*3580*/  IMAD.MOV.U32 R29, RZ, RZ, 0x1f ;  /* 0x0000001fff1d7424 */ /* 0x000fe400078e00ff */
[----:B------:R-:W-:Y:S02]  /*3590*/  IMAD.MOV.U32 R28, RZ, RZ, -0x1 ;  /* 0xffffffffff1c7424 */ /* 0x000fe400078e00ff */
[----:B01----:R-:W-:Y:S05]  /*35a0*/  CALL.REL.NOINC `($__internal_170_$__cuda_sm70_shflsync_bfly_p) ;  /* 0x0000008000007944 */ /* 0x003fea0003c00000 */
[----:B-1----:R-:W-:Y:S01]  /*35b0*/  IMAD.MOV.U32 R24, RZ, RZ, R29 ;  /* 0x000000ffff187224 */ /* 0x002fe200078e001d */
[----:B0-----:R-:W-:Y:S01]  /*35c0*/  SEL R31, R25, R26, P0 ;  /* 0x0000001a191f7207 */ /* 0x001fe20000000000 */
[----:B------:R-:W-:Y:S01]  /*35d0*/  IMAD.MOV.U32 R30, RZ, RZ, 0x1 ;  /* 0x00000001ff1e7424 */ /* 0x000fe200078e00ff */
[----:B------:R-:W-:Y:S01]  /*35e0*/  MOV R22, 0x3620 ;  /* 0x0000362000167802 */ /* 0x000fe20000000f00 */
[----:B------:R-:W-:Y:S02]  /*35f0*/  IMAD.MOV.U32 R29, RZ, RZ, 0x1f ;  /* 0x0000001fff1d7424 */ /* 0x000fe400078e00ff */
[----:B------:R-:W-:Y:S02]  /*3600*/  IMAD.MOV.U32 R28, RZ, RZ, -0x1 ;  /* 0xffffffffff1c7424 */ /* 0x000fe400078e00ff */
[----:B------:R-:W-:Y:S05]  /*3610*/  CALL.REL.NOINC `($__internal_170_$__cuda_sm70_shflsync_bfly_p) ;  /* 0x0000001000007944 */ /* 0x000fea0003c00000 */
[----:B01----:R-:W-:Y:S05]  /*3620*/  BRA `(.L_x_9157) ;  /* 0xffffea3000007947 */ /* 0x003fea000383ffff */
        .weak           $__internal_170_$__cuda_sm70_shflsync_bfly_p
        .type           $__internal_170_$__cuda_sm70_shflsync_bfly_p,@function
        .size           $__internal_170_$__cuda_sm70_shflsync_bfly_p,(.L_x_11114 - $__internal_170_$__cuda_sm70_shflsync_bfly_p)
$__internal_170_$__cuda_sm70_shflsync_bfly_p:
[----:B------:R-:W-:Y:S01]  /*3630*/  IMAD.MOV.U32 R23, RZ, RZ, 0x0 ;  /* 0x00000000ff177424 */ /* 0x000fe200078e00ff */
[----:B------:R-:W-:Y:S04]  /*3640*/  WARPSYNC R28 ;  /* 0x0000001c00007348 */ /* 0x000fe80003800000 */
[----:B------:R0:W1:Y:S01]  /*3650*/  SHFL.BFLY PT, R29, R31, R30, R29 ;  /* 0x0c00001e1f1d7389 */ /* 0x00006200000e001d */
[----:B------:R-:W-:Y:S05]  /*3660*/  RET.REL.NODEC R22 `(_ZN4vllm3moe10topkGatingILi16ELi512ELi4ELi16ELi32ElfLNS0_11ScoringFuncE0EEEvPKT5_PKbPfiPT4_PiiiibPKf) ;  /* 0xffffc99016007950 */ /* 0x000fea0003c3ffff */
.L_x_9158:
        /* <DEDUP_REMOVED lines=9> */
.L_x_11114:


//--------------------- .text._ZN4vllm3moe10topkGatingILi8ELi256ELi4ELi16ELi32ElfLNS0_11ScoringFuncE0EEEvPKT5_PKbPfiPT4_PiiiibPKf --------------------------
	.section	.text._ZN4vllm3moe10topkGatingILi8ELi256ELi4ELi16ELi32ElfLNS0_11ScoringFuncE0EEEvPKT5_PKbPfiPT4_PiiiibPKf,"ax",@progbits
	.sectioninfo	@"SHI_REGISTERS=30"
	.align	128
        .global         _ZN4vllm3moe10topkGatingILi8ELi256ELi4ELi16ELi32ElfLNS0_11ScoringFuncE0EEEvPKT5_PKbPfiPT4_PiiiibPKf
        .type           _ZN4vllm3moe10topkGatingILi8ELi256ELi4ELi16ELi32ElfLNS0_11ScoringFuncE0EEEvPKT5_PKbPfiPT4_PiiiibPKf,@function
        .size           _ZN4vllm3moe10topkGatingILi8ELi256ELi4ELi16ELi32ElfLNS0_11ScoringFuncE0EEEvPKT5_PKbPfiPT4_PiiiibPKf,(.L_x_11115 - _ZN4vllm3moe10topkGatingILi8ELi256ELi4ELi16ELi32ElfLNS0_11ScoringFuncE0EEEvPKT5_PKbPfiPT4_PiiiibPKf)
        .other          _ZN4vllm3moe10topkGatingILi8ELi256ELi4ELi16ELi32ElfLNS0_11ScoringFuncE0EEEvPKT5_PKbPfiPT4_PiiiibPKf,@"STO_CUDA_ENTRY STV_DEFAULT"
_ZN4vllm3moe10topkGatingILi8ELi256ELi4ELi16ELi32ElfLNS0_11ScoringFuncE0EEEvPKT5_PKbPfiPT4_PiiiibPKf:
.text._ZN4vllm3moe10topkGatingILi8ELi256ELi4ELi16ELi32ElfLNS0_11ScoringFuncE0EEEvPKT5_PKbPfiPT4_PiiiibPKf:
        /* <DEDUP_REMOVED lines=22> */
[----:B0-----:R0:W4:Y:S01]  /*0160*/  @P1 LDG.E R12, [R26.64+0x4] ;  /* 0x000004061a0c1981 */ /* 0x001122000c1e1900 */
[----:B------:R-:W-:-:S03]  /*0170*/  @P0 IADD3 R24, P2, R3, c[0x0][0x168], RZ ;  /* 0x00005a0003180a10 */ /* 0x000fc60007f5e0ff */
[----:B------:R0:W5:Y:S04]  /*0180*/  @P1 LDG.E R21, [R26.64] ;  /* 0x000000061a151981 */ /* 0x000168000c1e1900 */
[----:B------:R0:W4:Y:S04]  /*0190*/  @P1 LDG.E R17, [R26.64+0x200] ;  /* 0x000200061a111981 */ /* 0x000128000c1e1900 */
[----:B------:R0:W4:Y:S01]  /*01a0*/  @P1 LDG.E R18, [R26.64+0x204] ;  /* 0x000204061a121981 */ /* 0x000122000c1e1900 */
[----:B------:R-:W-:-:S03]  /*01b0*/  @P0 LEA.HI.X.SX32 R25, R3, c[0x0][0x16c], 0x1, P2 ;  /* 0x00005b0003190a11 */ /* 0x000fc600010f0eff */
[----:B------:R0:W4:Y:S04]  /*01c0*/  @P1 LDG.E R19, [R26.64+0x208] ;  /* 0x000208061a131981 */ /* 0x000128000c1e1900 */
[----:B------:R0:W4:Y:S01]  /*01d0*/  @P1 LDG.E R22, [R26.64+0x20c] ;  /* 0x00020c061a161981 */ /* 0x000122000c1e1900 */
[----:B--2---:R-:W-:-:S04]  /*01e0*/  FMNMX.FTZ R15, R4, R5, !PT ;  /* 0x00000005040f7209 */ /* 0x004fc80007810000 */
[----:B------:R-:W-:-:S04]  /*01f0*/  FMNMX.FTZ R14, R6, R15, !PT ;  /* 0x0000000f060e7209 */ /* 0x000fc80007810000 */
[----:B------:R-:W-:-:S04]  /*0200*/  FMNMX.FTZ R15, R7, R14, !PT ;  /* 0x0000000e070f7209 */ /* 0x000fc80007810000 */
[----:B---3--:R-:W-:-:S04]  /*0210*/  FMNMX.FTZ R14, R8, R15, !PT ;  /* 0x0000000f080e7209 */ /* 0x008fc80007810000 */
[----:B------:R-:W-:-:S04]  /*0220*/  FMNMX.FTZ R15, R9, R14, !PT ;  /* 0x0000000e090f7209 */ /* 0x000fc80007810000 */
[----:B------:R-:W-:-:S04]  /*0230*/  FMNMX.FTZ R14, R10, R15, !PT ;  /* 0x0000000f0a0e7209 */ /* 0x000fc80007810000 */
[----:B------:R-:W-:-:S05]  /*0240*/  FMNMX.FTZ R14, R11, R14, !PT ;  /* 0x0000000e0b0e7209 */ /* 0x000fca0007810000 */
[----:B------:R-:W1:Y:S02]  /*0250*/  SHFL.BFLY PT, R15, R14, 0x10, 0x1f ;  /* 0x0e001f000e0f7f89 */ /* 0x000e6400000e0000 */
[----:B-1----:R-:W-:Y:S02]  /*0260*/  FMNMX.FTZ R15, R14, R15, !PT ;  /* 0x0000000f0e0f7209 */ /* 0x002fe40007810000 */
[----:B------:R0:W2:Y:S04]  /*0270*/  @P1 LDG.E R14, [R26.64+0xc] ;  /* 0x00000c061a0e1981 */ /* 0x0000a8000c1e1900 */
[----:B------:R-:W1:Y:S02]  /*0280*/  SHFL.BFLY PT, R16, R15, 0x8, 0x1f ;  /* 0x0d001f000f107f89 */ /* 0x000e6400000e0000 */
[----:B-1----:R-:W-:-:S05]  /*0290*/  FMNMX.FTZ R16, R15, R16, !PT ;  /* 0x000000100f107209 */ /* 0x002fca0007810000 */
[----:B------:R-:W1:Y:S02]  /*02a0*/  SHFL.BFLY PT, R13, R16, 0x4, 0x1f ;  /* 0x0c801f00100d7f89 */ /* 0x000e6400000e0000 */
[----:B-1----:R-:W-:Y:S02]  /*02b0*/  FMNMX.FTZ R20, R16, R13, !PT ;  /* 0x0000000d10147209 */ /* 0x002fe40007810000 */
[----:B------:R0:W3:Y:S04]  /*02c0*/  @P1 LDG.E R13, [R26.64+0x8] ;  /* 0x000008061a0d1981 */ /* 0x0000e8000c1e1900 */
[----:B------:R-:W1:Y:S02]  /*02d0*/  SHFL.BFLY PT, R23, R20, 0x2, 0x1f ;  /* 0x0c401f0014177f89 */ /* 0x000e6400000e0000 */
[----:B-1----:R-:W-:-:S02]  /*02e0*/  FMNMX.FTZ R23, R20, R23, !PT ;  /* 0x0000001714177209 */ /* 0x002fc40007810000 */
[----:B------:R1:W2:Y:S04]  /*02f0*/  @P0 LDG.E.U8 R20, [R24.64] ;  /* 0x0000000618140981 */ /* 0x0002a8000c1e1100 */
        /* <DEDUP_REMOVED lines=11> */
[----:B------:R-:W0:Y:S01]  /*03b0*/  MUFU.EX2 R5, R5 ;  /* 0x0000000500057308 */ /* 0x000e220000000800 */
[--C-:B------:R-:W-:Y:S02]  /*03c0*/  FADD.FTZ R8, R8, -R15.reuse ;  /* 0x8000000f08087221 */ /* 0x100fe40000010000 */
[----:B------:R-:W-:Y:S02]  /*03d0*/  FADD.FTZ R9, R9, -R15 ;  /* 0x8000000f09097221 */ /* 0x000fe40000010000 */
[----:B------:R-:W-:-:S03]  /*03e0*/  FMUL.FTZ R8, R8, 1.4426950216293334961 ;  /* 0x3fb8aa3b08087820 */ /* 0x000fc60000410000 */
[----:B------:R-:W1:Y:S01]  /*03f0*/  MUFU.EX2 R6, R6 ;  /* 0x0000000600067308 */ /* 0x000e620000000800 */
[----:B------:R-:W-:Y:S02]  /*0400*/  FMUL.FTZ R9, R9, 1.4426950216293334961 ;  /* 0x3fb8aa3b09097820 */ /* 0x000fe40000410000 */
[----:B------:R-:W-:-:S05]  /*0410*/  FADD.FTZ R10, R10, -R15 ;  /* 0x8000000f0a0a7221 */ /* 0x000fca0000010000 */
[----:B------:R-:W1:Y:S01]  /*0420*/  MUFU.EX2 R7, R7 ;  /* 0x0000000700077308 */ /* 0x000e620000000800 */
[----:B0-----:R-:W-:Y:S02]  /*0430*/  FADD.FTZ R16, RZ, R4 ;  /* 0x00000004ff107221 */ /* 0x001fe40000010000 */
[----:B------:R-:W-:Y:S02]  /*0440*/  FMUL.FTZ R10, R10, 1.4426950216293334961 ;  /* 0x3fb8aa3b0a0a7820 */ /* 0x000fe40000410000 */
[----:B------:R-:W-:-:S03]  /*0450*/  FADD.FTZ R15, R11, -R15 ;  /* 0x8000000f0b0f7221 */ /* 0x000fc60000010000 */
[----:B------:R-:W0:Y:S01]  /*0460*/  MUFU.EX2 R8, R8 ;  /* 0x0000000800087308 */ /* 0x000e220000000800 */
[----:B------:R-:W-:Y:S02]  /*0470*/  FADD.FTZ R11, R16, R5 ;  /* 0x00000005100b7221 */ /* 0x000fe40000010000 */
[----:B------:R-:W-:-:S05]  /*0480*/  FMUL.FTZ R23, R15, 1.4426950216293334961 ;  /* 0x3fb8aa3b0f177820 */ /* 0x000fca0000410000 */
[----:B------:R-:W0:Y:S01]  /*0490*/  MUFU.EX2 R9, R9 ;  /* 0x0000000900097308 */ /* 0x000e220000000800 */
[----:B-1----:R-:W-:-:S07]  /*04a0*/  FADD.FTZ R16, R11, R6 ;  /* 0x000000060b107221 */ /* 0x002fce0000010000 */
[----:B------:R-:W1:Y:S01]  /*04b0*/  MUFU.EX2 R10, R10 ;  /* 0x0000000a000a7308 */ /* 0x000e620000000800 */
[----:B------:R-:W-:-:S07]  /*04c0*/  FADD.FTZ R15, R16, R7 ;  /* 0x00000007100f7221 */ /* 0x000fce0000010000 */
[----:B------:R-:W4:Y:S01]  /*04d0*/  MUFU.EX2 R11, R23 ;  /* 0x00000017000b7308 */ /* 0x000f220000000800 */
[----:B0-----:R-:W-:-:S04]  /*04e0*/  FADD.FTZ R16, R15, R8 ;  /* 0x000000080f107221 */ /* 0x001fc80000010000 */
[----:B------:R-:W-:-:S04]  /*04f0*/  FADD.FTZ R15, R16, R9 ;  /* 0x00000009100f7221 */ /* 0x000fc80000010000 */
[----:B-1----:R-:W-:-:S04]  /*0500*/  FADD.FTZ R16, R15, R10 ;  /* 0x0000000a0f107221 */ /* 0x002fc80000010000 */
[----:B----4-:R-:W-:-:S05]  /*0510*/  FADD.FTZ R16, R16, R11 ;  /* 0x0000000b10107221 */ /* 0x010fca0000010000 */
        /* <DEDUP_REMOVED lines=22> */
[----:B------:R-:W-:Y:S01]  /*0680*/  FMUL.FTZ R11, R11, R23 ;  /* 0x000000170b0b7220 */ /* 0x000fe20000410000 */
[----:B------:R-:W-:-:S02]  /*0690*/  FSEL R7, R7, RZ, !P2 ;  /* 0x000000ff07077208 */ /* 0x000fc40005000000 */
[----:B------:R-:W-:Y:S02]  /*06a0*/  FSETP.GEU.FTZ.AND P4, PT, |R8|, +INF , PT ;  /* 0x7f8000000800780b */ /* 0x000fe40003f9e200 */
[----:B------:R-:W-:Y:S02]  /*06b0*/  FSEL R4, R4, RZ, !P3 ;  /* 0x000000ff04047208 */ /* 0x000fe40005800000 */
[----:B------:R-:W-:Y:S02]  /*06c0*/  FSEL R6, R6, RZ, !P5 ;  /* 0x000000ff06067208 */ /* 0x000fe40006800000 */
[----:B------:R-:W-:Y:S02]  /*06d0*/  FSETP.GEU.FTZ.AND P3, PT, |R9|, +INF , PT ;  /* 0x7f8000000900780b */ /* 0x000fe40003f7e200 */
[----:B------:R-:W-:Y:S02]  /*06e0*/  FSEL R5, R5, RZ, !P6 ;  /* 0x000000ff05057208 */ /* 0x000fe40007000000 */
[----:B------:R-:W-:Y:S01]  /*06f0*/  FSETP.GEU.FTZ.AND P6, PT, |R10|, +INF , PT ;  /* 0x7f8000000a00780b */ /* 0x000fe20003fde200 */
[----:B--2---:R-:W-:Y:S01]  /*0700*/  @P1 FADD.FTZ R15, R7, R14 ;  /* 0x0000000e070f1221 */ /* 0x004fe20000010000 */
[----:B------:R-:W-:Y:S01]  /*0710*/  FSETP.GEU.FTZ.AND P5, PT, |R11|, +INF , PT ;  /* 0x7f8000000b00780b */ /* 0x000fe20003fbe200 */
[----:B---3--:R-:W-:Y:S01]  /*0720*/  @P1 FADD.FTZ R14, R6, R13 ;  /* 0x0000000d060e1221 */ /* 0x008fe20000010000 */
[----:B------:R-:W-:Y:S01]  /*0730*/  FSEL R8, R8, RZ, !P4 ;  /* 0x000000ff08087208 */ /* 0x000fe20006000000 */
[----:B------:R-:W-:Y:S01]  /*0740*/  @P1 FADD.FTZ R13, R5, R12 ;  /* 0x0000000c050d1221 */ /* 0x000fe20000010000 */
[----:B------:R-:W-:Y:S01]  /*0750*/  FSEL R9, R9, RZ, !P3 ;  /* 0x000000ff09097208 */ /* 0x000fe20005800000 */
[----:B-----5:R-:W-:Y:S01]  /*0760*/  @P1 FADD.FTZ R12, R4, R21 ;  /* 0x00000015040c1221 */ /* 0x020fe20000010000 */
[----:B------:R-:W-:Y:S01]  /*0770*/  FSEL R10, R10, RZ, !P6 ;  /* 0x000000ff0a0a7208 */ /* 0x000fe20007000000 */
[----:B------:R-:W-:Y:S01]  /*0780*/  IMAD.MOV.U32 R21, RZ, RZ, 0x1 ;  /* 0x00000001ff157424 */ /* 0x000fe200078e00ff */
[----:B------:R-:W-:Y:S01]  /*0790*/  FSEL R11, R11, RZ, !P5 ;  /* 0x000000ff0b0b7208 */ /* 0x000fe20006800000 */
[----:B------:R-:W-:-:S02]  /*07a0*/  @P1 FADD.FTZ R16, R8, R17 ;  /* 0x0000001108101221 */ /* 0x000fc40000010000 */
[----:B------:R-:W-:Y:S02]  /*07b0*/  @P1 FADD.FTZ R17, R9, R18 ;  /* 0x0000001209111221 */ /* 0x000fe40000010000 */
[----:B------:R-:W-:Y:S01]  /*07c0*/  @P1 FADD.FTZ R18, R10, R19 ;  /* 0x000000130a121221 */ /* 0x000fe20000010000 */
[----:B------:R-:W-:Y:S01]  /*07d0*/  ISETP.LE.AND P2, PT, R21, c[0x0][0x190], PT ;  /* 0x0000640015007a0c */ /* 0x000fe20003f43270 */
[----:B------:R-:W-:Y:S01]  /*07e0*/  @P1 FADD.FTZ R19, R11, R22 ;  /* 0x000000160b131221 */ /* 0x000fe20000010000 */
[----:B------:R0:W-:Y:S01]  /*07f0*/  @P1 STL.128 [R1], R12 ;  /* 0x0000000c01001387 */ /* 0x0001e20000100c00 */
[----:B------:R-:W-:-:S03]  /*0800*/  IMAD.MOV.U32 R22, RZ, RZ, 0x1 ;  /* 0x00000001ff167424 */ /* 0x000fc600078e00ff */
[----:B------:R0:W-:Y:S04]  /*0810*/  @P1 STL.128 [R1+0x10], R16 ;  /* 0x0000101001001387 */ /* 0x0001e80000100c00 */
[----:B------:R0:W-:Y:S04]  /*0820*/  @!P1 STL.128 [R1], R4 ;  /* 0x0000000401009387 */ /* 0x0001e80000100c00 */
[----:B------:R0:W-:Y:S01]  /*0830*/  @!P1 STL.128 [R1+0x10], R8 ;  /* 0x0000100801009387 */ /* 0x0001e20000100c00 */
[----:B------:R-:W-:Y:S02]  /*0840*/  @P0 ISETP.NE.AND P1, PT, R20, RZ, PT ;  /* 0x000000ff1400020c */ /* 0x000fe40003f25270 */
[----:B------:R-:W-:-:S02]  /*0850*/  PRMT R21, R22, 0x7610, R21 ;  /* 0x0000761016157816 */ /* 0x000fc40000000015 */
        /* <DEDUP_REMOVED lines=10> */
.L_x_9174:
        /* <DEDUP_REMOVED lines=33> */
.L_x_9191:
[----:B------:R-:W-:Y:S05]  /*0b10*/  BRA.DIV ~URZ, `(.L_x_9162) ;  /* 0x000013127f007947 */ /* 0x000fea000b800000 */
[----:B------:R2:W3:Y:S04]  /*0b20*/  SHFL.BFLY PT, R18, R17, 0x10, 0x1f ;  /* 0x0e001f0011127f89 */ /* 0x0004e800000e0000 */
[----:B------:R2:W4:Y:S02]  /*0b30*/  SHFL.BFLY PT, R12, R13, 0x10, 0x1f ;  /* 0x0e001f000d0c7f89 */ /* 0x00052400000e0000 */
.L_x_9192:
        /* <DEDUP_REMOVED lines=12> */
.L_x_9193:
[----:B--2---:R-:W-:-:S13]  /*0c00*/  FSETP.GEU.FTZ.AND P1, PT, R16, R17, PT ;  /* 0x000000111000720b */ /* 0x004fda0003f3e000 */
[----:B------:R-:W-:-:S04]  /*0c10*/  @P1 FSETP.NEU.FTZ.AND P3, PT, R16, R17, PT ;  /* 0x000000111000120b */ /* 0x000fc80003f7d000 */
[----:B---3--:R-:W-:-:S13]  /*0c20*/  @P1 ISETP.LT.AND P0, PT, R13, R12, !P3 ;  /* 0x0000000c0d00120c */ /* 0x008fda0005f01270 */
[----:B-1----:R-:W-:Y:S01]  /*0c30*/  FSEL R16, R17, R16, P0 ;  /* 0x0000001011107208 */ /* 0x002fe20000000000 */
[----:B------:R-:W-:Y:S05]  /*0c40*/  BRA.DIV ~URZ, `(.L_x_9164) ;  /* 0x000014527f007947 */ /* 0x000fea000b800000 */
[----:B------:R1:W2:Y:S02]  /*0c50*/  SHFL.BFLY PT, R17, R16, 0x4, 0x1f ;  /* 0x0c801f0010117f89 */ /* 0x0002a400000e0000 */
.L_x_9194:
[----:B0-----:R-:W-:Y:S01]  /*0c60*/  FSEL R19, R19, R18, P0 ;  /* 0x0000001213137208 */ /* 0x001fe20000000000 */
[----:B------:R-:W-:Y:S05]  /*0c70*/  BRA.DIV ~URZ, `(.L_x_9165) ;  /* 0x000014a27f007947 */ /* 0x000fea000b800000 */
[----:B------:R-:W-:Y:S01]  /*0c80*/  SEL R13, R13, R12, P0 ;  /* 0x0000000c0d0d7207 */ /* 0x000fe20000000000 */
[----:B------:R0:W3:Y:S04]  /*0c90*/  SHFL.BFLY PT, R18, R19, 0x4, 0x1f ;  /* 0x0c801f0013127f89 */ /* 0x0000e800000e0000 */
[----:B------:R0:W4:Y:S02]  /*0ca0*/  SHFL.BFLY PT, R12, R13, 0x4, 0x1f ;  /* 0x0c801f000d0c7f89 */ /* 0x00012400000e0000 */
.L_x_9195:
        /* <DEDUP_REMOVED lines=12> */
.L_x_9196:
[----:B-1----:R-:W-:-:S13]  /*0d70*/  FSETP.GEU.FTZ.AND P1, PT, R16, R17, PT ;  /* 0x000000111000720b */ /* 0x002fda0003f3e000 */
[----:B------:R-:W-:-:S04]  /*0d80*/  @P1 FSETP.NEU.FTZ.AND P3, PT, R16, R17, PT ;  /* 0x000000111000120b */ /* 0x000fc80003f7d000 */
[----:B---3--:R-:W-:-:S13]  /*0d90*/  @P1 ISETP.LT.AND P0, PT, R13, R12, !P3 ;  /* 0x0000000c0d00120c */ /* 0x008fda0005f01270 */
[----:B0-----:R-:W-:Y:S01]  /*0da0*/  FSEL R16, R17, R16, P0 ;  /* 0x0000001011107208 */ /* 0x001fe20000000000 */
[----:B------:R-:W-:Y:S05]  /*0db0*/  BRA.DIV ~URZ, `(.L_x_9167) ;  /* 0x000015e27f007947 */ /* 0x000fea000b800000 */
[----:B------:R0:W1:Y:S02]  /*0dc0*/  SHFL.BFLY PT, R17, R16, 0x1, 0x1f ;  /* 0x0c201f0010117f89 */ /* 0x00006400000e0000 */
.L_x_9197:
[----:B--2---:R-:W-:Y:S01]  /*0dd0*/  FSEL R18, R18, R19, P0 ;  /* 0x0000001312127208 */ /* 0x004fe20000000000 */
[----:B------:R-:W-:Y:S05]  /*0de0*/  BRA.DIV ~URZ, `(.L_x_9168) ;  /* 0x000016327f007947 */ /* 0x000fea000b800000 */
[----:B------:R-:W-:Y:S02]  /*0df0*/  SEL R26, R13, R12, P0 ;  /* 0x0000000c0d1a7207 */ /* 0x000fe40000000000 */
[----:B------:R2:W3:Y:S04]  /*0e00*/  SHFL.BFLY PT, R13, R18, 0x1, 0x1f ;  /* 0x0c201f00120d7f89 */ /* 0x0004e800000e0000 */
[----:B------:R2:W4:Y:S02]  /*0e10*/  SHFL.BFLY PT, R15, R26, 0x1, 0x1f ;  /* 0x0c201f001a0f7f89 */ /* 0x00052400000e0000 */
.L_x_9198:
        /* <DEDUP_REMOVED lines=30> */
.L_x_9170:
[----:B------:R-:W-:Y:S05]  /*1000*/  BSYNC B1 ;  /* 0x0000000000017941 */ /* 0x000fea0003800000 */
.L_x_9169:
        /* <DEDUP_REMOVED lines=20> */
.L_x_9173:
[----:B------:R-:W-:Y:S05]  /*1150*/  BSYNC B1 ;  /* 0x0000000000017941 */ /* 0x000fea0003800000 */
.L_x_9172:
[----:B0-----:R-:W-:Y:S05]  /*1160*/  BRA `(.L_x_9174) ;  /* 0xfffff79000007947 */ /* 0x001fea000383ffff */
.L_x_9160:
[----:B------:R-:W-:Y:S02]  /*1170*/  IMAD.MOV.U32 R22, RZ, RZ, RZ ;  /* 0x000000ffff167224 */ /* 0x000fe400078e00ff */
.L_x_9187:
        /* <DEDUP_REMOVED lines=33> */
.L_x_9199:
[----:B------:R-:W-:Y:S05]  /*1390*/  BRA.DIV ~URZ, `(.L_x_9176) ;  /* 0x000011f27f007947 */ /* 0x000fea000b800000 */
[----:B------:R2:W3:Y:S04]  /*13a0*/  SHFL.BFLY PT, R18, R13, 0x10, 0x1f ;  /* 0x0e001f000d127f89 */ /* 0x0004e800000e0000 */
[----:B------:R2:W4:Y:S02]  /*13b0*/  SHFL.BFLY PT, R19, R16, 0x10, 0x1f ;  /* 0x0e001f0010137f89 */ /* 0x00052400000e0000 */
.L_x_9200:
        /* <DEDUP_REMOVED lines=12> */
.L_x_9201:
[----:B-1----:R-:W-:-:S13]  /*1480*/  FSETP.GEU.FTZ.AND P1, PT, R12, R17, PT ;  /* 0x000000110c00720b */ /* 0x002fda0003f3e000 */
[----:B------:R-:W-:-:S04]  /*1490*/  @P1 FSETP.NEU.FTZ.AND P3, PT, R12, R17, PT ;  /* 0x000000110c00120b */ /* 0x000fc80003f7d000 */
[----:B---3--:R-:W-:-:S13]  /*14a0*/  @P1 ISETP.LT.AND P0, PT, R16, R19, !P3 ;  /* 0x000000131000120c */ /* 0x008fda0005f01270 */
[----:B0-----:R-:W-:Y:S01]  /*14b0*/  FSEL R12, R17, R12, P0 ;  /* 0x0000000c110c7208 */ /* 0x001fe20000000000 */
[----:B------:R-:W-:Y:S05]  /*14c0*/  BRA.DIV ~URZ, `(.L_x_9178) ;  /* 0x000013327f007947 */ /* 0x000fea000b800000 */
[----:B------:R0:W1:Y:S02]  /*14d0*/  SHFL.BFLY PT, R17, R12, 0x4, 0x1f ;  /* 0x0c801f000c117f89 */ /* 0x00006400000e0000 */
.L_x_9202:
[----:B--2---:R-:W-:Y:S01]  /*14e0*/  FSEL R13, R13, R18, P0 ;  /* 0x000000120d0d7208 */ /* 0x004fe20000000000 */
[----:B------:R-:W-:Y:S05]  /*14f0*/  BRA.DIV ~URZ, `(.L_x_9179) ;  /* 0x000013827f007947 */ /* 0x000fea000b800000 */
[----:B------:R-:W-:Y:S01]  /*1500*/  SEL R19, R16, R19, P0 ;  /* 0x0000001310137207 */ /* 0x000fe20000000000 */
[----:B------:R2:W3:Y:S04]  /*1510*/  SHFL.BFLY PT, R18, R13, 0x4, 0x1f ;  /* 0x0c801f000d127f89 */ /* 0x0004e800000e0000 */
[----:B------:R2:W4:Y:S02]  /*1520*/  SHFL.BFLY PT, R16, R19, 0x4, 0x1f ;  /* 0x0c801f0013107f89 */ /* 0x00052400000e0000 */
.L_x_9203:
        /* <DEDUP_REMOVED lines=12> */
.L_x_9204:
[----:B-1----:R-:W-:-:S13]  /*15f0*/  FSETP.GEU.FTZ.AND P1, PT, R12, R17, PT ;  /* 0x000000110c00720b */ /* 0x002fda0003f3e000 */
[----:B------:R-:W-:-:S04]  /*1600*/  @P1 FSETP.NEU.FTZ.AND P3, PT, R12, R17, PT ;  /* 0x000000110c00120b */ /* 0x000fc80003f7d000 */
[----:B---3--:R-:W-:-:S13]  /*1610*/  @P1 ISETP.LT.AND P0, PT, R16, R19, !P3 ;  /* 0x000000131000120c */ /* 0x008fda0005f01270 */
[----:B0-----:R-:W-:Y:S01]  /*1620*/  FSEL R12, R17, R12, P0 ;  /* 0x0000000c110c7208 */ /* 0x001fe20000000000 */
[----:B------:R-:W-:Y:S05]  /*1630*/  BRA.DIV ~URZ, `(.L_x_9181) ;  /* 0x000014c27f007947 */ /* 0x000fea000b800000 */
[----:B------:R0:W1:Y:S02]  /*1640*/  SHFL.BFLY PT, R17, R12, 0x1, 0x1f ;  /* 0x0c201f000c117f89 */ /* 0x00006400000e0000 */
.L_x_9205:
[----:B--2---:R-:W-:Y:S01]  /*1650*/  FSEL R18, R18, R13, P0 ;  /* 0x0000000d12127208 */ /* 0x004fe20000000000 */
[----:B------:R-:W-:Y:S05]  /*1660*/  BRA.DIV ~URZ, `(.L_x_9182) ;  /* 0x000015127f007947 */ /* 0x000fea000b800000 */
[----:B------:R-:W-:Y:S01]  /*1670*/  SEL R26, R16, R19, P0 ;  /* 0x00000013101a7207 */ /* 0x000fe20000000000 */
[----:B------:R2:W3:Y:S04]  /*1680*/  SHFL.BFLY PT, R13, R18, 0x1, 0x1f ;  /* 0x0c201f00120d7f89 */ /* 0x0004e800000e0000 */
[----:B------:R2:W4:Y:S02]  /*1690*/  SHFL.BFLY PT, R15, R26, 0x1, 0x1f ;  /* 0x0c201f001a0f7f89 */ /* 0x00052400000e0000 */
.L_x_9206:
        /* <DEDUP_REMOVED lines=29> */
.L_x_9184:
[----:B------:R-:W-:Y:S05]  /*1870*/  BSYNC B1 ;  /* 0x0000000000017941 */ /* 0x000fea0003800000 */
.L_x_9183:
        /* <DEDUP_REMOVED lines=20> */
.L_x_9186:
[----:B------:R-:W-:Y:S05]  /*19c0*/  BSYNC B1 ;  /* 0x0000000000017941 */ /* 0x000fea0003800000 */
.L_x_9185:
[----:B0-----:R-:W-:Y:S05]  /*19d0*/  BRA `(.L_x_9187) ;  /* 0xfffff7a000007947 */ /* 0x001fea000383ffff */
.L_x_9171:
[----:B------:R-:W-:Y:S05]  /*19e0*/  BSYNC B0 ;  /* 0x0000000000007941 */ /* 0x000fea0003800000 */
.L_x_9159:
        /* <DEDUP_REMOVED lines=18> */
.L_x_9189:
        /* <DEDUP_REMOVED lines=20> */
.L_x_9188:
        /* <DEDUP_REMOVED lines=11> */
.L_x_9190:
        /* <DEDUP_REMOVED lines=11> */
.L_x_9161:
[----:B------:R-:W-:Y:S01]  /*1db0*/  IMAD.MOV.U32 R26, RZ, RZ, R19 ;  /* 0x000000ffff1a7224 */ /* 0x000fe200078e0013 */
[----:B------:R-:W-:Y:S01]  /*1dc0*/  MOV R14, 0x1e10 ;  /* 0x00001e10000e7802 */ /* 0x000fe20000000f00 */
[----:B------:R-:W-:Y:S02]  /*1dd0*/  IMAD.MOV.U32 R25, RZ, RZ, 0x10 ;  /* 0x00000010ff197424 */ /* 0x000fe400078e00ff */
[----:B------:R-:W-:Y:S02]  /*1de0*/  IMAD.MOV.U32 R24, RZ, RZ, 0x1f ;  /* 0x0000001fff187424 */ /* 0x000fe400078e00ff */
[----:B------:R-:W-:Y:S02]  /*1df0*/  IMAD.MOV.U32 R23, RZ, RZ, -0x1 ;  /* 0xffffffffff177424 */ /* 0x000fe400078e00ff */
[----:B------:R-:W-:Y:S05]  /*1e00*/  CALL.REL.NOINC `($__internal_171_$__cuda_sm70_shflsync_bfly_p) ;  /* 0x00000e6000007944 */ /* 0x000fea0003c00000 */
[----:B-1----:R-:W-:Y:S01]  /*1e10*/  IMAD.MOV.U32 R16, RZ, RZ, R24 ;  /* 0x000000ffff107224 */ /* 0x002fe200078e0018 */
[----:B0-----:R-:W-:Y:S05]  /*1e20*/  BRA `(.L_x_9191) ;  /* 0xffffece000007947 */ /* 0x001fea000383ffff */
.L_x_9162:
[----:B------:R-:W-:Y:S01]  /*1e30*/  IMAD.MOV.U32 R26, RZ, RZ, R17 ;  /* 0x000000ffff1a7224 */ /* 0x000fe200078e0011 */
[----:B------:R-:W-:Y:S01]  /*1e40*/  MOV R14, 0x1e90 ;  /* 0x00001e90000e7802 */ /* 0x000fe20000000f00 */
[----:B------:R-:W-:Y:S02]  /*1e50*/  IMAD.MOV.U32 R25, RZ, RZ, 0x10 ;  /* 0x00000010ff197424 */ /* 0x000fe400078e00ff */
[----:B------:R-:W-:-:S02]  /*1e60*/  IMAD.MOV.U32 R24, RZ, RZ, 0x1f ;  /* 0x0000001fff187424 */ /* 0x000fc400078e00ff */
[----:B------:R-:W-:Y:S02]  /*1e70*/  IMAD.MOV.U32 R23, RZ, RZ, -0x1 ;  /* 0xffffffffff177424 */ /* 0x000fe400078e00ff */
[----:B01----:R-:W-:Y:S05]  /*1e80*/  CALL.REL.NOINC `($__internal_171_$__cuda_sm70_shflsync_bfly_p) ;  /* 0x00000de000007944 */ /* 0x003fea0003c00000 */
[----:B-1----:R-:W-:Y:S01]  /*1e90*/  IMAD.MOV.U32 R18, RZ, RZ, R24 ;  /* 0x000000ffff127224 */ /* 0x002fe200078e0018 */
[----:B------:R-:W-:Y:S01]  /*1ea0*/  MOV R14, 0x1f00 ;  /* 0x00001f00000e7802 */ /* 0x000fe20000000f00 */
[----:B0-----:R-:W-:Y:S02]  /*1eb0*/  IMAD.MOV.U32 R26, RZ, RZ, R13 ;  /* 0x000000ffff1a7224 */ /* 0x001fe400078e000d */
[----:B------:R-:W-:Y:S02]  /*1ec0*/  IMAD.MOV.U32 R25, RZ, RZ, 0x10 ;  /* 0x00000010ff197424 */ /* 0x000fe400078e00ff */
[----:B------:R-:W-:Y:S02]  /*1ed0*/  IMAD.MOV.U32 R24, RZ, RZ, 0x1f ;  /* 0x0000001fff187424 */ /* 0x000fe400078e00ff */
[----:B------:R-:W-:Y:S02]  /*1ee0*/  IMAD.MOV.U32 R23, RZ, RZ, -0x1 ;  /* 0xffffffffff177424 */ /* 0x000fe400078e00ff */
[----:B------:R-:W-:Y:S05]  /*1ef0*/  CALL.REL.NOINC `($__internal_171_$__cuda_sm70_shflsync_bfly_p) ;  /* 0x00000d7000007944 */ /* 0x000fea0003c00000 */
[----:B-1----:R-:W-:Y:S01]  /*1f00*/  IMAD.MOV.U32 R12, RZ, RZ, R24 ;  /* 0x000000ffff0c7224 */ /* 0x002fe200078e0018 */
[----:B0-----:R-:W-:Y:S05]  /*1f10*/  BRA `(.L_x_9192) ;  /* 0xffffec2000007947 */ /* 0x001fea000383ffff */
.L_x_9163:
[----:B------:R-:W-:Y:S01]  /*1f20*/  IMAD.MOV.U32 R26, RZ, RZ, R16 ;  /* 0x000000ffff1a7224 */ /* 0x000fe200078e0010 */
[----:B------:R-:W-:Y:S01]  /*1f30*/  MOV R14, 0x1f80 ;  /* 0x00001f80000e7802 */ /* 0x000fe20000000f00 */
[----:B------:R-:W-:-:S02]  /*1f40*/  IMAD.MOV.U32 R25, RZ, RZ, 0x8 ;  /* 0x00000008ff197424 */ /* 0x000fc400078e00ff */
[----:B------:R-:W-:Y:S02]  /*1f50*/  IMAD.MOV.U32 R24, RZ, RZ, 0x1f ;  /* 0x0000001fff187424 */ /* 0x000fe400078e00ff */
[----:B------:R-:W-:Y:S02]  /*1f60*/  IMAD.MOV.U32 R23, RZ, RZ, -0x1 ;  /* 0xffffffffff177424 */ /* 0x000fe400078e00ff */
[----:B0-23--:R-:W-:Y:S05]  /*1f70*/  CALL.REL.NOINC `($__internal_171_$__cuda_sm70_shflsync_bfly_p) ;  /* 0x00000cf000007944 */ /* 0x00dfea0003c00000 */
[----:B------:R-:W-:Y:S01]  /*1f80*/  FSEL R18, R18, R17, P1 ;  /* 0x0000001112127208 */ /* 0x000fe20000800000 */
[----:B-1----:R-:W-:Y:S01]  /*1f90*/  IMAD.MOV.U32 R17, RZ, RZ, R24 ;  /* 0x000000ffff117224 */ /* 0x002fe200078e0018 */
[----:B------:R-:W-:Y:S01]  /*1fa0*/  MOV R14, 0x2000 ;  /* 0x00002000000e7802 */ /* 0x000fe20000000f00 */
[----:B0-----:R-:W-:Y:S02]  /*1fb0*/  IMAD.MOV.U32 R25, RZ, RZ, 0x8 ;  /* 0x00000008ff197424 */ /* 0x001fe400078e00ff */
[----:B------:R-:W-:Y:S02]  /*1fc0*/  IMAD.MOV.U32 R24, RZ, RZ, 0x1f ;  /* 0x0000001fff187424 */ /* 0x000fe400078e00ff */
[----:B------:R-:W-:Y:S02]  /*1fd0*/  IMAD.MOV.U32 R23, RZ, RZ, -0x1 ;  /* 0xffffffffff177424 */ /* 0x000fe400078e00ff */
[----:B------:R-:W-:-:S02]  /*1fe0*/  IMAD.MOV.U32 R26, RZ, RZ, R18 ;  /* 0x000000ffff1a7224 */ /* 0x000fc400078e0012 */
[----:B------:R-:W-:Y:S05]  /*1ff0*/  CALL.REL.NOINC `($__internal_171_$__cuda_sm70_shflsync_bfly_p) ;  /* 0x00000c7000007944 */ /* 0x000fea0003c00000 */
[----:B------:R-:W-:Y:S01]  /*2000*/  SEL R12, R12, R13, P1 ;  /* 0x0000000d0c0c7207 */ /* 0x000fe20000800000 */
[----:B-1----:R-:W-:Y:S01]  /*2010*/  IMAD.MOV.U32 R19, RZ, RZ, R24 ;  /* 0x000000ffff137224 */ /* 0x002fe200078e0018 */
[----:B------:R-:W-:Y:S01]  /*2020*/  MOV R14, 0x2080 ;  /* 0x00002080000e7802 */ /* 0x000fe20000000f00 */
[----:B0-----:R-:W-:-:S02]  /*2030*/  IMAD.MOV.U32 R25, RZ, RZ, 0x8 ;  /* 0x00000008ff197424 */ /* 0x001fc400078e00ff */
[----:B------:R-:W-:Y:S02]  /*2040*/  IMAD.MOV.U32 R24, RZ, RZ, 0x1f ;  /* 0x0000001fff187424 */ /* 0x000fe400078e00ff */
[----:B------:R-:W-:Y:S02]  /*2050*/  IMAD.MOV.U32 R23, RZ, RZ, -0x1 ;  /* 0xffffffffff177424 */ /* 0x000fe400078e00ff */
[----:B------:R-:W-:Y:S02]  /*2060*/  IMAD.MOV.U32 R26, RZ, RZ, R12 ;  /* 0x000000ffff1a7224 */ /* 0x000fe400078e000c */
[----:B------:R-:W-:Y:S05]  /*2070*/  CALL.REL.NOINC `($__internal_171_$__cuda_sm70_shflsync_bfly_p) ;  /* 0x00000bf000007944 */ /* 0x000fea0003c00000 */
[----:B-1----:R-:W-:Y:S01]  /*2080*/  IMAD.MOV.U32 R13, RZ, RZ, R24 ;  /* 0x000000ffff0d7224 */ /* 0x002fe200078e0018 */
[----:B0-----:R-:W-:Y:S05]  /*2090*/  BRA `(.L_x_9193) ;  /* 0xffffeb6000007947 */ /* 0x001fea000383ffff */
.L_x_9164:
[----:B------:R-:W-:Y:S01]  /*20a0*/  IMAD.MOV.U32 R26, RZ, RZ, R16 ;  /* 0x000000ffff1a7224 */ /* 0x000fe200078e0010 */
[----:B------:R-:W-:Y:S01]  /*20b0*/  MOV R14, 0x2100 ;  /* 0x00002100000e7802 */ /* 0x000fe20000000f00 */
[----:B------:R-:W-:Y:S02]  /*20c0*/  IMAD.MOV.U32 R25, RZ, RZ, 0x4 ;  /* 0x00000004ff197424 */ /* 0x000fe400078e00ff */
[----:B------:R-:W-:Y:S02]  /*20d0*/  IMAD.MOV.U32 R24, RZ, RZ, 0x1f ;  /* 0x0000001fff187424 */ /* 0x000fe400078e00ff */
[----:B------:R-:W-:-:S02]  /*20e0*/  IMAD.MOV.U32 R23, RZ, RZ, -0x1 ;  /* 0xffffffffff177424 */ /* 0x000fc400078e00ff */
[----:B0-----:R-:W-:Y:S05]  /*20f0*/  CALL.REL.NOINC `($__internal_171_$__cuda_sm70_shflsync_bfly_p) ;  /* 0x00000b7000007944 */ /* 0x001fea0003c00000 */
[----:B-1----:R-:W-:Y:S01]  /*2100*/  IMAD.MOV.U32 R17, RZ, RZ, R24 ;  /* 0x000000ffff117224 */ /* 0x002fe200078e0018 */
[----:B0-----:R-:W-:Y:S05]  /*2110*/  BRA `(.L_x_9194) ;  /* 0xffffeb4000007947 */ /* 0x001fea000383ffff */
.L_x_9165:
[----:B------:R-:W-:Y:S01]  /*2120*/  IMAD.MOV.U32 R26, RZ, RZ, R19 ;  /* 0x000000ffff1a7224 */ /* 0x000fe200078e0013 */
[----:B------:R-:W-:Y:S01]  /*2130*/  MOV R14, 0x2180 ;  /* 0x00002180000e7802 */ /* 0x000fe20000000f00 */
[----:B------:R-:W-:-:S02]  /*2140*/  IMAD.MOV.U32 R25, RZ, RZ, 0x4 ;  /* 0x00000004ff197424 */ /* 0x000fc400078e00ff */
[----:B------:R-:W-:Y:S02]  /*2150*/  IMAD.MOV.U32 R24, RZ, RZ, 0x1f ;  /* 0x0000001fff187424 */ /* 0x000fe400078e00ff */
[----:B------:R-:W-:Y:S02]  /*2160*/  IMAD.MOV.U32 R23, RZ, RZ, -0x1 ;  /* 0xffffffffff177424 */ /* 0x000fe400078e00ff */
[----:B-12---:R-:W-:Y:S05]  /*2170*/  CALL.REL.NOINC `($__internal_171_$__cuda_sm70_shflsync_bfly_p) ;  /* 0x00000af000007944 */ /* 0x006fea0003c00000 */
[----:B------:R-:W-:Y:S01]  /*2180*/  SEL R13, R13, R12, P0 ;  /* 0x0000000c0d0d7207 */ /* 0x000fe20000000000 */
[----:B-1----:R-:W-:Y:S01]  /*2190*/  IMAD.MOV.U32 R18, RZ, RZ, R24 ;  /* 0x000000ffff127224 */ /* 0x002fe200078e0018 */
[----:B------:R-:W-:Y:S01]  /*21a0*/  MOV R14, 0x2200 ;  /* 0x00002200000e7802 */ /* 0x000fe20000000f00 */
[----:B0-----:R-:W-:Y:S02]  /*21b0*/  IMAD.MOV.U32 R25, RZ, RZ, 0x4 ;  /* 0x00000004ff197424 */ /* 0x001fe400078e00ff */
[----:B------:R-:W-:Y:S02]  /*21c0*/  IMAD.MOV.U32 R24, RZ, RZ, 0x1f ;  /* 0x0000001fff187424 */ /* 0x000fe400078e00ff */
[----:B------:R-:W-:Y:S02]  /*21d0*/  IMAD.MOV.U32 R23, RZ, RZ, -0x1 ;  /* 0xffffffffff177424 */ /* 0x000fe400078e00ff */
[----:B------:R-:W-:-:S02]  /*21e0*/  IMAD.MOV.U32 R26, RZ, RZ, R13 ;  /* 0x000000ffff1a7224 */ /* 0x000fc400078e000d */
[----:B------:R-:W-:Y:S05]  /*21f0*/  CALL.REL.NOINC `($__internal_171_$__cuda_sm70_shflsync_bfly_p) ;  /* 0x00000a7000007944 */ /* 0x000fea0003c00000 */
[----:B-1----:R-:W-:Y:S01]  /*2200*/  IMAD.MOV.U32 R12, RZ, RZ, R24 ;  /* 0x000000ffff0c7224 */ /* 0x002fe200078e0018 */
[----:B0-----:R-:W-:Y:S05]  /*2210*/  BRA `(.L_x_9195) ;  /* 0xffffea9000007947 */ /* 0x001fea000383ffff */
.L_x_9166:
[----:B------:R-:W-:Y:S01]  /*2220*/  IMAD.MOV.U32 R26, RZ, RZ, R16 ;  /* 0x000000ffff1a7224 */ /* 0x000fe200078e0010 */
[----:B------:R-:W-:Y:S01]  /*2230*/  MOV R14, 0x2280 ;  /* 0x00002280000e7802 */ /* 0x000fe20000000f00 */
[----:B------:R-:W-:-:S02]  /*2240*/  IMAD.MOV.U32 R25, RZ, RZ, 0x2 ;  /* 0x00000002ff197424 */ /* 0x000fc400078e00ff */
[----:B------:R-:W-:Y:S02]  /*2250*/  IMAD.MOV.U32 R24, RZ, RZ, 0x1f ;  /* 0x0000001fff187424 */ /* 0x000fe400078e00ff */
[----:B------:R-:W-:Y:S02]  /*2260*/  IMAD.MOV.U32 R23, RZ, RZ, -0x1 ;  /* 0xffffffffff177424 */ /* 0x000fe400078e00ff */
[----:B0--3--:R-:W-:Y:S05]  /*2270*/  CALL.REL.NOINC `($__internal_171_$__cuda_sm70_shflsync_bfly_p) ;  /* 0x000009f000007944 */ /* 0x009fea0003c00000 */
        /* <DEDUP_REMOVED lines=18> */
.L_x_9167:
[----:B------:R-:W-:Y:S01]  /*23a0*/  IMAD.MOV.U32 R26, RZ, RZ, R16 ;  /* 0x000000ffff1a7224 */ /* 0x000fe200078e0010 */
[----:B------:R-:W-:Y:S01]  /*23b0*/  MOV R14, 0x2400 ;  /* 0x00002400000e7802 */ /* 0x000fe20000000f00 */
[----:B------:R-:W-:Y:S02]  /*23c0*/  IMAD.MOV.U32 R25, RZ, RZ, 0x1 ;  /* 0x00000001ff197424 */ /* 0x000fe400078e00ff */
[----:B------:R-:W-:Y:S02]  /*23d0*/  IMAD.MOV.U32 R24, RZ, RZ, 0x1f ;  /* 0x0000001fff187424 */ /* 0x000fe400078e00ff */
[----:B------:R-:W-:-:S02]  /*23e0*/  IMAD.MOV.U32 R23, RZ, RZ, -0x1 ;  /* 0xffffffffff177424 */ /* 0x000fc400078e00ff */
[----:B--2---:R-:W-:Y:S05]  /*23f0*/  CALL.REL.NOINC `($__internal_171_$__cuda_sm70_shflsync_bfly_p) ;  /* 0x0000087000007944 */ /* 0x004fea0003c00000 */
[----:B-1----:R-:W-:Y:S01]  /*2400*/  IMAD.MOV.U32 R17, RZ, RZ, R24 ;  /* 0x000000ffff117224 */ /* 0x002fe200078e0018 */
[----:B0-----:R-:W-:Y:S05]  /*2410*/  BRA `(.L_x_9197) ;  /* 0xffffe9b000007947 */ /* 0x001fea000383ffff */
.L_x_9168:
[----:B------:R-:W-:Y:S01]  /*2420*/  IMAD.MOV.U32 R26, RZ, RZ, R18 ;  /* 0x000000ffff1a7224 */ /* 0x000fe200078e0012 */
[----:B------:R-:W-:Y:S01]  /*2430*/  MOV R14, 0x2480 ;  /* 0x00002480000e7802 */ /* 0x000fe20000000f00 */
[----:B------:R-:W-:-:S02]  /*2440*/  IMAD.MOV.U32 R25, RZ, RZ, 0x1 ;  /* 0x00000001ff197424 */ /* 0x000fc400078e00ff */
[----:B------:R-:W-:Y:S02]  /*2450*/  IMAD.MOV.U32 R24, RZ, RZ, 0x1f ;  /* 0x0000001fff187424 */ /* 0x000fe400078e00ff */
[----:B------:R-:W-:Y:S02]  /*2460*/  IMAD.MOV.U32 R23, RZ, RZ, -0x1 ;  /* 0xffffffffff177424 */ /* 0x000fe400078e00ff */
[----:B01----:R-:W-:Y:S05]  /*2470*/  CALL.REL.NOINC `($__internal_171_$__cuda_sm70_shflsync_bfly_p) ;  /* 0x000007f000007944 */ /* 0x003fea0003c00000 */
[----:B0-----:R-:W-:Y:S01]  /*2480*/  SEL R26, R13, R12, P0 ;  /* 0x0000000c0d1a7207 */ /* 0x001fe20000000000 */
[----:B-1----:R-:W-:Y:S01]  /*2490*/  IMAD.MOV.U32 R13, RZ, RZ, R24 ;  /* 0x000000ffff0d7224 */ /* 0x002fe200078e0018 */
[----:B------:R-:W-:Y:S01]  /*24a0*/  MOV R14, 0x24f0 ;  /* 0x000024f0000e7802 */ /* 0x000fe20000000f00 */
[----:B------:R-:W-:Y:S02]  /*24b0*/  IMAD.MOV.U32 R25, RZ, RZ, 0x1 ;  /* 0x00000001ff197424 */ /* 0x000fe400078e00ff */
[----:B------:R-:W-:Y:S02]  /*24c0*/  IMAD.MOV.U32 R24, RZ, RZ, 0x1f ;  /* 0x0000001fff187424 */ /* 0x000fe400078e00ff */
[----:B------:R-:W-:Y:S02]  /*24d0*/  IMAD.MOV.U32 R23, RZ, RZ, -0x1 ;  /* 0xffffffffff177424 */ /* 0x000fe400078e00ff */
[----:B------:R-:W-:Y:S05]  /*24e0*/  CALL.REL.NOINC `($__internal_171_$__cuda_sm70_shflsync_bfly_p) ;  /* 0x0000078000007944 */ /* 0x000fea0003c00000 */
[----:B-1----:R-:W-:Y:S01]  /*24f0*/  IMAD.MOV.U32 R15, RZ, RZ, R24 ;  /* 0x000000ffff0f7224 */ /* 0x002fe200078e0018 */
[----:B0-----:R-:W-:Y:S05]  /*2500*/  BRA `(.L_x_9198) ;  /* 0xffffe91000007947 */ /* 0x001fea000383ffff */
.L_x_9175:
[----:B------:R-:W-:Y:S01]  /*2510*/  IMAD.MOV.U32 R26, RZ, RZ, R17 ;  /* 0x000000ffff1a7224 */ /* 0x000fe200078e0011 */
[----:B------:R-:W-:Y:S01]  /*2520*/  MOV R14, 0x2570 ;  /* 0x00002570000e7802 */ /* 0x000fe20000000f00 */
[----:B------:R-:W-:-:S02]  /*2530*/  IMAD.MOV.U32 R25, RZ, RZ, 0x10 ;  /* 0x00000010ff197424 */ /* 0x000fc400078e00ff */
[----:B------:R-:W-:Y:S02]  /*2540*/  IMAD.MOV.U32 R24, RZ, RZ, 0x1f ;  /* 0x0000001fff187424 */ /* 0x000fe400078e00ff */
[----:B------:R-:W-:Y:S02]  /*2550*/  IMAD.MOV.U32 R23, RZ, RZ, -0x1 ;  /* 0xffffffffff177424 */ /* 0x000fe400078e00ff */
[----:B------:R-:W-:Y:S05]  /*2560*/  CALL.REL.NOINC `($__internal_171_$__cuda_sm70_shflsync_bfly_p) ;  /* 0x0000070000007944 */ /* 0x000fea0003c00000 */
[----:B-1----:R-:W-:Y:S01]  /*2570*/  IMAD.MOV.U32 R12, RZ, RZ, R24 ;  /* 0x000000ffff0c7224 */ /* 0x002fe200078e0018 */
[----:B0-----:R-:W-:Y:S05]  /*2580*/  BRA `(.L_x_9199) ;  /* 0xffffee0000007947 */ /* 0x001fea000383ffff */
.L_x_9176:
[----:B------:R-:W-:Y:S01]  /*2590*/  IMAD.MOV.U32 R26, RZ, RZ, R13 ;  /* 0x000000ffff1a7224 */ /* 0x000fe200078e000d */
[----:B------:R-:W-:Y:S01]  /*25a0*/  MOV R14, 0x25f0 ;  /* 0x000025f0000e7802 */ /* 0x000fe20000000f00 */
[----:B------:R-:W-:Y:S02]  /*25b0*/  IMAD.MOV.U32 R25, RZ, RZ, 0x10 ;  /* 0x00000010ff197424 */ /* 0x000fe400078e00ff */
[----:B------:R-:W-:Y:S02]  /*25c0*/  IMAD.MOV.U32 R24, RZ, RZ, 0x1f ;  /* 0x0000001fff187424 */ /* 0x000fe400078e00ff */
[----:B------:R-:W-:Y:S02]  /*25d0*/  IMAD.MOV.U32 R23, RZ, RZ, -0x1 ;  /* 0xffffffffff177424 */ /* 0x000fe400078e00ff */
[----:B01----:R-:W-:Y:S05]  /*25e0*/  CALL.REL.NOINC `($__internal_171_$__cuda_sm70_shflsync_bfly_p) ;  /* 0x0000068000007944 */ /* 0x003fea0003c00000 */
[----:B-1----:R-:W-:Y:S01]  /*25f0*/  IMAD.MOV.U32 R18, RZ, RZ, R24 ;  /* 0x000000ffff127224 */ /* 0x002fe200078e0018 */
[----:B------:R-:W-:Y:S01]  /*2600*/  MOV R14, 0x2660 ;  /* 0x00002660000e7802 */ /* 0x000fe20000000f00 */
[----:B0-----:R-:W-:-:S02]  /*2610*/  IMAD.MOV.U32 R26, RZ, RZ, R16 ;  /* 0x000000ffff1a7224 */ /* 0x001fc400078e0010 */
[----:B------:R-:W-:Y:S02]  /*2620*/  IMAD.MOV.U32 R25, RZ, RZ, 0x10 ;  /* 0x00000010ff197424 */ /* 0x000fe400078e00ff */
[----:B------:R-:W-:Y:S02]  /*2630*/  IMAD.MOV.U32 R24, RZ, RZ, 0x1f ;  /* 0x0000001fff187424 */ /* 0x000fe400078e00ff */
[----:B------:R-:W-:Y:S02]  /*2640*/  IMAD.MOV.U32 R23, RZ, RZ, -0x1 ;  /* 0xffffffffff177424 */ /* 0x000fe400078e00ff */
[----:B------:R-:W-:Y:S05]  /*2650*/  CALL.REL.NOINC `($__internal_171_$__cuda_sm70_shflsync_bfly_p) ;  /* 0x0000061000007944 */ /* 0x000fea0003c00000 */
[----:B-1----:R-:W-:Y:S01]  /*2660*/  IMAD.MOV.U32 R19, RZ, RZ, R24 ;  /* 0x000000ffff137224 */ /* 0x002fe200078e0018 */
[----:B0-----:R-:W-:Y:S05]  /*2670*/  BRA `(.L_x_9200) ;  /* 0xffffed4000007947 */ /* 0x001fea000383ffff */
.L_x_9177:
[----:B------:R-:W-:Y:S01]  /*2680*/  IMAD.MOV.U32 R26, RZ, RZ, R12 ;  /* 0x000000ffff1a7224 */ /* 0x000fe200078e000c */
[----:B------:R-:W-:Y:S01]  /*2690*/  MOV R14, 0x26e0 ;  /* 0x000026e0000e7802 */ /* 0x000fe20000000f00 */
[----:B------:R-:W-:Y:S02]  /*26a0*/  IMAD.MOV.U32 R25, RZ, RZ, 0x8 ;  /* 0x00000008ff197424 */ /* 0x000fe400078e00ff */
[----:B------:R-:W-:Y:S02]  /*26b0*/  IMAD.MOV.U32 R24, RZ, RZ, 0x1f ;  /* 0x0000001fff187424 */ /* 0x000fe400078e00ff */
[----:B------:R-:W-:-:S02]  /*26c0*/  IMAD.MOV.U32 R23, RZ, RZ, -0x1 ;  /* 0xffffffffff177424 */ /* 0x000fc400078e00ff */
[----:B0-23--:R-:W-:Y:S05]  /*26d0*/  CALL.REL.NOINC `($__internal_171_$__cuda_sm70_shflsync_bfly_p) ;  /* 0x0000059000007944 */ /* 0x00dfea0003c00000 */
[----:B------:R-:W-:Y:S01]  /*26e0*/  FSEL R18, R18, R13, P1 ;  /* 0x0000000d12127208 */ /* 0x000fe20000800000 */
[----:B-1----:R-:W-:Y:S01]  /*26f0*/  IMAD.MOV.U32 R17, RZ, RZ, R24 ;  /* 0x000000ffff117224 */ /* 0x002fe200078e0018 */
[----:B------:R-:W-:Y:S01]  /*2700*/  MOV R14, 0x2760 ;  /* 0x00002760000e7802 */ /* 0x000fe20000000f00 */
[----:B0-----:R-:W-:-:S02]  /*2710*/  IMAD.MOV.U32 R25, RZ, RZ, 0x8 ;  /* 0x00000008ff197424 */ /* 0x001fc400078e00ff */
[----:B------:R-:W-:Y:S02]  /*2720*/  IMAD.MOV.U32 R24, RZ, RZ, 0x1f ;  /* 0x0000001fff187424 */ /* 0x000fe400078e00ff */
[----:B------:R-:W-:Y:S02]  /*2730*/  IMAD.MOV.U32 R23, RZ, RZ, -0x1 ;  /* 0xffffffffff177424 */ /* 0x000fe400078e00ff */
[----:B------:R-:W-:Y:S02]  /*2740*/  IMAD.MOV.U32 R26, RZ, RZ, R18 ;  /* 0x000000ffff1a7224 */ /* 0x000fe400078e0012 */
[----:B------:R-:W-:Y:S05]  /*2750*/  CALL.REL.NOINC `($__internal_171_$__cuda_sm70_shflsync_bfly_p) ;  /* 0x0000051000007944 */ /* 0x000fea0003c00000 */
[----:B------:R-:W-:Y:S01]  /*2760*/  SEL R19, R19, R16, P1 ;  /* 0x0000001013137207 */ /* 0x000fe20000800000 */
[----:B-1----:R-:W-:Y:S01]  /*2770*/  IMAD.MOV.U32 R13, RZ, RZ, R24 ;  /* 0x000000ffff0d7224 */ /* 0x002fe200078e0018 */
[----:B------:R-:W-:Y:S01]  /*2780*/  MOV R14, 0x27e0 ;  /* 0x000027e0000e7802 */ /* 0x000fe20000000f00 */
[----:B0-----:R-:W-:Y:S02]  /*2790*/  IMAD.MOV.U32 R25, RZ, RZ, 0x8 ;  /* 0x00000008ff197424 */ /* 0x001fe400078e00ff */
[----:B------:R-:W-:Y:S02]  /*27a0*/  IMAD.MOV.U32 R24, RZ, RZ, 0x1f ;  /* 0x0000001fff187424 */ /* 0x000fe400078e00ff */
[----:B------:R-:W-:-:S02]  /*27b0*/  IMAD.MOV.U32 R23, RZ, RZ, -0x1 ;  /* 0xffffffffff177424 */ /* 0x000fc400078e00ff */
[----:B------:R-:W-:Y:S02]  /*27c0*/  IMAD.MOV.U32 R26, RZ, RZ, R19 ;  /* 0x000000ffff1a7224 */ /* 0x000fe400078e0013 */
[----:B------:R-:W-:Y:S05]  /*27d0*/  CALL.REL.NOINC `($__internal_171_$__cuda_sm70_shflsync_bfly_p) ;  /* 0x0000049000007944 */ /* 0x000fea0003c00000 */
[----:B-1----:R-:W-:Y:S01]  /*27e0*/  IMAD.MOV.U32 R16, RZ, RZ, R24 ;  /* 0x000000ffff107224 */ /* 0x002fe200078e0018 */
[----:B0-----:R-:W-:Y:S05]  /*27f0*/  BRA `(.L_x_9201) ;  /* 0xffffec8000007947 */ /* 0x001fea000383ffff */
.L_x_9178:
[----:B------:R-:W-:Y:S01]  /*2800*/  IMAD.MOV.U32 R26, RZ, RZ, R12 ;  /* 0x000000ffff1a7224 */ /* 0x000fe200078e000c */
[----:B------:R-:W-:Y:S01]  /*2810*/  MOV R14, 0x2860 ;  /* 0x00002860000e7802 */ /* 0x000fe20000000f00 */
[----:B------:R-:W-:Y:S02]  /*2820*/  IMAD.MOV.U32 R25, RZ, RZ, 0x4 ;  /* 0x00000004ff197424 */ /* 0x000fe400078e00ff */
[----:B------:R-:W-:Y:S02]  /*2830*/  IMAD.MOV.U32 R24, RZ, RZ, 0x1f ;  /* 0x0000001fff187424 */ /* 0x000fe400078e00ff */
[----:B------:R-:W-:Y:S02]  /*2840*/  IMAD.MOV.U32 R23, RZ, RZ, -0x1 ;  /* 0xffffffffff177424 */ /* 0x000fe400078e00ff */
[----:B--2---:R-:W-:Y:S05]  /*2850*/  CALL.REL.NOINC `($__internal_171_$__cuda_sm70_shflsync_bfly_p) ;  /* 0x0000041000007944 */ /* 0x004fea0003c00000 */
[----:B-1----:R-:W-:Y:S01]  /*2860*/  IMAD.MOV.U32 R17, RZ, RZ, R24 ;  /* 0x000000ffff117224 */ /* 0x002fe200078e0018 */
[----:B0-----:R-:W-:Y:S05]  /*2870*/  BRA `(.L_x_9202) ;  /* 0xffffec6000007947 */ /* 0x001fea000383ffff */
.L_x_9179:
[----:B------:R-:W-:Y:S01]  /*2880*/  IMAD.MOV.U32 R26, RZ, RZ, R13 ;  /* 0x000000ffff1a7224 */ /* 0x000fe200078e000d */
[----:B------:R-:W-:Y:S01]  /*2890*/  MOV R14, 0x28e0 ;  /* 0x000028e0000e7802 */ /* 0x000fe20000000f00 */
[----:B------:R-:W-:-:S02]  /*28a0*/  IMAD.MOV.U32 R25, RZ, RZ, 0x4 ;  /* 0x00000004ff197424 */ /* 0x000fc400078e00ff */
[----:B------:R-:W-:Y:S02]  /*28b0*/  IMAD.MOV.U32 R24, RZ, RZ, 0x1f ;  /* 0x0000001fff187424 */ /* 0x000fe400078e00ff */
[----:B------:R-:W-:Y:S02]  /*28c0*/  IMAD.MOV.U32 R23, RZ, RZ, -0x1 ;  /* 0xffffffffff177424 */ /* 0x000fe400078e00ff */
[----:B01----:R-:W-:Y:S05]  /*28d0*/  CALL.REL.NOINC `($__internal_171_$__cuda_sm70_shflsync_bfly_p) ;  /* 0x0000039000007944 */ /* 0x003fea0003c00000 */
        /* <DEDUP_REMOVED lines=10> */
.L_x_9180:
[----:B------:R-:W-:Y:S01]  /*2980*/  IMAD.MOV.U32 R26, RZ, RZ, R12 ;  /* 0x000000ffff1a7224 */ /* 0x000fe200078e000c */
[----:B------:R-:W-:Y:S01]  /*2990*/  MOV R14, 0x29e0 ;  /* 0x000029e0000e7802 */ /* 0x000fe20000000f00 */
[----:B------:R-:W-:-:S02]  /*29a0*/  IMAD.MOV.U32 R25, RZ, RZ, 0x2 ;  /* 0x00000002ff197424 */ /* 0x000fc400078e00ff */
[----:B------:R-:W-:Y:S02]  /*29b0*/  IMAD.MOV.U32 R24, RZ, RZ, 0x1f ;  /* 0x0000001fff187424 */ /* 0x000fe400078e00ff */
[----:B------:R-:W-:Y:S02]  /*29c0*/  IMAD.MOV.U32 R23, RZ, RZ, -0x1 ;  /* 0xffffffffff177424 */ /* 0x000fe400078e00ff */
[----:B--23--:R-:W-:Y:S05]  /*29d0*/  CALL.REL.NOINC `($__internal_171_$__cuda_sm70_shflsync_bfly_p) ;  /* 0x0000029000007944 */ /* 0x00cfea0003c00000 */
        /* <DEDUP_REMOVED lines=18> */
.L_x_9181:
        /* <DEDUP_REMOVED lines=8> */
.L_x_9182:
[----:B------:R-:W-:Y:S01]  /*2b80*/  IMAD.MOV.U32 R26, RZ, RZ, R18 ;  /* 0x000000ffff1a7224 */ /* 0x000fe200078e0012 */
[----:B------:R-:W-:Y:S01]  /*2b90*/  MOV R14, 0x2be0 ;  /* 0x00002be0000e7802 */ /* 0x000fe20000000f00 */
[----:B------:R-:W-:-:S02]  /*2ba0*/  IMAD.MOV.U32 R25, RZ, RZ, 0x1 ;  /* 0x00000001ff197424 */ /* 0x000fc400078e00ff */
[----:B------:R-:W-:Y:S02]  /*2bb0*/  IMAD.MOV.U32 R24, RZ, RZ, 0x1f ;  /* 0x0000001fff187424 */ /* 0x000fe400078e00ff */
[----:B------:R-:W-:Y:S02]  /*2bc0*/  IMAD.MOV.U32 R23, RZ, RZ, -0x1 ;  /* 0xffffffffff177424 */ /* 0x000fe400078e00ff */
[----:B01----:R-:W-:Y:S05]  /*2bd0*/  CALL.REL.NOINC `($__internal_171_$__cuda_sm70_shflsync_bfly_p) ;  /* 0x0000009000007944 */ /* 0x003fea0003c00000 */
[----:B-1----:R-:W-:Y:S01]  /*2be0*/  IMAD.MOV.U32 R13, RZ, RZ, R24 ;  /* 0x000000ffff0d7224 */ /* 0x002fe200078e0018 */
[----:B0-----:R-:W-:Y:S01]  /*2bf0*/  SEL R26, R16, R19, P0 ;  /* 0x00000013101a7207 */ /* 0x001fe20000000000 */
[----:B------:R-:W-:Y:S01]  /*2c00*/  IMAD.MOV.U32 R25, RZ, RZ, 0x1 ;  /* 0x00000001ff197424 */ /* 0x000fe200078e00ff */
[----:B------:R-:W-:Y:S01]  /*2c10*/  MOV R14, 0x2c50 ;  /* 0x00002c50000e7802 */ /* 0x000fe20000000f00 */
[----:B------:R-:W-:Y:S02]  /*2c20*/  IMAD.MOV.U32 R24, RZ, RZ, 0x1f ;  /* 0x0000001fff187424 */ /* 0x000fe400078e00ff */
[----:B------:R-:W-:Y:S02]  /*2c30*/  IMAD.MOV.U32 R23, RZ, RZ, -0x1 ;  /* 0xffffffffff177424 */ /* 0x000fe400078e00ff */
[----:B------:R-:W-:Y:S05]  /*2c40*/  CALL.REL.NOINC `($__internal_171_$__cuda_sm70_shflsync_bfly_p) ;  /* 0x0000002000007944 */ /* 0x000fea0003c00000 */
[----:B-1----:R-:W-:Y:S01]  /*2c50*/  IMAD.MOV.U32 R15, RZ, RZ, R24 ;  /* 0x000000ffff0f7224 */ /* 0x002fe200078e0018 */
[----:B0-----:R-:W-:Y:S05]  /*2c60*/  BRA `(.L_x_9206) ;  /* 0xffffea3000007947 */ /* 0x001fea000383ffff */
        .weak           $__internal_171_$__cuda_sm70_shflsync_bfly_p
        .type           $__internal_171_$__cuda_sm70_shflsync_bfly_p,@function
        .size           $__internal_171_$__cuda_sm70_shflsync_bfly_p,(.L_x_11115 - $__internal_171_$__cuda_sm70_shflsync_bfly_p)
$__internal_171_$__cuda_sm70_shflsync_bfly_p:
[----:B------:R-:W-:Y:S01]  /*2c70*/  IMAD.MOV.U32 R15, RZ, RZ, 0x0 ;  /* 0x00000000ff0f7424 */ /* 0x000fe200078e00ff */
[----:B------:R-:W-:Y:S04]  /*2c80*/  WARPSYNC R23 ;  /* 0x0000001700007348 */ /* 0x000fe80003800000 */
[----:B------:R0:W1:Y:S01]  /*2c90*/  SHFL.BFLY PT, R24, R26, R25, R24 ;  /* 0x0c0000191a187389 */ /* 0x00006200000e0018 */
[----:B------:R-:W-:Y:S05]  /*2ca0*/  RET.REL.NODEC R14 `(_ZN4vllm3moe10topkGatingILi8ELi256ELi4ELi16ELi32ElfLNS0_11ScoringFuncE0EEEvPKT5_PKbPfiPT4_PiiiibPKf) ;  /* 0xffffd3500e007950 */ /* 0x000fea0003c3ffff */
.L_x_9207:
        /* <DEDUP_REMOVED lines=13> */
.L_x_11115:


//--------------------- .text._ZN4vllm3moe10topkGatingILi4ELi128ELi4ELi16ELi32ElfLNS0_11ScoringFuncE0EEEvPKT5_PKbPfiPT4_PiiiibPKf --------------------------
	.section	.text._ZN4vllm3moe10topkGatingILi4ELi128ELi4ELi16ELi32ElfLNS0_11ScoringFuncE0EEEvPKT5_PKbPfiPT4_PiiiibPKf,"ax",@progbits
	.sectioninfo	@"SHI_REGISTERS=27"
	.align	128
        .global         _ZN4vllm3moe10topkGatingILi4ELi128ELi4ELi16ELi32ElfLNS0_11ScoringFuncE0EEEvPKT5_PKbPfiPT4_PiiiibPKf
        .type           _ZN4vllm3moe10topkGatingILi4ELi128ELi4ELi16ELi32ElfLNS0_11ScoringFuncE0EEEvPKT5_PKbPfiPT4_PiiiibPKf,@function
        .size           _ZN4vllm3moe10topkGatingILi4ELi128ELi4ELi16ELi32ElfLNS0_11ScoringFuncE0EEEvPKT5_PKbPfiPT4_PiiiibPKf,(.L_x_11116 - _ZN4vllm3moe10topkGatingILi4ELi128ELi4ELi16ELi32ElfLNS0_11ScoringFuncE0EEEvPKT5_PKbPfiPT4_PiiiibPKf)
        .other          _ZN4vllm3moe10topkGatingILi4ELi128ELi4ELi16ELi32ElfLNS0_11ScoringFuncE0EEEvPKT5_PKbPfiPT4_PiiiibPKf,@"STO_CUDA_ENTRY STV_DEFAULT"
_ZN4vllm3moe10topkGatingILi4ELi128ELi4ELi16ELi32ElfLNS0_11ScoringFuncE0EEEvPKT5_PKbPfiPT4_PiiiibPKf:
.text._ZN4vllm3moe10topkGatingILi4ELi128ELi4ELi16ELi32ElfLNS0_11ScoringFuncE0EEEvPKT5_PKbPfiPT4_PiiiibPKf:
        /* <DEDUP_REMOVED lines=24> */
[----:B------:R-:W-:Y:S02]  /*0180*/  @P0 LEA.HI.X.SX32 R19, R13, c[0x0][0x16c], 0x1, P2 ;  /* 0x00005b000d130a11 */ /* 0x000fe400010f0eff */
[----:B--2---:R-:W-:-:S04]  /*0190*/  FMNMX.FTZ R3, R4, R5, !PT ;  /* 0x0000000504037209 */ /* 0x004fc80007810000 */
[----:B------:R-:W-:-:S04]  /*01a0*/  FMNMX.FTZ R0, R6, R3, !PT ;  /* 0x0000000306007209 */ /* 0x000fc80007810000 */
[----:B------:R-:W-:-:S05]  /*01b0*/  FMNMX.FTZ R0, R7, R0, !PT ;  /* 0x0000000007007209 */ /* 0x000fca0007810000 */
[----:B------:R-:W1:Y:S02]  /*01c0*/  SHFL.BFLY PT, R3, R0, 0x10, 0x1f ;  /* 0x0e001f0000037f89 */ /* 0x000e6400000e0000 */
[----:B-1----:R-:W-:Y:S02]  /*01d0*/  FMNMX.FTZ R3, R0, R3, !PT ;  /* 0x0000000300037209 */ /* 0x002fe40007810000 */
[----:B------:R0:W2:Y:S04]  /*01e0*/  @P1 LDG.E R0, [R16.64+0x4] ;  /* 0x0000040610001981 */ /* 0x0000a8000c1e1900 */
[----:B------:R-:W1:Y:S02]  /*01f0*/  SHFL.BFLY PT, R2, R3, 0x8, 0x1f ;  /* 0x0d001f0003027f89 */ /* 0x000e6400000e0000 */
[----:B-1----:R-:W-:-:S02]  /*0200*/  FMNMX.FTZ R8, R3, R2, !PT ;  /* 0x0000000203087209 */ /* 0x002fc40007810000 */
[----:B------:R0:W5:Y:S04]  /*0210*/  @P1 LDG.E R2, [R16.64+0xc] ;  /* 0x00000c0610021981 */ /* 0x000168000c1e1900 */
[----:B------:R-:W1:Y:S04]  /*0220*/  SHFL.BFLY PT, R15, R8, 0x4, 0x1f ;  /* 0x0c801f00080f7f89 */ /* 0x000e6800000e0000 */
[----:B------:R0:W2:Y:S01]  /*0230*/  @P0 LDG.E.U8 R3, [R18.64] ;  /* 0x0000000612030981 */ /* 0x0000a2000c1e1100 */
        /* <DEDUP_REMOVED lines=13> */
[----:B------:R-:W-:-:S03]  /*0310*/  FMUL.FTZ R7, R7, 1.4426950216293334961 ;  /* 0x3fb8aa3b07077820 */ /* 0x000fc60000410000 */
[----:B------:R-:W0:Y:S08]  /*0320*/  MUFU.EX2 R5, R5 ;  /* 0x0000000500057308 */ /* 0x000e300000000800 */
[----:B------:R-:W3:Y:S01]  /*0330*/  MUFU.EX2 R6, R6 ;  /* 0x0000000600067308 */ /* 0x000ee20000000800 */
[----:B-1----:R-:W-:-:S07]  /*0340*/  FADD.FTZ R8, RZ, R4 ;  /* 0x00000004ff087221 */ /* 0x002fce0000010000 */
        /* <DEDUP_REMOVED lines=18> */
[C---:B------:R-:W-:Y:S01]  /*0470*/  FSETP.GEU.FTZ.AND P2, PT, |R4|.reuse, +INF , PT ;  /* 0x7f8000000400780b */ /* 0x040fe20003f5e200 */
[----:B------:R-:W-:Y:S01]  /*0480*/  FMUL.FTZ R7, R7, R19 ;  /* 0x0000001307077220 */ /* 0x000fe20000410000 */
[----:B------:R-:W-:Y:S02]  /*0490*/  FSETP.GEU.FTZ.AND P3, PT, |R5|, +INF , PT ;  /* 0x7f8000000500780b */ /* 0x000fe40003f7e200 */
[----:B------:R-:W-:-:S02]  /*04a0*/  FSEL R4, R4, RZ, !P2 ;  /* 0x000000ff04047208 */ /* 0x000fc40005000000 */
[----:B------:R-:W-:Y:S02]  /*04b0*/  FSETP.GEU.FTZ.AND P4, PT, |R6|, +INF , PT ;  /* 0x7f8000000600780b */ /* 0x000fe40003f9e200 */
[----:B------:R-:W-:Y:S02]  /*04c0*/  FSEL R5, R5, RZ, !P3 ;  /* 0x000000ff05057208 */ /* 0x000fe40005800000 */
[----:B------:R-:W-:Y:S01]  /*04d0*/  FSETP.GEU.FTZ.AND P5, PT, |R7|, +INF , PT ;  /* 0x7f8000000700780b */ /* 0x000fe20003fbe200 */
[----:B------:R-:W-:Y:S01]  /*04e0*/  @P1 FADD.FTZ R8, R4, R9 ;  /* 0x0000000904081221 */ /* 0x000fe20000010000 */
[----:B------:R-:W-:Y:S01]  /*04f0*/  FSEL R6, R6, RZ, !P4 ;  /* 0x000000ff06067208 */ /* 0x000fe20006000000 */
[----:B--2---:R-:W-:Y:S01]  /*0500*/  @P1 FADD.FTZ R9, R5, R0 ;  /* 0x0000000005091221 */ /* 0x004fe20000010000 */
[----:B------:R-:W-:Y:S01]  /*0510*/  FSEL R7, R7, RZ, !P5 ;  /* 0x000000ff07077208 */ /* 0x000fe20006800000 */
[----:B------:R-:W-:Y:S02]  /*0520*/  IMAD.MOV.U32 R0, RZ, RZ, 0x1 ;  /* 0x00000001ff007424 */ /* 0x000fe400078e00ff */
[----:B----4-:R-:W-:-:S02]  /*0530*/  @P1 FADD.FTZ R10, R6, R11 ;  /* 0x0000000b060a1221 */ /* 0x010fc40000010000 */
[----:B-----5:R-:W-:Y:S01]  /*0540*/  @P1 FADD.FTZ R11, R7, R2 ;  /* 0x00000002070b1221 */ /* 0x020fe20000010000 */
[----:B------:R-:W-:Y:S01]  /*0550*/  ISETP.LE.AND P2, PT, R0, c[0x0][0x190], PT ;  /* 0x0000640000007a0c */ /* 0x000fe20003f43270 */
[----:B------:R-:W-:-:S03]  /*0560*/  IMAD.MOV.U32 R2, RZ, RZ, 0x1 ;  /* 0x00000001ff027424 */ /* 0x000fc600078e00ff */
[----:B------:R0:W-:Y:S04]  /*0570*/  @P1 STL.128 [R1], R8 ;  /* 0x0000000801001387 */ /* 0x0001e80000100c00 */
[----:B------:R0:W-:Y:S01]  /*0580*/  @!P1 STL.128 [R1], R4 ;  /* 0x0000000401009387 */ /* 0x0001e20000100c00 */
[----:B------:R-:W-:Y:S02]  /*0590*/  @P0 ISETP.NE.AND P1, PT, R3, RZ, PT ;  /* 0x000000ff0300020c */ /* 0x000fe40003f25270 */
[----:B------:R-:W-:Y:S02]  /*05a0*/  PRMT R0, R2, 0x7610, R0 ;  /* 0x0000761002007816 */ /* 0x000fe40000000000 */
        /* <DEDUP_REMOVED lines=10> */
.L_x_9223:
        /* <DEDUP_REMOVED lines=16> */
.L_x_9240:
[----:B------:R-:W-:Y:S05]  /*0750*/  BRA.DIV ~URZ, `(.L_x_9211) ;  /* 0x000012027f007947 */ /* 0x000fea000b800000 */
[----:B------:R2:W3:Y:S04]  /*0760*/  SHFL.BFLY PT, R24, R15, 0x10, 0x1f ;  /* 0x0e001f000f187f89 */ /* 0x0004e800000e0000 */
[----:B------:R2:W4:Y:S02]  /*0770*/  SHFL.BFLY PT, R19, R20, 0x10, 0x1f ;  /* 0x0e001f0014137f89 */ /* 0x00052400000e0000 */
.L_x_9241:
        /* <DEDUP_REMOVED lines=12> */
.L_x_9242:
[----:B-1----:R-:W-:-:S13]  /*0840*/  FSETP.GEU.FTZ.AND P1, PT, R17, R22, PT ;  /* 0x000000161100720b */ /* 0x002fda0003f3e000 */
[----:B------:R-:W-:-:S04]  /*0850*/  @P1 FSETP.NEU.FTZ.AND P3, PT, R17, R22, PT ;  /* 0x000000161100120b */ /* 0x000fc80003f7d000 */
[----:B---3--:R-:W-:-:S13]  /*0860*/  @P1 ISETP.LT.AND P0, PT, R19, R20, !P3 ;  /* 0x000000141300120c */ /* 0x008fda0005f01270 */
[----:B0-----:R-:W-:Y:S01]  /*0870*/  FSEL R17, R22, R17, P0 ;  /* 0x0000001116117208 */ /* 0x001fe20000000000 */
[----:B------:R-:W-:Y:S05]  /*0880*/  BRA.DIV ~URZ, `(.L_x_9213) ;  /* 0x000013427f007947 */ /* 0x000fea000b800000 */
[----:B------:R0:W1:Y:S02]  /*0890*/  SHFL.BFLY PT, R22, R17, 0x4, 0x1f ;  /* 0x0c801f0011167f89 */ /* 0x00006400000e0000 */
.L_x_9243:
[----:B--2---:R-:W-:Y:S01]  /*08a0*/  FSEL R15, R24, R15, P0 ;  /* 0x0000000f180f7208 */ /* 0x004fe20000000000 */
[----:B------:R-:W-:Y:S05]  /*08b0*/  BRA.DIV ~URZ, `(.L_x_9214) ;  /* 0x000013927f007947 */ /* 0x000fea000b800000 */
[----:B------:R-:W-:Y:S01]  /*08c0*/  SEL R20, R19, R20, P0 ;  /* 0x0000001413147207 */ /* 0x000fe20000000000 */
[----:B------:R2:W3:Y:S04]  /*08d0*/  SHFL.BFLY PT, R24, R15, 0x4, 0x1f ;  /* 0x0c801f000f187f89 */ /* 0x0004e800000e0000 */
[----:B------:R2:W4:Y:S02]  /*08e0*/  SHFL.BFLY PT, R19, R20, 0x4, 0x1f ;  /* 0x0c801f0014137f89 */ /* 0x00052400000e0000 */
.L_x_9244:
        /* <DEDUP_REMOVED lines=12> */
.L_x_9245:
[----:B-1----:R-:W-:-:S13]  /*09b0*/  FSETP.GEU.FTZ.AND P1, PT, R17, R22, PT ;  /* 0x000000161100720b */ /* 0x002fda0003f3e000 */
[----:B------:R-:W-:-:S04]  /*09c0*/  @P1 FSETP.NEU.FTZ.AND P3, PT, R17, R22, PT ;  /* 0x000000161100120b */ /* 0x000fc80003f7d000 */
[----:B---3--:R-:W-:-:S13]  /*09d0*/  @P1 ISETP.LT.AND P0, PT, R19, R20, !P3 ;  /* 0x000000141300120c */ /* 0x008fda0005f01270 */
[----:B------:R-:W-:Y:S01]  /*09e0*/  FSEL R22, R22, R17, P0 ;  /* 0x0000001116167208 */ /* 0x000fe20000000000 */
[----:B------:R-:W-:Y:S05]  /*09f0*/  BRA.DIV ~URZ, `(.L_x_9216) ;  /* 0x000014d27f007947 */ /* 0x000fea000b800000 */
[----:B0-----:R0:W1:Y:S02]  /*0a00*/  SHFL.BFLY PT, R17, R22, 0x1, 0x1f ;  /* 0x0c201f0016117f89 */ /* 0x00106400000e0000 */
.L_x_9246:
[----:B--2---:R-:W-:Y:S01]  /*0a10*/  FSEL R15, R24, R15, P0 ;  /* 0x0000000f180f7208 */ /* 0x004fe20000000000 */
[----:B------:R-:W-:Y:S05]  /*0a20*/  BRA.DIV ~URZ, `(.L_x_9217) ;  /* 0x000015227f007947 */ /* 0x000fea000b800000 */
[----:B------:R-:W-:Y:S01]  /*0a30*/  SEL R18, R19, R20, P0 ;  /* 0x0000001413127207 */ /* 0x000fe20000000000 */
[----:B------:R2:W3:Y:S04]  /*0a40*/  SHFL.BFLY PT, R24, R15, 0x1, 0x1f ;  /* 0x0c201f000f187f89 */ /* 0x0004e800000e0000 */
[----:B------:R2:W4:Y:S02]  /*0a50*/  SHFL.BFLY PT, R9, R18, 0x1, 0x1f ;  /* 0x0c201f0012097f89 */ /* 0x00052400000e0000 */
.L_x_9247:
        /* <DEDUP_REMOVED lines=30> */
.L_x_9219:
[----:B------:R-:W-:Y:S05]  /*0c40*/  BSYNC B1 ;  /* 0x0000000000017941 */ /* 0x000fea0003800000 */
.L_x_9218:
[----:B------:R-:W-:Y:S05]  /*0c50*/  @P3 BRA `(.L_x_9220) ;  /* 0x000008b000003947 */ /* 0x000fea0003800000 */
[----:B-1----:R-:W-:Y:S01]  /*0c60*/  SHF.R.S32.HI R10, RZ, 0x1f, R15 ;  /* 0x0000001fff0a7819 */ /* 0x002fe2000001140f */
        /* <DEDUP_REMOVED lines=18> */
.L_x_9222:
[----:B------:R-:W-:Y:S05]  /*0d90*/  BSYNC B1 ;  /* 0x0000000000017941 */ /* 0x000fea0003800000 */
.L_x_9221:
[----:B01----:R-:W-:Y:S05]  /*0da0*/  BRA `(.L_x_9223) ;  /* 0xfffff8a000007947 */ /* 0x003fea000383ffff */
.L_x_9209:
[----:B------:R-:W-:Y:S02]  /*0db0*/  IMAD.MOV.U32 R16, RZ, RZ, RZ ;  /* 0x000000ffff107224 */ /* 0x000fe400078e00ff */
.L_x_9236:
        /* <DEDUP_REMOVED lines=16> */
.L_x_9248:
[----:B------:R-:W-:Y:S05]  /*0ec0*/  BRA.DIV ~URZ, `(.L_x_9225) ;  /* 0x000011f27f007947 */ /* 0x000fea000b800000 */
[----:B------:R2:W3:Y:S04]  /*0ed0*/  SHFL.BFLY PT, R24, R15, 0x10, 0x1f ;  /* 0x0e001f000f187f89 */ /* 0x0004e800000e0000 */
[----:B------:R2:W4:Y:S02]  /*0ee0*/  SHFL.BFLY PT, R19, R20, 0x10, 0x1f ;  /* 0x0e001f0014137f89 */ /* 0x00052400000e0000 */
.L_x_9249:
        /* <DEDUP_REMOVED lines=12> */
.L_x_9250:
[----:B-1----:R-:W-:-:S13]  /*0fb0*/  FSETP.GEU.FTZ.AND P1, PT, R17, R22, PT ;  /* 0x000000161100720b */ /* 0x002fda0003f3e000 */
[----:B------:R-:W-:-:S04]  /*0fc0*/  @P1 FSETP.NEU.FTZ.AND P3, PT, R17, R22, PT ;  /* 0x000000161100120b */ /* 0x000fc80003f7d000 */
[----:B---3--:R-:W-:-:S13]  /*0fd0*/  @P1 ISETP.LT.AND P0, PT, R19, R20, !P3 ;  /* 0x000000141300120c */ /* 0x008fda0005f01270 */
[----:B0-----:R-:W-:Y:S01]  /*0fe0*/  FSEL R17, R22, R17, P0 ;  /* 0x0000001116117208 */ /* 0x001fe20000000000 */
[----:B------:R-:W-:Y:S05]  /*0ff0*/  BRA.DIV ~URZ, `(.L_x_9227) ;  /* 0x000013327f007947 */ /* 0x000fea000b800000 */
[----:B------:R0:W1:Y:S02]  /*1000*/  SHFL.BFLY PT, R22, R17, 0x4, 0x1f ;  /* 0x0c801f0011167f89 */ /* 0x00006400000e0000 */
.L_x_9251:
[----:B--2---:R-:W-:Y:S01]  /*1010*/  FSEL R15, R24, R15, P0 ;  /* 0x0000000f180f7208 */ /* 0x004fe20000000000 */
[----:B------:R-:W-:Y:S05]  /*1020*/  BRA.DIV ~URZ, `(.L_x_9228) ;  /* 0x000013827f007947 */ /* 0x000fea000b800000 */
[----:B------:R-:W-:Y:S01]  /*1030*/  SEL R20, R19, R20, P0 ;  /* 0x0000001413147207 */ /* 0x000fe20000000000 */
[----:B------:R2:W3:Y:S04]  /*1040*/  SHFL.BFLY PT, R24, R15, 0x4, 0x1f ;  /* 0x0c801f000f187f89 */ /* 0x0004e800000e0000 */
[----:B------:R2:W4:Y:S02]  /*1050*/  SHFL.BFLY PT, R19, R20, 0x4, 0x1f ;  /* 0x0c801f0014137f89 */ /* 0x00052400000e0000 */
.L_x_9252:
        /* <DEDUP_REMOVED lines=12> */
.L_x_9253:
[----:B-1----:R-:W-:-:S13]  /*1120*/  FSETP.GEU.FTZ.AND P1, PT, R17, R22, PT ;  /* 0x000000161100720b */ /* 0x002fda0003f3e000 */
[----:B------:R-:W-:-:S04]  /*1130*/  @P1 FSETP.NEU.FTZ.AND P3, PT, R17, R22, PT ;  /* 0x000000161100120b */ /* 0x000fc80003f7d000 */
[----:B---3--:R-:W-:-:S13]  /*1140*/  @P1 ISETP.LT.AND P0, PT, R19, R20, !P3 ;  /* 0x000000141300120c */ /* 0x008fda0005f01270 */
[----:B------:R-:W-:Y:S01]  /*1150*/  FSEL R22, R22, R17, P0 ;  /* 0x0000001116167208 */ /* 0x000fe20000000000 */
[----:B------:R-:W-:Y:S05]  /*1160*/  BRA.DIV ~URZ, `(.L_x_9230) ;  /* 0x000014c27f007947 */ /* 0x000fea000b800000 */
[----:B0-----:R0:W1:Y:S02]  /*1170*/  SHFL.BFLY PT, R17, R22, 0x1, 0x1f ;  /* 0x0c201f0016117f89 */ /* 0x00106400000e0000 */
.L_x_9254:
[----:B--2---:R-:W-:Y:S01]  /*1180*/  FSEL R15, R24, R15, P0 ;  /* 0x0000000f180f7208 */ /* 0x004fe20000000000 */
[----:B------:R-:W-:Y:S05]  /*1190*/  BRA.DIV ~URZ, `(.L_x_9231) ;  /* 0x000015127f007947 */ /* 0x000fea000b800000 */
[----:B------:R-:W-:Y:S01]  /*11a0*/  SEL R18, R19, R20, P0 ;  /* 0x0000001413127207 */ /* 0x000fe20000000000 */
[----:B------:R2:W3:Y:S04]  /*11b0*/  SHFL.BFLY PT, R24, R15, 0x1, 0x1f ;  /* 0x0c201f000f187f89 */ /* 0x0004e800000e0000 */
[----:B------:R2:W4:Y:S02]  /*11c0*/  SHFL.BFLY PT, R9, R18, 0x1, 0x1f ;  /* 0x0c201f0012097f89 */ /* 0x00052400000e0000 */
.L_x_9255:
        /* <DEDUP_REMOVED lines=29> */
.L_x_9233:
[----:B------:R-:W-:Y:S05]  /*13a0*/  BSYNC B1 ;  /* 0x0000000000017941 */ /* 0x000fea0003800000 */
.L_x_9232:
        /* <DEDUP_REMOVED lines=20> */
.L_x_9235:
[----:B------:R-:W-:Y:S05]  /*14f0*/  BSYNC B1 ;  /* 0x0000000000017941 */ /* 0x000fea0003800000 */
.L_x_9234:
[----:B01----:R-:W-:Y:S05]  /*1500*/  BRA `(.L_x_9236) ;  /* 0xfffff8b000007947 */ /* 0x003fea000383ffff */
.L_x_9220:
[----:B------:R-:W-:Y:S05]  /*1510*/  BSYNC B0 ;  /* 0x0000000000007941 */ /* 0x000fea0003800000 */
.L_x_9208:
        /* <DEDUP_REMOVED lines=12> */
[----:B-1----:R-:W-:-:S09]  /*15e0*/  FSEL R16, R2, 1, P0 ;  /* 0x3f80000002107808 */ /* 0x002fd20000000000 */
[----:B------:R-:W-:Y:S05]  /*15f0*/  @!P1 BRA `(.L_x_9237) ;  /* 0x0000018000009947 */ /* 0x000fea0003800000 */
[----:B------:R0:W1:Y:S01]  /*1600*/  MUFU.RCP R17, R16 ;  /* 0x0000001000117308 */ /* 0x0000620000001000 */
[----:B------:R-:W-:Y:S01]  /*1610*/  BSSY B0, `(.L_x_9237) ;  /* 0x0000016000007945 */ /* 0x000fe20003800000 */
[----:B------:R-:W-:Y:S01]  /*1620*/  IADD3 R5, -R0, c[0x0][0x190], RZ ;  /* 0x0000640000057a10 */ /* 0x000fe20007ffe1ff */
[----:B------:R-:W-:-:S05]  /*1630*/  IMAD.MOV.U32 R4, RZ, RZ, RZ ;  /* 0x000000ffff047224 */ /* 0x000fca00078e00ff */
.L_x_9238:
        /* <DEDUP_REMOVED lines=20> */
.L_x_9237:
        /* <DEDUP_REMOVED lines=11> */
.L_x_9239:
        /* <DEDUP_REMOVED lines=8> */
[----:B------:R-:W-:-:S06]  /*18b0*/  IADD3.X R7, RZ, R3, RZ, P1, !PT ;  /* 0x00000003ff077210 */ /* 0x000fcc0000ffe4ff */
[----:B------:R-:W-:Y:S05]  /*18c0*/  @P0 BRA `(.L_x_9239) ;  /* 0xffffff6000000947 */ /* 0x000fea000383ffff */
[----:B------:R-:W-:Y:S05]  /*18d0*/  EXIT ;  /* 0x000000000000794d */ /* 0x000fea0003800000 */
.L_x_9210:
[----:B------:R-:W-:Y:S01]  /*18e0*/  IMAD.MOV.U32 R18, RZ, RZ, R17 ;  /* 0x000000ffff127224 */ /* 0x000fe200078e0011 */
[----:B------:R-:W-:Y:S01]  /*18f0*/  MOV R8, 0x1940 ;  /* 0x0000194000087802 */ /* 0x000fe20000000f00 */
[----:B------:R-:W-:Y:S02]  /*1900*/  IMAD.MOV.U32 R11, RZ, RZ, 0x10 ;  /* 0x00000010ff0b7424 */ /* 0x000fe400078e00ff */
[----:B------:R-:W-:Y:S02]  /*1910*/  IMAD.MOV.U32 R10, RZ, RZ, 0x1f ;  /* 0x0000001fff0a7424 */ /* 0x000fe400078e00ff */
[----:B------:R-:W-:Y:S02]  /*1920*/  IMAD.MOV.U32 R3, RZ, RZ, -0x1 ;  /* 0xffffffffff037424 */ /* 0x000fe400078e00ff */
[----:B------:R-:W-:Y:S05]  /*1930*/  CALL.REL.NOINC `($__internal_172_$__cuda_sm70_shflsync_bfly_p) ;  /* 0x00000e6000007944 */ /* 0x000fea0003c00000 */
[----:B-1----:R-:W-:Y:S01]  /*1940*/  IMAD.MOV.U32 R22, RZ, RZ, R3 ;  /* 0x000000ffff167224 */ /* 0x002fe200078e0003 */
[----:B0-----:R-:W-:Y:S05]  /*1950*/  BRA `(.L_x_9240) ;  /* 0xffffedf000007947 */ /* 0x001fea000383ffff */
.L_x_9211:
[----:B------:R-:W-:Y:S01]  /*1960*/  IMAD.MOV.U32 R18, RZ, RZ, R15 ;  /* 0x000000ffff127224 */ /* 0x000fe200078e000f */
[----:B------:R-:W-:Y:S01]  /*1970*/  MOV R8, 0x19c0 ;  /* 0x000019c000087802 */ /* 0x000fe20000000f00 */
[----:B------:R-:W-:Y:S02]  /*1980*/  IMAD.MOV.U32 R11, RZ, RZ, 0x10 ;  /* 0x00000010ff0b7424 */ /* 0x000fe400078e00ff */
[----:B------:R-:W-:-:S02]  /*1990*/  IMAD.MOV.U32 R10, RZ, RZ, 0x1f ;  /* 0x0000001fff0a7424 */ /* 0x000fc400078e00ff */
[----:B------:R-:W-:Y:S02]  /*19a0*/  IMAD.MOV.U32 R3, RZ, RZ, -0x1 ;  /* 0xffffffffff037424 */ /* 0x000fe400078e00ff */
[----:B01----:R-:W-:Y:S05]  /*19b0*/  CALL.REL.NOINC `($__internal_172_$__cuda_sm70_shflsync_bfly_p) ;  /* 0x00000de000007944 */ /* 0x003fea0003c00000 */
[----:B-1----:R-:W-:Y:S01]  /*19c0*/  IMAD.MOV.U32 R24, RZ, RZ, R3 ;  /* 0x000000ffff187224 */ /* 0x002fe200078e0003 */
[----:B------:R-:W-:Y:S01]  /*19d0*/  MOV R8, 0x1a30 ;  /* 0x00001a3000087802 */ /* 0x000fe20000000f00 */
[----:B0-----:R-:W-:Y:S02]  /*19e0*/  IMAD.MOV.U32 R18, RZ, RZ, R20 ;  /* 0x000000ffff127224 */ /* 0x001fe400078e0014 */
[----:B------:R-:W-:Y:S02]  /*19f0*/  IMAD.MOV.U32 R11, RZ, RZ, 0x10 ;  /* 0x00000010ff0b7424 */ /* 0x000fe400078e00ff */
[----:B------:R-:W-:Y:S02]  /*1a00*/  IMAD.MOV.U32 R10, RZ, RZ, 0x1f ;  /* 0x0000001fff0a7424 */ /* 0x000fe400078e00ff */
[----:B------:R-:W-:Y:S02]  /*1a10*/  IMAD.MOV.U32 R3, RZ, RZ, -0x1 ;  /* 0xffffffffff037424 */ /* 0x000fe400078e00ff */
[----:B------:R-:W-:Y:S05]  /*1a20*/  CALL.REL.NOINC `($__internal_172_$__cuda_sm70_shflsync_bfly_p) ;  /* 0x00000d7000007944 */ /* 0x000fea0003c00000 */
[----:B-1----:R-:W-:Y:S01]  /*1a30*/  IMAD.MOV.U32 R19, RZ, RZ, R3 ;  /* 0x000000ffff137224 */ /* 0x002fe200078e0003 */
[----:B0-----:R-:W-:Y:S05]  /*1a40*/  BRA `(.L_x_9241) ;  /* 0xffffed3000007947 */ /* 0x001fea000383ffff */
.L_x_9212:
[----:B------:R-:W-:Y:S01]  /*1a50*/  IMAD.MOV.U32 R18, RZ, RZ, R17 ;  /* 0x000000ffff127224 */ /* 0x000fe200078e0011 */
[----:B------:R-:W-:Y:S01]  /*1a60*/  MOV R8, 0x1ab0 ;  /* 0x00001ab000087802 */ /* 0x000fe20000000f00 */
[----:B------:R-:W-:-:S02]  /*1a70*/  IMAD.MOV.U32 R11, RZ, RZ, 0x8 ;  /* 0x00000008ff0b7424 */ /* 0x000fc400078e00ff */
[----:B------:R-:W-:Y:S02]  /*1a80*/  IMAD.MOV.U32 R10, RZ, RZ, 0x1f ;  /* 0x0000001fff0a7424 */ /* 0x000fe400078e00ff */
[----:B------:R-:W-:Y:S02]  /*1a90*/  IMAD.MOV.U32 R3, RZ, RZ, -0x1 ;  /* 0xffffffffff037424 */ /* 0x000fe400078e00ff */
[----:B--23--:R-:W-:Y:S05]  /*1aa0*/  CALL.REL.NOINC `($__internal_172_$__cuda_sm70_shflsync_bfly_p) ;  /* 0x00000cf000007944 */ /* 0x00cfea0003c00000 */
[----:B------:R-:W-:Y:S01]  /*1ab0*/  FSEL R15, R24, R15, P1 ;  /* 0x0000000f180f7208 */ /* 0x000fe20000800000 */
[----:B-1----:R-:W-:Y:S01]  /*1ac0*/  IMAD.MOV.U32 R22, RZ, RZ, R3 ;  /* 0x000000ffff167224 */ /* 0x002fe200078e0003 */
[----:B------:R-:W-:Y:S01]  /*1ad0*/  MOV R8, 0x1b30 ;  /* 0x00001b3000087802 */ /* 0x000fe20000000f00 */
[----:B0-----:R-:W-:Y:S02]  /*1ae0*/  IMAD.MOV.U32 R11, RZ, RZ, 0x8 ;  /* 0x00000008ff0b7424 */ /* 0x001fe400078e00ff */
[----:B------:R-:W-:Y:S02]  /*1af0*/  IMAD.MOV.U32 R10, RZ, RZ, 0x1f ;  /* 0x0000001fff0a7424 */ /* 0x000fe400078e00ff */
[----:B------:R-:W-:Y:S02]  /*1b00*/  IMAD.MOV.U32 R3, RZ, RZ, -0x1 ;  /* 0xffffffffff037424 */ /* 0x000fe400078e00ff */
[----:B------:R-:W-:-:S02]  /*1b10*/  IMAD.MOV.U32 R18, RZ, RZ, R15 ;  /* 0x000000ffff127224 */ /* 0x000fc400078e000f */
[----:B------:R-:W-:Y:S05]  /*1b20*/  CALL.REL.NOINC `($__internal_172_$__cuda_sm70_shflsync_bfly_p) ;  /* 0x00000c7000007944 */ /* 0x000fea0003c00000 */
[----:B------:R-:W-:Y:S01]  /*1b30*/  SEL R20, R19, R20, P1 ;  /* 0x0000001413147207 */ /* 0x000fe20000800000 */
[----:B-1----:R-:W-:Y:S01]  /*1b40*/  IMAD.MOV.U32 R24, RZ, RZ, R3 ;  /* 0x000000ffff187224 */ /* 0x002fe200078e0003 */
[----:B------:R-:W-:Y:S01]  /*1b50*/  MOV R8, 0x1bb0 ;  /* 0x00001bb000087802 */ /* 0x000fe20000000f00 */
[----:B0-----:R-:W-:-:S02]  /*1b60*/  IMAD.MOV.U32 R11, RZ, RZ, 0x8 ;  /* 0x00000008ff0b7424 */ /* 0x001fc400078e00ff */
[----:B------:R-:W-:Y:S02]  /*1b70*/  IMAD.MOV.U32 R10, RZ, RZ, 0x1f ;  /* 0x0000001fff0a7424 */ /* 0x000fe400078e00ff */
[----:B------:R-:W-:Y:S02]  /*1b80*/  IMAD.MOV.U32 R3, RZ, RZ, -0x1 ;  /* 0xffffffffff037424 */ /* 0x000fe400078e00ff */
[----:B------:R-:W-:Y:S02]  /*1b90*/  IMAD.MOV.U32 R18, RZ, RZ, R20 ;  /* 0x000000ffff127224 */ /* 0x000fe400078e0014 */
[----:B------:R-:W-:Y:S05]  /*1ba0*/  CALL.REL.NOINC `($__internal_172_$__cuda_sm70_shflsync_bfly_p) ;  /* 0x00000bf000007944 */ /* 0x000fea0003c00000 */
[----:B-1----:R-:W-:Y:S01]  /*1bb0*/  IMAD.MOV.U32 R19, RZ, RZ, R3 ;  /* 0x000000ffff137224 */ /* 0x002fe200078e0003 */
[----:B0-----:R-:W-:Y:S05]  /*1bc0*/  BRA `(.L_x_9242) ;  /* 0xffffec7000007947 */ /* 0x001fea000383ffff */
.L_x_9213:
[----:B------:R-:W-:Y:S01]  /*1bd0*/  MOV R18, R17 ;  /* 0x0000001100127202 */ /* 0x000fe20000000f00 */
[----:B------:R-:W-:Y:S01]  /*1be0*/  IMAD.MOV.U32 R11, RZ, RZ, 0x4 ;  /* 0x00000004ff0b7424 */ /* 0x000fe200078e00ff */
[----:B------:R-:W-:Y:S01]  /*1bf0*/  MOV R8, 0x1c30 ;  /* 0x00001c3000087802 */ /* 0x000fe20000000f00 */
[----:B------:R-:W-:Y:S02]  /*1c00*/  IMAD.MOV.U32 R10, RZ, RZ, 0x1f ;  /* 0x0000001fff0a7424 */ /* 0x000fe400078e00ff */
[----:B------:R-:W-:-:S02]  /*1c10*/  IMAD.MOV.U32 R3, RZ, RZ, -0x1 ;  /* 0xffffffffff037424 */ /* 0x000fc400078e00ff */
[----:B--2---:R-:W-:Y:S05]  /*1c20*/  CALL.REL.NOINC `($__internal_172_$__cuda_sm70_shflsync_bfly_p) ;  /* 0x00000b7000007944 */ /* 0x004fea0003c00000 */
[----:B-1----:R-:W-:Y:S01]  /*1c30*/  IMAD.MOV.U32 R22, RZ, RZ, R3 ;  /* 0x000000ffff167224 */ /* 0x002fe200078e0003 */
[----:B0-----:R-:W-:Y:S05]  /*1c40*/  BRA `(.L_x_9243) ;  /* 0xffffec5000007947 */ /* 0x001fea000383ffff */
.L_x_9214:
[----:B------:R-:W-:Y:S01]  /*1c50*/  IMAD.MOV.U32 R18, RZ, RZ, R15 ;  /* 0x000000ffff127224 */ /* 0x000fe200078e000f */
[----:B------:R-:W-:Y:S01]  /*1c60*/  MOV R8, 0x1cb0 ;  /* 0x00001cb000087802 */ /* 0x000fe20000000f00 */
[----:B------:R-:W-:-:S02]  /*1c70*/  IMAD.MOV.U32 R11, RZ, RZ, 0x4 ;  /* 0x00000004ff0b7424 */ /* 0x000fc400078e00ff */
[----:B------:R-:W-:Y:S02]  /*1c80*/  IMAD.MOV.U32 R10, RZ, RZ, 0x1f ;  /* 0x0000001fff0a7424 */ /* 0x000fe400078e00ff */
[----:B------:R-:W-:Y:S02]  /*1c90*/  IMAD.MOV.U32 R3, RZ, RZ, -0x1 ;  /* 0xffffffffff037424 */ /* 0x000fe400078e00ff */
[----:B01----:R-:W-:Y:S05]  /*1ca0*/  CALL.REL.NOINC `($__internal_172_$__cuda_sm70_shflsync_bfly_p) ;  /* 0x00000af000007944 */ /* 0x003fea0003c00000 */
[----:B------:R-:W-:Y:S01]  /*1cb0*/  SEL R20, R19, R20, P0 ;  /* 0x0000001413147207 */ /* 0x000fe20000000000 */
[----:B-1----:R-:W-:Y:S01]  /*1cc0*/  IMAD.MOV.U32 R24, RZ, RZ, R3 ;  /* 0x000000ffff187224 */ /* 0x002fe200078e0003 */
[----:B------:R-:W-:Y:S01]  /*1cd0*/  MOV R8, 0x1d30 ;  /* 0x00001d3000087802 */ /* 0x000fe20000000f00 */
[----:B0-----:R-:W-:Y:S02]  /*1ce0*/  IMAD.MOV.U32 R11, RZ, RZ, 0x4 ;  /* 0x00000004ff0b7424 */ /* 0x001fe400078e00ff */
[----:B------:R-:W-:Y:S02]  /*1cf0*/  IMAD.MOV.U32 R10, RZ, RZ, 0x1f ;  /* 0x0000001fff0a7424 */ /* 0x000fe400078e00ff */
[----:B------:R-:W-:Y:S02]  /*1d00*/  IMAD.MOV.U32 R3, RZ, RZ, -0x1 ;  /* 0xffffffffff037424 */ /* 0x000fe400078e00ff */
[----:B------:R-:W-:-:S02]  /*1d10*/  IMAD.MOV.U32 R18, RZ, RZ, R20 ;  /* 0x000000ffff127224 */ /* 0x000fc400078e0014 */
[----:B------:R-:W-:Y:S05]  /*1d20*/  CALL.REL.NOINC `($__internal_172_$__cuda_sm70_shflsync_bfly_p) ;  /* 0x00000a7000007944 */ /* 0x000fea0003c00000 */
[----:B-1----:R-:W-:Y:S01]  /*1d30*/  IMAD.MOV.U32 R19, RZ, RZ, R3 ;  /* 0x000000ffff137224 */ /* 0x002fe200078e0003 */
[----:B0-----:R-:W-:Y:S05]  /*1d40*/  BRA `(.L_x_9244) ;  /* 0xffffeba000007947 */ /* 0x001fea000383ffff */
.L_x_9215:
        /* <DEDUP_REMOVED lines=24> */
.L_x_9216:
[----:B------:R-:W-:Y:S01]  /*1ed0*/  MOV R18, R22 ;  /* 0x0000001600127202 */ /* 0x000fe20000000f00 */
[----:B------:R-:W-:Y:S01]  /*1ee0*/  IMAD.MOV.U32 R11, RZ, RZ, 0x1 ;  /* 0x00000001ff0b7424 */ /* 0x000fe200078e00ff */
[----:B------:R-:W-:Y:S01]  /*1ef0*/  MOV R8, 0x1f30 ;  /* 0x00001f3000087802 */ /* 0x000fe20000000f00 */
[----:B------:R-:W-:Y:S02]  /*1f00*/  IMAD.MOV.U32 R10, RZ, RZ, 0x1f ;  /* 0x0000001fff0a7424 */ /* 0x000fe400078e00ff */
[----:B------:R-:W-:-:S02]  /*1f10*/  IMAD.MOV.U32 R3, RZ, RZ, -0x1 ;  /* 0xffffffffff037424 */ /* 0x000fc400078e00ff */
[----:B0-2---:R-:W-:Y:S05]  /*1f20*/  CALL.REL.NOINC `($__internal_172_$__cuda_sm70_shflsync_bfly_p) ;  /* 0x0000087000007944 */ /* 0x005fea0003c00000 */
[----:B-1----:R-:W-:Y:S01]  /*1f30*/  IMAD.MOV.U32 R17, RZ, RZ, R3 ;  /* 0x000000ffff117224 */ /* 0x002fe200078e0003 */
[----:B0-----:R-:W-:Y:S05]  /*1f40*/  BRA `(.L_x_9246) ;  /* 0xffffeac000007947 */ /* 0x001fea000383ffff */
.L_x_9217:
[----:B------:R-:W-:Y:S01]  /*1f50*/  IMAD.MOV.U32 R18, RZ, RZ, R15 ;  /* 0x000000ffff127224 */ /* 0x000fe200078e000f */
[----:B------:R-:W-:Y:S01]  /*1f60*/  MOV R8, 0x1fb0 ;  /* 0x00001fb000087802 */ /* 0x000fe20000000f00 */
[----:B------:R-:W-:-:S02]  /*1f70*/  IMAD.MOV.U32 R11, RZ, RZ, 0x1 ;  /* 0x00000001ff0b7424 */ /* 0x000fc400078e00ff */
[----:B------:R-:W-:Y:S02]  /*1f80*/  IMAD.MOV.U32 R10, RZ, RZ, 0x1f ;  /* 0x0000001fff0a7424 */ /* 0x000fe400078e00ff */
[----:B------:R-:W-:Y:S02]  /*1f90*/  IMAD.MOV.U32 R3, RZ, RZ, -0x1 ;  /* 0xffffffffff037424 */ /* 0x000fe400078e00ff */
[----:B01----:R-:W-:Y:S05]  /*1fa0*/  CALL.REL.NOINC `($__internal_172_$__cuda_sm70_shflsync_bfly_p) ;  /* 0x000007f000007944 */ /* 0x003fea0003c00000 */
[----:B-1----:R-:W-:Y:S01]  /*1fb0*/  IMAD.MOV.U32 R24, RZ, RZ, R3 ;  /* 0x000000ffff187224 */ /* 0x002fe200078e0003 */
[----:B0-----:R-:W-:Y:S01]  /*1fc0*/  SEL R18, R19, R20, P0 ;  /* 0x0000001413127207 */ /* 0x001fe20000000000 */
[----:B------:R-:W-:Y:S01]  /*1fd0*/  IMAD.MOV.U32 R11, RZ, RZ, 0x1 ;  /* 0x00000001ff0b7424 */ /* 0x000fe200078e00ff */
[----:B------:R-:W-:Y:S01]  /*1fe0*/  MOV R8, 0x2020 ;  /* 0x0000202000087802 */ /* 0x000fe20000000f00 */
[----:B------:R-:W-:Y:S02]  /*1ff0*/  IMAD.MOV.U32 R10, RZ, RZ, 0x1f ;  /* 0x0000001fff0a7424 */ /* 0x000fe400078e00ff */
[----:B------:R-:W-:Y:S02]  /*2000*/  IMAD.MOV.U32 R3, RZ, RZ, -0x1 ;  /* 0xffffffffff037424 */ /* 0x000fe400078e00ff */
[----:B------:R-:W-:Y:S05]  /*2010*/  CALL.REL.NOINC `($__internal_172_$__cuda_sm70_shflsync_bfly_p) ;  /* 0x0000078000007944 */ /* 0x000fea0003c00000 */
[----:B-1----:R-:W-:Y:S01]  /*2020*/  IMAD.MOV.U32 R9, RZ, RZ, R3 ;  /* 0x000000ffff097224 */ /* 0x002fe200078e0003 */
[----:B0-----:R-:W-:Y:S05]  /*2030*/  BRA `(.L_x_9247) ;  /* 0xffffea2000007947 */ /* 0x001fea000383ffff */
.L_x_9224:
[----:B------:R-:W-:Y:S01]  /*2040*/  IMAD.MOV.U32 R18, RZ, RZ, R17 ;  /* 0x000000ffff127224 */ /* 0x000fe200078e0011 */
[----:B------:R-:W-:Y:S01]  /*2050*/  MOV R8, 0x20a0 ;  /* 0x000020a000087802 */ /* 0x000fe20000000f00 */
[----:B------:R-:W-:-:S02]  /*2060*/  IMAD.MOV.U32 R11, RZ, RZ, 0x10 ;  /* 0x00000010ff0b7424 */ /* 0x000fc400078e00ff */
[----:B------:R-:W-:Y:S02]  /*2070*/  IMAD.MOV.U32 R10, RZ, RZ, 0x1f ;  /* 0x0000001fff0a7424 */ /* 0x000fe400078e00ff */
[----:B------:R-:W-:Y:S02]  /*2080*/  IMAD.MOV.U32 R3, RZ, RZ, -0x1 ;  /* 0xffffffffff037424 */ /* 0x000fe400078e00ff */
[----:B------:R-:W-:Y:S05]  /*2090*/  CALL.REL.NOINC `($__internal_172_$__cuda_sm70_shflsync_bfly_p) ;  /* 0x0000070000007944 */ /* 0x000fea0003c00000 */
[----:B-1----:R-:W-:Y:S01]  /*20a0*/  IMAD.MOV.U32 R22, RZ, RZ, R3 ;  /* 0x000000ffff167224 */ /* 0x002fe200078e0003 */
[----:B0-----:R-:W-:Y:S05]  /*20b0*/  BRA `(.L_x_9248) ;  /* 0xffffee0000007947 */ /* 0x001fea000383ffff */
.L_x_9225:
[----:B------:R-:W-:Y:S01]  /*20c0*/  IMAD.MOV.U32 R18, RZ, RZ, R15 ;  /* 0x000000ffff127224 */ /* 0x000fe200078e000f */
[----:B------:R-:W-:Y:S01]  /*20d0*/  MOV R8, 0x2120 ;  /* 0x0000212000087802 */ /* 0x000fe20000000f00 */
[----:B------:R-:W-:Y:S02]  /*20e0*/  IMAD.MOV.U32 R11, RZ, RZ, 0x10 ;  /* 0x00000010ff0b7424 */ /* 0x000fe400078e00ff */
[----:B------:R-:W-:Y:S02]  /*20f0*/  IMAD.MOV.U32 R10, RZ, RZ, 0x1f ;  /* 0x0000001fff0a7424 */ /* 0x000fe400078e00ff */
[----:B------:R-:W-:Y:S02]  /*2100*/  IMAD.MOV.U32 R3, RZ, RZ, -0x1 ;  /* 0xffffffffff037424 */ /* 0x000fe400078e00ff */
[----:B01----:R-:W-:Y:S05]  /*2110*/  CALL.REL.NOINC `($__internal_172_$__cuda_sm70_shflsync_bfly_p) ;  /* 0x0000068000007944 */ /* 0x003fea0003c00000 */
[----:B-1----:R-:W-:Y:S01]  /*2120*/  IMAD.MOV.U32 R24, RZ, RZ, R3 ;  /* 0x000000ffff187224 */ /* 0x002fe200078e0003 */
[----:B------:R-:W-:Y:S01]  /*2130*/  MOV R8, 0x2190 ;  /* 0x0000219000087802 */ /* 0x000fe20000000f00 */
[----:B0-----:R-:W-:-:S02]  /*2140*/  IMAD.MOV.U32 R18, RZ, RZ, R20 ;  /* 0x000000ffff127224 */ /* 0x001fc400078e0014 */
[----:B------:R-:W-:Y:S02]  /*2150*/  IMAD.MOV.U32 R11, RZ, RZ, 0x10 ;  /* 0x00000010ff0b7424 */ /* 0x000fe400078e00ff */
[----:B------:R-:W-:Y:S02]  /*2160*/  IMAD.MOV.U32 R10, RZ, RZ, 0x1f ;  /* 0x0000001fff0a7424 */ /* 0x000fe400078e00ff */
[----:B------:R-:W-:Y:S02]  /*2170*/  IMAD.MOV.U32 R3, RZ, RZ, -0x1 ;  /* 0xffffffffff037424 */ /* 0x000fe400078e00ff */
[----:B------:R-:W-:Y:S05]  /*2180*/  CALL.REL.NOINC `($__internal_172_$__cuda_sm70_shflsync_bfly_p) ;  /* 0x0000061000007944 */ /* 0x000fea0003c00000 */
[----:B-1----:R-:W-:Y:S01]  /*2190*/  IMAD.MOV.U32 R19, RZ, RZ, R3 ;  /* 0x000000ffff137224 */ /* 0x002fe200078e0003 */
[----:B0-----:R-:W-:Y:S05]  /*21a0*/  BRA `(.L_x_9249) ;  /* 0xffffed4000007947 */ /* 0x001fea000383ffff */
.L_x_9226:
[----:B------:R-:W-:Y:S01]  /*21b0*/  HFMA2.MMA R11, -RZ, RZ, 0, 4.76837158203125e-07 ;  /* 0x00000008ff0b7435 */ /* 0x000fe200000001ff */
[----:B------:R-:W-:Y:S01]  /*21c0*/  IMAD.MOV.U32 R18, RZ, RZ, R17 ;  /* 0x000000ffff127224 */ /* 0x000fe200078e0011 */
[----:B------:R-:W-:Y:S01]  /*21d0*/  MOV R8, 0x2210 ;  /* 0x0000221000087802 */ /* 0x000fe20000000f00 */
[----:B------:R-:W-:Y:S02]  /*21e0*/  IMAD.MOV.U32 R10, RZ, RZ, 0x1f ;  /* 0x0000001fff0a7424 */ /* 0x000fe400078e00ff */
[----:B------:R-:W-:-:S02]  /*21f0*/  IMAD.MOV.U32 R3, RZ, RZ, -0x1 ;  /* 0xffffffffff037424 */ /* 0x000fc400078e00ff */
[----:B--23--:R-:W-:Y:S05]  /*2200*/  CALL.REL.NOINC `($__internal_172_$__cuda_sm70_shflsync_bfly_p) ;  /* 0x0000059000007944 */ /* 0x00cfea0003c00000 */
[----:B------:R-:W-:Y:S01]  /*2210*/  FSEL R15, R24, R15, P1 ;  /* 0x0000000f180f7208 */ /* 0x000fe20000800000 */
[----:B-1----:R-:W-:Y:S01]  /*2220*/  IMAD.MOV.U32 R22, RZ, RZ, R3 ;  /* 0x000000ffff167224 */ /* 0x002fe200078e0003 */
[----:B------:R-:W-:Y:S01]  /*2230*/  MOV R8, 0x2290 ;  /* 0x0000229000087802 */ /* 0x000fe20000000f00 */
[----:B0-----:R-:W-:-:S02]  /*2240*/  IMAD.MOV.U32 R11, RZ, RZ, 0x8 ;  /* 0x00000008ff0b7424 */ /* 0x001fc400078e00ff */
[----:B------:R-:W-:Y:S02]  /*2250*/  IMAD.MOV.U32 R10, RZ, RZ, 0x1f ;  /* 0x0000001fff0a7424 */ /* 0x000fe400078e00ff */
[----:B------:R-:W-:Y:S02]  /*2260*/  IMAD.MOV.U32 R3, RZ, RZ, -0x1 ;  /* 0xffffffffff037424 */ /* 0x000fe400078e00ff */
[----:B------:R-:W-:Y:S02]  /*2270*/  IMAD.MOV.U32 R18, RZ, RZ, R15 ;  /* 0x000000ffff127224 */ /* 0x000fe400078e000f */
[----:B------:R-:W-:Y:S05]  /*2280*/  CALL.REL.NOINC `($__internal_172_$__cuda_sm70_shflsync_bfly_p) ;  /* 0x0000051000007944 */ /* 0x000fea0003c00000 */
[----:B------:R-:W-:Y:S01]  /*2290*/  SEL R20, R19, R20, P1 ;  /* 0x0000001413147207 */ /* 0x000fe20000800000 */
[----:B-1----:R-:W-:Y:S01]  /*22a0*/  IMAD.MOV.U32 R24, RZ, RZ, R3 ;  /* 0x000000ffff187224 */ /* 0x002fe200078e0003 */
[----:B------:R-:W-:Y:S01]  /*22b0*/  MOV R8, 0x2310 ;  /* 0x0000231000087802 */ /* 0x000fe20000000f00 */
[----:B0-----:R-:W-:Y:S02]  /*22c0*/  IMAD.MOV.U32 R11, RZ, RZ, 0x8 ;  /* 0x00000008ff0b7424 */ /* 0x001fe400078e00ff */
[----:B------:R-:W-:Y:S02]  /*22d0*/  IMAD.MOV.U32 R10, RZ, RZ, 0x1f ;  /* 0x0000001fff0a7424 */ /* 0x000fe400078e00ff */
[----:B------:R-:W-:-:S02]  /*22e0*/  IMAD.MOV.U32 R3, RZ, RZ, -0x1 ;  /* 0xffffffffff037424 */ /* 0x000fc400078e00ff */
[----:B------:R-:W-:Y:S02]  /*22f0*/  IMAD.MOV.U32 R18, RZ, RZ, R20 ;  /* 0x000000ffff127224 */ /* 0x000fe400078e0014 */
[----:B------:R-:W-:Y:S05]  /*2300*/  CALL.REL.NOINC `($__internal_172_$__cuda_sm70_shflsync_bfly_p) ;  /* 0x0000049000007944 */ /* 0x000fea0003c00000 */
[----:B-1----:R-:W-:Y:S01]  /*2310*/  IMAD.MOV.U32 R19, RZ, RZ, R3 ;  /* 0x000000ffff137224 */ /* 0x002fe200078e0003 */
[----:B0-----:R-:W-:Y:S05]  /*2320*/  BRA `(.L_x_9250) ;  /* 0xffffec8000007947 */ /* 0x001fea000383ffff */
.L_x_9227:
[----:B------:R-:W-:Y:S01]  /*2330*/  IMAD.MOV.U32 R18, RZ, RZ, R17 ;  /* 0x000000ffff127224 */ /* 0x000fe200078e0011 */
[----:B------:R-:W-:Y:S01]  /*2340*/  MOV R8, 0x2390 ;  /* 0x0000239000087802 */ /* 0x000fe20000000f00 */
[----:B------:R-:W-:Y:S02]  /*2350*/  IMAD.MOV.U32 R11, RZ, RZ, 0x4 ;  /* 0x00000004ff0b7424 */ /* 0x000fe400078e00ff */
[----:B------:R-:W-:Y:S02]  /*2360*/  IMAD.MOV.U32 R10, RZ, RZ, 0x1f ;  /* 0x0000001fff0a7424 */ /* 0x000fe400078e00ff */
[----:B------:R-:W-:Y:S02]  /*2370*/  IMAD.MOV.U32 R3, RZ, RZ, -0x1 ;  /* 0xffffffffff037424 */ /* 0x000fe400078e00ff */
[----:B--2---:R-:W-:Y:S05]  /*2380*/  CALL.REL.NOINC `($__internal_172_$__cuda_sm70_shflsync_bfly_p) ;  /* 0x0000041000007944 */ /* 0x004fea0003c00000 */
[----:B-1----:R-:W-:Y:S01]  /*2390*/  IMAD.MOV.U32 R22, RZ, RZ, R3 ;  /* 0x000000ffff167224 */ /* 0x002fe200078e0003 */
[----:B0-----:R-:W-:Y:S05]  /*23a0*/  BRA `(.L_x_9251) ;  /* 0xffffec6000007947 */ /* 0x001fea000383ffff */
.L_x_9228:
        /* <DEDUP_REMOVED lines=16> */
.L_x_9229:
[----:B------:R-:W-:Y:S01]  /*24b0*/  IMAD.MOV.U32 R18, RZ, RZ, R17 ;  /* 0x000000ffff127224 */ /* 0x000fe200078e0011 */
[----:B------:R-:W-:Y:S01]  /*24c0*/  MOV R11, 0x2 ;  /* 0x00000002000b7802 */ /* 0x000fe20000000f00 */
[----:B------:R-:W-:Y:S01]  /*24d0*/  IMAD.MOV.U32 R10, RZ, RZ, 0x1f ;  /* 0x0000001fff0a7424 */ /* 0x000fe200078e00ff */
[----:B------:R-:W-:Y:S01]  /*24e0*/  MOV R8, 0x2510 ;  /* 0x0000251000087802 */ /* 0x000fe20000000f00 */
        /* <DEDUP_REMOVED lines=20> */
.L_x_9230:
[----:B------:R-:W-:Y:S01]  /*2630*/  IMAD.MOV.U32 R18, RZ, RZ, R22 ;  /* 0x000000ffff127224 */ /* 0x000fe200078e0016 */
[----:B------:R-:W-:Y:S01]  /*2640*/  MOV R8, 0x2690 ;  /* 0x0000269000087802 */ /* 0x000fe20000000f00 */
[----:B------:R-:W-:Y:S02]  /*2650*/  IMAD.MOV.U32 R11, RZ, RZ, 0x1 ;  /* 0x00000001ff0b7424 */ /* 0x000fe400078e00ff */
[----:B------:R-:W-:Y:S02]  /*2660*/  IMAD.MOV.U32 R10, RZ, RZ, 0x1f ;  /* 0x0000001fff0a7424 */ /* 0x000fe400078e00ff */
[----:B------:R-:W-:Y:S02]  /*2670*/  IMAD.MOV.U32 R3, RZ, RZ, -0x1 ;  /* 0xffffffffff037424 */ /* 0x000fe400078e00ff */
[----:B0-2---:R-:W-:Y:S05]  /*2680*/  CALL.REL.NOINC `($__internal_172_$__cuda_sm70_shflsync_bfly_p) ;  /* 0x0000011000007944 */ /* 0x005fea0003c00000 */
[----:B-1----:R-:W-:Y:S01]  /*2690*/  IMAD.MOV.U32 R17, RZ, RZ, R3 ;  /* 0x000000ffff117224 */ /* 0x002fe200078e0003 */
[----:B0-----:R-:W-:Y:S05]  /*26a0*/  BRA `(.L_x_9254) ;  /* 0xffffead000007947 */ /* 0x001fea000383ffff */
.L_x_9231:
        /* <DEDUP_REMOVED lines=15> */
        .weak           $__internal_172_$__cuda_sm70_shflsync_bfly_p
        .type           $__internal_172_$__cuda_sm70_shflsync_bfly_p,@function
        .size           $__internal_172_$__cuda_sm70_shflsync_bfly_p,(.L_x_11116 - $__internal_172_$__cuda_sm70_shflsync_bfly_p)
$__internal_172_$__cuda_sm70_shflsync_bfly_p:
[----:B------:R-:W-:Y:S01]  /*27a0*/  IMAD.MOV.U32 R9, RZ, RZ, 0x0 ;  /* 0x00000000ff097424 */ /* 0x000fe200078e00ff */
[----:B------:R-:W-:Y:S04]  /*27b0*/  WARPSYNC R3 ;  /* 0x0000000300007348 */ /* 0x000fe80003800000 */
[----:B------:R0:W1:Y:S01]  /*27c0*/  SHFL.BFLY PT, R3, R18, R11, R10 ;  /* 0x0c00000b12037389 */ /* 0x00006200000e000a */
[----:B------:R-:W-:Y:S05]  /*27d0*/  RET.REL.NODEC R8 `(_ZN4vllm3moe10topkGatingILi4ELi128ELi4ELi16ELi32ElfLNS0_11ScoringFuncE0EEEvPKT5_PKbPfiPT4_PiiiibPKf) ;  /* 0xffffd82008007950 */ /* 0x000fea0003c3ffff */
.L_x_9256:
        /* <DEDUP_REMOVED lines=10> */
.L_x_11116:


//--------------------- .text._ZN4vllm3moe10topkGatingILi4ELi64ELi4ELi16ELi32ElfLNS0_11ScoringFuncE0EEEvPKT5_PKbPfiPT4_PiiiibPKf --------------------------
	.section	.text._ZN4vllm3moe10topkGatingILi4ELi64ELi4ELi16ELi32ElfLNS0_11ScoringFuncE0EEEvPKT5_PKbPfiPT4_PiiiibPKf,"ax",@progbits
	.sectioninfo	@"SHI_REGISTERS=27"
	.align	128
        .global         _ZN4vllm3moe10topkGatingILi4ELi64ELi4ELi16ELi32ElfLNS0_11ScoringFuncE0EEEvPKT5_PKbPfiPT4_PiiiibPKf
        .type           _ZN4vllm3moe10topkGatingILi4ELi64ELi4ELi16ELi32ElfLNS0_11ScoringFuncE0EEEvPKT5_PKbPfiPT4_PiiiibPKf,@function
        .size           _ZN4vllm3moe10topkGatingILi4ELi64ELi4ELi16ELi32ElfLNS0_11ScoringFuncE0EEEvPKT5_PKbPfiPT4_PiiiibPKf,(.L_x_11117 - _ZN4vllm3moe10topkGatingILi4ELi64ELi4ELi16ELi32ElfLNS0_11ScoringFuncE0EEEvPKT5_PKbPfiPT4_PiiiibPKf)
        .other          _ZN4vllm3moe10topkGatingILi4ELi64ELi4ELi16ELi32ElfLNS0_11ScoringFuncE0EEEvPKT5_PKbPfiPT4_PiiiibPKf,@"STO_CUDA_ENTRY STV_DEFAULT"
_ZN4vllm3moe10topkGatingILi4ELi64ELi4ELi16ELi32ElfLNS0_11ScoringFuncE0EEEvPKT5_PKbPfiPT4_PiiiibPKf:
.text._ZN4vllm3moe10topkGatingILi4ELi64ELi4ELi16ELi32ElfLNS0_11ScoringFuncE0EEEvPKT5_PKbPfiPT4_PiiiibPKf:
        /* <DEDUP_REMOVED lines=26> */
[----:B------:R0:W5:Y:S01]  /*01a0*/  @P1 LDG.E R2, [R16.64+0xc] ;  /* 0x00000c0610021981 */ /* 0x000162000c1e1900 */
[----:B--2---:R-:W-:-:S04]  /*01b0*/  FMNMX.FTZ R3, R4, R5, !PT ;  /* 0x0000000504037209 */ /* 0x004fc80007810000 */
[----:B------:R-:W-:Y:S02]  /*01c0*/  FMNMX.FTZ R0, R6, R3, !PT ;  /* 0x0000000306007209 */ /* 0x000fe40007810000 */
[----:B------:R1:W2:Y:S02]  /*01d0*/  @P0 LDG.E.U8 R3, [R18.64] ;  /* 0x0000000612030981 */ /* 0x0002a4000c1e1100 */
[----:B------:R-:W-:Y:S02]  /*01e0*/  FMNMX.FTZ R8, R7, R0, !PT ;  /* 0x0000000007087209 */ /* 0x000fe40007810000 */
[----:B------:R0:W2:Y:S04]  /*01f0*/  @P1 LDG.E R0, [R16.64+0x4] ;  /* 0x0000040610001981 */ /* 0x0000a8000c1e1900 */
[----:B------:R-:W0:Y:S02]  /*0200*/  SHFL.BFLY PT, R15, R8, 0x8, 0x101f ;  /* 0x0d101f00080f7f89 */ /* 0x000e2400000e0000 */
[----:B0-----:R-:W-:-:S05]  /*0210*/  FMNMX.FTZ R15, R8, R15, !PT ;  /* 0x0000000f080f7209 */ /* 0x001fca0007810000 */
        /* <DEDUP_REMOVED lines=16> */
[----:B------:R-:W3:Y:S01]  /*0320*/  MUFU.EX2 R7, R10 ;  /* 0x0000000a00077308 */ /* 0x000ee20000000800 */
[----:B0-----:R-:W-:-:S07]  /*0330*/  FADD.FTZ R6, RZ, R4 ;  /* 0x00000004ff067221 */ /* 0x001fce0000010000 */
        /* <DEDUP_REMOVED lines=46> */
.L_x_9270:
        /* <DEDUP_REMOVED lines=16> */
.L_x_9285:
[----:B------:R-:W-:Y:S05]  /*0720*/  BRA.DIV ~URZ, `(.L_x_9260) ;  /* 0x000010927f007947 */ /* 0x000fea000b800000 */
[----:B------:R2:W3:Y:S04]  /*0730*/  SHFL.BFLY PT, R24, R15, 0x8, 0x101f ;  /* 0x0d101f000f187f89 */ /* 0x0004e800000e0000 */
[----:B------:R2:W4:Y:S02]  /*0740*/  SHFL.BFLY PT, R19, R20, 0x8, 0x101f ;  /* 0x0d101f0014137f89 */ /* 0x00052400000e0000 */
.L_x_9286:
        /* <DEDUP_REMOVED lines=12> */
.L_x_9287:
[----:B-1----:R-:W-:-:S13]  /*0810*/  FSETP.GEU.FTZ.AND P1, PT, R17, R22, PT ;  /* 0x000000161100720b */ /* 0x002fda0003f3e000 */
[----:B------:R-:W-:-:S04]  /*0820*/  @P1 FSETP.NEU.FTZ.AND P3, PT, R17, R22, PT ;  /* 0x000000161100120b */ /* 0x000fc80003f7d000 */
[----:B---3--:R-:W-:-:S13]  /*0830*/  @P1 ISETP.LT.AND P0, PT, R19, R20, !P3 ;  /* 0x000000141300120c */ /* 0x008fda0005f01270 */
[----:B0-----:R-:W-:Y:S01]  /*0840*/  FSEL R17, R22, R17, P0 ;  /* 0x0000001116117208 */ /* 0x001fe20000000000 */
[----:B------:R-:W-:Y:S05]  /*0850*/  BRA.DIV ~URZ, `(.L_x_9262) ;  /* 0x000011d27f007947 */ /* 0x000fea000b800000 */
[----:B------:R0:W1:Y:S02]  /*0860*/  SHFL.BFLY PT, R22, R17, 0x2, 0x101f ;  /* 0x0c501f0011167f89 */ /* 0x00006400000e0000 */
.L_x_9288:
[----:B--2---:R-:W-:Y:S01]  /*0870*/  FSEL R15, R24, R15, P0 ;  /* 0x0000000f180f7208 */ /* 0x004fe20000000000 */
[----:B------:R-:W-:Y:S05]  /*0880*/  BRA.DIV ~URZ, `(.L_x_9263) ;  /* 0x000012227f007947 */ /* 0x000fea000b800000 */
[----:B------:R-:W-:Y:S01]  /*0890*/  SEL R20, R19, R20, P0 ;  /* 0x0000001413147207 */ /* 0x000fe20000000000 */
[----:B------:R2:W3:Y:S04]  /*08a0*/  SHFL.BFLY PT, R24, R15, 0x2, 0x101f ;  /* 0x0c501f000f187f89 */ /* 0x0004e800000e0000 */
[----:B------:R2:W4:Y:S02]  /*08b0*/  SHFL.BFLY PT, R19, R20, 0x2, 0x101f ;  /* 0x0c501f0014137f89 */ /* 0x00052400000e0000 */
.L_x_9289:
        /* <DEDUP_REMOVED lines=12> */
.L_x_9290:
        /* <DEDUP_REMOVED lines=29> */
.L_x_9266:
[----:B------:R-:W-:Y:S05]  /*0b50*/  BSYNC B1 ;  /* 0x0000000000017941 */ /* 0x000fea0003800000 */
.L_x_9265:
        /* <DEDUP_REMOVED lines=20> */
.L_x_9269:
[----:B------:R-:W-:Y:S05]  /*0ca0*/  BSYNC B1 ;  /* 0x0000000000017941 */ /* 0x000fea0003800000 */
.L_x_9268:
[----:B0-----:R-:W-:Y:S05]  /*0cb0*/  BRA `(.L_x_9270) ;  /* 0xfffff96000007947 */ /* 0x001fea000383ffff */
.L_x_9258:
[----:B------:R-:W-:Y:S02]  /*0cc0*/  IMAD.MOV.U32 R16, RZ, RZ, RZ ;  /* 0x000000ffff107224 */ /* 0x000fe400078e00ff */
.L_x_9281:
        /* <DEDUP_REMOVED lines=16> */
.L_x_9291:
[----:B------:R-:W-:Y:S05]  /*0dd0*/  BRA.DIV ~URZ, `(.L_x_9272) ;  /* 0x00000fc27f007947 */ /* 0x000fea000b800000 */
[----:B------:R2:W3:Y:S04]  /*0de0*/  SHFL.BFLY PT, R24, R15, 0x8, 0x101f ;  /* 0x0d101f000f187f89 */ /* 0x0004e800000e0000 */
[----:B------:R2:W4:Y:S02]  /*0df0*/  SHFL.BFLY PT, R19, R20, 0x8, 0x101f ;  /* 0x0d101f0014137f89 */ /* 0x00052400000e0000 */
.L_x_9292:
        /* <DEDUP_REMOVED lines=12> */
.L_x_9293:
[----:B-1----:R-:W-:-:S13]  /*0ec0*/  FSETP.GEU.FTZ.AND P1, PT, R17, R22, PT ;  /* 0x000000161100720b */ /* 0x002fda0003f3e000 */
[----:B------:R-:W-:-:S04]  /*0ed0*/  @P1 FSETP.NEU.FTZ.AND P3, PT, R17, R22, PT ;  /* 0x000000161100120b */ /* 0x000fc80003f7d000 */
[----:B---3--:R-:W-:-:S13]  /*0ee0*/  @P1 ISETP.LT.AND P0, PT, R19, R20, !P3 ;  /* 0x000000141300120c */ /* 0x008fda0005f01270 */
[----:B0-----:R-:W-:Y:S01]  /*0ef0*/  FSEL R17, R22, R17, P0 ;  /* 0x0000001116117208 */ /* 0x001fe20000000000 */
[----:B------:R-:W-:Y:S05]  /*0f00*/  BRA.DIV ~URZ, `(.L_x_9274) ;  /* 0x000011027f007947 */ /* 0x000fea000b800000 */
[----:B------:R0:W1:Y:S02]  /*0f10*/  SHFL.BFLY PT, R22, R17, 0x2, 0x101f ;  /* 0x0c501f0011167f89 */ /* 0x00006400000e0000 */
.L_x_9294:
[----:B--2---:R-:W-:Y:S01]  /*0f20*/  FSEL R15, R24, R15, P0 ;  /* 0x0000000f180f7208 */ /* 0x004fe20000000000 */
[----:B------:R-:W-:Y:S05]  /*0f30*/  BRA.DIV ~URZ, `(.L_x_9275) ;  /* 0x000011527f007947 */ /* 0x000fea000b800000 */
[----:B------:R-:W-:Y:S01]  /*0f40*/  SEL R20, R19, R20, P0 ;  /* 0x0000001413147207 */ /* 0x000fe20000000000 */
[----:B------:R2:W3:Y:S04]  /*0f50*/  SHFL.BFLY PT, R24, R15, 0x2, 0x101f ;  /* 0x0c501f000f187f89 */ /* 0x0004e800000e0000 */
[----:B------:R2:W4:Y:S02]  /*0f60*/  SHFL.BFLY PT, R19, R20, 0x2, 0x101f ;  /* 0x0c501f0014137f89 */ /* 0x00052400000e0000 */
.L_x_9295:
        /* <DEDUP_REMOVED lines=12> */
.L_x_9296:
        /* <DEDUP_REMOVED lines=28> */
.L_x_9278:
[----:B------:R-:W-:Y:S05]  /*11f0*/  BSYNC B1 ;  /* 0x0000000000017941 */ /* 0x000fea0003800000 */
.L_x_9277:
        /* <DEDUP_REMOVED lines=20> */
.L_x_9280:
[----:B------:R-:W-:Y:S05]  /*1340*/  BSYNC B1 ;  /* 0x0000000000017941 */ /* 0x000fea0003800000 */
.L_x_9279:
[----:B0-----:R-:W-:Y:S05]  /*1350*/  BRA `(.L_x_9281) ;  /* 0xfffff97000007947 */ /* 0x001fea000383ffff */
.L_x_9267:
[----:B------:R-:W-:Y:S05]  /*1360*/  BSYNC B0 ;  /* 0x0000000000007941 */ /* 0x000fea0003800000 */
.L_x_9257:
        /* <DEDUP_REMOVED lines=18> */
.L_x_9283:
        /* <DEDUP_REMOVED lines=20> */
.L_x_9282:
        /* <DEDUP_REMOVED lines=12> */
.L_x_9284:
        /* <DEDUP_REMOVED lines=11> */
.L_x_9259:
[----:B------:R-:W-:Y:S01]  /*1740*/  IMAD.MOV.U32 R18, RZ, RZ, R17 ;  /* 0x000000ffff127224 */ /* 0x000fe200078e0011 */
[----:B------:R-:W-:Y:S01]  /*1750*/  MOV R8, 0x17a0 ;  /* 0x000017a000087802 */ /* 0x000fe20000000f00 */
[----:B------:R-:W-:Y:S02]  /*1760*/  IMAD.MOV.U32 R11, RZ, RZ, 0x8 ;  /* 0x00000008ff0b7424 */ /* 0x000fe400078e00ff */
[----:B------:R-:W-:Y:S02]  /*1770*/  IMAD.MOV.U32 R10, RZ, RZ, 0x101f ;  /* 0x0000101fff0a7424 */ /* 0x000fe400078e00ff */
[----:B------:R-:W-:Y:S02]  /*1780*/  IMAD.MOV.U32 R3, RZ, RZ, -0x1 ;  /* 0xffffffffff037424 */ /* 0x000fe400078e00ff */
[----:B------:R-:W-:Y:S05]  /*1790*/  CALL.REL.NOINC `($__internal_173_$__cuda_sm70_shflsync_bfly_p) ;  /* 0x00000b6000007944 */ /* 0x000fea0003c00000 */
[----:B-1----:R-:W-:Y:S01]  /*17a0*/  IMAD.MOV.U32 R22, RZ, RZ, R3 ;  /* 0x000000ffff167224 */ /* 0x002fe200078e0003 */
[----:B0-----:R-:W-:Y:S05]  /*17b0*/  BRA `(.L_x_9285) ;  /* 0xffffef6000007947 */ /* 0x001fea000383ffff */
.L_x_9260:
[----:B------:R-:W-:Y:S01]  /*17c0*/  IMAD.MOV.U32 R18, RZ, RZ, R15 ;  /* 0x000000ffff127224 */ /* 0x000fe200078e000f */
[----:B------:R-:W-:Y:S01]  /*17d0*/  MOV R8, 0x1820 ;  /* 0x0000182000087802 */ /* 0x000fe20000000f00 */
[----:B------:R-:W-:Y:S02]  /*17e0*/  IMAD.MOV.U32 R11, RZ, RZ, 0x8 ;  /* 0x00000008ff0b7424 */ /* 0x000fe400078e00ff */
[----:B------:R-:W-:-:S02]  /*17f0*/  IMAD.MOV.U32 R10, RZ, RZ, 0x101f ;  /* 0x0000101fff0a7424 */ /* 0x000fc400078e00ff */
[----:B------:R-:W-:Y:S02]  /*1800*/  IMAD.MOV.U32 R3, RZ, RZ, -0x1 ;  /* 0xffffffffff037424 */ /* 0x000fe400078e00ff */
[----:B01----:R-:W-:Y:S05]  /*1810*/  CALL.REL.NOINC `($__internal_173_$__cuda_sm70_shflsync_bfly_p) ;  /* 0x00000ae000007944 */ /* 0x003fea0003c00000 */
[----:B-1----:R-:W-:Y:S01]  /*1820*/  IMAD.MOV.U32 R24, RZ, RZ, R3 ;  /* 0x000000ffff187224 */ /* 0x002fe200078e0003 */
[----:B------:R-:W-:Y:S01]  /*1830*/  MOV R8, 0x1890 ;  /* 0x0000189000087802 */ /* 0x000fe20000000f00 */
[----:B0-----:R-:W-:Y:S02]  /*1840*/  IMAD.MOV.U32 R18, RZ, RZ, R20 ;  /* 0x000000ffff127224 */ /* 0x001fe400078e0014 */
[----:B------:R-:W-:Y:S02]  /*1850*/  IMAD.MOV.U32 R11, RZ, RZ, 0x8 ;  /* 0x00000008ff0b7424 */ /* 0x000fe400078e00ff */
[----:B------:R-:W-:Y:S02]  /*1860*/  IMAD.MOV.U32 R10, RZ, RZ, 0x101f ;  /* 0x0000101fff0a7424 */ /* 0x000fe400078e00ff */
[----:B------:R-:W-:Y:S02]  /*1870*/  IMAD.MOV.U32 R3, RZ, RZ, -0x1 ;  /* 0xffffffffff037424 */ /* 0x000fe400078e00ff */
[----:B------:R-:W-:Y:S05]  /*1880*/  CALL.REL.NOINC `($__internal_173_$__cuda_sm70_shflsync_bfly_p) ;  /* 0x00000a7000007944 */ /* 0x000fea0003c00000 */
[----:B-1----:R-:W-:Y:S01]  /*1890*/  IMAD.MOV.U32 R19, RZ, RZ, R3 ;  /* 0x000000ffff137224 */ /* 0x002fe200078e0003 */
[----:B0-----:R-:W-:Y:S05]  /*18a0*/  BRA `(.L_x_9286) ;  /* 0xffffeea000007947 */ /* 0x001fea000383ffff */
.L_x_9261:
[----:B------:R-:W-:Y:S01]  /*18b0*/  IMAD.MOV.U32 R18, RZ, RZ, R17 ;  /* 0x000000ffff127224 */ /* 0x000fe200078e0011 */
[----:B------:R-:W-:Y:S01]  /*18c0*/  MOV R8, 0x1910 ;  /* 0x0000191000087802 */ /* 0x000fe20000000f00 */
[----:B------:R-:W-:-:S02]  /*18d0*/  IMAD.MOV.U32 R11, RZ, RZ, 0x4 ;  /* 0x00000004ff0b7424 */ /* 0x000fc400078e00ff */
[----:B------:R-:W-:Y:S02]  /*18e0*/  IMAD.MOV.U32 R10, RZ, RZ, 0x101f ;  /* 0x0000101fff0a7424 */ /* 0x000fe400078e00ff */
[----:B------:R-:W-:Y:S02]  /*18f0*/  IMAD.MOV.U32 R3, RZ, RZ, -0x1 ;  /* 0xffffffffff037424 */ /* 0x000fe400078e00ff */
[----:B--23--:R-:W-:Y:S05]  /*1900*/  CALL.REL.NOINC `($__internal_173_$__cuda_sm70_shflsync_bfly_p) ;  /* 0x000009f000007944 */ /* 0x00cfea0003c00000 */
[----:B------:R-:W-:Y:S01]  /*1910*/  FSEL R15, R24, R15, P1 ;  /* 0x0000000f180f7208 */ /* 0x000fe20000800000 */
[----:B-1----:R-:W-:Y:S01]  /*1920*/  IMAD.MOV.U32 R22, RZ, RZ, R3 ;  /* 0x000000ffff167224 */ /* 0x002fe200078e0003 */
[----:B------:R-:W-:Y:S01]  /*1930*/  MOV R8, 0x1990 ;  /* 0x0000199000087802 */ /* 0x000fe20000000f00 */
[----:B0-----:R-:W-:Y:S02]  /*1940*/  IMAD.MOV.U32 R11, RZ, RZ, 0x4 ;  /* 0x00000004ff0b7424 */ /* 0x001fe400078e00ff */
[----:B------:R-:W-:Y:S02]  /*1950*/  IMAD.MOV.U32 R10, RZ, RZ, 0x101f ;  /* 0x0000101fff0a7424 */ /* 0x000fe400078e00ff */
[----:B------:R-:W-:Y:S02]  /*1960*/  IMAD.MOV.U32 R3, RZ, RZ, -0x1 ;  /* 0xffffffffff037424 */ /* 0x000fe400078e00ff */
[----:B------:R-:W-:-:S02]  /*1970*/  IMAD.MOV.U32 R18, RZ, RZ, R15 ;  /* 0x000000ffff127224 */ /* 0x000fc400078e000f */
[----:B------:R-:W-:Y:S05]  /*1980*/  CALL.REL.NOINC `($__internal_173_$__cuda_sm70_shflsync_bfly_p) ;  /* 0x0000097000007944 */ /* 0x000fea0003c00000 */
[----:B------:R-:W-:Y:S01]  /*1990*/  SEL R20, R19, R20, P1 ;  /* 0x0000001413147207 */ /* 0x000fe20000800000 */
[----:B-1----:R-:W-:Y:S01]  /*19a0*/  IMAD.MOV.U32 R24, RZ, RZ, R3 ;  /* 0x000000ffff187224 */ /* 0x002fe200078e0003 */
[----:B------:R-:W-:Y:S01]  /*19b0*/  MOV R8, 0x1a10 ;  /* 0x00001a1000087802 */ /* 0x000fe20000000f00 */
[----:B0-----:R-:W-:-:S02]  /*19c0*/  IMAD.MOV.U32 R11, RZ, RZ, 0x4 ;  /* 0x00000004ff0b7424 */ /* 0x001fc400078e00ff */
[----:B------:R-:W-:Y:S02]  /*19d0*/  IMAD.MOV.U32 R10, RZ, RZ, 0x101f ;  /* 0x0000101fff0a7424 */ /* 0x000fe400078e00ff */
[----:B------:R-:W-:Y:S02]  /*19e0*/  IMAD.MOV.U32 R3, RZ, RZ, -0x1 ;  /* 0xffffffffff037424 */ /* 0x000fe400078e00ff */
[----:B------:R-:W-:Y:S02]  /*19f0*/  IMAD.MOV.U32 R18, RZ, RZ, R20 ;  /* 0x000000ffff127224 */ /* 0x000fe400078e0014 */
[----:B------:R-:W-:Y:S05]  /*1a00*/  CALL.REL.NOINC `($__internal_173_$__cuda_sm70_shflsync_bfly_p) ;  /* 0x000008f000007944 */ /* 0x000fea0003c00000 */
[----:B-1----:R-:W-:Y:S01]  /*1a10*/  IMAD.MOV.U32 R19, RZ, RZ, R3 ;  /* 0x000000ffff137224 */ /* 0x002fe200078e0003 */
[----:B0-----:R-:W-:Y:S05]  /*1a20*/  BRA `(.L_x_9287) ;  /* 0xffffede000007947 */ /* 0x001fea000383ffff */
.L_x_9262:
[----:B------:R-:W-:Y:S01]  /*1a30*/  IMAD.MOV.U32 R18, RZ, RZ, R17 ;  /* 0x000000ffff127224 */ /* 0x000fe200078e0011 */
[----:B------:R-:W-:Y:S01]  /*1a40*/  MOV R8, 0x1a90 ;  /* 0x00001a9000087802 */ /* 0x000fe20000000f00 */
[----:B------:R-:W-:Y:S02]  /*1a50*/  IMAD.MOV.U32 R11, RZ, RZ, 0x2 ;  /* 0x00000002ff0b7424 */ /* 0x000fe400078e00ff */
[----:B------:R-:W-:Y:S02]  /*1a60*/  IMAD.MOV.U32 R10, RZ, RZ, 0x101f ;  /* 0x0000101fff0a7424 */ /* 0x000fe400078e00ff */
[----:B------:R-:W-:-:S02]  /*1a70*/  IMAD.MOV.U32 R3, RZ, RZ, -0x1 ;  /* 0xffffffffff037424 */ /* 0x000fc400078e00ff */
[----:B--2---:R-:W-:Y:S05]  /*1a80*/  CALL.REL.NOINC `($__internal_173_$__cuda_sm70_shflsync_bfly_p) ;  /* 0x0000087000007944 */ /* 0x004fea0003c00000 */
[----:B-1----:R-:W-:Y:S01]  /*1a90*/  IMAD.MOV.U32 R22, RZ, RZ, R3 ;  /* 0x000000ffff167224 */ /* 0x002fe200078e0003 */
[----:B0-----:R-:W-:Y:S05]  /*1aa0*/  BRA `(.L_x_9288) ;  /* 0xffffedc000007947 */ /* 0x001fea000383ffff */
.L_x_9263:
[----:B------:R-:W-:Y:S01]  /*1ab0*/  IMAD.MOV.U32 R18, RZ, RZ, R15 ;  /* 0x000000ffff127224 */ /* 0x000fe200078e000f */
[----:B------:R-:W-:Y:S01]  /*1ac0*/  MOV R8, 0x1b10 ;  /* 0x00001b1000087802 */ /* 0x000fe20000000f00 */
[----:B------:R-:W-:-:S02]  /*1ad0*/  IMAD.MOV.U32 R11, RZ, RZ, 0x2 ;  /* 0x00000002ff0b7424 */ /* 0x000fc400078e00ff */
[----:B------:R-:W-:Y:S02]  /*1ae0*/  IMAD.MOV.U32 R10, RZ, RZ, 0x101f ;  /* 0x0000101fff0a7424 */ /* 0x000fe400078e00ff */
[----:B------:R-:W-:Y:S02]  /*1af0*/  IMAD.MOV.U32 R3, RZ, RZ, -0x1 ;  /* 0xffffffffff037424 */ /* 0x000fe400078e00ff */
[----:B01----:R-:W-:Y:S05]  /*1b00*/  CALL.REL.NOINC `($__internal_173_$__cuda_sm70_shflsync_bfly_p) ;  /* 0x000007f000007944 */ /* 0x003fea0003c00000 */
[----:B------:R-:W-:Y:S01]  /*1b10*/  SEL R20, R19, R20, P0 ;  /* 0x0000001413147207 */ /* 0x000fe20000000000 */
[----:B0-----:R-:W-:Y:S01]  /*1b20*/  HFMA2.MMA R11, -RZ, RZ, 0, 1.1920928955078125e-07 ;  /* 0x00000002ff0b7435 */ /* 0x001fe200000001ff */
[----:B-1----:R-:W-:Y:S01]  /*1b30*/  IMAD.MOV.U32 R24, RZ, RZ, R3 ;  /* 0x000000ffff187224 */ /* 0x002fe200078e0003 */
[----:B------:R-:W-:Y:S01]  /*1b40*/  MOV R8, 0x1b90 ;  /* 0x00001b9000087802 */ /* 0x000fe20000000f00 */
[----:B------:R-:W-:Y:S02]  /*1b50*/  IMAD.MOV.U32 R10, RZ, RZ, 0x101f ;  /* 0x0000101fff0a7424 */ /* 0x000fe400078e00ff */
[----:B------:R-:W-:Y:S02]  /*1b60*/  IMAD.MOV.U32 R3, RZ, RZ, -0x1 ;  /* 0xffffffffff037424 */ /* 0x000fe400078e00ff */
[----:B------:R-:W-:-:S02]  /*1b70*/  IMAD.MOV.U32 R18, RZ, RZ, R20 ;  /* 0x000000ffff127224 */ /* 0x000fc400078e0014 */
[----:B------:R-:W-:Y:S05]  /*1b80*/  CALL.REL.NOINC `($__internal_173_$__cuda_sm70_shflsync_bfly_p) ;  /* 0x0000077000007944 */ /* 0x000fea0003c00000 */
[----:B-1----:R-:W-:Y:S01]  /*1b90*/  IMAD.MOV.U32 R19, RZ, RZ, R3 ;  /* 0x000000ffff137224 */ /* 0x002fe200078e0003 */
[----:B0-----:R-:W-:Y:S05]  /*1ba0*/  BRA `(.L_x_9289) ;  /* 0xffffed1000007947 */ /* 0x001fea000383ffff */
.L_x_9264:
        /* <DEDUP_REMOVED lines=14> */
[----:B-1----:R-:W-:Y:S01]  /*1c90*/  IMAD.MOV.U32 R24, RZ, RZ, R3 ;  /* 0x000000ffff187224 */ /* 0x002fe200078e0003 */
[----:B0-----:R-:W-:Y:S01]  /*1ca0*/  SEL R18, R19, R20, P1 ;  /* 0x0000001413127207 */ /* 0x001fe20000800000 */
[----:B------:R-:W-:Y:S01]  /*1cb0*/  IMAD.MOV.U32 R11, RZ, RZ, 0x1 ;  /* 0x00000001ff0b7424 */ /* 0x000fe200078e00ff */
[----:B------:R-:W-:Y:S01]  /*1cc0*/  MOV R8, 0x1d00 ;  /* 0x00001d0000087802 */ /* 0x000fe20000000f00 */
[----:B------:R-:W-:-:S02]  /*1cd0*/  IMAD.MOV.U32 R10, RZ, RZ, 0x101f ;  /* 0x0000101fff0a7424 */ /* 0x000fc400078e00ff */
[----:B------:R-:W-:Y:S02]  /*1ce0*/  IMAD.MOV.U32 R3, RZ, RZ, -0x1 ;  /* 0xffffffffff037424 */ /* 0x000fe400078e00ff */
[----:B------:R-:W-:Y:S05]  /*1cf0*/  CALL.REL.NOINC `($__internal_173_$__cuda_sm70_shflsync_bfly_p) ;  /* 0x0000060000007944 */ /* 0x000fea0003c00000 */
[----:B-1----:R-:W-:Y:S01]  /*1d00*/  IMAD.MOV.U32 R9, RZ, RZ, R3 ;  /* 0x000000ffff097224 */ /* 0x002fe200078e0003 */
[----:B0-----:R-:W-:Y:S05]  /*1d10*/  BRA `(.L_x_9290) ;  /* 0xffffec6000007947 */ /* 0x001fea000383ffff */
.L_x_9271:
        /* <DEDUP_REMOVED lines=8> */
.L_x_9272:
[----:B------:R-:W-:Y:S01]  /*1da0*/  IMAD.MOV.U32 R18, RZ, RZ, R15 ;  /* 0x000000ffff127224 */ /* 0x000fe200078e000f */
[----:B------:R-:W-:Y:S01]  /*1db0*/  MOV R8, 0x1e00 ;  /* 0x00001e0000087802 */ /* 0x000fe20000000f00 */
[----:B------:R-:W-:-:S02]  /*1dc0*/  IMAD.MOV.U32 R11, RZ, RZ, 0x8 ;  /* 0x00000008ff0b7424 */ /* 0x000fc400078e00ff */
[----:B------:R-:W-:Y:S02]  /*1dd0*/  IMAD.MOV.U32 R10, RZ, RZ, 0x101f ;  /* 0x0000101fff0a7424 */ /* 0x000fe400078e00ff */
[----:B------:R-:W-:Y:S02]  /*1de0*/  IMAD.MOV.U32 R3, RZ, RZ, -0x1 ;  /* 0xffffffffff037424 */ /* 0x000fe400078e00ff */
[----:B01----:R-:W-:Y:S05]  /*1df0*/  CALL.REL.NOINC `($__internal_173_$__cuda_sm70_shflsync_bfly_p) ;  /* 0x0000050000007944 */ /* 0x003fea0003c00000 */
[----:B-1----:R-:W-:Y:S01]  /*1e00*/  IMAD.MOV.U32 R24, RZ, RZ, R3 ;  /* 0x000000ffff187224 */ /* 0x002fe200078e0003 */
[----:B------:R-:W-:Y:S01]  /*1e10*/  MOV R8, 0x1e70 ;  /* 0x00001e7000087802 */ /* 0x000fe20000000f00 */
[----:B0-----:R-:W-:Y:S02]  /*1e20*/  IMAD.MOV.U32 R18, RZ, RZ, R20 ;  /* 0x000000ffff127224 */ /* 0x001fe400078e0014 */
[----:B------:R-:W-:Y:S02]  /*1e30*/  IMAD.MOV.U32 R11, RZ, RZ, 0x8 ;  /* 0x00000008ff0b7424 */ /* 0x000fe400078e00ff */
[----:B------:R-:W-:Y:S02]  /*1e40*/  IMAD.MOV.U32 R10, RZ, RZ, 0x101f ;  /* 0x0000101fff0a7424 */ /* 0x000fe400078e00ff */
[----:B------:R-:W-:-:S02]  /*1e50*/  IMAD.MOV.U32 R3, RZ, RZ, -0x1 ;  /* 0xffffffffff037424 */ /* 0x000fc400078e00ff */
[----:B------:R-:W-:Y:S05]  /*1e60*/  CALL.REL.NOINC `($__internal_173_$__cuda_sm70_shflsync_bfly_p) ;  /* 0x0000049000007944 */ /* 0x000fea0003c00000 */
[----:B-1----:R-:W-:Y:S01]  /*1e70*/  IMAD.MOV.U32 R19, RZ, RZ, R3 ;  /* 0x000000ffff137224 */ /* 0x002fe200078e0003 */
[----:B0-----:R-:W-:Y:S05]  /*1e80*/  BRA `(.L_x_9292) ;  /* 0xffffef7000007947 */ /* 0x001fea000383ffff */
.L_x_9273:
        /* <DEDUP_REMOVED lines=8> */
[----:B0-----:R-:W-:Y:S01]  /*1f10*/  MOV R10, 0x101f ;  /* 0x0000101f000a7802 */ /* 0x001fe20000000f00 */
[----:B------:R-:W-:Y:S01]  /*1f20*/  IMAD.MOV.U32 R11, RZ, RZ, 0x4 ;  /* 0x00000004ff0b7424 */ /* 0x000fe200078e00ff */
[----:B------:R-:W-:Y:S01]  /*1f30*/  MOV R8, 0x1f70 ;  /* 0x00001f7000087802 */ /* 0x000fe20000000f00 */
[----:B------:R-:W-:Y:S02]  /*1f40*/  IMAD.MOV.U32 R3, RZ, RZ, -0x1 ;  /* 0xffffffffff037424 */ /* 0x000fe400078e00ff */
[----:B------:R-:W-:Y:S02]  /*1f50*/  IMAD.MOV.U32 R18, RZ, RZ, R15 ;  /* 0x000000ffff127224 */ /* 0x000fe400078e000f */
        /* <DEDUP_REMOVED lines=11> */
.L_x_9274:
        /* <DEDUP_REMOVED lines=8> */
.L_x_9275:
[----:B------:R-:W-:Y:S01]  /*2090*/  IMAD.MOV.U32 R18, RZ, RZ, R15 ;  /* 0x000000ffff127224 */ /* 0x000fe200078e000f */
[----:B------:R-:W-:Y:S01]  /*20a0*/  MOV R8, 0x20f0 ;  /* 0x000020f000087802 */ /* 0x000fe20000000f00 */
[----:B------:R-:W-:-:S02]  /*20b0*/  IMAD.MOV.U32 R11, RZ, RZ, 0x2 ;  /* 0x00000002ff0b7424 */ /* 0x000fc400078e00ff */
[----:B------:R-:W-:Y:S02]  /*20c0*/  IMAD.MOV.U32 R10, RZ, RZ, 0x101f ;  /* 0x0000101fff0a7424 */ /* 0x000fe400078e00ff */
[----:B------:R-:W-:Y:S02]  /*20d0*/  IMAD.MOV.U32 R3, RZ, RZ, -0x1 ;  /* 0xffffffffff037424 */ /* 0x000fe400078e00ff */
[----:B01----:R-:W-:Y:S05]  /*20e0*/  CALL.REL.NOINC `($__internal_173_$__cuda_sm70_shflsync_bfly_p) ;  /* 0x0000021000007944 */ /* 0x003fea0003c00000 */
[----:B------:R-:W-:Y:S01]  /*20f0*/  SEL R20, R19, R20, P0 ;  /* 0x0000001413147207 */ /* 0x000fe20000000000 */
        /* <DEDUP_REMOVED lines=8> */
[----:B0-----:R-:W-:Y:S05]  /*2180*/  BRA `(.L_x_9295) ;  /* 0xffffede000007947 */ /* 0x001fea000383ffff */
.L_x_9276:
        /* <DEDUP_REMOVED lines=23> */
        .weak           $__internal_173_$__cuda_sm70_shflsync_bfly_p
        .type           $__internal_173_$__cuda_sm70_shflsync_bfly_p,@function
        .size           $__internal_173_$__cuda_sm70_shflsync_bfly_p,(.L_x_11117 - $__internal_173_$__cuda_sm70_shflsync_bfly_p)
$__internal_173_$__cuda_sm70_shflsync_bfly_p:
[----:B------:R-:W-:Y:S01]  /*2300*/  IMAD.MOV.U32 R9, RZ, RZ, 0x0 ;  /* 0x00000000ff097424 */ /* 0x000fe200078e00ff */
[----:B------:R-:W-:Y:S04]  /*2310*/  WARPSYNC R3 ;  /* 0x0000000300007348 */ /* 0x000fe80003800000 */
[----:B------:R0:W1:Y:S01]  /*2320*/  SHFL.BFLY PT, R3, R18, R11, R10 ;  /* 0x0c00000b12037389 */ /* 0x00006200000e000a */
[----:B------:R-:W-:Y:S05]  /*2330*/  RET.REL.NODEC R8 `(_ZN4vllm3moe10topkGatingILi4ELi64ELi4ELi16ELi32ElfLNS0_11ScoringFuncE0EEEvPKT5_PKbPfiPT4_PiiiibPKf) ;  /* 0xffffdcc008007950 */ /* 0x000fea0003c3ffff */
.L_x_9297:
        /* <DEDUP_REMOVED lines=12> */
.L_x_11117:


//--------------------- .text._ZN4vllm3moe10topkGatingILi4ELi32ELi4ELi16ELi32ElfLNS0_11ScoringFuncE0EEEvPKT5_PKbPfiPT4_PiiiibPKf --------------------------
	.section	.text._ZN4vllm3moe10topkGatingILi4ELi32ELi4ELi16ELi32ElfLNS0_11ScoringFuncE0EEEvPKT5_PKbPfiPT4_PiiiibPKf,"ax",@progbits
	.sectioninfo	@"SHI_REGISTERS=27"
	.align	128
        .global         _ZN4vllm3moe10topkGatingILi4ELi32ELi4ELi16ELi32ElfLNS0_11ScoringFuncE0EEEvPKT5_PKbPfiPT4_PiiiibPKf
        .type           _ZN4vllm3moe10topkGatingILi4ELi32ELi4ELi16ELi32ElfLNS0_11ScoringFuncE0EEEvPKT5_PKbPfiPT4_PiiiibPKf,@function
        .size           _ZN4vllm3moe10topkGatingILi4ELi32ELi4ELi16ELi32ElfLNS0_11ScoringFuncE0EEEvPKT5_PKbPfiPT4_PiiiibPKf,(.L_x_11118 - _ZN4vllm3moe10topkGatingILi4ELi32ELi4ELi16ELi32ElfLNS0_11ScoringFuncE0EEEvPKT5_PKbPfiPT4_PiiiibPKf)
        .other          _ZN4vllm3moe10topkGatingILi4ELi32ELi4ELi16ELi32ElfLNS0_11ScoringFuncE0EEEvPKT5_PKbPfiPT4_PiiiibPKf,@"STO_CUDA_ENTRY STV_DEFAULT"
_ZN4vllm3moe10topkGatingILi4ELi32ELi4ELi16ELi32ElfLNS0_11ScoringFuncE0EEEvPKT5_PKbPfiPT4_PiiiibPKf:
.text._ZN4vllm3moe10topkGatingILi4ELi32ELi4ELi16ELi32ElfLNS0_11ScoringFuncE0EEEvPKT5_PKbPfiPT4_PiiiibPKf:
        /* <DEDUP_REMOVED lines=28> */
[----:B------:R1:W3:Y:S01]  /*01c0*/  @P0 LDG.E.U8 R3, [R18.64] ;  /* 0x0000000612030981 */ /* 0x0002e2000c1e1100 */
[----:B--2---:R-:W-:-:S04]  /*01d0*/  FMNMX.FTZ R15, R4, R5, !PT ;  /* 0x00000005040f7209 */ /* 0x004fc80007810000 */
[----:B------:R-:W-:-:S04]  /*01e0*/  FMNMX.FTZ R8, R6, R15, !PT ;  /* 0x0000000f06087209 */ /* 0x000fc80007810000 */
[----:B------:R-:W-:-:S05]  /*01f0*/  FMNMX.FTZ R8, R7, R8, !PT ;  /* 0x0000000807087209 */ /* 0x000fca0007810000 */
[----:B------:R-:W2:Y:S02]  /*0200*/  SHFL.BFLY PT, R15, R8, 0x4, 0x181f ;  /* 0x0c981f00080f7f89 */ /* 0x000ea400000e0000 */
[----:B--2---:R-:W-:-:S05]  /*0210*/  FMNMX.FTZ R15, R8, R15, !PT ;  /* 0x0000000f080f7209 */ /* 0x004fca0007810000 */
[----:B------:R-:W2:Y:S02]  /*0220*/  SHFL.BFLY PT, R10, R15, 0x2, 0x181f ;  /* 0x0c581f000f0a7f89 */ /* 0x000ea400000e0000 */
[----:B--2---:R-:W-:-:S05]  /*0230*/  FMNMX.FTZ R10, R15, R10, !PT ;  /* 0x0000000a0f0a7209 */ /* 0x004fca0007810000 */
[----:B0-----:R-:W0:Y:S02]  /*0240*/  SHFL.BFLY PT, R17, R10, 0x1, 0x181f ;  /* 0x0c381f000a117f89 */ /* 0x001e2400000e0000 */
        /* <DEDUP_REMOVED lines=10> */
[----:B------:R-:W2:Y:S08]  /*02f0*/  MUFU.EX2 R5, R5 ;  /* 0x0000000500057308 */ /* 0x000eb00000000800 */
[----:B------:R-:W1:Y:S01]  /*0300*/  MUFU.EX2 R7, R8 ;  /* 0x0000000800077308 */ /* 0x000e620000000800 */
[----:B0-----:R-:W-:-:S07]  /*0310*/  FADD.FTZ R6, RZ, R4 ;  /* 0x00000004ff067221 */ /* 0x001fce0000010000 */
[----:B------:R-:W0:Y:S01]  /*0320*/  MUFU.EX2 R17, R17 ;  /* 0x0000001100117308 */ /* 0x000e220000000800 */
[----:B--2---:R-:W-:-:S04]  /*0330*/  FADD.FTZ R6, R6, R5 ;  /* 0x0000000506067221 */ /* 0x004fc80000010000 */
[----:B-1----:R-:W-:-:S04]  /*0340*/  FADD.FTZ R6, R6, R7 ;  /* 0x0000000706067221 */ /* 0x002fc80000010000 */
[----:B0-----:R-:W-:-:S05]  /*0350*/  FADD.FTZ R6, R6, R17 ;  /* 0x0000001106067221 */ /* 0x001fca0000010000 */
[----:B------:R-:W0:Y:S02]  /*0360*/  SHFL.BFLY PT, R15, R6, 0x4, 0x181f ;  /* 0x0c981f00060f7f89 */ /* 0x000e2400000e0000 */
[----:B0-----:R-:W-:-:S05]  /*0370*/  FADD.FTZ R15, R6, R15 ;  /* 0x0000000f060f7221 */ /* 0x001fca0000010000 */
[----:B------:R-:W0:Y:S02]  /*0380*/  SHFL.BFLY PT, R10, R15, 0x2, 0x181f ;  /* 0x0c581f000f0a7f89 */ /* 0x000e2400000e0000 */
[----:B0-----:R-:W-:-:S05]  /*0390*/  FADD.FTZ R10, R15, R10 ;  /* 0x0000000a0f0a7221 */ /* 0x001fca0000010000 */
[----:B------:R-:W0:Y:S02]  /*03a0*/  SHFL.BFLY PT, R19, R10, 0x1, 0x181f ;  /* 0x0c381f000a137f89 */ /* 0x000e2400000e0000 */
[----:B0-----:R-:W-:-:S04]  /*03b0*/  FADD.FTZ R19, R10, R19 ;  /* 0x000000130a137221 */ /* 0x001fc80000010000 */
        /* <DEDUP_REMOVED lines=11> */
[----:B------:R-:W-:Y:S02]  /*0470*/  FSEL R6, R7, RZ, !P4 ;  /* 0x000000ff07067208 */ /* 0x000fe40006000000 */
[----:B------:R-:W-:Y:S01]  /*0480*/  FSEL R7, R8, RZ, !P5 ;  /* 0x000000ff08077208 */ /* 0x000fe20006800000 */
[----:B---3--:R-:W-:Y:S02]  /*0490*/  @P1 FADD.FTZ R8, R4, R9 ;  /* 0x0000000904081221 */ /* 0x008fe40000010000 */
[----:B----4-:R-:W-:-:S02]  /*04a0*/  @P1 FADD.FTZ R9, R5, R0 ;  /* 0x0000000005091221 */ /* 0x010fc40000010000 */
[----:B------:R-:W-:Y:S02]  /*04b0*/  IMAD.MOV.U32 R0, RZ, RZ, 0x1 ;  /* 0x00000001ff007424 */ /* 0x000fe400078e00ff */
[----:B-----5:R-:W-:Y:S02]  /*04c0*/  @P1 FADD.FTZ R10, R6, R11 ;  /* 0x0000000b060a1221 */ /* 0x020fe40000010000 */
[----:B------:R-:W-:Y:S01]  /*04d0*/  @P1 FADD.FTZ R11, R7, R2 ;  /* 0x00000002070b1221 */ /* 0x000fe20000010000 */
[----:B------:R-:W-:Y:S01]  /*04e0*/  ISETP.LE.AND P2, PT, R0, c[0x0][0x190], PT ;  /* 0x0000640000007a0c */ /* 0x000fe20003f43270 */
        /* <DEDUP_REMOVED lines=15> */
.L_x_9310:
        /* <DEDUP_REMOVED lines=16> */
.L_x_9324:
[----:B------:R-:W-:Y:S05]  /*06e0*/  BRA.DIV ~URZ, `(.L_x_9301) ;  /* 0x00000f327f007947 */ /* 0x000fea000b800000 */
[----:B------:R2:W3:Y:S04]  /*06f0*/  SHFL.BFLY PT, R24, R15, 0x4, 0x181f ;  /* 0x0c981f000f187f89 */ /* 0x0004e800000e0000 */
[----:B------:R2:W4:Y:S02]  /*0700*/  SHFL.BFLY PT, R19, R20, 0x4, 0x181f ;  /* 0x0c981f0014137f89 */ /* 0x00052400000e0000 */
.L_x_9325:
        /* <DEDUP_REMOVED lines=12> */
.L_x_9326:
[----:B-1----:R-:W-:-:S13]  /*07d0*/  FSETP.GEU.FTZ.AND P1, PT, R17, R22, PT ;  /* 0x000000161100720b */ /* 0x002fda0003f3e000 */
[----:B------:R-:W-:-:S04]  /*07e0*/  @P1 FSETP.NEU.FTZ.AND P3, PT, R17, R22, PT ;  /* 0x000000161100120b */ /* 0x000fc80003f7d000 */
[----:B---3--:R-:W-:-:S13]  /*07f0*/  @P1 ISETP.LT.AND P0, PT, R19, R20, !P3 ;  /* 0x000000141300120c */ /* 0x008fda0005f01270 */
[----:B------:R-:W-:Y:S01]  /*0800*/  FSEL R22, R22, R17, P0 ;  /* 0x0000001116167208 */ /* 0x000fe20000000000 */
[----:B------:R-:W-:Y:S05]  /*0810*/  BRA.DIV ~URZ, `(.L_x_9303) ;  /* 0x000010727f007947 */ /* 0x000fea000b800000 */
[----:B0-----:R0:W1:Y:S02]  /*0820*/  SHFL.BFLY PT, R17, R22, 0x1, 0x181f ;  /* 0x0c381f0016117f89 */ /* 0x00106400000e0000 */
.L_x_9327:
[----:B--2---:R-:W-:Y:S01]  /*0830*/  FSEL R15, R24, R15, P0 ;  /* 0x0000000f180f7208 */ /* 0x004fe20000000000 */
[----:B------:R-:W-:Y:S05]  /*0840*/  BRA.DIV ~URZ, `(.L_x_9304) ;  /* 0x000010c27f007947 */ /* 0x000fea000b800000 */
[----:B------:R-:W-:Y:S01]  /*0850*/  SEL R18, R19, R20, P0 ;  /* 0x0000001413127207 */ /* 0x000fe20000000000 */
[----:B------:R2:W3:Y:S04]  /*0860*/  SHFL.BFLY PT, R24, R15, 0x1, 0x181f ;  /* 0x0c381f000f187f89 */ /* 0x0004e800000e0000 */
[----:B------:R2:W4:Y:S02]  /*0870*/  SHFL.BFLY PT, R9, R18, 0x1, 0x181f ;  /* 0x0c381f0012097f89 */ /* 0x00052400000e0000 */
.L_x_9328:
        /* <DEDUP_REMOVED lines=30> */
.L_x_9306:
[----:B------:R-:W-:Y:S05]  /*0a60*/  BSYNC B1 ;  /* 0x0000000000017941 */ /* 0x000fea0003800000 */
.L_x_9305:
        /* <DEDUP_REMOVED lines=20> */
.L_x_9309:
[----:B------:R-:W-:Y:S05]  /*0bb0*/  BSYNC B1 ;  /* 0x0000000000017941 */ /* 0x000fea0003800000 */
.L_x_9308:
[----:B01----:R-:W-:Y:S05]  /*0bc0*/  BRA `(.L_x_9310) ;  /* 0xfffffa1000007947 */ /* 0x003fea000383ffff */
.L_x_9299:
[----:B------:R-:W-:Y:S02]  /*0bd0*/  IMAD.MOV.U32 R16, RZ, RZ, RZ ;  /* 0x000000ffff107224 */ /* 0x000fe400078e00ff */
.L_x_9320:
        /* <DEDUP_REMOVED lines=16> */
.L_x_9329:
[----:B------:R-:W-:Y:S05]  /*0ce0*/  BRA.DIV ~URZ, `(.L_x_9312) ;  /* 0x00000d927f007947 */ /* 0x000fea000b800000 */
[----:B------:R2:W3:Y:S04]  /*0cf0*/  SHFL.BFLY PT, R24, R15, 0x4, 0x181f ;  /* 0x0c981f000f187f89 */ /* 0x0004e800000e0000 */
[----:B------:R2:W4:Y:S02]  /*0d00*/  SHFL.BFLY PT, R19, R20, 0x4, 0x181f ;  /* 0x0c981f0014137f89 */ /* 0x00052400000e0000 */
.L_x_9330:
        /* <DEDUP_REMOVED lines=12> */
.L_x_9331:
[----:B-1----:R-:W-:-:S13]  /*0dd0*/  FSETP.GEU.FTZ.AND P1, PT, R17, R22, PT ;  /* 0x000000161100720b */ /* 0x002fda0003f3e000 */
[----:B------:R-:W-:-:S04]  /*0de0*/  @P1 FSETP.NEU.FTZ.AND P3, PT, R17, R22, PT ;  /* 0x000000161100120b */ /* 0x000fc80003f7d000 */
[----:B---3--:R-:W-:-:S13]  /*0df0*/  @P1 ISETP.LT.AND P0, PT, R19, R20, !P3 ;  /* 0x000000141300120c */ /* 0x008fda0005f01270 */
[----:B------:R-:W-:Y:S01]  /*0e00*/  FSEL R22, R22, R17, P0 ;  /* 0x0000001116167208 */ /* 0x000fe20000000000 */
[----:B------:R-:W-:Y:S05]  /*0e10*/  BRA.DIV ~URZ, `(.L_x_9314) ;  /* 0x00000ed27f007947 */ /* 0x000fea000b800000 */
[----:B0-----:R0:W1:Y:S02]  /*0e20*/  SHFL.BFLY PT, R17, R22, 0x1, 0x181f ;  /* 0x0c381f0016117f89 */ /* 0x00106400000e0000 */
.L_x_9332:
[----:B--2---:R-:W-:Y:S01]  /*0e30*/  FSEL R15, R24, R15, P0 ;  /* 0x0000000f180f7208 */ /* 0x004fe20000000000 */
[----:B------:R-:W-:Y:S05]  /*0e40*/  BRA.DIV ~URZ, `(.L_x_9315) ;  /* 0x00000f227f007947 */ /* 0x000fea000b800000 */
[----:B------:R-:W-:Y:S01]  /*0e50*/  SEL R18, R19, R20, P0 ;  /* 0x0000001413127207 */ /* 0x000fe20000000000 */
[----:B------:R2:W3:Y:S04]  /*0e60*/  SHFL.BFLY PT, R24, R15, 0x1, 0x181f ;  /* 0x0c381f000f187f89 */ /* 0x0004e800000e0000 */
[----:B------:R2:W4:Y:S02]  /*0e70*/  SHFL.BFLY PT, R9, R18, 0x1, 0x181f ;  /* 0x0c381f0012097f89 */ /* 0x00052400000e0000 */
.L_x_9333:
        /* <DEDUP_REMOVED lines=29> */
.L_x_9317:
[----:B------:R-:W-:Y:S05]  /*1050*/  BSYNC B1 ;  /* 0x0000000000017941 */ /* 0x000fea0003800000 */
.L_x_9316:
        /* <DEDUP_REMOVED lines=20> */
.L_x_9319:
[----:B------:R-:W-:Y:S05]  /*11a0*/  BSYNC B1 ;  /* 0x0000000000017941 */ /* 0x000fea0003800000 */
.L_x_9318:
[----:B01----:R-:W-:Y:S05]  /*11b0*/  BRA `(.L_x_9320) ;  /* 0xfffffa2000007947 */ /* 0x003fea000383ffff */
.L_x_9307:
[----:B------:R-:W-:Y:S05]  /*11c0*/  BSYNC B0 ;  /* 0x0000000000007941 */ /* 0x000fea0003800000 */
.L_x_9298:
        /* <DEDUP_REMOVED lines=18> */
.L_x_9322:
        /* <DEDUP_REMOVED lines=20> */
.L_x_9321:
        /* <DEDUP_REMOVED lines=12> */
.L_x_9323:
        /* <DEDUP_REMOVED lines=11> */
.L_x_9300:
[----:B------:R-:W-:Y:S01]  /*15a0*/  IMAD.MOV.U32 R18, RZ, RZ, R17 ;  /* 0x000000ffff127224 */ /* 0x000fe200078e0011 */
[----:B------:R-:W-:Y:S01]  /*15b0*/  MOV R8, 0x1600 ;  /* 0x0000160000087802 */ /* 0x000fe20000000f00 */
[----:B------:R-:W-:Y:S02]  /*15c0*/  IMAD.MOV.U32 R11, RZ, RZ, 0x4 ;  /* 0x00000004ff0b7424 */ /* 0x000fe400078e00ff */
[----:B------:R-:W-:Y:S02]  /*15d0*/  IMAD.MOV.U32 R10, RZ, RZ, 0x181f ;  /* 0x0000181fff0a7424 */ /* 0x000fe400078e00ff */
[----:B------:R-:W-:Y:S02]  /*15e0*/  IMAD.MOV.U32 R3, RZ, RZ, -0x1 ;  /* 0xffffffffff037424 */ /* 0x000fe400078e00ff */
[----:B------:R-:W-:Y:S05]  /*15f0*/  CALL.REL.NOINC `($__internal_174_$__cuda_sm70_shflsync_bfly_p) ;  /* 0x0000086000007944 */ /* 0x000fea0003c00000 */
[----:B-1----:R-:W-:Y:S01]  /*1600*/  IMAD.MOV.U32 R22, RZ, RZ, R3 ;  /* 0x000000ffff167224 */ /* 0x002fe200078e0003 */
[----:B0-----:R-:W-:Y:S05]  /*1610*/  BRA `(.L_x_9324) ;  /* 0xfffff0c000007947 */ /* 0x001fea000383ffff */
.L_x_9301:
[----:B------:R-:W-:Y:S01]  /*1620*/  IMAD.MOV.U32 R18, RZ, RZ, R15 ;  /* 0x000000ffff127224 */ /* 0x000fe200078e000f */
[----:B------:R-:W-:Y:S01]  /*1630*/  MOV R8, 0x1680 ;  /* 0x0000168000087802 */ /* 0x000fe20000000f00 */
[----:B------:R-:W-:Y:S02]  /*1640*/  IMAD.MOV.U32 R11, RZ, RZ, 0x4 ;  /* 0x00000004ff0b7424 */ /* 0x000fe400078e00ff */
[----:B------:R-:W-:-:S02]  /*1650*/  IMAD.MOV.U32 R10, RZ, RZ, 0x181f ;  /* 0x0000181fff0a7424 */ /* 0x000fc400078e00ff */
[----:B------:R-:W-:Y:S02]  /*1660*/  IMAD.MOV.U32 R3, RZ, RZ, -0x1 ;  /* 0xffffffffff037424 */ /* 0x000fe400078e00ff */
[----:B01----:R-:W-:Y:S05]  /*1670*/  CALL.REL.NOINC `($__internal_174_$__cuda_sm70_shflsync_bfly_p) ;  /* 0x000007e000007944 */ /* 0x003fea0003c00000 */
[----:B-1----:R-:W-:Y:S01]  /*1680*/  IMAD.MOV.U32 R24, RZ, RZ, R3 ;  /* 0x000000ffff187224 */ /* 0x002fe200078e0003 */
[----:B------:R-:W-:Y:S01]  /*1690*/  MOV R8, 0x16f0 ;  /* 0x000016f000087802 */ /* 0x000fe20000000f00 */
[----:B0-----:R-:W-:Y:S02]  /*16a0*/  IMAD.MOV.U32 R18, RZ, RZ, R20 ;  /* 0x000000ffff127224 */ /* 0x001fe400078e0014 */
[----:B------:R-:W-:Y:S02]  /*16b0*/  IMAD.MOV.U32 R11, RZ, RZ, 0x4 ;  /* 0x00000004ff0b7424 */ /* 0x000fe400078e00ff */
[----:B------:R-:W-:Y:S02]  /*16c0*/  IMAD.MOV.U32 R10, RZ, RZ, 0x181f ;  /* 0x0000181fff0a7424 */ /* 0x000fe400078e00ff */
[----:B------:R-:W-:Y:S02]  /*16d0*/  IMAD.MOV.U32 R3, RZ, RZ, -0x1 ;  /* 0xffffffffff037424 */ /* 0x000fe400078e00ff */
[----:B------:R-:W-:Y:S05]  /*16e0*/  CALL.REL.NOINC `($__internal_174_$__cuda_sm70_shflsync_bfly_p) ;  /* 0x0000077000007944 */ /* 0x000fea0003c00000 */
[----:B-1----:R-:W-:Y:S01]  /*16f0*/  IMAD.MOV.U32 R19, RZ, RZ, R3 ;  /* 0x000000ffff137224 */ /* 0x002fe200078e0003 */
[----:B0-----:R-:W-:Y:S05]  /*1700*/  BRA `(.L_x_9325) ;  /* 0xfffff00000007947 */ /* 0x001fea000383ffff */
.L_x_9302:
[----:B------:R-:W-:Y:S01]  /*1710*/  IMAD.MOV.U32 R18, RZ, RZ, R17 ;  /* 0x000000ffff127224 */ /* 0x000fe200078e0011 */
[----:B------:R-:W-:Y:S01]  /*1720*/  MOV R8, 0x1770 ;  /* 0x0000177000087802 */ /* 0x000fe20000000f00 */
[----:B------:R-:W-:-:S02]  /*1730*/  IMAD.MOV.U32 R11, RZ, RZ, 0x2 ;  /* 0x00000002ff0b7424 */ /* 0x000fc400078e00ff */
[----:B------:R-:W-:Y:S02]  /*1740*/  IMAD.MOV.U32 R10, RZ, RZ, 0x181f ;  /* 0x0000181fff0a7424 */ /* 0x000fe400078e00ff */
[----:B------:R-:W-:Y:S02]  /*1750*/  IMAD.MOV.U32 R3, RZ, RZ, -0x1 ;  /* 0xffffffffff037424 */ /* 0x000fe400078e00ff */
[----:B--23--:R-:W-:Y:S05]  /*1760*/  CALL.REL.NOINC `($__internal_174_$__cuda_sm70_shflsync_bfly_p) ;  /* 0x000006f000007944 */ /* 0x00cfea0003c00000 */
[----:B------:R-:W-:Y:S01]  /*1770*/  FSEL R15, R24, R15, P1 ;  /* 0x0000000f180f7208 */ /* 0x000fe20000800000 */
[----:B-1----:R-:W-:Y:S01]  /*1780*/  IMAD.MOV.U32 R22, RZ, RZ, R3 ;  /* 0x000000ffff167224 */ /* 0x002fe200078e0003 */
[----:B------:R-:W-:Y:S01]  /*1790*/  MOV R8, 0x17f0 ;  /* 0x000017f000087802 */ /* 0x000fe20000000f00 */
[----:B0-----:R-:W-:Y:S02]  /*17a0*/  IMAD.MOV.U32 R11, RZ, RZ, 0x2 ;  /* 0x00000002ff0b7424 */ /* 0x001fe400078e00ff */
[----:B------:R-:W-:Y:S02]  /*17b0*/  IMAD.MOV.U32 R10, RZ, RZ, 0x181f ;  /* 0x0000181fff0a7424 */ /* 0x000fe400078e00ff */
[----:B------:R-:W-:Y:S02]  /*17c0*/  IMAD.MOV.U32 R3, RZ, RZ, -0x1 ;  /* 0xffffffffff037424 */ /* 0x000fe400078e00ff */
[----:B------:R-:W-:-:S02]  /*17d0*/  IMAD.MOV.U32 R18, RZ, RZ, R15 ;  /* 0x000000ffff127224 */ /* 0x000fc400078e000f */
[----:B------:R-:W-:Y:S05]  /*17e0*/  CALL.REL.NOINC `($__internal_174_$__cuda_sm70_shflsync_bfly_p) ;  /* 0x0000067000007944 */ /* 0x000fea0003c00000 */
[----:B------:R-:W-:Y:S01]  /*17f0*/  SEL R20, R19, R20, P1 ;  /* 0x0000001413147207 */ /* 0x000fe20000800000 */
[----:B-1----:R-:W-:Y:S01]  /*1800*/  IMAD.MOV.U32 R24, RZ, RZ, R3 ;  /* 0x000000ffff187224 */ /* 0x002fe200078e0003 */
[----:B------:R-:W-:Y:S01]  /*1810*/  MOV R8, 0x1870 ;  /* 0x0000187000087802 */ /* 0x000fe20000000f00 */
[----:B0-----:R-:W-:-:S02]  /*1820*/  IMAD.MOV.U32 R11, RZ, RZ, 0x2 ;  /* 0x00000002ff0b7424 */ /* 0x001fc400078e00ff */
[----:B------:R-:W-:Y:S02]  /*1830*/  IMAD.MOV.U32 R10, RZ, RZ, 0x181f ;  /* 0x0000181fff0a7424 */ /* 0x000fe400078e00ff */
[----:B------:R-:W-:Y:S02]  /*1840*/  IMAD.MOV.U32 R3, RZ, RZ, -0x1 ;  /* 0xffffffffff037424 */ /* 0x000fe400078e00ff */
[----:B------:R-:W-:Y:S02]  /*1850*/  IMAD.MOV.U32 R18, RZ, RZ, R20 ;  /* 0x000000ffff127224 */ /* 0x000fe400078e0014 */
[----:B------:R-:W-:Y:S05]  /*1860*/  CALL.REL.NOINC `($__internal_174_$__cuda_sm70_shflsync_bfly_p) ;  /* 0x000005f000007944 */ /* 0x000fea0003c00000 */
[----:B-1----:R-:W-:Y:S01]  /*1870*/  IMAD.MOV.U32 R19, RZ, RZ, R3 ;  /* 0x000000ffff137224 */ /* 0x002fe200078e0003 */
[----:B0-----:R-:W-:Y:S05]  /*1880*/  BRA `(.L_x_9326) ;  /* 0xffffef4000007947 */ /* 0x001fea000383ffff */
.L_x_9303:
[----:B------:R-:W-:Y:S01]  /*1890*/  IMAD.MOV.U32 R18, RZ, RZ, R22 ;  /* 0x000000ffff127224 */ /* 0x000fe200078e0016 */
[----:B------:R-:W-:Y:S01]  /*18a0*/  MOV R8, 0x18f0 ;  /* 0x000018f000087802 */ /* 0x000fe20000000f00 */
[----:B------:R-:W-:Y:S02]  /*18b0*/  IMAD.MOV.U32 R11, RZ, RZ, 0x1 ;  /* 0x00000001ff0b7424 */ /* 0x000fe400078e00ff */
[----:B------:R-:W-:Y:S02]  /*18c0*/  IMAD.MOV.U32 R10, RZ, RZ, 0x181f ;  /* 0x0000181fff0a7424 */ /* 0x000fe400078e00ff */
[----:B------:R-:W-:-:S02]  /*18d0*/  IMAD.MOV.U32 R3, RZ, RZ, -0x1 ;  /* 0xffffffffff037424 */ /* 0x000fc400078e00ff */
[----:B0-2---:R-:W-:Y:S05]  /*18e0*/  CALL.REL.NOINC `($__internal_174_$__cuda_sm70_shflsync_bfly_p) ;  /* 0x0000057000007944 */ /* 0x005fea0003c00000 */
[----:B-1----:R-:W-:Y:S01]  /*18f0*/  IMAD.MOV.U32 R17, RZ, RZ, R3 ;  /* 0x000000ffff117224 */ /* 0x002fe200078e0003 */
[----:B0-----:R-:W-:Y:S05]  /*1900*/  BRA `(.L_x_9327) ;  /* 0xffffef2000007947 */ /* 0x001fea000383ffff */
.L_x_9304:
[----:B------:R-:W-:Y:S01]  /*1910*/  IMAD.MOV.U32 R18, RZ, RZ, R15 ;  /* 0x000000ffff127224 */ /* 0x000fe200078e000f */
[----:B------:R-:W-:Y:S01]  /*1920*/  MOV R8, 0x1970 ;  /* 0x0000197000087802 */ /* 0x000fe20000000f00 */
[----:B------:R-:W-:-:S02]  /*1930*/  IMAD.MOV.U32 R11, RZ, RZ, 0x1 ;  /* 0x00000001ff0b7424 */ /* 0x000fc400078e00ff */
[----:B------:R-:W-:Y:S02]  /*1940*/  IMAD.MOV.U32 R10, RZ, RZ, 0x181f ;  /* 0x0000181fff0a7424 */ /* 0x000fe400078e00ff */
[----:B------:R-:W-:Y:S02]  /*1950*/  IMAD.MOV.U32 R3, RZ, RZ, -0x1 ;  /* 0xffffffffff037424 */ /* 0x000fe400078e00ff */
[----:B01----:R-:W-:Y:S05]  /*1960*/  CALL.REL.NOINC `($__internal_174_$__cuda_sm70_shflsync_bfly_p) ;  /* 0x000004f000007944 */ /* 0x003fea0003c00000 */
[----:B-1----:R-:W-:Y:S01]  /*1970*/  IMAD.MOV.U32 R24, RZ, RZ, R3 ;  /* 0x000000ffff187224 */ /* 0x002fe200078e0003 */
[----:B0-----:R-:W-:Y:S01]  /*1980*/  SEL R18, R19, R20, P0 ;  /* 0x0000001413127207 */ /* 0x001fe20000000000 */
[----:B------:R-:W-:Y:S01]  /*1990*/  IMAD.MOV.U32 R11, RZ, RZ, 0x1 ;  /* 0x00000001ff0b7424 */ /* 0x000fe200078e00ff */
[----:B------:R-:W-:Y:S01]  /*19a0*/  MOV R8, 0x19e0 ;  /* 0x000019e000087802 */ /* 0x000fe20000000f00 */
[----:B------:R-:W-:Y:S02]  /*19b0*/  IMAD.MOV.U32 R10, RZ, RZ, 0x181f ;  /* 0x0000181fff0a7424 */ /* 0x000fe400078e00ff */
[----:B------:R-:W-:Y:S02]  /*19c0*/  IMAD.MOV.U32 R3, RZ, RZ, -0x1 ;  /* 0xffffffffff037424 */ /* 0x000fe400078e00ff */
[----:B------:R-:W-:Y:S05]  /*19d0*/  CALL.REL.NOINC `($__internal_174_$__cuda_sm70_shflsync_bfly_p) ;  /* 0x0000048000007944 */ /* 0x000fea0003c00000 */
[----:B-1----:R-:W-:Y:S01]  /*19e0*/  IMAD.MOV.U32 R9, RZ, RZ, R3 ;  /* 0x000000ffff097224 */ /* 0x002fe200078e0003 */
[----:B0-----:R-:W-:Y:S05]  /*19f0*/  BRA `(.L_x_9328) ;  /* 0xffffee8000007947 */ /* 0x001fea000383ffff */
.L_x_9311:
[----:B------:R-:W-:Y:S01]  /*1a00*/  IMAD.MOV.U32 R18, RZ, RZ, R17 ;  /* 0x000000ffff127224 */ /* 0x000fe200078e0011 */
[----:B------:R-:W-:Y:S01]  /*1a10*/  MOV R8, 0x1a60 ;  /* 0x00001a6000087802 */ /* 0x000fe20000000f00 */
[----:B------:R-:W-:-:S02]  /*1a20*/  IMAD.MOV.U32 R11, RZ, RZ, 0x4 ;  /* 0x00000004ff0b7424 */ /* 0x000fc400078e00ff */
[----:B------:R-:W-:Y:S02]  /*1a30*/  IMAD.MOV.U32 R10, RZ, RZ, 0x181f ;  /* 0x0000181fff0a7424 */ /* 0x000fe400078e00ff */
[----:B------:R-:W-:Y:S02]  /*1a40*/  IMAD.MOV.U32 R3, RZ, RZ, -0x1 ;  /* 0xffffffffff037424 */ /* 0x000fe400078e00ff */
[----:B------:R-:W-:Y:S05]  /*1a50*/  CALL.REL.NOINC `($__internal_174_$__cuda_sm70_shflsync_bfly_p) ;  /* 0x0000040000007944 */ /* 0x000fea0003c00000 */
[----:B-1----:R-:W-:Y:S01]  /*1a60*/  IMAD.MOV.U32 R22, RZ, RZ, R3 ;  /* 0x000000ffff167224 */ /* 0x002fe200078e0003 */
[----:B0-----:R-:W-:Y:S05]  /*1a70*/  BRA `(.L_x_9329) ;  /* 0xfffff26000007947 */ /* 0x001fea000383ffff */
.L_x_9312:
[----:B------:R-:W-:Y:S01]  /*1a80*/  IMAD.MOV.U32 R18, RZ, RZ, R15 ;  /* 0x000000ffff127224 */ /* 0x000fe200078e000f */
[----:B------:R-:W-:Y:S01]  /*1a90*/  MOV R8, 0x1ae0 ;  /* 0x00001ae000087802 */ /* 0x000fe20000000f00 */
[----:B------:R-:W-:Y:S02]  /*1aa0*/  IMAD.MOV.U32 R11, RZ, RZ, 0x4 ;  /* 0x00000004ff0b7424 */ /* 0x000fe400078e00ff */
[----:B------:R-:W-:Y:S02]  /*1ab0*/  IMAD.MOV.U32 R10, RZ, RZ, 0x181f ;  /* 0x0000181fff0a7424 */ /* 0x000fe400078e00ff */
[----:B------:R-:W-:Y:S02]  /*1ac0*/  IMAD.MOV.U32 R3, RZ, RZ, -0x1 ;  /* 0xffffffffff037424 */ /* 0x000fe400078e00ff */
[----:B01----:R-:W-:Y:S05]  /*1ad0*/  CALL.REL.NOINC `($__internal_174_$__cuda_sm70_shflsync_bfly_p) ;  /* 0x0000038000007944 */ /* 0x003fea0003c00000 */
[----:B-1----:R-:W-:Y:S01]  /*1ae0*/  IMAD.MOV.U32 R24, RZ, RZ, R3 ;  /* 0x000000ffff187224 */ /* 0x002fe200078e0003 */
[----:B------:R-:W-:Y:S01]  /*1af0*/  MOV R8, 0x1b50 ;  /* 0x00001b5000087802 */ /* 0x000fe20000000f00 */
[----:B0-----:R-:W-:-:S02]  /*1b00*/  IMAD.MOV.U32 R18, RZ, RZ, R20 ;  /* 0x000000ffff127224 */ /* 0x001fc400078e0014 */
[----:B------:R-:W-:Y:S02]  /*1b10*/  IMAD.MOV.U32 R11, RZ, RZ, 0x4 ;  /* 0x00000004ff0b7424 */ /* 0x000fe400078e00ff */
[----:B------:R-:W-:Y:S02]  /*1b20*/  IMAD.MOV.U32 R10, RZ, RZ, 0x181f ;  /* 0x0000181fff0a7424 */ /* 0x000fe400078e00ff */
[----:B------:R-:W-:Y:S02]  /*1b30*/  IMAD.MOV.U32 R3, RZ, RZ, -0x1 ;  /* 0xffffffffff037424 */ /* 0x000fe400078e00ff */
[----:B------:R-:W-:Y:S05]  /*1b40*/  CALL.REL.NOINC `($__internal_174_$__cuda_sm70_shflsync_bfly_p) ;  /* 0x0000031000007944 */ /* 0x000fea0003c00000 */
[----:B-1----:R-:W-:Y:S01]  /*1b50*/  IMAD.MOV.U32 R19, RZ, RZ, R3 ;  /* 0x000000ffff137224 */ /* 0x002fe200078e0003 */
[----:B0-----:R-:W-:Y:S05]  /*1b60*/  BRA `(.L_x_9330) ;  /* 0xfffff1a000007947 */ /* 0x001fea000383ffff */
.L_x_9313:
[----:B------:R-:W-:Y:S01]  /*1b70*/  IMAD.MOV.U32 R18, RZ, RZ, R17 ;  /* 0x000000ffff127224 */ /* 0x000fe200078e0011 */
[----:B------:R-:W-:Y:S01]  /*1b80*/  MOV R8, 0x1bd0 ;  /* 0x00001bd000087802 */ /* 0x000fe20000000f00 */
[----:B------:R-:W-:Y:S02]  /*1b90*/  IMAD.MOV.U32 R11, RZ, RZ, 0x2 ;  /* 0x00000002ff0b7424 */ /* 0x000fe400078e00ff */
[----:B------:R-:W-:Y:S02]  /*1ba0*/  IMAD.MOV.U32 R10, RZ, RZ, 0x181f ;  /* 0x0000181fff0a7424 */ /* 0x000fe400078e00ff */
[----:B------:R-:W-:-:S02]  /*1bb0*/  IMAD.MOV.U32 R3, RZ, RZ, -0x1 ;  /* 0xffffffffff037424 */ /* 0x000fc400078e00ff */
[----:B--23--:R-:W-:Y:S05]  /*1bc0*/  CALL.REL.NOINC `($__internal_174_$__cuda_sm70_shflsync_bfly_p) ;  /* 0x0000029000007944 */ /* 0x00cfea0003c00000 */
[----:B------:R-:W-:Y:S01]  /*1bd0*/  FSEL R15, R24, R15, P1 ;  /* 0x0000000f180f7208 */ /* 0x000fe20000800000 */
[----:B-1----:R-:W-:Y:S01]  /*1be0*/  IMAD.MOV.U32 R22, RZ, RZ, R3 ;  /* 0x000000ffff167224 */ /* 0x002fe200078e0003 */
[----:B------:R-:W-:Y:S01]  /*1bf0*/  MOV R8, 0x1c50 ;  /* 0x00001c5000087802 */ /* 0x000fe20000000f00 */
[----:B0-----:R-:W-:-:S02]  /*1c00*/  IMAD.MOV.U32 R11, RZ, RZ, 0x2 ;  /* 0x00000002ff0b7424 */ /* 0x001fc400078e00ff */
[----:B------:R-:W-:Y:S02]  /*1c10*/  IMAD.MOV.U32 R10, RZ, RZ, 0x181f ;  /* 0x0000181fff0a7424 */ /* 0x000fe400078e00ff */
[----:B------:R-:W-:Y:S02]  /*1c20*/  IMAD.MOV.U32 R3, RZ, RZ, -0x1 ;  /* 0xffffffffff037424 */ /* 0x000fe400078e00ff */
[----:B------:R-:W-:Y:S02]  /*1c30*/  IMAD.MOV.U32 R18, RZ, RZ, R15 ;  /* 0x000000ffff127224 */ /* 0x000fe400078e000f */
[----:B------:R-:W-:Y:S05]  /*1c40*/  CALL.REL.NOINC `($__internal_174_$__cuda_sm70_shflsync_bfly_p) ;  /* 0x0000021000007944 */ /* 0x000fea0003c00000 */
[----:B------:R-:W-:Y:S01]  /*1c50*/  SEL R20, R19, R20, P1 ;  /* 0x0000001413147207 */ /* 0x000fe20000800000 */
[----:B-1----:R-:W-:Y:S01]  /*1c60*/  IMAD.MOV.U32 R24, RZ, RZ, R3 ;  /* 0x000000ffff187224 */ /* 0x002fe200078e0003 */
[----:B------:R-:W-:Y:S01]  /*1c70*/  MOV R8, 0x1cd0 ;  /* 0x00001cd000087802 */ /* 0x000fe20000000f00 */
[----:B0-----:R-:W-:Y:S02]  /*1c80*/  IMAD.MOV.U32 R11, RZ, RZ, 0x2 ;  /* 0x00000002ff0b7424 */ /* 0x001fe400078e00ff */
[----:B------:R-:W-:Y:S02]  /*1c90*/  IMAD.MOV.U32 R10, RZ, RZ, 0x181f ;  /* 0x0000181fff0a7424 */ /* 0x000fe400078e00ff */
[----:B------:R-:W-:-:S02]  /*1ca0*/  IMAD.MOV.U32 R3, RZ, RZ, -0x1 ;  /* 0xffffffffff037424 */ /* 0x000fc400078e00ff */
[----:B------:R-:W-:Y:S02]  /*1cb0*/  IMAD.MOV.U32 R18, RZ, RZ, R20 ;  /* 0x000000ffff127224 */ /* 0x000fe400078e0014 */
[----:B------:R-:W-:Y:S05]  /*1cc0*/  CALL.REL.NOINC `($__internal_174_$__cuda_sm70_shflsync_bfly_p) ;  /* 0x0000019000007944 */ /* 0x000fea0003c00000 */
[----:B-1----:R-:W-:Y:S01]  /*1cd0*/  IMAD.MOV.U32 R19, RZ, RZ, R3 ;  /* 0x000000ffff137224 */ /* 0x002fe200078e0003 */
[----:B0-----:R-:W-:Y:S05]  /*1ce0*/  BRA `(.L_x_9331) ;  /* 0xfffff0e000007947 */ /* 0x001fea000383ffff */
.L_x_9314:
[----:B------:R-:W-:Y:S01]  /*1cf0*/  IMAD.MOV.U32 R18, RZ, RZ, R22 ;  /* 0x000000ffff127224 */ /* 0x000fe200078e0016 */
[----:B------:R-:W-:Y:S01]  /*1d00*/  MOV R8, 0x1d50 ;  /* 0x00001d5000087802 */ /* 0x000fe20000000f00 */
[----:B------:R-:W-:Y:S02]  /*1d10*/  IMAD.MOV.U32 R11, RZ, RZ, 0x1 ;  /* 0x00000001ff0b7424 */ /* 0x000fe400078e00ff */
[----:B------:R-:W-:Y:S02]  /*1d20*/  IMAD.MOV.U32 R10, RZ, RZ, 0x181f ;  /* 0x0000181fff0a7424 */ /* 0x000fe400078e00ff */
[----:B------:R-:W-:Y:S02]  /*1d30*/  IMAD.MOV.U32 R3, RZ, RZ, -0x1 ;  /* 0xffffffffff037424 */ /* 0x000fe400078e00ff */
[----:B0-2---:R-:W-:Y:S05]  /*1d40*/  CALL.REL.NOINC `($__internal_174_$__cuda_sm70_shflsync_bfly_p) ;  /* 0x0000011000007944 */ /* 0x005fea0003c00000 */
[----:B-1----:R-:W-:Y:S01]  /*1d50*/  IMAD.MOV.U32 R17, RZ, RZ, R3 ;  /* 0x000000ffff117224 */ /* 0x002fe200078e0003 */
[----:B0-----:R-:W-:Y:S05]  /*1d60*/  BRA `(.L_x_9332) ;  /* 0xfffff0c000007947 */ /* 0x001fea000383ffff */
.L_x_9315:
        /* <DEDUP_REMOVED lines=15> */
        .weak           $__internal_174_$__cuda_sm70_shflsync_bfly_p
        .type           $__internal_174_$__cuda_sm70_shflsync_bfly_p,@function
        .size           $__internal_174_$__cuda_sm70_shflsync_bfly_p,(.L_x_11118 - $__internal_174_$__cuda_sm70_shflsync_bfly_p)
$__internal_174_$__cuda_sm70_shflsync_bfly_p:
[----:B------:R-:W-:Y:S01]  /*1e60*/  IMAD.MOV.U32 R9, RZ, RZ, 0x0 ;  /* 0x00000000ff097424 */ /* 0x000fe200078e00ff */
[----:B------:R-:W-:Y:S04]  /*1e70*/  WARPSYNC R3 ;  /* 0x0000000300007348 */ /* 0x000fe80003800000 */
[----:B------:R0:W1:Y:S01]  /*1e80*/  SHFL.BFLY PT, R3, R18, R11, R10 ;  /* 0x0c00000b12037389 */ /* 0x00006200000e000a */
[----:B------:R-:W-:Y:S05]  /*1e90*/  RET.REL.NODEC R8 `(_ZN4vllm3moe10topkGatingILi4ELi32ELi4ELi16ELi32ElfLNS0_11ScoringFuncE0EEEvPKT5_PKbPfiPT4_PiiiibPKf) ;  /* 0xffffe16008007950 */ /* 0x000fea0003c3ffff */
.L_x_9334:
        /* <DEDUP_REMOVED lines=14> */
.L_x_11118:


//--------------------- .text._ZN4vllm3moe10topkGatingILi4ELi16ELi4ELi16ELi32ElfLNS0_11ScoringFuncE0EEEvPKT5_PKbPfiPT4_PiiiibPKf --------------------------
	.section	.text._ZN4vllm3moe10topkGatingILi4ELi16ELi4ELi16ELi32ElfLNS0_11ScoringFuncE0EEEvPKT5_PKbPfiPT4_PiiiibPKf,"ax",@progbits
	.sectioninfo	@"SHI_REGISTERS=30"
	.align	128
        .global         _ZN4vllm3moe10topkGatingILi4ELi16ELi4ELi16ELi32ElfLNS0_11ScoringFuncE0EEEvPKT5_PKbPfiPT4_PiiiibPKf
        .type           _ZN4vllm3moe10topkGatingILi4ELi16ELi4ELi16ELi32ElfLNS0_11ScoringFuncE0EEEvPKT5_PKbPfiPT4_PiiiibPKf,@function
        .size           _ZN4vllm3moe10topkGatingILi4ELi16ELi4ELi16ELi32ElfLNS0_11ScoringFuncE0EEEvPKT5_PKbPfiPT4_PiiiibPKf,(.L_x_11119 - _ZN4vllm3moe10topkGatingILi4ELi16ELi4ELi16ELi32ElfLNS0_11ScoringFuncE0EEEvPKT5_PKbPfiPT4_PiiiibPKf)
        .other          _ZN4vllm3moe10topkGatingILi4ELi16ELi4ELi16ELi32ElfLNS0_11ScoringFuncE0EEEvPKT5_PKbPfiPT4_PiiiibPKf,@"STO_CUDA_ENTRY STV_DEFAULT"
_ZN4vllm3moe10topkGatingILi4ELi16ELi4ELi16ELi32ElfLNS0_11ScoringFuncE0EEEvPKT5_PKbPfiPT4_PiiiibPKf:
.text._ZN4vllm3moe10topkGatingILi4ELi16ELi4ELi16ELi32ElfLNS0_11ScoringFuncE0EEEvPKT5_PKbPfiPT4_PiiiibPKf:
        /* <DEDUP_REMOVED lines=36> */
[--C-:B------:R-:W-:Y:S02]  /*0240*/  FADD.FTZ R4, R4, -R10.reuse ;  /* 0x8000000a04047221 */ /* 0x100fe40000010000 */
[--C-:B------:R-:W-:Y:S02]  /*0250*/  FADD.FTZ R5, R5, -R10.reuse ;  /* 0x8000000a05057221 */ /* 0x100fe40000010000 */
[----:B------:R-:W-:Y:S02]  /*0260*/  FMUL.FTZ R4, R4, 1.4426950216293334961 ;  /* 0x3fb8aa3b04047820 */ /* 0x000fe40000410000 */
[----:B------:R-:W-:Y:S02]  /*0270*/  FMUL.FTZ R5, R5, 1.4426950216293334961 ;  /* 0x3fb8aa3b05057820 */ /* 0x000fe40000410000 */
[--C-:B------:R-:W-:Y:S02]  /*0280*/  FADD.FTZ R6, R6, -R10.reuse ;  /* 0x8000000a06067221 */ /* 0x100fe40000010000 */
[----:B------:R-:W2:Y:S01]  /*0290*/  MUFU.EX2 R4, R4 ;  /* 0x0000000400047308 */ /* 0x000ea20000000800 */
[----:B------:R-:W-:-:S02]  /*02a0*/  FADD.FTZ R10, R7, -R10 ;  /* 0x8000000a070a7221 */ /* 0x000fc40000010000 */
[----:B------:R-:W-:Y:S02]  /*02b0*/  FMUL.FTZ R8, R6, 1.4426950216293334961 ;  /* 0x3fb8aa3b06087820 */ /* 0x000fe40000410000 */
[----:B------:R-:W-:-:S03]  /*02c0*/  FMUL.FTZ R10, R10, 1.4426950216293334961 ;  /* 0x3fb8aa3b0a0a7820 */ /* 0x000fc60000410000 */
[----:B------:R-:W0:Y:S08]  /*02d0*/  MUFU.EX2 R5, R5 ;  /* 0x0000000500057308 */ /* 0x000e300000000800 */
[----:B------:R-:W3:Y:S01]  /*02e0*/  MUFU.EX2 R7, R8 ;  /* 0x0000000800077308 */ /* 0x000ee20000000800 */
[----:B--2---:R-:W-:-:S07]  /*02f0*/  FADD.FTZ R6, RZ, R4 ;  /* 0x00000004ff067221 */ /* 0x004fce0000010000 */
[----:B-1----:R-:W1:Y:S01]  /*0300*/  MUFU.EX2 R17, R10 ;  /* 0x0000000a00117308 */ /* 0x002e620000000800 */
[----:B0-----:R-:W-:-:S04]  /*0310*/  FADD.FTZ R6, R6, R5 ;  /* 0x0000000506067221 */ /* 0x001fc80000010000 */
[----:B---3--:R-:W-:-:S04]  /*0320*/  FADD.FTZ R6, R6, R7 ;  /* 0x0000000706067221 */ /* 0x008fc80000010000 */
[----:B-1----:R-:W-:-:S05]  /*0330*/  FADD.FTZ R6, R6, R17 ;  /* 0x0000001106067221 */ /* 0x002fca0000010000 */
        /* <DEDUP_REMOVED lines=12> */
[----:B------:R-:W-:Y:S02]  /*0400*/  FSEL R4, R4, RZ, !P2 ;  /* 0x000000ff04047208 */ /* 0x000fe40005000000 */
[----:B------:R-:W-:Y:S02]  /*0410*/  FSETP.GEU.FTZ.AND P5, PT, |R17|, +INF , PT ;  /* 0x7f8000001100780b */ /* 0x000fe40003fbe200 */
[----:B------:R-:W-:Y:S01]  /*0420*/  FSEL R5, R5, RZ, !P3 ;  /* 0x000000ff05057208 */ /* 0x000fe20005800000 */
[----:B------:R-:W-:Y:S01]  /*0430*/  @P1 FADD.FTZ R8, R4, R9 ;  /* 0x0000000904081221 */ /* 0x000fe20000010000 */
[----:B------:R-:W-:Y:S02]  /*0440*/  FSEL R6, R7, RZ, !P4 ;  /* 0x000000ff07067208 */ /* 0x000fe40006000000 */
[----:B------:R-:W-:Y:S01]  /*0450*/  FSEL R7, R17, RZ, !P5 ;  /* 0x000000ff11077208 */ /* 0x000fe20006800000 */
[----:B----4-:R-:W-:Y:S02]  /*0460*/  @P1 FADD.FTZ R9, R5, R0 ;  /* 0x0000000005091221 */ /* 0x010fe40000010000 */
[----:B------:R-:W-:-:S02]  /*0470*/  IMAD.MOV.U32 R0, RZ, RZ, 0x1 ;  /* 0x00000001ff007424 */ /* 0x000fc400078e00ff */
        /* <DEDUP_REMOVED lines=19> */
.L_x_9345:
        /* <DEDUP_REMOVED lines=16> */
.L_x_9357:
[----:B------:R-:W-:Y:S05]  /*06b0*/  BRA.DIV ~URZ, `(.L_x_9338) ;  /* 0x00000d827f007947 */ /* 0x000fea000b800000 */
[----:B------:R2:W3:Y:S04]  /*06c0*/  SHFL.BFLY PT, R23, R22, 0x2, 0x1c1f ;  /* 0x0c5c1f0016177f89 */ /* 0x0004e800000e0000 */
[----:B------:R2:W4:Y:S02]  /*06d0*/  SHFL.BFLY PT, R21, R20, 0x2, 0x1c1f ;  /* 0x0c5c1f0014157f89 */ /* 0x00052400000e0000 */
.L_x_9358:
        /* <DEDUP_REMOVED lines=12> */
.L_x_9359:
        /* <DEDUP_REMOVED lines=29> */
.L_x_9341:
[----:B------:R-:W-:Y:S05]  /*0970*/  BSYNC B1 ;  /* 0x0000000000017941 */ /* 0x000fea0003800000 */
.L_x_9340:
        /* <DEDUP_REMOVED lines=20> */
.L_x_9344:
[----:B------:R-:W-:Y:S05]  /*0ac0*/  BSYNC B1 ;  /* 0x0000000000017941 */ /* 0x000fea0003800000 */
.L_x_9343:
[----:B0-----:R-:W-:Y:S05]  /*0ad0*/  BRA `(.L_x_9345) ;  /* 0xfffffad000007947 */ /* 0x001fea000383ffff */
.L_x_9336:
[----:B------:R-:W-:Y:S02]  /*0ae0*/  IMAD.MOV.U32 R17, RZ, RZ, RZ ;  /* 0x000000ffff117224 */ /* 0x000fe400078e00ff */
.L_x_9353:
        /* <DEDUP_REMOVED lines=16> */
.L_x_9360:
[----:B------:R-:W-:Y:S05]  /*0bf0*/  BRA.DIV ~URZ, `(.L_x_9347) ;  /* 0x00000b127f007947 */ /* 0x000fea000b800000 */
[----:B------:R2:W3:Y:S04]  /*0c00*/  SHFL.BFLY PT, R23, R22, 0x2, 0x1c1f ;  /* 0x0c5c1f0016177f89 */ /* 0x0004e800000e0000 */
[----:B------:R2:W4:Y:S02]  /*0c10*/  SHFL.BFLY PT, R21, R20, 0x2, 0x1c1f ;  /* 0x0c5c1f0014157f89 */ /* 0x00052400000e0000 */
.L_x_9361:
        /* <DEDUP_REMOVED lines=12> */
.L_x_9362:
        /* <DEDUP_REMOVED lines=28> */
.L_x_9350:
[----:B------:R-:W-:Y:S05]  /*0ea0*/  BSYNC B1 ;  /* 0x0000000000017941 */ /* 0x000fea0003800000 */
.L_x_9349:
        /* <DEDUP_REMOVED lines=20> */
.L_x_9352:
[----:B------:R-:W-:Y:S05]  /*0ff0*/  BSYNC B1 ;  /* 0x0000000000017941 */ /* 0x000fea0003800000 */
.L_x_9351:
[----:B0-----:R-:W-:Y:S05]  /*1000*/  BRA `(.L_x_9353) ;  /* 0xfffffae000007947 */ /* 0x001fea000383ffff */
.L_x_9342:
[----:B------:R-:W-:Y:S05]  /*1010*/  BSYNC B0 ;  /* 0x0000000000007941 */ /* 0x000fea0003800000 */
.L_x_9335:
        /* <DEDUP_REMOVED lines=18> */
.L_x_9355:
        /* <DEDUP_REMOVED lines=20> */
.L_x_9354:
        /* <DEDUP_REMOVED lines=9> */
.L_x_9356:
        /* <DEDUP_REMOVED lines=11> */
.L_x_9337:
[----:B------:R-:W-:Y:S01]  /*13c0*/  IMAD.MOV.U32 R19, RZ, RZ, R18 ;  /* 0x000000ffff137224 */ /* 0x000fe200078e0012 */
[----:B------:R-:W-:Y:S01]  /*13d0*/  MOV R8, 0x1420 ;  /* 0x0000142000087802 */ /* 0x000fe20000000f00 */
[----:B------:R-:W-:Y:S02]  /*13e0*/  IMAD.MOV.U32 R16, RZ, RZ, 0x2 ;  /* 0x00000002ff107424 */ /* 0x000fe400078e00ff */
[----:B------:R-:W-:Y:S02]  /*13f0*/  IMAD.MOV.U32 R11, RZ, RZ, 0x1c1f ;  /* 0x00001c1fff0b7424 */ /* 0x000fe400078e00ff */
[----:B------:R-:W-:Y:S02]  /*1400*/  IMAD.MOV.U32 R10, RZ, RZ, -0x1 ;  /* 0xffffffffff0a7424 */ /* 0x000fe400078e00ff */
[----:B------:R-:W-:Y:S05]  /*1410*/  CALL.REL.NOINC `($__internal_175_$__cuda_sm70_shflsync_bfly_p) ;  /* 0x0000054000007944 */ /* 0x000fea0003c00000 */
[----:B-1----:R-:W-:Y:S01]  /*1420*/  IMAD.MOV.U32 R25, RZ, RZ, R10 ;  /* 0x000000ffff197224 */ /* 0x002fe200078e000a */
[----:B0-----:R-:W-:Y:S05]  /*1430*/  BRA `(.L_x_9357) ;  /* 0xfffff27000007947 */ /* 0x001fea000383ffff */
.L_x_9338:
[----:B------:R-:W-:Y:S01]  /*1440*/  IMAD.MOV.U32 R19, RZ, RZ, R22 ;  /* 0x000000ffff137224 */ /* 0x000fe200078e0016 */
[----:B------:R-:W-:Y:S01]  /*1450*/  MOV R8, 0x14a0 ;  /* 0x000014a000087802 */ /* 0x000fe20000000f00 */
[----:B------:R-:W-:Y:S02]  /*1460*/  IMAD.MOV.U32 R16, RZ, RZ, 0x2 ;  /* 0x00000002ff107424 */ /* 0x000fe400078e00ff */
[----:B------:R-:W-:-:S02]  /*1470*/  IMAD.MOV.U32 R11, RZ, RZ, 0x1c1f ;  /* 0x00001c1fff0b7424 */ /* 0x000fc400078e00ff */
[----:B------:R-:W-:Y:S02]  /*1480*/  IMAD.MOV.U32 R10, RZ, RZ, -0x1 ;  /* 0xffffffffff0a7424 */ /* 0x000fe400078e00ff */
[----:B01----:R-:W-:Y:S05]  /*1490*/  CALL.REL.NOINC `($__internal_175_$__cuda_sm70_shflsync_bfly_p) ;  /* 0x000004c000007944 */ /* 0x003fea0003c00000 */
[----:B-1----:R-:W-:Y:S01]  /*14a0*/  IMAD.MOV.U32 R23, RZ, RZ, R10 ;  /* 0x000000ffff177224 */ /* 0x002fe200078e000a */
[----:B------:R-:W-:Y:S01]  /*14b0*/  MOV R8, 0x1510 ;  /* 0x0000151000087802 */ /* 0x000fe20000000f00 */
[----:B0-----:R-:W-:Y:S02]  /*14c0*/  IMAD.MOV.U32 R19, RZ, RZ, R20 ;  /* 0x000000ffff137224 */ /* 0x001fe400078e0014 */
[----:B------:R-:W-:Y:S02]  /*14d0*/  IMAD.MOV.U32 R16, RZ, RZ, 0x2 ;  /* 0x00000002ff107424 */ /* 0x000fe400078e00ff */
[----:B------:R-:W-:Y:S02]  /*14e0*/  IMAD.MOV.U32 R11, RZ, RZ, 0x1c1f ;  /* 0x00001c1fff0b7424 */ /* 0x000fe400078e00ff */
[----:B------:R-:W-:Y:S02]  /*14f0*/  IMAD.MOV.U32 R10, RZ, RZ, -0x1 ;  /* 0xffffffffff0a7424 */ /* 0x000fe400078e00ff */
[----:B------:R-:W-:Y:S05]  /*1500*/  CALL.REL.NOINC `($__internal_175_$__cuda_sm70_shflsync_bfly_p) ;  /* 0x0000045000007944 */ /* 0x000fea0003c00000 */
[----:B-1----:R-:W-:Y:S01]  /*1510*/  IMAD.MOV.U32 R21, RZ, RZ, R10 ;  /* 0x000000ffff157224 */ /* 0x002fe200078e000a */
[----:B0-----:R-:W-:Y:S05]  /*1520*/  BRA `(.L_x_9358) ;  /* 0xfffff1b000007947 */ /* 0x001fea000383ffff */
.L_x_9339:
[----:B------:R-:W-:Y:S01]  /*1530*/  IMAD.MOV.U32 R19, RZ, RZ, R18 ;  /* 0x000000ffff137224 */ /* 0x000fe200078e0012 */
[----:B------:R-:W-:Y:S01]  /*1540*/  MOV R8, 0x1590 ;  /* 0x0000159000087802 */ /* 0x000fe20000000f00 */
[----:B------:R-:W-:-:S02]  /*1550*/  IMAD.MOV.U32 R16, RZ, RZ, 0x1 ;  /* 0x00000001ff107424 */ /* 0x000fc400078e00ff */
[----:B------:R-:W-:Y:S02]  /*1560*/  IMAD.MOV.U32 R11, RZ, RZ, 0x1c1f ;  /* 0x00001c1fff0b7424 */ /* 0x000fe400078e00ff */
[----:B------:R-:W-:Y:S02]  /*1570*/  IMAD.MOV.U32 R10, RZ, RZ, -0x1 ;  /* 0xffffffffff0a7424 */ /* 0x000fe400078e00ff */
[----:B--23--:R-:W-:Y:S05]  /*1580*/  CALL.REL.NOINC `($__internal_175_$__cuda_sm70_shflsync_bfly_p) ;  /* 0x000003d000007944 */ /* 0x00cfea0003c00000 */
[----:B------:R-:W-:Y:S01]  /*1590*/  FSEL R22, R23, R22, P1 ;  /* 0x0000001617167208 */ /* 0x000fe20000800000 */
[----:B-1----:R-:W-:Y:S01]  /*15a0*/  IMAD.MOV.U32 R23, RZ, RZ, R10 ;  /* 0x000000ffff177224 */ /* 0x002fe200078e000a */
[----:B------:R-:W-:Y:S01]  /*15b0*/  MOV R8, 0x1610 ;  /* 0x0000161000087802 */ /* 0x000fe20000000f00 */
[----:B0-----:R-:W-:Y:S02]  /*15c0*/  IMAD.MOV.U32 R16, RZ, RZ, 0x1 ;  /* 0x00000001ff107424 */ /* 0x001fe400078e00ff */
[----:B------:R-:W-:Y:S02]  /*15d0*/  IMAD.MOV.U32 R11, RZ, RZ, 0x1c1f ;  /* 0x00001c1fff0b7424 */ /* 0x000fe400078e00ff */
[----:B------:R-:W-:Y:S02]  /*15e0*/  IMAD.MOV.U32 R10, RZ, RZ, -0x1 ;  /* 0xffffffffff0a7424 */ /* 0x000fe400078e00ff */
[----:B------:R-:W-:-:S02]  /*15f0*/  IMAD.MOV.U32 R19, RZ, RZ, R22 ;  /* 0x000000ffff137224 */ /* 0x000fc400078e0016 */
[----:B------:R-:W-:Y:S05]  /*1600*/  CALL.REL.NOINC `($__internal_175_$__cuda_sm70_shflsync_bfly_p) ;  /* 0x0000035000007944 */ /* 0x000fea0003c00000 */
[----:B0-----:R-:W-:Y:S01]  /*1610*/  SEL R19, R21, R20, P1 ;  /* 0x0000001415137207 */ /* 0x001fe20000800000 */
[----:B-1----:R-:W-:Y:S01]  /*1620*/  IMAD.MOV.U32 R21, RZ, RZ, R10 ;  /* 0x000000ffff157224 */ /* 0x002fe200078e000a */
[----:B------:R-:W-:Y:S01]  /*1630*/  MOV R8, 0x1680 ;  /* 0x0000168000087802 */ /* 0x000fe20000000f00 */
[----:B------:R-:W-:-:S02]  /*1640*/  IMAD.MOV.U32 R16, RZ, RZ, 0x1 ;  /* 0x00000001ff107424 */ /* 0x000fc400078e00ff */
[----:B------:R-:W-:Y:S02]  /*1650*/  IMAD.MOV.U32 R11, RZ, RZ, 0x1c1f ;  /* 0x00001c1fff0b7424 */ /* 0x000fe400078e00ff */
[----:B------:R-:W-:Y:S02]  /*1660*/  IMAD.MOV.U32 R10, RZ, RZ, -0x1 ;  /* 0xffffffffff0a7424 */ /* 0x000fe400078e00ff */
[----:B------:R-:W-:Y:S05]  /*1670*/  CALL.REL.NOINC `($__internal_175_$__cuda_sm70_shflsync_bfly_p) ;  /* 0x000002e000007944 */ /* 0x000fea0003c00000 */
[----:B01----:R-:W-:Y:S05]  /*1680*/  BRA `(.L_x_9359) ;  /* 0xfffff11000007947 */ /* 0x003fea000383ffff */
.L_x_9346:
        /* <DEDUP_REMOVED lines=8> */
.L_x_9347:
[----:B------:R-:W-:Y:S01]  /*1710*/  IMAD.MOV.U32 R19, RZ, RZ, R22 ;  /* 0x000000ffff137224 */ /* 0x000fe200078e0016 */
[----:B------:R-:W-:Y:S01]  /*1720*/  MOV R8, 0x1770 ;  /* 0x0000177000087802 */ /* 0x000fe20000000f00 */
[----:B------:R-:W-:-:S02]  /*1730*/  IMAD.MOV.U32 R16, RZ, RZ, 0x2 ;  /* 0x00000002ff107424 */ /* 0x000fc400078e00ff */
[----:B------:R-:W-:Y:S02]  /*1740*/  IMAD.MOV.U32 R11, RZ, RZ, 0x1c1f ;  /* 0x00001c1fff0b7424 */ /* 0x000fe400078e00ff */
[----:B------:R-:W-:Y:S02]  /*1750*/  IMAD.MOV.U32 R10, RZ, RZ, -0x1 ;  /* 0xffffffffff0a7424 */ /* 0x000fe400078e00ff */
[----:B01----:R-:W-:Y:S05]  /*1760*/  CALL.REL.NOINC `($__internal_175_$__cuda_sm70_shflsync_bfly_p) ;  /* 0x000001f000007944 */ /* 0x003fea0003c00000 */
[----:B-1----:R-:W-:Y:S01]  /*1770*/  IMAD.MOV.U32 R23, RZ, RZ, R10 ;  /* 0x000000ffff177224 */ /* 0x002fe200078e000a */
[----:B------:R-:W-:Y:S01]  /*1780*/  MOV R8, 0x17e0 ;  /* 0x000017e000087802 */ /* 0x000fe20000000f00 */
[----:B0-----:R-:W-:Y:S02]  /*1790*/  IMAD.MOV.U32 R19, RZ, RZ, R20 ;  /* 0x000000ffff137224 */ /* 0x001fe400078e0014 */
[----:B------:R-:W-:Y:S02]  /*17a0*/  IMAD.MOV.U32 R16, RZ, RZ, 0x2 ;  /* 0x00000002ff107424 */ /* 0x000fe400078e00ff */
[----:B------:R-:W-:Y:S02]  /*17b0*/  IMAD.MOV.U32 R11, RZ, RZ, 0x1c1f ;  /* 0x00001c1fff0b7424 */ /* 0x000fe400078e00ff */
[----:B------:R-:W-:-:S02]  /*17c0*/  IMAD.MOV.U32 R10, RZ, RZ, -0x1 ;  /* 0xffffffffff0a7424 */ /* 0x000fc400078e00ff */
[----:B------:R-:W-:Y:S05]  /*17d0*/  CALL.REL.NOINC `($__internal_175_$__cuda_sm70_shflsync_bfly_p) ;  /* 0x0000018000007944 */ /* 0x000fea0003c00000 */
[----:B-1----:R-:W-:Y:S01]  /*17e0*/  IMAD.MOV.U32 R21, RZ, RZ, R10 ;  /* 0x000000ffff157224 */ /* 0x002fe200078e000a */
[----:B0-----:R-:W-:Y:S05]  /*17f0*/  BRA `(.L_x_9361) ;  /* 0xfffff42000007947 */ /* 0x001fea000383ffff */
.L_x_9348:
        /* <DEDUP_REMOVED lines=22> */
        .weak           $__internal_175_$__cuda_sm70_shflsync_bfly_p
        .type           $__internal_175_$__cuda_sm70_shflsync_bfly_p,@function
        .size           $__internal_175_$__cuda_sm70_shflsync_bfly_p,(.L_x_11119 - $__internal_175_$__cuda_sm70_shflsync_bfly_p)
$__internal_175_$__cuda_sm70_shflsync_bfly_p:
[----:B------:R-:W-:Y:S01]  /*1960*/  IMAD.MOV.U32 R9, RZ, RZ, 0x0 ;  /* 0x00000000ff097424 */ /* 0x000fe200078e00ff */
[----:B------:R-:W-:Y:S04]  /*1970*/  WARPSYNC R10 ;  /* 0x0000000a00007348 */ /* 0x000fe80003800000 */
[----:B------:R0:W1:Y:S01]  /*1980*/  SHFL.BFLY PT, R10, R19, R16, R11 ;  /* 0x0c000010130a7389 */ /* 0x00006200000e000b */
[----:B------:R-:W-:Y:S05]  /*1990*/  RET.REL.NODEC R8 `(_ZN4vllm3moe10topkGatingILi4ELi16ELi4ELi16ELi32ElfLNS0_11ScoringFuncE0EEEvPKT5_PKbPfiPT4_PiiiibPKf) ;  /* 0xffffe66008007950 */ /* 0x000fea0003c3ffff */
.L_x_9363:
        /* <DEDUP_REMOVED lines=14> */
.L_x_11119:


//--------------------- .text._ZN4vllm3moe10topkGatingILi4ELi8ELi4ELi16ELi32ElfLNS0_11ScoringFuncE0EEEvPKT5_PKbPfiPT4_PiiiibPKf --------------------------
	.section	.text._ZN4vllm3moe10topkGatingILi4ELi8ELi4ELi16ELi32ElfLNS0_11ScoringFuncE0EEEvPKT5_PKbPfiPT4_PiiiibPKf,"ax",@progbits
	.sectioninfo	@"SHI_REGISTERS=32"
	.align	128
        .global         _ZN4vllm3moe10topkGatingILi4ELi8ELi4ELi16ELi32ElfLNS0_11ScoringFuncE0EEEvPKT5_PKbPfiPT4_PiiiibPKf
        .type           _ZN4vllm3moe10topkGatingILi4ELi8ELi4ELi16ELi32ElfLNS0_11ScoringFuncE0EEEvPKT5_PKbPfiPT4_PiiiibPKf,@function
        .size           _ZN4vllm3moe10topkGatingILi4ELi8ELi4ELi16ELi32ElfLNS0_11ScoringFuncE0EEEvPKT5_PKbPfiPT4_PiiiibPKf,(.L_x_11384 - _ZN4vllm3moe10topkGatingILi4ELi8ELi4ELi16ELi32ElfLNS0_11ScoringFuncE0EEEvPKT5_PKbPfiPT4_PiiiibPKf)
        .other          _ZN4vllm3moe10topkGatingILi4ELi8ELi4ELi16ELi32ElfLNS0_11ScoringFuncE0EEEvPKT5_PKbPfiPT4_PiiiibPKf,@"STO_CUDA_ENTRY STV_DEFAULT"
_ZN4vllm3moe10topkGatingILi4ELi8ELi4ELi16ELi32ElfLNS0_11ScoringFuncE0EEEvPKT5_PKbPfiPT4_PiiiibPKf:
.text._ZN4vllm3moe10topkGatingILi4ELi8ELi4ELi16ELi32ElfLNS0_11ScoringFuncE0EEEvPKT5_PKbPfiPT4_PiiiibPKf:
        /* <DEDUP_REMOVED lines=29> */
[----:B--2---:R-:W-:-:S04]  /*01d0*/  FMNMX.FTZ R15, R4, R5, !PT ;  /* 0x00000005040f7209 */ /* 0x004fc80007810000 */
[----:B------:R-:W-:-:S04]  /*01e0*/  FMNMX.FTZ R8, R6, R15, !PT ;  /* 0x0000000f06087209 */ /* 0x000fc80007810000 */
[----:B------:R-:W-:-:S05]  /*01f0*/  FMNMX.FTZ R8, R7, R8, !PT ;  /* 0x0000000807087209 */ /* 0x000fca0007810000 */
[----:B------:R-:W1:Y:S02]  /*0200*/  SHFL.BFLY PT, R15, R8, 0x1, 0x1e1f ;  /* 0x0c3e1f00080f7f89 */ /* 0x000e6400000e0000 */
[----:B-1----:R-:W-:-:S05]  /*0210*/  FMNMX.FTZ R15, R8, R15, !PT ;  /* 0x0000000f080f7209 */ /* 0x002fca0007810000 */
[--C-:B------:R-:W-:Y:S02]  /*0220*/  FADD.FTZ R4, R4, -R15.reuse ;  /* 0x8000000f04047221 */ /* 0x100fe40000010000 */
[--C-:B------:R-:W-:Y:S02]  /*0230*/  FADD.FTZ R5, R5, -R15.reuse ;  /* 0x8000000f05057221 */ /* 0x100fe40000010000 */
[----:B------:R-:W-:Y:S02]  /*0240*/  FMUL.FTZ R4, R4, 1.4426950216293334961 ;  /* 0x3fb8aa3b04047820 */ /* 0x000fe40000410000 */
[----:B------:R-:W-:Y:S02]  /*0250*/  FMUL.FTZ R10, R5, 1.4426950216293334961 ;  /* 0x3fb8aa3b050a7820 */ /* 0x000fe40000410000 */
[----:B------:R-:W-:Y:S02]  /*0260*/  FADD.FTZ R6, R6, -R15 ;  /* 0x8000000f06067221 */ /* 0x000fe40000010000 */
[----:B------:R-:W1:Y:S02]  /*0270*/  MUFU.EX2 R4, R4 ;  /* 0x0000000400047308 */ /* 0x000e640000000800 */
[----:B------:R-:W-:-:S02]  /*0280*/  FMUL.FTZ R6, R6, 1.4426950216293334961 ;  /* 0x3fb8aa3b06067820 */ /* 0x000fc40000410000 */
[----:B------:R-:W-:-:S04]  /*0290*/  FADD.FTZ R7, R7, -R15 ;  /* 0x8000000f07077221 */ /* 0x000fc80000010000 */
[----:B------:R-:W2:Y:S01]  /*02a0*/  MUFU.EX2 R10, R10 ;  /* 0x0000000a000a7308 */ /* 0x000ea20000000800 */
[----:B------:R-:W-:-:S07]  /*02b0*/  FMUL.FTZ R7, R7, 1.4426950216293334961 ;  /* 0x3fb8aa3b07077820 */ /* 0x000fce0000410000 */
[----:B------:R-:W0:Y:S01]  /*02c0*/  MUFU.EX2 R6, R6 ;  /* 0x0000000600067308 */ /* 0x000e220000000800 */
[----:B-1----:R-:W-:-:S07]  /*02d0*/  FADD.FTZ R5, RZ, R4 ;  /* 0x00000004ff057221 */ /* 0x002fce0000010000 */
[----:B------:R-:W1:Y:S01]  /*02e0*/  MUFU.EX2 R8, R7 ;  /* 0x0000000700087308 */ /* 0x000e620000000800 */
[----:B--2---:R-:W-:-:S04]  /*02f0*/  FADD.FTZ R5, R5, R10 ;  /* 0x0000000a05057221 */ /* 0x004fc80000010000 */
[----:B0-----:R-:W-:-:S04]  /*0300*/  FADD.FTZ R5, R5, R6 ;  /* 0x0000000605057221 */ /* 0x001fc80000010000 */
[----:B-1----:R-:W-:-:S05]  /*0310*/  FADD.FTZ R5, R5, R8 ;  /* 0x0000000805057221 */ /* 0x002fca0000010000 */
[----:B------:R-:W0:Y:S02]  /*0320*/  SHFL.BFLY PT, R16, R5, 0x1, 0x1e1f ;  /* 0x0c3e1f0005107f89 */ /* 0x000e2400000e0000 */
[----:B0-----:R-:W-:-:S04]  /*0330*/  FADD.FTZ R16, R5, R16 ;  /* 0x0000001005107221 */ /* 0x001fc80000010000 */
[----:B------:R-:W0:Y:S02]  /*0340*/  MUFU.RCP R15, R16 ;  /* 0x00000010000f7308 */ /* 0x000e240000001000 */
[-C--:B0-----:R-:W-:Y:S02]  /*0350*/  FMUL.FTZ R4, R4, R15.reuse ;  /* 0x0000000f04047220 */ /* 0x081fe40000410000 */
[-C--:B------:R-:W-:Y:S02]  /*0360*/  FMUL.FTZ R6, R6, R15.reuse ;  /* 0x0000000f06067220 */ /* 0x080fe40000410000 */
[-C--:B------:R-:W-:Y:S02]  /*0370*/  FMUL.FTZ R10, R10, R15.reuse ;  /* 0x0000000f0a0a7220 */ /* 0x080fe40000410000 */
[----:B------:R-:W-:Y:S01]  /*0380*/  FMUL.FTZ R7, R8, R15 ;  /* 0x0000000f08077220 */ /* 0x000fe20000410000 */
[----:B------:R-:W-:Y:S02]  /*0390*/  FSETP.GEU.FTZ.AND P2, PT, |R4|, +INF , PT ;  /* 0x7f8000000400780b */ /* 0x000fe40003f5e200 */
[----:B------:R-:W-:-:S02]  /*03a0*/  FSETP.GEU.FTZ.AND P4, PT, |R6|, +INF , PT ;  /* 0x7f8000000600780b */ /* 0x000fc40003f9e200 */
[----:B------:R-:W-:Y:S02]  /*03b0*/  FSETP.GEU.FTZ.AND P3, PT, |R10|, +INF , PT ;  /* 0x7f8000000a00780b */ /* 0x000fe40003f7e200 */
[C---:B------:R-:W-:Y:S02]  /*03c0*/  FSETP.GEU.FTZ.AND P5, PT, |R7|.reuse, +INF , PT ;  /* 0x7f8000000700780b */ /* 0x040fe40003fbe200 */
[----:B------:R-:W-:Y:S02]  /*03d0*/  FSEL R4, R4, RZ, !P2 ;  /* 0x000000ff04047208 */ /* 0x000fe40005000000 */
[----:B------:R-:W-:Y:S02]  /*03e0*/  FSEL R6, R6, RZ, !P4 ;  /* 0x000000ff06067208 */ /* 0x000fe40006000000 */
[----:B------:R-:W-:Y:S02]  /*03f0*/  FSEL R5, R10, RZ, !P3 ;  /* 0x000000ff0a057208 */ /* 0x000fe40005800000 */
[----:B------:R-:W-:Y:S01]  /*0400*/  FSEL R7, R7, RZ, !P5 ;  /* 0x000000ff07077208 */ /* 0x000fe20006800000 */
[----:B---3--:R-:W-:-:S02]  /*0410*/  @P1 FADD.FTZ R8, R4, R9 ;  /* 0x0000000904081221 */ /* 0x008fc40000010000 */
        /* <DEDUP_REMOVED lines=24> */
.L_x_9374:
        /* <DEDUP_REMOVED lines=48> */
.L_x_9368:
[----:B------:R-:W-:Y:S05]  /*08a0*/  BSYNC B0 ;  /* 0x0000000000007941 */ /* 0x000fea0003800000 */
.L_x_9367:
        /* <DEDUP_REMOVED lines=19> */
.L_x_9370:
[----:B------:R-:W-:Y:S05]  /*09e0*/  BSYNC B0 ;  /* 0x0000000000007941 */ /* 0x000fea0003800000 */
.L_x_9369:
        /* <DEDUP_REMOVED lines=39> */
.L_x_9372:
[----:B------:R-:W-:Y:S05]  /*0c60*/  BSYNC B0 ;  /* 0x0000000000007941 */ /* 0x000fea0003800000 */
.L_x_9371:
        /* <DEDUP_REMOVED lines=19> */
.L_x_9373:
[----:B------:R-:W-:Y:S05]  /*0da0*/  @P2 BRA `(.L_x_9374) ;  /* 0xfffff7f000002947 */ /* 0x000fea000383ffff */
.L_x_9366:
        /* <DEDUP_REMOVED lines=51> */
.L_x_9376:
[----:B------:R-:W-:Y:S05]  /*10e0*/  BSYNC B0 ;  /* 0x0000000000007941 */ /* 0x000fea0003800000 */
.L_x_9375:
        /* <DEDUP_REMOVED lines=18> */
.L_x_9378:
[----:B------:R-:W-:Y:S05]  /*1210*/  BSYNC B0 ;  /* 0x0000000000007941 */ /* 0x000fea0003800000 */
.L_x_9377:
[----:B------:R-:W-:Y:S05]  /*1220*/  BRA `(.L_x_9364) ;  /* 0x00000c7000007947 */ /* 0x000fea0003800000 */
.L_x_9365:
[----:B0-----:R-:W-:Y:S02]  /*1230*/  IMAD.MOV.U32 R8, RZ, RZ, c[0x0][0x190] ;  /* 0x00006400ff087624 */ /* 0x001fe400078e00ff */
[----:B------:R-:W-:-:S03]  /*1240*/  IMAD.MOV.U32 R23, RZ, RZ, RZ ;  /* 0x000000ffff177224 */ /* 0x000fc600078e00ff */
[----:B------:R-:W-:-:S13]  /*1250*/  ISETP.NE.AND P0, PT, R8, 0x1, PT ;  /* 0x000000010800780c */ /* 0x000fda0003f05270 */
[----:B------:R-:W-:Y:S05]  /*1260*/  @!P0 BRA `(.L_x_9379) ;  /* 0x0000081000008947 */ /* 0x000fea0003800000 */
[----:B------:R-:W-:Y:S01]  /*1270*/  IADD3 R25, -R22, c[0x0][0x190], RZ ;  /* 0x0000640016197a10 */ /* 0x000fe20007ffe1ff */
[----:B------:R-:W-:Y:S02]  /*1280*/  IMAD.MOV.U32 R23, RZ, RZ, RZ ;  /* 0x000000ffff177224 */ /* 0x000fe400078e00ff */
.L_x_9387:
        /* <DEDUP_REMOVED lines=47> */
.L_x_9381:
[----:B------:R-:W-:Y:S05]  /*1580*/  BSYNC B0 ;  /* 0x0000000000007941 */ /* 0x000fea0003800000 */
.L_x_9380:
        /* <DEDUP_REMOVED lines=19> */
.L_x_9383:
[----:B------:R-:W-:Y:S05]  /*16c0*/  BSYNC B0 ;  /* 0x0000000000007941 */ /* 0x000fea0003800000 */
.L_x_9382:
        /* <DEDUP_REMOVED lines=38> */
.L_x_9385:
[----:B------:R-:W-:Y:S05]  /*1930*/  BSYNC B0 ;  /* 0x0000000000007941 */ /* 0x000fea0003800000 */
.L_x_9384:
        /* <DEDUP_REMOVED lines=19> */
.L_x_9386:
[----:B------:R-:W-:Y:S05]  /*1a70*/  @P2 BRA `(.L_x_9387) ;  /* 0xfffff81000002947 */ /* 0x000fea000383ffff */
.L_x_9379:
        /* <DEDUP_REMOVED lines=49> */
.L_x_9389:
[----:B------:R-:W-:Y:S05]  /*1d90*/  BSYNC B0 ;  /* 0x0000000000007941 */ /* 0x000fea0003800000 */
.L_x_9388:
        /* <DEDUP_REMOVED lines=16> */
.L_x_9364:
        /* <DEDUP_REMOVED lines=18> */
.L_x_9391:
        /* <DEDUP_REMOVED lines=19> */
.L_x_9390:
        /* <DEDUP_REMOVED lines=12> */
.L_x_9392:
        /* <DEDUP_REMOVED lines=11> */
.L_x_9393:
        /* <DEDUP_REMOVED lines=10> */
.L_x_11384:


//--------------------- .text._ZN4vllm3moe10topkGatingILi4ELi4ELi4ELi16ELi32ElfLNS0_11ScoringFuncE0EEEvPKT5_PKbPfiPT4_PiiiibPKf --------------------------
	.section	.text._ZN4vllm3moe10topkGatingILi4ELi4ELi4ELi16ELi32ElfLNS0_11ScoringFuncE0EEEvPKT5_PKbPfiPT4_PiiiibPKf,"ax",@progbits
	.sectioninfo	@"SHI_REGISTERS=40"
	.align	128
        .global         _ZN4vllm3moe10topkGatingILi4ELi4ELi4ELi16ELi32ElfLNS0_11ScoringFuncE0EEEvPKT5_PKbPfiPT4_PiiiibPKf
        .type           _ZN4vllm3moe10topkGatingILi4ELi4ELi4ELi16ELi32ElfLNS0_11ScoringFuncE0EEEvPKT5_PKbPfiPT4_PiiiibPKf,@function
        .size           _ZN4vllm3moe10topkGatingILi4ELi4ELi4ELi16ELi32ElfLNS0_11ScoringFuncE0EEEvPKT5_PKbPfiPT4_PiiiibPKf,(.L_x_11385 - _ZN4vllm3moe10topkGatingILi4ELi4ELi4ELi16ELi32ElfLNS0_11ScoringFuncE0EEEvPKT5_PKbPfiPT4_PiiiibPKf)
        .other          _ZN4vllm3moe10topkGatingILi4ELi4ELi4ELi16ELi32ElfLNS0_11ScoringFuncE0EEEvPKT5_PKbPfiPT4_PiiiibPKf,@"STO_CUDA_ENTRY STV_DEFAULT"
_ZN4vllm3moe10topkGatingILi4ELi4ELi4ELi16ELi32ElfLNS0_11ScoringFuncE0EEEvPKT5_PKbPfiPT4_PiiiibPKf:
.text._ZN4vllm3moe10topkGatingILi4ELi4ELi4ELi16ELi32ElfLNS0_11ScoringFuncE0EEEvPKT5_PKbPfiPT4_PiiiibPKf:
        /* <DEDUP_REMOVED lines=26> */
[----:B------:R-:W-:-:S02]  /*01a0*/  IMAD.MOV.U32 R20, RZ, RZ, 0x1 ;  /* 0x00000001ff147424 */ /* 0x000fc400078e00ff */
[----:B-1----:R-:W-:-:S05]  /*01b0*/  IMAD.MOV.U32 R11, RZ, RZ, 0x1 ;  /* 0x00000001ff0b7424 */ /* 0x002fca00078e00ff */
[----:B------:R-:W-:Y:S02]  /*01c0*/  ISETP.LE.AND P1, PT, R11, c[0x0][0x190], PT ;  /* 0x000064000b007a0c */ /* 0x000fe40003f23270 */
[----:B--2---:R-:W-:-:S04]  /*01d0*/  FMNMX.FTZ R15, R4, R5, !PT ;  /* 0x00000005040f7209 */ /* 0x004fc80007810000 */
[----:B------:R-:W-:-:S04]  /*01e0*/  FMNMX.FTZ R8, R6, R15, !PT ;  /* 0x0000000f06087209 */ /* 0x000fc80007810000 */
[----:B------:R-:W-:-:S05]  /*01f0*/  FMNMX.FTZ R8, R7, R8, !PT ;  /* 0x0000000807087209 */ /* 0x000fca0007810000 */
[--C-:B------:R-:W-:Y:S02]  /*0200*/  FADD.FTZ R4, R4, -R8.reuse ;  /* 0x8000000804047221 */ /* 0x100fe40000010000 */
[--C-:B------:R-:W-:Y:S02]  /*0210*/  FADD.FTZ R5, R5, -R8.reuse ;  /* 0x8000000805057221 */ /* 0x100fe40000010000 */
[----:B------:R-:W-:Y:S02]  /*0220*/  FMUL.FTZ R4, R4, 1.4426950216293334961 ;  /* 0x3fb8aa3b04047820 */ /* 0x000fe40000410000 */
[----:B0-----:R-:W-:Y:S02]  /*0230*/  FMUL.FTZ R13, R5, 1.4426950216293334961 ;  /* 0x3fb8aa3b050d7820 */ /* 0x001fe40000410000 */
[--C-:B------:R-:W-:Y:S02]  /*0240*/  FADD.FTZ R5, R6, -R8.reuse ;  /* 0x8000000806057221 */ /* 0x100fe40000010000 */
[----:B------:R-:W0:Y:S01]  /*0250*/  MUFU.EX2 R4, R4 ;  /* 0x0000000400047308 */ /* 0x000e220000000800 */
[----:B------:R-:W-:-:S02]  /*0260*/  FADD.FTZ R7, R7, -R8 ;  /* 0x8000000807077221 */ /* 0x000fc40000010000 */
[----:B------:R-:W-:Y:S01]  /*0270*/  FMUL.FTZ R10, R5, 1.4426950216293334961 ;  /* 0x3fb8aa3b050a7820 */ /* 0x000fe20000410000 */
[----:B---3--:R-:W-:Y:S01]  /*0280*/  @P0 ISETP.NE.AND P3, PT, R12, RZ, PT ;  /* 0x000000ff0c00020c */ /* 0x008fe20003f65270 */
        /* <DEDUP_REMOVED lines=9> */
[-C--:B0-----:R-:W-:Y:S01]  /*0320*/  FMUL.FTZ R19, R4, R5.reuse ;  /* 0x0000000504137220 */ /* 0x081fe20000410000 */
[----:B------:R-:W-:Y:S01]  /*0330*/  @P0 SEL R4, RZ, 0x1, P3 ;  /* 0x00000001ff040807 */ /* 0x000fe20001800000 */
        /* <DEDUP_REMOVED lines=12> */
[----:B-----5:R-:W-:Y:S01]  /*0400*/  @P2 FADD.FTZ R14, R18, R3 ;  /* 0x00000003120e2221 */ /* 0x020fe20000010000 */
[----:B------:R-:W-:Y:S01]  /*0410*/  @P0 PRMT R20, R4, 0x7610, R20 ;  /* 0x0000761004140816 */ /* 0x000fe20000000014 */
[----:B------:R-:W-:-:S02]  /*0420*/  @P2 FADD.FTZ R13, R17, R0 ;  /* 0x00000000110d2221 */ /* 0x000fc40000010000 */
[----:B------:R-:W-:Y:S02]  /*0430*/  @P2 FADD.FTZ R12, R16, R9 ;  /* 0x00000009100c2221 */ /* 0x000fe40000010000 */
        /* <DEDUP_REMOVED lines=22> */
.L_x_9401:
        /* <DEDUP_REMOVED lines=20> */
.L_x_9397:
        /* <DEDUP_REMOVED lines=29> */
.L_x_9398:
        /* <DEDUP_REMOVED lines=30> */
.L_x_9399:
        /* <DEDUP_REMOVED lines=69> */
.L_x_9400:
[----:B------:R-:W-:Y:S05]  /*0ee0*/  @P5 BRA `(.L_x_9401) ;  /* 0xfffff6b000005947 */ /* 0x000fea000383ffff */
.L_x_9396:
        /* <DEDUP_REMOVED lines=21> */
.L_x_9403:
        /* <DEDUP_REMOVED lines=44> */
.L_x_9402:
[----:B------:R-:W-:Y:S02]  /*1300*/  IMAD.X R11, RZ, RZ, R11, P4 ;  /* 0x000000ffff0b7224 */ /* 0x000fe400020e060b */
[----:B------:R-:W-:Y:S02]  /*1310*/  IMAD.X R10, RZ, RZ, R10, P3 ;  /* 0x000000ffff0a7224 */ /* 0x000fe400018e060a */
[----:B------:R-:W-:Y:S01]  /*1320*/  IMAD.X R26, RZ, RZ, R26, P2 ;  /* 0x000000ffff1a7224 */ /* 0x000fe200010e061a */
[----:B------:R-:W-:Y:S05]  /*1330*/  @!P0 BRA `(.L_x_9394) ;  /* 0x00000e0000008947 */ /* 0x000fea0003800000 */
[----:B------:R-:W-:Y:S02]  /*1340*/  IADD3 R25, R25, 0x1, RZ ;  /* 0x0000000119197810 */ /* 0x000fe40007ffe0ff */
[----:B0-----:R-:W-:Y:S01]  /*1350*/  IADD3 R23, R23, c[0x0][0x178], RZ ;  /* 0x00005e0017177a10 */ /* 0x001fe20007ffe0ff */
[----:B------:R-:W-:Y:S05]  /*1360*/  BRA `(.L_x_9403) ;  /* 0xfffffcd000007947 */ /* 0x000fea000383ffff */
.L_x_9395:
[----:B------:R-:W-:Y:S01]  /*1370*/  ISETP.GE.U32.AND P0, PT, R2, 0x3, PT ;  /* 0x000000030200780c */ /* 0x000fe20003f06070 */
[----:B------:R-:W-:-:S12]  /*1380*/  IMAD.MOV.U32 R25, RZ, RZ, RZ ;  /* 0x000000ffff197224 */ /* 0x000fd800078e00ff */
[----:B------:R-:W-:Y:S05]  /*1390*/  @!P0 BRA `(.L_x_9404) ;  /* 0x0000095000008947 */ /* 0x000fea0003800000 */
[----:B------:R-:W-:Y:S01]  /*13a0*/  PRMT R26, R20, 0x9910, RZ ;  /* 0x00009910141a7816 */ /* 0x000fe200000000ff */
[----:B------:R-:W-:Y:S01]  /*13b0*/  IMAD.MOV.U32 R25, RZ, RZ, RZ ;  /* 0x000000ffff197224 */ /* 0x000fe200078e00ff */
[----:B------:R-:W-:Y:S02]  /*13c0*/  ULDC UR5, c[0x0][0x190] ;  /* 0x0000640000057ab9 */ /* 0x000fe40000000800 */
[----:B------:R-:W-:Y:S02]  /*13d0*/  UIADD3 UR5, -UR4, UR5, URZ ;  /* 0x0000000504057290 */ /* 0x000fe4000fffe13f */
.L_x_9409:
        /* <DEDUP_REMOVED lines=20> */
.L_x_9405:
        /* <DEDUP_REMOVED lines=29> */
.L_x_9406:
        /* <DEDUP_REMOVED lines=30> */
.L_x_9407:
        /* <DEDUP_REMOVED lines=65> */
.L_x_9408:
[----:B------:R-:W-:Y:S05]  /*1ce0*/  @P5 BRA `(.L_x_9409) ;  /* 0xfffff6f000005947 */ /* 0x000fea000383ffff */
.L_x_9404:
        /* <DEDUP_REMOVED lines=20> */
.L_x_9411:
        /* <DEDUP_REMOVED lines=43> */
.L_x_9410:
[----:B------:R-:W-:Y:S01]  /*20e0*/  IADD3 R25, R25, 0x1, RZ ;  /* 0x0000000119197810 */ /* 0x000fe20007ffe0ff */
[----:B------:R-:W-:Y:S01]  /*20f0*/  IMAD.X R11, RZ, RZ, R11, P4 ;  /* 0x000000ffff0b7224 */ /* 0x000fe200020e060b */
[----:B0-----:R-:W-:Y:S01]  /*2100*/  IADD3 R23, R23, c[0x0][0x178], RZ ;  /* 0x00005e0017177a10 */ /* 0x001fe20007ffe0ff */
[----:B------:R-:W-:Y:S02]  /*2110*/  IMAD.X R10, RZ, RZ, R10, P3 ;  /* 0x000000ffff0a7224 */ /* 0x000fe400018e060a */
[----:B------:R-:W-:Y:S01]  /*2120*/  IMAD.X R21, RZ, RZ, R21, P2 ;  /* 0x000000ffff157224 */ /* 0x000fe200010e0615 */
[----:B------:R-:W-:Y:S05]  /*2130*/  @P0 BRA `(.L_x_9411) ;  /* 0xfffffcf000000947 */ /* 0x000fea000383ffff */
.L_x_9394:
        /* <DEDUP_REMOVED lines=21> */
.L_x_9415:
        /* <DEDUP_REMOVED lines=64> */
.L_x_9414:
        /* <DEDUP_REMOVED lines=36> */
.L_x_9416:
[----:B------:R-:W-:-:S13]  /*28d0*/  ISETP.NE.OR P0, PT, R4, RZ, P0 ;  /* 0x000000ff0400720c */ /* 0x000fda0000705670 */
[----:B------:R-:W-:Y:S05]  /*28e0*/  @!P0 BRA `(.L_x_9412) ;  /* 0x0000014000008947 */ /* 0x000fea0003800000 */
.L_x_9413:
[----:B--2---:R1:W2:Y:S02]  /*28f0*/  MUFU.RCP R15, R2 ;  /* 0x00000002000f7308 */ /* 0x0042a40000001000 */
.L_x_9417:
        /* <DEDUP_REMOVED lines=19> */
.L_x_9412:
[----:B------:R-:W-:-:S13]  /*2a30*/  ISETP.NE.AND P0, PT, R0, RZ, PT ;  /* 0x000000ff0000720c */ /* 0x000fda0003f05270 */
[----:B------:R-:W-:Y:S05]  /*2a40*/  @!P0 EXIT ;  /* 0x000000000000894d */ /* 0x000fea0003800000 */
[----:B--23--:R2:W3:Y:S01]  /*2a50*/  MUFU.RCP R7, R2 ;  /* 0x0000000200077308 */ /* 0x00c4e20000001000 */
[----:B------:R-:W-:Y:S02]  /*2a60*/  IMAD.MOV.U32 R5, RZ, RZ, 0x4 ;  /* 0x00000004ff057424 */ /* 0x000fe400078e00ff */
[----:B------:R-:W-:-:S04]  /*2a70*/  IMAD R4, R22, c[0x0][0x190], R3 ;  /* 0x0000640016047a24 */ /* 0x000fc800078e0203 */
[----:B------:R-:W-:-:S04]  /*2a80*/  IMAD.WIDE R4, R4, R5, c[0x0][0x170] ;  /* 0x00005c0004047625 */ /* 0x000fc800078e0205 */
.L_x_9418:
        /* <DEDUP_REMOVED lines=11> */
.L_x_9419:
        /* <DEDUP_REMOVED lines=12> */
.L_x_11385:


//--------------------- .text._ZN4vllm3moe10topkGatingILi2ELi2ELi4ELi8ELi32ElfLNS0_11ScoringFuncE0EEEvPKT5_PKbPfiPT4_PiiiibPKf --------------------------
	.section	.text._ZN4vllm3moe10topkGatingILi2ELi2ELi4ELi8ELi32ElfLNS0_11ScoringFuncE0EEEvPKT5_PKbPfiPT4_PiiiibPKf,"ax",@progbits
	.sectioninfo	@"SHI_REGISTERS=32"
	.align	128
        .global         _ZN4vllm3moe10topkGatingILi2ELi2ELi4ELi8ELi32ElfLNS0_11ScoringFuncE0EEEvPKT5_PKbPfiPT4_PiiiibPKf
        .type           _ZN4vllm3moe10topkGatingILi2ELi2ELi4ELi8ELi32ElfLNS0_11ScoringFuncE0EEEvPKT5_PKbPfiPT4_PiiiibPKf,@function
        .size           _ZN4vllm3moe10topkGatingILi2ELi2ELi4ELi8ELi32ElfLNS0_11ScoringFuncE0EEEvPKT5_PKbPfiPT4_PiiiibPKf,(.L_x_11386 - _ZN4vllm3moe10topkGatingILi2ELi2ELi4ELi8ELi32ElfLNS0_11ScoringFuncE0EEEvPKT5_PKbPfiPT4_PiiiibPKf)
        .other          _ZN4vllm3moe10topkGatingILi2ELi2ELi4ELi8ELi32ElfLNS0_11ScoringFuncE0EEEvPKT5_PKbPfiPT4_PiiiibPKf,@"STO_CUDA_ENTRY STV_DEFAULT"
_ZN4vllm3moe10topkGatingILi2ELi2ELi4ELi8ELi32ElfLNS0_11ScoringFuncE0EEEvPKT5_PKbPfiPT4_PiiiibPKf:
.text._ZN4vllm3moe10topkGatingILi2ELi2ELi4ELi8ELi32ElfLNS0_11ScoringFuncE0EEEvPKT5_PKbPfiPT4_PiiiibPKf:
        /* <DEDUP_REMOVED lines=22> */
[----:B------:R-:W4:Y:S04]  /*0160*/  @P2 LDG.E R19, [R4.64] ;  /* 0x0000000604132981 */ /* 0x000f28000c1e1900 */
[----:B------:R-:W5:Y:S01]  /*0170*/  @P2 LDG.E R20, [R4.64+0x4] ;  /* 0x0000040604142981 */ /* 0x000f62000c1e1900 */
[----:B------:R-:W-:-:S02]  /*0180*/  IMAD.MOV.U32 R18, RZ, RZ, 0x1 ;  /* 0x00000001ff127424 */ /* 0x000fc400078e00ff */
[----:B------:R-:W-:Y:S01]  /*0190*/  IMAD.MOV.U32 R21, RZ, RZ, RZ ;  /* 0x000000ffff157224 */ /* 0x000fe200078e00ff */
[----:B--2---:R-:W-:-:S05]  /*01a0*/  FMNMX.FTZ R8, R2, R3, !PT ;  /* 0x0000000302087209 */ /* 0x004fca0007810000 */
[--C-:B------:R-:W-:Y:S02]  /*01b0*/  FADD.FTZ R2, R2, -R8.reuse ;  /* 0x8000000802027221 */ /* 0x100fe40000010000 */
[----:B------:R-:W-:Y:S02]  /*01c0*/  FADD.FTZ R3, R3, -R8 ;  /* 0x8000000803037221 */ /* 0x000fe40000010000 */
[----:B------:R-:W-:Y:S02]  /*01d0*/  FMUL.FTZ R2, R2, 1.4426950216293334961 ;  /* 0x3fb8aa3b02027820 */ /* 0x000fe40000410000 */
[----:B------:R-:W-:-:S04]  /*01e0*/  FMUL.FTZ R8, R3, 1.4426950216293334961 ;  /* 0x3fb8aa3b03087820 */ /* 0x000fc80000410000 */
[----:B------:R-:W0:Y:S08]  /*01f0*/  MUFU.EX2 R2, R2 ;  /* 0x0000000200027308 */ /* 0x000e300000000800 */
[----:B------:R-:W1:Y:S01]  /*0200*/  MUFU.EX2 R8, R8 ;  /* 0x0000000800087308 */ /* 0x000e620000000800 */
[----:B---3--:R-:W-:Y:S01]  /*0210*/  @P0 ISETP.NE.AND P3, PT, R6, RZ, PT ;  /* 0x000000ff0600020c */ /* 0x008fe20003f65270 */
        /* <DEDUP_REMOVED lines=36> */
.L_x_9423:
        /* <DEDUP_REMOVED lines=11> */
[----:B------:R-:W-:Y:S01]  /*0510*/  IMAD R25, R11, c[0x0][0x178], R14 ;  /* 0x00005e000b197a24 */ /* 0x000fe200078e020e */
[----:B------:R-:W-:Y:S01]  /*0520*/  UIADD3 UR4, UR4, -0x4, URZ ;  /* 0xfffffffc04047890 */ /* 0x000fe2000fffe03f */
[----:B------:R-:W-:Y:S01]  /*0530*/  IMAD.WIDE R4, R6, R5, c[0x0][0x180] ;  /* 0x0000600006047625 */ /* 0x000fe200078e0205 */
[----:B------:R-:W-:-:S03]  /*0540*/  ISETP.LT.AND P0, PT, R8, c[0x0][0x198], P0 ;  /* 0x0000660008007a0c */ /* 0x000fc60000701270 */
[C---:B------:R-:W-:Y:S01]  /*0550*/  @!P3 IMAD.SHL.U32 R2, R8.reuse, 0x4, RZ ;  /* 0x000000040802b824 */ /* 0x040fe200078e00ff */
[----:B------:R-:W-:Y:S01]  /*0560*/  IADD3 R8, R8, -c[0x0][0x194], RZ ;  /* 0x8000650008087a10 */ /* 0x000fe20007ffe0ff */
[----:B------:R-:W-:Y:S01]  /*0570*/  FADD.FTZ R28, R27, R21 ;  /* 0x000000151b1c7221 */ /* 0x000fe20000010000 */
[----:B------:R-:W-:Y:S02]  /*0580*/  ISETP.NE.AND P0, PT, R22, RZ, P0 ;  /* 0x000000ff1600720c */ /* 0x000fe40000705270 */
[C---:B------:R-:W-:Y:S02]  /*0590*/  ISETP.EQ.AND P5, PT, R2.reuse, RZ, !P3 ;  /* 0x000000ff0200720c */ /* 0x040fe40005fa2270 */
[----:B------:R-:W-:Y:S01]  /*05a0*/  ISETP.EQ.AND P4, PT, R2, 0x4, !P3 ;  /* 0x000000040200780c */ /* 0x000fe20005f82270 */
[----:B------:R-:W-:Y:S01]  /*05b0*/  IMAD.WIDE R2, R6, R15, c[0x0][0x170] ;  /* 0x00005c0006027625 */ /* 0x000fe200078e020f */
[----:B------:R-:W-:Y:S02]  /*05c0*/  SHF.R.S32.HI R7, RZ, 0x1f, R8 ;  /* 0x0000001fff077819 */ /* 0x000fe40000011408 */
[----:B------:R-:W-:-:S02]  /*05d0*/  SEL R8, R8, 0x2, P0 ;  /* 0x0000000208087807 */ /* 0x000fc40000000000 */
[----:B------:R-:W-:Y:S01]  /*05e0*/  SEL R9, R7, RZ, P0 ;  /* 0x000000ff07097207 */ /* 0x000fe20000000000 */
[----:B------:R0:W-:Y:S01]  /*05f0*/  STG.E [R2.64], R27 ;  /* 0x0000001b02007986 */ /* 0x0001e2000c101906 */
[----:B------:R-:W-:-:S03]  /*0600*/  IMAD.WIDE R6, R6, R15, c[0x0][0x188] ;  /* 0x0000620006067625 */ /* 0x000fc600078e020f */
[----:B------:R1:W-:Y:S01]  /*0610*/  STG.E.64 [R4.64], R8 ;  /* 0x0000000804007986 */ /* 0x0003e2000c101b06 */
[----:B------:R-:W-:Y:S02]  /*0620*/  @P5 IMAD.MOV.U32 R19, RZ, RZ, -0x39e3c000 ;  /* 0xc61c4000ff135424 */ /* 0x000fe400078e00ff */
[----:B------:R-:W-:Y:S01]  /*0630*/  @P4 IMAD.MOV.U32 R20, RZ, RZ, -0x39e3c000 ;  /* 0xc61c4000ff144424 */ /* 0x000fe200078e00ff */
[----:B------:R2:W-:Y:S01]  /*0640*/  STG.E [R6.64], R25 ;  /* 0x0000001906007986 */ /* 0x0005e2000c101906 */
[----:B------:R-:W-:Y:S02]  /*0650*/  @!P3 IMAD.MOV.U32 R24, RZ, RZ, R19 ;  /* 0x000000ffff18b224 */ /* 0x000fe400078e0013 */
[----:B------:R-:W-:-:S05]  /*0660*/  @!P3 IMAD.MOV.U32 R23, RZ, RZ, R20 ;  /* 0x000000ffff17b224 */ /* 0x000fca00078e0014 */
[----:B------:R-:W-:-:S04]  /*0670*/  FSETP.GT.FTZ.AND P0, PT, R23, R24, PT ;  /* 0x000000181700720b */ /* 0x000fc80003f14000 */
[----:B------:R-:W-:Y:S02]  /*0680*/  SEL R26, RZ, 0x1, !P0 ;  /* 0x00000001ff1a7807 */ /* 0x000fe40004000000 */
[----:B------:R-:W-:Y:S02]  /*0690*/  FSEL R29, R17, R16, P0 ;  /* 0x00000010111d7208 */ /* 0x000fe40000000000 */
[C---:B------:R-:W-:Y:S02]  /*06a0*/  ISETP.GE.AND P0, PT, R26.reuse, c[0x0][0x194], PT ;  /* 0x000065001a007a0c */ /* 0x040fe40003f06270 */
[----:B0-----:R-:W-:Y:S01]  /*06b0*/  IADD3 R27, R26, -c[0x0][0x194], RZ ;  /* 0x800065001a1b7a10 */ /* 0x001fe20007ffe0ff */
[----:B------:R-:W-:Y:S01]  /*06c0*/  FADD.FTZ R21, R28, R29 ;  /* 0x0000001d1c157221 */ /* 0x000fe20000010000 */
[----:B------:R-:W-:Y:S01]  /*06d0*/  ISETP.LT.AND P0, PT, R26, c[0x0][0x198], P0 ;  /* 0x000066001a007a0c */ /* 0x000fe20000701270 */
[----:B------:R-:W-:Y:S01]  /*06e0*/  STG.E [R2.64+0x4], R29 ;  /* 0x0000041d02007986 */ /* 0x000fe2000c101906 */
[----:B-1----:R-:W-:-:S02]  /*06f0*/  SHF.R.S32.HI R9, RZ, 0x1f, R27 ;  /* 0x0000001fff097819 */ /* 0x002fc4000001141b */
[----:B------:R-:W-:Y:S02]  /*0700*/  ISETP.NE.AND P0, PT, R22, RZ, P0 ;  /* 0x000000ff1600720c */ /* 0x000fe40000705270 */
[----:B--2---:R-:W-:Y:S02]  /*0710*/  IADD3 R25, R25, c[0x0][0x178], RZ ;  /* 0x00005e0019197a10 */ /* 0x004fe40007ffe0ff */
[----:B------:R-:W-:Y:S02]  /*0720*/  SEL R8, R27, 0x2, P0 ;  /* 0x000000021b087807 */ /* 0x000fe40000000000 */
[----:B------:R-:W-:Y:S02]  /*0730*/  IADD3 R27, R11, 0x2, RZ ;  /* 0x000000020b1b7810 */ /* 0x000fe40007ffe0ff */
[----:B------:R-:W-:Y:S02]  /*0740*/  SEL R9, R9, RZ, P0 ;  /* 0x000000ff09097207 */ /* 0x000fe40000000000 */
[----:B------:R-:W-:-:S02]  /*0750*/  ISETP.GE.AND P0, PT, R27, c[0x0][0x190], PT ;  /* 0x000064001b007a0c */ /* 0x000fc40003f06270 */
[C---:B------:R-:W-:Y:S01]  /*0760*/  IADD3 R27, R11.reuse, 0x3, RZ ;  /* 0x000000030b1b7810 */ /* 0x040fe20007ffe0ff */
[----:B------:R0:W-:Y:S01]  /*0770*/  STG.E.64 [R4.64+0x8], R8 ;  /* 0x0000080804007986 */ /* 0x0001e2000c101b06 */
[----:B------:R-:W-:-:S03]  /*0780*/  IADD3 R11, R11, 0x4, RZ ;  /* 0x000000040b0b7810 */ /* 0x000fc60007ffe0ff */
[----:B------:R1:W-:Y:S06]  /*0790*/  STG.E [R6.64+0x4], R25 ;  /* 0x0000041906007986 */ /* 0x0003ec000c101906 */
        /* <DEDUP_REMOVED lines=13> */
[----:B------:R-:W-:Y:S01]  /*0870*/  ISETP.LT.AND P0, PT, R26, c[0x0][0x198], P0 ;  /* 0x000066001a007a0c */ /* 0x000fe20000701270 */
[----:B------:R-:W-:Y:S01]  /*0880*/  FADD.FTZ R21, R28, R21 ;  /* 0x000000151c157221 */ /* 0x000fe20000010000 */
[----:B------:R-:W-:-:S02]  /*0890*/  SHF.R.S32.HI R9, RZ, 0x1f, R8 ;  /* 0x0000001fff097819 */ /* 0x000fc40000011408 */
[----:B------:R-:W-:-:S04]  /*08a0*/  ISETP.NE.AND P0, PT, R22, RZ, P0 ;  /* 0x000000ff1600720c */ /* 0x000fc80000705270 */
[----:B------:R-:W-:Y:S02]  /*08b0*/  SEL R8, R8, 0x2, P0 ;  /* 0x0000000208087807 */ /* 0x000fe40000000000 */
[----:B------:R-:W-:Y:S02]  /*08c0*/  SEL R9, R9, RZ, P0 ;  /* 0x000000ff09097207 */ /* 0x000fe40000000000 */
[----:B------:R-:W-:Y:S02]  /*08d0*/  ISETP.GE.AND P0, PT, R27, c[0x0][0x190], PT ;  /* 0x000064001b007a0c */ /* 0x000fe40003f06270 */
[----:B------:R-:W-:Y:S01]  /*08e0*/  IADD3 R27, R25, c[0x0][0x178], RZ ;  /* 0x00005e00191b7a10 */ /* 0x000fe20007ffe0ff */
[----:B------:R0:W-:Y:S03]  /*08f0*/  STG.E.64 [R4.64+0x10], R8 ;  /* 0x0000100804007986 */ /* 0x0001e6000c101b06 */
[----:B-1----:R-:W-:Y:S01]  /*0900*/  IADD3 R25, R27, c[0x0][0x178], RZ ;  /* 0x00005e001b197a10 */ /* 0x002fe20007ffe0ff */
        /* <DEDUP_REMOVED lines=30> */
.L_x_9422:
[----:B------:R-:W-:Y:S05]  /*0af0*/  @!P2 BRA `(.L_x_9420) ;  /* 0x00000da00000a947 */ /* 0x000fea0003800000 */
[----:B-1----:R-:W-:Y:S02]  /*0b00*/  IMAD R6, R14, c[0x0][0x190], R11 ;  /* 0x000064000e067a24 */ /* 0x002fe400078e020b */
[C---:B------:R-:W-:Y:S01]  /*0b10*/  IMAD R13, R11.reuse, c[0x0][0x178], R13 ;  /* 0x00005e000b0d7a24 */ /* 0x040fe200078e020d */
[----:B------:R-:W-:Y:S01]  /*0b20*/  IADD3 R11, R11, 0x1, RZ ;  /* 0x000000010b0b7810 */ /* 0x000fe20007ffe0ff */
[----:B------:R-:W-:-:S04]  /*0b30*/  IMAD.WIDE R2, R6, R15, c[0x0][0x188] ;  /* 0x0000620006027625 */ /* 0x000fc800078e020f */
[----:B------:R-:W-:Y:S02]  /*0b40*/  IMAD.MOV.U32 R5, RZ, RZ, 0x8 ;  /* 0x00000008ff057424 */ /* 0x000fe400078e00ff */
[----:B------:R-:W-:Y:S01]  /*0b50*/  IMAD.MOV.U32 R8, RZ, RZ, R2 ;  /* 0x000000ffff087224 */ /* 0x000fe200078e0002 */
[----:B------:R-:W-:Y:S01]  /*0b60*/  PRMT R2, R18, 0x9910, RZ ;  /* 0x0000991012027816 */ /* 0x000fe200000000ff */
[----:B------:R-:W-:Y:S02]  /*0b70*/  IMAD R13, R12, 0x80, R13 ;  /* 0x000000800c0d7824 */ /* 0x000fe400078e020d */
        /* <DEDUP_REMOVED lines=10> */
.L_x_9424:
        /* <DEDUP_REMOVED lines=38> */
.L_x_9421:
        /* <DEDUP_REMOVED lines=8> */
.L_x_9426:
[----:B--2---:R-:W-:Y:S01]  /*0f00*/  IADD3 R2, R23, 0x1, RZ ;  /* 0x0000000117027810 */ /* 0x004fe20007ffe0ff */
        /* <DEDUP_REMOVED lines=9> */
[----:B------:R-:W-:Y:S01]  /*0fa0*/  UIADD3 UR5, UR5, -0x4, URZ ;  /* 0xfffffffc05057890 */ /* 0x000fe2000fffe03f */
[----:B------:R-:W-:-:S06]  /*0fb0*/  IMAD R27, R23, c[0x0][0x178], R14 ;  /* 0x00005e00171b7a24 */ /* 0x000fcc00078e020e */
[----:B------:R-:W-:-:S05]  /*0fc0*/  @!P0 IMAD.SHL.U32 R2, R8, 0x4, RZ ;  /* 0x0000000408028824 */ /* 0x000fca00078e00ff */
[C---:B------:R-:W-:Y:S02]  /*0fd0*/  ISETP.EQ.AND P3, PT, R2.reuse, RZ, !P0 ;  /* 0x000000ff0200720c */ /* 0x040fe40004762270 */
[----:B------:R-:W-:Y:S02]  /*0fe0*/  ISETP.EQ.AND P4, PT, R2, 0x4, !P0 ;  /* 0x000000040200780c */ /* 0x000fe40004782270 */
[----:B------:R-:W-:-:S04]  /*0ff0*/  IADD3 R2, R23, 0x2, RZ ;  /* 0x0000000217027810 */ /* 0x000fc80007ffe0ff */
[----:B------:R-:W-:-:S05]  /*1000*/  ISETP.GE.AND P6, PT, R2, c[0x0][0x190], PT ;  /* 0x0000640002007a0c */ /* 0x000fca0003fc6270 */
[----:B------:R-:W-:Y:S02]  /*1010*/  @P3 IMAD.MOV.U32 R19, RZ, RZ, -0x39e3c000 ;  /* 0xc61c4000ff133424 */ /* 0x000fe400078e00ff */
[----:B------:R-:W-:Y:S02]  /*1020*/  @P4 IMAD.MOV.U32 R20, RZ, RZ, -0x39e3c000 ;  /* 0xc61c4000ff144424 */ /* 0x000fe400078e00ff */
        /* <DEDUP_REMOVED lines=16> */
[----:B------:R-:W-:Y:S01]  /*1130*/  @P0 IMAD.MOV.U32 R20, RZ, RZ, -0x39e3c000 ;  /* 0xc61c4000ff140424 */ /* 0x000fe200078e00ff */
[C---:B------:R-:W-:Y:S01]  /*1140*/  ISETP.GE.AND P0, PT, R8.reuse, c[0x0][0x194], PT ;  /* 0x0000650008007a0c */ /* 0x040fe20003f06270 */
[----:B------:R-:W-:Y:S02]  /*1150*/  @!P6 IMAD.MOV.U32 R11, RZ, RZ, R19 ;  /* 0x000000ffff0be224 */ /* 0x000fe400078e0013 */
[----:B------:R-:W-:Y:S01]  /*1160*/  @!P6 IMAD.MOV.U32 R10, RZ, RZ, R20 ;  /* 0x000000ffff0ae224 */ /* 0x000fe200078e0014 */
[----:B------:R-:W-:Y:S01]  /*1170*/  ISETP.LT.AND P0, PT, R8, c[0x0][0x198], P0 ;  /* 0x0000660008007a0c */ /* 0x000fe20000701270 */
[----:B------:R-:W-:Y:S01]  /*1180*/  IMAD.WIDE R2, R6, R15, c[0x0][0x170] ;  /* 0x00005c0006027625 */ /* 0x000fe200078e020f */
[----:B------:R-:W-:Y:S02]  /*1190*/  IADD3 R8, R8, -c[0x0][0x194], RZ ;  /* 0x8000650008087a10 */ /* 0x000fe40007ffe0ff */
[----:B------:R-:W-:-:S02]  /*11a0*/  FSETP.GT.FTZ.AND P5, PT, R10, R11, PT ;  /* 0x0000000b0a00720b */ /* 0x000fc40003fb4000 */
[----:B------:R-:W-:Y:S01]  /*11b0*/  ISETP.NE.AND P0, PT, R22, RZ, P0 ;  /* 0x000000ff1600720c */ /* 0x000fe20000705270 */
[----:B------:R0:W-:Y:S01]  /*11c0*/  STG.E [R2.64], R26 ;  /* 0x0000001a02007986 */ /* 0x0001e2000c101906 */
[----:B------:R-:W-:Y:S02]  /*11d0*/  SEL R24, RZ, 0x1, !P5 ;  /* 0x00000001ff187807 */ /* 0x000fe40006800000 */
[----:B------:R-:W-:Y:S02]  /*11e0*/  SHF.R.S32.HI R4, RZ, 0x1f, R8 ;  /* 0x0000001fff047819 */ /* 0x000fe40000011408 */
[----:B------:R-:W-:Y:S01]  /*11f0*/  SEL R8, R8, 0x2, P0 ;  /* 0x0000000208087807 */ /* 0x000fe20000000000 */
[----:B------:R-:W-:Y:S01]  /*1200*/  @!P3 IMAD.SHL.U32 R7, R24, 0x4, RZ ;  /* 0x000000041807b824 */ /* 0x000fe200078e00ff */
[----:B------:R-:W-:Y:S01]  /*1210*/  SEL R9, R4, RZ, P0 ;  /* 0x000000ff04097207 */ /* 0x000fe20000000000 */
[----:B------:R-:W-:Y:S01]  /*1220*/  IMAD.WIDE R4, R6, R5, c[0x0][0x180] ;  /* 0x0000600006047625 */ /* 0x000fe200078e0205 */
[----:B------:R-:W-:-:S02]  /*1230*/  FSEL R28, R17, R16, P5 ;  /* 0x00000010111c7208 */ /* 0x000fc40002800000 */
[C---:B------:R-:W-:Y:S02]  /*1240*/  ISETP.EQ.AND P0, PT, R7.reuse, 0x4, !P3 ;  /* 0x000000040700780c */ /* 0x040fe40005f02270 */
[----:B------:R-:W-:Y:S01]  /*1250*/  ISETP.EQ.AND P6, PT, R7, RZ, !P3 ;  /* 0x000000ff0700720c */ /* 0x000fe20005fc2270 */
[----:B------:R1:W-:Y:S01]  /*1260*/  STG.E.64 [R4.64], R8 ;  /* 0x0000000804007986 */ /* 0x0003e2000c101b06 */
[----:B------:R-:W-:Y:S01]  /*1270*/  IMAD.WIDE R6, R6, R15, c[0x0][0x188] ;  /* 0x0000620006067625 */ /* 0x000fe200078e020f */
[----:B0-----:R-:W-:-:S04]  /*1280*/  IADD3 R26, R24, -c[0x0][0x194], RZ ;  /* 0x80006500181a7a10 */ /* 0x001fc80007ffe0ff */
[----:B------:R-:W-:Y:S04]  /*1290*/  STG.E [R6.64], R27 ;  /* 0x0000001b06007986 */ /* 0x000fe8000c101906 */
[----:B------:R-:W-:Y:S01]  /*12a0*/  @P0 IMAD.MOV.U32 R20, RZ, RZ, -0x39e3c000 ;  /* 0xc61c4000ff140424 */ /* 0x000fe200078e00ff */
[----:B------:R-:W-:Y:S01]  /*12b0*/  ISETP.GE.AND P0, PT, R24, c[0x0][0x194], PT ;  /* 0x0000650018007a0c */ /* 0x000fe20003f06270 */
[----:B------:R-:W-:Y:S01]  /*12c0*/  @P6 IMAD.MOV.U32 R19, RZ, RZ, -0x39e3c000 ;  /* 0xc61c4000ff136424 */ /* 0x000fe200078e00ff */
[----:B------:R-:W-:Y:S01]  /*12d0*/  STG.E [R2.64+0x4], R29 ;  /* 0x0000041d02007986 */ /* 0x000fe2000c101906 */
[----:B-1----:R-:W-:Y:S01]  /*12e0*/  SHF.R.S32.HI R9, RZ, 0x1f, R25 ;  /* 0x0000001fff097819 */ /* 0x002fe20000011419 */
[----:B------:R-:W-:Y:S01]  /*12f0*/  @!P3 IMAD.MOV.U32 R10, RZ, RZ, R20 ;  /* 0x000000ffff0ab224 */ /* 0x000fe200078e0014 */
[----:B------:R-:W-:Y:S01]  /*1300*/  SEL R8, R25, 0x2, P4 ;  /* 0x0000000219087807 */ /* 0x000fe20002000000 */
[----:B------:R-:W-:Y:S01]  /*1310*/  @!P3 IMAD.MOV.U32 R11, RZ, RZ, R19 ;  /* 0x000000ffff0bb224 */ /* 0x000fe200078e0013 */
[----:B------:R-:W-:-:S02]  /*1320*/  SEL R9, R9, RZ, P4 ;  /* 0x000000ff09097207 */ /* 0x000fc40002000000 */
[----:B------:R-:W-:Y:S02]  /*1330*/  ISETP.LT.AND P0, PT, R24, c[0x0][0x198], P0 ;  /* 0x0000660018007a0c */ /* 0x000fe40000701270 */
[----:B------:R-:W-:Y:S01]  /*1340*/  FSETP.GT.FTZ.AND P4, PT, R10, R11, PT ;  /* 0x0000000b0a00720b */ /* 0x000fe20003f94000 */
[----:B------:R0:W-:Y:S01]  /*1350*/  STG.E.64 [R4.64+0x8], R8 ;  /* 0x0000080804007986 */ /* 0x0001e2000c101b06 */
[----:B------:R-:W-:Y:S02]  /*1360*/  ISETP.NE.AND P0, PT, R22, RZ, P0 ;  /* 0x000000ff1600720c */ /* 0x000fe40000705270 */
[----:B------:R-:W-:Y:S02]  /*1370*/  SEL R24, RZ, 0x1, !P4 ;  /* 0x00000001ff187807 */ /* 0x000fe40006000000 */
[----:B------:R-:W-:Y:S02]  /*1380*/  IADD3 R25, R27, c[0x0][0x178], RZ ;  /* 0x00005e001b197a10 */ /* 0x000fe40007ffe0ff */
[----:B------:R-:W-:-:S02]  /*1390*/  ISETP.GE.AND P3, PT, R24, c[0x0][0x194], PT ;  /* 0x0000650018007a0c */ /* 0x000fc40003f66270 */
[C---:B------:R-:W-:Y:S01]  /*13a0*/  IADD3 R10, R24.reuse, -c[0x0][0x194], RZ ;  /* 0x80006500180a7a10 */ /* 0x040fe20007ffe0ff */
[----:B------:R1:W-:Y:S01]  /*13b0*/  STG.E [R6.64+0x4], R25 ;  /* 0x0000041906007986 */ /* 0x0003e2000c101906 */
[----:B------:R-:W-:Y:S02]  /*13c0*/  ISETP.LT.AND P3, PT, R24, c[0x0][0x198], P3 ;  /* 0x0000660018007a0c */ /* 0x000fe40001f61270 */
[----:B------:R-:W-:Y:S01]  /*13d0*/  SHF.R.S32.HI R11, RZ, 0x1f, R10 ;  /* 0x0000001fff0b7819 */ /* 0x000fe2000001140a */
[----:B------:R2:W-:Y:S01]  /*13e0*/  STG.E [R2.64+0x8], R28 ;  /* 0x0000081c02007986 */ /* 0x0005e2000c101906 */
[----:B0-----:R-:W-:Y:S02]  /*13f0*/  SHF.R.S32.HI R9, RZ, 0x1f, R26 ;  /* 0x0000001fff097819 */ /* 0x001fe4000001141a */
[----:B------:R-:W-:Y:S02]  /*1400*/  SEL R8, R26, 0x2, P0 ;  /* 0x000000021a087807 */ /* 0x000fe40000000000 */
[----:B------:R-:W-:-:S02]  /*1410*/  SEL R9, R9, RZ, P0 ;  /* 0x000000ff09097207 */ /* 0x000fc40000000000 */
[----:B------:R-:W-:Y:S02]  /*1420*/  ISETP.GE.AND P0, PT, R23, c[0x0][0x190], PT ;  /* 0x0000640017007a0c */ /* 0x000fe40003f06270 */
[----:B------:R-:W-:Y:S01]  /*1430*/  ISETP.NE.AND P3, PT, R22, RZ, P3 ;  /* 0x000000ff1600720c */ /* 0x000fe20001f65270 */
[----:B------:R2:W-:Y:S01]  /*1440*/  STG.E.64 [R4.64+0x10], R8 ;  /* 0x0000100804007986 */ /* 0x0005e2000c101b06 */
[----:B------:R-:W-:Y:S02]  /*1450*/  IADD3 R29, R25, c[0x0][0x178], RZ ;  /* 0x00005e00191d7a10 */ /* 0x000fe40007ffe0ff */
[----:B------:R-:W-:Y:S02]  /*1460*/  SEL R10, R10, 0x2, P3 ;  /* 0x000000020a0a7807 */ /* 0x000fe40001800000 */
[----:B------:R-:W-:Y:S01]  /*1470*/  SEL R11, R11, RZ, P3 ;  /* 0x000000ff0b0b7207 */ /* 0x000fe20001800000 */
[----:B------:R2:W-:Y:S01]  /*1480*/  STG.E [R6.64+0x8], R29 ;  /* 0x0000081d06007986 */ /* 0x0005e2000c101906 */
[----:B-1----:R-:W-:-:S02]  /*1490*/  FSEL R25, R17, R16, P4 ;  /* 0x0000001011197208 */ /* 0x002fc40002000000 */
[----:B------:R-:W-:Y:S01]  /*14a0*/  ISETP.NE.AND P3, PT, RZ, UR5, PT ;  /* 0x00000005ff007c0c */ /* 0x000fe2000bf65270 */
[----:B------:R-:W-:Y:S01]  /*14b0*/  @!P0 IMAD.SHL.U32 R24, R24, 0x4, RZ ;  /* 0x0000000418188824 */ /* 0x000fe200078e00ff */
[----:B------:R-:W-:Y:S01]  /*14c0*/  IADD3 R27, R29, c[0x0][0x178], RZ ;  /* 0x00005e001d1b7a10 */ /* 0x000fe20007ffe0ff */
[----:B------:R2:W-:Y:S03]  /*14d0*/  STG.E [R2.64+0xc], R25 ;  /* 0x00000c1902007986 */ /* 0x0005e6000c101906 */
[C---:B------:R-:W-:Y:S01]  /*14e0*/  ISETP.EQ.AND P4, PT, R24.reuse, RZ, !P0 ;  /* 0x000000ff1800720c */ /* 0x040fe20004782270 */
[----:B------:R2:W-:Y:S01]  /*14f0*/  STG.E.64 [R4.64+0x18], R10 ;  /* 0x0000180a04007986 */ /* 0x0005e2000c101b06 */
[----:B------:R-:W-:-:S03]  /*1500*/  ISETP.EQ.AND P0, PT, R24, 0x4, !P0 ;  /* 0x000000041800780c */ /* 0x000fc60004702270 */
[----:B------:R2:W-:Y:S08]  /*1510*/  STG.E [R6.64+0xc], R27 ;  /* 0x00000c1b06007986 */ /* 0x0005f0000c101906 */
[----:B------:R-:W-:Y:S02]  /*1520*/  @P4 IMAD.MOV.U32 R19, RZ, RZ, -0x39e3c000 ;  /* 0xc61c4000ff134424 */ /* 0x000fe400078e00ff */
[----:B------:R-:W-:Y:S01]  /*1530*/  @P0 IMAD.MOV.U32 R20, RZ, RZ, -0x39e3c000 ;  /* 0xc61c4000ff140424 */ /* 0x000fe200078e00ff */
[----:B------:R-:W-:Y:S05]  /*1540*/  @P3 BRA `(.L_x_9426) ;  /* 0xfffff9b000003947 */ /* 0x000fea000383ffff */
.L_x_9425:
[----:B------:R-:W-:Y:S05]  /*1550*/  @!P2 BRA `(.L_x_9420) ;  /* 0x000003400000a947 */ /* 0x000fea0003800000 */
[C---:B------:R-:W-:Y:S01]  /*1560*/  IMAD R13, R23.reuse, c[0x0][0x178], R13 ;  /* 0x00005e00170d7a24 */ /* 0x040fe200078e020d */
[----:B------:R-:W-:Y:S01]  /*1570*/  PRMT R18, R18, 0x9910, RZ ;  /* 0x0000991012127816 */ /* 0x000fe200000000ff */
[----:B--2---:R-:W-:Y:S01]  /*1580*/  IMAD R6, R14, c[0x0][0x190], R23 ;  /* 0x000064000e067a24 */ /* 0x004fe200078e0217 */
[----:B------:R-:W-:Y:S01]  /*1590*/  IADD3 R23, R23, 0x1, RZ ;  /* 0x0000000117177810 */ /* 0x000fe20007ffe0ff */
[----:B------:R-:W-:-:S02]  /*15a0*/  IMAD.MOV.U32 R5, RZ, RZ, 0x8 ;  /* 0x00000008ff057424 */ /* 0x000fc400078e00ff */
        /* <DEDUP_REMOVED lines=11> */
.L_x_9427:
[----:B------:R-:W-:Y:S01]  /*1660*/  FSETP.GT.FTZ.AND P3, PT, R20, R19, PT ;  /* 0x000000131400720b */ /* 0x000fe20003f74000 */
[----:B------:R-:W-:Y:S01]  /*1670*/  UIADD3 UR4, UR4, -0x1, URZ ;  /* 0xffffffff04047890 */ /* 0x000fe2000fffe03f */
[----:B------:R-:W-:Y:S01]  /*1680*/  ISETP.GE.AND P2, PT, R23, c[0x0][0x190], PT ;  /* 0x0000640017007a0c */ /* 0x000fe20003f46270 */
[----:B------:R-:W-:Y:S01]  /*1690*/  IMAD.MOV.U32 R4, RZ, RZ, R10 ;  /* 0x000000ffff047224 */ /* 0x000fe200078e000a */
[----:B------:R-:W-:Y:S01]  /*16a0*/  SEL R12, RZ, 0x1, !P3 ;  /* 0x00000001ff0c7807 */ /* 0x000fe20005800000 */
[----:B------:R-:W-:Y:S01]  /*16b0*/  IMAD.MOV.U32 R5, RZ, RZ, R15 ;  /* 0x000000ffff057224 */ /* 0x000fe200078e000f */
[----:B------:R-:W-:Y:S01]  /*16c0*/  FSEL R7, R17, R16, P3 ;  /* 0x0000001011077208 */ /* 0x000fe20001800000 */
[----:B------:R-:W-:Y:S01]  /*16d0*/  IMAD.MOV.U32 R6, RZ, RZ, R0 ;  /* 0x000000ffff067224 */ /* 0x000fe200078e0000 */
[C---:B------:R-:W-:Y:S02]  /*16e0*/  ISETP.GE.AND P0, PT, R12.reuse, c[0x0][0x194], PT ;  /* 0x000065000c007a0c */ /* 0x040fe40003f06270 */
[C---:B------:R-:W-:Y:S01]  /*16f0*/  IADD3 R2, R12.reuse, -c[0x0][0x194], RZ ;  /* 0x800065000c027a10 */ /* 0x040fe20007ffe0ff */
[----:B------:R0:W-:Y:S01]  /*1700*/  STG.E [R4.64], R7 ;  /* 0x0000000704007986 */ /* 0x0001e2000c101906 */
[----:B------:R-:W-:-:S02]  /*1710*/  ISETP.LT.AND P0, PT, R12, c[0x0][0x198], P0 ;  /* 0x000066000c007a0c */ /* 0x000fc40000701270 */
[----:B------:R-:W-:Y:S01]  /*1720*/  SHF.R.S32.HI R3, RZ, 0x1f, R2 ;  /* 0x0000001fff037819 */ /* 0x000fe20000011402 */
[----:B------:R-:W-:Y:S01]  /*1730*/  @!P2 IMAD.SHL.U32 R12, R12, 0x4, RZ ;  /* 0x000000040c0ca824 */ /* 0x000fe200078e00ff */
[----:B------:R-:W-:Y:S02]  /*1740*/  ISETP.NE.AND P0, PT, R18, RZ, P0 ;  /* 0x000000ff1200720c */ /* 0x000fe40000705270 */
[----:B------:R-:W-:Y:S02]  /*1750*/  ISETP.NE.AND P3, PT, RZ, UR4, PT ;  /* 0x00000004ff007c0c */ /* 0x000fe4000bf65270 */
[----:B------:R-:W-:Y:S02]  /*1760*/  SEL R2, R2, 0x2, P0 ;  /* 0x0000000202027807 */ /* 0x000fe40000000000 */
[----:B------:R-:W-:Y:S01]  /*1770*/  SEL R3, R3, RZ, P0 ;  /* 0x000000ff03037207 */ /* 0x000fe20000000000 */
[----:B0-----:R-:W-:Y:S01]  /*1780*/  IMAD.MOV.U32 R4, RZ, RZ, R8 ;  /* 0x000000ffff047224 */ /* 0x001fe200078e0008 */
[C---:B------:R-:W-:Y:S01]  /*1790*/  ISETP.EQ.AND P0, PT, R12.reuse, RZ, !P2 ;  /* 0x000000ff0c00720c */ /* 0x040fe20005702270 */
[----:B------:R-:W-:Y:S01]  /*17a0*/  IMAD.MOV.U32 R5, RZ, RZ, R13 ;  /* 0x000000ffff057224 */ /* 0x000fe200078e000d */
[----:B------:R-:W-:Y:S01]  /*17b0*/  ISETP.EQ.AND P2, PT, R12, 0x4, !P2 ;  /* 0x000000040c00780c */ /* 0x000fe20005742270 */
[----:B------:R-:W-:Y:S01]  /*17c0*/  IMAD.MOV.U32 R7, RZ, RZ, R11 ;  /* 0x000000ffff077224 */ /* 0x000fe200078e000b */
[----:B------:R-:W-:-:S02]  /*17d0*/  IADD3 R0, P4, R0, 0x4, RZ ;  /* 0x0000000400007810 */ /* 0x000fc40007f9e0ff */
[----:B------:R-:W-:Y:S01]  /*17e0*/  IADD3 R8, P5, R8, 0x8, RZ ;  /* 0x0000000808087810 */ /* 0x000fe20007fbe0ff */
[----:B------:R-:W-:Y:S01]  /*17f0*/  STG.E.64 [R4.64], R2 ;  /* 0x0000000204007986 */ /* 0x000fe2000c101b06 */
[----:B------:R-:W-:Y:S01]  /*1800*/  IADD3 R10, P6, R10, 0x4, RZ ;  /* 0x000000040a0a7810 */ /* 0x000fe20007fde0ff */
[----:B------:R-:W-:Y:S01]  /*1810*/  IMAD.X R11, RZ, RZ, R11, P4 ;  /* 0x000000ffff0b7224 */ /* 0x000fe200020e060b */
[----:B------:R-:W-:Y:S01]  /*1820*/  IADD3 R23, R23, 0x1, RZ ;  /* 0x0000000117177810 */ /* 0x000fe20007ffe0ff */
[----:B------:R0:W-:Y:S01]  /*1830*/  STG.E [R6.64], R9 ;  /* 0x0000000906007986 */ /* 0x0001e2000c101906 */
[----:B------:R-:W-:Y:S02]  /*1840*/  IMAD.X R13, RZ, RZ, R13, P5 ;  /* 0x000000ffff0d7224 */ /* 0x000fe400028e060d */
[----:B------:R-:W-:Y:S02]  /*1850*/  IMAD.X R15, RZ, RZ, R15, P6 ;  /* 0x000000ffff0f7224 */ /* 0x000fe400030e060f */
[----:B------:R-:W-:-:S02]  /*1860*/  @P0 IMAD.MOV.U32 R19, RZ, RZ, -0x39e3c000 ;  /* 0xc61c4000ff130424 */ /* 0x000fc400078e00ff */
[----:B------:R-:W-:Y:S01]  /*1870*/  @P2 IMAD.MOV.U32 R20, RZ, RZ, -0x39e3c000 ;  /* 0xc61c4000ff142424 */ /* 0x000fe200078e00ff */
[----:B0-----:R-:W-:Y:S01]  /*1880*/  IADD3 R9, R9, c[0x0][0x178], RZ ;  /* 0x00005e0009097a10 */ /* 0x001fe20007ffe0ff */
[----:B------:R-:W-:Y:S05]  /*1890*/  @P3 BRA `(.L_x_9427) ;  /* 0xfffffdc000003947 */ /* 0x000fea000383ffff */
.L_x_9420:
[----:B------:R-:W-:Y:S02]  /*18a0*/  ULDC.S8 UR4, c[0x0][0x19c] ;  /* 0x0000670000047ab9 */ /* 0x000fe40000000200 */
[----:B------:R-:W-:-:S13]  /*18b0*/  ISETP.NE.AND P0, PT, RZ, UR4, PT ;  /* 0x00000004ff007c0c */ /* 0x000fda000bf05270 */
[----:B------:R-:W-:Y:S05]  /*18c0*/  @!P0 EXIT ;  /* 0x000000000000894d */ /* 0x000fea0003800000 */
[----:B------:R-:W-:Y:S05]  /*18d0*/  @!P1 EXIT ;  /* 0x000000000000994d */ /* 0x000fea0003800000 */
[----:B0-----:R-:W-:Y:S01]  /*18e0*/  IMAD.MOV.U32 R0, RZ, RZ, c[0x0][0x190] ;  /* 0x00006400ff007624 */ /* 0x001fe200078e00ff */
[----:B------:R-:W-:Y:S01]  /*18f0*/  FSETP.GT.FTZ.AND P0, PT, R21, RZ, PT ;  /* 0x000000ff1500720b */ /* 0x000fe20003f14000 */
[----:B-12---:R-:W-:-:S03]  /*1900*/  IMAD.MOV.U32 R3, RZ, RZ, RZ ;  /* 0x000000ffff037224 */ /* 0x006fc600078e00ff */
        /* <DEDUP_REMOVED lines=14> */
.L_x_9431:
        /* <DEDUP_REMOVED lines=64> */
.L_x_9430:
        /* <DEDUP_REMOVED lines=36> */
.L_x_9432:
[----:B------:R-:W-:-:S13]  /*2030*/  ISETP.NE.OR P0, PT, R2, RZ, P0 ;  /* 0x000000ff0200720c */ /* 0x000fda0000705670 */
[----:B------:R-:W-:Y:S05]  /*2040*/  @!P0 BRA `(.L_x_9428) ;  /* 0x0000014000008947 */ /* 0x000fea0003800000 */
.L_x_9429:
[----:B-12---:R1:W2:Y:S02]  /*2050*/  MUFU.RCP R15, R21 ;  /* 0x00000015000f7308 */ /* 0x0062a40000001000 */
.L_x_9433:
        /* <DEDUP_REMOVED lines=19> */
.L_x_9428:
[----:B------:R-:W-:-:S13]  /*2190*/  ISETP.NE.AND P0, PT, R0, RZ, PT ;  /* 0x000000ff0000720c */ /* 0x000fda0003f05270 */
[----:B------:R-:W-:Y:S05]  /*21a0*/  @!P0 EXIT ;  /* 0x000000000000894d */ /* 0x000fea0003800000 */
[----:B01----:R-:W0:Y:S01]  /*21b0*/  MUFU.RCP R21, R21 ;  /* 0x0000001500157308 */ /* 0x003e220000001000 */
[----:B------:R-:W-:Y:S02]  /*21c0*/  IMAD.MOV.U32 R2, RZ, RZ, 0x4 ;  /* 0x00000004ff027424 */ /* 0x000fe400078e00ff */
[----:B------:R-:W-:-:S04]  /*21d0*/  IMAD R3, R14, c[0x0][0x190], R3 ;  /* 0x000064000e037a24 */ /* 0x000fc800078e0203 */
[----:B------:R-:W-:-:S04]  /*21e0*/  IMAD.WIDE R2, R3, R2, c[0x0][0x170] ;  /* 0x00005c0003027625 */ /* 0x000fc800078e0202 */
[----:B--23--:R-:W-:Y:S02]  /*21f0*/  IMAD.MOV.U32 R4, RZ, RZ, R2 ;  /* 0x000000ffff047224 */ /* 0x00cfe400078e0002 */
[----:B------:R-:W-:Y:S02]  /*2200*/  IMAD.MOV.U32 R7, RZ, RZ, R3 ;  /* 0x000000ffff077224 */ /* 0x000fe400078e0003 */
.L_x_9434:
        /* <DEDUP_REMOVED lines=11> */
.L_x_9435:
        /* <DEDUP_REMOVED lines=12> */
.L_x_11386:


//--------------------- .text._ZN4vllm3moe10topkGatingILi1ELi1ELi4ELi4ELi32ElfLNS0_11ScoringFuncE0EEEvPKT5_PKbPfiPT4_PiiiibPKf --------------------------
	.section	.text._ZN4vllm3moe10topkGatingILi1ELi1ELi4ELi4ELi32ElfLNS0_11ScoringFuncE0EEEvPKT5_PKbPfiPT4_PiiiibPKf,"ax",@progbits
	.sectioninfo	@"SHI_REGISTERS=32"
	.align	128
        .global         _ZN4vllm3moe10topkGatingILi1ELi1ELi4ELi4ELi32ElfLNS0_11ScoringFuncE0EEEvPKT5_PKbPfiPT4_PiiiibPKf
        .type           _ZN4vllm3moe10topkGatingILi1ELi1ELi4ELi4ELi32ElfLNS0_11ScoringFuncE0EEEvPKT5_PKbPfiPT4_PiiiibPKf,@function
        .size           _ZN4vllm3moe10topkGatingILi1ELi1ELi4ELi4ELi32ElfLNS0_11ScoringFuncE0EEEvPKT5_PKbPfiPT4_PiiiibPKf,(.L_x_11387 - _ZN4vllm3moe10topkGatingILi1ELi1ELi4ELi4ELi32ElfLNS0_11ScoringFuncE0EEEvPKT5_PKbPfiPT4_PiiiibPKf)
        .other          _ZN4vllm3moe10topkGatingILi1ELi1ELi4ELi4ELi32ElfLNS0_11ScoringFuncE0EEEvPKT5_PKbPfiPT4_PiiiibPKf,@"STO_CUDA_ENTRY STV_DEFAULT"
_ZN4vllm3moe10topkGatingILi1ELi1ELi4ELi4ELi32ElfLNS0_11ScoringFuncE0EEEvPKT5_PKbPfiPT4_PiiiibPKf:
.text._ZN4vllm3moe10topkGatingILi1ELi1ELi4ELi4ELi32ElfLNS0_11ScoringFuncE0EEEvPKT5_PKbPfiPT4_PiiiibPKf:
        /* <DEDUP_REMOVED lines=13> */
[----:B------:R-:W2:Y:S01]  /*00d0*/  LDG.E R6, [R6.64] ;  /* 0x0000000606067981 */ /* 0x000ea2000c1e1900 */
[----:B------:R-:W-:-:S04]  /*00e0*/  ISETP.NE.U32.AND P0, PT, RZ, c[0x0][0x168], PT ;  /* 0x00005a00ff007a0c */ /* 0x000fc80003f05070 */
[----:B------:R-:W-:-:S13]  /*00f0*/  ISETP.NE.AND.EX P0, PT, RZ, c[0x0][0x16c], PT, P0 ;  /* 0x00005b00ff007a0c */ /* 0x000fda0003f05300 */
[----:B------:R-:W-:-:S04]  /*0100*/  @P0 IADD3 R8, P1, R4, c[0x0][0x168], RZ ;  /* 0x00005a0004080a10 */ /* 0x000fc80007f3e0ff */
[----:B------:R-:W-:-:S05]  /*0110*/  @P0 LEA.HI.X.SX32 R9, R4, c[0x0][0x16c], 0x1, P1 ;  /* 0x00005b0004090a11 */ /* 0x000fca00008f0eff */
[----:B------:R-:W3:Y:S01]  /*0120*/  @P0 LDG.E.U8 R8, [R8.64] ;  /* 0x0000000608080981 */ /* 0x000ee2000c1e1100 */
[----:B------:R-:W-:Y:S01]  /*0130*/  IMAD.MOV.U32 R12, RZ, RZ, 0x1 ;  /* 0x00000001ff0c7424 */ /* 0x000fe200078e00ff */
[----:B------:R-:W-:Y:S01]  /*0140*/  HFMA2.MMA R13, -RZ, RZ, 0, 5.9604644775390625e-08 ;  /* 0x00000001ff0d7435 */ /* 0x000fe200000001ff */
[----:B--2---:R-:W-:-:S04]  /*0150*/  FADD.FTZ R10, R6, -R6 ;  /* 0x80000006060a7221 */ /* 0x004fc80000010000 */
[----:B------:R-:W-:-:S06]  /*0160*/  FMUL.FTZ R10, R10, 1.4426950216293334961 ;  /* 0x3fb8aa3b0a0a7820 */ /* 0x000fcc0000410000 */
[----:B------:R-:W0:Y:S02]  /*0170*/  MUFU.EX2 R10, R10 ;  /* 0x0000000a000a7308 */ /* 0x000e240000000800 */
[----:B0-----:R-:W-:Y:S01]  /*0180*/  FADD.FTZ R11, RZ, R10 ;  /* 0x0000000aff0b7221 */ /* 0x001fe20000010000 */
[----:B---3--:R-:W-:-:S04]  /*0190*/  @P0 ISETP.NE.AND P1, PT, R8, RZ, PT ;  /* 0x000000ff0800020c */ /* 0x008fc80003f25270 */
[----:B------:R-:W-:Y:S01]  /*01a0*/  @P0 SEL R6, RZ, 0x1, P1 ;  /* 0x00000001ff060807 */ /* 0x000fe20000800000 */
[----:B------:R-:W0:Y:S01]  /*01b0*/  MUFU.RCP R11, R11 ;  /* 0x0000000b000b7308 */ /* 0x000e220000001000 */
[----:B------:R-:W-:Y:S02]  /*01c0*/  ISETP.LE.AND P1, PT, R12, c[0x0][0x190], PT ;  /* 0x000064000c007a0c */ /* 0x000fe40003f23270 */
[----:B------:R-:W-:Y:S01]  /*01d0*/  @P0 PRMT R8, R6, 0x7610, R8 ;  /* 0x0000761006080816 */ /* 0x000fe20000000008 */
[----:B------:R-:W-:-:S03]  /*01e0*/  IMAD.MOV.U32 R6, RZ, RZ, RZ ;  /* 0x000000ffff067224 */ /* 0x000fc600078e00ff */
[----:B------:R-:W-:Y:S01]  /*01f0*/  @!P0 PRMT R8, R13, 0x7610, R8 ;  /* 0x000076100d088816 */ /* 0x000fe20000000008 */
[----:B0-----:R-:W-:-:S05]  /*0200*/  FMUL.FTZ R7, R10, R11 ;  /* 0x0000000b0a077220 */ /* 0x001fca0000410000 */
[----:B------:R-:W-:-:S04]  /*0210*/  FSETP.GEU.FTZ.AND P2, PT, |R7|, +INF , PT ;  /* 0x7f8000000700780b */ /* 0x000fc80003f5e200 */
        /* <DEDUP_REMOVED lines=35> */
.L_x_9439:
        /* <DEDUP_REMOVED lines=39> */
.L_x_9438:
        /* <DEDUP_REMOVED lines=29> */
.L_x_9440:
        /* <DEDUP_REMOVED lines=21> */
.L_x_9437:
        /* <DEDUP_REMOVED lines=21> */
.L_x_9442:
        /* <DEDUP_REMOVED lines=35> */
.L_x_9441:
        /* <DEDUP_REMOVED lines=19> */
.L_x_9443:
        /* <DEDUP_REMOVED lines=19> */
.L_x_9436:
        /* <DEDUP_REMOVED lines=23> */
.L_x_9447:
        /* <DEDUP_REMOVED lines=56> */
.L_x_9446:
        /* <DEDUP_REMOVED lines=34> */
.L_x_9448:
[----:B------:R-:W-:-:S13]  /*16d0*/  ISETP.NE.OR P0, PT, R8, RZ, P0 ;  /* 0x000000ff0800720c */ /* 0x000fda0000705670 */
[----:B------:R-:W-:Y:S05]  /*16e0*/  @!P0 BRA `(.L_x_9444) ;  /* 0x0000015000008947 */ /* 0x000fea0003800000 */
.L_x_9445:
[----:B------:R1:W2:Y:S02]  /*16f0*/  MUFU.RCP R19, R6 ;  /* 0x0000000600137308 */ /* 0x0002a40000001000 */
.L_x_9449:
        /* <DEDUP_REMOVED lines=20> */
.L_x_9444:
[----:B------:R-:W-:-:S13]  /*1840*/  ISETP.NE.AND P0, PT, R0, RZ, PT ;  /* 0x000000ff0000720c */ /* 0x000fda0003f05270 */
[----:B------:R-:W-:Y:S05]  /*1850*/  @!P0 EXIT ;  /* 0x000000000000894d */ /* 0x000fea0003800000 */
[----:B------:R2:W3:Y:S01]  /*1860*/  MUFU.RCP R9, R6 ;  /* 0x0000000600097308 */ /* 0x0004e20000001000 */
[----:B------:R-:W-:-:S04]  /*1870*/  IMAD R2, R4, c[0x0][0x190], R7 ;  /* 0x0000640004027a24 */ /* 0x000fc800078e0207 */
[----:B------:R-:W-:-:S04]  /*1880*/  IMAD.WIDE R2, R2, R5, c[0x0][0x170] ;  /* 0x00005c0002027625 */ /* 0x000fc800078e0205 */
[----:B------:R-:W-:Y:S01]  /*1890*/  IMAD.MOV.U32 R7, RZ, RZ, R3 ;  /* 0x000000ffff077224 */ /* 0x000fe200078e0003 */
[----:B--2---:R-:W-:-:S04]  /*18a0*/  MOV R4, R2 ;  /* 0x0000000200047202 */ /* 0x004fc80000000f00 */
.L_x_9450:
        /* <DEDUP_REMOVED lines=11> */
.L_x_9451:
        /* <DEDUP_REMOVED lines=10> */
.L_x_11387:


//--------------------- .text._ZN4vllm3moe7moeTopKILi256EjEEvPKfPKbPfPT0_PiiiiibS3_ --------------------------
	.section	.text._ZN4vllm3moe7moeTopKILi256EjEEvPKfPKbPfPT0_PiiiiibS3_,"ax",@progbits
	.sectioninfo	@"SHI_REGISTERS=32"
	.align	128
        .global         _ZN4vllm3moe7moeTopKILi256EjEEvPKfPKbPfPT0_PiiiiibS3_
        .type           _ZN4vllm3moe7moeTopKILi256EjEEvPKfPKbPfPT0_PiiiiibS3_,@function
        .size           _ZN4vllm3moe7moeTopKILi256EjEEvPKfPKbPfPT0_PiiiiibS3_,(.L_x_11388 - _ZN4vllm3moe7moeTopKILi256EjEEvPKfPKbPfPT0_PiiiiibS3_)
        .other          _ZN4vllm3moe7moeTopKILi256EjEEvPKfPKbPfPT0_PiiiiibS3_,@"STO_CUDA_ENTRY STV_DEFAULT"
_ZN4vllm3moe7moeTopKILi256EjEEvPKfPKbPfPT0_PiiiiibS3_:
.text._ZN4vllm3moe7moeTopKILi256EjEEvPKfPKbPfPT0_PiiiiibS3_:
        /* <DEDUP_REMOVED lines=13> */
.L_x_9452:
[----:B------:R-:W-:Y:S01]  /*00d0*/  @!P1 IMAD.MOV.U32 R3, RZ, RZ, RZ ;  /* 0x000000ffff039224 */ /* 0x000fe200078e00ff */
[----:B------:R-:W-:Y:S06]  /*00e0*/  @!P1 BRA `(.L_x_9453) ;  /* 0x0000381000009947 */ /* 0x000fec0003800000 */
[----:B------:R-:W1:Y:S01]  /*00f0*/  S2R R4, SR_TID.X ;  /* 0x0000000000047919 */ /* 0x000e620000002100 */
[----:B------:R-:W-:Y:S02]  /*0100*/  IMAD.MOV.U32 R17, RZ, RZ, 0x4 ;  /* 0x00000004ff117424 */ /* 0x000fe400078e00ff */
[----:B0-----:R-:W-:Y:S01]  /*0110*/  IMAD R6, R0, c[0x0][0x18c], RZ ;  /* 0x0000630000067a24 */ /* 0x001fe200078e02ff */
[----:B------:R-:W0:Y:S01]  /*0120*/  S2R R5, SR_LANEID ;  /* 0x0000000000057919 */ /* 0x000e220000000000 */
[----:B------:R-:W-:Y:S02]  /*0130*/  IMAD.MOV.U32 R7, RZ, RZ, RZ ;  /* 0x000000ffff077224 */ /* 0x000fe400078e00ff */
[----:B------:R-:W-:Y:S01]  /*0140*/  IMAD.WIDE R16, R6, R17, c[0x0][0x178] ;  /* 0x00005e0006107625 */ /* 0x000fe200078e0211 */
[----:B-1----:R-:W-:-:S04]  /*0150*/  SHF.R.S32.HI R3, RZ, 0x1f, R4 ;  /* 0x0000001fff037819 */ /* 0x002fc80000011404 */
[----:B------:R-:W-:Y:S01]  /*0160*/  LEA.HI R20, R3, R4, RZ, 0x5 ;  /* 0x0000000403147211 */ /* 0x000fe200078f28ff */
[----:B------:R-:W-:-:S03]  /*0170*/  IMAD.MOV.U32 R3, RZ, RZ, RZ ;  /* 0x000000ffff037224 */ /* 0x000fc600078e00ff */
[----:B0-----:R-:W-:Y:S02]  /*0180*/  SHF.R.S32.HI R20, RZ, 0x5, R20 ;  /* 0x00000005ff147819 */ /* 0x001fe40000011414 */
.L_x_9576:
[----:B------:R-:W-:Y:S01]  /*0190*/  ISETP.GE.AND P0, PT, R4, c[0x0][0x188], PT ;  /* 0x0000620004007a0c */ /* 0x000fe20003f06270 */
[----:B------:R-:W-:Y:S01]  /*01a0*/  BSSY B2, `(.L_x_9454) ;  /* 0x00002f4000027945 */ /* 0x000fe20003800000 */
[----:B0-----:R-:W-:Y:S02]  /*01b0*/  IMAD.MOV.U32 R18, RZ, RZ, RZ ;  /* 0x000000ffff127224 */ /* 0x001fe400078e00ff */
[----:B------:R-:W-:-:S09]  /*01c0*/  IMAD.MOV.U32 R19, RZ, RZ, -0x40800000 ;  /* 0xbf800000ff137424 */ /* 0x000fd200078e00ff */
[----:B------:R-:W-:Y:S05]  /*01d0*/  @P0 BRA `(.L_x_9455) ;  /* 0x00002f0000000947 */ /* 0x000fea0003800000 */
[----:B------:R-:W-:-:S04]  /*01e0*/  ISETP.NE.U32.AND P0, PT, RZ, c[0x0][0x1a0], PT ;  /* 0x00006800ff007a0c */ /* 0x000fc80003f05070 */
[----:B------:R-:W-:-:S13]  /*01f0*/  ISETP.NE.AND.EX P0, PT, RZ, c[0x0][0x1a4], PT, P0 ;  /* 0x00006900ff007a0c */ /* 0x000fda0003f05300 */
[----:B------:R-:W-:Y:S05]  /*0200*/  @!P0 BRA `(.L_x_9456) ;  /* 0x000009e000008947 */ /* 0x000fea0003800000 */
[----:B------:R-:W0:Y:S01]  /*0210*/  S2R R4, SR_TID.X ;  /* 0x0000000000047919 */ /* 0x000e220000002100 */
[----:B------:R-:W-:Y:S02]  /*0220*/  IMAD.MOV.U32 R12, RZ, RZ, -0x40800000 ;  /* 0xbf800000ff0c7424 */ /* 0x000fe400078e00ff */
[----:B------:R-:W-:Y:S02]  /*0230*/  IMAD.MOV.U32 R13, RZ, RZ, RZ ;  /* 0x000000ffff0d7224 */ /* 0x000fe400078e00ff */
[----:B0-----:R-:W-:Y:S02]  /*0240*/  IMAD.MOV.U32 R15, RZ, RZ, R4 ;  /* 0x000000ffff0f7224 */ /* 0x001fe400078e0004 */
.L_x_9463:
[----:B------:R-:W-:Y:S02]  /*0250*/  IMAD.MOV.U32 R14, RZ, RZ, 0x4 ;  /* 0x00000004ff0e7424 */ /* 0x000fe400078e00ff */
[----:B------:R-:W-:Y:S02]  /*0260*/  IMAD R9, R0, c[0x0][0x188], R15 ;  /* 0x0000620000097a24 */ /* 0x000fe400078e020f */
        /* <DEDUP_REMOVED lines=25> */
.L_x_9461:
[----:B------:R-:W2:Y:S04]  /*0400*/  LDG.E R22, [R8.64] ;  /* 0x0000000608167981 */ /* 0x000ea8000c1e1900 */
[----:B------:R-:W3:Y:S04]  /*0410*/  LDG.E R24, [R8.64+0x4] ;  /* 0x0000040608187981 */ /* 0x000ee8000c1e1900 */
[----:B------:R-:W4:Y:S04]  /*0420*/  LDG.E R26, [R8.64+0x10] ;  /* 0x00001006081a7981 */ /* 0x000f28000c1e1900 */
[----:B------:R-:W5:Y:S04]  /*0430*/  LDG.E R28, [R8.64+0x14] ;  /* 0x00001406081c7981 */ /* 0x000f68000c1e1900 */
[----:B------:R-:W5:Y:S04]  /*0440*/  LDG.E R21, [R8.64+0x30] ;  /* 0x0000300608157981 */ /* 0x000f68000c1e1900 */
[----:B------:R-:W5:Y:S01]  /*0450*/  LDG.E R23, [R8.64+0x34] ;  /* 0x0000340608177981 */ /* 0x000f62000c1e1900 */
[----:B--2---:R-:W-:-:S03]  /*0460*/  ISETP.NE.AND P2, PT, R22, R15, PT ;  /* 0x0000000f1600720c */ /* 0x004fc60003f45270 */
[----:B------:R-:W2:Y:S01]  /*0470*/  LDG.E R22, [R8.64+0x8] ;  /* 0x0000080608167981 */ /* 0x000ea2000c1e1900 */
[----:B---3--:R-:W-:-:S03]  /*0480*/  ISETP.EQ.OR P2, PT, R24, R15, !P2 ;  /* 0x0000000f1800720c */ /* 0x008fc60005742670 */
[----:B------:R-:W3:Y:S01]  /*0490*/  LDG.E R24, [R8.64+0x18] ;  /* 0x0000180608187981 */ /* 0x000ee2000c1e1900 */
[----:B----4-:R-:W-:-:S03]  /*04a0*/  ISETP.NE.AND P1, PT, R26, R15, PT ;  /* 0x0000000f1a00720c */ /* 0x010fc60003f25270 */
[----:B------:R-:W4:Y:S01]  /*04b0*/  LDG.E R26, [R8.64+0x20] ;  /* 0x00002006081a7981 */ /* 0x000f22000c1e1900 */
[----:B-----5:R-:W-:-:S03]  /*04c0*/  ISETP.EQ.OR P1, PT, R28, R15, !P1 ;  /* 0x0000000f1c00720c */ /* 0x020fc60004f22670 */
[----:B------:R-:W5:Y:S01]  /*04d0*/  LDG.E R28, [R8.64+0x24] ;  /* 0x00002406081c7981 */ /* 0x000f62000c1e1900 */
[----:B------:R-:W-:-:S03]  /*04e0*/  ISETP.NE.AND P3, PT, R21, R15, PT ;  /* 0x0000000f1500720c */ /* 0x000fc60003f65270 */
[----:B------:R-:W5:Y:S01]  /*04f0*/  LDG.E R21, [R8.64+0x38] ;  /* 0x0000380608157981 */ /* 0x000f62000c1e1900 */
[----:B------:R-:W-:-:S03]  /*0500*/  ISETP.EQ.OR P3, PT, R23, R15, !P3 ;  /* 0x0000000f1700720c */ /* 0x000fc60005f62670 */
[----:B------:R-:W5:Y:S01]  /*0510*/  LDG.E R23, [R8.64+0x3c] ;  /* 0x00003c0608177981 */ /* 0x000f62000c1e1900 */
[----:B--2---:R-:W-:-:S03]  /*0520*/  ISETP.EQ.OR P2, PT, R22, R15, P2 ;  /* 0x0000000f1600720c */ /* 0x004fc60001742670 */
[----:B------:R-:W2:Y:S01]  /*0530*/  LDG.E R22, [R8.64+0xc] ;  /* 0x00000c0608167981 */ /* 0x000ea2000c1e1900 */
[----:B---3--:R-:W-:-:S03]  /*0540*/  ISETP.EQ.OR P1, PT, R24, R15, P1 ;  /* 0x0000000f1800720c */ /* 0x008fc60000f22670 */
[----:B------:R-:W3:Y:S01]  /*0550*/  LDG.E R24, [R8.64+0x1c] ;  /* 0x00001c0608187981 */ /* 0x000ee2000c1e1900 */
[----:B----4-:R-:W-:-:S03]  /*0560*/  ISETP.NE.AND P4, PT, R26, R15, PT ;  /* 0x0000000f1a00720c */ /* 0x010fc60003f85270 */
[----:B------:R-:W4:Y:S01]  /*0570*/  LDG.E R26, [R8.64+0x28] ;  /* 0x00002806081a7981 */ /* 0x000f22000c1e1900 */
[----:B-----5:R-:W-:-:S03]  /*0580*/  ISETP.EQ.OR P4, PT, R28, R15, !P4 ;  /* 0x0000000f1c00720c */ /* 0x020fc60006782670 */
[----:B------:R-:W5:Y:S01]  /*0590*/  LDG.E R28, [R8.64+0x2c] ;  /* 0x00002c06081c7981 */ /* 0x000f62000c1e1900 */
[----:B------:R-:W-:Y:S02]  /*05a0*/  IADD3 R10, R10, -0x10, RZ ;  /* 0xfffffff00a0a7810 */ /* 0x000fe40007ffe0ff */
[----:B------:R-:W-:-:S04]  /*05b0*/  ISETP.EQ.OR P3, PT, R21, R15, P3 ;  /* 0x0000000f1500720c */ /* 0x000fc80001f62670 */
[-C--:B------:R-:W-:Y:S02]  /*05c0*/  ISETP.EQ.OR P3, PT, R23, R15.reuse, P3 ;  /* 0x0000000f1700720c */ /* 0x080fe40001f62670 */
[----:B------:R-:W-:Y:S02]  /*05d0*/  IADD3 R11, R11, 0x10, RZ ;  /* 0x000000100b0b7810 */ /* 0x000fe40007ffe0ff */
[-C--:B--2---:R-:W-:Y:S02]  /*05e0*/  ISETP.EQ.OR P2, PT, R22, R15.reuse, P2 ;  /* 0x0000000f1600720c */ /* 0x084fe40001742670 */
[----:B---3--:R-:W-:Y:S02]  /*05f0*/  ISETP.EQ.OR P1, PT, R24, R15, P1 ;  /* 0x0000000f1800720c */ /* 0x008fe40000f22670 */
[----:B------:R-:W-:Y:S02]  /*0600*/  FSEL R19, R12, R19, P2 ;  /* 0x000000130c137208 */ /* 0x000fe40001000000 */
[----:B------:R-:W-:-:S02]  /*0610*/  SEL R18, R13, R18, P2 ;  /* 0x000000120d127207 */ /* 0x000fc40001000000 */
[----:B------:R-:W-:Y:S02]  /*0620*/  FSEL R19, R12, R19, P1 ;  /* 0x000000130c137208 */ /* 0x000fe40000800000 */
[----:B------:R-:W-:Y:S02]  /*0630*/  SEL R18, R13, R18, P1 ;  /* 0x000000120d127207 */ /* 0x000fe40000800000 */
[----:B------:R-:W-:Y:S02]  /*0640*/  ISETP.GT.AND P1, PT, R10, 0xc, PT ;  /* 0x0000000c0a00780c */ /* 0x000fe40003f24270 */
[----:B----4-:R-:W-:-:S04]  /*0650*/  ISETP.EQ.OR P4, PT, R26, R15, P4 ;  /* 0x0000000f1a00720c */ /* 0x010fc80002782670 */
[----:B-----5:R-:W-:Y:S02]  /*0660*/  ISETP.EQ.OR P4, PT, R28, R15, P4 ;  /* 0x0000000f1c00720c */ /* 0x020fe40002782670 */
[----:B------:R-:W-:Y:S02]  /*0670*/  IADD3 R8, P2, R8, 0x40, RZ ;  /* 0x0000004008087810 */ /* 0x000fe40007f5e0ff */
[C---:B------:R-:W-:Y:S02]  /*0680*/  FSEL R19, R12.reuse, R19, P4 ;  /* 0x000000130c137208 */ /* 0x040fe40002000000 */
[C---:B------:R-:W-:Y:S01]  /*0690*/  SEL R18, R13.reuse, R18, P4 ;  /* 0x000000120d127207 */ /* 0x040fe20002000000 */
[----:B------:R-:W-:Y:S01]  /*06a0*/  IMAD.X R9, RZ, RZ, R9, P2 ;  /* 0x000000ffff097224 */ /* 0x000fe200010e0609 */
[----:B------:R-:W-:Y:S02]  /*06b0*/  FSEL R19, R12, R19, P3 ;  /* 0x000000130c137208 */ /* 0x000fe40001800000 */
[----:B------:R-:W-:Y:S01]  /*06c0*/  SEL R18, R13, R18, P3 ;  /* 0x000000120d127207 */ /* 0x000fe20001800000 */
[----:B------:R-:W-:Y:S05]  /*06d0*/  @P1 BRA `(.L_x_9461) ;  /* 0xfffffd2000001947 */ /* 0x000fea000383ffff */
.L_x_9460:
[----:B------:R-:W-:-:S13]  /*06e0*/  ISETP.GT.AND P1, PT, R10, 0x4, PT ;  /* 0x000000040a00780c */ /* 0x000fda0003f24270 */
[----:B------:R-:W-:Y:S05]  /*06f0*/  @!P1 BRA `(.L_x_9462) ;  /* 0x000001b000009947 */ /* 0x000fea0003800000 */
[----:B------:R-:W2:Y:S04]  /*0700*/  LDG.E R22, [R8.64] ;  /* 0x0000000608167981 */ /* 0x000ea8000c1e1900 */
[----:B------:R-:W3:Y:S04]  /*0710*/  LDG.E R28, [R8.64+0x10] ;  /* 0x00001006081c7981 */ /* 0x000ee8000c1e1900 */
[----:B------:R-:W4:Y:S04]  /*0720*/  LDG.E R24, [R8.64+0x4] ;  /* 0x0000040608187981 */ /* 0x000f28000c1e1900 */
[----:B------:R-:W5:Y:S04]  /*0730*/  LDG.E R21, [R8.64+0x14] ;  /* 0x0000140608157981 */ /* 0x000f68000c1e1900 */
[----:B------:R-:W5:Y:S04]  /*0740*/  LDG.E R26, [R8.64+0x8] ;  /* 0x00000806081a7981 */ /* 0x000f68000c1e1900 */
[----:B------:R-:W5:Y:S01]  /*0750*/  LDG.E R23, [R8.64+0x18] ;  /* 0x0000180608177981 */ /* 0x000f62000c1e1900 */
[----:B--2---:R-:W-:-:S03]  /*0760*/  ISETP.NE.AND P0, PT, R22, R15, PT ;  /* 0x0000000f1600720c */ /* 0x004fc60003f05270 */
[----:B------:R0:W2:Y:S01]  /*0770*/  LDG.E R22, [R8.64+0xc] ;  /* 0x00000c0608167981 */ /* 0x0000a2000c1e1900 */
[----:B---3--:R-:W-:-:S03]  /*0780*/  ISETP.NE.AND P1, PT, R28, R15, PT ;  /* 0x0000000f1c00720c */ /* 0x008fc60003f25270 */
[----:B------:R0:W3:Y:S01]  /*0790*/  LDG.E R28, [R8.64+0x1c] ;  /* 0x00001c06081c7981 */ /* 0x0000e2000c1e1900 */
[-C--:B----4-:R-:W-:Y:S02]  /*07a0*/  ISETP.EQ.OR P0, PT, R24, R15.reuse, !P0 ;  /* 0x0000000f1800720c */ /* 0x090fe40004702670 */
[-C--:B-----5:R-:W-:Y:S02]  /*07b0*/  ISETP.EQ.OR P1, PT, R21, R15.reuse, !P1 ;  /* 0x0000000f1500720c */ /* 0x0a0fe40004f22670 */
[-C--:B------:R-:W-:Y:S02]  /*07c0*/  ISETP.EQ.OR P0, PT, R26, R15.reuse, P0 ;  /* 0x0000000f1a00720c */ /* 0x080fe40000702670 */
[----:B------:R-:W-:Y:S02]  /*07d0*/  IADD3 R21, P3, R8, 0x20, RZ ;  /* 0x0000002008157810 */ /* 0x000fe40007f7e0ff */
[----:B------:R-:W-:Y:S02]  /*07e0*/  ISETP.EQ.OR P2, PT, R23, R15, P1 ;  /* 0x0000000f1700720c */ /* 0x000fe40000f42670 */
[----:B------:R-:W-:Y:S01]  /*07f0*/  IADD3 R11, R11, 0x8, RZ ;  /* 0x000000080b0b7810 */ /* 0x000fe20007ffe0ff */
[----:B0-----:R-:W-:Y:S01]  /*0800*/  IMAD.MOV.U32 R8, RZ, RZ, R21 ;  /* 0x000000ffff087224 */ /* 0x001fe200078e0015 */
[----:B------:R-:W-:-:S02]  /*0810*/  IADD3 R10, R10, -0x8, RZ ;  /* 0xfffffff80a0a7810 */ /* 0x000fc40007ffe0ff */
[-C--:B--2---:R-:W-:Y:S01]  /*0820*/  ISETP.EQ.OR P1, PT, R22, R15.reuse, P0 ;  /* 0x0000000f1600720c */ /* 0x084fe20000722670 */
[----:B------:R-:W-:Y:S01]  /*0830*/  IMAD.X R22, RZ, RZ, R9, P3 ;  /* 0x000000ffff167224 */ /* 0x000fe200018e0609 */
[----:B---3--:R-:W-:Y:S02]  /*0840*/  ISETP.EQ.OR P2, PT, R28, R15, P2 ;  /* 0x0000000f1c00720c */ /* 0x008fe40001742670 */
[C---:B------:R-:W-:Y:S02]  /*0850*/  FSEL R19, R12.reuse, R19, P1 ;  /* 0x000000130c137208 */ /* 0x040fe40000800000 */
[----:B------:R-:W-:Y:S01]  /*0860*/  SEL R18, R13, R18, P1 ;  /* 0x000000120d127207 */ /* 0x000fe20000800000 */
[----:B------:R-:W-:Y:S01]  /*0870*/  IMAD.MOV.U32 R9, RZ, RZ, R22 ;  /* 0x000000ffff097224 */ /* 0x000fe200078e0016 */
[----:B------:R-:W-:Y:S02]  /*0880*/  PLOP3.LUT P0, PT, PT, PT, PT, 0x8, 0x0 ;  /* 0x000000000000781c */ /* 0x000fe40003f0e170 */
[----:B------:R-:W-:-:S02]  /*0890*/  FSEL R19, R12, R19, P2 ;  /* 0x000000130c137208 */ /* 0x000fc40001000000 */
[----:B------:R-:W-:Y:S02]  /*08a0*/  SEL R18, R13, R18, P2 ;  /* 0x000000120d127207 */ /* 0x000fe40001000000 */
.L_x_9462:
[----:B------:R-:W-:-:S13]  /*08b0*/  ISETP.NE.OR P0, PT, R10, RZ, P0 ;  /* 0x000000ff0a00720c */ /* 0x000fda0000705670 */
[----:B------:R-:W-:Y:S05]  /*08c0*/  @!P0 BRA `(.L_x_9458) ;  /* 0x0000012000008947 */ /* 0x000fea0003800000 */
.L_x_9459:
[----:B------:R0:W2:Y:S04]  /*08d0*/  LDG.E R22, [R8.64] ;  /* 0x0000000608167981 */ /* 0x0000a8000c1e1900 */
[----:B------:R0:W3:Y:S04]  /*08e0*/  LDG.E R24, [R8.64+0x4] ;  /* 0x0000040608187981 */ /* 0x0000e8000c1e1900 */
[----:B------:R0:W4:Y:S04]  /*08f0*/  LDG.E R26, [R8.64+0x8] ;  /* 0x00000806081a7981 */ /* 0x000128000c1e1900 */
[----:B------:R0:W5:Y:S01]  /*0900*/  LDG.E R28, [R8.64+0xc] ;  /* 0x00000c06081c7981 */ /* 0x000162000c1e1900 */
[----:B------:R-:W-:-:S02]  /*0910*/  IADD3 R10, R10, -0x4, RZ ;  /* 0xfffffffc0a0a7810 */ /* 0x000fc40007ffe0ff */
[----:B------:R-:W-:Y:S02]  /*0920*/  IADD3 R21, P2, R8, 0x10, RZ ;  /* 0x0000001008157810 */ /* 0x000fe40007f5e0ff */
[----:B------:R-:W-:Y:S02]  /*0930*/  ISETP.NE.AND P1, PT, R10, RZ, PT ;  /* 0x000000ff0a00720c */ /* 0x000fe40003f25270 */
[----:B------:R-:W-:Y:S01]  /*0940*/  IADD3 R11, R11, 0x4, RZ ;  /* 0x000000040b0b7810 */ /* 0x000fe20007ffe0ff */
[----:B0-----:R-:W-:Y:S01]  /*0950*/  IMAD.MOV.U32 R8, RZ, RZ, R21 ;  /* 0x000000ffff087224 */ /* 0x001fe200078e0015 */
[----:B--2---:R-:W-:Y:S01]  /*0960*/  ISETP.NE.AND P0, PT, R22, R15, PT ;  /* 0x0000000f1600720c */ /* 0x004fe20003f05270 */
[----:B------:R-:W-:-:S03]  /*0970*/  IMAD.X R22, RZ, RZ, R9, P2 ;  /* 0x000000ffff167224 */ /* 0x000fc600010e0609 */
[----:B---3--:R-:W-:Y:S01]  /*0980*/  ISETP.EQ.OR P0, PT, R24, R15, !P0 ;  /* 0x0000000f1800720c */ /* 0x008fe20004702670 */
[----:B------:R-:W-:-:S03]  /*0990*/  IMAD.MOV.U32 R9, RZ, RZ, R22 ;  /* 0x000000ffff097224 */ /* 0x000fc600078e0016 */
[----:B----4-:R-:W-:-:S04]  /*09a0*/  ISETP.EQ.OR P0, PT, R26, R15, P0 ;  /* 0x0000000f1a00720c */ /* 0x010fc80000702670 */
[----:B-----5:R-:W-:-:S04]  /*09b0*/  ISETP.EQ.OR P0, PT, R28, R15, P0 ;  /* 0x0000000f1c00720c */ /* 0x020fc80000702670 */
[----:B------:R-:W-:Y:S02]  /*09c0*/  FSEL R19, R12, R19, P0 ;  /* 0x000000130c137208 */ /* 0x000fe40000000000 */
[----:B------:R-:W-:Y:S01]  /*09d0*/  SEL R18, R13, R18, P0 ;  /* 0x000000120d127207 */ /* 0x000fe20000000000 */
[----:B------:R-:W-:Y:S05]  /*09e0*/  @P1 BRA `(.L_x_9459) ;  /* 0xfffffee000001947 */ /* 0x000fea000383ffff */
.L_x_9458:
[----:B------:R-:W-:-:S13]  /*09f0*/  LOP3.LUT P0, RZ, R7, 0x3, RZ, 0xc0, !PT ;  /* 0x0000000307ff7812 */ /* 0x000fda000780c0ff */
[----:B------:R-:W-:Y:S05]  /*0a00*/  @!P0 BRA `(.L_x_9457) ;  /* 0x0000012000008947 */ /* 0x000fea0003800000 */
[----:B------:R-:W-:-:S04]  /*0a10*/  IMAD.IADD R9, R6, 0x1, R11 ;  /* 0x0000000106097824 */ /* 0x000fc800078e020b */
        /* <DEDUP_REMOVED lines=17> */
.L_x_9457:
        /* <DEDUP_REMOVED lines=12> */
.L_x_9456:
[----:B------:R-:W-:-:S13]  /*0bf0*/  ISETP.NE.AND P0, PT, R7, RZ, PT ;  /* 0x000000ff0700720c */ /* 0x000fda0003f05270 */
[----:B------:R-:W-:Y:S05]  /*0c00*/  @!P0 BRA `(.L_x_9464) ;  /* 0x000009a000008947 */ /* 0x000fea0003800000 */
[----:B------:R-:W0:Y:S01]  /*0c10*/  S2R R4, SR_TID.X ;  /* 0x0000000000047919 */ /* 0x000e220000002100 */
[----:B------:R-:W-:Y:S02]  /*0c20*/  IMAD.MOV.U32 R8, RZ, RZ, -0x40800000 ;  /* 0xbf800000ff087424 */ /* 0x000fe400078e00ff */
[----:B------:R-:W-:Y:S02]  /*0c30*/  IMAD.MOV.U32 R15, RZ, RZ, RZ ;  /* 0x000000ffff0f7224 */ /* 0x000fe400078e00ff */
[----:B0-----:R-:W-:Y:S02]  /*0c40*/  IMAD.MOV.U32 R21, RZ, RZ, R4 ;  /* 0x000000ffff157224 */ /* 0x001fe400078e0004 */
.L_x_9471:
        /* <DEDUP_REMOVED lines=19> */
.L_x_9468:
[----:B------:R-:W-:-:S04]  /*0d80*/  IMAD.IADD R11, R6, 0x1, R9 ;  /* 0x00000001060b7824 */ /* 0x000fc800078e0209 */
[----:B------:R-:W-:Y:S01]  /*0d90*/  IMAD.WIDE R10, R11, R14, c[0x0][0x178] ;  /* 0x00005e000b0a7625 */ /* 0x000fe200078e020e */
[----:B------:R-:W-:-:S04]  /*0da0*/  IADD3 R13, R6, 0x4, R9 ;  /* 0x00000004060d7810 */ /* 0x000fc80007ffe009 */
[----:B------:R-:W2:Y:S01]  /*0db0*/  LDG.E R25, [R10.64] ;  /* 0x000000060a197981 */ /* 0x000ea2000c1e1900 */
[----:B------:R-:W-:-:S03]  /*0dc0*/  IMAD.WIDE R12, R13, R14, c[0x0][0x178] ;  /* 0x00005e000d0c7625 */ /* 0x000fc600078e020e */
[----:B------:R-:W3:Y:S04]  /*0dd0*/  LDG.E R24, [R10.64+0x4] ;  /* 0x000004060a187981 */ /* 0x000ee8000c1e1900 */
[----:B------:R0:W4:Y:S04]  /*0de0*/  LDG.E R26, [R12.64] ;  /* 0x000000060c1a7981 */ /* 0x000128000c1e1900 */
[----:B------:R0:W4:Y:S04]  /*0df0*/  LDG.E R27, [R12.64+0x4] ;  /* 0x000004060c1b7981 */ /* 0x000128000c1e1900 */
[----:B------:R1:W4:Y:S04]  /*0e00*/  LDG.E R28, [R10.64+0x8] ;  /* 0x000008060a1c7981 */ /* 0x000328000c1e1900 */
[----:B------:R1:W4:Y:S04]  /*0e10*/  LDG.E R23, [R10.64+0xc] ;  /* 0x00000c060a177981 */ /* 0x000328000c1e1900 */
[----:B------:R0:W4:Y:S01]  /*0e20*/  LDG.E R29, [R12.64+0x8] ;  /* 0x000008060c1d7981 */ /* 0x000122000c1e1900 */
[----:B--2---:R-:W-:-:S03]  /*0e30*/  ISETP.NE.AND P3, PT, R25, R21, PT ;  /* 0x000000151900720c */ /* 0x004fc60003f65270 */
[----:B0-----:R0:W2:Y:S01]  /*0e40*/  LDG.E R12, [R12.64+0xc] ;  /* 0x00000c060c0c7981 */ /* 0x0010a2000c1e1900 */
[----:B------:R-:W-:Y:S02]  /*0e50*/  IADD3 R25, R6, 0x8, R9 ;  /* 0x0000000806197810 */ /* 0x000fe40007ffe009 */
[----:B---3--:R-:W-:-:S03]  /*0e60*/  ISETP.EQ.OR P3, PT, R24, R21, !P3 ;  /* 0x000000151800720c */ /* 0x008fc60005f62670 */
[----:B------:R-:W-:Y:S01]  /*0e70*/  IMAD.WIDE R24, R25, R14, c[0x0][0x178] ;  /* 0x00005e0019187625 */ /* 0x000fe200078e020e */
[----:B----4-:R-:W-:-:S04]  /*0e80*/  ISETP.NE.AND P4, PT, R26, R21, PT ;  /* 0x000000151a00720c */ /* 0x010fc80003f85270 */
[----:B------:R-:W3:Y:S01]  /*0e90*/  LDG.E R26, [R24.64] ;  /* 0x00000006181a7981 */ /* 0x000ee2000c1e1900 */
[----:B-1----:R-:W-:Y:S02]  /*0ea0*/  IADD3 R11, R6, 0xc, R9 ;  /* 0x0000000c060b7810 */ /* 0x002fe40007ffe009 */
[-C--:B------:R-:W-:Y:S01]  /*0eb0*/  ISETP.EQ.OR P4, PT, R27, R21.reuse, !P4 ;  /* 0x000000151b00720c */ /* 0x080fe20006782670 */
[----:B0-----:R-:W4:Y:S02]  /*0ec0*/  LDG.E R13, [R24.64+0xc] ;  /* 0x00000c06180d7981 */ /* 0x001f24000c1e1900 */
[----:B------:R-:W-:Y:S02]  /*0ed0*/  IMAD.WIDE R10, R11, R14, c[0x0][0x178] ;  /* 0x00005e000b0a7625 */ /* 0x000fe400078e020e */
[----:B------:R-:W2:Y:S01]  /*0ee0*/  LDG.E R27, [R24.64+0x4] ;  /* 0x00000406181b7981 */ /* 0x000ea2000c1e1900 */
[----:B------:R-:W-:-:S03]  /*0ef0*/  ISETP.EQ.OR P3, PT, R28, R21, P3 ;  /* 0x000000151c00720c */ /* 0x000fc60001f62670 */
[----:B------:R-:W4:Y:S01]  /*0f00*/  LDG.E R28, [R24.64+0x8] ;  /* 0x00000806181c7981 */ /* 0x000f22000c1e1900 */
[----:B---3--:R-:W-:-:S03]  /*0f10*/  ISETP.NE.AND P2, PT, R26, R21, PT ;  /* 0x000000151a00720c */ /* 0x008fc60003f45270 */
[----:B------:R-:W3:Y:S01]  /*0f20*/  LDG.E R26, [R10.64] ;  /* 0x000000060a1a7981 */ /* 0x000ee2000c1e1900 */
[----:B--2---:R-:W-:-:S03]  /*0f30*/  ISETP.EQ.OR P2, PT, R27, R21, !P2 ;  /* 0x000000151b00720c */ /* 0x004fc60005742670 */
[----:B------:R-:W2:Y:S01]  /*0f40*/  LDG.E R27, [R10.64+0x4] ;  /* 0x000004060a1b7981 */ /* 0x000ea2000c1e1900 */
[----:B------:R-:W-:-:S03]  /*0f50*/  ISETP.EQ.OR P4, PT, R29, R21, P4 ;  /* 0x000000151d00720c */ /* 0x000fc60002782670 */
[----:B------:R-:W2:Y:S01]  /*0f60*/  LDG.E R29, [R10.64+0xc] ;  /* 0x00000c060a1d7981 */ /* 0x000ea2000c1e1900 */
[----:B---3--:R-:W-:-:S03]  /*0f70*/  ISETP.NE.AND P1, PT, R26, R21, PT ;  /* 0x000000151a00720c */ /* 0x008fc60003f25270 */
[----:B------:R-:W3:Y:S01]  /*0f80*/  LDG.E R26, [R10.64+0x8] ;  /* 0x000008060a1a7981 */ /* 0x000ee2000c1e1900 */
[-C--:B----4-:R-:W-:Y:S02]  /*0f90*/  ISETP.EQ.OR P2, PT, R28, R21.reuse, P2 ;  /* 0x000000151c00720c */ /* 0x090fe40001742670 */
[-C--:B------:R-:W-:Y:S02]  /*0fa0*/  ISETP.EQ.OR P3, PT, R23, R21.reuse, P3 ;  /* 0x000000151700720c */ /* 0x080fe40001f62670 */
[----:B------:R-:W-:Y:S02]  /*0fb0*/  IADD3 R22, R22, -0x10, RZ ;  /* 0xfffffff016167810 */ /* 0x000fe40007ffe0ff */
[-C--:B------:R-:W-:Y:S02]  /*0fc0*/  ISETP.EQ.OR P4, PT, R12, R21.reuse, P4 ;  /* 0x000000150c00720c */ /* 0x080fe40002782670 */
[----:B------:R-:W-:Y:S02]  /*0fd0*/  ISETP.EQ.OR P2, PT, R13, R21, P2 ;  /* 0x000000150d00720c */ /* 0x000fe40001742670 */
[----:B-----5:R-:W-:-:S02]  /*0fe0*/  FSEL R13, R8, R19, P3 ;  /* 0x00000013080d7208 */ /* 0x020fc40001800000 */
[----:B------:R-:W-:Y:S02]  /*0ff0*/  SEL R12, R15, R18, P3 ;  /* 0x000000120f0c7207 */ /* 0x000fe40001800000 */
[----:B------:R-:W-:Y:S02]  /*1000*/  ISETP.GT.AND P3, PT, R22, 0xc, PT ;  /* 0x0000000c1600780c */ /* 0x000fe40003f64270 */
[----:B--2---:R-:W-:Y:S02]  /*1010*/  ISETP.EQ.OR P1, PT, R27, R21, !P1 ;  /* 0x000000151b00720c */ /* 0x004fe40004f22670 */
[C---:B------:R-:W-:Y:S02]  /*1020*/  FSEL R13, R8.reuse, R13, P4 ;  /* 0x0000000d080d7208 */ /* 0x040fe40002000000 */
[----:B------:R-:W-:Y:S02]  /*1030*/  SEL R12, R15, R12, P4 ;  /* 0x0000000c0f0c7207 */ /* 0x000fe40002000000 */
[----:B------:R-:W-:-:S02]  /*1040*/  FSEL R13, R8, R13, P2 ;  /* 0x0000000d080d7208 */ /* 0x000fc40001000000 */
[----:B------:R-:W-:Y:S02]  /*1050*/  SEL R12, R15, R12, P2 ;  /* 0x0000000c0f0c7207 */ /* 0x000fe40001000000 */
[----:B------:R-:W-:Y:S02]  /*1060*/  IADD3 R9, R9, 0x10, RZ ;  /* 0x0000001009097810 */ /* 0x000fe40007ffe0ff */
[----:B---3--:R-:W-:-:S04]  /*1070*/  ISETP.EQ.OR P1, PT, R26, R21, P1 ;  /* 0x000000151a00720c */ /* 0x008fc80000f22670 */
[----:B------:R-:W-:-:S04]  /*1080*/  ISETP.EQ.OR P1, PT, R29, R21, P1 ;  /* 0x000000151d00720c */ /* 0x000fc80000f22670 */
[----:B------:R-:W-:Y:S02]  /*1090*/  FSEL R19, R8, R13, P1 ;  /* 0x0000000d08137208 */ /* 0x000fe40000800000 */
[----:B------:R-:W-:Y:S01]  /*10a0*/  SEL R18, R15, R12, P1 ;  /* 0x0000000c0f127207 */ /* 0x000fe20000800000 */
[----:B------:R-:W-:Y:S05]  /*10b0*/  @P3 BRA `(.L_x_9468) ;  /* 0xfffffcc000003947 */ /* 0x000fea000383ffff */
.L_x_9467:
[----:B------:R-:W-:-:S13]  /*10c0*/  ISETP.GT.AND P1, PT, R22, 0x4, PT ;  /* 0x000000041600780c */ /* 0x000fda0003f24270 */
[----:B------:R-:W-:Y:S05]  /*10d0*/  @!P1 BRA `(.L_x_9469) ;  /* 0x000001b000009947 */ /* 0x000fea0003800000 */
[----:B------:R-:W-:-:S04]  /*10e0*/  IMAD.IADD R11, R6, 0x1, R9 ;  /* 0x00000001060b7824 */ /* 0x000fc800078e0209 */
[----:B------:R-:W-:-:S05]  /*10f0*/  IMAD.WIDE R10, R11, R14, c[0x0][0x178] ;  /* 0x00005e000b0a7625 */ /* 0x000fca00078e020e */
[----:B------:R-:W2:Y:S01]  /*1100*/  LDG.E R28, [R10.64] ;  /* 0x000000060a1c7981 */ /* 0x000ea2000c1e1900 */
[----:B------:R-:W-:-:S03]  /*1110*/  IADD3 R13, R6, 0x4, R9 ;  /* 0x00000004060d7810 */ /* 0x000fc60007ffe009 */
[----:B------:R-:W3:Y:S02]  /*1120*/  LDG.E R26, [R10.64+0x4] ;  /* 0x000004060a1a7981 */ /* 0x000ee4000c1e1900 */
[----:B------:R-:W-:Y:S02]  /*1130*/  IMAD.WIDE R12, R13, R14, c[0x0][0x178] ;  /* 0x00005e000d0c7625 */ /* 0x000fe400078e020e */
[----:B------:R-:W4:Y:S04]  /*1140*/  LDG.E R24, [R10.64+0x8] ;  /* 0x000008060a187981 */ /* 0x000f28000c1e1900 */
[----:B------:R-:W4:Y:S04]  /*1150*/  LDG.E R25, [R12.64] ;  /* 0x000000060c197981 */ /* 0x000f28000c1e1900 */
[----:B------:R-:W4:Y:S04]  /*1160*/  LDG.E R27, [R12.64+0x8] ;  /* 0x000008060c1b7981 */ /* 0x000f28000c1e1900 */
[----:B------:R-:W4:Y:S04]  /*1170*/  LDG.E R23, [R10.64+0xc] ;  /* 0x00000c060a177981 */ /* 0x000f28000c1e1900 */
[----:B------:R-:W4:Y:S01]  /*1180*/  LDG.E R29, [R12.64+0xc] ;  /* 0x00000c060c1d7981 */ /* 0x000f22000c1e1900 */
[----:B--2---:R-:W-:-:S03]  /*1190*/  ISETP.NE.AND P0, PT, R28, R21, PT ;  /* 0x000000151c00720c */ /* 0x004fc60003f05270 */
[----:B------:R-:W2:Y:S01]  /*11a0*/  LDG.E R28, [R12.64+0x4] ;  /* 0x000004060c1c7981 */ /* 0x000ea2000c1e1900 */
[-C--:B---3--:R-:W-:Y:S02]  /*11b0*/  ISETP.EQ.OR P0, PT, R26, R21.reuse, !P0 ;  /* 0x000000151a00720c */ /* 0x088fe40004702670 */
[-C--:B----4-:R-:W-:Y:S02]  /*11c0*/  ISETP.NE.AND P1, PT, R25, R21.reuse, PT ;  /* 0x000000151900720c */ /* 0x090fe40003f25270 */
[-C--:B------:R-:W-:Y:S02]  /*11d0*/  ISETP.EQ.OR P0, PT, R24, R21.reuse, P0 ;  /* 0x000000151800720c */ /* 0x080fe40000702670 */
[----:B------:R-:W-:Y:S02]  /*11e0*/  IADD3 R22, R22, -0x8, RZ ;  /* 0xfffffff816167810 */ /* 0x000fe40007ffe0ff */
[----:B------:R-:W-:Y:S02]  /*11f0*/  IADD3 R9, R9, 0x8, RZ ;  /* 0x0000000809097810 */ /* 0x000fe40007ffe0ff */
[----:B--2---:R-:W-:-:S04]  /*1200*/  ISETP.EQ.OR P1, PT, R28, R21, !P1 ;  /* 0x000000151c00720c */ /* 0x004fc80004f22670 */
[-C--:B------:R-:W-:Y:S02]  /*1210*/  ISETP.EQ.OR P2, PT, R27, R21.reuse, P1 ;  /* 0x000000151b00720c */ /* 0x080fe40000f42670 */
[-C--:B------:R-:W-:Y:S02]  /*1220*/  ISETP.EQ.OR P1, PT, R23, R21.reuse, P0 ;  /* 0x000000151700720c */ /* 0x080fe40000722670 */
[----:B------:R-:W-:Y:S02]  /*1230*/  ISETP.EQ.OR P2, PT, R29, R21, P2 ;  /* 0x000000151d00720c */ /* 0x000fe40001742670 */
[----:B-----5:R-:W-:Y:S02]  /*1240*/  FSEL R19, R8, R19, P1 ;  /* 0x0000001308137208 */ /* 0x020fe40000800000 */
[----:B------:R-:W-:Y:S02]  /*1250*/  SEL R18, R15, R18, P1 ;  /* 0x000000120f127207 */ /* 0x000fe40000800000 */
[----:B------:R-:W-:-:S02]  /*1260*/  PLOP3.LUT P0, PT, PT, PT, PT, 0x8, 0x0 ;  /* 0x000000000000781c */ /* 0x000fc40003f0e170 */
[----:B------:R-:W-:Y:S02]  /*1270*/  FSEL R19, R8, R19, P2 ;  /* 0x0000001308137208 */ /* 0x000fe40001000000 */
[----:B------:R-:W-:Y:S02]  /*1280*/  SEL R18, R15, R18, P2 ;  /* 0x000000120f127207 */ /* 0x000fe40001000000 */
.L_x_9469:
[----:B------:R-:W-:-:S13]  /*1290*/  ISETP.NE.OR P0, PT, R22, RZ, P0 ;  /* 0x000000ff1600720c */ /* 0x000fda0000705670 */
[----:B------:R-:W-:Y:S05]  /*12a0*/  @!P0 BRA `(.L_x_9465) ;  /* 0x0000010000008947 */ /* 0x000fea0003800000 */
.L_x_9466:
[----:B------:R-:W-:-:S04]  /*12b0*/  IMAD.IADD R11, R6, 0x1, R9 ;  /* 0x00000001060b7824 */ /* 0x000fc800078e0209 */
        /* <DEDUP_REMOVED lines=15> */
.L_x_9465:
[----:B0-----:R-:W-:-:S13]  /*13b0*/  LOP3.LUT P0, RZ, R7, 0x3, RZ, 0xc0, !PT ;  /* 0x0000000307ff7812 */ /* 0x001fda000780c0ff */
[----:B------:R-:W-:Y:S05]  /*13c0*/  @!P0 BRA `(.L_x_9470) ;  /* 0x0000012000008947 */ /* 0x000fea0003800000 */
[----:B------:R-:W-:-:S04]  /*13d0*/  IMAD.IADD R11, R6, 0x1, R9 ;  /* 0x00000001060b7824 */ /* 0x000fc800078e0209 */
        /* <DEDUP_REMOVED lines=17> */
.L_x_9470:
        /* <DEDUP_REMOVED lines=12> */
.L_x_9464:
        /* <DEDUP_REMOVED lines=23> */
.L_x_9526:
        /* <DEDUP_REMOVED lines=11> */
.L_x_9479:
[----:B------:R-:W-:Y:S02]  /*17d0*/  IMAD.MOV.U32 R15, RZ, RZ, R18 ;  /* 0x000000ffff0f7224 */ /* 0x000fe400078e0012 */
[----:B------:R-:W-:Y:S02]  /*17e0*/  IMAD.MOV.U32 R14, RZ, RZ, R19 ;  /* 0x000000ffff0e7224 */ /* 0x000fe400078e0013 */
.L_x_9480:
[----:B------:R-:W-:Y:S05]  /*17f0*/  BSYNC B4 ;  /* 0x0000000000047941 */ /* 0x000fea0003800000 */
.L_x_9478:
        /* <DEDUP_REMOVED lines=8> */
.L_x_9482:
[----:B------:R-:W-:Y:S02]  /*1880*/  IMAD.MOV.U32 R18, RZ, RZ, R15 ;  /* 0x000000ffff127224 */ /* 0x000fe400078e000f */
[----:B------:R-:W-:Y:S02]  /*1890*/  IMAD.MOV.U32 R19, RZ, RZ, R14 ;  /* 0x000000ffff137224 */ /* 0x000fe400078e000e */
.L_x_9483:
[----:B------:R-:W-:Y:S05]  /*18a0*/  BSYNC B4 ;  /* 0x0000000000047941 */ /* 0x000fea0003800000 */
.L_x_9481:
        /* <DEDUP_REMOVED lines=8> */
.L_x_9485:
[----:B------:R-:W-:Y:S02]  /*1930*/  IMAD.MOV.U32 R15, RZ, RZ, R18 ;  /* 0x000000ffff0f7224 */ /* 0x000fe400078e0012 */
[----:B------:R-:W-:Y:S02]  /*1940*/  IMAD.MOV.U32 R14, RZ, RZ, R19 ;  /* 0x000000ffff0e7224 */ /* 0x000fe400078e0013 */
.L_x_9486:
[----:B------:R-:W-:Y:S05]  /*1950*/  BSYNC B4 ;  /* 0x0000000000047941 */ /* 0x000fea0003800000 */
.L_x_9484:
        /* <DEDUP_REMOVED lines=9> */
.L_x_9488:
[----:B------:R-:W-:Y:S02]  /*19f0*/  IMAD.MOV.U32 R18, RZ, RZ, R15 ;  /* 0x000000ffff127224 */ /* 0x000fe400078e000f */
[----:B------:R-:W-:Y:S02]  /*1a00*/  IMAD.MOV.U32 R19, RZ, RZ, R14 ;  /* 0x000000ffff137224 */ /* 0x000fe400078e000e */
.L_x_9489:
[----:B------:R-:W-:Y:S05]  /*1a10*/  BSYNC B4 ;  /* 0x0000000000047941 */ /* 0x000fea0003800000 */
.L_x_9487:
        /* <DEDUP_REMOVED lines=11> */
.L_x_9491:
[----:B------:R-:W-:Y:S02]  /*1ad0*/  IMAD.MOV.U32 R21, RZ, RZ, R18 ;  /* 0x000000ffff157224 */ /* 0x000fe400078e0012 */
[----:B------:R-:W-:Y:S02]  /*1ae0*/  IMAD.MOV.U32 R15, RZ, RZ, R19 ;  /* 0x000000ffff0f7224 */ /* 0x000fe400078e0013 */
.L_x_9492:
[----:B------:R-:W-:Y:S05]  /*1af0*/  BSYNC B4 ;  /* 0x0000000000047941 */ /* 0x000fea0003800000 */
.L_x_9490:
        /* <DEDUP_REMOVED lines=9> */
.L_x_9494:
[----:B------:R-:W-:Y:S02]  /*1b90*/  IMAD.MOV.U32 R22, RZ, RZ, R21 ;  /* 0x000000ffff167224 */ /* 0x000fe400078e0015 */
[----:B------:R-:W-:Y:S02]  /*1ba0*/  IMAD.MOV.U32 R18, RZ, RZ, R15 ;  /* 0x000000ffff127224 */ /* 0x000fe400078e000f */
.L_x_9495:
[----:B------:R-:W-:Y:S05]  /*1bb0*/  BSYNC B4 ;  /* 0x0000000000047941 */ /* 0x000fea0003800000 */
.L_x_9493:
        /* <DEDUP_REMOVED lines=8> */
.L_x_9497:
[----:B------:R-:W-:Y:S02]  /*1c40*/  IMAD.MOV.U32 R15, RZ, RZ, R22 ;  /* 0x000000ffff0f7224 */ /* 0x000fe400078e0016 */
[----:B------:R-:W-:Y:S02]  /*1c50*/  IMAD.MOV.U32 R14, RZ, RZ, R18 ;  /* 0x000000ffff0e7224 */ /* 0x000fe400078e0012 */
.L_x_9498:
[----:B------:R-:W-:Y:S05]  /*1c60*/  BSYNC B4 ;  /* 0x0000000000047941 */ /* 0x000fea0003800000 */
.L_x_9496:
        /* <DEDUP_REMOVED lines=9> */
.L_x_9500:
[----:B------:R-:W-:Y:S02]  /*1d00*/  IMAD.MOV.U32 R18, RZ, RZ, R15 ;  /* 0x000000ffff127224 */ /* 0x000fe400078e000f */
[----:B------:R-:W-:Y:S02]  /*1d10*/  IMAD.MOV.U32 R19, RZ, RZ, R14 ;  /* 0x000000ffff137224 */ /* 0x000fe400078e000e */
.L_x_9501:
[----:B------:R-:W-:Y:S05]  /*1d20*/  BSYNC B4 ;  /* 0x0000000000047941 */ /* 0x000fea0003800000 */
.L_x_9499:
        /* <DEDUP_REMOVED lines=11> */
.L_x_9503:
[----:B------:R-:W-:Y:S02]  /*1de0*/  IMAD.MOV.U32 R21, RZ, RZ, R18 ;  /* 0x000000ffff157224 */ /* 0x000fe400078e0012 */
[----:B------:R-:W-:Y:S02]  /*1df0*/  IMAD.MOV.U32 R15, RZ, RZ, R19 ;  /* 0x000000ffff0f7224 */ /* 0x000fe400078e0013 */
.L_x_9504:
[----:B------:R-:W-:Y:S05]  /*1e00*/  BSYNC B4 ;  /* 0x0000000000047941 */ /* 0x000fea0003800000 */
.L_x_9502:
        /* <DEDUP_REMOVED lines=9> */
.L_x_9506:
[----:B------:R-:W-:Y:S02]  /*1ea0*/  IMAD.MOV.U32 R22, RZ, RZ, R21 ;  /* 0x000000ffff167224 */ /* 0x000fe400078e0015 */
[----:B------:R-:W-:Y:S02]  /*1eb0*/  IMAD.MOV.U32 R18, RZ, RZ, R15 ;  /* 0x000000ffff127224 */ /* 0x000fe400078e000f */
.L_x_9507:
[----:B------:R-:W-:Y:S05]  /*1ec0*/  BSYNC B4 ;  /* 0x0000000000047941 */ /* 0x000fea0003800000 */
.L_x_9505:
        /* <DEDUP_REMOVED lines=8> */
.L_x_9509:
[----:B------:R-:W-:Y:S02]  /*1f50*/  IMAD.MOV.U32 R15, RZ, RZ, R22 ;  /* 0x000000ffff0f7224 */ /* 0x000fe400078e0016 */
[----:B------:R-:W-:Y:S02]  /*1f60*/  IMAD.MOV.U32 R14, RZ, RZ, R18 ;  /* 0x000000ffff0e7224 */ /* 0x000fe400078e0012 */
.L_x_9510:
[----:B------:R-:W-:Y:S05]  /*1f70*/  BSYNC B4 ;  /* 0x0000000000047941 */ /* 0x000fea0003800000 */
.L_x_9508:
        /* <DEDUP_REMOVED lines=9> */
.L_x_9512:
[----:B------:R-:W-:Y:S02]  /*2010*/  IMAD.MOV.U32 R22, RZ, RZ, R15 ;  /* 0x000000ffff167224 */ /* 0x000fe400078e000f */
[----:B------:R-:W-:Y:S02]  /*2020*/  IMAD.MOV.U32 R18, RZ, RZ, R14 ;  /* 0x000000ffff127224 */ /* 0x000fe400078e000e */
.L_x_9513:
[----:B------:R-:W-:Y:S05]  /*2030*/  BSYNC B4 ;  /* 0x0000000000047941 */ /* 0x000fea0003800000 */
.L_x_9511:
        /* <DEDUP_REMOVED lines=11> */
.L_x_9515:
[----:B------:R-:W-:Y:S02]  /*20f0*/  IMAD.MOV.U32 R15, RZ, RZ, R22 ;  /* 0x000000ffff0f7224 */ /* 0x000fe400078e0016 */
[----:B------:R-:W-:Y:S02]  /*2100*/  IMAD.MOV.U32 R14, RZ, RZ, R18 ;  /* 0x000000ffff0e7224 */ /* 0x000fe400078e0012 */
.L_x_9516:
[----:B------:R-:W-:Y:S05]  /*2110*/  BSYNC B4 ;  /* 0x0000000000047941 */ /* 0x000fea0003800000 */
.L_x_9514:
        /* <DEDUP_REMOVED lines=9> */
.L_x_9518:
[----:B------:R-:W-:Y:S02]  /*21b0*/  IMAD.MOV.U32 R22, RZ, RZ, R15 ;  /* 0x000000ffff167224 */ /* 0x000fe400078e000f */
[----:B------:R-:W-:Y:S02]  /*21c0*/  IMAD.MOV.U32 R18, RZ, RZ, R14 ;  /* 0x000000ffff127224 */ /* 0x000fe400078e000e */
.L_x_9519:
[----:B------:R-:W-:Y:S05]  /*21d0*/  BSYNC B4 ;  /* 0x0000000000047941 */ /* 0x000fea0003800000 */
.L_x_9517:
        /* <DEDUP_REMOVED lines=8> */
.L_x_9521:
[----:B------:R-:W-:Y:S02]  /*2260*/  IMAD.MOV.U32 R15, RZ, RZ, R22 ;  /* 0x000000ffff0f7224 */ /* 0x000fe400078e0016 */
[----:B------:R-:W-:Y:S02]  /*2270*/  IMAD.MOV.U32 R13, RZ, RZ, R18 ;  /* 0x000000ffff0d7224 */ /* 0x000fe400078e0012 */
.L_x_9522:
[----:B------:R-:W-:Y:S05]  /*2280*/  BSYNC B4 ;  /* 0x0000000000047941 */ /* 0x000fea0003800000 */
.L_x_9520:
        /* <DEDUP_REMOVED lines=8> */
.L_x_9524:
[----:B------:R-:W-:Y:S02]  /*2310*/  IMAD.MOV.U32 R18, RZ, RZ, R15 ;  /* 0x000000ffff127224 */ /* 0x000fe400078e000f */
[----:B------:R-:W-:Y:S02]  /*2320*/  IMAD.MOV.U32 R19, RZ, RZ, R13 ;  /* 0x000000ffff137224 */ /* 0x000fe400078e000d */
.L_x_9525:
[----:B------:R-:W-:Y:S05]  /*2330*/  BSYNC B4 ;  /* 0x0000000000047941 */ /* 0x000fea0003800000 */
.L_x_9523:
[----:B------:R-:W-:Y:S02]  /*2340*/  IADD3 R10, R10, -0x10, RZ ;  /* 0xfffffff00a0a7810 */ /* 0x000fe40007ffe0ff */
[----:B------:R-:W-:Y:S02]  /*2350*/  IADD3 R11, R11, 0x1000, RZ ;  /* 0x000010000b0b7810 */ /* 0x000fe40007ffe0ff */
[----:B------:R-:W-:-:S13]  /*2360*/  ISETP.GT.AND P1, PT, R10, 0xc, PT ;  /* 0x0000000c0a00780c */ /* 0x000fda0003f24270 */
[----:B------:R-:W-:Y:S01]  /*2370*/  @!P1 CALL.REL.NOINC `(.L_x_9477) ;  /* 0x0000001000009944 */ /* 0x000fe20003c00000 */
[----:B------:R-:W-:Y:S05]  /*2380*/  BRA `(.L_x_9526) ;  /* 0xfffff39000007947 */ /* 0x000fea000383ffff */
.L_x_9477:
[----:B------:R-:W-:Y:S05]  /*2390*/  BSYNC B3 ;  /* 0x0000000000037941 */ /* 0x000fea0003800000 */
.L_x_9476:
        /* <DEDUP_REMOVED lines=16> */
.L_x_9530:
[----:B------:R-:W-:Y:S02]  /*24a0*/  IMAD.MOV.U32 R21, RZ, RZ, R18 ;  /* 0x000000ffff157224 */ /* 0x000fe400078e0012 */
[----:B------:R-:W-:Y:S02]  /*24b0*/  IMAD.MOV.U32 R15, RZ, RZ, R19 ;  /* 0x000000ffff0f7224 */ /* 0x000fe400078e0013 */
.L_x_9531:
[----:B------:R-:W-:Y:S05]  /*24c0*/  BSYNC B4 ;  /* 0x0000000000047941 */ /* 0x000fea0003800000 */
.L_x_9529:
        /* <DEDUP_REMOVED lines=9> */
.L_x_9533:
[----:B------:R-:W-:Y:S02]  /*2560*/  IMAD.MOV.U32 R22, RZ, RZ, R21 ;  /* 0x000000ffff167224 */ /* 0x000fe400078e0015 */
[----:B------:R-:W-:Y:S02]  /*2570*/  IMAD.MOV.U32 R18, RZ, RZ, R15 ;  /* 0x000000ffff127224 */ /* 0x000fe400078e000f */
.L_x_9534:
[----:B------:R-:W-:Y:S05]  /*2580*/  BSYNC B4 ;  /* 0x0000000000047941 */ /* 0x000fea0003800000 */
.L_x_9532:
        /* <DEDUP_REMOVED lines=8> */
.L_x_9536:
[----:B------:R-:W-:Y:S02]  /*2610*/  IMAD.MOV.U32 R15, RZ, RZ, R22 ;  /* 0x000000ffff0f7224 */ /* 0x000fe400078e0016 */
[----:B------:R-:W-:Y:S02]  /*2620*/  IMAD.MOV.U32 R14, RZ, RZ, R18 ;  /* 0x000000ffff0e7224 */ /* 0x000fe400078e0012 */
.L_x_9537:
[----:B------:R-:W-:Y:S05]  /*2630*/  BSYNC B4 ;  /* 0x0000000000047941 */ /* 0x000fea0003800000 */
.L_x_9535:
        /* <DEDUP_REMOVED lines=9> */
.L_x_9539:
[----:B------:R-:W-:Y:S02]  /*26d0*/  IMAD.MOV.U32 R22, RZ, RZ, R15 ;  /* 0x000000ffff167224 */ /* 0x000fe400078e000f */
[----:B------:R-:W-:Y:S02]  /*26e0*/  IMAD.MOV.U32 R18, RZ, RZ, R14 ;  /* 0x000000ffff127224 */ /* 0x000fe400078e000e */
.L_x_9540:
[----:B------:R-:W-:Y:S05]  /*26f0*/  BSYNC B4 ;  /* 0x0000000000047941 */ /* 0x000fea0003800000 */
.L_x_9538:
        /* <DEDUP_REMOVED lines=13> */
.L_x_9542:
[----:B------:R-:W-:Y:S02]  /*27d0*/  IMAD.MOV.U32 R15, RZ, RZ, R22 ;  /* 0x000000ffff0f7224 */ /* 0x000fe400078e0016 */
[----:B------:R-:W-:Y:S02]  /*27e0*/  IMAD.MOV.U32 R14, RZ, RZ, R18 ;  /* 0x000000ffff0e7224 */ /* 0x000fe400078e0012 */
.L_x_9543:
[----:B------:R-:W-:Y:S05]  /*27f0*/  BSYNC B4 ;  /* 0x0000000000047941 */ /* 0x000fea0003800000 */
.L_x_9541:
        /* <DEDUP_REMOVED lines=9> */
.L_x_9545:
[----:B------:R-:W-:Y:S02]  /*2890*/  IMAD.MOV.U32 R22, RZ, RZ, R15 ;  /* 0x000000ffff167224 */ /* 0x000fe400078e000f */
[----:B------:R-:W-:Y:S02]  /*28a0*/  IMAD.MOV.U32 R18, RZ, RZ, R14 ;  /* 0x000000ffff127224 */ /* 0x000fe400078e000e */
.L_x_9546:
[----:B------:R-:W-:Y:S05]  /*28b0*/  BSYNC B4 ;  /* 0x0000000000047941 */ /* 0x000fea0003800000 */
.L_x_9544:
        /* <DEDUP_REMOVED lines=8> */
.L_x_9548:
[----:B------:R-:W-:Y:S02]  /*2940*/  IMAD.MOV.U32 R15, RZ, RZ, R22 ;  /* 0x000000ffff0f7224 */ /* 0x000fe400078e0016 */
[----:B------:R-:W-:Y:S02]  /*2950*/  IMAD.MOV.U32 R13, RZ, RZ, R18 ;  /* 0x000000ffff0d7224 */ /* 0x000fe400078e0012 */
.L_x_9549:
[----:B------:R-:W-:Y:S05]  /*2960*/  BSYNC B4 ;  /* 0x0000000000047941 */ /* 0x000fea0003800000 */
.L_x_9547:
        /* <DEDUP_REMOVED lines=8> */
.L_x_9551:
[----:B------:R-:W-:Y:S02]  /*29f0*/  IMAD.MOV.U32 R18, RZ, RZ, R15 ;  /* 0x000000ffff127224 */ /* 0x000fe400078e000f */
[----:B------:R-:W-:Y:S02]  /*2a00*/  IMAD.MOV.U32 R19, RZ, RZ, R13 ;  /* 0x000000ffff137224 */ /* 0x000fe400078e000d */
.L_x_9552:
[----:B------:R-:W-:Y:S05]  /*2a10*/  BSYNC B4 ;  /* 0x0000000000047941 */ /* 0x000fea0003800000 */
.L_x_9550:
[----:B------:R-:W-:Y:S02]  /*2a20*/  IADD3 R11, R11, 0x400, RZ ;  /* 0x000004000b0b7810 */ /* 0x000fe40007ffe0ff */
[----:B------:R-:W-:Y:S02]  /*2a30*/  IADD3 R10, R10, -0x4, RZ ;  /* 0xfffffffc0a0a7810 */ /* 0x000fe40007ffe0ff */
.L_x_9528:
[----:B------:R-:W-:Y:S05]  /*2a40*/  BSYNC B3 ;  /* 0x0000000000037941 */ /* 0x000fea0003800000 */
.L_x_9527:
[----:B------:R-:W-:-:S13]  /*2a50*/  ISETP.NE.OR P0, PT, R10, RZ, P0 ;  /* 0x000000ff0a00720c */ /* 0x000fda0000705670 */
[----:B------:R-:W-:Y:S01]  /*2a60*/  @!P0 BREAK B0 ;  /* 0x0000000000008942 */ /* 0x000fe20003800000 */
[----:B------:R-:W-:Y:S05]  /*2a70*/  @!P0 BRA `(.L_x_9473) ;  /* 0x0000035000008947 */ /* 0x000fea0003800000 */
.L_x_9475:
[----:B0-----:R-:W-:Y:S05]  /*2a80*/  BSYNC B0 ;  /* 0x0000000000007941 */ /* 0x001fea0003800000 */
.L_x_9474:
        /* <DEDUP_REMOVED lines=11> */
.L_x_9554:
[----:B------:R-:W-:Y:S02]  /*2b40*/  IMAD.MOV.U32 R15, RZ, RZ, R18 ;  /* 0x000000ffff0f7224 */ /* 0x000fe400078e0012 */
[----:B------:R-:W-:Y:S02]  /*2b50*/  IMAD.MOV.U32 R14, RZ, RZ, R19 ;  /* 0x000000ffff0e7224 */ /* 0x000fe400078e0013 */
.L_x_9555:
[----:B------:R-:W-:Y:S05]  /*2b60*/  BSYNC B0 ;  /* 0x0000000000007941 */ /* 0x000fea0003800000 */
.L_x_9553:
        /* <DEDUP_REMOVED lines=9> */
.L_x_9557:
[----:B------:R-:W-:Y:S02]  /*2c00*/  IMAD.MOV.U32 R22, RZ, RZ, R15 ;  /* 0x000000ffff167224 */ /* 0x000fe400078e000f */
[----:B------:R-:W-:Y:S02]  /*2c10*/  IMAD.MOV.U32 R18, RZ, RZ, R14 ;  /* 0x000000ffff127224 */ /* 0x000fe400078e000e */
.L_x_9558:
[----:B------:R-:W-:Y:S05]  /*2c20*/  BSYNC B0 ;  /* 0x0000000000007941 */ /* 0x000fea0003800000 */
.L_x_9556:
        /* <DEDUP_REMOVED lines=8> */
.L_x_9560:
[----:B------:R-:W-:Y:S02]  /*2cb0*/  IMAD.MOV.U32 R15, RZ, RZ, R22 ;  /* 0x000000ffff0f7224 */ /* 0x000fe400078e0016 */
[----:B------:R-:W-:Y:S02]  /*2cc0*/  IMAD.MOV.U32 R13, RZ, RZ, R18 ;  /* 0x000000ffff0d7224 */ /* 0x000fe400078e0012 */
.L_x_9561:
[----:B------:R-:W-:Y:S05]  /*2cd0*/  BSYNC B0 ;  /* 0x0000000000007941 */ /* 0x000fea0003800000 */
.L_x_9559:
        /* <DEDUP_REMOVED lines=8> */
.L_x_9563:
[----:B------:R-:W-:Y:S02]  /*2d60*/  IMAD.MOV.U32 R18, RZ, RZ, R15 ;  /* 0x000000ffff127224 */ /* 0x000fe400078e000f */
[----:B------:R-:W-:Y:S02]  /*2d70*/  IMAD.MOV.U32 R19, RZ, RZ, R13 ;  /* 0x000000ffff137224 */ /* 0x000fe400078e000d */
.L_x_9564:
[----:B------:R-:W-:Y:S05]  /*2d80*/  BSYNC B0 ;  /* 0x0000000000007941 */ /* 0x000fea0003800000 */
.L_x_9562:
[----:B------:R-:W-:Y:S02]  /*2d90*/  IADD3 R10, R10, -0x4, RZ ;  /* 0xfffffffc0a0a7810 */ /* 0x000fe40007ffe0ff */
[----:B------:R-:W-:Y:S02]  /*2da0*/  IADD3 R11, R11, 0x400, RZ ;  /* 0x000004000b0b7810 */ /* 0x000fe40007ffe0ff */
[----:B------:R-:W-:-:S13]  /*2db0*/  ISETP.NE.AND P0, PT, R10, RZ, PT ;  /* 0x000000ff0a00720c */ /* 0x000fda0003f05270 */
[----:B------:R-:W-:Y:S05]  /*2dc0*/  @P0 BRA `(.L_x_9474) ;  /* 0xfffffcc000000947 */ /* 0x000fea000383ffff */
.L_x_9473:
[----:B------:R-:W-:Y:S05]  /*2dd0*/  BSYNC B1 ;  /* 0x0000000000017941 */ /* 0x000fea0003800000 */
.L_x_9472:
        /* <DEDUP_REMOVED lines=10> */
[----:B------:R-:W-:Y:S02]  /*2e80*/  IMAD.MOV.U32 R10, RZ, RZ, R4 ;  /* 0x000000ffff0a7224 */ /* 0x000fe400078e0004 */
[----:B------:R-:W-:-:S03]  /*2e90*/  IMAD.MOV.U32 R12, RZ, RZ, R11 ;  /* 0x000000ffff0c7224 */ /* 0x000fc600078e000b */
[----:B------:R-:W-:-:S04]  /*2ea0*/  FSETP.NEU.FTZ.AND P0, PT, R10, R19, PT ;  /* 0x000000130a00720b */ /* 0x000fc80003f1d000 */
[----:B------:R-:W-:-:S13]  /*2eb0*/  ISETP.LT.AND P0, PT, R18, R11, !P0 ;  /* 0x0000000b1200720c */ /* 0x000fda0004701270 */
[----:B------:R-:W-:Y:S05]  /*2ec0*/  @!P0 BRA `(.L_x_9567) ;  /* 0x0000002000008947 */ /* 0x000fea0003800000 */
.L_x_9566:
[----:B------:R-:W-:Y:S02]  /*2ed0*/  IMAD.MOV.U32 R12, RZ, RZ, R18 ;  /* 0x000000ffff0c7224 */ /* 0x000fe400078e0012 */
[----:B------:R-:W-:Y:S02]  /*2ee0*/  IMAD.MOV.U32 R10, RZ, RZ, R19 ;  /* 0x000000ffff0a7224 */ /* 0x000fe400078e0013 */
.L_x_9567:
[----:B------:R-:W-:Y:S05]  /*2ef0*/  BSYNC B0 ;  /* 0x0000000000007941 */ /* 0x000fea0003800000 */
.L_x_9565:
        /* <DEDUP_REMOVED lines=14> */
.L_x_9569:
[----:B------:R-:W-:Y:S02]  /*2fe0*/  IMAD.MOV.U32 R15, RZ, RZ, R12 ;  /* 0x000000ffff0f7224 */ /* 0x000fe400078e000c */
[----:B------:R-:W-:Y:S02]  /*2ff0*/  IMAD.MOV.U32 R13, RZ, RZ, R10 ;  /* 0x000000ffff0d7224 */ /* 0x000fe400078e000a */
.L_x_9570:
[----:B------:R-:W-:Y:S05]  /*3000*/  BSYNC B0 ;  /* 0x0000000000007941 */ /* 0x000fea0003800000 */
.L_x_9568:
        /* <DEDUP_REMOVED lines=11> */
.L_x_9571:
[----:B------:R-:W-:Y:S02]  /*30c0*/  IMAD.MOV.U32 R18, RZ, RZ, R15 ;  /* 0x000000ffff127224 */ /* 0x000fe400078e000f */
[----:B------:R-:W-:Y:S02]  /*30d0*/  IMAD.MOV.U32 R19, RZ, RZ, R13 ;  /* 0x000000ffff137224 */ /* 0x000fe400078e000d */
.L_x_9455:
[----:B------:R-:W-:Y:S05]  /*30e0*/  BSYNC B2 ;  /* 0x0000000000027941 */ /* 0x000fea0003800000 */
.L_x_9454:
        /* <DEDUP_REMOVED lines=97> */
.L_x_9573:
[----:B------:R-:W-:Y:S05]  /*3700*/  BSYNC B0 ;  /* 0x0000000000007941 */ /* 0x000fea0003800000 */
.L_x_9572:
[----:B------:R-:W-:Y:S01]  /*3710*/  BSSY B0, `(.L_x_9574) ;  /* 0x0000019000007945 */ /* 0x000fe20003800000 */
[----:B------:R-:W-:Y:S05]  /*3720*/  @P2 BRA `(.L_x_9575) ;  /* 0x0000017000002947 */ /* 0x000fea0003800000 */
[----:B------:R-:W-:Y:S02]  /*3730*/  IMAD.MOV.U32 R15, RZ, RZ, 0x4 ;  /* 0x00000004ff0f7424 */ /* 0x000fe400078e00ff */
[----:B------:R-:W-:-:S04]  /*3740*/  IMAD R8, R0, c[0x0][0x188], R18 ;  /* 0x0000620000087a24 */ /* 0x000fc800078e0212 */
[----:B------:R-:W-:-:S05]  /*3750*/  IMAD.WIDE R8, R8, R15, c[0x0][0x160] ;  /* 0x0000580008087625 */ /* 0x000fca00078e020f */
[----:B0-----:R-:W2:Y:S01]  /*3760*/  LDG.E R19, [R8.64] ;  /* 0x0000000608137981 */ /* 0x001ea2000c1e1900 */
[----:B------:R-:W-:Y:S01]  /*3770*/  ISETP.GE.AND P0, PT, R18, c[0x0][0x190], PT ;  /* 0x0000640012007a0c */ /* 0x000fe20003f06270 */
[----:B------:R-:W-:Y:S01]  /*3780*/  IMAD.IADD R14, R6, 0x1, R7 ;  /* 0x00000001060e7824 */ /* 0x000fe200078e0207 */
[----:B------:R-:W-:Y:S01]  /*3790*/  PRMT R10, R2, 0x9910, RZ ;  /* 0x00009910020a7816 */ /* 0x000fe200000000ff */
[----:B------:R-:W-:Y:S01]  /*37a0*/  IMAD R23, R7, c[0x0][0xc], R0 ;  /* 0x0000030007177a24 */ /* 0x000fe200078e0200 */
[----:B------:R-:W-:Y:S01]  /*37b0*/  ISETP.LT.AND P0, PT, R18, c[0x0][0x194], P0 ;  /* 0x0000650012007a0c */ /* 0x000fe20000701270 */
[-C--:B------:R-:W-:Y:S01]  /*37c0*/  IMAD.WIDE R12, R14, R15.reuse, c[0x0][0x178] ;  /* 0x00005e000e0c7625 */ /* 0x080fe200078e020f */
[----:B------:R-:W-:Y:S01]  /*37d0*/  IADD3 R18, R18, -c[0x0][0x190], RZ ;  /* 0x8000640012127a10 */ /* 0x000fe20007ffe0ff */
[----:B------:R-:W-:Y:S01]  /*37e0*/  ULDC.S8 UR4, c[0x0][0x198] ;  /* 0x0000660000047ab9 */ /* 0x000fe20000000200 */
[----:B------:R-:W-:Y:S01]  /*37f0*/  ISETP.NE.AND P0, PT, R10, RZ, P0 ;  /* 0x000000ff0a00720c */ /* 0x000fe20000705270 */
[----:B------:R-:W-:-:S03]  /*3800*/  IMAD.WIDE R10, R14, R15, c[0x0][0x170] ;  /* 0x00005c000e0a7625 */ /* 0x000fc600078e020f */
[----:B------:R-:W-:Y:S01]  /*3810*/  SEL R21, R18, c[0x0][0x188], P0 ;  /* 0x0000620012157a07 */ /* 0x000fe20000000000 */
[----:B------:R-:W-:Y:S01]  /*3820*/  IMAD.WIDE R14, R14, R15, c[0x0][0x180] ;  /* 0x000060000e0e7625 */ /* 0x000fe200078e020f */
[----:B------:R-:W-:Y:S01]  /*3830*/  ISETP.NE.AND P0, PT, RZ, UR4, PT ;  /* 0x00000004ff007c0c */ /* 0x000fe2000bf05270 */
[----:B--2---:R0:W-:Y:S04]  /*3840*/  STG.E [R10.64], R19 ;  /* 0x000000130a007986 */ /* 0x0041e8000c101906 */
[----:B------:R0:W-:Y:S04]  /*3850*/  STG.E [R12.64], R21 ;  /* 0x000000150c007986 */ /* 0x0001e8000c101906 */
[----:B------:R0:W-:Y:S04]  /*3860*/  STG.E [R14.64], R23 ;  /* 0x000000170e007986 */ /* 0x0001e8000c101906 */
[----:B------:R-:W-:Y:S05]  /*3870*/  @!P0 BRA `(.L_x_9575) ;  /* 0x0000002000008947 */ /* 0x000fea0003800000 */
[----:B------:R-:W2:Y:S02]  /*3880*/  LDG.E R8, [R8.64] ;  /* 0x0000000608087981 */ /* 0x000ea4000c1e1900 */
[----:B--2---:R-:W-:-:S02]  /*3890*/  FADD.FTZ R3, R3, R8 ;  /* 0x0000000803037221 */ /* 0x004fc40000010000 */
.L_x_9575:
[----:B------:R-:W-:Y:S05]  /*38a0*/  BSYNC B0 ;  /* 0x0000000000007941 */ /* 0x000fea0003800000 */
.L_x_9574:
[----:B------:R-:W-:Y:S01]  /*38b0*/  IADD3 R7, R7, 0x1, RZ ;  /* 0x0000000107077810 */ /* 0x000fe20007ffe0ff */
[----:B------:R-:W-:Y:S03]  /*38c0*/  BAR.SYNC.DEFER_BLOCKING 0x0 ;  /* 0x0000000000007b1d */ /* 0x000fe60000010000 */
[----:B------:R-:W-:-:S13]  /*38d0*/  ISETP.GE.AND P0, PT, R7, c[0x0][0x18c], PT ;  /* 0x0000630007007a0c */ /* 0x000fda0003f06270 */
[----:B------:R-:W-:Y:S01]  /*38e0*/  @P0 CALL.REL.NOINC `(.L_x_9453) ;  /* 0x0000001000000944 */ /* 0x000fe20003c00000 */
[----:B------:R-:W-:Y:S05]  /*38f0*/  BRA `(.L_x_9576) ;  /* 0xffffc89000007947 */ /* 0x000fea000383ffff */
.L_x_9453:
[----:B------:R-:W1:Y:S01]  /*3900*/  S2R R2, SR_TID.X ;  /* 0x0000000000027919 */ /* 0x000e620000002100 */
[----:B------:R-:W-:Y:S02]  /*3910*/  ULDC.S8 UR4, c[0x0][0x198] ;  /* 0x0000660000047ab9 */ /* 0x000fe40000000200 */
[----:B------:R-:W-:-:S04]  /*3920*/  ISETP.NE.AND P0, PT, RZ, UR4, PT ;  /* 0x00000004ff007c0c */ /* 0x000fc8000bf05270 */
[----:B-1----:R-:W-:-:S13]  /*3930*/  ISETP.NE.OR P0, PT, R2, RZ, !P0 ;  /* 0x000000ff0200720c */ /* 0x002fda0004705670 */
[----:B------:R-:W-:Y:S05]  /*3940*/  @P0 EXIT ;  /* 0x000000000000094d */ /* 0x000fea0003800000 */
[----:B------:R-:W-:-:S05]  /*3950*/  IMAD.MOV.U32 R2, RZ, RZ, c[0x0][0x18c] ;  /* 0x00006300ff027624 */ /* 0x000fca00078e00ff */
[----:B------:R-:W-:-:S13]  /*3960*/  ISETP.GE.AND P0, PT, R2, 0x1, PT ;  /* 0x000000010200780c */ /* 0x000fda0003f06270 */
[----:B------:R-:W-:Y:S05]  /*3970*/  @!P0 EXIT ;  /* 0x000000000000894d */ /* 0x000fea0003800000 */
[----:B------:R-:W-:Y:S01]  /*3980*/  IADD3 R4, R2, -0x1, RZ ;  /* 0xffffffff02047810 */ /* 0x000fe20007ffe0ff */
[----:B------:R-:W-:Y:S01]  /*3990*/  IMAD.MOV.U32 R5, RZ, RZ, RZ ;  /* 0x000000ffff057224 */ /* 0x000fe200078e00ff */
[C---:B------:R-:W-:Y:S02]  /*39a0*/  FSETP.GT.FTZ.AND P0, PT, R3.reuse, RZ, PT ;  /* 0x000000ff0300720b */ /* 0x040fe40003f14000 */
        /* <DEDUP_REMOVED lines=11> */
[----:B0-----:R0:W1:Y:S01]  /*3a60*/  MUFU.RCP R10, R3 ;  /* 0x00000003000a7308 */ /* 0x0010620000001000 */
[----:B------:R-:W-:-:S07]  /*3a70*/  PLOP3.LUT P0, PT, PT, PT, PT, 0x8, 0x0 ;  /* 0x000000000000781c */ /* 0x000fce0003f0e170 */
.L_x_9580:
        /* <DEDUP_REMOVED lines=64> */
.L_x_9579:
        /* <DEDUP_REMOVED lines=36> */
.L_x_9581:
[----:B------:R-:W-:-:S13]  /*40c0*/  ISETP.NE.OR P0, PT, R4, RZ, P0 ;  /* 0x000000ff0400720c */ /* 0x000fda0000705670 */
[----:B------:R-:W-:Y:S05]  /*40d0*/  @!P0 BRA `(.L_x_9577) ;  /* 0x0000014000008947 */ /* 0x000fea0003800000 */
.L_x_9578:
[----:B-1----:R1:W2:Y:S02]  /*40e0*/  MUFU.RCP R17, R3 ;  /* 0x0000000300117308 */ /* 0x0022a40000001000 */
.L_x_9582:
[----:B0-----:R-:W-:Y:S02]  /*40f0*/  IMAD.MOV.U32 R7, RZ, RZ, 0x4 ;  /* 0x00000004ff077424 */ /* 0x001fe400078e00ff */
[----:B0-----:R-:W-:-:S04]  /*4100*/  IMAD R6, R0, c[0x0][0x18c], R5 ;  /* 0x0000630000067a24 */ /* 0x001fc800078e0205 */
        /* <DEDUP_REMOVED lines=17> */
.L_x_9577:
[----:B------:R-:W-:-:S13]  /*4220*/  ISETP.NE.AND P0, PT, R2, RZ, PT ;  /* 0x000000ff0200720c */ /* 0x000fda0003f05270 */
[----:B------:R-:W-:Y:S05]  /*4230*/  @!P0 EXIT ;  /* 0x000000000000894d */ /* 0x000fea0003800000 */
[----:B01----:R0:W1:Y:S01]  /*4240*/  MUFU.RCP R9, R3 ;  /* 0x0000000300097308 */ /* 0x0030620000001000 */
[----:B------:R-:W-:Y:S02]  /*4250*/  IMAD.MOV.U32 R4, RZ, RZ, 0x4 ;  /* 0x00000004ff047424 */ /* 0x000fe400078e00ff */
[----:B------:R-:W-:-:S04]  /*4260*/  IMAD R5, R0, c[0x0][0x18c], R5 ;  /* 0x0000630000057a24 */ /* 0x000fc800078e0205 */
[----:B------:R-:W-:-:S04]  /*4270*/  IMAD.WIDE R4, R5, R4, c[0x0][0x170] ;  /* 0x00005c0005047625 */ /* 0x000fc800078e0204 */
[----:B------:R-:W-:Y:S02]  /*4280*/  IMAD.MOV.U32 R0, RZ, RZ, R4 ;  /* 0x000000ffff007224 */ /* 0x000fe400078e0004 */
[----:B0-----:R-:W-:Y:S02]  /*4290*/  IMAD.MOV.U32 R7, RZ, RZ, R5 ;  /* 0x000000ffff077224 */ /* 0x001fe400078e0005 */
.L_x_9583:
[----:B0-----:R-:W-:Y:S02]  /*42a0*/  IMAD.MOV.U32 R4, RZ, RZ, R0 ;  /* 0x000000ffff047224 */ /* 0x001fe400078e0000 */
[----:B------:R-:W-:-:S05]  /*42b0*/  IMAD.MOV.U32 R5, RZ, RZ, R7 ;  /* 0x000000ffff057224 */ /* 0x000fca00078e0007 */
[----:B------:R-:W2:Y:S01]  /*42c0*/  LDG.E R0, [R4.64] ;  /* 0x0000000604007981 */ /* 0x000ea2000c1e1900 */
[----:B------:R-:W-:-:S04]  /*42d0*/  IADD3 R2, R2, -0x1, RZ ;  /* 0xffffffff02027810 */ /* 0x000fc80007ffe0ff */
[----:B------:R-:W-:Y:S01]  /*42e0*/  ISETP.NE.AND P0, PT, R2, RZ, PT ;  /* 0x000000ff0200720c */ /* 0x000fe20003f05270 */
[----:B-12---:R-:W-:Y:S01]  /*42f0*/  FMUL.FTZ R3, R0, R9 ;  /* 0x0000000900037220 */ /* 0x006fe20000410000 */
[----:B------:R-:W-:-:S04]  /*4300*/  IADD3 R0, P1, R4, 0x4, RZ ;  /* 0x0000000404007810 */ /* 0x000fc80007f3e0ff */
[----:B------:R0:W-:Y:S01]  /*4310*/  STG.E [R4.64], R3 ;  /* 0x0000000304007986 */ /* 0x0001e2000c101906 */
[----:B------:R-:W-:-:S06]  /*4320*/  IMAD.X R7, RZ, RZ, R5, P1 ;  /* 0x000000ffff077224 */ /* 0x000fcc00008e0605 */
[----:B------:R-:W-:Y:S05]  /*4330*/  @P0 BRA `(.L_x_9583) ;  /* 0xffffff6000000947 */ /* 0x000fea000383ffff */
[----:B------:R-:W-:Y:S05]  /*4340*/  EXIT ;  /* 0x000000000000794d */ /* 0x000fea0003800000 */
.L_x_9584:
        /* <DEDUP_REMOVED lines=11> */
.L_x_11388:


//--------------------- .text._ZN4vllm3moe10topkGatingILi18ELi576ELi4ELi8ELi32EjfLNS0_11ScoringFuncE0EEEvPKT5_PKbPfiPT4_PiiiibPKf --------------------------
	.section	.text._ZN4vllm3moe10topkGatingILi18ELi576ELi4ELi8ELi32EjfLNS0_11ScoringFuncE0EEEvPKT5_PKbPfiPT4_PiiiibPKf,"ax",@progbits
	.sectioninfo	@"SHI_REGISTERS=40"
	.align	128
        .global         _ZN4vllm3moe10topkGatingILi18ELi576ELi4ELi8ELi32EjfLNS0_11ScoringFuncE0EEEvPKT5_PKbPfiPT4_PiiiibPKf
        .type           _ZN4vllm3moe10topkGatingILi18ELi576ELi4ELi8ELi32EjfLNS0_11ScoringFuncE0EEEvPKT5_PKbPfiPT4_PiiiibPKf,@function
        .size           _ZN4vllm3moe10topkGatingILi18ELi576ELi4ELi8ELi32EjfLNS0_11ScoringFuncE0EEEvPKT5_PKbPfiPT4_PiiiibPKf,(.L_x_11120 - _ZN4vllm3moe10topkGatingILi18ELi576ELi4ELi8ELi32EjfLNS0_11ScoringFuncE0EEEvPKT5_PKbPfiPT4_PiiiibPKf)
        .other          _ZN4vllm3moe10topkGatingILi18ELi576ELi4ELi8ELi32EjfLNS0_11ScoringFuncE0EEEvPKT5_PKbPfiPT4_PiiiibPKf,@"STO_CUDA_ENTRY STV_DEFAULT"
_ZN4vllm3moe10topkGatingILi18ELi576ELi4ELi8ELi32EjfLNS0_11ScoringFuncE0EEEvPKT5_PKbPfiPT4_PiiiibPKf:
.text._ZN4vllm3moe10topkGatingILi18ELi576ELi4ELi8ELi32EjfLNS0_11ScoringFuncE0EEEvPKT5_PKbPfiPT4_PiiiibPKf:
        /* <DEDUP_REMOVED lines=248> */
.L_x_9585:
        /* <DEDUP_REMOVED lines=9> */
.L_x_9586:
        /* <DEDUP_REMOVED lines=9> */
.L_x_9602:
        /* <DEDUP_REMOVED lines=80> */
.L_x_9619:
[----:B------:R-:W-:Y:S05]  /*15a0*/  BRA.DIV ~URZ, `(.L_x_9590) ;  /* 0x000015b27f007947 */ /* 0x000fea000b800000 */
[----:B------:R2:W3:Y:S04]  /*15b0*/  SHFL.BFLY PT, R32, R35, 0x10, 0x1f ;  /* 0x0e001f0023207f89 */ /* 0x0004e800000e0000 */
[----:B------:R2:W4:Y:S02]  /*15c0*/  SHFL.BFLY PT, R26, R27, 0x10, 0x1f ;  /* 0x0e001f001b1a7f89 */ /* 0x00052400000e0000 */
.L_x_9620:
        /* <DEDUP_REMOVED lines=12> */
.L_x_9621:
[----:B-1----:R-:W-:-:S13]  /*1690*/  FSETP.GEU.FTZ.AND P1, PT, R25, R34, PT ;  /* 0x000000221900720b */ /* 0x002fda0003f3e000 */
[----:B------:R-:W-:-:S04]  /*16a0*/  @P1 FSETP.NEU.FTZ.AND P2, PT, R25, R34, PT ;  /* 0x000000221900120b */ /* 0x000fc80003f5d000 */
[----:B---3--:R-:W-:-:S13]  /*16b0*/  @P1 ISETP.LT.AND P0, PT, R27, R26, !P2 ;  /* 0x0000001a1b00120c */ /* 0x008fda0005701270 */
[----:B0-----:R-:W-:Y:S01]  /*16c0*/  FSEL R25, R34, R25, P0 ;  /* 0x0000001922197208 */ /* 0x001fe20000000000 */
[----:B------:R-:W-:Y:S05]  /*16d0*/  BRA.DIV ~URZ, `(.L_x_9592) ;  /* 0x000016f27f007947 */ /* 0x000fea000b800000 */
[----:B------:R0:W1:Y:S02]  /*16e0*/  SHFL.BFLY PT, R34, R25, 0x4, 0x1f ;  /* 0x0c801f0019227f89 */ /* 0x00006400000e0000 */
.L_x_9622:
[----:B--2---:R-:W-:Y:S01]  /*16f0*/  FSEL R35, R35, R32, P0 ;  /* 0x0000002023237208 */ /* 0x004fe20000000000 */
[----:B------:R-:W-:Y:S05]  /*1700*/  BRA.DIV ~URZ, `(.L_x_9593) ;  /* 0x000017427f007947 */ /* 0x000fea000b800000 */
[----:B------:R-:W-:Y:S02]  /*1710*/  SEL R27, R27, R26, P0 ;  /* 0x0000001a1b1b7207 */ /* 0x000fe40000000000 */
[----:B------:R2:W3:Y:S04]  /*1720*/  SHFL.BFLY PT, R26, R35, 0x4, 0x1f ;  /* 0x0c801f00231a7f89 */ /* 0x0004e800000e0000 */
[----:B------:R2:W4:Y:S02]  /*1730*/  SHFL.BFLY PT, R32, R27, 0x4, 0x1f ;  /* 0x0c801f001b207f89 */ /* 0x00052400000e0000 */
.L_x_9623:
        /* <DEDUP_REMOVED lines=12> */
.L_x_9624:
[----:B-1----:R-:W-:-:S13]  /*1800*/  FSETP.GEU.FTZ.AND P1, PT, R25, R26, PT ;  /* 0x0000001a1900720b */ /* 0x002fda0003f3e000 */
[----:B------:R-:W-:-:S04]  /*1810*/  @P1 FSETP.NEU.FTZ.AND P2, PT, R25, R26, PT ;  /* 0x0000001a1900120b */ /* 0x000fc80003f5d000 */
[----:B---3--:R-:W-:-:S13]  /*1820*/  @P1 ISETP.LT.AND P0, PT, R27, R32, !P2 ;  /* 0x000000201b00120c */ /* 0x008fda0005701270 */
[----:B0-----:R-:W-:Y:S01]  /*1830*/  FSEL R25, R26, R25, P0 ;  /* 0x000000191a197208 */ /* 0x001fe20000000000 */
[----:B------:R-:W-:Y:S05]  /*1840*/  BRA.DIV ~URZ, `(.L_x_9595) ;  /* 0x000018827f007947 */ /* 0x000fea000b800000 */
[----:B------:R0:W1:Y:S02]  /*1850*/  SHFL.BFLY PT, R26, R25, 0x1, 0x1f ;  /* 0x0c201f00191a7f89 */ /* 0x00006400000e0000 */
.L_x_9625:
[----:B--2---:R-:W-:Y:S01]  /*1860*/  FSEL R34, R34, R35, P0 ;  /* 0x0000002322227208 */ /* 0x004fe20000000000 */
[----:B------:R-:W-:Y:S05]  /*1870*/  BRA.DIV ~URZ, `(.L_x_9596) ;  /* 0x000018d27f007947 */ /* 0x000fea000b800000 */
[----:B------:R-:W-:Y:S02]  /*1880*/  SEL R32, R27, R32, P0 ;  /* 0x000000201b207207 */ /* 0x000fe40000000000 */
[----:B------:R2:W3:Y:S04]  /*1890*/  SHFL.BFLY PT, R27, R34, 0x1, 0x1f ;  /* 0x0c201f00221b7f89 */ /* 0x0004e800000e0000 */
[----:B------:R2:W4:Y:S02]  /*18a0*/  SHFL.BFLY PT, R21, R32, 0x1, 0x1f ;  /* 0x0c201f0020157f89 */ /* 0x00052400000e0000 */
.L_x_9626:
        /* <DEDUP_REMOVED lines=27> */
.L_x_9598:
[----:B------:R-:W-:Y:S05]  /*1a60*/  BSYNC B1 ;  /* 0x0000000000017941 */ /* 0x000fea0003800000 */
.L_x_9597:
        /* <DEDUP_REMOVED lines=20> */
.L_x_9601:
[----:B------:R-:W-:Y:S05]  /*1bb0*/  BSYNC B1 ;  /* 0x0000000000017941 */ /* 0x000fea0003800000 */
.L_x_9600:
[----:B0-----:R-:W-:Y:S05]  /*1bc0*/  BRA `(.L_x_9602) ;  /* 0xfffff4d000007947 */ /* 0x001fea000383ffff */
.L_x_9588:
[----:B------:R-:W-:Y:S02]  /*1bd0*/  IMAD.MOV.U32 R33, RZ, RZ, RZ ;  /* 0x000000ffff217224 */ /* 0x000fe400078e00ff */
.L_x_9615:
        /* <DEDUP_REMOVED lines=80> */
.L_x_9627:
[----:B------:R-:W-:Y:S05]  /*20e0*/  BRA.DIV ~URZ, `(.L_x_9604) ;  /* 0x000011d27f007947 */ /* 0x000fea000b800000 */
[----:B------:R2:W3:Y:S04]  /*20f0*/  SHFL.BFLY PT, R25, R32, 0x10, 0x1f ;  /* 0x0e001f0020197f89 */ /* 0x0004e800000e0000 */
[----:B------:R2:W4:Y:S02]  /*2100*/  SHFL.BFLY PT, R26, R27, 0x10, 0x1f ;  /* 0x0e001f001b1a7f89 */ /* 0x00052400000e0000 */
.L_x_9628:
        /* <DEDUP_REMOVED lines=12> */
.L_x_9629:
[----:B-1----:R-:W-:-:S13]  /*21d0*/  FSETP.GEU.FTZ.AND P1, PT, R34, R35, PT ;  /* 0x000000232200720b */ /* 0x002fda0003f3e000 */
[----:B------:R-:W-:-:S04]  /*21e0*/  @P1 FSETP.NEU.FTZ.AND P2, PT, R34, R35, PT ;  /* 0x000000232200120b */ /* 0x000fc80003f5d000 */
[----:B---3--:R-:W-:-:S13]  /*21f0*/  @P1 ISETP.LT.AND P0, PT, R27, R26, !P2 ;  /* 0x0000001a1b00120c */ /* 0x008fda0005701270 */
[----:B0-----:R-:W-:Y:S01]  /*2200*/  FSEL R34, R35, R34, P0 ;  /* 0x0000002223227208 */ /* 0x001fe20000000000 */
[----:B------:R-:W-:Y:S05]  /*2210*/  BRA.DIV ~URZ, `(.L_x_9606) ;  /* 0x000013127f007947 */ /* 0x000fea000b800000 */
[----:B------:R0:W1:Y:S02]  /*2220*/  SHFL.BFLY PT, R35, R34, 0x4, 0x1f ;  /* 0x0c801f0022237f89 */ /* 0x00006400000e0000 */
.L_x_9630:
[----:B--2---:R-:W-:Y:S01]  /*2230*/  FSEL R25, R32, R25, P0 ;  /* 0x0000001920197208 */ /* 0x004fe20000000000 */
[----:B------:R-:W-:Y:S05]  /*2240*/  BRA.DIV ~URZ, `(.L_x_9607) ;  /* 0x000013627f007947 */ /* 0x000fea000b800000 */
[----:B------:R-:W-:Y:S01]  /*2250*/  SEL R26, R27, R26, P0 ;  /* 0x0000001a1b1a7207 */ /* 0x000fe20000000000 */
[----:B------:R2:W3:Y:S04]  /*2260*/  SHFL.BFLY PT, R32, R25, 0x4, 0x1f ;  /* 0x0c801f0019207f89 */ /* 0x0004e800000e0000 */
[----:B------:R2:W4:Y:S02]  /*2270*/  SHFL.BFLY PT, R27, R26, 0x4, 0x1f ;  /* 0x0c801f001a1b7f89 */ /* 0x00052400000e0000 */
.L_x_9631:
        /* <DEDUP_REMOVED lines=12> */
.L_x_9632:
[----:B-1----:R-:W-:-:S13]  /*2340*/  FSETP.GEU.FTZ.AND P1, PT, R34, R25, PT ;  /* 0x000000192200720b */ /* 0x002fda0003f3e000 */
[----:B------:R-:W-:-:S04]  /*2350*/  @P1 FSETP.NEU.FTZ.AND P2, PT, R34, R25, PT ;  /* 0x000000192200120b */ /* 0x000fc80003f5d000 */
[----:B---3--:R-:W-:-:S13]  /*2360*/  @P1 ISETP.LT.AND P0, PT, R26, R35, !P2 ;  /* 0x000000231a00120c */ /* 0x008fda0005701270 */
[----:B------:R-:W-:Y:S01]  /*2370*/  FSEL R25, R25, R34, P0 ;  /* 0x0000002219197208 */ /* 0x000fe20000000000 */
[----:B------:R-:W-:Y:S05]  /*2380*/  BRA.DIV ~URZ, `(.L_x_9609) ;  /* 0x000014a27f007947 */ /* 0x000fea000b800000 */
[----:B0-----:R0:W1:Y:S02]  /*2390*/  SHFL.BFLY PT, R34, R25, 0x1, 0x1f ;  /* 0x0c201f0019227f89 */ /* 0x00106400000e0000 */
.L_x_9633:
[----:B--2---:R-:W-:Y:S01]  /*23a0*/  FSEL R27, R27, R32, P0 ;  /* 0x000000201b1b7208 */ /* 0x004fe20000000000 */
[----:B------:R-:W-:Y:S05]  /*23b0*/  BRA.DIV ~URZ, `(.L_x_9610) ;  /* 0x000014f27f007947 */ /* 0x000fea000b800000 */
[----:B------:R-:W-:Y:S02]  /*23c0*/  SEL R35, R26, R35, P0 ;  /* 0x000000231a237207 */ /* 0x000fe40000000000 */
[----:B------:R2:W3:Y:S04]  /*23d0*/  SHFL.BFLY PT, R26, R27, 0x1, 0x1f ;  /* 0x0c201f001b1a7f89 */ /* 0x0004e800000e0000 */
[----:B------:R2:W4:Y:S02]  /*23e0*/  SHFL.BFLY PT, R21, R35, 0x1, 0x1f ;  /* 0x0c201f0023157f89 */ /* 0x00052400000e0000 */
.L_x_9634:
        /* <DEDUP_REMOVED lines=26> */
.L_x_9612:
[----:B------:R-:W-:Y:S05]  /*2590*/  BSYNC B1 ;  /* 0x0000000000017941 */ /* 0x000fea0003800000 */
.L_x_9611:
        /* <DEDUP_REMOVED lines=20> */
.L_x_9614:
[----:B------:R-:W-:Y:S05]  /*26e0*/  BSYNC B1 ;  /* 0x0000000000017941 */ /* 0x000fea0003800000 */
.L_x_9613:
[----:B0-----:R-:W-:Y:S05]  /*26f0*/  BRA `(.L_x_9615) ;  /* 0xfffff4e000007947 */ /* 0x001fea000383ffff */
.L_x_9599:
[----:B------:R-:W-:Y:S05]  /*2700*/  BSYNC B0 ;  /* 0x0000000000007941 */ /* 0x000fea0003800000 */
.L_x_9587:
        /* <DEDUP_REMOVED lines=19> */
.L_x_9617:
        /* <DEDUP_REMOVED lines=20> */
.L_x_9616:
        /* <DEDUP_REMOVED lines=11> */
.L_x_9618:
        /* <DEDUP_REMOVED lines=11> */
.L_x_9589:
[----:B------:R-:W-:Y:S01]  /*2ae0*/  IMAD.MOV.U32 R23, RZ, RZ, R34 ;  /* 0x000000ffff177224 */ /* 0x000fe200078e0022 */
[----:B------:R-:W-:Y:S01]  /*2af0*/  MOV R24, 0x2b40 ;  /* 0x00002b4000187802 */ /* 0x000fe20000000f00 */
[----:B------:R-:W-:Y:S02]  /*2b00*/  IMAD.MOV.U32 R22, RZ, RZ, 0x10 ;  /* 0x00000010ff167424 */ /* 0x000fe400078e00ff */
[----:B------:R-:W-:Y:S02]  /*2b10*/  IMAD.MOV.U32 R21, RZ, RZ, 0x1f ;  /* 0x0000001fff157424 */ /* 0x000fe400078e00ff */
[----:B------:R-:W-:Y:S02]  /*2b20*/  IMAD.MOV.U32 R20, RZ, RZ, -0x1 ;  /* 0xffffffffff147424 */ /* 0x000fe400078e00ff */
[----:B------:R-:W-:Y:S05]  /*2b30*/  CALL.REL.NOINC `($__internal_176_$__cuda_sm70_shflsync_bfly_p) ;  /* 0x00000e6000007944 */ /* 0x000fea0003c00000 */
[----:B-1----:R-:W-:Y:S01]  /*2b40*/  IMAD.MOV.U32 R25, RZ, RZ, R21 ;  /* 0x000000ffff197224 */ /* 0x002fe200078e0015 */
[----:B0-----:R-:W-:Y:S05]  /*2b50*/  BRA `(.L_x_9619) ;  /* 0xffffea4000007947 */ /* 0x001fea000383ffff */
.L_x_9590:
[----:B------:R-:W-:Y:S01]  /*2b60*/  IMAD.MOV.U32 R23, RZ, RZ, R35 ;  /* 0x000000ffff177224 */ /* 0x000fe200078e0023 */
[----:B------:R-:W-:Y:S01]  /*2b70*/  MOV R24, 0x2bc0 ;  /* 0x00002bc000187802 */ /* 0x000fe20000000f00 */
[----:B------:R-:W-:Y:S02]  /*2b80*/  IMAD.MOV.U32 R22, RZ, RZ, 0x10 ;  /* 0x00000010ff167424 */ /* 0x000fe400078e00ff */
[----:B------:R-:W-:-:S02]  /*2b90*/  IMAD.MOV.U32 R21, RZ, RZ, 0x1f ;  /* 0x0000001fff157424 */ /* 0x000fc400078e00ff */
[----:B------:R-:W-:Y:S02]  /*2ba0*/  IMAD.MOV.U32 R20, RZ, RZ, -0x1 ;  /* 0xffffffffff147424 */ /* 0x000fe400078e00ff */
[----:B01----:R-:W-:Y:S05]  /*2bb0*/  CALL.REL.NOINC `($__internal_176_$__cuda_sm70_shflsync_bfly_p) ;  /* 0x00000de000007944 */ /* 0x003fea0003c00000 */
[----:B-1----:R-:W-:Y:S01]  /*2bc0*/  IMAD.MOV.U32 R32, RZ, RZ, R21 ;  /* 0x000000ffff207224 */ /* 0x002fe200078e0015 */
[----:B------:R-:W-:Y:S01]  /*2bd0*/  MOV R24, 0x2c30 ;  /* 0x00002c3000187802 */ /* 0x000fe20000000f00 */
[----:B0-----:R-:W-:Y:S02]  /*2be0*/  IMAD.MOV.U32 R23, RZ, RZ, R27 ;  /* 0x000000ffff177224 */ /* 0x001fe400078e001b */
[----:B------:R-:W-:Y:S02]  /*2bf0*/  IMAD.MOV.U32 R22, RZ, RZ, 0x10 ;  /* 0x00000010ff167424 */ /* 0x000fe400078e00ff */
[----:B------:R-:W-:Y:S02]  /*2c00*/  IMAD.MOV.U32 R21, RZ, RZ, 0x1f ;  /* 0x0000001fff157424 */ /* 0x000fe400078e00ff */
[----:B------:R-:W-:Y:S02]  /*2c10*/  IMAD.MOV.U32 R20, RZ, RZ, -0x1 ;  /* 0xffffffffff147424 */ /* 0x000fe400078e00ff */
[----:B------:R-:W-:Y:S05]  /*2c20*/  CALL.REL.NOINC `($__internal_176_$__cuda_sm70_shflsync_bfly_p) ;  /* 0x00000d7000007944 */ /* 0x000fea0003c00000 */
[----:B-1----:R-:W-:Y:S01]  /*2c30*/  IMAD.MOV.U32 R26, RZ, RZ, R21 ;  /* 0x000000ffff1a7224 */ /* 0x002fe200078e0015 */
[----:B0-----:R-:W-:Y:S05]  /*2c40*/  BRA `(.L_x_9620) ;  /* 0xffffe98000007947 */ /* 0x001fea000383ffff */
.L_x_9591:
[----:B------:R-:W-:Y:S01]  /*2c50*/  IMAD.MOV.U32 R23, RZ, RZ, R25 ;  /* 0x000000ffff177224 */ /* 0x000fe200078e0019 */
[----:B------:R-:W-:Y:S01]  /*2c60*/  MOV R24, 0x2cb0 ;  /* 0x00002cb000187802 */ /* 0x000fe20000000f00 */
[----:B------:R-:W-:-:S02]  /*2c70*/  IMAD.MOV.U32 R22, RZ, RZ, 0x8 ;  /* 0x00000008ff167424 */ /* 0x000fc400078e00ff */
[----:B------:R-:W-:Y:S02]  /*2c80*/  IMAD.MOV.U32 R21, RZ, RZ, 0x1f ;  /* 0x0000001fff157424 */ /* 0x000fe400078e00ff */
[----:B------:R-:W-:Y:S02]  /*2c90*/  IMAD.MOV.U32 R20, RZ, RZ, -0x1 ;  /* 0xffffffffff147424 */ /* 0x000fe400078e00ff */
[----:B0-23--:R-:W-:Y:S05]  /*2ca0*/  CALL.REL.NOINC `($__internal_176_$__cuda_sm70_shflsync_bfly_p) ;  /* 0x00000cf000007944 */ /* 0x00dfea0003c00000 */
[----:B------:R-:W-:Y:S01]  /*2cb0*/  FSEL R32, R32, R35, P1 ;  /* 0x0000002320207208 */ /* 0x000fe20000800000 */
[----:B-1----:R-:W-:Y:S01]  /*2cc0*/  IMAD.MOV.U32 R34, RZ, RZ, R21 ;  /* 0x000000ffff227224 */ /* 0x002fe200078e0015 */
[----:B------:R-:W-:Y:S01]  /*2cd0*/  MOV R24, 0x2d30 ;  /* 0x00002d3000187802 */ /* 0x000fe20000000f00 */
[----:B0-----:R-:W-:Y:S02]  /*2ce0*/  IMAD.MOV.U32 R22, RZ, RZ, 0x8 ;  /* 0x00000008ff167424 */ /* 0x001fe400078e00ff */
[----:B------:R-:W-:Y:S02]  /*2cf0*/  IMAD.MOV.U32 R21, RZ, RZ, 0x1f ;  /* 0x0000001fff157424 */ /* 0x000fe400078e00ff */
[----:B------:R-:W-:Y:S02]  /*2d00*/  IMAD.MOV.U32 R20, RZ, RZ, -0x1 ;  /* 0xffffffffff147424 */ /* 0x000fe400078e00ff */
[----:B------:R-:W-:-:S02]  /*2d10*/  IMAD.MOV.U32 R23, RZ, RZ, R32 ;  /* 0x000000ffff177224 */ /* 0x000fc400078e0020 */
[----:B------:R-:W-:Y:S05]  /*2d20*/  CALL.REL.NOINC `($__internal_176_$__cuda_sm70_shflsync_bfly_p) ;  /* 0x00000c7000007944 */ /* 0x000fea0003c00000 */
[----:B------:R-:W-:Y:S01]  /*2d30*/  SEL R26, R26, R27, P1 ;  /* 0x0000001b1a1a7207 */ /* 0x000fe20000800000 */
[----:B-1----:R-:W-:Y:S01]  /*2d40*/  IMAD.MOV.U32 R35, RZ, RZ, R21 ;  /* 0x000000ffff237224 */ /* 0x002fe200078e0015 */
[----:B------:R-:W-:Y:S01]  /*2d50*/  MOV R24, 0x2db0 ;  /* 0x00002db000187802 */ /* 0x000fe20000000f00 */
[----:B0-----:R-:W-:-:S02]  /*2d60*/  IMAD.MOV.U32 R22, RZ, RZ, 0x8 ;  /* 0x00000008ff167424 */ /* 0x001fc400078e00ff */
[----:B------:R-:W-:Y:S02]  /*2d70*/  IMAD.MOV.U32 R21, RZ, RZ, 0x1f ;  /* 0x0000001fff157424 */ /* 0x000fe400078e00ff */
[----:B------:R-:W-:Y:S02]  /*2d80*/  IMAD.MOV.U32 R20, RZ, RZ, -0x1 ;  /* 0xffffffffff147424 */ /* 0x000fe400078e00ff */
[----:B------:R-:W-:Y:S02]  /*2d90*/  IMAD.MOV.U32 R23, RZ, RZ, R26 ;  /* 0x000000ffff177224 */ /* 0x000fe400078e001a */
[----:B------:R-:W-:Y:S05]  /*2da0*/  CALL.REL.NOINC `($__internal_176_$__cuda_sm70_shflsync_bfly_p) ;  /* 0x00000bf000007944 */ /* 0x000fea0003c00000 */
[----:B-1----:R-:W-:Y:S01]  /*2db0*/  IMAD.MOV.U32 R27, RZ, RZ, R21 ;  /* 0x000000ffff1b7224 */ /* 0x002fe200078e0015 */
[----:B0-----:R-:W-:Y:S05]  /*2dc0*/  BRA `(.L_x_9621) ;  /* 0xffffe8c000007947 */ /* 0x001fea000383ffff */
.L_x_9592:
[----:B------:R-:W-:Y:S01]  /*2dd0*/  IMAD.MOV.U32 R23, RZ, RZ, R25 ;  /* 0x000000ffff177224 */ /* 0x000fe200078e0019 */
[----:B------:R-:W-:Y:S01]  /*2de0*/  MOV R24, 0x2e30 ;  /* 0x00002e3000187802 */ /* 0x000fe20000000f00 */
[----:B------:R-:W-:Y:S02]  /*2df0*/  IMAD.MOV.U32 R22, RZ, RZ, 0x4 ;  /* 0x00000004ff167424 */ /* 0x000fe400078e00ff */
[----:B------:R-:W-:Y:S02]  /*2e00*/  IMAD.MOV.U32 R21, RZ, RZ, 0x1f ;  /* 0x0000001fff157424 */ /* 0x000fe400078e00ff */
[----:B------:R-:W-:-:S02]  /*2e10*/  IMAD.MOV.U32 R20, RZ, RZ, -0x1 ;  /* 0xffffffffff147424 */ /* 0x000fc400078e00ff */
[----:B--2---:R-:W-:Y:S05]  /*2e20*/  CALL.REL.NOINC `($__internal_176_$__cuda_sm70_shflsync_bfly_p) ;  /* 0x00000b7000007944 */ /* 0x004fea0003c00000 */
[----:B-1----:R-:W-:Y:S01]  /*2e30*/  IMAD.MOV.U32 R34, RZ, RZ, R21 ;  /* 0x000000ffff227224 */ /* 0x002fe200078e0015 */
[----:B0-----:R-:W-:Y:S05]  /*2e40*/  BRA `(.L_x_9622) ;  /* 0xffffe8a000007947 */ /* 0x001fea000383ffff */
.L_x_9593:
[----:B------:R-:W-:Y:S01]  /*2e50*/  IMAD.MOV.U32 R23, RZ, RZ, R35 ;  /* 0x000000ffff177224 */ /* 0x000fe200078e0023 */
[----:B------:R-:W-:Y:S01]  /*2e60*/  MOV R24, 0x2eb0 ;  /* 0x00002eb000187802 */ /* 0x000fe20000000f00 */
[----:B------:R-:W-:-:S02]  /*2e70*/  IMAD.MOV.U32 R22, RZ, RZ, 0x4 ;  /* 0x00000004ff167424 */ /* 0x000fc400078e00ff */
[----:B------:R-:W-:Y:S02]  /*2e80*/  IMAD.MOV.U32 R21, RZ, RZ, 0x1f ;  /* 0x0000001fff157424 */ /* 0x000fe400078e00ff */
[----:B------:R-:W-:Y:S02]  /*2e90*/  IMAD.MOV.U32 R20, RZ, RZ, -0x1 ;  /* 0xffffffffff147424 */ /* 0x000fe400078e00ff */
[----:B01----:R-:W-:Y:S05]  /*2ea0*/  CALL.REL.NOINC `($__internal_176_$__cuda_sm70_shflsync_bfly_p) ;  /* 0x00000af000007944 */ /* 0x003fea0003c00000 */
[----:B------:R-:W-:Y:S01]  /*2eb0*/  SEL R27, R27, R26, P0 ;  /* 0x0000001a1b1b7207 */ /* 0x000fe20000000000 */
[----:B-1----:R-:W-:Y:S01]  /*2ec0*/  IMAD.MOV.U32 R26, RZ, RZ, R21 ;  /* 0x000000ffff1a7224 */ /* 0x002fe200078e0015 */
[----:B------:R-:W-:Y:S01]  /*2ed0*/  MOV R24, 0x2f30 ;  /* 0x00002f3000187802 */ /* 0x000fe20000000f00 */
[----:B0-----:R-:W-:Y:S02]  /*2ee0*/  IMAD.MOV.U32 R22, RZ, RZ, 0x4 ;  /* 0x00000004ff167424 */ /* 0x001fe400078e00ff */
[----:B------:R-:W-:Y:S02]  /*2ef0*/  IMAD.MOV.U32 R21, RZ, RZ, 0x1f ;  /* 0x0000001fff157424 */ /* 0x000fe400078e00ff */
[----:B------:R-:W-:Y:S02]  /*2f00*/  IMAD.MOV.U32 R20, RZ, RZ, -0x1 ;  /* 0xffffffffff147424 */ /* 0x000fe400078e00ff */
[----:B------:R-:W-:-:S02]  /*2f10*/  IMAD.MOV.U32 R23, RZ, RZ, R27 ;  /* 0x000000ffff177224 */ /* 0x000fc400078e001b */
[----:B------:R-:W-:Y:S05]  /*2f20*/  CALL.REL.NOINC `($__internal_176_$__cuda_sm70_shflsync_bfly_p) ;  /* 0x00000a7000007944 */ /* 0x000fea0003c00000 */
[----:B-1----:R-:W-:Y:S01]  /*2f30*/  IMAD.MOV.U32 R32, RZ, RZ, R21 ;  /* 0x000000ffff207224 */ /* 0x002fe200078e0015 */
[----:B0-----:R-:W-:Y:S05]  /*2f40*/  BRA `(.L_x_9623) ;  /* 0xffffe7f000007947 */ /* 0x001fea000383ffff */
.L_x_9594:
[----:B------:R-:W-:Y:S01]  /*2f50*/  IMAD.MOV.U32 R23, RZ, RZ, R25 ;  /* 0x000000ffff177224 */ /* 0x000fe200078e0019 */
[----:B------:R-:W-:Y:S01]  /*2f60*/  MOV R24, 0x2fb0 ;  /* 0x00002fb000187802 */ /* 0x000fe20000000f00 */
[----:B------:R-:W-:-:S02]  /*2f70*/  IMAD.MOV.U32 R22, RZ, RZ, 0x2 ;  /* 0x00000002ff167424 */ /* 0x000fc400078e00ff */
[----:B------:R-:W-:Y:S02]  /*2f80*/  IMAD.MOV.U32 R21, RZ, RZ, 0x1f ;  /* 0x0000001fff157424 */ /* 0x000fe400078e00ff */
[----:B------:R-:W-:Y:S02]  /*2f90*/  IMAD.MOV.U32 R20, RZ, RZ, -0x1 ;  /* 0xffffffffff147424 */ /* 0x000fe400078e00ff */
[----:B--23--:R-:W-:Y:S05]  /*2fa0*/  CALL.REL.NOINC `($__internal_176_$__cuda_sm70_shflsync_bfly_p) ;  /* 0x000009f000007944 */ /* 0x00cfea0003c00000 */
        /* <DEDUP_REMOVED lines=18> */
.L_x_9595:
        /* <DEDUP_REMOVED lines=8> */
.L_x_9596:
        /* <DEDUP_REMOVED lines=14> */
[----:B01----:R-:W-:Y:S05]  /*3230*/  BRA `(.L_x_9626) ;  /* 0xffffe67000007947 */ /* 0x003fea000383ffff */
.L_x_9603:
[----:B------:R-:W-:Y:S01]  /*3240*/  IMAD.MOV.U32 R23, RZ, RZ, R35 ;  /* 0x000000ffff177224 */ /* 0x000fe200078e0023 */
[----:B------:R-:W-:Y:S01]  /*3250*/  MOV R24, 0x32a0 ;  /* 0x000032a000187802 */ /* 0x000fe20000000f00 */
[----:B------:R-:W-:-:S02]  /*3260*/  IMAD.MOV.U32 R22, RZ, RZ, 0x10 ;  /* 0x00000010ff167424 */ /* 0x000fc400078e00ff */
[----:B------:R-:W-:Y:S02]  /*3270*/  IMAD.MOV.U32 R21, RZ, RZ, 0x1f ;  /* 0x0000001fff157424 */ /* 0x000fe400078e00ff */
[----:B------:R-:W-:Y:S02]  /*3280*/  IMAD.MOV.U32 R20, RZ, RZ, -0x1 ;  /* 0xffffffffff147424 */ /* 0x000fe400078e00ff */
[----:B------:R-:W-:Y:S05]  /*3290*/  CALL.REL.NOINC `($__internal_176_$__cuda_sm70_shflsync_bfly_p) ;  /* 0x0000070000007944 */ /* 0x000fea0003c00000 */
[----:B-1----:R-:W-:Y:S01]  /*32a0*/  IMAD.MOV.U32 R34, RZ, RZ, R21 ;  /* 0x000000ffff227224 */ /* 0x002fe200078e0015 */
[----:B0-----:R-:W-:Y:S05]  /*32b0*/  BRA `(.L_x_9627) ;  /* 0xffffee2000007947 */ /* 0x001fea000383ffff */
.L_x_9604:
[----:B------:R-:W-:Y:S01]  /*32c0*/  IMAD.MOV.U32 R23, RZ, RZ, R32 ;  /* 0x000000ffff177224 */ /* 0x000fe200078e0020 */
[----:B------:R-:W-:Y:S01]  /*32d0*/  MOV R24, 0x3320 ;  /* 0x0000332000187802 */ /* 0x000fe20000000f00 */
[----:B------:R-:W-:Y:S02]  /*32e0*/  IMAD.MOV.U32 R22, RZ, RZ, 0x10 ;  /* 0x00000010ff167424 */ /* 0x000fe400078e00ff */
[----:B------:R-:W-:Y:S02]  /*32f0*/  IMAD.MOV.U32 R21, RZ, RZ, 0x1f ;  /* 0x0000001fff157424 */ /* 0x000fe400078e00ff */
[----:B------:R-:W-:Y:S02]  /*3300*/  IMAD.MOV.U32 R20, RZ, RZ, -0x1 ;  /* 0xffffffffff147424 */ /* 0x000fe400078e00ff */
[----:B01----:R-:W-:Y:S05]  /*3310*/  CALL.REL.NOINC `($__internal_176_$__cuda_sm70_shflsync_bfly_p) ;  /* 0x0000068000007944 */ /* 0x003fea0003c00000 */
[----:B-1----:R-:W-:Y:S01]  /*3320*/  IMAD.MOV.U32 R25, RZ, RZ, R21 ;  /* 0x000000ffff197224 */ /* 0x002fe200078e0015 */
[----:B------:R-:W-:Y:S01]  /*3330*/  MOV R24, 0x3390 ;  /* 0x0000339000187802 */ /* 0x000fe20000000f00 */
[----:B0-----:R-:W-:-:S02]  /*3340*/  IMAD.MOV.U32 R23, RZ, RZ, R27 ;  /* 0x000000ffff177224 */ /* 0x001fc400078e001b */
[----:B------:R-:W-:Y:S02]  /*3350*/  IMAD.MOV.U32 R22, RZ, RZ, 0x10 ;  /* 0x00000010ff167424 */ /* 0x000fe400078e00ff */
[----:B------:R-:W-:Y:S02]  /*3360*/  IMAD.MOV.U32 R21, RZ, RZ, 0x1f ;  /* 0x0000001fff157424 */ /* 0x000fe400078e00ff */
[----:B------:R-:W-:Y:S02]  /*3370*/  IMAD.MOV.U32 R20, RZ, RZ, -0x1 ;  /* 0xffffffffff147424 */ /* 0x000fe400078e00ff */
[----:B------:R-:W-:Y:S05]  /*3380*/  CALL.REL.NOINC `($__internal_176_$__cuda_sm70_shflsync_bfly_p) ;  /* 0x0000061000007944 */ /* 0x000fea0003c00000 */
[----:B-1----:R-:W-:Y:S01]  /*3390*/  IMAD.MOV.U32 R26, RZ, RZ, R21 ;  /* 0x000000ffff1a7224 */ /* 0x002fe200078e0015 */
[----:B0-----:R-:W-:Y:S05]  /*33a0*/  BRA `(.L_x_9628) ;  /* 0xffffed6000007947 */ /* 0x001fea000383ffff */
.L_x_9605:
[----:B------:R-:W-:Y:S01]  /*33b0*/  IMAD.MOV.U32 R23, RZ, RZ, R34 ;  /* 0x000000ffff177224 */ /* 0x000fe200078e0022 */
[----:B------:R-:W-:Y:S01]  /*33c0*/  MOV R24, 0x3410 ;  /* 0x0000341000187802 */ /* 0x000fe20000000f00 */
[----:B------:R-:W-:Y:S02]  /*33d0*/  IMAD.MOV.U32 R22, RZ, RZ, 0x8 ;  /* 0x00000008ff167424 */ /* 0x000fe400078e00ff */
[----:B------:R-:W-:Y:S02]  /*33e0*/  IMAD.MOV.U32 R21, RZ, RZ, 0x1f ;  /* 0x0000001fff157424 */ /* 0x000fe400078e00ff */
[----:B------:R-:W-:-:S02]  /*33f0*/  IMAD.MOV.U32 R20, RZ, RZ, -0x1 ;  /* 0xffffffffff147424 */ /* 0x000fc400078e00ff */
[----:B0-23--:R-:W-:Y:S05]  /*3400*/  CALL.REL.NOINC `($__internal_176_$__cuda_sm70_shflsync_bfly_p) ;  /* 0x0000059000007944 */ /* 0x00dfea0003c00000 */
[----:B------:R-:W-:Y:S01]  /*3410*/  FSEL R25, R25, R32, P1 ;  /* 0x0000002019197208 */ /* 0x000fe20000800000 */
[----:B-1----:R-:W-:Y:S01]  /*3420*/  IMAD.MOV.U32 R35, RZ, RZ, R21 ;  /* 0x000000ffff237224 */ /* 0x002fe200078e0015 */
[----:B------:R-:W-:Y:S01]  /*3430*/  MOV R24, 0x3490 ;  /* 0x0000349000187802 */ /* 0x000fe20000000f00 */
[----:B0-----:R-:W-:-:S02]  /*3440*/  IMAD.MOV.U32 R22, RZ, RZ, 0x8 ;  /* 0x00000008ff167424 */ /* 0x001fc400078e00ff */
[----:B------:R-:W-:Y:S02]  /*3450*/  IMAD.MOV.U32 R21, RZ, RZ, 0x1f ;  /* 0x0000001fff157424 */ /* 0x000fe400078e00ff */
[----:B------:R-:W-:Y:S02]  /*3460*/  IMAD.MOV.U32 R20, RZ, RZ, -0x1 ;  /* 0xffffffffff147424 */ /* 0x000fe400078e00ff */
[----:B------:R-:W-:Y:S02]  /*3470*/  IMAD.MOV.U32 R23, RZ, RZ, R25 ;  /* 0x000000ffff177224 */ /* 0x000fe400078e0019 */
[----:B------:R-:W-:Y:S05]  /*3480*/  CALL.REL.NOINC `($__internal_176_$__cuda_sm70_shflsync_bfly_p) ;  /* 0x0000051000007944 */ /* 0x000fea0003c00000 */
[----:B------:R-:W-:Y:S01]  /*3490*/  SEL R26, R26, R27, P1 ;  /* 0x0000001b1a1a7207 */ /* 0x000fe20000800000 */
[----:B-1----:R-:W-:Y:S01]  /*34a0*/  IMAD.MOV.U32 R32, RZ, RZ, R21 ;  /* 0x000000ffff207224 */ /* 0x002fe200078e0015 */
[----:B------:R-:W-:Y:S01]  /*34b0*/  MOV R24, 0x3510 ;  /* 0x0000351000187802 */ /* 0x000fe20000000f00 */
[----:B0-----:R-:W-:Y:S02]  /*34c0*/  IMAD.MOV.U32 R22, RZ, RZ, 0x8 ;  /* 0x00000008ff167424 */ /* 0x001fe400078e00ff */
[----:B------:R-:W-:Y:S02]  /*34d0*/  IMAD.MOV.U32 R21, RZ, RZ, 0x1f ;  /* 0x0000001fff157424 */ /* 0x000fe400078e00ff */
[----:B------:R-:W-:-:S02]  /*34e0*/  IMAD.MOV.U32 R20, RZ, RZ, -0x1 ;  /* 0xffffffffff147424 */ /* 0x000fc400078e00ff */
[----:B------:R-:W-:Y:S02]  /*34f0*/  IMAD.MOV.U32 R23, RZ, RZ, R26 ;  /* 0x000000ffff177224 */ /* 0x000fe400078e001a */
[----:B------:R-:W-:Y:S05]  /*3500*/  CALL.REL.NOINC `($__internal_176_$__cuda_sm70_shflsync_bfly_p) ;  /* 0x0000049000007944 */ /* 0x000fea0003c00000 */
[----:B-1----:R-:W-:Y:S01]  /*3510*/  IMAD.MOV.U32 R27, RZ, RZ, R21 ;  /* 0x000000ffff1b7224 */ /* 0x002fe200078e0015 */
[----:B0-----:R-:W-:Y:S05]  /*3520*/  BRA `(.L_x_9629) ;  /* 0xffffeca000007947 */ /* 0x001fea000383ffff */
.L_x_9606:
[----:B------:R-:W-:Y:S01]  /*3530*/  IMAD.MOV.U32 R23, RZ, RZ, R34 ;  /* 0x000000ffff177224 */ /* 0x000fe200078e0022 */
[----:B------:R-:W-:Y:S01]  /*3540*/  MOV R24, 0x3590 ;  /* 0x0000359000187802 */ /* 0x000fe20000000f00 */
[----:B------:R-:W-:Y:S02]  /*3550*/  IMAD.MOV.U32 R22, RZ, RZ, 0x4 ;  /* 0x00000004ff167424 */ /* 0x000fe400078e00ff */
[----:B------:R-:W-:Y:S02]  /*3560*/  IMAD.MOV.U32 R21, RZ, RZ, 0x1f ;  /* 0x0000001fff157424 */ /* 0x000fe400078e00ff */
[----:B------:R-:W-:Y:S02]  /*3570*/  IMAD.MOV.U32 R20, RZ, RZ, -0x1 ;  /* 0xffffffffff147424 */ /* 0x000fe400078e00ff */
[----:B--2---:R-:W-:Y:S05]  /*3580*/  CALL.REL.NOINC `($__internal_176_$__cuda_sm70_shflsync_bfly_p) ;  /* 0x0000041000007944 */ /* 0x004fea0003c00000 */
[----:B-1----:R-:W-:Y:S01]  /*3590*/  IMAD.MOV.U32 R35, RZ, RZ, R21 ;  /* 0x000000ffff237224 */ /* 0x002fe200078e0015 */
[----:B0-----:R-:W-:Y:S05]  /*35a0*/  BRA `(.L_x_9630) ;  /* 0xffffec8000007947 */ /* 0x001fea000383ffff */
.L_x_9607:
        /* <DEDUP_REMOVED lines=16> */
.L_x_9608:
        /* <DEDUP_REMOVED lines=24> */
.L_x_9609:
[----:B------:R-:W-:Y:S01]  /*3830*/  IMAD.MOV.U32 R23, RZ, RZ, R25 ;  /* 0x000000ffff177224 */ /* 0x000fe200078e0019 */
[----:B------:R-:W-:Y:S01]  /*3840*/  MOV R24, 0x3890 ;  /* 0x0000389000187802 */ /* 0x000fe20000000f00 */
[----:B------:R-:W-:Y:S02]  /*3850*/  IMAD.MOV.U32 R22, RZ, RZ, 0x1 ;  /* 0x00000001ff167424 */ /* 0x000fe400078e00ff */
[----:B------:R-:W-:Y:S02]  /*3860*/  IMAD.MOV.U32 R21, RZ, RZ, 0x1f ;  /* 0x0000001fff157424 */ /* 0x000fe400078e00ff */
[----:B------:R-:W-:-:S02]  /*3870*/  IMAD.MOV.U32 R20, RZ, RZ, -0x1 ;  /* 0xffffffffff147424 */ /* 0x000fc400078e00ff */
[----:B0-2---:R-:W-:Y:S05]  /*3880*/  CALL.REL.NOINC `($__internal_176_$__cuda_sm70_shflsync_bfly_p) ;  /* 0x0000011000007944 */ /* 0x005fea0003c00000 */
[----:B-1----:R-:W-:Y:S01]  /*3890*/  IMAD.MOV.U32 R34, RZ, RZ, R21 ;  /* 0x000000ffff227224 */ /* 0x002fe200078e0015 */
[----:B0-----:R-:W-:Y:S05]  /*38a0*/  BRA `(.L_x_9633) ;  /* 0xffffeaf000007947 */ /* 0x001fea000383ffff */
.L_x_9610:
        /* <DEDUP_REMOVED lines=15> */
        .weak           $__internal_176_$__cuda_sm70_shflsync_bfly_p
        .type           $__internal_176_$__cuda_sm70_shflsync_bfly_p,@function
        .size           $__internal_176_$__cuda_sm70_shflsync_bfly_p,(.L_x_11120 - $__internal_176_$__cuda_sm70_shflsync_bfly_p)
$__internal_176_$__cuda_sm70_shflsync_bfly_p:
[----:B------:R-:W-:Y:S01]  /*39a0*/  IMAD.MOV.U32 R36, RZ, RZ, R24 ;  /* 0x000000ffff247224 */ /* 0x000fe200078e0018 */
[----:B------:R-:W-:Y:S04]  /*39b0*/  WARPSYNC R20 ;  /* 0x0000001400007348 */ /* 0x000fe80003800000 */
[----:B------:R-:W-:Y:S01]  /*39c0*/  IMAD.MOV.U32 R37, RZ, RZ, 0x0 ;  /* 0x00000000ff257424 */ /* 0x000fe200078e00ff */
[----:B------:R0:W1:Y:S03]  /*39d0*/  SHFL.BFLY PT, R21, R23, R22, R21 ;  /* 0x0c00001617157389 */ /* 0x00006600000e0015 */
[----:B------:R-:W-:Y:S05]  /*39e0*/  RET.REL.NODEC R36 `(_ZN4vllm3moe10topkGatingILi18ELi576ELi4ELi8ELi32EjfLNS0_11ScoringFuncE0EEEvPKT5_PKbPfiPT4_PiiiibPKf) ;  /* 0xffffc61024007950 */ /* 0x000fea0003c3ffff */
.L_x_9635:
        /* <DEDUP_REMOVED lines=9> */
.L_x_11120:


//--------------------- .text._ZN4vllm3moe10topkGatingILi14ELi448ELi4ELi8ELi32EjfLNS0_11ScoringFuncE0EEEvPKT5_PKbPfiPT4_PiiiibPKf --------------------------
	.section	.text._ZN4vllm3moe10topkGatingILi14ELi448ELi4ELi8ELi32EjfLNS0_11ScoringFuncE0EEEvPKT5_PKbPfiPT4_PiiiibPKf,"ax",@progbits
	.sectioninfo	@"SHI_REGISTERS=40"
	.align	128
        .global         _ZN4vllm3moe10topkGatingILi14ELi448ELi4ELi8ELi32EjfLNS0_11ScoringFuncE0EEEvPKT5_PKbPfiPT4_PiiiibPKf
        .type           _ZN4vllm3moe10topkGatingILi14ELi448ELi4ELi8ELi32EjfLNS0_11ScoringFuncE0EEEvPKT5_PKbPfiPT4_PiiiibPKf,@function
        .size           _ZN4vllm3moe10topkGatingILi14ELi448ELi4ELi8ELi32EjfLNS0_11ScoringFuncE0EEEvPKT5_PKbPfiPT4_PiiiibPKf,(.L_x_11121 - _ZN4vllm3moe10topkGatingILi14ELi448ELi4ELi8ELi32EjfLNS0_11ScoringFuncE0EEEvPKT5_PKbPfiPT4_PiiiibPKf)
        .other          _ZN4vllm3moe10topkGatingILi14ELi448ELi4ELi8ELi32EjfLNS0_11ScoringFuncE0EEEvPKT5_PKbPfiPT4_PiiiibPKf,@"STO_CUDA_ENTRY STV_DEFAULT"
_ZN4vllm3moe10topkGatingILi14ELi448ELi4ELi8ELi32EjfLNS0_11ScoringFuncE0EEEvPKT5_PKbPfiPT4_PiiiibPKf:
.text._ZN4vllm3moe10topkGatingILi14ELi448ELi4ELi8ELi32EjfLNS0_11ScoringFuncE0EEEvPKT5_PKbPfiPT4_PiiiibPKf:
        /* <DEDUP_REMOVED lines=204> */
.L_x_9636:
[----:B------:R0:W-:Y:S04]  /*0cc0*/  STL.64 [R1], R2 ;  /* 0x0000000201007387 */ /* 0x0001e80000100a00 */
[----:B------:R0:W-:Y:S04]  /*0cd0*/  STL.64 [R1+0x8], R4 ;  /* 0x0000080401007387 */ /* 0x0001e80000100a00 */
[----:B------:R0:W-:Y:S04]  /*0ce0*/  STL.64 [R1+0x10], R6 ;  /* 0x0000100601007387 */ /* 0x0001e80000100a00 */
[----:B------:R0:W-:Y:S04]  /*0cf0*/  STL.64 [R1+0x18], R8 ;  /* 0x0000180801007387 */ /* 0x0001e80000100a00 */
[----:B------:R0:W-:Y:S04]  /*0d00*/  STL.64 [R1+0x20], R10 ;  /* 0x0000200a01007387 */ /* 0x0001e80000100a00 */
[----:B------:R0:W-:Y:S04]  /*0d10*/  STL.64 [R1+0x28], R12 ;  /* 0x0000280c01007387 */ /* 0x0001e80000100a00 */
[----:B------:R0:W-:Y:S02]  /*0d20*/  STL.64 [R1+0x30], R14 ;  /* 0x0000300e01007387 */ /* 0x0001e40000100a00 */
.L_x_9637:
        /* <DEDUP_REMOVED lines=9> */
.L_x_9653:
        /* <DEDUP_REMOVED lines=62> */
.L_x_9670:
[----:B------:R-:W-:Y:S05]  /*11a0*/  BRA.DIV ~URZ, `(.L_x_9641) ;  /* 0x000014927f007947 */ /* 0x000fea000b800000 */
[----:B------:R2:W3:Y:S04]  /*11b0*/  SHFL.BFLY PT, R25, R22, 0x10, 0x1f ;  /* 0x0e001f0016197f89 */ /* 0x0004e800000e0000 */
[----:B------:R2:W4:Y:S02]  /*11c0*/  SHFL.BFLY PT, R24, R23, 0x10, 0x1f ;  /* 0x0e001f0017187f89 */ /* 0x00052400000e0000 */
.L_x_9671:
        /* <DEDUP_REMOVED lines=12> */
.L_x_9672:
[----:B-1----:R-:W-:-:S13]  /*1290*/  FSETP.GEU.FTZ.AND P1, PT, R30, R31, PT ;  /* 0x0000001f1e00720b */ /* 0x002fda0003f3e000 */
[----:B------:R-:W-:-:S04]  /*12a0*/  @P1 FSETP.NEU.FTZ.AND P2, PT, R30, R31, PT ;  /* 0x0000001f1e00120b */ /* 0x000fc80003f5d000 */
[----:B---3--:R-:W-:-:S13]  /*12b0*/  @P1 ISETP.LT.AND P0, PT, R24, R23, !P2 ;  /* 0x000000171800120c */ /* 0x008fda0005701270 */
[----:B0-----:R-:W-:Y:S01]  /*12c0*/  FSEL R30, R31, R30, P0 ;  /* 0x0000001e1f1e7208 */ /* 0x001fe20000000000 */
[----:B------:R-:W-:Y:S05]  /*12d0*/  BRA.DIV ~URZ, `(.L_x_9643) ;  /* 0x000015d27f007947 */ /* 0x000fea000b800000 */
[----:B------:R0:W1:Y:S02]  /*12e0*/  SHFL.BFLY PT, R31, R30, 0x4, 0x1f ;  /* 0x0c801f001e1f7f89 */ /* 0x00006400000e0000 */
.L_x_9673:
[----:B--2---:R-:W-:Y:S01]  /*12f0*/  FSEL R22, R25, R22, P0 ;  /* 0x0000001619167208 */ /* 0x004fe20000000000 */
[----:B------:R-:W-:Y:S05]  /*1300*/  BRA.DIV ~URZ, `(.L_x_9644) ;  /* 0x000016227f007947 */ /* 0x000fea000b800000 */
[----:B------:R-:W-:Y:S01]  /*1310*/  SEL R23, R24, R23, P0 ;  /* 0x0000001718177207 */ /* 0x000fe20000000000 */
[----:B------:R2:W3:Y:S04]  /*1320*/  SHFL.BFLY PT, R25, R22, 0x4, 0x1f ;  /* 0x0c801f0016197f89 */ /* 0x0004e800000e0000 */
[----:B------:R2:W4:Y:S02]  /*1330*/  SHFL.BFLY PT, R24, R23, 0x4, 0x1f ;  /* 0x0c801f0017187f89 */ /* 0x00052400000e0000 */
.L_x_9674:
        /* <DEDUP_REMOVED lines=12> */
.L_x_9675:
[----:B-1----:R-:W-:-:S13]  /*1400*/  FSETP.GEU.FTZ.AND P1, PT, R30, R25, PT ;  /* 0x000000191e00720b */ /* 0x002fda0003f3e000 */
[----:B------:R-:W-:-:S04]  /*1410*/  @P1 FSETP.NEU.FTZ.AND P2, PT, R30, R25, PT ;  /* 0x000000191e00120b */ /* 0x000fc80003f5d000 */
[----:B---3--:R-:W-:-:S13]  /*1420*/  @P1 ISETP.LT.AND P0, PT, R23, R24, !P2 ;  /* 0x000000181700120c */ /* 0x008fda0005701270 */
[----:B0-----:R-:W-:Y:S01]  /*1430*/  FSEL R30, R25, R30, P0 ;  /* 0x0000001e191e7208 */ /* 0x001fe20000000000 */
[----:B------:R-:W-:Y:S05]  /*1440*/  BRA.DIV ~URZ, `(.L_x_9646) ;  /* 0x000017627f007947 */ /* 0x000fea000b800000 */
[----:B------:R0:W1:Y:S02]  /*1450*/  SHFL.BFLY PT, R25, R30, 0x1, 0x1f ;  /* 0x0c201f001e197f89 */ /* 0x00006400000e0000 */
.L_x_9676:
[----:B--2---:R-:W-:Y:S01]  /*1460*/  FSEL R31, R31, R22, P0 ;  /* 0x000000161f1f7208 */ /* 0x004fe20000000000 */
[----:B------:R-:W-:Y:S05]  /*1470*/  BRA.DIV ~URZ, `(.L_x_9647) ;  /* 0x000017b27f007947 */ /* 0x000fea000b800000 */
[----:B------:R-:W-:Y:S01]  /*1480*/  SEL R21, R23, R24, P0 ;  /* 0x0000001817157207 */ /* 0x000fe20000000000 */
[----:B------:R2:W3:Y:S04]  /*1490*/  SHFL.BFLY PT, R22, R31, 0x1, 0x1f ;  /* 0x0c201f001f167f89 */ /* 0x0004e800000e0000 */
[----:B------:R2:W4:Y:S02]  /*14a0*/  SHFL.BFLY PT, R18, R21, 0x1, 0x1f ;  /* 0x0c201f0015127f89 */ /* 0x00052400000e0000 */
.L_x_9677:
        /* <DEDUP_REMOVED lines=27> */
.L_x_9649:
[----:B------:R-:W-:Y:S05]  /*1660*/  BSYNC B1 ;  /* 0x0000000000017941 */ /* 0x000fea0003800000 */
.L_x_9648:
        /* <DEDUP_REMOVED lines=20> */
.L_x_9652:
[----:B------:R-:W-:Y:S05]  /*17b0*/  BSYNC B1 ;  /* 0x0000000000017941 */ /* 0x000fea0003800000 */
.L_x_9651:
[----:B01----:R-:W-:Y:S05]  /*17c0*/  BRA `(.L_x_9653) ;  /* 0xfffff5f000007947 */ /* 0x003fea000383ffff */
.L_x_9639:
[----:B------:R-:W-:Y:S02]  /*17d0*/  IMAD.MOV.U32 R35, RZ, RZ, RZ ;  /* 0x000000ffff237224 */ /* 0x000fe400078e00ff */
.L_x_9666:
        /* <DEDUP_REMOVED lines=62> */
.L_x_9678:
[----:B------:R-:W-:Y:S05]  /*1bc0*/  BRA.DIV ~URZ, `(.L_x_9655) ;  /* 0x000011c27f007947 */ /* 0x000fea000b800000 */
[----:B------:R2:W3:Y:S04]  /*1bd0*/  SHFL.BFLY PT, R25, R22, 0x10, 0x1f ;  /* 0x0e001f0016197f89 */ /* 0x0004e800000e0000 */
[----:B------:R2:W4:Y:S02]  /*1be0*/  SHFL.BFLY PT, R24, R23, 0x10, 0x1f ;  /* 0x0e001f0017187f89 */ /* 0x00052400000e0000 */
.L_x_9679:
        /* <DEDUP_REMOVED lines=12> */
.L_x_9680:
[----:B-1----:R-:W-:-:S13]  /*1cb0*/  FSETP.GEU.FTZ.AND P1, PT, R30, R31, PT ;  /* 0x0000001f1e00720b */ /* 0x002fda0003f3e000 */
[----:B------:R-:W-:-:S04]  /*1cc0*/  @P1 FSETP.NEU.FTZ.AND P2, PT, R30, R31, PT ;  /* 0x0000001f1e00120b */ /* 0x000fc80003f5d000 */
[----:B---3--:R-:W-:-:S13]  /*1cd0*/  @P1 ISETP.LT.AND P0, PT, R24, R23, !P2 ;  /* 0x000000171800120c */ /* 0x008fda0005701270 */
[----:B0-----:R-:W-:Y:S01]  /*1ce0*/  FSEL R30, R31, R30, P0 ;  /* 0x0000001e1f1e7208 */ /* 0x001fe20000000000 */
[----:B------:R-:W-:Y:S05]  /*1cf0*/  BRA.DIV ~URZ, `(.L_x_9657) ;  /* 0x000013027f007947 */ /* 0x000fea000b800000 */
[----:B------:R0:W1:Y:S02]  /*1d00*/  SHFL.BFLY PT, R31, R30, 0x4, 0x1f ;  /* 0x0c801f001e1f7f89 */ /* 0x00006400000e0000 */
.L_x_9681:
[----:B--2---:R-:W-:Y:S01]  /*1d10*/  FSEL R22, R25, R22, P0 ;  /* 0x0000001619167208 */ /* 0x004fe20000000000 */
[----:B------:R-:W-:Y:S05]  /*1d20*/  BRA.DIV ~URZ, `(.L_x_9658) ;  /* 0x000013527f007947 */ /* 0x000fea000b800000 */
[----:B------:R-:W-:Y:S01]  /*1d30*/  SEL R23, R24, R23, P0 ;  /* 0x0000001718177207 */ /* 0x000fe20000000000 */
[----:B------:R2:W3:Y:S04]  /*1d40*/  SHFL.BFLY PT, R25, R22, 0x4, 0x1f ;  /* 0x0c801f0016197f89 */ /* 0x0004e800000e0000 */
[----:B------:R2:W4:Y:S02]  /*1d50*/  SHFL.BFLY PT, R24, R23, 0x4, 0x1f ;  /* 0x0c801f0017187f89 */ /* 0x00052400000e0000 */
.L_x_9682:
        /* <DEDUP_REMOVED lines=12> */
.L_x_9683:
[----:B-1----:R-:W-:-:S13]  /*1e20*/  FSETP.GEU.FTZ.AND P1, PT, R30, R25, PT ;  /* 0x000000191e00720b */ /* 0x002fda0003f3e000 */
[----:B------:R-:W-:-:S04]  /*1e30*/  @P1 FSETP.NEU.FTZ.AND P2, PT, R30, R25, PT ;  /* 0x000000191e00120b */ /* 0x000fc80003f5d000 */
[----:B---3--:R-:W-:-:S13]  /*1e40*/  @P1 ISETP.LT.AND P0, PT, R23, R24, !P2 ;  /* 0x000000181700120c */ /* 0x008fda0005701270 */
[----:B0-----:R-:W-:Y:S01]  /*1e50*/  FSEL R30, R25, R30, P0 ;  /* 0x0000001e191e7208 */ /* 0x001fe20000000000 */
[----:B------:R-:W-:Y:S05]  /*1e60*/  BRA.DIV ~URZ, `(.L_x_9660) ;  /* 0x000014927f007947 */ /* 0x000fea000b800000 */
[----:B------:R0:W1:Y:S02]  /*1e70*/  SHFL.BFLY PT, R25, R30, 0x1, 0x1f ;  /* 0x0c201f001e197f89 */ /* 0x00006400000e0000 */
.L_x_9684:
[----:B--2---:R-:W-:Y:S01]  /*1e80*/  FSEL R31, R31, R22, P0 ;  /* 0x000000161f1f7208 */ /* 0x004fe20000000000 */
[----:B------:R-:W-:Y:S05]  /*1e90*/  BRA.DIV ~URZ, `(.L_x_9661) ;  /* 0x000014e27f007947 */ /* 0x000fea000b800000 */
[----:B------:R-:W-:Y:S01]  /*1ea0*/  SEL R21, R23, R24, P0 ;  /* 0x0000001817157207 */ /* 0x000fe20000000000 */
[----:B------:R2:W3:Y:S04]  /*1eb0*/  SHFL.BFLY PT, R22, R31, 0x1, 0x1f ;  /* 0x0c201f001f167f89 */ /* 0x0004e800000e0000 */
[----:B------:R2:W4:Y:S02]  /*1ec0*/  SHFL.BFLY PT, R18, R21, 0x1, 0x1f ;  /* 0x0c201f0015127f89 */ /* 0x00052400000e0000 */
.L_x_9685:
        /* <DEDUP_REMOVED lines=26> */
.L_x_9663:
[----:B------:R-:W-:Y:S05]  /*2070*/  BSYNC B1 ;  /* 0x0000000000017941 */ /* 0x000fea0003800000 */
.L_x_9662:
        /* <DEDUP_REMOVED lines=20> */
.L_x_9665:
[----:B------:R-:W-:Y:S05]  /*21c0*/  BSYNC B1 ;  /* 0x0000000000017941 */ /* 0x000fea0003800000 */
.L_x_9664:
[----:B01----:R-:W-:Y:S05]  /*21d0*/  BRA `(.L_x_9666) ;  /* 0xfffff60000007947 */ /* 0x003fea000383ffff */
.L_x_9650:
[----:B------:R-:W-:Y:S05]  /*21e0*/  BSYNC B0 ;  /* 0x0000000000007941 */ /* 0x000fea0003800000 */
.L_x_9638:
        /* <DEDUP_REMOVED lines=19> */
.L_x_9668:
        /* <DEDUP_REMOVED lines=20> */
.L_x_9667:
        /* <DEDUP_REMOVED lines=11> */
.L_x_9669:
        /* <DEDUP_REMOVED lines=11> */
.L_x_9640:
[----:B------:R-:W-:Y:S01]  /*25c0*/  IMAD.MOV.U32 R21, RZ, RZ, R30 ;  /* 0x000000ffff157224 */ /* 0x000fe200078e001e */
[----:B------:R-:W-:Y:S01]  /*25d0*/  MOV R16, 0x2620 ;  /* 0x0000262000107802 */ /* 0x000fe20000000f00 */
[----:B------:R-:W-:Y:S02]  /*25e0*/  IMAD.MOV.U32 R20, RZ, RZ, 0x10 ;  /* 0x00000010ff147424 */ /* 0x000fe400078e00ff */
[----:B------:R-:W-:Y:S02]  /*25f0*/  IMAD.MOV.U32 R19, RZ, RZ, 0x1f ;  /* 0x0000001fff137424 */ /* 0x000fe400078e00ff */
[----:B------:R-:W-:Y:S02]  /*2600*/  IMAD.MOV.U32 R18, RZ, RZ, -0x1 ;  /* 0xffffffffff127424 */ /* 0x000fe400078e00ff */
[----:B------:R-:W-:Y:S05]  /*2610*/  CALL.REL.NOINC `($__internal_177_$__cuda_sm70_shflsync_bfly_p) ;  /* 0x00000e4000007944 */ /* 0x000fea0003c00000 */
[----:B-1----:R-:W-:Y:S01]  /*2620*/  IMAD.MOV.U32 R31, RZ, RZ, R18 ;  /* 0x000000ffff1f7224 */ /* 0x002fe200078e0012 */
[----:B0-----:R-:W-:Y:S05]  /*2630*/  BRA `(.L_x_9670) ;  /* 0xffffeb6000007947 */ /* 0x001fea000383ffff */
.L_x_9641:
[----:B------:R-:W-:Y:S01]  /*2640*/  IMAD.MOV.U32 R21, RZ, RZ, R22 ;  /* 0x000000ffff157224 */ /* 0x000fe200078e0016 */
[----:B------:R-:W-:Y:S01]  /*2650*/  MOV R16, 0x26a0 ;  /* 0x000026a000107802 */ /* 0x000fe20000000f00 */
[----:B------:R-:W-:Y:S02]  /*2660*/  IMAD.MOV.U32 R20, RZ, RZ, 0x10 ;  /* 0x00000010ff147424 */ /* 0x000fe400078e00ff */
[----:B------:R-:W-:-:S02]  /*2670*/  IMAD.MOV.U32 R19, RZ, RZ, 0x1f ;  /* 0x0000001fff137424 */ /* 0x000fc400078e00ff */
[----:B------:R-:W-:Y:S02]  /*2680*/  IMAD.MOV.U32 R18, RZ, RZ, -0x1 ;  /* 0xffffffffff127424 */ /* 0x000fe400078e00ff */
[----:B01----:R-:W-:Y:S05]  /*2690*/  CALL.REL.NOINC `($__internal_177_$__cuda_sm70_shflsync_bfly_p) ;  /* 0x00000dc000007944 */ /* 0x003fea0003c00000 */
[----:B-1----:R-:W-:Y:S01]  /*26a0*/  IMAD.MOV.U32 R25, RZ, RZ, R18 ;  /* 0x000000ffff197224 */ /* 0x002fe200078e0012 */
[----:B------:R-:W-:Y:S01]  /*26b0*/  MOV R16, 0x2710 ;  /* 0x0000271000107802 */ /* 0x000fe20000000f00 */
[----:B0-----:R-:W-:Y:S02]  /*26c0*/  IMAD.MOV.U32 R21, RZ, RZ, R23 ;  /* 0x000000ffff157224 */ /* 0x001fe400078e0017 */
[----:B------:R-:W-:Y:S02]  /*26d0*/  IMAD.MOV.U32 R20, RZ, RZ, 0x10 ;  /* 0x00000010ff147424 */ /* 0x000fe400078e00ff */
[----:B------:R-:W-:Y:S02]  /*26e0*/  IMAD.MOV.U32 R19, RZ, RZ, 0x1f ;  /* 0x0000001fff137424 */ /* 0x000fe400078e00ff */
[----:B------:R-:W-:Y:S02]  /*26f0*/  IMAD.MOV.U32 R18, RZ, RZ, -0x1 ;  /* 0xffffffffff127424 */ /* 0x000fe400078e00ff */
[----:B------:R-:W-:Y:S05]  /*2700*/  CALL.REL.NOINC `($__internal_177_$__cuda_sm70_shflsync_bfly_p) ;  /* 0x00000d5000007944 */ /* 0x000fea0003c00000 */
[----:B-1----:R-:W-:Y:S01]  /*2710*/  IMAD.MOV.U32 R24, RZ, RZ, R18 ;  /* 0x000000ffff187224 */ /* 0x002fe200078e0012 */
[----:B0-----:R-:W-:Y:S05]  /*2720*/  BRA `(.L_x_9671) ;  /* 0xffffeaa000007947 */ /* 0x001fea000383ffff */
.L_x_9642:
[----:B------:R-:W-:Y:S01]  /*2730*/  IMAD.MOV.U32 R21, RZ, RZ, R30 ;  /* 0x000000ffff157224 */ /* 0x000fe200078e001e */
[----:B------:R-:W-:Y:S01]  /*2740*/  MOV R16, 0x2790 ;  /* 0x0000279000107802 */ /* 0x000fe20000000f00 */
[----:B------:R-:W-:-:S02]  /*2750*/  IMAD.MOV.U32 R20, RZ, RZ, 0x8 ;  /* 0x00000008ff147424 */ /* 0x000fc400078e00ff */
[----:B------:R-:W-:Y:S02]  /*2760*/  IMAD.MOV.U32 R19, RZ, RZ, 0x1f ;  /* 0x0000001fff137424 */ /* 0x000fe400078e00ff */
[----:B------:R-:W-:Y:S02]  /*2770*/  IMAD.MOV.U32 R18, RZ, RZ, -0x1 ;  /* 0xffffffffff127424 */ /* 0x000fe400078e00ff */
[----:B--23--:R-:W-:Y:S05]  /*2780*/  CALL.REL.NOINC `($__internal_177_$__cuda_sm70_shflsync_bfly_p) ;  /* 0x00000cd000007944 */ /* 0x00cfea0003c00000 */
[----:B------:R-:W-:Y:S01]  /*2790*/  FSEL R22, R25, R22, P1 ;  /* 0x0000001619167208 */ /* 0x000fe20000800000 */
[----:B-1----:R-:W-:Y:S01]  /*27a0*/  IMAD.MOV.U32 R31, RZ, RZ, R18 ;  /* 0x000000ffff1f7224 */ /* 0x002fe200078e0012 */
[----:B------:R-:W-:Y:S01]  /*27b0*/  MOV R16, 0x2810 ;  /* 0x0000281000107802 */ /* 0x000fe20000000f00 */
[----:B0-----:R-:W-:Y:S02]  /*27c0*/  IMAD.MOV.U32 R20, RZ, RZ, 0x8 ;  /* 0x00000008ff147424 */ /* 0x001fe400078e00ff */
[----:B------:R-:W-:Y:S02]  /*27d0*/  IMAD.MOV.U32 R19, RZ, RZ, 0x1f ;  /* 0x0000001fff137424 */ /* 0x000fe400078e00ff */
[----:B------:R-:W-:Y:S02]  /*27e0*/  IMAD.MOV.U32 R18, RZ, RZ, -0x1 ;  /* 0xffffffffff127424 */ /* 0x000fe400078e00ff */
[----:B------:R-:W-:-:S02]  /*27f0*/  IMAD.MOV.U32 R21, RZ, RZ, R22 ;  /* 0x000000ffff157224 */ /* 0x000fc400078e0016 */
[----:B------:R-:W-:Y:S05]  /*2800*/  CALL.REL.NOINC `($__internal_177_$__cuda_sm70_shflsync_bfly_p) ;  /* 0x00000c5000007944 */ /* 0x000fea0003c00000 */
[----:B------:R-:W-:Y:S01]  /*2810*/  SEL R23, R24, R23, P1 ;  /* 0x0000001718177207 */ /* 0x000fe20000800000 */
[----:B-1----:R-:W-:Y:S01]  /*2820*/  IMAD.MOV.U32 R25, RZ, RZ, R18 ;  /* 0x000000ffff197224 */ /* 0x002fe200078e0012 */
[----:B------:R-:W-:Y:S01]  /*2830*/  MOV R16, 0x2890 ;  /* 0x0000289000107802 */ /* 0x000fe20000000f00 */
[----:B0-----:R-:W-:-:S02]  /*2840*/  IMAD.MOV.U32 R20, RZ, RZ, 0x8 ;  /* 0x00000008ff147424 */ /* 0x001fc400078e00ff */
[----:B------:R-:W-:Y:S02]  /*2850*/  IMAD.MOV.U32 R19, RZ, RZ, 0x1f ;  /* 0x0000001fff137424 */ /* 0x000fe400078e00ff */
[----:B------:R-:W-:Y:S02]  /*2860*/  IMAD.MOV.U32 R18, RZ, RZ, -0x1 ;  /* 0xffffffffff127424 */ /* 0x000fe400078e00ff */
[----:B------:R-:W-:Y:S02]  /*2870*/  IMAD.MOV.U32 R21, RZ, RZ, R23 ;  /* 0x000000ffff157224 */ /* 0x000fe400078e0017 */
[----:B------:R-:W-:Y:S05]  /*2880*/  CALL.REL.NOINC `($__internal_177_$__cuda_sm70_shflsync_bfly_p) ;  /* 0x00000bd000007944 */ /* 0x000fea0003c00000 */
[----:B-1----:R-:W-:Y:S01]  /*2890*/  IMAD.MOV.U32 R24, RZ, RZ, R18 ;  /* 0x000000ffff187224 */ /* 0x002fe200078e0012 */
[----:B0-----:R-:W-:Y:S05]  /*28a0*/  BRA `(.L_x_9672) ;  /* 0xffffe9e000007947 */ /* 0x001fea000383ffff */
.L_x_9643:
[----:B------:R-:W-:Y:S01]  /*28b0*/  IMAD.MOV.U32 R21, RZ, RZ, R30 ;  /* 0x000000ffff157224 */ /* 0x000fe200078e001e */
[----:B------:R-:W-:Y:S01]  /*28c0*/  MOV R16, 0x2910 ;  /* 0x0000291000107802 */ /* 0x000fe20000000f00 */
[----:B------:R-:W-:Y:S02]  /*28d0*/  IMAD.MOV.U32 R20, RZ, RZ, 0x4 ;  /* 0x00000004ff147424 */ /* 0x000fe400078e00ff */
[----:B------:R-:W-:Y:S02]  /*28e0*/  IMAD.MOV.U32 R19, RZ, RZ, 0x1f ;  /* 0x0000001fff137424 */ /* 0x000fe400078e00ff */
[----:B------:R-:W-:-:S02]  /*28f0*/  IMAD.MOV.U32 R18, RZ, RZ, -0x1 ;  /* 0xffffffffff127424 */ /* 0x000fc400078e00ff */
[----:B--2---:R-:W-:Y:S05]  /*2900*/  CALL.REL.NOINC `($__internal_177_$__cuda_sm70_shflsync_bfly_p) ;  /* 0x00000b5000007944 */ /* 0x004fea0003c00000 */
[----:B-1----:R-:W-:Y:S01]  /*2910*/  IMAD.MOV.U32 R31, RZ, RZ, R18 ;  /* 0x000000ffff1f7224 */ /* 0x002fe200078e0012 */
[----:B0-----:R-:W-:Y:S05]  /*2920*/  BRA `(.L_x_9673) ;  /* 0xffffe9c000007947 */ /* 0x001fea000383ffff */
.L_x_9644:
[----:B------:R-:W-:Y:S01]  /*2930*/  IMAD.MOV.U32 R21, RZ, RZ, R22 ;  /* 0x000000ffff157224 */ /* 0x000fe200078e0016 */
[----:B------:R-:W-:Y:S01]  /*2940*/  MOV R16, 0x2990 ;  /* 0x0000299000107802 */ /* 0x000fe20000000f00 */
[----:B------:R-:W-:-:S02]  /*2950*/  IMAD.MOV.U32 R20, RZ, RZ, 0x4 ;  /* 0x00000004ff147424 */ /* 0x000fc400078e00ff */
[----:B------:R-:W-:Y:S02]  /*2960*/  IMAD.MOV.U32 R19, RZ, RZ, 0x1f ;  /* 0x0000001fff137424 */ /* 0x000fe400078e00ff */
[----:B------:R-:W-:Y:S02]  /*2970*/  IMAD.MOV.U32 R18, RZ, RZ, -0x1 ;  /* 0xffffffffff127424 */ /* 0x000fe400078e00ff */
[----:B01----:R-:W-:Y:S05]  /*2980*/  CALL.REL.NOINC `($__internal_177_$__cuda_sm70_shflsync_bfly_p) ;  /* 0x00000ad000007944 */ /* 0x003fea0003c00000 */
[----:B------:R-:W-:Y:S01]  /*2990*/  SEL R23, R24, R23, P0 ;  /* 0x0000001718177207 */ /* 0x000fe20000000000 */
[----:B-1----:R-:W-:Y:S01]  /*29a0*/  IMAD.MOV.U32 R25, RZ, RZ, R18 ;  /* 0x000000ffff197224 */ /* 0x002fe200078e0012 */
[----:B------:R-:W-:Y:S01]  /*29b0*/  MOV R16, 0x2a10 ;  /* 0x00002a1000107802 */ /* 0x000fe20000000f00 */
[----:B0-----:R-:W-:Y:S02]  /*29c0*/  IMAD.MOV.U32 R20, RZ, RZ, 0x4 ;  /* 0x00000004ff147424 */ /* 0x001fe400078e00ff */
[----:B------:R-:W-:Y:S02]  /*29d0*/  IMAD.MOV.U32 R19, RZ, RZ, 0x1f ;  /* 0x0000001fff137424 */ /* 0x000fe400078e00ff */
[----:B------:R-:W-:Y:S02]  /*29e0*/  IMAD.MOV.U32 R18, RZ, RZ, -0x1 ;  /* 0xffffffffff127424 */ /* 0x000fe400078e00ff */
[----:B------:R-:W-:-:S02]  /*29f0*/  IMAD.MOV.U32 R21, RZ, RZ, R23 ;  /* 0x000000ffff157224 */ /* 0x000fc400078e0017 */
[----:B------:R-:W-:Y:S05]  /*2a00*/  CALL.REL.NOINC `($__internal_177_$__cuda_sm70_shflsync_bfly_p) ;  /* 0x00000a5000007944 */ /* 0x000fea0003c00000 */
[----:B-1----:R-:W-:Y:S01]  /*2a10*/  IMAD.MOV.U32 R24, RZ, RZ, R18 ;  /* 0x000000ffff187224 */ /* 0x002fe200078e0012 */
[----:B0-----:R-:W-:Y:S05]  /*2a20*/  BRA `(.L_x_9674) ;  /* 0xffffe91000007947 */ /* 0x001fea000383ffff */
.L_x_9645:
        /* <DEDUP_REMOVED lines=24> */
.L_x_9646:
        /* <DEDUP_REMOVED lines=8> */
.L_x_9647:
[----:B------:R-:W-:Y:S01]  /*2c30*/  IMAD.MOV.U32 R21, RZ, RZ, R31 ;  /* 0x000000ffff157224 */ /* 0x000fe200078e001f */
[----:B------:R-:W-:Y:S01]  /*2c40*/  MOV R16, 0x2c90 ;  /* 0x00002c9000107802 */ /* 0x000fe20000000f00 */
[----:B------:R-:W-:-:S02]  /*2c50*/  IMAD.MOV.U32 R20, RZ, RZ, 0x1 ;  /* 0x00000001ff147424 */ /* 0x000fc400078e00ff */
[----:B------:R-:W-:Y:S02]  /*2c60*/  IMAD.MOV.U32 R19, RZ, RZ, 0x1f ;  /* 0x0000001fff137424 */ /* 0x000fe400078e00ff */
[----:B------:R-:W-:Y:S02]  /*2c70*/  IMAD.MOV.U32 R18, RZ, RZ, -0x1 ;  /* 0xffffffffff127424 */ /* 0x000fe400078e00ff */
[----:B01----:R-:W-:Y:S05]  /*2c80*/  CALL.REL.NOINC `($__internal_177_$__cuda_sm70_shflsync_bfly_p) ;  /* 0x000007d000007944 */ /* 0x003fea0003c00000 */
[----:B-1----:R-:W-:Y:S01]  /*2c90*/  IMAD.MOV.U32 R22, RZ, RZ, R18 ;  /* 0x000000ffff167224 */ /* 0x002fe200078e0012 */
[----:B0-----:R-:W-:Y:S01]  /*2ca0*/  SEL R21, R23, R24, P0 ;  /* 0x0000001817157207 */ /* 0x001fe20000000000 */
[----:B------:R-:W-:Y:S01]  /*2cb0*/  IMAD.MOV.U32 R20, RZ, RZ, 0x1 ;  /* 0x00000001ff147424 */ /* 0x000fe200078e00ff */
[----:B------:R-:W-:Y:S01]  /*2cc0*/  MOV R16, 0x2d00 ;  /* 0x00002d0000107802 */ /* 0x000fe20000000f00 */
[----:B------:R-:W-:Y:S02]  /*2cd0*/  IMAD.MOV.U32 R19, RZ, RZ, 0x1f ;  /* 0x0000001fff137424 */ /* 0x000fe400078e00ff */
[----:B------:R-:W-:Y:S02]  /*2ce0*/  IMAD.MOV.U32 R18, RZ, RZ, -0x1 ;  /* 0xffffffffff127424 */ /* 0x000fe400078e00ff */
[----:B------:R-:W-:Y:S05]  /*2cf0*/  CALL.REL.NOINC `($__internal_177_$__cuda_sm70_shflsync_bfly_p) ;  /* 0x0000076000007944 */ /* 0x000fea0003c00000 */
[----:B01----:R-:W-:Y:S05]  /*2d00*/  BRA `(.L_x_9677) ;  /* 0xffffe7a000007947 */ /* 0x003fea000383ffff */
.L_x_9654:
[----:B------:R-:W-:Y:S01]  /*2d10*/  IMAD.MOV.U32 R21, RZ, RZ, R30 ;  /* 0x000000ffff157224 */ /* 0x000fe200078e001e */
[----:B------:R-:W-:Y:S01]  /*2d20*/  MOV R16, 0x2d70 ;  /* 0x00002d7000107802 */ /* 0x000fe20000000f00 */
[----:B------:R-:W-:-:S02]  /*2d30*/  IMAD.MOV.U32 R20, RZ, RZ, 0x10 ;  /* 0x00000010ff147424 */ /* 0x000fc400078e00ff */
[----:B------:R-:W-:Y:S02]  /*2d40*/  IMAD.MOV.U32 R19, RZ, RZ, 0x1f ;  /* 0x0000001fff137424 */ /* 0x000fe400078e00ff */
[----:B------:R-:W-:Y:S02]  /*2d50*/  IMAD.MOV.U32 R18, RZ, RZ, -0x1 ;  /* 0xffffffffff127424 */ /* 0x000fe400078e00ff */
[----:B------:R-:W-:Y:S05]  /*2d60*/  CALL.REL.NOINC `($__internal_177_$__cuda_sm70_shflsync_bfly_p) ;  /* 0x000006f000007944 */ /* 0x000fea0003c00000 */
[----:B-1----:R-:W-:Y:S01]  /*2d70*/  IMAD.MOV.U32 R31, RZ, RZ, R18 ;  /* 0x000000ffff1f7224 */ /* 0x002fe200078e0012 */
[----:B0-----:R-:W-:Y:S05]  /*2d80*/  BRA `(.L_x_9678) ;  /* 0xffffee3000007947 */ /* 0x001fea000383ffff */
.L_x_9655:
[----:B------:R-:W-:Y:S01]  /*2d90*/  IMAD.MOV.U32 R21, RZ, RZ, R22 ;  /* 0x000000ffff157224 */ /* 0x000fe200078e0016 */
[----:B------:R-:W-:Y:S01]  /*2da0*/  MOV R16, 0x2df0 ;  /* 0x00002df000107802 */ /* 0x000fe20000000f00 */
[----:B------:R-:W-:Y:S02]  /*2db0*/  IMAD.MOV.U32 R20, RZ, RZ, 0x10 ;  /* 0x00000010ff147424 */ /* 0x000fe400078e00ff */
[----:B------:R-:W-:Y:S02]  /*2dc0*/  IMAD.MOV.U32 R19, RZ, RZ, 0x1f ;  /* 0x0000001fff137424 */ /* 0x000fe400078e00ff */
[----:B------:R-:W-:Y:S02]  /*2dd0*/  IMAD.MOV.U32 R18, RZ, RZ, -0x1 ;  /* 0xffffffffff127424 */ /* 0x000fe400078e00ff */
[----:B01----:R-:W-:Y:S05]  /*2de0*/  CALL.REL.NOINC `($__internal_177_$__cuda_sm70_shflsync_bfly_p) ;  /* 0x0000067000007944 */ /* 0x003fea0003c00000 */
[----:B-1----:R-:W-:Y:S01]  /*2df0*/  IMAD.MOV.U32 R25, RZ, RZ, R18 ;  /* 0x000000ffff197224 */ /* 0x002fe200078e0012 */
[----:B------:R-:W-:Y:S01]  /*2e00*/  MOV R16, 0x2e60 ;  /* 0x00002e6000107802 */ /* 0x000fe20000000f00 */
[----:B0-----:R-:W-:-:S02]  /*2e10*/  IMAD.MOV.U32 R21, RZ, RZ, R23 ;  /* 0x000000ffff157224 */ /* 0x001fc400078e0017 */
[----:B------:R-:W-:Y:S02]  /*2e20*/  IMAD.MOV.U32 R20, RZ, RZ, 0x10 ;  /* 0x00000010ff147424 */ /* 0x000fe400078e00ff */
[----:B------:R-:W-:Y:S02]  /*2e30*/  IMAD.MOV.U32 R19, RZ, RZ, 0x1f ;  /* 0x0000001fff137424 */ /* 0x000fe400078e00ff */
[----:B------:R-:W-:Y:S02]  /*2e40*/  IMAD.MOV.U32 R18, RZ, RZ, -0x1 ;  /* 0xffffffffff127424 */ /* 0x000fe400078e00ff */
[----:B------:R-:W-:Y:S05]  /*2e50*/  CALL.REL.NOINC `($__internal_177_$__cuda_sm70_shflsync_bfly_p) ;  /* 0x0000060000007944 */ /* 0x000fea0003c00000 */
[----:B-1----:R-:W-:Y:S01]  /*2e60*/  IMAD.MOV.U32 R24, RZ, RZ, R18 ;  /* 0x000000ffff187224 */ /* 0x002fe200078e0012 */
[----:B0-----:R-:W-:Y:S05]  /*2e70*/  BRA `(.L_x_9679) ;  /* 0xffffed7000007947 */ /* 0x001fea000383ffff */
.L_x_9656:
[----:B------:R-:W-:Y:S01]  /*2e80*/  IMAD.MOV.U32 R21, RZ, RZ, R30 ;  /* 0x000000ffff157224 */ /* 0x000fe200078e001e */
[----:B------:R-:W-:Y:S01]  /*2e90*/  MOV R16, 0x2ee0 ;  /* 0x00002ee000107802 */ /* 0x000fe20000000f00 */
[----:B------:R-:W-:Y:S02]  /*2ea0*/  IMAD.MOV.U32 R20, RZ, RZ, 0x8 ;  /* 0x00000008ff147424 */ /* 0x000fe400078e00ff */
[----:B------:R-:W-:Y:S02]  /*2eb0*/  IMAD.MOV.U32 R19, RZ, RZ, 0x1f ;  /* 0x0000001fff137424 */ /* 0x000fe400078e00ff */
[----:B------:R-:W-:-:S02]  /*2ec0*/  IMAD.MOV.U32 R18, RZ, RZ, -0x1 ;  /* 0xffffffffff127424 */ /* 0x000fc400078e00ff */
[----:B--23--:R-:W-:Y:S05]  /*2ed0*/  CALL.REL.NOINC `($__internal_177_$__cuda_sm70_shflsync_bfly_p) ;  /* 0x0000058000007944 */ /* 0x00cfea0003c00000 */
[----:B------:R-:W-:Y:S01]  /*2ee0*/  FSEL R22, R25, R22, P1 ;  /* 0x0000001619167208 */ /* 0x000fe20000800000 */
[----:B-1----:R-:W-:Y:S01]  /*2ef0*/  IMAD.MOV.U32 R31, RZ, RZ, R18 ;  /* 0x000000ffff1f7224 */ /* 0x002fe200078e0012 */
[----:B------:R-:W-:Y:S01]  /*2f00*/  MOV R16, 0x2f60 ;  /* 0x00002f6000107802 */ /* 0x000fe20000000f00 */
[----:B0-----:R-:W-:-:S02]  /*2f10*/  IMAD.MOV.U32 R20, RZ, RZ, 0x8 ;  /* 0x00000008ff147424 */ /* 0x001fc400078e00ff */
[----:B------:R-:W-:Y:S02]  /*2f20*/  IMAD.MOV.U32 R19, RZ, RZ, 0x1f ;  /* 0x0000001fff137424 */ /* 0x000fe400078e00ff */
[----:B------:R-:W-:Y:S02]  /*2f30*/  IMAD.MOV.U32 R18, RZ, RZ, -0x1 ;  /* 0xffffffffff127424 */ /* 0x000fe400078e00ff */
[----:B------:R-:W-:Y:S02]  /*2f40*/  IMAD.MOV.U32 R21, RZ, RZ, R22 ;  /* 0x000000ffff157224 */ /* 0x000fe400078e0016 */
[----:B------:R-:W-:Y:S05]  /*2f50*/  CALL.REL.NOINC `($__internal_177_$__cuda_sm70_shflsync_bfly_p) ;  /* 0x0000050000007944 */ /* 0x000fea0003c00000 */
[----:B------:R-:W-:Y:S01]  /*2f60*/  SEL R23, R24, R23, P1 ;  /* 0x0000001718177207 */ /* 0x000fe20000800000 */
[----:B-1----:R-:W-:Y:S01]  /*2f70*/  IMAD.MOV.U32 R25, RZ, RZ, R18 ;  /* 0x000000ffff197224 */ /* 0x002fe200078e0012 */
[----:B------:R-:W-:Y:S01]  /*2f80*/  MOV R16, 0x2fe0 ;  /* 0x00002fe000107802 */ /* 0x000fe20000000f00 */
[----:B0-----:R-:W-:Y:S02]  /*2f90*/  IMAD.MOV.U32 R20, RZ, RZ, 0x8 ;  /* 0x00000008ff147424 */ /* 0x001fe400078e00ff */
[----:B------:R-:W-:Y:S02]  /*2fa0*/  IMAD.MOV.U32 R19, RZ, RZ, 0x1f ;  /* 0x0000001fff137424 */ /* 0x000fe400078e00ff */
[----:B------:R-:W-:-:S02]  /*2fb0*/  IMAD.MOV.U32 R18, RZ, RZ, -0x1 ;  /* 0xffffffffff127424 */ /* 0x000fc400078e00ff */
[----:B------:R-:W-:Y:S02]  /*2fc0*/  IMAD.MOV.U32 R21, RZ, RZ, R23 ;  /* 0x000000ffff157224 */ /* 0x000fe400078e0017 */
[----:B------:R-:W-:Y:S05]  /*2fd0*/  CALL.REL.NOINC `($__internal_177_$__cuda_sm70_shflsync_bfly_p) ;  /* 0x0000048000007944 */ /* 0x000fea0003c00000 */
[----:B-1----:R-:W-:Y:S01]  /*2fe0*/  IMAD.MOV.U32 R24, RZ, RZ, R18 ;  /* 0x000000ffff187224 */ /* 0x002fe200078e0012 */
[----:B0-----:R-:W-:Y:S05]  /*2ff0*/  BRA `(.L_x_9680) ;  /* 0xffffecb000007947 */ /* 0x001fea000383ffff */
.L_x_9657:
[----:B------:R-:W-:Y:S01]  /*3000*/  IMAD.MOV.U32 R21, RZ, RZ, R30 ;  /* 0x000000ffff157224 */ /* 0x000fe200078e001e */
[----:B------:R-:W-:Y:S01]  /*3010*/  MOV R16, 0x3060 ;  /* 0x0000306000107802 */ /* 0x000fe20000000f00 */
[----:B------:R-:W-:Y:S02]  /*3020*/  IMAD.MOV.U32 R20, RZ, RZ, 0x4 ;  /* 0x00000004ff147424 */ /* 0x000fe400078e00ff */
[----:B------:R-:W-:Y:S02]  /*3030*/  IMAD.MOV.U32 R19, RZ, RZ, 0x1f ;  /* 0x0000001fff137424 */ /* 0x000fe400078e00ff */
[----:B------:R-:W-:Y:S02]  /*3040*/  IMAD.MOV.U32 R18, RZ, RZ, -0x1 ;  /* 0xffffffffff127424 */ /* 0x000fe400078e00ff */
[----:B--2---:R-:W-:Y:S05]  /*3050*/  CALL.REL.NOINC `($__internal_177_$__cuda_sm70_shflsync_bfly_p) ;  /* 0x0000040000007944 */ /* 0x004fea0003c00000 */
[----:B-1----:R-:W-:Y:S01]  /*3060*/  IMAD.MOV.U32 R31, RZ, RZ, R18 ;  /* 0x000000ffff1f7224 */ /* 0x002fe200078e0012 */
[----:B0-----:R-:W-:Y:S05]  /*3070*/  BRA `(.L_x_9681) ;  /* 0xffffec9000007947 */ /* 0x001fea000383ffff */
.L_x_9658:
        /* <DEDUP_REMOVED lines=16> */
.L_x_9659:
        /* <DEDUP_REMOVED lines=24> */
.L_x_9660:
        /* <DEDUP_REMOVED lines=8> */
.L_x_9661:
        /* <DEDUP_REMOVED lines=14> */
        .weak           $__internal_177_$__cuda_sm70_shflsync_bfly_p
        .type           $__internal_177_$__cuda_sm70_shflsync_bfly_p,@function
        .size           $__internal_177_$__cuda_sm70_shflsync_bfly_p,(.L_x_11121 - $__internal_177_$__cuda_sm70_shflsync_bfly_p)
$__internal_177_$__cuda_sm70_shflsync_bfly_p:
[----:B------:R-:W-:Y:S01]  /*3460*/  IMAD.MOV.U32 R17, RZ, RZ, 0x0 ;  /* 0x00000000ff117424 */ /* 0x000fe200078e00ff */
[----:B------:R-:W-:Y:S04]  /*3470*/  WARPSYNC R18 ;  /* 0x0000001200007348 */ /* 0x000fe80003800000 */
[----:B------:R0:W1:Y:S01]  /*3480*/  SHFL.BFLY PT, R18, R21, R20, R19 ;  /* 0x0c00001415127389 */ /* 0x00006200000e0013 */
[----:B------:R-:W-:Y:S05]  /*3490*/  RET.REL.NODEC R16 `(_ZN4vllm3moe10topkGatingILi14ELi448ELi4ELi8ELi32EjfLNS0_11ScoringFuncE0EEEvPKT5_PKbPfiPT4_PiiiibPKf) ;  /* 0xffffcb6010007950 */ /* 0x000fea0003c3ffff */
.L_x_9686:
        /* <DEDUP_REMOVED lines=14> */
.L_x_11121:


//--------------------- .text._ZN4vllm3moe10topkGatingILi12ELi384ELi4ELi8ELi32EjfLNS0_11ScoringFuncE0EEEvPKT5_PKbPfiPT4_PiiiibPKf --------------------------
	.section	.text._ZN4vllm3moe10topkGatingILi12ELi384ELi4ELi8ELi32EjfLNS0_11ScoringFuncE0EEEvPKT5_PKbPfiPT4_PiiiibPKf,"ax",@progbits
	.sectioninfo	@"SHI_REGISTERS=32"
	.align	128
        .global         _ZN4vllm3moe10topkGatingILi12ELi384ELi4ELi8ELi32EjfLNS0_11ScoringFuncE0EEEvPKT5_PKbPfiPT4_PiiiibPKf
        .type           _ZN4vllm3moe10topkGatingILi12ELi384ELi4ELi8ELi32EjfLNS0_11ScoringFuncE0EEEvPKT5_PKbPfiPT4_PiiiibPKf,@function
        .size           _ZN4vllm3moe10topkGatingILi12ELi384ELi4ELi8ELi32EjfLNS0_11ScoringFuncE0EEEvPKT5_PKbPfiPT4_PiiiibPKf,(.L_x_11122 - _ZN4vllm3moe10topkGatingILi12ELi384ELi4ELi8ELi32EjfLNS0_11ScoringFuncE0EEEvPKT5_PKbPfiPT4_PiiiibPKf)
        .other          _ZN4vllm3moe10topkGatingILi12ELi384ELi4ELi8ELi32EjfLNS0_11ScoringFuncE0EEEvPKT5_PKbPfiPT4_PiiiibPKf,@"STO_CUDA_ENTRY STV_DEFAULT"
_ZN4vllm3moe10topkGatingILi12ELi384ELi4ELi8ELi32EjfLNS0_11ScoringFuncE0EEEvPKT5_PKbPfiPT4_PiiiibPKf:
.text._ZN4vllm3moe10topkGatingILi12ELi384ELi4ELi8ELi32EjfLNS0_11ScoringFuncE0EEEvPKT5_PKbPfiPT4_PiiiibPKf:
        /* <DEDUP_REMOVED lines=180> */
.L_x_9687:
[----:B------:R0:W-:Y:S04]  /*0b40*/  STL.128 [R1], R4 ;  /* 0x0000000401007387 */ /* 0x0001e80000100c00 */
[----:B------:R0:W-:Y:S04]  /*0b50*/  STL.128 [R1+0x10], R8 ;  /* 0x0000100801007387 */ /* 0x0001e80000100c00 */
[----:B------:R0:W-:Y:S02]  /*0b60*/  STL.128 [R1+0x20], R12 ;  /* 0x0000200c01007387 */ /* 0x0001e40000100c00 */
.L_x_9688:
        /* <DEDUP_REMOVED lines=9> */
.L_x_9704:
        /* <DEDUP_REMOVED lines=50> */
.L_x_9721:
[----:B------:R-:W-:Y:S05]  /*0f20*/  BRA.DIV ~URZ, `(.L_x_9692) ;  /* 0x000013d27f007947 */ /* 0x000fea000b800000 */
[----:B------:R2:W3:Y:S04]  /*0f30*/  SHFL.BFLY PT, R28, R27, 0x10, 0x1f ;  /* 0x0e001f001b1c7f89 */ /* 0x0004e800000e0000 */
[----:B------:R2:W4:Y:S02]  /*0f40*/  SHFL.BFLY PT, R22, R23, 0x10, 0x1f ;  /* 0x0e001f0017167f89 */ /* 0x00052400000e0000 */
.L_x_9722:
        /* <DEDUP_REMOVED lines=12> */
.L_x_9723:
[----:B--2---:R-:W-:-:S13]  /*1010*/  FSETP.GEU.FTZ.AND P1, PT, R21, R27, PT ;  /* 0x0000001b1500720b */ /* 0x004fda0003f3e000 */
[----:B------:R-:W-:-:S04]  /*1020*/  @P1 FSETP.NEU.FTZ.AND P2, PT, R21, R27, PT ;  /* 0x0000001b1500120b */ /* 0x000fc80003f5d000 */
[----:B---3--:R-:W-:-:S13]  /*1030*/  @P1 ISETP.LT.AND P0, PT, R23, R22, !P2 ;  /* 0x000000161700120c */ /* 0x008fda0005701270 */
[----:B-1----:R-:W-:Y:S01]  /*1040*/  FSEL R21, R27, R21, P0 ;  /* 0x000000151b157208 */ /* 0x002fe20000000000 */
[----:B------:R-:W-:Y:S05]  /*1050*/  BRA.DIV ~URZ, `(.L_x_9694) ;  /* 0x000015127f007947 */ /* 0x000fea000b800000 */
[----:B------:R1:W2:Y:S02]  /*1060*/  SHFL.BFLY PT, R27, R21, 0x4, 0x1f ;  /* 0x0c801f00151b7f89 */ /* 0x0002a400000e0000 */
.L_x_9724:
[----:B0-----:R-:W-:Y:S01]  /*1070*/  FSEL R29, R29, R28, P0 ;  /* 0x0000001c1d1d7208 */ /* 0x001fe20000000000 */
[----:B------:R-:W-:Y:S05]  /*1080*/  BRA.DIV ~URZ, `(.L_x_9695) ;  /* 0x000015627f007947 */ /* 0x000fea000b800000 */
[----:B------:R-:W-:Y:S02]  /*1090*/  SEL R23, R23, R22, P0 ;  /* 0x0000001617177207 */ /* 0x000fe40000000000 */
[----:B------:R0:W3:Y:S04]  /*10a0*/  SHFL.BFLY PT, R22, R29, 0x4, 0x1f ;  /* 0x0c801f001d167f89 */ /* 0x0000e800000e0000 */
[----:B------:R0:W4:Y:S02]  /*10b0*/  SHFL.BFLY PT, R28, R23, 0x4, 0x1f ;  /* 0x0c801f00171c7f89 */ /* 0x00012400000e0000 */
.L_x_9725:
        /* <DEDUP_REMOVED lines=12> */
.L_x_9726:
[----:B-1----:R-:W-:-:S13]  /*1180*/  FSETP.GEU.FTZ.AND P1, PT, R21, R22, PT ;  /* 0x000000161500720b */ /* 0x002fda0003f3e000 */
[----:B------:R-:W-:-:S04]  /*1190*/  @P1 FSETP.NEU.FTZ.AND P2, PT, R21, R22, PT ;  /* 0x000000161500120b */ /* 0x000fc80003f5d000 */
[----:B---3--:R-:W-:-:S13]  /*11a0*/  @P1 ISETP.LT.AND P0, PT, R23, R28, !P2 ;  /* 0x0000001c1700120c */ /* 0x008fda0005701270 */
[----:B0-----:R-:W-:Y:S01]  /*11b0*/  FSEL R21, R22, R21, P0 ;  /* 0x0000001516157208 */ /* 0x001fe20000000000 */
[----:B------:R-:W-:Y:S05]  /*11c0*/  BRA.DIV ~URZ, `(.L_x_9697) ;  /* 0x000016a27f007947 */ /* 0x000fea000b800000 */
[----:B------:R0:W1:Y:S02]  /*11d0*/  SHFL.BFLY PT, R22, R21, 0x1, 0x1f ;  /* 0x0c201f0015167f89 */ /* 0x00006400000e0000 */
.L_x_9727:
[----:B--2---:R-:W-:Y:S01]  /*11e0*/  FSEL R27, R27, R29, P0 ;  /* 0x0000001d1b1b7208 */ /* 0x004fe20000000000 */
[----:B------:R-:W-:Y:S05]  /*11f0*/  BRA.DIV ~URZ, `(.L_x_9698) ;  /* 0x000016f27f007947 */ /* 0x000fea000b800000 */
[----:B------:R-:W-:Y:S02]  /*1200*/  SEL R23, R23, R28, P0 ;  /* 0x0000001c17177207 */ /* 0x000fe40000000000 */
[----:B------:R2:W3:Y:S04]  /*1210*/  SHFL.BFLY PT, R28, R27, 0x1, 0x1f ;  /* 0x0c201f001b1c7f89 */ /* 0x0004e800000e0000 */
[----:B------:R2:W4:Y:S02]  /*1220*/  SHFL.BFLY PT, R17, R23, 0x1, 0x1f ;  /* 0x0c201f0017117f89 */ /* 0x00052400000e0000 */
.L_x_9728:
        /* <DEDUP_REMOVED lines=27> */
.L_x_9700:
[----:B------:R-:W-:Y:S05]  /*13e0*/  BSYNC B1 ;  /* 0x0000000000017941 */ /* 0x000fea0003800000 */
.L_x_9699:
        /* <DEDUP_REMOVED lines=20> */
.L_x_9703:
[----:B------:R-:W-:Y:S05]  /*1530*/  BSYNC B1 ;  /* 0x0000000000017941 */ /* 0x000fea0003800000 */
.L_x_9702:
[----:B0-----:R-:W-:Y:S05]  /*1540*/  BRA `(.L_x_9704) ;  /* 0xfffff6b000007947 */ /* 0x001fea000383ffff */
.L_x_9690:
[----:B------:R-:W-:Y:S02]  /*1550*/  IMAD.MOV.U32 R26, RZ, RZ, RZ ;  /* 0x000000ffff1a7224 */ /* 0x000fe400078e00ff */
.L_x_9717:
        /* <DEDUP_REMOVED lines=50> */
.L_x_9729:
[----:B------:R-:W-:Y:S05]  /*1880*/  BRA.DIV ~URZ, `(.L_x_9706) ;  /* 0x000011d27f007947 */ /* 0x000fea000b800000 */
[----:B------:R2:W3:Y:S04]  /*1890*/  SHFL.BFLY PT, R28, R27, 0x10, 0x1f ;  /* 0x0e001f001b1c7f89 */ /* 0x0004e800000e0000 */
[----:B------:R2:W4:Y:S02]  /*18a0*/  SHFL.BFLY PT, R21, R22, 0x10, 0x1f ;  /* 0x0e001f0016157f89 */ /* 0x00052400000e0000 */
.L_x_9730:
        /* <DEDUP_REMOVED lines=12> */
.L_x_9731:
[----:B--2---:R-:W-:-:S13]  /*1970*/  FSETP.GEU.FTZ.AND P1, PT, R23, R27, PT ;  /* 0x0000001b1700720b */ /* 0x004fda0003f3e000 */
[----:B------:R-:W-:-:S04]  /*1980*/  @P1 FSETP.NEU.FTZ.AND P2, PT, R23, R27, PT ;  /* 0x0000001b1700120b */ /* 0x000fc80003f5d000 */
[----:B---3--:R-:W-:-:S13]  /*1990*/  @P1 ISETP.LT.AND P0, PT, R22, R21, !P2 ;  /* 0x000000151600120c */ /* 0x008fda0005701270 */
[----:B-1----:R-:W-:Y:S01]  /*19a0*/  FSEL R23, R27, R23, P0 ;  /* 0x000000171b177208 */ /* 0x002fe20000000000 */
[----:B------:R-:W-:Y:S05]  /*19b0*/  BRA.DIV ~URZ, `(.L_x_9708) ;  /* 0x000013127f007947 */ /* 0x000fea000b800000 */
[----:B------:R1:W2:Y:S02]  /*19c0*/  SHFL.BFLY PT, R27, R23, 0x4, 0x1f ;  /* 0x0c801f00171b7f89 */ /* 0x0002a400000e0000 */
.L_x_9732:
[----:B0-----:R-:W-:Y:S01]  /*19d0*/  FSEL R29, R29, R28, P0 ;  /* 0x0000001c1d1d7208 */ /* 0x001fe20000000000 */
[----:B------:R-:W-:Y:S05]  /*19e0*/  BRA.DIV ~URZ, `(.L_x_9709) ;  /* 0x000013627f007947 */ /* 0x000fea000b800000 */
[----:B------:R-:W-:Y:S01]  /*19f0*/  SEL R22, R22, R21, P0 ;  /* 0x0000001516167207 */ /* 0x000fe20000000000 */
[----:B------:R0:W3:Y:S04]  /*1a00*/  SHFL.BFLY PT, R28, R29, 0x4, 0x1f ;  /* 0x0c801f001d1c7f89 */ /* 0x0000e800000e0000 */
[----:B------:R0:W4:Y:S02]  /*1a10*/  SHFL.BFLY PT, R21, R22, 0x4, 0x1f ;  /* 0x0c801f0016157f89 */ /* 0x00012400000e0000 */
.L_x_9733:
        /* <DEDUP_REMOVED lines=12> */
.L_x_9734:
[----:B-1----:R-:W-:-:S13]  /*1ae0*/  FSETP.GEU.FTZ.AND P1, PT, R23, R27, PT ;  /* 0x0000001b1700720b */ /* 0x002fda0003f3e000 */
[----:B------:R-:W-:-:S04]  /*1af0*/  @P1 FSETP.NEU.FTZ.AND P2, PT, R23, R27, PT ;  /* 0x0000001b1700120b */ /* 0x000fc80003f5d000 */
[----:B---3--:R-:W-:-:S13]  /*1b00*/  @P1 ISETP.LT.AND P0, PT, R28, R21, !P2 ;  /* 0x000000151c00120c */ /* 0x008fda0005701270 */
[----:B0-----:R-:W-:Y:S01]  /*1b10*/  FSEL R23, R27, R23, P0 ;  /* 0x000000171b177208 */ /* 0x001fe20000000000 */
[----:B------:R-:W-:Y:S05]  /*1b20*/  BRA.DIV ~URZ, `(.L_x_9711) ;  /* 0x000014a27f007947 */ /* 0x000fea000b800000 */
[----:B------:R0:W1:Y:S02]  /*1b30*/  SHFL.BFLY PT, R27, R23, 0x1, 0x1f ;  /* 0x0c201f00171b7f89 */ /* 0x00006400000e0000 */
.L_x_9735:
[----:B--2---:R-:W-:Y:S01]  /*1b40*/  FSEL R22, R22, R29, P0 ;  /* 0x0000001d16167208 */ /* 0x004fe20000000000 */
[----:B------:R-:W-:Y:S05]  /*1b50*/  BRA.DIV ~URZ, `(.L_x_9712) ;  /* 0x000014f27f007947 */ /* 0x000fea000b800000 */
[----:B------:R-:W-:Y:S02]  /*1b60*/  SEL R28, R28, R21, P0 ;  /* 0x000000151c1c7207 */ /* 0x000fe40000000000 */
[----:B------:R2:W3:Y:S04]  /*1b70*/  SHFL.BFLY PT, R21, R22, 0x1, 0x1f ;  /* 0x0c201f0016157f89 */ /* 0x0004e800000e0000 */
[----:B------:R2:W4:Y:S02]  /*1b80*/  SHFL.BFLY PT, R17, R28, 0x1, 0x1f ;  /* 0x0c201f001c117f89 */ /* 0x00052400000e0000 */
.L_x_9736:
        /* <DEDUP_REMOVED lines=26> */
.L_x_9714:
[----:B------:R-:W-:Y:S05]  /*1d30*/  BSYNC B1 ;  /* 0x0000000000017941 */ /* 0x000fea0003800000 */
.L_x_9713:
        /* <DEDUP_REMOVED lines=20> */
.L_x_9716:
[----:B------:R-:W-:Y:S05]  /*1e80*/  BSYNC B1 ;  /* 0x0000000000017941 */ /* 0x000fea0003800000 */
.L_x_9715:
[----:B0-----:R-:W-:Y:S05]  /*1e90*/  BRA `(.L_x_9717) ;  /* 0xfffff6c000007947 */ /* 0x001fea000383ffff */
.L_x_9701:
[----:B------:R-:W-:Y:S05]  /*1ea0*/  BSYNC B0 ;  /* 0x0000000000007941 */ /* 0x000fea0003800000 */
.L_x_9689:
        /* <DEDUP_REMOVED lines=19> */
.L_x_9719:
        /* <DEDUP_REMOVED lines=20> */
.L_x_9718:
        /* <DEDUP_REMOVED lines=11> */
.L_x_9720:
        /* <DEDUP_REMOVED lines=11> */
.L_x_9691:
[----:B------:R-:W-:Y:S01]  /*2280*/  IMAD.MOV.U32 R19, RZ, RZ, R29 ;  /* 0x000000ffff137224 */ /* 0x000fe200078e001d */
[----:B------:R-:W-:Y:S01]  /*2290*/  MOV R20, 0x22e0 ;  /* 0x000022e000147802 */ /* 0x000fe20000000f00 */
[----:B------:R-:W-:Y:S02]  /*22a0*/  IMAD.MOV.U32 R18, RZ, RZ, 0x10 ;  /* 0x00000010ff127424 */ /* 0x000fe400078e00ff */
[----:B------:R-:W-:Y:S02]  /*22b0*/  IMAD.MOV.U32 R17, RZ, RZ, 0x1f ;  /* 0x0000001fff117424 */ /* 0x000fe400078e00ff */
[----:B------:R-:W-:Y:S02]  /*22c0*/  IMAD.MOV.U32 R16, RZ, RZ, -0x1 ;  /* 0xffffffffff107424 */ /* 0x000fe400078e00ff */
[----:B------:R-:W-:Y:S05]  /*22d0*/  CALL.REL.NOINC `($__internal_178_$__cuda_sm70_shflsync_bfly_p) ;  /* 0x00000e6000007944 */ /* 0x000fea0003c00000 */
[----:B-1----:R-:W-:Y:S01]  /*22e0*/  IMAD.MOV.U32 R21, RZ, RZ, R17 ;  /* 0x000000ffff157224 */ /* 0x002fe200078e0011 */
[----:B------:R-:W-:Y:S05]  /*22f0*/  BRA `(.L_x_9721) ;  /* 0xffffec2000007947 */ /* 0x000fea000383ffff */
.L_x_9692:
[----:B------:R-:W-:Y:S01]  /*2300*/  IMAD.MOV.U32 R19, RZ, RZ, R27 ;  /* 0x000000ffff137224 */ /* 0x000fe200078e001b */
[----:B------:R-:W-:Y:S01]  /*2310*/  MOV R20, 0x2360 ;  /* 0x0000236000147802 */ /* 0x000fe20000000f00 */
[----:B------:R-:W-:Y:S02]  /*2320*/  IMAD.MOV.U32 R18, RZ, RZ, 0x10 ;  /* 0x00000010ff127424 */ /* 0x000fe400078e00ff */
[----:B------:R-:W-:-:S02]  /*2330*/  IMAD.MOV.U32 R17, RZ, RZ, 0x1f ;  /* 0x0000001fff117424 */ /* 0x000fc400078e00ff */
[----:B------:R-:W-:Y:S02]  /*2340*/  IMAD.MOV.U32 R16, RZ, RZ, -0x1 ;  /* 0xffffffffff107424 */ /* 0x000fe400078e00ff */
[----:B01----:R-:W-:Y:S05]  /*2350*/  CALL.REL.NOINC `($__internal_178_$__cuda_sm70_shflsync_bfly_p) ;  /* 0x00000de000007944 */ /* 0x003fea0003c00000 */
[----:B-1----:R-:W-:Y:S01]  /*2360*/  IMAD.MOV.U32 R28, RZ, RZ, R17 ;  /* 0x000000ffff1c7224 */ /* 0x002fe200078e0011 */
[----:B------:R-:W-:Y:S01]  /*2370*/  MOV R20, 0x23d0 ;  /* 0x000023d000147802 */ /* 0x000fe20000000f00 */
[----:B------:R-:W-:Y:S02]  /*2380*/  IMAD.MOV.U32 R19, RZ, RZ, R23 ;  /* 0x000000ffff137224 */ /* 0x000fe400078e0017 */
[----:B------:R-:W-:Y:S02]  /*2390*/  IMAD.MOV.U32 R18, RZ, RZ, 0x10 ;  /* 0x00000010ff127424 */ /* 0x000fe400078e00ff */
[----:B------:R-:W-:Y:S02]  /*23a0*/  IMAD.MOV.U32 R17, RZ, RZ, 0x1f ;  /* 0x0000001fff117424 */ /* 0x000fe400078e00ff */
[----:B------:R-:W-:Y:S02]  /*23b0*/  IMAD.MOV.U32 R16, RZ, RZ, -0x1 ;  /* 0xffffffffff107424 */ /* 0x000fe400078e00ff */
[----:B------:R-:W-:Y:S05]  /*23c0*/  CALL.REL.NOINC `($__internal_178_$__cuda_sm70_shflsync_bfly_p) ;  /* 0x00000d7000007944 */ /* 0x000fea0003c00000 */
[----:B-1----:R-:W-:Y:S01]  /*23d0*/  IMAD.MOV.U32 R22, RZ, RZ, R17 ;  /* 0x000000ffff167224 */ /* 0x002fe200078e0011 */
[----:B------:R-:W-:Y:S05]  /*23e0*/  BRA `(.L_x_9722) ;  /* 0xffffeb6000007947 */ /* 0x000fea000383ffff */
.L_x_9693:
[----:B------:R-:W-:Y:S01]  /*23f0*/  IMAD.MOV.U32 R19, RZ, RZ, R21 ;  /* 0x000000ffff137224 */ /* 0x000fe200078e0015 */
[----:B------:R-:W-:Y:S01]  /*2400*/  MOV R20, 0x2450 ;  /* 0x0000245000147802 */ /* 0x000fe20000000f00 */
[----:B------:R-:W-:-:S02]  /*2410*/  IMAD.MOV.U32 R18, RZ, RZ, 0x8 ;  /* 0x00000008ff127424 */ /* 0x000fc400078e00ff */
[----:B------:R-:W-:Y:S02]  /*2420*/  IMAD.MOV.U32 R17, RZ, RZ, 0x1f ;  /* 0x0000001fff117424 */ /* 0x000fe400078e00ff */
[----:B------:R-:W-:Y:S02]  /*2430*/  IMAD.MOV.U32 R16, RZ, RZ, -0x1 ;  /* 0xffffffffff107424 */ /* 0x000fe400078e00ff */
[----:B0-23--:R-:W-:Y:S05]  /*2440*/  CALL.REL.NOINC `($__internal_178_$__cuda_sm70_shflsync_bfly_p) ;  /* 0x00000cf000007944 */ /* 0x00dfea0003c00000 */
[----:B------:R-:W-:Y:S01]  /*2450*/  FSEL R28, R28, R27, P1 ;  /* 0x0000001b1c1c7208 */ /* 0x000fe20000800000 */
[----:B-1----:R-:W-:Y:S01]  /*2460*/  IMAD.MOV.U32 R27, RZ, RZ, R17 ;  /* 0x000000ffff1b7224 */ /* 0x002fe200078e0011 */
[----:B------:R-:W-:Y:S01]  /*2470*/  MOV R20, 0x24d0 ;  /* 0x000024d000147802 */ /* 0x000fe20000000f00 */
[----:B------:R-:W-:Y:S02]  /*2480*/  IMAD.MOV.U32 R18, RZ, RZ, 0x8 ;  /* 0x00000008ff127424 */ /* 0x000fe400078e00ff */
[----:B------:R-:W-:Y:S02]  /*2490*/  IMAD.MOV.U32 R17, RZ, RZ, 0x1f ;  /* 0x0000001fff117424 */ /* 0x000fe400078e00ff */
[----:B------:R-:W-:Y:S02]  /*24a0*/  IMAD.MOV.U32 R16, RZ, RZ, -0x1 ;  /* 0xffffffffff107424 */ /* 0x000fe400078e00ff */
[----:B------:R-:W-:-:S02]  /*24b0*/  IMAD.MOV.U32 R19, RZ, RZ, R28 ;  /* 0x000000ffff137224 */ /* 0x000fc400078e001c */
[----:B------:R-:W-:Y:S05]  /*24c0*/  CALL.REL.NOINC `($__internal_178_$__cuda_sm70_shflsync_bfly_p) ;  /* 0x00000c7000007944 */ /* 0x000fea0003c00000 */
[----:B------:R-:W-:Y:S01]  /*24d0*/  SEL R22, R22, R23, P1 ;  /* 0x0000001716167207 */ /* 0x000fe20000800000 */
[----:B-1----:R-:W-:Y:S01]  /*24e0*/  IMAD.MOV.U32 R29, RZ, RZ, R17 ;  /* 0x000000ffff1d7224 */ /* 0x002fe200078e0011 */
[----:B------:R-:W-:Y:S01]  /*24f0*/  MOV R20, 0x2550 ;  /* 0x0000255000147802 */ /* 0x000fe20000000f00 */
[----:B------:R-:W-:-:S02]  /*2500*/  IMAD.MOV.U32 R18, RZ, RZ, 0x8 ;  /* 0x00000008ff127424 */ /* 0x000fc400078e00ff */
[----:B------:R-:W-:Y:S02]  /*2510*/  IMAD.MOV.U32 R17, RZ, RZ, 0x1f ;  /* 0x0000001fff117424 */ /* 0x000fe400078e00ff */
[----:B------:R-:W-:Y:S02]  /*2520*/  IMAD.MOV.U32 R16, RZ, RZ, -0x1 ;  /* 0xffffffffff107424 */ /* 0x000fe400078e00ff */
[----:B------:R-:W-:Y:S02]  /*2530*/  IMAD.MOV.U32 R19, RZ, RZ, R22 ;  /* 0x000000ffff137224 */ /* 0x000fe400078e0016 */
[----:B------:R-:W-:Y:S05]  /*2540*/  CALL.REL.NOINC `($__internal_178_$__cuda_sm70_shflsync_bfly_p) ;  /* 0x00000bf000007944 */ /* 0x000fea0003c00000 */
[----:B-1----:R-:W-:Y:S01]  /*2550*/  IMAD.MOV.U32 R23, RZ, RZ, R17 ;  /* 0x000000ffff177224 */ /* 0x002fe200078e0011 */
[----:B------:R-:W-:Y:S05]  /*2560*/  BRA `(.L_x_9723) ;  /* 0xffffeaa000007947 */ /* 0x000fea000383ffff */
.L_x_9694:
[----:B------:R-:W-:Y:S01]  /*2570*/  IMAD.MOV.U32 R19, RZ, RZ, R21 ;  /* 0x000000ffff137224 */ /* 0x000fe200078e0015 */
[----:B------:R-:W-:Y:S01]  /*2580*/  MOV R20, 0x25d0 ;  /* 0x000025d000147802 */ /* 0x000fe20000000f00 */
[----:B------:R-:W-:Y:S02]  /*2590*/  IMAD.MOV.U32 R18, RZ, RZ, 0x4 ;  /* 0x00000004ff127424 */ /* 0x000fe400078e00ff */
[----:B------:R-:W-:Y:S02]  /*25a0*/  IMAD.MOV.U32 R17, RZ, RZ, 0x1f ;  /* 0x0000001fff117424 */ /* 0x000fe400078e00ff */
[----:B------:R-:W-:-:S02]  /*25b0*/  IMAD.MOV.U32 R16, RZ, RZ, -0x1 ;  /* 0xffffffffff107424 */ /* 0x000fc400078e00ff */
[----:B0-----:R-:W-:Y:S05]  /*25c0*/  CALL.REL.NOINC `($__internal_178_$__cuda_sm70_shflsync_bfly_p) ;  /* 0x00000b7000007944 */ /* 0x001fea0003c00000 */
[----:B-1----:R-:W-:Y:S01]  /*25d0*/  IMAD.MOV.U32 R27, RZ, RZ, R17 ;  /* 0x000000ffff1b7224 */ /* 0x002fe200078e0011 */
[----:B------:R-:W-:Y:S05]  /*25e0*/  BRA `(.L_x_9724) ;  /* 0xffffea8000007947 */ /* 0x000fea000383ffff */
.L_x_9695:
[----:B------:R-:W-:Y:S01]  /*25f0*/  IMAD.MOV.U32 R19, RZ, RZ, R29 ;  /* 0x000000ffff137224 */ /* 0x000fe200078e001d */
[----:B------:R-:W-:Y:S01]  /*2600*/  MOV R20, 0x2650 ;  /* 0x0000265000147802 */ /* 0x000fe20000000f00 */
[----:B------:R-:W-:-:S02]  /*2610*/  IMAD.MOV.U32 R18, RZ, RZ, 0x4 ;  /* 0x00000004ff127424 */ /* 0x000fc400078e00ff */
[----:B------:R-:W-:Y:S02]  /*2620*/  IMAD.MOV.U32 R17, RZ, RZ, 0x1f ;  /* 0x0000001fff117424 */ /* 0x000fe400078e00ff */
[----:B------:R-:W-:Y:S02]  /*2630*/  IMAD.MOV.U32 R16, RZ, RZ, -0x1 ;  /* 0xffffffffff107424 */ /* 0x000fe400078e00ff */
[----:B-12---:R-:W-:Y:S05]  /*2640*/  CALL.REL.NOINC `($__internal_178_$__cuda_sm70_shflsync_bfly_p) ;  /* 0x00000af000007944 */ /* 0x006fea0003c00000 */
[----:B------:R-:W-:Y:S01]  /*2650*/  SEL R23, R23, R22, P0 ;  /* 0x0000001617177207 */ /* 0x000fe20000000000 */
[----:B-1----:R-:W-:Y:S01]  /*2660*/  IMAD.MOV.U32 R22, RZ, RZ, R17 ;  /* 0x000000ffff167224 */ /* 0x002fe200078e0011 */
[----:B------:R-:W-:Y:S01]  /*2670*/  MOV R20, 0x26d0 ;  /* 0x000026d000147802 */ /* 0x000fe20000000f00 */
[----:B------:R-:W-:Y:S02]  /*2680*/  IMAD.MOV.U32 R18, RZ, RZ, 0x4 ;  /* 0x00000004ff127424 */ /* 0x000fe400078e00ff */
[----:B------:R-:W-:Y:S02]  /*2690*/  IMAD.MOV.U32 R17, RZ, RZ, 0x1f ;  /* 0x0000001fff117424 */ /* 0x000fe400078e00ff */
[----:B------:R-:W-:Y:S02]  /*26a0*/  IMAD.MOV.U32 R16, RZ, RZ, -0x1 ;  /* 0xffffffffff107424 */ /* 0x000fe400078e00ff */
[----:B------:R-:W-:-:S02]  /*26b0*/  IMAD.MOV.U32 R19, RZ, RZ, R23 ;  /* 0x000000ffff137224 */ /* 0x000fc400078e0017 */
[----:B------:R-:W-:Y:S05]  /*26c0*/  CALL.REL.NOINC `($__internal_178_$__cuda_sm70_shflsync_bfly_p) ;  /* 0x00000a7000007944 */ /* 0x000fea0003c00000 */
[----:B-1----:R-:W-:Y:S01]  /*26d0*/  IMAD.MOV.U32 R28, RZ, RZ, R17 ;  /* 0x000000ffff1c7224 */ /* 0x002fe200078e0011 */
[----:B------:R-:W-:Y:S05]  /*26e0*/  BRA `(.L_x_9725) ;  /* 0xffffe9d000007947 */ /* 0x000fea000383ffff */
.L_x_9696:
[----:B------:R-:W-:Y:S01]  /*26f0*/  IMAD.MOV.U32 R19, RZ, RZ, R21 ;  /* 0x000000ffff137224 */ /* 0x000fe200078e0015 */
[----:B------:R-:W-:Y:S01]  /*2700*/  MOV R20, 0x2750 ;  /* 0x0000275000147802 */ /* 0x000fe20000000f00 */
[----:B------:R-:W-:-:S02]  /*2710*/  IMAD.MOV.U32 R18, RZ, RZ, 0x2 ;  /* 0x00000002ff127424 */ /* 0x000fc400078e00ff */
[----:B------:R-:W-:Y:S02]  /*2720*/  IMAD.MOV.U32 R17, RZ, RZ, 0x1f ;  /* 0x0000001fff117424 */ /* 0x000fe400078e00ff */
[----:B------:R-:W-:Y:S02]  /*2730*/  IMAD.MOV.U32 R16, RZ, RZ, -0x1 ;  /* 0xffffffffff107424 */ /* 0x000fe400078e00ff */
[----:B0--3--:R-:W-:Y:S05]  /*2740*/  CALL.REL.NOINC `($__internal_178_$__cuda_sm70_shflsync_bfly_p) ;  /* 0x000009f000007944 */ /* 0x009fea0003c00000 */
        /* <DEDUP_REMOVED lines=18> */
.L_x_9697:
[----:B------:R-:W-:Y:S01]  /*2870*/  IMAD.MOV.U32 R19, RZ, RZ, R21 ;  /* 0x000000ffff137224 */ /* 0x000fe200078e0015 */
[----:B------:R-:W-:Y:S01]  /*2880*/  MOV R20, 0x28d0 ;  /* 0x000028d000147802 */ /* 0x000fe20000000f00 */
[----:B------:R-:W-:Y:S02]  /*2890*/  IMAD.MOV.U32 R18, RZ, RZ, 0x1 ;  /* 0x00000001ff127424 */ /* 0x000fe400078e00ff */
[----:B------:R-:W-:Y:S02]  /*28a0*/  IMAD.MOV.U32 R17, RZ, RZ, 0x1f ;  /* 0x0000001fff117424 */ /* 0x000fe400078e00ff */
[----:B------:R-:W-:-:S02]  /*28b0*/  IMAD.MOV.U32 R16, RZ, RZ, -0x1 ;  /* 0xffffffffff107424 */ /* 0x000fc400078e00ff */
[----:B--2---:R-:W-:Y:S05]  /*28c0*/  CALL.REL.NOINC `($__internal_178_$__cuda_sm70_shflsync_bfly_p) ;  /* 0x0000087000007944 */ /* 0x004fea0003c00000 */
[----:B-1----:R-:W-:Y:S01]  /*28d0*/  IMAD.MOV.U32 R22, RZ, RZ, R17 ;  /* 0x000000ffff167224 */ /* 0x002fe200078e0011 */
[----:B------:R-:W-:Y:S05]  /*28e0*/  BRA `(.L_x_9727) ;  /* 0xffffe8f000007947 */ /* 0x000fea000383ffff */
.L_x_9698:
[----:B------:R-:W-:Y:S01]  /*28f0*/  IMAD.MOV.U32 R19, RZ, RZ, R27 ;  /* 0x000000ffff137224 */ /* 0x000fe200078e001b */
[----:B------:R-:W-:Y:S01]  /*2900*/  MOV R20, 0x2950 ;  /* 0x0000295000147802 */ /* 0x000fe20000000f00 */
[----:B------:R-:W-:-:S02]  /*2910*/  IMAD.MOV.U32 R18, RZ, RZ, 0x1 ;  /* 0x00000001ff127424 */ /* 0x000fc400078e00ff */
[----:B------:R-:W-:Y:S02]  /*2920*/  IMAD.MOV.U32 R17, RZ, RZ, 0x1f ;  /* 0x0000001fff117424 */ /* 0x000fe400078e00ff */
[----:B------:R-:W-:Y:S02]  /*2930*/  IMAD.MOV.U32 R16, RZ, RZ, -0x1 ;  /* 0xffffffffff107424 */ /* 0x000fe400078e00ff */
[----:B01----:R-:W-:Y:S05]  /*2940*/  CALL.REL.NOINC `($__internal_178_$__cuda_sm70_shflsync_bfly_p) ;  /* 0x000007f000007944 */ /* 0x003fea0003c00000 */
        /* <DEDUP_REMOVED lines=8> */
[----:B-1----:R-:W-:Y:S05]  /*29d0*/  BRA `(.L_x_9728) ;  /* 0xffffe85000007947 */ /* 0x002fea000383ffff */
.L_x_9705:
[----:B------:R-:W-:Y:S01]  /*29e0*/  IMAD.MOV.U32 R19, RZ, RZ, R29 ;  /* 0x000000ffff137224 */ /* 0x000fe200078e001d */
[----:B------:R-:W-:Y:S01]  /*29f0*/  MOV R20, 0x2a40 ;  /* 0x00002a4000147802 */ /* 0x000fe20000000f00 */
[----:B------:R-:W-:-:S02]  /*2a00*/  IMAD.MOV.U32 R18, RZ, RZ, 0x10 ;  /* 0x00000010ff127424 */ /* 0x000fc400078e00ff */
[----:B------:R-:W-:Y:S02]  /*2a10*/  IMAD.MOV.U32 R17, RZ, RZ, 0x1f ;  /* 0x0000001fff117424 */ /* 0x000fe400078e00ff */
[----:B------:R-:W-:Y:S02]  /*2a20*/  IMAD.MOV.U32 R16, RZ, RZ, -0x1 ;  /* 0xffffffffff107424 */ /* 0x000fe400078e00ff */
[----:B------:R-:W-:Y:S05]  /*2a30*/  CALL.REL.NOINC `($__internal_178_$__cuda_sm70_shflsync_bfly_p) ;  /* 0x0000070000007944 */ /* 0x000fea0003c00000 */
[----:B-1----:R-:W-:Y:S01]  /*2a40*/  IMAD.MOV.U32 R23, RZ, RZ, R17 ;  /* 0x000000ffff177224 */ /* 0x002fe200078e0011 */
[----:B------:R-:W-:Y:S05]  /*2a50*/  BRA `(.L_x_9729) ;  /* 0xffffee2000007947 */ /* 0x000fea000383ffff */
.L_x_9706:
[----:B------:R-:W-:Y:S01]  /*2a60*/  IMAD.MOV.U32 R19, RZ, RZ, R27 ;  /* 0x000000ffff137224 */ /* 0x000fe200078e001b */
[----:B------:R-:W-:Y:S01]  /*2a70*/  MOV R20, 0x2ac0 ;  /* 0x00002ac000147802 */ /* 0x000fe20000000f00 */
[----:B------:R-:W-:Y:S02]  /*2a80*/  IMAD.MOV.U32 R18, RZ, RZ, 0x10 ;  /* 0x00000010ff127424 */ /* 0x000fe400078e00ff */
[----:B------:R-:W-:Y:S02]  /*2a90*/  IMAD.MOV.U32 R17, RZ, RZ, 0x1f ;  /* 0x0000001fff117424 */ /* 0x000fe400078e00ff */
[----:B------:R-:W-:Y:S02]  /*2aa0*/  IMAD.MOV.U32 R16, RZ, RZ, -0x1 ;  /* 0xffffffffff107424 */ /* 0x000fe400078e00ff */
[----:B01----:R-:W-:Y:S05]  /*2ab0*/  CALL.REL.NOINC `($__internal_178_$__cuda_sm70_shflsync_bfly_p) ;  /* 0x0000068000007944 */ /* 0x003fea0003c00000 */
[----:B-1----:R-:W-:Y:S01]  /*2ac0*/  IMAD.MOV.U32 R28, RZ, RZ, R17 ;  /* 0x000000ffff1c7224 */ /* 0x002fe200078e0011 */
[----:B------:R-:W-:Y:S01]  /*2ad0*/  MOV R20, 0x2b30 ;  /* 0x00002b3000147802 */ /* 0x000fe20000000f00 */
[----:B------:R-:W-:-:S02]  /*2ae0*/  IMAD.MOV.U32 R19, RZ, RZ, R22 ;  /* 0x000000ffff137224 */ /* 0x000fc400078e0016 */
[----:B------:R-:W-:Y:S02]  /*2af0*/  IMAD.MOV.U32 R18, RZ, RZ, 0x10 ;  /* 0x00000010ff127424 */ /* 0x000fe400078e00ff */
[----:B------:R-:W-:Y:S02]  /*2b00*/  IMAD.MOV.U32 R17, RZ, RZ, 0x1f ;  /* 0x0000001fff117424 */ /* 0x000fe400078e00ff */
[----:B------:R-:W-:Y:S02]  /*2b10*/  IMAD.MOV.U32 R16, RZ, RZ, -0x1 ;  /* 0xffffffffff107424 */ /* 0x000fe400078e00ff */
[----:B------:R-:W-:Y:S05]  /*2b20*/  CALL.REL.NOINC `($__internal_178_$__cuda_sm70_shflsync_bfly_p) ;  /* 0x0000061000007944 */ /* 0x000fea0003c00000 */
[----:B-1----:R-:W-:Y:S01]  /*2b30*/  IMAD.MOV.U32 R21, RZ, RZ, R17 ;  /* 0x000000ffff157224 */ /* 0x002fe200078e0011 */
[----:B------:R-:W-:Y:S05]  /*2b40*/  BRA `(.L_x_9730) ;  /* 0xffffed6000007947 */ /* 0x000fea000383ffff */
.L_x_9707:
[----:B------:R-:W-:Y:S01]  /*2b50*/  IMAD.MOV.U32 R19, RZ, RZ, R23 ;  /* 0x000000ffff137224 */ /* 0x000fe200078e0017 */
[----:B------:R-:W-:Y:S01]  /*2b60*/  MOV R20, 0x2bb0 ;  /* 0x00002bb000147802 */ /* 0x000fe20000000f00 */
[----:B------:R-:W-:Y:S02]  /*2b70*/  IMAD.MOV.U32 R18, RZ, RZ, 0x8 ;  /* 0x00000008ff127424 */ /* 0x000fe400078e00ff */
[----:B------:R-:W-:Y:S02]  /*2b80*/  IMAD.MOV.U32 R17, RZ, RZ, 0x1f ;  /* 0x0000001fff117424 */ /* 0x000fe400078e00ff */
[----:B------:R-:W-:-:S02]  /*2b90*/  IMAD.MOV.U32 R16, RZ, RZ, -0x1 ;  /* 0xffffffffff107424 */ /* 0x000fc400078e00ff */
[----:B0-23--:R-:W-:Y:S05]  /*2ba0*/  CALL.REL.NOINC `($__internal_178_$__cuda_sm70_shflsync_bfly_p) ;  /* 0x0000059000007944 */ /* 0x00dfea0003c00000 */
[----:B------:R-:W-:Y:S01]  /*2bb0*/  FSEL R28, R28, R27, P1 ;  /* 0x0000001b1c1c7208 */ /* 0x000fe20000800000 */
[----:B-1----:R-:W-:Y:S01]  /*2bc0*/  IMAD.MOV.U32 R27, RZ, RZ, R17 ;  /* 0x000000ffff1b7224 */ /* 0x002fe200078e0011 */
[----:B------:R-:W-:Y:S01]  /*2bd0*/  MOV R20, 0x2c30 ;  /* 0x00002c3000147802 */ /* 0x000fe20000000f00 */
[----:B------:R-:W-:-:S02]  /*2be0*/  IMAD.MOV.U32 R18, RZ, RZ, 0x8 ;  /* 0x00000008ff127424 */ /* 0x000fc400078e00ff */
[----:B------:R-:W-:Y:S02]  /*2bf0*/  IMAD.MOV.U32 R17, RZ, RZ, 0x1f ;  /* 0x0000001fff117424 */ /* 0x000fe400078e00ff */
[----:B------:R-:W-:Y:S02]  /*2c00*/  IMAD.MOV.U32 R16, RZ, RZ, -0x1 ;  /* 0xffffffffff107424 */ /* 0x000fe400078e00ff */
[----:B------:R-:W-:Y:S02]  /*2c10*/  IMAD.MOV.U32 R19, RZ, RZ, R28 ;  /* 0x000000ffff137224 */ /* 0x000fe400078e001c */
[----:B------:R-:W-:Y:S05]  /*2c20*/  CALL.REL.NOINC `($__internal_178_$__cuda_sm70_shflsync_bfly_p) ;  /* 0x0000051000007944 */ /* 0x000fea0003c00000 */
[----:B------:R-:W-:Y:S01]  /*2c30*/  SEL R21, R21, R22, P1 ;  /* 0x0000001615157207 */ /* 0x000fe20000800000 */
[----:B-1----:R-:W-:Y:S01]  /*2c40*/  IMAD.MOV.U32 R29, RZ, RZ, R17 ;  /* 0x000000ffff1d7224 */ /* 0x002fe200078e0011 */
[----:B------:R-:W-:Y:S01]  /*2c50*/  MOV R20, 0x2cb0 ;  /* 0x00002cb000147802 */ /* 0x000fe20000000f00 */
[----:B------:R-:W-:Y:S02]  /*2c60*/  IMAD.MOV.U32 R18, RZ, RZ, 0x8 ;  /* 0x00000008ff127424 */ /* 0x000fe400078e00ff */
[----:B------:R-:W-:Y:S02]  /*2c70*/  IMAD.MOV.U32 R17, RZ, RZ, 0x1f ;  /* 0x0000001fff117424 */ /* 0x000fe400078e00ff */
[----:B------:R-:W-:-:S02]  /*2c80*/  IMAD.MOV.U32 R16, RZ, RZ, -0x1 ;  /* 0xffffffffff107424 */ /* 0x000fc400078e00ff */
[----:B------:R-:W-:Y:S02]  /*2c90*/  IMAD.MOV.U32 R19, RZ, RZ, R21 ;  /* 0x000000ffff137224 */ /* 0x000fe400078e0015 */
[----:B------:R-:W-:Y:S05]  /*2ca0*/  CALL.REL.NOINC `($__internal_178_$__cuda_sm70_shflsync_bfly_p) ;  /* 0x0000049000007944 */ /* 0x000fea0003c00000 */
[----:B-1----:R-:W-:Y:S01]  /*2cb0*/  IMAD.MOV.U32 R22, RZ, RZ, R17 ;  /* 0x000000ffff167224 */ /* 0x002fe200078e0011 */
[----:B------:R-:W-:Y:S05]  /*2cc0*/  BRA `(.L_x_9731) ;  /* 0xffffeca000007947 */ /* 0x000fea000383ffff */
.L_x_9708:
[----:B------:R-:W-:Y:S01]  /*2cd0*/  IMAD.MOV.U32 R19, RZ, RZ, R23 ;  /* 0x000000ffff137224 */ /* 0x000fe200078e0017 */
[----:B------:R-:W-:Y:S01]  /*2ce0*/  MOV R20, 0x2d30 ;  /* 0x00002d3000147802 */ /* 0x000fe20000000f00 */
[----:B------:R-:W-:Y:S02]  /*2cf0*/  IMAD.MOV.U32 R18, RZ, RZ, 0x4 ;  /* 0x00000004ff127424 */ /* 0x000fe400078e00ff */
[----:B------:R-:W-:Y:S02]  /*2d00*/  IMAD.MOV.U32 R17, RZ, RZ, 0x1f ;  /* 0x0000001fff117424 */ /* 0x000fe400078e00ff */
[----:B------:R-:W-:Y:S02]  /*2d10*/  IMAD.MOV.U32 R16, RZ, RZ, -0x1 ;  /* 0xffffffffff107424 */ /* 0x000fe400078e00ff */
[----:B0-----:R-:W-:Y:S05]  /*2d20*/  CALL.REL.NOINC `($__internal_178_$__cuda_sm70_shflsync_bfly_p) ;  /* 0x0000041000007944 */ /* 0x001fea0003c00000 */
[----:B-1----:R-:W-:Y:S01]  /*2d30*/  IMAD.MOV.U32 R27, RZ, RZ, R17 ;  /* 0x000000ffff1b7224 */ /* 0x002fe200078e0011 */
[----:B------:R-:W-:Y:S05]  /*2d40*/  BRA `(.L_x_9732) ;  /* 0xffffec8000007947 */ /* 0x000fea000383ffff */
.L_x_9709:
        /* <DEDUP_REMOVED lines=16> */
.L_x_9710:
        /* <DEDUP_REMOVED lines=24> */
.L_x_9711:
        /* <DEDUP_REMOVED lines=8> */
.L_x_9712:
        /* <DEDUP_REMOVED lines=15> */
        .weak           $__internal_178_$__cuda_sm70_shflsync_bfly_p
        .type           $__internal_178_$__cuda_sm70_shflsync_bfly_p,@function
        .size           $__internal_178_$__cuda_sm70_shflsync_bfly_p,(.L_x_11122 - $__internal_178_$__cuda_sm70_shflsync_bfly_p)
$__internal_178_$__cuda_sm70_shflsync_bfly_p:
[----:B------:R-:W-:Y:S04]  /*3140*/  WARPSYNC R16 ;  /* 0x0000001000007348 */ /* 0x000fe80003800000 */
[----:B------:R0:W1:Y:S02]  /*3150*/  SHFL.BFLY PT, R17, R19, R18, R17 ;  /* 0x0c00001213117389 */ /* 0x00006400000e0011 */
[----:B0-----:R-:W-:-:S02]  /*3160*/  IMAD.MOV.U32 R18, RZ, RZ, R20 ;  /* 0x000000ffff127224 */ /* 0x001fc400078e0014 */
[----:B------:R-:W-:-:S04]  /*3170*/  IMAD.MOV.U32 R19, RZ, RZ, 0x0 ;  /* 0x00000000ff137424 */ /* 0x000fc800078e00ff */
[----:B------:R-:W-:Y:S05]  /*3180*/  RET.REL.NODEC R18 `(_ZN4vllm3moe10topkGatingILi12ELi384ELi4ELi8ELi32EjfLNS0_11ScoringFuncE0EEEvPKT5_PKbPfiPT4_PiiiibPKf) ;  /* 0xffffce7012007950 */ /* 0x000fea0003c3ffff */
.L_x_9737:
        /* <DEDUP_REMOVED lines=15> */
.L_x_11122:


//--------------------- .text._ZN4vllm3moe10topkGatingILi10ELi320ELi4ELi8ELi32EjfLNS0_11ScoringFuncE0EEEvPKT5_PKbPfiPT4_PiiiibPKf --------------------------
	.section	.text._ZN4vllm3moe10topkGatingILi10ELi320ELi4ELi8ELi32EjfLNS0_11ScoringFuncE0EEEvPKT5_PKbPfiPT4_PiiiibPKf,"ax",@progbits
	.sectioninfo	@"SHI_REGISTERS=32"
	.align	128
        .global         _ZN4vllm3moe10topkGatingILi10ELi320ELi4ELi8ELi32EjfLNS0_11ScoringFuncE0EEEvPKT5_PKbPfiPT4_PiiiibPKf
        .type           _ZN4vllm3moe10topkGatingILi10ELi320ELi4ELi8ELi32EjfLNS0_11ScoringFuncE0EEEvPKT5_PKbPfiPT4_PiiiibPKf,@function
        .size           _ZN4vllm3moe10topkGatingILi10ELi320ELi4ELi8ELi32EjfLNS0_11ScoringFuncE0EEEvPKT5_PKbPfiPT4_PiiiibPKf,(.L_x_11123 - _ZN4vllm3moe10topkGatingILi10ELi320ELi4ELi8ELi32EjfLNS0_11ScoringFuncE0EEEvPKT5_PKbPfiPT4_PiiiibPKf)
        .other          _ZN4vllm3moe10topkGatingILi10ELi320ELi4ELi8ELi32EjfLNS0_11ScoringFuncE0EEEvPKT5_PKbPfiPT4_PiiiibPKf,@"STO_CUDA_ENTRY STV_DEFAULT"
_ZN4vllm3moe10topkGatingILi10ELi320ELi4ELi8ELi32EjfLNS0_11ScoringFuncE0EEEvPKT5_PKbPfiPT4_PiiiibPKf:
.text._ZN4vllm3moe10topkGatingILi10ELi320ELi4ELi8ELi32EjfLNS0_11ScoringFuncE0EEEvPKT5_PKbPfiPT4_PiiiibPKf:
        /* <DEDUP_REMOVED lines=160> */
.L_x_9738:
[----:B------:R0:W-:Y:S04]  /*0a00*/  STL.64 [R1], R2 ;  /* 0x0000000201007387 */ /* 0x0001e80000100a00 */
[----:B------:R0:W-:Y:S04]  /*0a10*/  STL.64 [R1+0x8], R4 ;  /* 0x0000080401007387 */ /* 0x0001e80000100a00 */
[----:B------:R0:W-:Y:S04]  /*0a20*/  STL.64 [R1+0x10], R6 ;  /* 0x0000100601007387 */ /* 0x0001e80000100a00 */
[----:B------:R0:W-:Y:S04]  /*0a30*/  STL.64 [R1+0x18], R8 ;  /* 0x0000180801007387 */ /* 0x0001e80000100a00 */
[----:B------:R0:W-:Y:S02]  /*0a40*/  STL.64 [R1+0x20], R10 ;  /* 0x0000200a01007387 */ /* 0x0001e40000100a00 */
.L_x_9739:
        /* <DEDUP_REMOVED lines=9> */
.L_x_9755:
        /* <DEDUP_REMOVED lines=44> */
.L_x_9772:
[----:B------:R-:W-:Y:S05]  /*0da0*/  BRA.DIV ~URZ, `(.L_x_9743) ;  /* 0x000013727f007947 */ /* 0x000fea000b800000 */
[----:B------:R2:W3:Y:S04]  /*0db0*/  SHFL.BFLY PT, R24, R27, 0x10, 0x1f ;  /* 0x0e001f001b187f89 */ /* 0x0004e800000e0000 */
[----:B------:R2:W4:Y:S02]  /*0dc0*/  SHFL.BFLY PT, R18, R19, 0x10, 0x1f ;  /* 0x0e001f0013127f89 */ /* 0x00052400000e0000 */
.L_x_9773:
        /* <DEDUP_REMOVED lines=12> */
.L_x_9774:
[----:B-1----:R-:W-:-:S13]  /*0e90*/  FSETP.GEU.FTZ.AND P1, PT, R17, R26, PT ;  /* 0x0000001a1100720b */ /* 0x002fda0003f3e000 */
[----:B------:R-:W-:-:S04]  /*0ea0*/  @P1 FSETP.NEU.FTZ.AND P2, PT, R17, R26, PT ;  /* 0x0000001a1100120b */ /* 0x000fc80003f5d000 */
[----:B---3--:R-:W-:-:S13]  /*0eb0*/  @P1 ISETP.LT.AND P0, PT, R19, R18, !P2 ;  /* 0x000000121300120c */ /* 0x008fda0005701270 */
[----:B0-----:R-:W-:Y:S01]  /*0ec0*/  FSEL R17, R26, R17, P0 ;  /* 0x000000111a117208 */ /* 0x001fe20000000000 */
[----:B------:R-:W-:Y:S05]  /*0ed0*/  BRA.DIV ~URZ, `(.L_x_9745) ;  /* 0x000014b27f007947 */ /* 0x000fea000b800000 */
[----:B------:R0:W1:Y:S02]  /*0ee0*/  SHFL.BFLY PT, R26, R17, 0x4, 0x1f ;  /* 0x0c801f00111a7f89 */ /* 0x00006400000e0000 */
.L_x_9775:
[----:B--2---:R-:W-:Y:S01]  /*0ef0*/  FSEL R27, R27, R24, P0 ;  /* 0x000000181b1b7208 */ /* 0x004fe20000000000 */
[----:B------:R-:W-:Y:S05]  /*0f00*/  BRA.DIV ~URZ, `(.L_x_9746) ;  /* 0x000015027f007947 */ /* 0x000fea000b800000 */
[----:B------:R-:W-:Y:S02]  /*0f10*/  SEL R19, R19, R18, P0 ;  /* 0x0000001213137207 */ /* 0x000fe40000000000 */
[----:B------:R2:W3:Y:S04]  /*0f20*/  SHFL.BFLY PT, R18, R27, 0x4, 0x1f ;  /* 0x0c801f001b127f89 */ /* 0x0004e800000e0000 */
[----:B------:R2:W4:Y:S02]  /*0f30*/  SHFL.BFLY PT, R24, R19, 0x4, 0x1f ;  /* 0x0c801f0013187f89 */ /* 0x00052400000e0000 */
.L_x_9776:
        /* <DEDUP_REMOVED lines=12> */
.L_x_9777:
[----:B-1----:R-:W-:-:S13]  /*1000*/  FSETP.GEU.FTZ.AND P1, PT, R17, R18, PT ;  /* 0x000000121100720b */ /* 0x002fda0003f3e000 */
[----:B------:R-:W-:-:S04]  /*1010*/  @P1 FSETP.NEU.FTZ.AND P2, PT, R17, R18, PT ;  /* 0x000000121100120b */ /* 0x000fc80003f5d000 */
[----:B---3--:R-:W-:-:S13]  /*1020*/  @P1 ISETP.LT.AND P0, PT, R19, R24, !P2 ;  /* 0x000000181300120c */ /* 0x008fda0005701270 */
[----:B0-----:R-:W-:Y:S01]  /*1030*/  FSEL R17, R18, R17, P0 ;  /* 0x0000001112117208 */ /* 0x001fe20000000000 */
[----:B------:R-:W-:Y:S05]  /*1040*/  BRA.DIV ~URZ, `(.L_x_9748) ;  /* 0x000016427f007947 */ /* 0x000fea000b800000 */
[----:B------:R0:W1:Y:S02]  /*1050*/  SHFL.BFLY PT, R18, R17, 0x1, 0x1f ;  /* 0x0c201f0011127f89 */ /* 0x00006400000e0000 */
.L_x_9778:
[----:B--2---:R-:W-:Y:S01]  /*1060*/  FSEL R26, R26, R27, P0 ;  /* 0x0000001b1a1a7208 */ /* 0x004fe20000000000 */
[----:B------:R-:W-:Y:S05]  /*1070*/  BRA.DIV ~URZ, `(.L_x_9749) ;  /* 0x000016927f007947 */ /* 0x000fea000b800000 */
[----:B------:R-:W-:Y:S02]  /*1080*/  SEL R24, R19, R24, P0 ;  /* 0x0000001813187207 */ /* 0x000fe40000000000 */
[----:B------:R2:W3:Y:S04]  /*1090*/  SHFL.BFLY PT, R19, R26, 0x1, 0x1f ;  /* 0x0c201f001a137f89 */ /* 0x0004e800000e0000 */
[----:B------:R2:W4:Y:S02]  /*10a0*/  SHFL.BFLY PT, R13, R24, 0x1, 0x1f ;  /* 0x0c201f00180d7f89 */ /* 0x00052400000e0000 */
.L_x_9779:
        /* <DEDUP_REMOVED lines=27> */
.L_x_9751:
[----:B------:R-:W-:Y:S05]  /*1260*/  BSYNC B1 ;  /* 0x0000000000017941 */ /* 0x000fea0003800000 */
.L_x_9750:
        /* <DEDUP_REMOVED lines=20> */
.L_x_9754:
[----:B------:R-:W-:Y:S05]  /*13b0*/  BSYNC B1 ;  /* 0x0000000000017941 */ /* 0x000fea0003800000 */
.L_x_9753:
[----:B0-----:R-:W-:Y:S05]  /*13c0*/  BRA `(.L_x_9755) ;  /* 0xfffff71000007947 */ /* 0x001fea000383ffff */
.L_x_9741:
[----:B------:R-:W-:Y:S02]  /*13d0*/  IMAD.MOV.U32 R25, RZ, RZ, RZ ;  /* 0x000000ffff197224 */ /* 0x000fe400078e00ff */
.L_x_9768:
        /* <DEDUP_REMOVED lines=44> */
.L_x_9780:
[----:B------:R-:W-:Y:S05]  /*16a0*/  BRA.DIV ~URZ, `(.L_x_9757) ;  /* 0x000011d27f007947 */ /* 0x000fea000b800000 */
[----:B------:R2:W3:Y:S04]  /*16b0*/  SHFL.BFLY PT, R27, R24, 0x10, 0x1f ;  /* 0x0e001f00181b7f89 */ /* 0x0004e800000e0000 */
[----:B------:R2:W4:Y:S02]  /*16c0*/  SHFL.BFLY PT, R19, R18, 0x10, 0x1f ;  /* 0x0e001f0012137f89 */ /* 0x00052400000e0000 */
.L_x_9781:
        /* <DEDUP_REMOVED lines=12> */
.L_x_9782:
[----:B--2---:R-:W-:-:S13]  /*1790*/  FSETP.GEU.FTZ.AND P1, PT, R17, R24, PT ;  /* 0x000000181100720b */ /* 0x004fda0003f3e000 */
[----:B------:R-:W-:-:S04]  /*17a0*/  @P1 FSETP.NEU.FTZ.AND P2, PT, R17, R24, PT ;  /* 0x000000181100120b */ /* 0x000fc80003f5d000 */
[----:B0-----:R-:W-:-:S13]  /*17b0*/  @P1 ISETP.LT.AND P0, PT, R26, R19, !P2 ;  /* 0x000000131a00120c */ /* 0x001fda0005701270 */
[----:B-1----:R-:W-:Y:S01]  /*17c0*/  FSEL R17, R24, R17, P0 ;  /* 0x0000001118117208 */ /* 0x002fe20000000000 */
[----:B------:R-:W-:Y:S05]  /*17d0*/  BRA.DIV ~URZ, `(.L_x_9759) ;  /* 0x000013127f007947 */ /* 0x000fea000b800000 */
[----:B------:R0:W1:Y:S02]  /*17e0*/  SHFL.BFLY PT, R24, R17, 0x4, 0x1f ;  /* 0x0c801f0011187f89 */ /* 0x00006400000e0000 */
.L_x_9783:
[----:B---3--:R-:W-:Y:S01]  /*17f0*/  FSEL R18, R18, R27, P0 ;  /* 0x0000001b12127208 */ /* 0x008fe20000000000 */
[----:B------:R-:W-:Y:S05]  /*1800*/  BRA.DIV ~URZ, `(.L_x_9760) ;  /* 0x000013627f007947 */ /* 0x000fea000b800000 */
[----:B------:R-:W-:Y:S01]  /*1810*/  SEL R26, R26, R19, P0 ;  /* 0x000000131a1a7207 */ /* 0x000fe20000000000 */
[----:B------:R2:W3:Y:S04]  /*1820*/  SHFL.BFLY PT, R27, R18, 0x4, 0x1f ;  /* 0x0c801f00121b7f89 */ /* 0x0004e800000e0000 */
[----:B------:R2:W4:Y:S02]  /*1830*/  SHFL.BFLY PT, R19, R26, 0x4, 0x1f ;  /* 0x0c801f001a137f89 */ /* 0x00052400000e0000 */
.L_x_9784:
        /* <DEDUP_REMOVED lines=12> */
.L_x_9785:
[----:B-1----:R-:W-:-:S13]  /*1900*/  FSETP.GEU.FTZ.AND P1, PT, R17, R24, PT ;  /* 0x000000181100720b */ /* 0x002fda0003f3e000 */
[----:B------:R-:W-:-:S04]  /*1910*/  @P1 FSETP.NEU.FTZ.AND P2, PT, R17, R24, PT ;  /* 0x000000181100120b */ /* 0x000fc80003f5d000 */
[----:B---3--:R-:W-:-:S13]  /*1920*/  @P1 ISETP.LT.AND P0, PT, R19, R26, !P2 ;  /* 0x0000001a1300120c */ /* 0x008fda0005701270 */
[----:B0-----:R-:W-:Y:S01]  /*1930*/  FSEL R17, R24, R17, P0 ;  /* 0x0000001118117208 */ /* 0x001fe20000000000 */
[----:B------:R-:W-:Y:S05]  /*1940*/  BRA.DIV ~URZ, `(.L_x_9762) ;  /* 0x000014a27f007947 */ /* 0x000fea000b800000 */
[----:B------:R0:W1:Y:S02]  /*1950*/  SHFL.BFLY PT, R24, R17, 0x1, 0x1f ;  /* 0x0c201f0011187f89 */ /* 0x00006400000e0000 */
.L_x_9786:
[----:B--2---:R-:W-:Y:S01]  /*1960*/  FSEL R27, R27, R18, P0 ;  /* 0x000000121b1b7208 */ /* 0x004fe20000000000 */
[----:B------:R-:W-:Y:S05]  /*1970*/  BRA.DIV ~URZ, `(.L_x_9763) ;  /* 0x000014f27f007947 */ /* 0x000fea000b800000 */
[----:B------:R-:W-:Y:S01]  /*1980*/  SEL R26, R19, R26, P0 ;  /* 0x0000001a131a7207 */ /* 0x000fe20000000000 */
[----:B------:R2:W3:Y:S04]  /*1990*/  SHFL.BFLY PT, R18, R27, 0x1, 0x1f ;  /* 0x0c201f001b127f89 */ /* 0x0004e800000e0000 */
[----:B------:R2:W4:Y:S02]  /*19a0*/  SHFL.BFLY PT, R13, R26, 0x1, 0x1f ;  /* 0x0c201f001a0d7f89 */ /* 0x00052400000e0000 */
.L_x_9787:
        /* <DEDUP_REMOVED lines=26> */
.L_x_9765:
[----:B------:R-:W-:Y:S05]  /*1b50*/  BSYNC B1 ;  /* 0x0000000000017941 */ /* 0x000fea0003800000 */
.L_x_9764:
        /* <DEDUP_REMOVED lines=20> */
.L_x_9767:
[----:B------:R-:W-:Y:S05]  /*1ca0*/  BSYNC B1 ;  /* 0x0000000000017941 */ /* 0x000fea0003800000 */
.L_x_9766:
[----:B0-----:R-:W-:Y:S05]  /*1cb0*/  BRA `(.L_x_9768) ;  /* 0xfffff72000007947 */ /* 0x001fea000383ffff */
.L_x_9752:
[----:B------:R-:W-:Y:S05]  /*1cc0*/  BSYNC B0 ;  /* 0x0000000000007941 */ /* 0x000fea0003800000 */
.L_x_9740:
        /* <DEDUP_REMOVED lines=19> */
.L_x_9770:
        /* <DEDUP_REMOVED lines=20> */
.L_x_9769:
        /* <DEDUP_REMOVED lines=11> */
.L_x_9771:
        /* <DEDUP_REMOVED lines=11> */
.L_x_9742:
[----:B------:R-:W-:Y:S01]  /*20a0*/  IMAD.MOV.U32 R15, RZ, RZ, R26 ;  /* 0x000000ffff0f7224 */ /* 0x000fe200078e001a */
[----:B------:R-:W-:Y:S01]  /*20b0*/  MOV R16, 0x2100 ;  /* 0x0000210000107802 */ /* 0x000fe20000000f00 */
[----:B------:R-:W-:Y:S02]  /*20c0*/  IMAD.MOV.U32 R14, RZ, RZ, 0x10 ;  /* 0x00000010ff0e7424 */ /* 0x000fe400078e00ff */
[----:B------:R-:W-:Y:S02]  /*20d0*/  IMAD.MOV.U32 R13, RZ, RZ, 0x1f ;  /* 0x0000001fff0d7424 */ /* 0x000fe400078e00ff */
[----:B------:R-:W-:Y:S02]  /*20e0*/  IMAD.MOV.U32 R12, RZ, RZ, -0x1 ;  /* 0xffffffffff0c7424 */ /* 0x000fe400078e00ff */
[----:B------:R-:W-:Y:S05]  /*20f0*/  CALL.REL.NOINC `($__internal_179_$__cuda_sm70_shflsync_bfly_p) ;  /* 0x00000e6000007944 */ /* 0x000fea0003c00000 */
[----:B-1----:R-:W-:Y:S01]  /*2100*/  IMAD.MOV.U32 R17, RZ, RZ, R13 ;  /* 0x000000ffff117224 */ /* 0x002fe200078e000d */
[----:B0-----:R-:W-:Y:S05]  /*2110*/  BRA `(.L_x_9772) ;  /* 0xffffec8000007947 */ /* 0x001fea000383ffff */
.L_x_9743:
[----:B------:R-:W-:Y:S01]  /*2120*/  IMAD.MOV.U32 R15, RZ, RZ, R27 ;  /* 0x000000ffff0f7224 */ /* 0x000fe200078e001b */
[----:B------:R-:W-:Y:S01]  /*2130*/  MOV R16, 0x2180 ;  /* 0x0000218000107802 */ /* 0x000fe20000000f00 */
[----:B------:R-:W-:Y:S02]  /*2140*/  IMAD.MOV.U32 R14, RZ, RZ, 0x10 ;  /* 0x00000010ff0e7424 */ /* 0x000fe400078e00ff */
[----:B------:R-:W-:-:S02]  /*2150*/  IMAD.MOV.U32 R13, RZ, RZ, 0x1f ;  /* 0x0000001fff0d7424 */ /* 0x000fc400078e00ff */
[----:B------:R-:W-:Y:S02]  /*2160*/  IMAD.MOV.U32 R12, RZ, RZ, -0x1 ;  /* 0xffffffffff0c7424 */ /* 0x000fe400078e00ff */
[----:B01----:R-:W-:Y:S05]  /*2170*/  CALL.REL.NOINC `($__internal_179_$__cuda_sm70_shflsync_bfly_p) ;  /* 0x00000de000007944 */ /* 0x003fea0003c00000 */
[----:B-1----:R-:W-:Y:S01]  /*2180*/  IMAD.MOV.U32 R24, RZ, RZ, R13 ;  /* 0x000000ffff187224 */ /* 0x002fe200078e000d */
[----:B------:R-:W-:Y:S01]  /*2190*/  MOV R16, 0x21f0 ;  /* 0x000021f000107802 */ /* 0x000fe20000000f00 */
[----:B0-----:R-:W-:Y:S02]  /*21a0*/  IMAD.MOV.U32 R15, RZ, RZ, R19 ;  /* 0x000000ffff0f7224 */ /* 0x001fe400078e0013 */
[----:B------:R-:W-:Y:S02]  /*21b0*/  IMAD.MOV.U32 R14, RZ, RZ, 0x10 ;  /* 0x00000010ff0e7424 */ /* 0x000fe400078e00ff */
[----:B------:R-:W-:Y:S02]  /*21c0*/  IMAD.MOV.U32 R13, RZ, RZ, 0x1f ;  /* 0x0000001fff0d7424 */ /* 0x000fe400078e00ff */
[----:B------:R-:W-:Y:S02]  /*21d0*/  IMAD.MOV.U32 R12, RZ, RZ, -0x1 ;  /* 0xffffffffff0c7424 */ /* 0x000fe400078e00ff */
[----:B------:R-:W-:Y:S05]  /*21e0*/  CALL.REL.NOINC `($__internal_179_$__cuda_sm70_shflsync_bfly_p) ;  /* 0x00000d7000007944 */ /* 0x000fea0003c00000 */
[----:B-1----:R-:W-:Y:S01]  /*21f0*/  IMAD.MOV.U32 R18, RZ, RZ, R13 ;  /* 0x000000ffff127224 */ /* 0x002fe200078e000d */
[----:B0-----:R-:W-:Y:S05]  /*2200*/  BRA `(.L_x_9773) ;  /* 0xffffebc000007947 */ /* 0x001fea000383ffff */
.L_x_9744:
[----:B------:R-:W-:Y:S01]  /*2210*/  IMAD.MOV.U32 R15, RZ, RZ, R17 ;  /* 0x000000ffff0f7224 */ /* 0x000fe200078e0011 */
[----:B------:R-:W-:Y:S01]  /*2220*/  MOV R16, 0x2270 ;  /* 0x0000227000107802 */ /* 0x000fe20000000f00 */
[----:B------:R-:W-:-:S02]  /*2230*/  IMAD.MOV.U32 R14, RZ, RZ, 0x8 ;  /* 0x00000008ff0e7424 */ /* 0x000fc400078e00ff */
[----:B------:R-:W-:Y:S02]  /*2240*/  IMAD.MOV.U32 R13, RZ, RZ, 0x1f ;  /* 0x0000001fff0d7424 */ /* 0x000fe400078e00ff */
[----:B------:R-:W-:Y:S02]  /*2250*/  IMAD.MOV.U32 R12, RZ, RZ, -0x1 ;  /* 0xffffffffff0c7424 */ /* 0x000fe400078e00ff */
[----:B0-23--:R-:W-:Y:S05]  /*2260*/  CALL.REL.NOINC `($__internal_179_$__cuda_sm70_shflsync_bfly_p) ;  /* 0x00000cf000007944 */ /* 0x00dfea0003c00000 */
[----:B------:R-:W-:Y:S01]  /*2270*/  FSEL R24, R24, R27, P1 ;  /* 0x0000001b18187208 */ /* 0x000fe20000800000 */
[----:B-1----:R-:W-:Y:S01]  /*2280*/  IMAD.MOV.U32 R26, RZ, RZ, R13 ;  /* 0x000000ffff1a7224 */ /* 0x002fe200078e000d */
[----:B------:R-:W-:Y:S01]  /*2290*/  MOV R16, 0x22f0 ;  /* 0x000022f000107802 */ /* 0x000fe20000000f00 */
[----:B0-----:R-:W-:Y:S02]  /*22a0*/  IMAD.MOV.U32 R14, RZ, RZ, 0x8 ;  /* 0x00000008ff0e7424 */ /* 0x001fe400078e00ff */
[----:B------:R-:W-:Y:S02]  /*22b0*/  IMAD.MOV.U32 R13, RZ, RZ, 0x1f ;  /* 0x0000001fff0d7424 */ /* 0x000fe400078e00ff */
[----:B------:R-:W-:Y:S02]  /*22c0*/  IMAD.MOV.U32 R12, RZ, RZ, -0x1 ;  /* 0xffffffffff0c7424 */ /* 0x000fe400078e00ff */
[----:B------:R-:W-:-:S02]  /*22d0*/  IMAD.MOV.U32 R15, RZ, RZ, R24 ;  /* 0x000000ffff0f7224 */ /* 0x000fc400078e0018 */
[----:B------:R-:W-:Y:S05]  /*22e0*/  CALL.REL.NOINC `($__internal_179_$__cuda_sm70_shflsync_bfly_p) ;  /* 0x00000c7000007944 */ /* 0x000fea0003c00000 */
[----:B------:R-:W-:Y:S01]  /*22f0*/  SEL R18, R18, R19, P1 ;  /* 0x0000001312127207 */ /* 0x000fe20000800000 */
[----:B-1----:R-:W-:Y:S01]  /*2300*/  IMAD.MOV.U32 R27, RZ, RZ, R13 ;  /* 0x000000ffff1b7224 */ /* 0x002fe200078e000d */
[----:B------:R-:W-:Y:S01]  /*2310*/  MOV R16, 0x2370 ;  /* 0x0000237000107802 */ /* 0x000fe20000000f00 */
[----:B0-----:R-:W-:-:S02]  /*2320*/  IMAD.MOV.U32 R14, RZ, RZ, 0x8 ;  /* 0x00000008ff0e7424 */ /* 0x001fc400078e00ff */
[----:B------:R-:W-:Y:S02]  /*2330*/  IMAD.MOV.U32 R13, RZ, RZ, 0x1f ;  /* 0x0000001fff0d7424 */ /* 0x000fe400078e00ff */
[----:B------:R-:W-:Y:S02]  /*2340*/  IMAD.MOV.U32 R12, RZ, RZ, -0x1 ;  /* 0xffffffffff0c7424 */ /* 0x000fe400078e00ff */
[----:B------:R-:W-:Y:S02]  /*2350*/  IMAD.MOV.U32 R15, RZ, RZ, R18 ;  /* 0x000000ffff0f7224 */ /* 0x000fe400078e0012 */
[----:B------:R-:W-:Y:S05]  /*2360*/  CALL.REL.NOINC `($__internal_179_$__cuda_sm70_shflsync_bfly_p) ;  /* 0x00000bf000007944 */ /* 0x000fea0003c00000 */
[----:B-1----:R-:W-:Y:S01]  /*2370*/  IMAD.MOV.U32 R19, RZ, RZ, R13 ;  /* 0x000000ffff137224 */ /* 0x002fe200078e000d */
[----:B0-----:R-:W-:Y:S05]  /*2380*/  BRA `(.L_x_9774) ;  /* 0xffffeb0000007947 */ /* 0x001fea000383ffff */
.L_x_9745:
[----:B------:R-:W-:Y:S01]  /*2390*/  IMAD.MOV.U32 R15, RZ, RZ, R17 ;  /* 0x000000ffff0f7224 */ /* 0x000fe200078e0011 */
[----:B------:R-:W-:Y:S01]  /*23a0*/  MOV R16, 0x23f0 ;  /* 0x000023f000107802 */ /* 0x000fe20000000f00 */
[----:B------:R-:W-:Y:S02]  /*23b0*/  IMAD.MOV.U32 R14, RZ, RZ, 0x4 ;  /* 0x00000004ff0e7424 */ /* 0x000fe400078e00ff */
[----:B------:R-:W-:Y:S02]  /*23c0*/  IMAD.MOV.U32 R13, RZ, RZ, 0x1f ;  /* 0x0000001fff0d7424 */ /* 0x000fe400078e00ff */
[----:B------:R-:W-:-:S02]  /*23d0*/  IMAD.MOV.U32 R12, RZ, RZ, -0x1 ;  /* 0xffffffffff0c7424 */ /* 0x000fc400078e00ff */
[----:B--2---:R-:W-:Y:S05]  /*23e0*/  CALL.REL.NOINC `($__internal_179_$__cuda_sm70_shflsync_bfly_p) ;  /* 0x00000b7000007944 */ /* 0x004fea0003c00000 */
[----:B-1----:R-:W-:Y:S01]  /*23f0*/  IMAD.MOV.U32 R26, RZ, RZ, R13 ;  /* 0x000000ffff1a7224 */ /* 0x002fe200078e000d */
[----:B0-----:R-:W-:Y:S05]  /*2400*/  BRA `(.L_x_9775) ;  /* 0xffffeae000007947 */ /* 0x001fea000383ffff */
.L_x_9746:
[----:B------:R-:W-:Y:S01]  /*2410*/  IMAD.MOV.U32 R15, RZ, RZ, R27 ;  /* 0x000000ffff0f7224 */ /* 0x000fe200078e001b */
[----:B------:R-:W-:Y:S01]  /*2420*/  MOV R16, 0x2470 ;  /* 0x0000247000107802 */ /* 0x000fe20000000f00 */
[----:B------:R-:W-:-:S02]  /*2430*/  IMAD.MOV.U32 R14, RZ, RZ, 0x4 ;  /* 0x00000004ff0e7424 */ /* 0x000fc400078e00ff */
[----:B------:R-:W-:Y:S02]  /*2440*/  IMAD.MOV.U32 R13, RZ, RZ, 0x1f ;  /* 0x0000001fff0d7424 */ /* 0x000fe400078e00ff */
[----:B------:R-:W-:Y:S02]  /*2450*/  IMAD.MOV.U32 R12, RZ, RZ, -0x1 ;  /* 0xffffffffff0c7424 */ /* 0x000fe400078e00ff */
[----:B01----:R-:W-:Y:S05]  /*2460*/  CALL.REL.NOINC `($__internal_179_$__cuda_sm70_shflsync_bfly_p) ;  /* 0x00000af000007944 */ /* 0x003fea0003c00000 */
[----:B------:R-:W-:Y:S01]  /*2470*/  SEL R19, R19, R18, P0 ;  /* 0x0000001213137207 */ /* 0x000fe20000000000 */
[----:B-1----:R-:W-:Y:S01]  /*2480*/  IMAD.MOV.U32 R18, RZ, RZ, R13 ;  /* 0x000000ffff127224 */ /* 0x002fe200078e000d */
[----:B------:R-:W-:Y:S01]  /*2490*/  MOV R16, 0x24f0 ;  /* 0x000024f000107802 */ /* 0x000fe20000000f00 */
[----:B0-----:R-:W-:Y:S02]  /*24a0*/  IMAD.MOV.U32 R14, RZ, RZ, 0x4 ;  /* 0x00000004ff0e7424 */ /* 0x001fe400078e00ff */
[----:B------:R-:W-:Y:S02]  /*24b0*/  IMAD.MOV.U32 R13, RZ, RZ, 0x1f ;  /* 0x0000001fff0d7424 */ /* 0x000fe400078e00ff */
[----:B------:R-:W-:Y:S02]  /*24c0*/  IMAD.MOV.U32 R12, RZ, RZ, -0x1 ;  /* 0xffffffffff0c7424 */ /* 0x000fe400078e00ff */
[----:B------:R-:W-:-:S02]  /*24d0*/  IMAD.MOV.U32 R15, RZ, RZ, R19 ;  /* 0x000000ffff0f7224 */ /* 0x000fc400078e0013 */
[----:B------:R-:W-:Y:S05]  /*24e0*/  CALL.REL.NOINC `($__internal_179_$__cuda_sm70_shflsync_bfly_p) ;  /* 0x00000a7000007944 */ /* 0x000fea0003c00000 */
[----:B-1----:R-:W-:Y:S01]  /*24f0*/  IMAD.MOV.U32 R24, RZ, RZ, R13 ;  /* 0x000000ffff187224 */ /* 0x002fe200078e000d */
[----:B0-----:R-:W-:Y:S05]  /*2500*/  BRA `(.L_x_9776) ;  /* 0xffffea3000007947 */ /* 0x001fea000383ffff */
.L_x_9747:
[----:B------:R-:W-:Y:S01]  /*2510*/  IMAD.MOV.U32 R15, RZ, RZ, R17 ;  /* 0x000000ffff0f7224 */ /* 0x000fe200078e0011 */
[----:B------:R-:W-:Y:S01]  /*2520*/  MOV R16, 0x2570 ;  /* 0x0000257000107802 */ /* 0x000fe20000000f00 */
[----:B------:R-:W-:-:S02]  /*2530*/  IMAD.MOV.U32 R14, RZ, RZ, 0x2 ;  /* 0x00000002ff0e7424 */ /* 0x000fc400078e00ff */
[----:B------:R-:W-:Y:S02]  /*2540*/  IMAD.MOV.U32 R13, RZ, RZ, 0x1f ;  /* 0x0000001fff0d7424 */ /* 0x000fe400078e00ff */
[----:B------:R-:W-:Y:S02]  /*2550*/  IMAD.MOV.U32 R12, RZ, RZ, -0x1 ;  /* 0xffffffffff0c7424 */ /* 0x000fe400078e00ff */
[----:B--23--:R-:W-:Y:S05]  /*2560*/  CALL.REL.NOINC `($__internal_179_$__cuda_sm70_shflsync_bfly_p) ;  /* 0x000009f000007944 */ /* 0x00cfea0003c00000 */
        /* <DEDUP_REMOVED lines=18> */
.L_x_9748:
        /* <DEDUP_REMOVED lines=8> */
.L_x_9749:
        /* <DEDUP_REMOVED lines=14> */
[----:B01----:R-:W-:Y:S05]  /*27f0*/  BRA `(.L_x_9779) ;  /* 0xffffe8b000007947 */ /* 0x003fea000383ffff */
.L_x_9756:
[----:B------:R-:W-:Y:S01]  /*2800*/  IMAD.MOV.U32 R15, RZ, RZ, R26 ;  /* 0x000000ffff0f7224 */ /* 0x000fe200078e001a */
[----:B------:R-:W-:Y:S01]  /*2810*/  MOV R16, 0x2860 ;  /* 0x0000286000107802 */ /* 0x000fe20000000f00 */
[----:B------:R-:W-:-:S02]  /*2820*/  IMAD.MOV.U32 R14, RZ, RZ, 0x10 ;  /* 0x00000010ff0e7424 */ /* 0x000fc400078e00ff */
[----:B------:R-:W-:Y:S02]  /*2830*/  IMAD.MOV.U32 R13, RZ, RZ, 0x1f ;  /* 0x0000001fff0d7424 */ /* 0x000fe400078e00ff */
[----:B------:R-:W-:Y:S02]  /*2840*/  IMAD.MOV.U32 R12, RZ, RZ, -0x1 ;  /* 0xffffffffff0c7424 */ /* 0x000fe400078e00ff */
[----:B------:R-:W-:Y:S05]  /*2850*/  CALL.REL.NOINC `($__internal_179_$__cuda_sm70_shflsync_bfly_p) ;  /* 0x0000070000007944 */ /* 0x000fea0003c00000 */
[----:B-1----:R-:W-:Y:S01]  /*2860*/  IMAD.MOV.U32 R17, RZ, RZ, R13 ;  /* 0x000000ffff117224 */ /* 0x002fe200078e000d */
[----:B0-----:R-:W-:Y:S05]  /*2870*/  BRA `(.L_x_9780) ;  /* 0xffffee2000007947 */ /* 0x001fea000383ffff */
.L_x_9757:
[----:B------:R-:W-:Y:S01]  /*2880*/  IMAD.MOV.U32 R15, RZ, RZ, R24 ;  /* 0x000000ffff0f7224 */ /* 0x000fe200078e0018 */
[----:B------:R-:W-:Y:S01]  /*2890*/  MOV R16, 0x28e0 ;  /* 0x000028e000107802 */ /* 0x000fe20000000f00 */
[----:B------:R-:W-:Y:S02]  /*28a0*/  IMAD.MOV.U32 R14, RZ, RZ, 0x10 ;  /* 0x00000010ff0e7424 */ /* 0x000fe400078e00ff */
[----:B------:R-:W-:Y:S02]  /*28b0*/  IMAD.MOV.U32 R13, RZ, RZ, 0x1f ;  /* 0x0000001fff0d7424 */ /* 0x000fe400078e00ff */
[----:B------:R-:W-:Y:S02]  /*28c0*/  IMAD.MOV.U32 R12, RZ, RZ, -0x1 ;  /* 0xffffffffff0c7424 */ /* 0x000fe400078e00ff */
[----:B01----:R-:W-:Y:S05]  /*28d0*/  CALL.REL.NOINC `($__internal_179_$__cuda_sm70_shflsync_bfly_p) ;  /* 0x0000068000007944 */ /* 0x003fea0003c00000 */
[----:B-1----:R-:W-:Y:S01]  /*28e0*/  IMAD.MOV.U32 R27, RZ, RZ, R13 ;  /* 0x000000ffff1b7224 */ /* 0x002fe200078e000d */
[----:B------:R-:W-:Y:S01]  /*28f0*/  MOV R16, 0x2950 ;  /* 0x0000295000107802 */ /* 0x000fe20000000f00 */
[----:B0-----:R-:W-:-:S02]  /*2900*/  IMAD.MOV.U32 R15, RZ, RZ, R18 ;  /* 0x000000ffff0f7224 */ /* 0x001fc400078e0012 */
[----:B------:R-:W-:Y:S02]  /*2910*/  IMAD.MOV.U32 R14, RZ, RZ, 0x10 ;  /* 0x00000010ff0e7424 */ /* 0x000fe400078e00ff */
[----:B------:R-:W-:Y:S02]  /*2920*/  IMAD.MOV.U32 R13, RZ, RZ, 0x1f ;  /* 0x0000001fff0d7424 */ /* 0x000fe400078e00ff */
[----:B------:R-:W-:Y:S02]  /*2930*/  IMAD.MOV.U32 R12, RZ, RZ, -0x1 ;  /* 0xffffffffff0c7424 */ /* 0x000fe400078e00ff */
[----:B------:R-:W-:Y:S05]  /*2940*/  CALL.REL.NOINC `($__internal_179_$__cuda_sm70_shflsync_bfly_p) ;  /* 0x0000061000007944 */ /* 0x000fea0003c00000 */
[----:B-1----:R-:W-:Y:S01]  /*2950*/  IMAD.MOV.U32 R19, RZ, RZ, R13 ;  /* 0x000000ffff137224 */ /* 0x002fe200078e000d */
[----:B0-----:R-:W-:Y:S05]  /*2960*/  BRA `(.L_x_9781) ;  /* 0xffffed6000007947 */ /* 0x001fea000383ffff */
.L_x_9758:
[----:B------:R-:W-:Y:S01]  /*2970*/  IMAD.MOV.U32 R15, RZ, RZ, R17 ;  /* 0x000000ffff0f7224 */ /* 0x000fe200078e0011 */
[----:B------:R-:W-:Y:S01]  /*2980*/  MOV R16, 0x29d0 ;  /* 0x000029d000107802 */ /* 0x000fe20000000f00 */
[----:B------:R-:W-:Y:S02]  /*2990*/  IMAD.MOV.U32 R14, RZ, RZ, 0x8 ;  /* 0x00000008ff0e7424 */ /* 0x000fe400078e00ff */
[----:B------:R-:W-:Y:S02]  /*29a0*/  IMAD.MOV.U32 R13, RZ, RZ, 0x1f ;  /* 0x0000001fff0d7424 */ /* 0x000fe400078e00ff */
[----:B------:R-:W-:-:S02]  /*29b0*/  IMAD.MOV.U32 R12, RZ, RZ, -0x1 ;  /* 0xffffffffff0c7424 */ /* 0x000fc400078e00ff */
[----:B0-23--:R-:W-:Y:S05]  /*29c0*/  CALL.REL.NOINC `($__internal_179_$__cuda_sm70_shflsync_bfly_p) ;  /* 0x0000059000007944 */ /* 0x00dfea0003c00000 */
[----:B------:R-:W-:Y:S01]  /*29d0*/  FSEL R27, R27, R24, P1 ;  /* 0x000000181b1b7208 */ /* 0x000fe20000800000 */
[----:B-1----:R-:W-:Y:S01]  /*29e0*/  IMAD.MOV.U32 R24, RZ, RZ, R13 ;  /* 0x000000ffff187224 */ /* 0x002fe200078e000d */
[----:B------:R-:W-:Y:S01]  /*29f0*/  MOV R16, 0x2a50 ;  /* 0x00002a5000107802 */ /* 0x000fe20000000f00 */
[----:B0-----:R-:W-:-:S02]  /*2a00*/  IMAD.MOV.U32 R14, RZ, RZ, 0x8 ;  /* 0x00000008ff0e7424 */ /* 0x001fc400078e00ff */
[----:B------:R-:W-:Y:S02]  /*2a10*/  IMAD.MOV.U32 R13, RZ, RZ, 0x1f ;  /* 0x0000001fff0d7424 */ /* 0x000fe400078e00ff */
[----:B------:R-:W-:Y:S02]  /*2a20*/  IMAD.MOV.U32 R12, RZ, RZ, -0x1 ;  /* 0xffffffffff0c7424 */ /* 0x000fe400078e00ff */
[----:B------:R-:W-:Y:S02]  /*2a30*/  IMAD.MOV.U32 R15, RZ, RZ, R27 ;  /* 0x000000ffff0f7224 */ /* 0x000fe400078e001b */
[----:B------:R-:W-:Y:S05]  /*2a40*/  CALL.REL.NOINC `($__internal_179_$__cuda_sm70_shflsync_bfly_p) ;  /* 0x0000051000007944 */ /* 0x000fea0003c00000 */
[----:B------:R-:W-:Y:S01]  /*2a50*/  SEL R19, R19, R18, P1 ;  /* 0x0000001213137207 */ /* 0x000fe20000800000 */
[----:B-1----:R-:W-:Y:S01]  /*2a60*/  IMAD.MOV.U32 R18, RZ, RZ, R13 ;  /* 0x000000ffff127224 */ /* 0x002fe200078e000d */
[----:B------:R-:W-:Y:S01]  /*2a70*/  MOV R16, 0x2ad0 ;  /* 0x00002ad000107802 */ /* 0x000fe20000000f00 */
[----:B0-----:R-:W-:Y:S02]  /*2a80*/  IMAD.MOV.U32 R14, RZ, RZ, 0x8 ;  /* 0x00000008ff0e7424 */ /* 0x001fe400078e00ff */
[----:B------:R-:W-:Y:S02]  /*2a90*/  IMAD.MOV.U32 R13, RZ, RZ, 0x1f ;  /* 0x0000001fff0d7424 */ /* 0x000fe400078e00ff */
[----:B------:R-:W-:-:S02]  /*2aa0*/  IMAD.MOV.U32 R12, RZ, RZ, -0x1 ;  /* 0xffffffffff0c7424 */ /* 0x000fc400078e00ff */
[----:B------:R-:W-:Y:S02]  /*2ab0*/  IMAD.MOV.U32 R15, RZ, RZ, R19 ;  /* 0x000000ffff0f7224 */ /* 0x000fe400078e0013 */
[----:B------:R-:W-:Y:S05]  /*2ac0*/  CALL.REL.NOINC `($__internal_179_$__cuda_sm70_shflsync_bfly_p) ;  /* 0x0000049000007944 */ /* 0x000fea0003c00000 */
[----:B-1----:R-:W-:Y:S01]  /*2ad0*/  IMAD.MOV.U32 R26, RZ, RZ, R13 ;  /* 0x000000ffff1a7224 */ /* 0x002fe200078e000d */
[----:B0-----:R-:W-:Y:S05]  /*2ae0*/  BRA `(.L_x_9782) ;  /* 0xffffeca000007947 */ /* 0x001fea000383ffff */
.L_x_9759:
[----:B------:R-:W-:Y:S01]  /*2af0*/  IMAD.MOV.U32 R15, RZ, RZ, R17 ;  /* 0x000000ffff0f7224 */ /* 0x000fe200078e0011 */
[----:B------:R-:W-:Y:S01]  /*2b00*/  MOV R16, 0x2b50 ;  /* 0x00002b5000107802 */ /* 0x000fe20000000f00 */
[----:B------:R-:W-:Y:S02]  /*2b10*/  IMAD.MOV.U32 R14, RZ, RZ, 0x4 ;  /* 0x00000004ff0e7424 */ /* 0x000fe400078e00ff */
[----:B------:R-:W-:Y:S02]  /*2b20*/  IMAD.MOV.U32 R13, RZ, RZ, 0x1f ;  /* 0x0000001fff0d7424 */ /* 0x000fe400078e00ff */
[----:B------:R-:W-:Y:S02]  /*2b30*/  IMAD.MOV.U32 R12, RZ, RZ, -0x1 ;  /* 0xffffffffff0c7424 */ /* 0x000fe400078e00ff */
[----:B---3--:R-:W-:Y:S05]  /*2b40*/  CALL.REL.NOINC `($__internal_179_$__cuda_sm70_shflsync_bfly_p) ;  /* 0x0000041000007944 */ /* 0x008fea0003c00000 */
[----:B-1----:R-:W-:Y:S01]  /*2b50*/  IMAD.MOV.U32 R24, RZ, RZ, R13 ;  /* 0x000000ffff187224 */ /* 0x002fe200078e000d */
[----:B0-----:R-:W-:Y:S05]  /*2b60*/  BRA `(.L_x_9783) ;  /* 0xffffec8000007947 */ /* 0x001fea000383ffff */
.L_x_9760:
        /* <DEDUP_REMOVED lines=16> */
.L_x_9761:
        /* <DEDUP_REMOVED lines=24> */
.L_x_9762:
        /* <DEDUP_REMOVED lines=8> */
.L_x_9763:
        /* <DEDUP_REMOVED lines=15> */
        .weak           $__internal_179_$__cuda_sm70_shflsync_bfly_p
        .type           $__internal_179_$__cuda_sm70_shflsync_bfly_p,@function
        .size           $__internal_179_$__cuda_sm70_shflsync_bfly_p,(.L_x_11123 - $__internal_179_$__cuda_sm70_shflsync_bfly_p)
$__internal_179_$__cuda_sm70_shflsync_bfly_p:
[----:B------:R-:W-:Y:S01]  /*2f60*/  IMAD.MOV.U32 R28, RZ, RZ, R16 ;  /* 0x000000ffff1c7224 */ /* 0x000fe200078e0010 */
[----:B------:R-:W-:Y:S04]  /*2f70*/  WARPSYNC R12 ;  /* 0x0000000c00007348 */ /* 0x000fe80003800000 */
[----:B------:R-:W-:Y:S01]  /*2f80*/  IMAD.MOV.U32 R29, RZ, RZ, 0x0 ;  /* 0x00000000ff1d7424 */ /* 0x000fe200078e00ff */
[----:B------:R0:W1:Y:S03]  /*2f90*/  SHFL.BFLY PT, R13, R15, R14, R13 ;  /* 0x0c00000e0f0d7389 */ /* 0x00006600000e000d */
[----:B------:R-:W-:Y:S05]  /*2fa0*/  RET.REL.NODEC R28 `(_ZN4vllm3moe10topkGatingILi10ELi320ELi4ELi8ELi32EjfLNS0_11ScoringFuncE0EEEvPKT5_PKbPfiPT4_PiiiibPKf) ;  /* 0xffffd0501c007950 */ /* 0x000fea0003c3ffff */
.L_x_9788:
        /* <DEDUP_REMOVED lines=13> */
.L_x_11123:


//--------------------- .text._ZN4vllm3moe10topkGatingILi6ELi192ELi4ELi8ELi32EjfLNS0_11ScoringFuncE0EEEvPKT5_PKbPfiPT4_PiiiibPKf --------------------------
	.section	.text._ZN4vllm3moe10topkGatingILi6ELi192ELi4ELi8ELi32EjfLNS0_11ScoringFuncE0EEEvPKT5_PKbPfiPT4_PiiiibPKf,"ax",@progbits
	.sectioninfo	@"SHI_REGISTERS=32"
	.align	128
        .global         _ZN4vllm3moe10topkGatingILi6ELi192ELi4ELi8ELi32EjfLNS0_11ScoringFuncE0EEEvPKT5_PKbPfiPT4_PiiiibPKf
        .type           _ZN4vllm3moe10topkGatingILi6ELi192ELi4ELi8ELi32EjfLNS0_11ScoringFuncE0EEEvPKT5_PKbPfiPT4_PiiiibPKf,@function
        .size           _ZN4vllm3moe10topkGatingILi6ELi192ELi4ELi8ELi32EjfLNS0_11ScoringFuncE0EEEvPKT5_PKbPfiPT4_PiiiibPKf,(.L_x_11124 - _ZN4vllm3moe10topkGatingILi6ELi192ELi4ELi8ELi32EjfLNS0_11ScoringFuncE0EEEvPKT5_PKbPfiPT4_PiiiibPKf)
        .other          _ZN4vllm3moe10topkGatingILi6ELi192ELi4ELi8ELi32EjfLNS0_11ScoringFuncE0EEEvPKT5_PKbPfiPT4_PiiiibPKf,@"STO_CUDA_ENTRY STV_DEFAULT"
_ZN4vllm3moe10topkGatingILi6ELi192ELi4ELi8ELi32EjfLNS0_11ScoringFuncE0EEEvPKT5_PKbPfiPT4_PiiiibPKf:
.text._ZN4vllm3moe10topkGatingILi6ELi192ELi4ELi8ELi32EjfLNS0_11ScoringFuncE0EEEvPKT5_PKbPfiPT4_PiiiibPKf:
        /* <DEDUP_REMOVED lines=127> */
.L_x_9804:
        /* <DEDUP_REMOVED lines=26> */
.L_x_9821:
[----:B------:R-:W-:Y:S05]  /*0990*/  BRA.DIV ~URZ, `(.L_x_9792) ;  /* 0x000012427f007947 */ /* 0x000fea000b800000 */
[----:B------:R2:W3:Y:S04]  /*09a0*/  SHFL.BFLY PT, R24, R17, 0x10, 0x1f ;  /* 0x0e001f0011187f89 */ /* 0x0004e800000e0000 */
[----:B------:R2:W4:Y:S02]  /*09b0*/  SHFL.BFLY PT, R22, R19, 0x10, 0x1f ;  /* 0x0e001f0013167f89 */ /* 0x00052400000e0000 */
.L_x_9822:
        /* <DEDUP_REMOVED lines=12> */
.L_x_9823:
[----:B-1----:R-:W-:-:S13]  /*0a80*/  FSETP.GEU.FTZ.AND P1, PT, R21, R26, PT ;  /* 0x0000001a1500720b */ /* 0x002fda0003f3e000 */
[----:B------:R-:W-:-:S04]  /*0a90*/  @P1 FSETP.NEU.FTZ.AND P3, PT, R21, R26, PT ;  /* 0x0000001a1500120b */ /* 0x000fc80003f7d000 */
[----:B---3--:R-:W-:-:S13]  /*0aa0*/  @P1 ISETP.LT.AND P0, PT, R22, R19, !P3 ;  /* 0x000000131600120c */ /* 0x008fda0005f01270 */
[----:B0-----:R-:W-:Y:S01]  /*0ab0*/  FSEL R21, R26, R21, P0 ;  /* 0x000000151a157208 */ /* 0x001fe20000000000 */
[----:B------:R-:W-:Y:S05]  /*0ac0*/  BRA.DIV ~URZ, `(.L_x_9794) ;  /* 0x000013827f007947 */ /* 0x000fea000b800000 */
[----:B------:R0:W1:Y:S02]  /*0ad0*/  SHFL.BFLY PT, R26, R21, 0x4, 0x1f ;  /* 0x0c801f00151a7f89 */ /* 0x00006400000e0000 */
.L_x_9824:
[----:B--2---:R-:W-:Y:S01]  /*0ae0*/  FSEL R17, R24, R17, P0 ;  /* 0x0000001118117208 */ /* 0x004fe20000000000 */
[----:B------:R-:W-:Y:S05]  /*0af0*/  BRA.DIV ~URZ, `(.L_x_9795) ;  /* 0x000013d27f007947 */ /* 0x000fea000b800000 */
[----:B------:R-:W-:Y:S02]  /*0b00*/  SEL R19, R22, R19, P0 ;  /* 0x0000001316137207 */ /* 0x000fe40000000000 */
[----:B------:R2:W3:Y:S04]  /*0b10*/  SHFL.BFLY PT, R22, R17, 0x4, 0x1f ;  /* 0x0c801f0011167f89 */ /* 0x0004e800000e0000 */
[----:B------:R2:W4:Y:S02]  /*0b20*/  SHFL.BFLY PT, R24, R19, 0x4, 0x1f ;  /* 0x0c801f0013187f89 */ /* 0x00052400000e0000 */
.L_x_9825:
        /* <DEDUP_REMOVED lines=12> */
.L_x_9826:
[----:B-1----:R-:W-:-:S13]  /*0bf0*/  FSETP.GEU.FTZ.AND P1, PT, R21, R22, PT ;  /* 0x000000161500720b */ /* 0x002fda0003f3e000 */
[----:B------:R-:W-:-:S04]  /*0c00*/  @P1 FSETP.NEU.FTZ.AND P3, PT, R21, R22, PT ;  /* 0x000000161500120b */ /* 0x000fc80003f7d000 */
[----:B---3--:R-:W-:-:S13]  /*0c10*/  @P1 ISETP.LT.AND P0, PT, R19, R26, !P3 ;  /* 0x0000001a1300120c */ /* 0x008fda0005f01270 */
[----:B------:R-:W-:Y:S01]  /*0c20*/  FSEL R22, R22, R21, P0 ;  /* 0x0000001516167208 */ /* 0x000fe20000000000 */
[----:B------:R-:W-:Y:S05]  /*0c30*/  BRA.DIV ~URZ, `(.L_x_9797) ;  /* 0x000015127f007947 */ /* 0x000fea000b800000 */
[----:B0-----:R0:W1:Y:S02]  /*0c40*/  SHFL.BFLY PT, R21, R22, 0x1, 0x1f ;  /* 0x0c201f0016157f89 */ /* 0x00106400000e0000 */
.L_x_9827:
[----:B--2---:R-:W-:Y:S01]  /*0c50*/  FSEL R24, R24, R17, P0 ;  /* 0x0000001118187208 */ /* 0x004fe20000000000 */
[----:B------:R-:W-:Y:S05]  /*0c60*/  BRA.DIV ~URZ, `(.L_x_9798) ;  /* 0x000015627f007947 */ /* 0x000fea000b800000 */
[----:B------:R-:W-:Y:S01]  /*0c70*/  SEL R18, R19, R26, P0 ;  /* 0x0000001a13127207 */ /* 0x000fe20000000000 */
[----:B------:R2:W3:Y:S04]  /*0c80*/  SHFL.BFLY PT, R17, R24, 0x1, 0x1f ;  /* 0x0c201f0018117f89 */ /* 0x0004e800000e0000 */
[----:B------:R2:W4:Y:S02]  /*0c90*/  SHFL.BFLY PT, R9, R18, 0x1, 0x1f ;  /* 0x0c201f0012097f89 */ /* 0x00052400000e0000 */
.L_x_9828:
        /* <DEDUP_REMOVED lines=27> */
.L_x_9800:
[----:B------:R-:W-:Y:S05]  /*0e50*/  BSYNC B1 ;  /* 0x0000000000017941 */ /* 0x000fea0003800000 */
.L_x_9799:
        /* <DEDUP_REMOVED lines=20> */
.L_x_9803:
[----:B------:R-:W-:Y:S05]  /*0fa0*/  BSYNC B1 ;  /* 0x0000000000017941 */ /* 0x000fea0003800000 */
.L_x_9802:
[----:B012---:R-:W-:Y:S05]  /*0fb0*/  BRA `(.L_x_9804) ;  /* 0xfffff83000007947 */ /* 0x007fea000383ffff */
.L_x_9790:
[----:B------:R-:W-:Y:S02]  /*0fc0*/  IMAD.MOV.U32 R20, RZ, RZ, RZ ;  /* 0x000000ffff147224 */ /* 0x000fe400078e00ff */
.L_x_9817:
        /* <DEDUP_REMOVED lines=26> */
.L_x_9829:
[----:B------:R-:W-:Y:S05]  /*1170*/  BRA.DIV ~URZ, `(.L_x_9806) ;  /* 0x000011c27f007947 */ /* 0x000fea000b800000 */
[----:B------:R2:W3:Y:S04]  /*1180*/  SHFL.BFLY PT, R24, R17, 0x10, 0x1f ;  /* 0x0e001f0011187f89 */ /* 0x0004e800000e0000 */
[----:B------:R2:W4:Y:S02]  /*1190*/  SHFL.BFLY PT, R22, R19, 0x10, 0x1f ;  /* 0x0e001f0013167f89 */ /* 0x00052400000e0000 */
.L_x_9830:
        /* <DEDUP_REMOVED lines=12> */
.L_x_9831:
[----:B-1----:R-:W-:-:S13]  /*1260*/  FSETP.GEU.FTZ.AND P1, PT, R21, R26, PT ;  /* 0x0000001a1500720b */ /* 0x002fda0003f3e000 */
[----:B------:R-:W-:-:S04]  /*1270*/  @P1 FSETP.NEU.FTZ.AND P3, PT, R21, R26, PT ;  /* 0x0000001a1500120b */ /* 0x000fc80003f7d000 */
[----:B---3--:R-:W-:-:S13]  /*1280*/  @P1 ISETP.LT.AND P0, PT, R22, R19, !P3 ;  /* 0x000000131600120c */ /* 0x008fda0005f01270 */
[----:B0-----:R-:W-:Y:S01]  /*1290*/  FSEL R21, R26, R21, P0 ;  /* 0x000000151a157208 */ /* 0x001fe20000000000 */
[----:B------:R-:W-:Y:S05]  /*12a0*/  BRA.DIV ~URZ, `(.L_x_9808) ;  /* 0x000013027f007947 */ /* 0x000fea000b800000 */
[----:B------:R0:W1:Y:S02]  /*12b0*/  SHFL.BFLY PT, R26, R21, 0x4, 0x1f ;  /* 0x0c801f00151a7f89 */ /* 0x00006400000e0000 */
.L_x_9832:
[----:B--2---:R-:W-:Y:S01]  /*12c0*/  FSEL R17, R24, R17, P0 ;  /* 0x0000001118117208 */ /* 0x004fe20000000000 */
[----:B------:R-:W-:Y:S05]  /*12d0*/  BRA.DIV ~URZ, `(.L_x_9809) ;  /* 0x000013527f007947 */ /* 0x000fea000b800000 */
[----:B------:R-:W-:Y:S02]  /*12e0*/  SEL R19, R22, R19, P0 ;  /* 0x0000001316137207 */ /* 0x000fe40000000000 */
[----:B------:R2:W3:Y:S04]  /*12f0*/  SHFL.BFLY PT, R22, R17, 0x4, 0x1f ;  /* 0x0c801f0011167f89 */ /* 0x0004e800000e0000 */
[----:B------:R2:W4:Y:S02]  /*1300*/  SHFL.BFLY PT, R24, R19, 0x4, 0x1f ;  /* 0x0c801f0013187f89 */ /* 0x00052400000e0000 */
.L_x_9833:
        /* <DEDUP_REMOVED lines=12> */
.L_x_9834:
[----:B-1----:R-:W-:-:S13]  /*13d0*/  FSETP.GEU.FTZ.AND P1, PT, R21, R22, PT ;  /* 0x000000161500720b */ /* 0x002fda0003f3e000 */
[----:B------:R-:W-:-:S04]  /*13e0*/  @P1 FSETP.NEU.FTZ.AND P3, PT, R21, R22, PT ;  /* 0x000000161500120b */ /* 0x000fc80003f7d000 */
[----:B---3--:R-:W-:-:S13]  /*13f0*/  @P1 ISETP.LT.AND P0, PT, R19, R26, !P3 ;  /* 0x0000001a1300120c */ /* 0x008fda0005f01270 */
[----:B------:R-:W-:Y:S01]  /*1400*/  FSEL R22, R22, R21, P0 ;  /* 0x0000001516167208 */ /* 0x000fe20000000000 */
[----:B------:R-:W-:Y:S05]  /*1410*/  BRA.DIV ~URZ, `(.L_x_9811) ;  /* 0x000014927f007947 */ /* 0x000fea000b800000 */
[----:B0-----:R0:W1:Y:S02]  /*1420*/  SHFL.BFLY PT, R21, R22, 0x1, 0x1f ;  /* 0x0c201f0016157f89 */ /* 0x00106400000e0000 */
.L_x_9835:
[----:B--2---:R-:W-:Y:S01]  /*1430*/  FSEL R24, R24, R17, P0 ;  /* 0x0000001118187208 */ /* 0x004fe20000000000 */
[----:B------:R-:W-:Y:S05]  /*1440*/  BRA.DIV ~URZ, `(.L_x_9812) ;  /* 0x000014e27f007947 */ /* 0x000fea000b800000 */
[----:B------:R-:W-:Y:S01]  /*1450*/  SEL R18, R19, R26, P0 ;  /* 0x0000001a13127207 */ /* 0x000fe20000000000 */
[----:B------:R2:W3:Y:S04]  /*1460*/  SHFL.BFLY PT, R17, R24, 0x1, 0x1f ;  /* 0x0c201f0018117f89 */ /* 0x0004e800000e0000 */
[----:B------:R2:W4:Y:S02]  /*1470*/  SHFL.BFLY PT, R9, R18, 0x1, 0x1f ;  /* 0x0c201f0012097f89 */ /* 0x00052400000e0000 */
.L_x_9836:
        /* <DEDUP_REMOVED lines=26> */
.L_x_9814:
[----:B------:R-:W-:Y:S05]  /*1620*/  BSYNC B1 ;  /* 0x0000000000017941 */ /* 0x000fea0003800000 */
.L_x_9813:
        /* <DEDUP_REMOVED lines=20> */
.L_x_9816:
[----:B------:R-:W-:Y:S05]  /*1770*/  BSYNC B1 ;  /* 0x0000000000017941 */ /* 0x000fea0003800000 */
.L_x_9815:
[----:B012---:R-:W-:Y:S05]  /*1780*/  BRA `(.L_x_9817) ;  /* 0xfffff84000007947 */ /* 0x007fea000383ffff */
.L_x_9801:
[----:B------:R-:W-:Y:S05]  /*1790*/  BSYNC B0 ;  /* 0x0000000000007941 */ /* 0x000fea0003800000 */
.L_x_9789:
        /* <DEDUP_REMOVED lines=18> */
.L_x_9819:
        /* <DEDUP_REMOVED lines=20> */
.L_x_9818:
        /* <DEDUP_REMOVED lines=11> */
.L_x_9820:
        /* <DEDUP_REMOVED lines=11> */
.L_x_9791:
[----:B------:R-:W-:Y:S01]  /*1b60*/  IMAD.MOV.U32 R18, RZ, RZ, R21 ;  /* 0x000000ffff127224 */ /* 0x000fe200078e0015 */
[----:B------:R-:W-:Y:S01]  /*1b70*/  MOV R8, 0x1bc0 ;  /* 0x00001bc000087802 */ /* 0x000fe20000000f00 */
[----:B------:R-:W-:Y:S02]  /*1b80*/  IMAD.MOV.U32 R13, RZ, RZ, 0x10 ;  /* 0x00000010ff0d7424 */ /* 0x000fe400078e00ff */
[----:B------:R-:W-:Y:S02]  /*1b90*/  IMAD.MOV.U32 R12, RZ, RZ, 0x1f ;  /* 0x0000001fff0c7424 */ /* 0x000fe400078e00ff */
[----:B------:R-:W-:Y:S02]  /*1ba0*/  IMAD.MOV.U32 R11, RZ, RZ, -0x1 ;  /* 0xffffffffff0b7424 */ /* 0x000fe400078e00ff */
[----:B------:R-:W-:Y:S05]  /*1bb0*/  CALL.REL.NOINC `($__internal_180_$__cuda_sm70_shflsync_bfly_p) ;  /* 0x00000e6000007944 */ /* 0x000fea0003c00000 */
[----:B-1----:R-:W-:Y:S01]  /*1bc0*/  IMAD.MOV.U32 R26, RZ, RZ, R11 ;  /* 0x000000ffff1a7224 */ /* 0x002fe200078e000b */
[----:B0-----:R-:W-:Y:S05]  /*1bd0*/  BRA `(.L_x_9821) ;  /* 0xffffedb000007947 */ /* 0x001fea000383ffff */
.L_x_9792:
[----:B------:R-:W-:Y:S01]  /*1be0*/  IMAD.MOV.U32 R18, RZ, RZ, R17 ;  /* 0x000000ffff127224 */ /* 0x000fe200078e0011 */
[----:B------:R-:W-:Y:S01]  /*1bf0*/  MOV R8, 0x1c40 ;  /* 0x00001c4000087802 */ /* 0x000fe20000000f00 */
[----:B------:R-:W-:Y:S02]  /*1c00*/  IMAD.MOV.U32 R13, RZ, RZ, 0x10 ;  /* 0x00000010ff0d7424 */ /* 0x000fe400078e00ff */
[----:B------:R-:W-:-:S02]  /*1c10*/  IMAD.MOV.U32 R12, RZ, RZ, 0x1f ;  /* 0x0000001fff0c7424 */ /* 0x000fc400078e00ff */
[----:B------:R-:W-:Y:S02]  /*1c20*/  IMAD.MOV.U32 R11, RZ, RZ, -0x1 ;  /* 0xffffffffff0b7424 */ /* 0x000fe400078e00ff */
[----:B01----:R-:W-:Y:S05]  /*1c30*/  CALL.REL.NOINC `($__internal_180_$__cuda_sm70_shflsync_bfly_p) ;  /* 0x00000de000007944 */ /* 0x003fea0003c00000 */
[----:B-1----:R-:W-:Y:S01]  /*1c40*/  IMAD.MOV.U32 R24, RZ, RZ, R11 ;  /* 0x000000ffff187224 */ /* 0x002fe200078e000b */
[----:B------:R-:W-:Y:S01]  /*1c50*/  MOV R8, 0x1cb0 ;  /* 0x00001cb000087802 */ /* 0x000fe20000000f00 */
[----:B0-----:R-:W-:Y:S02]  /*1c60*/  IMAD.MOV.U32 R18, RZ, RZ, R19 ;  /* 0x000000ffff127224 */ /* 0x001fe400078e0013 */
[----:B------:R-:W-:Y:S02]  /*1c70*/  IMAD.MOV.U32 R13, RZ, RZ, 0x10 ;  /* 0x00000010ff0d7424 */ /* 0x000fe400078e00ff */
[----:B------:R-:W-:Y:S02]  /*1c80*/  IMAD.MOV.U32 R12, RZ, RZ, 0x1f ;  /* 0x0000001fff0c7424 */ /* 0x000fe400078e00ff */
[----:B------:R-:W-:Y:S02]  /*1c90*/  IMAD.MOV.U32 R11, RZ, RZ, -0x1 ;  /* 0xffffffffff0b7424 */ /* 0x000fe400078e00ff */
[----:B------:R-:W-:Y:S05]  /*1ca0*/  CALL.REL.NOINC `($__internal_180_$__cuda_sm70_shflsync_bfly_p) ;  /* 0x00000d7000007944 */ /* 0x000fea0003c00000 */
[----:B-1----:R-:W-:Y:S01]  /*1cb0*/  IMAD.MOV.U32 R22, RZ, RZ, R11 ;  /* 0x000000ffff167224 */ /* 0x002fe200078e000b */
[----:B0-----:R-:W-:Y:S05]  /*1cc0*/  BRA `(.L_x_9822) ;  /* 0xffffecf000007947 */ /* 0x001fea000383ffff */
.L_x_9793:
[----:B------:R-:W-:Y:S01]  /*1cd0*/  IMAD.MOV.U32 R18, RZ, RZ, R21 ;  /* 0x000000ffff127224 */ /* 0x000fe200078e0015 */
[----:B------:R-:W-:Y:S01]  /*1ce0*/  MOV R8, 0x1d30 ;  /* 0x00001d3000087802 */ /* 0x000fe20000000f00 */
[----:B------:R-:W-:-:S02]  /*1cf0*/  IMAD.MOV.U32 R13, RZ, RZ, 0x8 ;  /* 0x00000008ff0d7424 */ /* 0x000fc400078e00ff */
[----:B------:R-:W-:Y:S02]  /*1d00*/  IMAD.MOV.U32 R12, RZ, RZ, 0x1f ;  /* 0x0000001fff0c7424 */ /* 0x000fe400078e00ff */
[----:B------:R-:W-:Y:S02]  /*1d10*/  IMAD.MOV.U32 R11, RZ, RZ, -0x1 ;  /* 0xffffffffff0b7424 */ /* 0x000fe400078e00ff */
[----:B--23--:R-:W-:Y:S05]  /*1d20*/  CALL.REL.NOINC `($__internal_180_$__cuda_sm70_shflsync_bfly_p) ;  /* 0x00000cf000007944 */ /* 0x00cfea0003c00000 */
[----:B------:R-:W-:Y:S01]  /*1d30*/  FSEL R17, R24, R17, P1 ;  /* 0x0000001118117208 */ /* 0x000fe20000800000 */
[----:B-1----:R-:W-:Y:S01]  /*1d40*/  IMAD.MOV.U32 R26, RZ, RZ, R11 ;  /* 0x000000ffff1a7224 */ /* 0x002fe200078e000b */
[----:B------:R-:W-:Y:S01]  /*1d50*/  MOV R8, 0x1db0 ;  /* 0x00001db000087802 */ /* 0x000fe20000000f00 */
[----:B0-----:R-:W-:Y:S02]  /*1d60*/  IMAD.MOV.U32 R13, RZ, RZ, 0x8 ;  /* 0x00000008ff0d7424 */ /* 0x001fe400078e00ff */
[----:B------:R-:W-:Y:S02]  /*1d70*/  IMAD.MOV.U32 R12, RZ, RZ, 0x1f ;  /* 0x0000001fff0c7424 */ /* 0x000fe400078e00ff */
[----:B------:R-:W-:Y:S02]  /*1d80*/  IMAD.MOV.U32 R11, RZ, RZ, -0x1 ;  /* 0xffffffffff0b7424 */ /* 0x000fe400078e00ff */
[----:B------:R-:W-:-:S02]  /*1d90*/  IMAD.MOV.U32 R18, RZ, RZ, R17 ;  /* 0x000000ffff127224 */ /* 0x000fc400078e0011 */
[----:B------:R-:W-:Y:S05]  /*1da0*/  CALL.REL.NOINC `($__internal_180_$__cuda_sm70_shflsync_bfly_p) ;  /* 0x00000c7000007944 */ /* 0x000fea0003c00000 */
[----:B------:R-:W-:Y:S01]  /*1db0*/  SEL R19, R22, R19, P1 ;  /* 0x0000001316137207 */ /* 0x000fe20000800000 */
[----:B-1----:R-:W-:Y:S01]  /*1dc0*/  IMAD.MOV.U32 R24, RZ, RZ, R11 ;  /* 0x000000ffff187224 */ /* 0x002fe200078e000b */
[----:B------:R-:W-:Y:S01]  /*1dd0*/  MOV R8, 0x1e30 ;  /* 0x00001e3000087802 */ /* 0x000fe20000000f00 */
[----:B0-----:R-:W-:-:S02]  /*1de0*/  IMAD.MOV.U32 R13, RZ, RZ, 0x8 ;  /* 0x00000008ff0d7424 */ /* 0x001fc400078e00ff */
[----:B------:R-:W-:Y:S02]  /*1df0*/  IMAD.MOV.U32 R12, RZ, RZ, 0x1f ;  /* 0x0000001fff0c7424 */ /* 0x000fe400078e00ff */
[----:B------:R-:W-:Y:S02]  /*1e00*/  IMAD.MOV.U32 R11, RZ, RZ, -0x1 ;  /* 0xffffffffff0b7424 */ /* 0x000fe400078e00ff */
[----:B------:R-:W-:Y:S02]  /*1e10*/  IMAD.MOV.U32 R18, RZ, RZ, R19 ;  /* 0x000000ffff127224 */ /* 0x000fe400078e0013 */
[----:B------:R-:W-:Y:S05]  /*1e20*/  CALL.REL.NOINC `($__internal_180_$__cuda_sm70_shflsync_bfly_p) ;  /* 0x00000bf000007944 */ /* 0x000fea0003c00000 */
[----:B-1----:R-:W-:Y:S01]  /*1e30*/  IMAD.MOV.U32 R22, RZ, RZ, R11 ;  /* 0x000000ffff167224 */ /* 0x002fe200078e000b */
[----:B0-----:R-:W-:Y:S05]  /*1e40*/  BRA `(.L_x_9823) ;  /* 0xffffec3000007947 */ /* 0x001fea000383ffff */
.L_x_9794:
[----:B------:R-:W-:Y:S01]  /*1e50*/  IMAD.MOV.U32 R18, RZ, RZ, R21 ;  /* 0x000000ffff127224 */ /* 0x000fe200078e0015 */
[----:B------:R-:W-:Y:S01]  /*1e60*/  MOV R8, 0x1eb0 ;  /* 0x00001eb000087802 */ /* 0x000fe20000000f00 */
[----:B------:R-:W-:Y:S02]  /*1e70*/  IMAD.MOV.U32 R13, RZ, RZ, 0x4 ;  /* 0x00000004ff0d7424 */ /* 0x000fe400078e00ff */
[----:B------:R-:W-:Y:S02]  /*1e80*/  IMAD.MOV.U32 R12, RZ, RZ, 0x1f ;  /* 0x0000001fff0c7424 */ /* 0x000fe400078e00ff */
[----:B------:R-:W-:-:S02]  /*1e90*/  IMAD.MOV.U32 R11, RZ, RZ, -0x1 ;  /* 0xffffffffff0b7424 */ /* 0x000fc400078e00ff */
[----:B--2---:R-:W-:Y:S05]  /*1ea0*/  CALL.REL.NOINC `($__internal_180_$__cuda_sm70_shflsync_bfly_p) ;  /* 0x00000b7000007944 */ /* 0x004fea0003c00000 */
[----:B-1----:R-:W-:Y:S01]  /*1eb0*/  IMAD.MOV.U32 R26, RZ, RZ, R11 ;  /* 0x000000ffff1a7224 */ /* 0x002fe200078e000b */
[----:B0-----:R-:W-:Y:S05]  /*1ec0*/  BRA `(.L_x_9824) ;  /* 0xffffec1000007947 */ /* 0x001fea000383ffff */
.L_x_9795:
[----:B------:R-:W-:Y:S01]  /*1ed0*/  IMAD.MOV.U32 R18, RZ, RZ, R17 ;  /* 0x000000ffff127224 */ /* 0x000fe200078e0011 */
[----:B------:R-:W-:Y:S01]  /*1ee0*/  MOV R8, 0x1f30 ;  /* 0x00001f3000087802 */ /* 0x000fe20000000f00 */
[----:B------:R-:W-:-:S02]  /*1ef0*/  IMAD.MOV.U32 R13, RZ, RZ, 0x4 ;  /* 0x00000004ff0d7424 */ /* 0x000fc400078e00ff */
[----:B------:R-:W-:Y:S02]  /*1f00*/  IMAD.MOV.U32 R12, RZ, RZ, 0x1f ;  /* 0x0000001fff0c7424 */ /* 0x000fe400078e00ff */
[----:B------:R-:W-:Y:S02]  /*1f10*/  IMAD.MOV.U32 R11, RZ, RZ, -0x1 ;  /* 0xffffffffff0b7424 */ /* 0x000fe400078e00ff */
[----:B01----:R-:W-:Y:S05]  /*1f20*/  CALL.REL.NOINC `($__internal_180_$__cuda_sm70_shflsync_bfly_p) ;  /* 0x00000af000007944 */ /* 0x003fea0003c00000 */
[----:B------:R-:W-:Y:S01]  /*1f30*/  SEL R19, R22, R19, P0 ;  /* 0x0000001316137207 */ /* 0x000fe20000000000 */
[----:B-1----:R-:W-:Y:S01]  /*1f40*/  IMAD.MOV.U32 R22, RZ, RZ, R11 ;  /* 0x000000ffff167224 */ /* 0x002fe200078e000b */
[----:B------:R-:W-:Y:S01]  /*1f50*/  MOV R8, 0x1fb0 ;  /* 0x00001fb000087802 */ /* 0x000fe20000000f00 */
[----:B0-----:R-:W-:Y:S02]  /*1f60*/  IMAD.MOV.U32 R13, RZ, RZ, 0x4 ;  /* 0x00000004ff0d7424 */ /* 0x001fe400078e00ff */
[----:B------:R-:W-:Y:S02]  /*1f70*/  IMAD.MOV.U32 R12, RZ, RZ, 0x1f ;  /* 0x0000001fff0c7424 */ /* 0x000fe400078e00ff */
[----:B------:R-:W-:Y:S02]  /*1f80*/  IMAD.MOV.U32 R11, RZ, RZ, -0x1 ;  /* 0xffffffffff0b7424 */ /* 0x000fe400078e00ff */
[----:B------:R-:W-:-:S02]  /*1f90*/  IMAD.MOV.U32 R18, RZ, RZ, R19 ;  /* 0x000000ffff127224 */ /* 0x000fc400078e0013 */
[----:B------:R-:W-:Y:S05]  /*1fa0*/  CALL.REL.NOINC `($__internal_180_$__cuda_sm70_shflsync_bfly_p) ;  /* 0x00000a7000007944 */ /* 0x000fea0003c00000 */
[----:B-1----:R-:W-:Y:S01]  /*1fb0*/  IMAD.MOV.U32 R24, RZ, RZ, R11 ;  /* 0x000000ffff187224 */ /* 0x002fe200078e000b */
[----:B0-----:R-:W-:Y:S05]  /*1fc0*/  BRA `(.L_x_9825) ;  /* 0xffffeb6000007947 */ /* 0x001fea000383ffff */
.L_x_9796:
        /* <DEDUP_REMOVED lines=24> */
.L_x_9797:
[----:B------:R-:W-:Y:S01]  /*2150*/  IMAD.MOV.U32 R18, RZ, RZ, R22 ;  /* 0x000000ffff127224 */ /* 0x000fe200078e0016 */
[----:B------:R-:W-:Y:S01]  /*2160*/  MOV R8, 0x21b0 ;  /* 0x000021b000087802 */ /* 0x000fe20000000f00 */
[----:B------:R-:W-:Y:S02]  /*2170*/  IMAD.MOV.U32 R13, RZ, RZ, 0x1 ;  /* 0x00000001ff0d7424 */ /* 0x000fe400078e00ff */
[----:B------:R-:W-:Y:S02]  /*2180*/  IMAD.MOV.U32 R12, RZ, RZ, 0x1f ;  /* 0x0000001fff0c7424 */ /* 0x000fe400078e00ff */
[----:B------:R-:W-:-:S02]  /*2190*/  IMAD.MOV.U32 R11, RZ, RZ, -0x1 ;  /* 0xffffffffff0b7424 */ /* 0x000fc400078e00ff */
[----:B0-2---:R-:W-:Y:S05]  /*21a0*/  CALL.REL.NOINC `($__internal_180_$__cuda_sm70_shflsync_bfly_p) ;  /* 0x0000087000007944 */ /* 0x005fea0003c00000 */
[----:B-1----:R-:W-:Y:S01]  /*21b0*/  IMAD.MOV.U32 R21, RZ, RZ, R11 ;  /* 0x000000ffff157224 */ /* 0x002fe200078e000b */
[----:B0-----:R-:W-:Y:S05]  /*21c0*/  BRA `(.L_x_9827) ;  /* 0xffffea8000007947 */ /* 0x001fea000383ffff */
.L_x_9798:
[----:B------:R-:W-:Y:S01]  /*21d0*/  IMAD.MOV.U32 R18, RZ, RZ, R24 ;  /* 0x000000ffff127224 */ /* 0x000fe200078e0018 */
[----:B------:R-:W-:Y:S01]  /*21e0*/  MOV R8, 0x2230 ;  /* 0x0000223000087802 */ /* 0x000fe20000000f00 */
[----:B------:R-:W-:-:S02]  /*21f0*/  IMAD.MOV.U32 R13, RZ, RZ, 0x1 ;  /* 0x00000001ff0d7424 */ /* 0x000fc400078e00ff */
[----:B------:R-:W-:Y:S02]  /*2200*/  IMAD.MOV.U32 R12, RZ, RZ, 0x1f ;  /* 0x0000001fff0c7424 */ /* 0x000fe400078e00ff */
[----:B------:R-:W-:Y:S02]  /*2210*/  IMAD.MOV.U32 R11, RZ, RZ, -0x1 ;  /* 0xffffffffff0b7424 */ /* 0x000fe400078e00ff */
[----:B01----:R-:W-:Y:S05]  /*2220*/  CALL.REL.NOINC `($__internal_180_$__cuda_sm70_shflsync_bfly_p) ;  /* 0x000007f000007944 */ /* 0x003fea0003c00000 */
[----:B-1----:R-:W-:Y:S01]  /*2230*/  IMAD.MOV.U32 R17, RZ, RZ, R11 ;  /* 0x000000ffff117224 */ /* 0x002fe200078e000b */
[----:B0-----:R-:W-:Y:S01]  /*2240*/  SEL R18, R19, R26, P0 ;  /* 0x0000001a13127207 */ /* 0x001fe20000000000 */
[----:B------:R-:W-:Y:S01]  /*2250*/  IMAD.MOV.U32 R13, RZ, RZ, 0x1 ;  /* 0x00000001ff0d7424 */ /* 0x000fe200078e00ff */
[----:B------:R-:W-:Y:S01]  /*2260*/  MOV R8, 0x22a0 ;  /* 0x000022a000087802 */ /* 0x000fe20000000f00 */
[----:B------:R-:W-:Y:S02]  /*2270*/  IMAD.MOV.U32 R12, RZ, RZ, 0x1f ;  /* 0x0000001fff0c7424 */ /* 0x000fe400078e00ff */
[----:B------:R-:W-:Y:S02]  /*2280*/  IMAD.MOV.U32 R11, RZ, RZ, -0x1 ;  /* 0xffffffffff0b7424 */ /* 0x000fe400078e00ff */
[----:B------:R-:W-:Y:S05]  /*2290*/  CALL.REL.NOINC `($__internal_180_$__cuda_sm70_shflsync_bfly_p) ;  /* 0x0000078000007944 */ /* 0x000fea0003c00000 */
[----:B-1----:R-:W-:Y:S01]  /*22a0*/  IMAD.MOV.U32 R9, RZ, RZ, R11 ;  /* 0x000000ffff097224 */ /* 0x002fe200078e000b */
[----:B0-----:R-:W-:Y:S05]  /*22b0*/  BRA `(.L_x_9828) ;  /* 0xffffe9e000007947 */ /* 0x001fea000383ffff */
.L_x_9805:
[----:B------:R-:W-:Y:S01]  /*22c0*/  IMAD.MOV.U32 R18, RZ, RZ, R21 ;  /* 0x000000ffff127224 */ /* 0x000fe200078e0015 */
[----:B------:R-:W-:Y:S01]  /*22d0*/  MOV R8, 0x2320 ;  /* 0x0000232000087802 */ /* 0x000fe20000000f00 */
[----:B------:R-:W-:-:S02]  /*22e0*/  IMAD.MOV.U32 R13, RZ, RZ, 0x10 ;  /* 0x00000010ff0d7424 */ /* 0x000fc400078e00ff */
[----:B------:R-:W-:Y:S02]  /*22f0*/  IMAD.MOV.U32 R12, RZ, RZ, 0x1f ;  /* 0x0000001fff0c7424 */ /* 0x000fe400078e00ff */
[----:B------:R-:W-:Y:S02]  /*2300*/  IMAD.MOV.U32 R11, RZ, RZ, -0x1 ;  /* 0xffffffffff0b7424 */ /* 0x000fe400078e00ff */
[----:B------:R-:W-:Y:S05]  /*2310*/  CALL.REL.NOINC `($__internal_180_$__cuda_sm70_shflsync_bfly_p) ;  /* 0x0000070000007944 */ /* 0x000fea0003c00000 */
[----:B-1----:R-:W-:Y:S01]  /*2320*/  IMAD.MOV.U32 R26, RZ, RZ, R11 ;  /* 0x000000ffff1a7224 */ /* 0x002fe200078e000b */
[----:B0-----:R-:W-:Y:S05]  /*2330*/  BRA `(.L_x_9829) ;  /* 0xffffee3000007947 */ /* 0x001fea000383ffff */
.L_x_9806:
[----:B------:R-:W-:Y:S01]  /*2340*/  IMAD.MOV.U32 R18, RZ, RZ, R17 ;  /* 0x000000ffff127224 */ /* 0x000fe200078e0011 */
[----:B------:R-:W-:Y:S01]  /*2350*/  MOV R8, 0x23a0 ;  /* 0x000023a000087802 */ /* 0x000fe20000000f00 */
[----:B------:R-:W-:Y:S02]  /*2360*/  IMAD.MOV.U32 R13, RZ, RZ, 0x10 ;  /* 0x00000010ff0d7424 */ /* 0x000fe400078e00ff */
[----:B------:R-:W-:Y:S02]  /*2370*/  IMAD.MOV.U32 R12, RZ, RZ, 0x1f ;  /* 0x0000001fff0c7424 */ /* 0x000fe400078e00ff */
[----:B------:R-:W-:Y:S02]  /*2380*/  IMAD.MOV.U32 R11, RZ, RZ, -0x1 ;  /* 0xffffffffff0b7424 */ /* 0x000fe400078e00ff */
[----:B01----:R-:W-:Y:S05]  /*2390*/  CALL.REL.NOINC `($__internal_180_$__cuda_sm70_shflsync_bfly_p) ;  /* 0x0000068000007944 */ /* 0x003fea0003c00000 */
[----:B-1----:R-:W-:Y:S01]  /*23a0*/  IMAD.MOV.U32 R24, RZ, RZ, R11 ;  /* 0x000000ffff187224 */ /* 0x002fe200078e000b */
[----:B------:R-:W-:Y:S01]  /*23b0*/  MOV R8, 0x2410 ;  /* 0x0000241000087802 */ /* 0x000fe20000000f00 */
[----:B0-----:R-:W-:-:S02]  /*23c0*/  IMAD.MOV.U32 R18, RZ, RZ, R19 ;  /* 0x000000ffff127224 */ /* 0x001fc400078e0013 */
[----:B------:R-:W-:Y:S02]  /*23d0*/  IMAD.MOV.U32 R13, RZ, RZ, 0x10 ;  /* 0x00000010ff0d7424 */ /* 0x000fe400078e00ff */
[----:B------:R-:W-:Y:S02]  /*23e0*/  IMAD.MOV.U32 R12, RZ, RZ, 0x1f ;  /* 0x0000001fff0c7424 */ /* 0x000fe400078e00ff */
[----:B------:R-:W-:Y:S02]  /*23f0*/  IMAD.MOV.U32 R11, RZ, RZ, -0x1 ;  /* 0xffffffffff0b7424 */ /* 0x000fe400078e00ff */
[----:B------:R-:W-:Y:S05]  /*2400*/  CALL.REL.NOINC `($__internal_180_$__cuda_sm70_shflsync_bfly_p) ;  /* 0x0000061000007944 */ /* 0x000fea0003c00000 */
[----:B-1----:R-:W-:Y:S01]  /*2410*/  IMAD.MOV.U32 R22, RZ, RZ, R11 ;  /* 0x000000ffff167224 */ /* 0x002fe200078e000b */
[----:B0-----:R-:W-:Y:S05]  /*2420*/  BRA `(.L_x_9830) ;  /* 0xffffed7000007947 */ /* 0x001fea000383ffff */
.L_x_9807:
[----:B------:R-:W-:Y:S01]  /*2430*/  IMAD.MOV.U32 R18, RZ, RZ, R21 ;  /* 0x000000ffff127224 */ /* 0x000fe200078e0015 */
[----:B------:R-:W-:Y:S01]  /*2440*/  MOV R8, 0x2490 ;  /* 0x0000249000087802 */ /* 0x000fe20000000f00 */
[----:B------:R-:W-:Y:S02]  /*2450*/  IMAD.MOV.U32 R13, RZ, RZ, 0x8 ;  /* 0x00000008ff0d7424 */ /* 0x000fe400078e00ff */
[----:B------:R-:W-:Y:S02]  /*2460*/  IMAD.MOV.U32 R12, RZ, RZ, 0x1f ;  /* 0x0000001fff0c7424 */ /* 0x000fe400078e00ff */
[----:B------:R-:W-:-:S02]  /*2470*/  IMAD.MOV.U32 R11, RZ, RZ, -0x1 ;  /* 0xffffffffff0b7424 */ /* 0x000fc400078e00ff */
[----:B--23--:R-:W-:Y:S05]  /*2480*/  CALL.REL.NOINC `($__internal_180_$__cuda_sm70_shflsync_bfly_p) ;  /* 0x0000059000007944 */ /* 0x00cfea0003c00000 */
[----:B------:R-:W-:Y:S01]  /*2490*/  FSEL R17, R24, R17, P1 ;  /* 0x0000001118117208 */ /* 0x000fe20000800000 */
[----:B-1----:R-:W-:Y:S01]  /*24a0*/  IMAD.MOV.U32 R26, RZ, RZ, R11 ;  /* 0x000000ffff1a7224 */ /* 0x002fe200078e000b */
[----:B------:R-:W-:Y:S01]  /*24b0*/  MOV R8, 0x2510 ;  /* 0x0000251000087802 */ /* 0x000fe20000000f00 */
[----:B0-----:R-:W-:-:S02]  /*24c0*/  IMAD.MOV.U32 R13, RZ, RZ, 0x8 ;  /* 0x00000008ff0d7424 */ /* 0x001fc400078e00ff */
[----:B------:R-:W-:Y:S02]  /*24d0*/  IMAD.MOV.U32 R12, RZ, RZ, 0x1f ;  /* 0x0000001fff0c7424 */ /* 0x000fe400078e00ff */
[----:B------:R-:W-:Y:S02]  /*24e0*/  IMAD.MOV.U32 R11, RZ, RZ, -0x1 ;  /* 0xffffffffff0b7424 */ /* 0x000fe400078e00ff */
[----:B------:R-:W-:Y:S02]  /*24f0*/  IMAD.MOV.U32 R18, RZ, RZ, R17 ;  /* 0x000000ffff127224 */ /* 0x000fe400078e0011 */
[----:B------:R-:W-:Y:S05]  /*2500*/  CALL.REL.NOINC `($__internal_180_$__cuda_sm70_shflsync_bfly_p) ;  /* 0x0000051000007944 */ /* 0x000fea0003c00000 */
[----:B------:R-:W-:Y:S01]  /*2510*/  SEL R19, R22, R19, P1 ;  /* 0x0000001316137207 */ /* 0x000fe20000800000 */
[----:B-1----:R-:W-:Y:S01]  /*2520*/  IMAD.MOV.U32 R24, RZ, RZ, R11 ;  /* 0x000000ffff187224 */ /* 0x002fe200078e000b */
[----:B------:R-:W-:Y:S01]  /*2530*/  MOV R8, 0x2590 ;  /* 0x0000259000087802 */ /* 0x000fe20000000f00 */
[----:B0-----:R-:W-:Y:S02]  /*2540*/  IMAD.MOV.U32 R13, RZ, RZ, 0x8 ;  /* 0x00000008ff0d7424 */ /* 0x001fe400078e00ff */
[----:B------:R-:W-:Y:S02]  /*2550*/  IMAD.MOV.U32 R12, RZ, RZ, 0x1f ;  /* 0x0000001fff0c7424 */ /* 0x000fe400078e00ff */
[----:B------:R-:W-:-:S02]  /*2560*/  IMAD.MOV.U32 R11, RZ, RZ, -0x1 ;  /* 0xffffffffff0b7424 */ /* 0x000fc400078e00ff */
[----:B------:R-:W-:Y:S02]  /*2570*/  IMAD.MOV.U32 R18, RZ, RZ, R19 ;  /* 0x000000ffff127224 */ /* 0x000fe400078e0013 */
[----:B------:R-:W-:Y:S05]  /*2580*/  CALL.REL.NOINC `($__internal_180_$__cuda_sm70_shflsync_bfly_p) ;  /* 0x0000049000007944 */ /* 0x000fea0003c00000 */
[----:B-1----:R-:W-:Y:S01]  /*2590*/  IMAD.MOV.U32 R22, RZ, RZ, R11 ;  /* 0x000000ffff167224 */ /* 0x002fe200078e000b */
[----:B0-----:R-:W-:Y:S05]  /*25a0*/  BRA `(.L_x_9831) ;  /* 0xffffecb000007947 */ /* 0x001fea000383ffff */
.L_x_9808:
[----:B------:R-:W-:Y:S01]  /*25b0*/  IMAD.MOV.U32 R18, RZ, RZ, R21 ;  /* 0x000000ffff127224 */ /* 0x000fe200078e0015 */
[----:B------:R-:W-:Y:S01]  /*25c0*/  MOV R8, 0x2610 ;  /* 0x0000261000087802 */ /* 0x000fe20000000f00 */
[----:B------:R-:W-:Y:S02]  /*25d0*/  IMAD.MOV.U32 R13, RZ, RZ, 0x4 ;  /* 0x00000004ff0d7424 */ /* 0x000fe400078e00ff */
[----:B------:R-:W-:Y:S02]  /*25e0*/  IMAD.MOV.U32 R12, RZ, RZ, 0x1f ;  /* 0x0000001fff0c7424 */ /* 0x000fe400078e00ff */
[----:B------:R-:W-:Y:S02]  /*25f0*/  IMAD.MOV.U32 R11, RZ, RZ, -0x1 ;  /* 0xffffffffff0b7424 */ /* 0x000fe400078e00ff */
[----:B--2---:R-:W-:Y:S05]  /*2600*/  CALL.REL.NOINC `($__internal_180_$__cuda_sm70_shflsync_bfly_p) ;  /* 0x0000041000007944 */ /* 0x004fea0003c00000 */
[----:B-1----:R-:W-:Y:S01]  /*2610*/  IMAD.MOV.U32 R26, RZ, RZ, R11 ;  /* 0x000000ffff1a7224 */ /* 0x002fe200078e000b */
[----:B0-----:R-:W-:Y:S05]  /*2620*/  BRA `(.L_x_9832) ;  /* 0xffffec9000007947 */ /* 0x001fea000383ffff */
.L_x_9809:
        /* <DEDUP_REMOVED lines=16> */
.L_x_9810:
        /* <DEDUP_REMOVED lines=24> */
.L_x_9811:
        /* <DEDUP_REMOVED lines=8> */
.L_x_9812:
        /* <DEDUP_REMOVED lines=15> */
        .weak           $__internal_180_$__cuda_sm70_shflsync_bfly_p
        .type           $__internal_180_$__cuda_sm70_shflsync_bfly_p,@function
        .size           $__internal_180_$__cuda_sm70_shflsync_bfly_p,(.L_x_11124 - $__internal_180_$__cuda_sm70_shflsync_bfly_p)
$__internal_180_$__cuda_sm70_shflsync_bfly_p:
[----:B------:R-:W-:Y:S01]  /*2a20*/  IMAD.MOV.U32 R9, RZ, RZ, 0x0 ;  /* 0x00000000ff097424 */ /* 0x000fe200078e00ff */
[----:B------:R-:W-:Y:S04]  /*2a30*/  WARPSYNC R11 ;  /* 0x0000000b00007348 */ /* 0x000fe80003800000 */
[----:B------:R0:W1:Y:S01]  /*2a40*/  SHFL.BFLY PT, R11, R18, R13, R12 ;  /* 0x0c00000d120b7389 */ /* 0x00006200000e000c */
[----:B------:R-:W-:Y:S05]  /*2a50*/  RET.REL.NODEC R8 `(_ZN4vllm3moe10topkGatingILi6ELi192ELi4ELi8ELi32EjfLNS0_11ScoringFuncE0EEEvPKT5_PKbPfiPT4_PiiiibPKf) ;  /* 0xffffd5a008007950 */ /* 0x000fea0003c3ffff */
.L_x_9837:
        /* <DEDUP_REMOVED lines=10> */
.L_x_11124:


//--------------------- .text._ZN4vllm3moe10topkGatingILi16ELi512ELi4ELi16ELi32EjfLNS0_11ScoringFuncE0EEEvPKT5_PKbPfiPT4_PiiiibPKf --------------------------
	.section	.text._ZN4vllm3moe10topkGatingILi16ELi512ELi4ELi16ELi32EjfLNS0_11ScoringFuncE0EEEvPKT5_PKbPfiPT4_PiiiibPKf,"ax",@progbits
	.sectioninfo	@"SHI_REGISTERS=40"
	.align	128
        .global         _ZN4vllm3moe10topkGatingILi16ELi512ELi4ELi16ELi32EjfLNS0_11ScoringFuncE0EEEvPKT5_PKbPfiPT4_PiiiibPKf
        .type           _ZN4vllm3moe10topkGatingILi16ELi512ELi4ELi16ELi32EjfLNS0_11ScoringFuncE0EEEvPKT5_PKbPfiPT4_PiiiibPKf,@function
        .size           _ZN4vllm3moe10topkGatingILi16ELi512ELi4ELi16ELi32EjfLNS0_11ScoringFuncE0EEEvPKT5_PKbPfiPT4_PiiiibPKf,(.L_x_11125 - _ZN4vllm3moe10topkGatingILi16ELi512ELi4ELi16ELi32EjfLNS0_11ScoringFuncE0EEEvPKT5_PKbPfiPT4_PiiiibPKf)
        .other          _ZN4vllm3moe10topkGatingILi16ELi512ELi4ELi16ELi32EjfLNS0_11ScoringFuncE0EEEvPKT5_PKbPfiPT4_PiiiibPKf,@"STO_CUDA_ENTRY STV_DEFAULT"
_ZN4vllm3moe10topkGatingILi16ELi512ELi4ELi16ELi32EjfLNS0_11ScoringFuncE0EEEvPKT5_PKbPfiPT4_PiiiibPKf:
.text._ZN4vllm3moe10topkGatingILi16ELi512ELi4ELi16ELi32EjfLNS0_11ScoringFuncE0EEEvPKT5_PKbPfiPT4_PiiiibPKf:
        /* <DEDUP_REMOVED lines=219> */
.L_x_9838:
[----:B------:R0:W-:Y:S04]  /*0db0*/  STL.128 [R1], R4 ;  /* 0x0000000401007387 */ /* 0x0001e80000100c00 */
[----:B------:R0:W-:Y:S04]  /*0dc0*/  STL.128 [R1+0x10], R8 ;  /* 0x0000100801007387 */ /* 0x0001e80000100c00 */
[----:B------:R0:W-:Y:S04]  /*0dd0*/  STL.128 [R1+0x20], R12 ;  /* 0x0000200c01007387 */ /* 0x0001e80000100c00 */
[----:B------:R0:W-:Y:S02]  /*0de0*/  STL.128 [R1+0x30], R16 ;  /* 0x0000301001007387 */ /* 0x0001e40000100c00 */
.L_x_9839:
        /* <DEDUP_REMOVED lines=9> */
.L_x_9855:
        /* <DEDUP_REMOVED lines=67> */
.L_x_9872:
[----:B------:R-:W-:Y:S05]  /*12b0*/  BRA.DIV ~URZ, `(.L_x_9843) ;  /* 0x000014e27f007947 */ /* 0x000fea000b800000 */
[----:B------:R2:W3:Y:S04]  /*12c0*/  SHFL.BFLY PT, R26, R25, 0x10, 0x1f ;  /* 0x0e001f00191a7f89 */ /* 0x0004e800000e0000 */
[----:B------:R2:W4:Y:S02]  /*12d0*/  SHFL.BFLY PT, R20, R21, 0x10, 0x1f ;  /* 0x0e001f0015147f89 */ /* 0x00052400000e0000 */
.L_x_9873:
        /* <DEDUP_REMOVED lines=12> */
.L_x_9874:
[----:B--2---:R-:W-:-:S13]  /*13a0*/  FSETP.GEU.FTZ.AND P1, PT, R24, R25, PT ;  /* 0x000000191800720b */ /* 0x004fda0003f3e000 */
[----:B------:R-:W-:-:S04]  /*13b0*/  @P1 FSETP.NEU.FTZ.AND P2, PT, R24, R25, PT ;  /* 0x000000191800120b */ /* 0x000fc80003f5d000 */
[----:B---3--:R-:W-:-:S13]  /*13c0*/  @P1 ISETP.LT.AND P0, PT, R21, R20, !P2 ;  /* 0x000000141500120c */ /* 0x008fda0005701270 */
[----:B-1----:R-:W-:Y:S01]  /*13d0*/  FSEL R24, R25, R24, P0 ;  /* 0x0000001819187208 */ /* 0x002fe20000000000 */
[----:B------:R-:W-:Y:S05]  /*13e0*/  BRA.DIV ~URZ, `(.L_x_9845) ;  /* 0x000016227f007947 */ /* 0x000fea000b800000 */
[----:B------:R1:W2:Y:S02]  /*13f0*/  SHFL.BFLY PT, R25, R24, 0x4, 0x1f ;  /* 0x0c801f0018197f89 */ /* 0x0002a400000e0000 */
.L_x_9875:
[----:B0-----:R-:W-:Y:S01]  /*1400*/  FSEL R27, R27, R26, P0 ;  /* 0x0000001a1b1b7208 */ /* 0x001fe20000000000 */
[----:B------:R-:W-:Y:S05]  /*1410*/  BRA.DIV ~URZ, `(.L_x_9846) ;  /* 0x000016727f007947 */ /* 0x000fea000b800000 */
[----:B------:R-:W-:Y:S01]  /*1420*/  SEL R21, R21, R20, P0 ;  /* 0x0000001415157207 */ /* 0x000fe20000000000 */
[----:B------:R0:W3:Y:S04]  /*1430*/  SHFL.BFLY PT, R26, R27, 0x4, 0x1f ;  /* 0x0c801f001b1a7f89 */ /* 0x0000e800000e0000 */
[----:B------:R0:W4:Y:S02]  /*1440*/  SHFL.BFLY PT, R20, R21, 0x4, 0x1f ;  /* 0x0c801f0015147f89 */ /* 0x00012400000e0000 */
.L_x_9876:
        /* <DEDUP_REMOVED lines=12> */
.L_x_9877:
[----:B-1----:R-:W-:-:S13]  /*1510*/  FSETP.GEU.FTZ.AND P1, PT, R24, R25, PT ;  /* 0x000000191800720b */ /* 0x002fda0003f3e000 */
[----:B------:R-:W-:-:S04]  /*1520*/  @P1 FSETP.NEU.FTZ.AND P2, PT, R24, R25, PT ;  /* 0x000000191800120b */ /* 0x000fc80003f5d000 */
[----:B---3--:R-:W-:-:S13]  /*1530*/  @P1 ISETP.LT.AND P0, PT, R21, R20, !P2 ;  /* 0x000000141500120c */ /* 0x008fda0005701270 */
[----:B0-----:R-:W-:Y:S01]  /*1540*/  FSEL R24, R25, R24, P0 ;  /* 0x0000001819187208 */ /* 0x001fe20000000000 */
[----:B------:R-:W-:Y:S05]  /*1550*/  BRA.DIV ~URZ, `(.L_x_9848) ;  /* 0x000017b27f007947 */ /* 0x000fea000b800000 */
[----:B------:R0:W1:Y:S02]  /*1560*/  SHFL.BFLY PT, R25, R24, 0x1, 0x1f ;  /* 0x0c201f0018197f89 */ /* 0x00006400000e0000 */
.L_x_9878:
[----:B--2---:R-:W-:Y:S01]  /*1570*/  FSEL R26, R26, R27, P0 ;  /* 0x0000001b1a1a7208 */ /* 0x004fe20000000000 */
[----:B------:R-:W-:Y:S05]  /*1580*/  BRA.DIV ~URZ, `(.L_x_9849) ;  /* 0x000018027f007947 */ /* 0x000fea000b800000 */
[----:B------:R-:W-:Y:S02]  /*1590*/  SEL R31, R21, R20, P0 ;  /* 0x00000014151f7207 */ /* 0x000fe40000000000 */
[----:B------:R2:W3:Y:S04]  /*15a0*/  SHFL.BFLY PT, R21, R26, 0x1, 0x1f ;  /* 0x0c201f001a157f89 */ /* 0x0004e800000e0000 */
[----:B------:R2:W4:Y:S02]  /*15b0*/  SHFL.BFLY PT, R20, R31, 0x1, 0x1f ;  /* 0x0c201f001f147f89 */ /* 0x00052400000e0000 */
.L_x_9879:
        /* <DEDUP_REMOVED lines=27> */
.L_x_9851:
[----:B------:R-:W-:Y:S05]  /*1770*/  BSYNC B1 ;  /* 0x0000000000017941 */ /* 0x000fea0003800000 */
.L_x_9850:
        /* <DEDUP_REMOVED lines=20> */
.L_x_9854:
[----:B------:R-:W-:Y:S05]  /*18c0*/  BSYNC B1 ;  /* 0x0000000000017941 */ /* 0x000fea0003800000 */
.L_x_9853:
[----:B0-----:R-:W-:Y:S05]  /*18d0*/  BRA `(.L_x_9855) ;  /* 0xfffff5a000007947 */ /* 0x001fea000383ffff */
.L_x_9841:
[----:B------:R-:W-:Y:S02]  /*18e0*/  IMAD.MOV.U32 R34, RZ, RZ, RZ ;  /* 0x000000ffff227224 */ /* 0x000fe400078e00ff */
.L_x_9868:
        /* <DEDUP_REMOVED lines=67> */
.L_x_9880:
[----:B------:R-:W-:Y:S05]  /*1d20*/  BRA.DIV ~URZ, `(.L_x_9857) ;  /* 0x000011d27f007947 */ /* 0x000fea000b800000 */
[----:B------:R2:W3:Y:S04]  /*1d30*/  SHFL.BFLY PT, R24, R21, 0x10, 0x1f ;  /* 0x0e001f0015187f89 */ /* 0x0004e800000e0000 */
[----:B------:R2:W4:Y:S02]  /*1d40*/  SHFL.BFLY PT, R26, R25, 0x10, 0x1f ;  /* 0x0e001f00191a7f89 */ /* 0x00052400000e0000 */
.L_x_9881:
        /* <DEDUP_REMOVED lines=12> */
.L_x_9882:
[----:B--2---:R-:W-:-:S13]  /*1e10*/  FSETP.GEU.FTZ.AND P1, PT, R20, R21, PT ;  /* 0x000000151400720b */ /* 0x004fda0003f3e000 */
[----:B------:R-:W-:-:S04]  /*1e20*/  @P1 FSETP.NEU.FTZ.AND P2, PT, R20, R21, PT ;  /* 0x000000151400120b */ /* 0x000fc80003f5d000 */
[----:B---3--:R-:W-:-:S13]  /*1e30*/  @P1 ISETP.LT.AND P0, PT, R25, R26, !P2 ;  /* 0x0000001a1900120c */ /* 0x008fda0005701270 */
[----:B-1----:R-:W-:Y:S01]  /*1e40*/  FSEL R20, R21, R20, P0 ;  /* 0x0000001415147208 */ /* 0x002fe20000000000 */
[----:B------:R-:W-:Y:S05]  /*1e50*/  BRA.DIV ~URZ, `(.L_x_9859) ;  /* 0x000013127f007947 */ /* 0x000fea000b800000 */
[----:B------:R1:W2:Y:S02]  /*1e60*/  SHFL.BFLY PT, R21, R20, 0x4, 0x1f ;  /* 0x0c801f0014157f89 */ /* 0x0002a400000e0000 */
.L_x_9883:
[----:B0-----:R-:W-:Y:S01]  /*1e70*/  FSEL R24, R27, R24, P0 ;  /* 0x000000181b187208 */ /* 0x001fe20000000000 */
[----:B------:R-:W-:Y:S05]  /*1e80*/  BRA.DIV ~URZ, `(.L_x_9860) ;  /* 0x000013627f007947 */ /* 0x000fea000b800000 */
[----:B------:R-:W-:Y:S01]  /*1e90*/  SEL R26, R25, R26, P0 ;  /* 0x0000001a191a7207 */ /* 0x000fe20000000000 */
[----:B------:R0:W3:Y:S04]  /*1ea0*/  SHFL.BFLY PT, R27, R24, 0x4, 0x1f ;  /* 0x0c801f00181b7f89 */ /* 0x0000e800000e0000 */
[----:B------:R0:W4:Y:S02]  /*1eb0*/  SHFL.BFLY PT, R25, R26, 0x4, 0x1f ;  /* 0x0c801f001a197f89 */ /* 0x00012400000e0000 */
.L_x_9884:
        /* <DEDUP_REMOVED lines=12> */
.L_x_9885:
[----:B-1----:R-:W-:-:S13]  /*1f80*/  FSETP.GEU.FTZ.AND P1, PT, R20, R21, PT ;  /* 0x000000151400720b */ /* 0x002fda0003f3e000 */
[----:B------:R-:W-:-:S04]  /*1f90*/  @P1 FSETP.NEU.FTZ.AND P2, PT, R20, R21, PT ;  /* 0x000000151400120b */ /* 0x000fc80003f5d000 */
[----:B---3--:R-:W-:-:S13]  /*1fa0*/  @P1 ISETP.LT.AND P0, PT, R25, R26, !P2 ;  /* 0x0000001a1900120c */ /* 0x008fda0005701270 */
[----:B0-----:R-:W-:Y:S01]  /*1fb0*/  FSEL R20, R21, R20, P0 ;  /* 0x0000001415147208 */ /* 0x001fe20000000000 */
[----:B------:R-:W-:Y:S05]  /*1fc0*/  BRA.DIV ~URZ, `(.L_x_9862) ;  /* 0x000014a27f007947 */ /* 0x000fea000b800000 */
[----:B------:R0:W1:Y:S02]  /*1fd0*/  SHFL.BFLY PT, R21, R20, 0x1, 0x1f ;  /* 0x0c201f0014157f89 */ /* 0x00006400000e0000 */
.L_x_9886:
[----:B--2---:R-:W-:Y:S01]  /*1fe0*/  FSEL R27, R27, R24, P0 ;  /* 0x000000181b1b7208 */ /* 0x004fe20000000000 */
[----:B------:R-:W-:Y:S05]  /*1ff0*/  BRA.DIV ~URZ, `(.L_x_9863) ;  /* 0x000014f27f007947 */ /* 0x000fea000b800000 */
[----:B------:R-:W-:Y:S01]  /*2000*/  SEL R31, R25, R26, P0 ;  /* 0x0000001a191f7207 */ /* 0x000fe20000000000 */
[----:B------:R2:W3:Y:S04]  /*2010*/  SHFL.BFLY PT, R24, R27, 0x1, 0x1f ;  /* 0x0c201f001b187f89 */ /* 0x0004e800000e0000 */
[----:B------:R2:W4:Y:S02]  /*2020*/  SHFL.BFLY PT, R29, R31, 0x1, 0x1f ;  /* 0x0c201f001f1d7f89 */ /* 0x00052400000e0000 */
.L_x_9887:
        /* <DEDUP_REMOVED lines=26> */
.L_x_9865:
[----:B------:R-:W-:Y:S05]  /*21d0*/  BSYNC B1 ;  /* 0x0000000000017941 */ /* 0x000fea0003800000 */
.L_x_9864:
        /* <DEDUP_REMOVED lines=20> */
.L_x_9867:
[----:B------:R-:W-:Y:S05]  /*2320*/  BSYNC B1 ;  /* 0x0000000000017941 */ /* 0x000fea0003800000 */
.L_x_9866:
[----:B0-----:R-:W-:Y:S05]  /*2330*/  BRA `(.L_x_9868) ;  /* 0xfffff5b000007947 */ /* 0x001fea000383ffff */
.L_x_9852:
[----:B------:R-:W-:Y:S05]  /*2340*/  BSYNC B0 ;  /* 0x0000000000007941 */ /* 0x000fea0003800000 */
.L_x_9840:
        /* <DEDUP_REMOVED lines=19> */
.L_x_9870:
        /* <DEDUP_REMOVED lines=20> */
.L_x_9869:
        /* <DEDUP_REMOVED lines=11> */
.L_x_9871:
        /* <DEDUP_REMOVED lines=11> */
.L_x_9842:
[----:B------:R-:W-:Y:S01]  /*2720*/  IMAD.MOV.U32 R31, RZ, RZ, R27 ;  /* 0x000000ffff1f7224 */ /* 0x000fe200078e001b */
[----:B------:R-:W-:Y:S01]  /*2730*/  MOV R22, 0x2780 ;  /* 0x0000278000167802 */ /* 0x000fe20000000f00 */
[----:B------:R-:W-:Y:S02]  /*2740*/  IMAD.MOV.U32 R30, RZ, RZ, 0x10 ;  /* 0x00000010ff1e7424 */ /* 0x000fe400078e00ff */
[----:B------:R-:W-:Y:S02]  /*2750*/  IMAD.MOV.U32 R29, RZ, RZ, 0x1f ;  /* 0x0000001fff1d7424 */ /* 0x000fe400078e00ff */
[----:B------:R-:W-:Y:S02]  /*2760*/  IMAD.MOV.U32 R28, RZ, RZ, -0x1 ;  /* 0xffffffffff1c7424 */ /* 0x000fe400078e00ff */
[----:B------:R-:W-:Y:S05]  /*2770*/  CALL.REL.NOINC `($__internal_181_$__cuda_sm70_shflsync_bfly_p) ;  /* 0x00000e5000007944 */ /* 0x000fea0003c00000 */
[----:B-1----:R-:W-:Y:S01]  /*2780*/  IMAD.MOV.U32 R24, RZ, RZ, R29 ;  /* 0x000000ffff187224 */ /* 0x002fe200078e001d */
[----:B0-----:R-:W-:Y:S05]  /*2790*/  BRA `(.L_x_9872) ;  /* 0xffffeb1000007947 */ /* 0x001fea000383ffff */
.L_x_9843:
[----:B------:R-:W-:Y:S01]  /*27a0*/  IMAD.MOV.U32 R31, RZ, RZ, R25 ;  /* 0x000000ffff1f7224 */ /* 0x000fe200078e0019 */
[----:B------:R-:W-:Y:S01]  /*27b0*/  MOV R22, 0x2800 ;  /* 0x0000280000167802 */ /* 0x000fe20000000f00 */
[----:B------:R-:W-:Y:S02]  /*27c0*/  IMAD.MOV.U32 R30, RZ, RZ, 0x10 ;  /* 0x00000010ff1e7424 */ /* 0x000fe400078e00ff */
[----:B------:R-:W-:-:S02]  /*27d0*/  IMAD.MOV.U32 R29, RZ, RZ, 0x1f ;  /* 0x0000001fff1d7424 */ /* 0x000fc400078e00ff */
[----:B------:R-:W-:Y:S02]  /*27e0*/  IMAD.MOV.U32 R28, RZ, RZ, -0x1 ;  /* 0xffffffffff1c7424 */ /* 0x000fe400078e00ff */
[----:B01----:R-:W-:Y:S05]  /*27f0*/  CALL.REL.NOINC `($__internal_181_$__cuda_sm70_shflsync_bfly_p) ;  /* 0x00000dd000007944 */ /* 0x003fea0003c00000 */
[----:B-1----:R-:W-:Y:S01]  /*2800*/  IMAD.MOV.U32 R26, RZ, RZ, R29 ;  /* 0x000000ffff1a7224 */ /* 0x002fe200078e001d */
[----:B------:R-:W-:Y:S01]  /*2810*/  MOV R22, 0x2870 ;  /* 0x0000287000167802 */ /* 0x000fe20000000f00 */
[----:B0-----:R-:W-:Y:S02]  /*2820*/  IMAD.MOV.U32 R31, RZ, RZ, R21 ;  /* 0x000000ffff1f7224 */ /* 0x001fe400078e0015 */
[----:B------:R-:W-:Y:S02]  /*2830*/  IMAD.MOV.U32 R30, RZ, RZ, 0x10 ;  /* 0x00000010ff1e7424 */ /* 0x000fe400078e00ff */
[----:B------:R-:W-:Y:S02]  /*2840*/  IMAD.MOV.U32 R29, RZ, RZ, 0x1f ;  /* 0x0000001fff1d7424 */ /* 0x000fe400078e00ff */
[----:B------:R-:W-:Y:S02]  /*2850*/  IMAD.MOV.U32 R28, RZ, RZ, -0x1 ;  /* 0xffffffffff1c7424 */ /* 0x000fe400078e00ff */
[----:B------:R-:W-:Y:S05]  /*2860*/  CALL.REL.NOINC `($__internal_181_$__cuda_sm70_shflsync_bfly_p) ;  /* 0x00000d6000007944 */ /* 0x000fea0003c00000 */
[----:B-1----:R-:W-:Y:S01]  /*2870*/  IMAD.MOV.U32 R20, RZ, RZ, R29 ;  /* 0x000000ffff147224 */ /* 0x002fe200078e001d */
[----:B0-----:R-:W-:Y:S05]  /*2880*/  BRA `(.L_x_9873) ;  /* 0xffffea5000007947 */ /* 0x001fea000383ffff */
.L_x_9844:
[----:B------:R-:W-:Y:S01]  /*2890*/  IMAD.MOV.U32 R31, RZ, RZ, R24 ;  /* 0x000000ffff1f7224 */ /* 0x000fe200078e0018 */
[----:B------:R-:W-:Y:S01]  /*28a0*/  MOV R22, 0x28f0 ;  /* 0x000028f000167802 */ /* 0x000fe20000000f00 */
[----:B------:R-:W-:-:S02]  /*28b0*/  IMAD.MOV.U32 R30, RZ, RZ, 0x8 ;  /* 0x00000008ff1e7424 */ /* 0x000fc400078e00ff */
[----:B------:R-:W-:Y:S02]  /*28c0*/  IMAD.MOV.U32 R29, RZ, RZ, 0x1f ;  /* 0x0000001fff1d7424 */ /* 0x000fe400078e00ff */
[----:B------:R-:W-:Y:S02]  /*28d0*/  IMAD.MOV.U32 R28, RZ, RZ, -0x1 ;  /* 0xffffffffff1c7424 */ /* 0x000fe400078e00ff */
[----:B0-23--:R-:W-:Y:S05]  /*28e0*/  CALL.REL.NOINC `($__internal_181_$__cuda_sm70_shflsync_bfly_p) ;  /* 0x00000ce000007944 */ /* 0x00dfea0003c00000 */
[----:B------:R-:W-:Y:S01]  /*28f0*/  FSEL R26, R26, R25, P1 ;  /* 0x000000191a1a7208 */ /* 0x000fe20000800000 */
[----:B-1----:R-:W-:Y:S01]  /*2900*/  IMAD.MOV.U32 R25, RZ, RZ, R29 ;  /* 0x000000ffff197224 */ /* 0x002fe200078e001d */
[----:B------:R-:W-:Y:S01]  /*2910*/  MOV R22, 0x2970 ;  /* 0x0000297000167802 */ /* 0x000fe20000000f00 */
[----:B0-----:R-:W-:Y:S02]  /*2920*/  IMAD.MOV.U32 R30, RZ, RZ, 0x8 ;  /* 0x00000008ff1e7424 */ /* 0x001fe400078e00ff */
[----:B------:R-:W-:Y:S02]  /*2930*/  IMAD.MOV.U32 R29, RZ, RZ, 0x1f ;  /* 0x0000001fff1d7424 */ /* 0x000fe400078e00ff */
[----:B------:R-:W-:Y:S02]  /*2940*/  IMAD.MOV.U32 R28, RZ, RZ, -0x1 ;  /* 0xffffffffff1c7424 */ /* 0x000fe400078e00ff */
[----:B------:R-:W-:-:S02]  /*2950*/  IMAD.MOV.U32 R31, RZ, RZ, R26 ;  /* 0x000000ffff1f7224 */ /* 0x000fc400078e001a */
[----:B------:R-:W-:Y:S05]  /*2960*/  CALL.REL.NOINC `($__internal_181_$__cuda_sm70_shflsync_bfly_p) ;  /* 0x00000c6000007944 */ /* 0x000fea0003c00000 */
[----:B------:R-:W-:Y:S01]  /*2970*/  SEL R20, R20, R21, P1 ;  /* 0x0000001514147207 */ /* 0x000fe20000800000 */
[----:B-1----:R-:W-:Y:S01]  /*2980*/  IMAD.MOV.U32 R27, RZ, RZ, R29 ;  /* 0x000000ffff1b7224 */ /* 0x002fe200078e001d */
[----:B------:R-:W-:Y:S01]  /*2990*/  MOV R22, 0x29f0 ;  /* 0x000029f000167802 */ /* 0x000fe20000000f00 */
[----:B0-----:R-:W-:-:S02]  /*29a0*/  IMAD.MOV.U32 R30, RZ, RZ, 0x8 ;  /* 0x00000008ff1e7424 */ /* 0x001fc400078e00ff */
[----:B------:R-:W-:Y:S02]  /*29b0*/  IMAD.MOV.U32 R29, RZ, RZ, 0x1f ;  /* 0x0000001fff1d7424 */ /* 0x000fe400078e00ff */
[----:B------:R-:W-:Y:S02]  /*29c0*/  IMAD.MOV.U32 R28, RZ, RZ, -0x1 ;  /* 0xffffffffff1c7424 */ /* 0x000fe400078e00ff */
[----:B------:R-:W-:Y:S02]  /*29d0*/  IMAD.MOV.U32 R31, RZ, RZ, R20 ;  /* 0x000000ffff1f7224 */ /* 0x000fe400078e0014 */
[----:B------:R-:W-:Y:S05]  /*29e0*/  CALL.REL.NOINC `($__internal_181_$__cuda_sm70_shflsync_bfly_p) ;  /* 0x00000be000007944 */ /* 0x000fea0003c00000 */
[----:B-1----:R-:W-:Y:S01]  /*29f0*/  IMAD.MOV.U32 R21, RZ, RZ, R29 ;  /* 0x000000ffff157224 */ /* 0x002fe200078e001d */
[----:B0-----:R-:W-:Y:S05]  /*2a00*/  BRA `(.L_x_9874) ;  /* 0xffffe99000007947 */ /* 0x001fea000383ffff */
.L_x_9845:
[----:B------:R-:W-:Y:S01]  /*2a10*/  IMAD.MOV.U32 R31, RZ, RZ, R24 ;  /* 0x000000ffff1f7224 */ /* 0x000fe200078e0018 */
[----:B------:R-:W-:Y:S01]  /*2a20*/  MOV R22, 0x2a70 ;  /* 0x00002a7000167802 */ /* 0x000fe20000000f00 */
[----:B------:R-:W-:Y:S02]  /*2a30*/  IMAD.MOV.U32 R30, RZ, RZ, 0x4 ;  /* 0x00000004ff1e7424 */ /* 0x000fe400078e00ff */
[----:B------:R-:W-:Y:S02]  /*2a40*/  IMAD.MOV.U32 R29, RZ, RZ, 0x1f ;  /* 0x0000001fff1d7424 */ /* 0x000fe400078e00ff */
[----:B------:R-:W-:-:S02]  /*2a50*/  IMAD.MOV.U32 R28, RZ, RZ, -0x1 ;  /* 0xffffffffff1c7424 */ /* 0x000fc400078e00ff */
[----:B0-----:R-:W-:Y:S05]  /*2a60*/  CALL.REL.NOINC `($__internal_181_$__cuda_sm70_shflsync_bfly_p) ;  /* 0x00000b6000007944 */ /* 0x001fea0003c00000 */
[----:B-1----:R-:W-:Y:S01]  /*2a70*/  IMAD.MOV.U32 R25, RZ, RZ, R29 ;  /* 0x000000ffff197224 */ /* 0x002fe200078e001d */
[----:B0-----:R-:W-:Y:S05]  /*2a80*/  BRA `(.L_x_9875) ;  /* 0xffffe97000007947 */ /* 0x001fea000383ffff */
.L_x_9846:
[----:B------:R-:W-:Y:S01]  /*2a90*/  IMAD.MOV.U32 R31, RZ, RZ, R27 ;  /* 0x000000ffff1f7224 */ /* 0x000fe200078e001b */
[----:B------:R-:W-:Y:S01]  /*2aa0*/  MOV R22, 0x2af0 ;  /* 0x00002af000167802 */ /* 0x000fe20000000f00 */
[----:B------:R-:W-:-:S02]  /*2ab0*/  IMAD.MOV.U32 R30, RZ, RZ, 0x4 ;  /* 0x00000004ff1e7424 */ /* 0x000fc400078e00ff */
[----:B------:R-:W-:Y:S02]  /*2ac0*/  IMAD.MOV.U32 R29, RZ, RZ, 0x1f ;  /* 0x0000001fff1d7424 */ /* 0x000fe400078e00ff */
[----:B------:R-:W-:Y:S02]  /*2ad0*/  IMAD.MOV.U32 R28, RZ, RZ, -0x1 ;  /* 0xffffffffff1c7424 */ /* 0x000fe400078e00ff */
[----:B-12---:R-:W-:Y:S05]  /*2ae0*/  CALL.REL.NOINC `($__internal_181_$__cuda_sm70_shflsync_bfly_p) ;  /* 0x00000ae000007944 */ /* 0x006fea0003c00000 */
[----:B------:R-:W-:Y:S01]  /*2af0*/  SEL R21, R21, R20, P0 ;  /* 0x0000001415157207 */ /* 0x000fe20000000000 */
[----:B-1----:R-:W-:Y:S01]  /*2b00*/  IMAD.MOV.U32 R26, RZ, RZ, R29 ;  /* 0x000000ffff1a7224 */ /* 0x002fe200078e001d */
[----:B------:R-:W-:Y:S01]  /*2b10*/  MOV R22, 0x2b70 ;  /* 0x00002b7000167802 */ /* 0x000fe20000000f00 */
[----:B0-----:R-:W-:Y:S02]  /*2b20*/  IMAD.MOV.U32 R30, RZ, RZ, 0x4 ;  /* 0x00000004ff1e7424 */ /* 0x001fe400078e00ff */
[----:B------:R-:W-:Y:S02]  /*2b30*/  IMAD.MOV.U32 R29, RZ, RZ, 0x1f ;  /* 0x0000001fff1d7424 */ /* 0x000fe400078e00ff */
[----:B------:R-:W-:Y:S02]  /*2b40*/  IMAD.MOV.U32 R28, RZ, RZ, -0x1 ;  /* 0xffffffffff1c7424 */ /* 0x000fe400078e00ff */
[----:B------:R-:W-:-:S02]  /*2b50*/  IMAD.MOV.U32 R31, RZ, RZ, R21 ;  /* 0x000000ffff1f7224 */ /* 0x000fc400078e0015 */
[----:B------:R-:W-:Y:S05]  /*2b60*/  CALL.REL.NOINC `($__internal_181_$__cuda_sm70_shflsync_bfly_p) ;  /* 0x00000a6000007944 */ /* 0x000fea0003c00000 */
[----:B-1----:R-:W-:Y:S01]  /*2b70*/  IMAD.MOV.U32 R20, RZ, RZ, R29 ;  /* 0x000000ffff147224 */ /* 0x002fe200078e001d */
[----:B0-----:R-:W-:Y:S05]  /*2b80*/  BRA `(.L_x_9876) ;  /* 0xffffe8c000007947 */ /* 0x001fea000383ffff */
.L_x_9847:
[----:B------:R-:W-:Y:S01]  /*2b90*/  IMAD.MOV.U32 R31, RZ, RZ, R24 ;  /* 0x000000ffff1f7224 */ /* 0x000fe200078e0018 */
[----:B------:R-:W-:Y:S01]  /*2ba0*/  MOV R22, 0x2bf0 ;  /* 0x00002bf000167802 */ /* 0x000fe20000000f00 */
[----:B------:R-:W-:-:S02]  /*2bb0*/  IMAD.MOV.U32 R30, RZ, RZ, 0x2 ;  /* 0x00000002ff1e7424 */ /* 0x000fc400078e00ff */
[----:B------:R-:W-:Y:S02]  /*2bc0*/  IMAD.MOV.U32 R29, RZ, RZ, 0x1f ;  /* 0x0000001fff1d7424 */ /* 0x000fe400078e00ff */
[----:B------:R-:W-:Y:S02]  /*2bd0*/  IMAD.MOV.U32 R28, RZ, RZ, -0x1 ;  /* 0xffffffffff1c7424 */ /* 0x000fe400078e00ff */
[----:B0--3--:R-:W-:Y:S05]  /*2be0*/  CALL.REL.NOINC `($__internal_181_$__cuda_sm70_shflsync_bfly_p) ;  /* 0x000009e000007944 */ /* 0x009fea0003c00000 */
        /* <DEDUP_REMOVED lines=18> */
.L_x_9848:
[----:B------:R-:W-:Y:S01]  /*2d10*/  IMAD.MOV.U32 R31, RZ, RZ, R24 ;  /* 0x000000ffff1f7224 */ /* 0x000fe200078e0018 */
[----:B------:R-:W-:Y:S01]  /*2d20*/  MOV R22, 0x2d70 ;  /* 0x00002d7000167802 */ /* 0x000fe20000000f00 */
[----:B------:R-:W-:Y:S02]  /*2d30*/  IMAD.MOV.U32 R30, RZ, RZ, 0x1 ;  /* 0x00000001ff1e7424 */ /* 0x000fe400078e00ff */
[----:B------:R-:W-:Y:S02]  /*2d40*/  IMAD.MOV.U32 R29, RZ, RZ, 0x1f ;  /* 0x0000001fff1d7424 */ /* 0x000fe400078e00ff */
[----:B------:R-:W-:-:S02]  /*2d50*/  IMAD.MOV.U32 R28, RZ, RZ, -0x1 ;  /* 0xffffffffff1c7424 */ /* 0x000fc400078e00ff */
[----:B--2---:R-:W-:Y:S05]  /*2d60*/  CALL.REL.NOINC `($__internal_181_$__cuda_sm70_shflsync_bfly_p) ;  /* 0x0000086000007944 */ /* 0x004fea0003c00000 */
[----:B-1----:R-:W-:Y:S01]  /*2d70*/  IMAD.MOV.U32 R25, RZ, RZ, R29 ;  /* 0x000000ffff197224 */ /* 0x002fe200078e001d */
[----:B0-----:R-:W-:Y:S05]  /*2d80*/  BRA `(.L_x_9878) ;  /* 0xffffe7e000007947 */ /* 0x001fea000383ffff */
.L_x_9849:
[----:B------:R-:W-:Y:S01]  /*2d90*/  IMAD.MOV.U32 R31, RZ, RZ, R26 ;  /* 0x000000ffff1f7224 */ /* 0x000fe200078e001a */
[----:B------:R-:W-:Y:S01]  /*2da0*/  MOV R22, 0x2df0 ;  /* 0x00002df000167802 */ /* 0x000fe20000000f00 */
[----:B------:R-:W-:-:S02]  /*2db0*/  IMAD.MOV.U32 R30, RZ, RZ, 0x1 ;  /* 0x00000001ff1e7424 */ /* 0x000fc400078e00ff */
[----:B------:R-:W-:Y:S02]  /*2dc0*/  IMAD.MOV.U32 R29, RZ, RZ, 0x1f ;  /* 0x0000001fff1d7424 */ /* 0x000fe400078e00ff */
[----:B------:R-:W-:Y:S02]  /*2dd0*/  IMAD.MOV.U32 R28, RZ, RZ, -0x1 ;  /* 0xffffffffff1c7424 */ /* 0x000fe400078e00ff */
[----:B01----:R-:W-:Y:S05]  /*2de0*/  CALL.REL.NOINC `($__internal_181_$__cuda_sm70_shflsync_bfly_p) ;  /* 0x000007e000007944 */ /* 0x003fea0003c00000 */
[----:B0-----:R-:W-:Y:S01]  /*2df0*/  SEL R31, R21, R20, P0 ;  /* 0x00000014151f7207 */ /* 0x001fe20000000000 */
[----:B-1----:R-:W-:Y:S01]  /*2e00*/  IMAD.MOV.U32 R21, RZ, RZ, R29 ;  /* 0x000000ffff157224 */ /* 0x002fe200078e001d */
[----:B------:R-:W-:Y:S01]  /*2e10*/  MOV R22, 0x2e60 ;  /* 0x00002e6000167802 */ /* 0x000fe20000000f00 */
[----:B------:R-:W-:Y:S02]  /*2e20*/  IMAD.MOV.U32 R30, RZ, RZ, 0x1 ;  /* 0x00000001ff1e7424 */ /* 0x000fe400078e00ff */
[----:B------:R-:W-:Y:S02]  /*2e30*/  IMAD.MOV.U32 R29, RZ, RZ, 0x1f ;  /* 0x0000001fff1d7424 */ /* 0x000fe400078e00ff */
[----:B------:R-:W-:Y:S02]  /*2e40*/  IMAD.MOV.U32 R28, RZ, RZ, -0x1 ;  /* 0xffffffffff1c7424 */ /* 0x000fe400078e00ff */
[----:B------:R-:W-:Y:S05]  /*2e50*/  CALL.REL.NOINC `($__internal_181_$__cuda_sm70_shflsync_bfly_p) ;  /* 0x0000077000007944 */ /* 0x000fea0003c00000 */
[----:B-1----:R-:W-:Y:S01]  /*2e60*/  IMAD.MOV.U32 R20, RZ, RZ, R29 ;  /* 0x000000ffff147224 */ /* 0x002fe200078e001d */
[----:B0-----:R-:W-:Y:S05]  /*2e70*/  BRA `(.L_x_9879) ;  /* 0xffffe74000007947 */ /* 0x001fea000383ffff */
.L_x_9856:
[----:B------:R-:W-:Y:S01]  /*2e80*/  IMAD.MOV.U32 R31, RZ, RZ, R27 ;  /* 0x000000ffff1f7224 */ /* 0x000fe200078e001b */
[----:B------:R-:W-:Y:S01]  /*2e90*/  MOV R22, 0x2ee0 ;  /* 0x00002ee000167802 */ /* 0x000fe20000000f00 */
[----:B------:R-:W-:-:S02]  /*2ea0*/  IMAD.MOV.U32 R30, RZ, RZ, 0x10 ;  /* 0x00000010ff1e7424 */ /* 0x000fc400078e00ff */
[----:B------:R-:W-:Y:S02]  /*2eb0*/  IMAD.MOV.U32 R29, RZ, RZ, 0x1f ;  /* 0x0000001fff1d7424 */ /* 0x000fe400078e00ff */
[----:B------:R-:W-:Y:S02]  /*2ec0*/  IMAD.MOV.U32 R28, RZ, RZ, -0x1 ;  /* 0xffffffffff1c7424 */ /* 0x000fe400078e00ff */
[----:B------:R-:W-:Y:S05]  /*2ed0*/  CALL.REL.NOINC `($__internal_181_$__cuda_sm70_shflsync_bfly_p) ;  /* 0x000006f000007944 */ /* 0x000fea0003c00000 */
[----:B-1----:R-:W-:Y:S01]  /*2ee0*/  IMAD.MOV.U32 R20, RZ, RZ, R29 ;  /* 0x000000ffff147224 */ /* 0x002fe200078e001d */
[----:B0-----:R-:W-:Y:S05]  /*2ef0*/  BRA `(.L_x_9880) ;  /* 0xffffee2000007947 */ /* 0x001fea000383ffff */
.L_x_9857:
[----:B------:R-:W-:Y:S01]  /*2f00*/  IMAD.MOV.U32 R31, RZ, RZ, R21 ;  /* 0x000000ffff1f7224 */ /* 0x000fe200078e0015 */
[----:B------:R-:W-:Y:S01]  /*2f10*/  MOV R22, 0x2f60 ;  /* 0x00002f6000167802 */ /* 0x000fe20000000f00 */
[----:B------:R-:W-:Y:S02]  /*2f20*/  IMAD.MOV.U32 R30, RZ, RZ, 0x10 ;  /* 0x00000010ff1e7424 */ /* 0x000fe400078e00ff */
[----:B------:R-:W-:Y:S02]  /*2f30*/  IMAD.MOV.U32 R29, RZ, RZ, 0x1f ;  /* 0x0000001fff1d7424 */ /* 0x000fe400078e00ff */
[----:B------:R-:W-:Y:S02]  /*2f40*/  IMAD.MOV.U32 R28, RZ, RZ, -0x1 ;  /* 0xffffffffff1c7424 */ /* 0x000fe400078e00ff */
[----:B01----:R-:W-:Y:S05]  /*2f50*/  CALL.REL.NOINC `($__internal_181_$__cuda_sm70_shflsync_bfly_p) ;  /* 0x0000067000007944 */ /* 0x003fea0003c00000 */
[----:B-1----:R-:W-:Y:S01]  /*2f60*/  IMAD.MOV.U32 R24, RZ, RZ, R29 ;  /* 0x000000ffff187224 */ /* 0x002fe200078e001d */
[----:B------:R-:W-:Y:S01]  /*2f70*/  MOV R22, 0x2fd0 ;  /* 0x00002fd000167802 */ /* 0x000fe20000000f00 */
[----:B0-----:R-:W-:-:S02]  /*2f80*/  IMAD.MOV.U32 R31, RZ, RZ, R25 ;  /* 0x000000ffff1f7224 */ /* 0x001fc400078e0019 */
[----:B------:R-:W-:Y:S02]  /*2f90*/  IMAD.MOV.U32 R30, RZ, RZ, 0x10 ;  /* 0x00000010ff1e7424 */ /* 0x000fe400078e00ff */
[----:B------:R-:W-:Y:S02]  /*2fa0*/  IMAD.MOV.U32 R29, RZ, RZ, 0x1f ;  /* 0x0000001fff1d7424 */ /* 0x000fe400078e00ff */
[----:B------:R-:W-:Y:S02]  /*2fb0*/  IMAD.MOV.U32 R28, RZ, RZ, -0x1 ;  /* 0xffffffffff1c7424 */ /* 0x000fe400078e00ff */
[----:B------:R-:W-:Y:S05]  /*2fc0*/  CALL.REL.NOINC `($__internal_181_$__cuda_sm70_shflsync_bfly_p) ;  /* 0x0000060000007944 */ /* 0x000fea0003c00000 */
[----:B-1----:R-:W-:Y:S01]  /*2fd0*/  IMAD.MOV.U32 R26, RZ, RZ, R29 ;  /* 0x000000ffff1a7224 */ /* 0x002fe200078e001d */
[----:B0-----:R-:W-:Y:S05]  /*2fe0*/  BRA `(.L_x_9881) ;  /* 0xffffed6000007947 */ /* 0x001fea000383ffff */
.L_x_9858:
[----:B------:R-:W-:Y:S01]  /*2ff0*/  IMAD.MOV.U32 R31, RZ, RZ, R20 ;  /* 0x000000ffff1f7224 */ /* 0x000fe200078e0014 */
[----:B------:R-:W-:Y:S01]  /*3000*/  MOV R22, 0x3050 ;  /* 0x0000305000167802 */ /* 0x000fe20000000f00 */
[----:B------:R-:W-:Y:S02]  /*3010*/  IMAD.MOV.U32 R30, RZ, RZ, 0x8 ;  /* 0x00000008ff1e7424 */ /* 0x000fe400078e00ff */
[----:B------:R-:W-:Y:S02]  /*3020*/  IMAD.MOV.U32 R29, RZ, RZ, 0x1f ;  /* 0x0000001fff1d7424 */ /* 0x000fe400078e00ff */
[----:B------:R-:W-:-:S02]  /*3030*/  IMAD.MOV.U32 R28, RZ, RZ, -0x1 ;  /* 0xffffffffff1c7424 */ /* 0x000fc400078e00ff */
[----:B0-23--:R-:W-:Y:S05]  /*3040*/  CALL.REL.NOINC `($__internal_181_$__cuda_sm70_shflsync_bfly_p) ;  /* 0x0000058000007944 */ /* 0x00dfea0003c00000 */
[----:B------:R-:W-:Y:S01]  /*3050*/  FSEL R24, R24, R21, P1 ;  /* 0x0000001518187208 */ /* 0x000fe20000800000 */
[----:B-1----:R-:W-:Y:S01]  /*3060*/  IMAD.MOV.U32 R21, RZ, RZ, R29 ;  /* 0x000000ffff157224 */ /* 0x002fe200078e001d */
[----:B------:R-:W-:Y:S01]  /*3070*/  MOV R22, 0x30d0 ;  /* 0x000030d000167802 */ /* 0x000fe20000000f00 */
[----:B0-----:R-:W-:-:S02]  /*3080*/  IMAD.MOV.U32 R30, RZ, RZ, 0x8 ;  /* 0x00000008ff1e7424 */ /* 0x001fc400078e00ff */
[----:B------:R-:W-:Y:S02]  /*3090*/  IMAD.MOV.U32 R29, RZ, RZ, 0x1f ;  /* 0x0000001fff1d7424 */ /* 0x000fe400078e00ff */
[----:B------:R-:W-:Y:S02]  /*30a0*/  IMAD.MOV.U32 R28, RZ, RZ, -0x1 ;  /* 0xffffffffff1c7424 */ /* 0x000fe400078e00ff */
[----:B------:R-:W-:Y:S02]  /*30b0*/  IMAD.MOV.U32 R31, RZ, RZ, R24 ;  /* 0x000000ffff1f7224 */ /* 0x000fe400078e0018 */
[----:B------:R-:W-:Y:S05]  /*30c0*/  CALL.REL.NOINC `($__internal_181_$__cuda_sm70_shflsync_bfly_p) ;  /* 0x0000050000007944 */ /* 0x000fea0003c00000 */
[----:B------:R-:W-:Y:S01]  /*30d0*/  SEL R26, R26, R25, P1 ;  /* 0x000000191a1a7207 */ /* 0x000fe20000800000 */
[----:B-1----:R-:W-:Y:S01]  /*30e0*/  IMAD.MOV.U32 R27, RZ, RZ, R29 ;  /* 0x000000ffff1b7224 */ /* 0x002fe200078e001d */
[----:B------:R-:W-:Y:S01]  /*30f0*/  MOV R22, 0x3150 ;  /* 0x0000315000167802 */ /* 0x000fe20000000f00 */
[----:B0-----:R-:W-:Y:S02]  /*3100*/  IMAD.MOV.U32 R30, RZ, RZ, 0x8 ;  /* 0x00000008ff1e7424 */ /* 0x001fe400078e00ff */
[----:B------:R-:W-:Y:S02]  /*3110*/  IMAD.MOV.U32 R29, RZ, RZ, 0x1f ;  /* 0x0000001fff1d7424 */ /* 0x000fe400078e00ff */
[----:B------:R-:W-:-:S02]  /*3120*/  IMAD.MOV.U32 R28, RZ, RZ, -0x1 ;  /* 0xffffffffff1c7424 */ /* 0x000fc400078e00ff */
[----:B------:R-:W-:Y:S02]  /*3130*/  IMAD.MOV.U32 R31, RZ, RZ, R26 ;  /* 0x000000ffff1f7224 */ /* 0x000fe400078e001a */
[----:B------:R-:W-:Y:S05]  /*3140*/  CALL.REL.NOINC `($__internal_181_$__cuda_sm70_shflsync_bfly_p) ;  /* 0x0000048000007944 */ /* 0x000fea0003c00000 */
[----:B-1----:R-:W-:Y:S01]  /*3150*/  IMAD.MOV.U32 R25, RZ, RZ, R29 ;  /* 0x000000ffff197224 */ /* 0x002fe200078e001d */
[----:B0-----:R-:W-:Y:S05]  /*3160*/  BRA `(.L_x_9882) ;  /* 0xffffeca000007947 */ /* 0x001fea000383ffff */
.L_x_9859:
[----:B------:R-:W-:Y:S01]  /*3170*/  IMAD.MOV.U32 R31, RZ, RZ, R20 ;  /* 0x000000ffff1f7224 */ /* 0x000fe200078e0014 */
[----:B------:R-:W-:Y:S01]  /*3180*/  MOV R22, 0x31d0 ;  /* 0x000031d000167802 */ /* 0x000fe20000000f00 */
[----:B------:R-:W-:Y:S02]  /*3190*/  IMAD.MOV.U32 R30, RZ, RZ, 0x4 ;  /* 0x00000004ff1e7424 */ /* 0x000fe400078e00ff */
[----:B------:R-:W-:Y:S02]  /*31a0*/  IMAD.MOV.U32 R29, RZ, RZ, 0x1f ;  /* 0x0000001fff1d7424 */ /* 0x000fe400078e00ff */
[----:B------:R-:W-:Y:S02]  /*31b0*/  IMAD.MOV.U32 R28, RZ, RZ, -0x1 ;  /* 0xffffffffff1c7424 */ /* 0x000fe400078e00ff */
[----:B0-----:R-:W-:Y:S05]  /*31c0*/  CALL.REL.NOINC `($__internal_181_$__cuda_sm70_shflsync_bfly_p) ;  /* 0x0000040000007944 */ /* 0x001fea0003c00000 */
[----:B-1----:R-:W-:Y:S01]  /*31d0*/  IMAD.MOV.U32 R21, RZ, RZ, R29 ;  /* 0x000000ffff157224 */ /* 0x002fe200078e001d */
[----:B0-----:R-:W-:Y:S05]  /*31e0*/  BRA `(.L_x_9883) ;  /* 0xffffec8000007947 */ /* 0x001fea000383ffff */
.L_x_9860:
        /* <DEDUP_REMOVED lines=16> */
.L_x_9861:
        /* <DEDUP_REMOVED lines=24> */
.L_x_9862:
        /* <DEDUP_REMOVED lines=8> */
.L_x_9863:
[----:B------:R-:W-:Y:S01]  /*34f0*/  IMAD.MOV.U32 R31, RZ, RZ, R27 ;  /* 0x000000ffff1f7224 */ /* 0x000fe200078e001b */
[----:B------:R-:W-:Y:S01]  /*3500*/  MOV R22, 0x3550 ;  /* 0x0000355000167802 */ /* 0x000fe20000000f00 */
[----:B------:R-:W-:-:S02]  /*3510*/  IMAD.MOV.U32 R30, RZ, RZ, 0x1 ;  /* 0x00000001ff1e7424 */ /* 0x000fc400078e00ff */
[----:B------:R-:W-:Y:S02]  /*3520*/  IMAD.MOV.U32 R29, RZ, RZ, 0x1f ;  /* 0x0000001fff1d7424 */ /* 0x000fe400078e00ff */
[----:B------:R-:W-:Y:S02]  /*3530*/  IMAD.MOV.U32 R28, RZ, RZ, -0x1 ;  /* 0xffffffffff1c7424 */ /* 0x000fe400078e00ff */
[----:B01----:R-:W-:Y:S05]  /*3540*/  CALL.REL.NOINC `($__internal_181_$__cuda_sm70_shflsync_bfly_p) ;  /* 0x0000008000007944 */ /* 0x003fea0003c00000 */
[----:B-1----:R-:W-:Y:S01]  /*3550*/  IMAD.MOV.U32 R24, RZ, RZ, R29 ;  /* 0x000000ffff187224 */ /* 0x002fe200078e001d */
[----:B0-----:R-:W-:Y:S01]  /*3560*/  SEL R31, R25, R26, P0 ;  /* 0x0000001a191f7207 */ /* 0x001fe20000000000 */
[----:B------:R-:W-:Y:S01]  /*3570*/  IMAD.MOV.U32 R30, RZ, RZ, 0x1 ;  /* 0x00000001ff1e7424 */ /* 0x000fe200078e00ff */
[----:B------:R-:W-:Y:S01]  /*3580*/  MOV R22, 0x35c0 ;  /* 0x000035c000167802 */ /* 0x000fe20000000f00 */
[----:B------:R-:W-:Y:S02]  /*3590*/  IMAD.MOV.U32 R29, RZ, RZ, 0x1f ;  /* 0x0000001fff1d7424 */ /* 0x000fe400078e00ff */
[----:B------:R-:W-:Y:S02]  /*35a0*/  IMAD.MOV.U32 R28, RZ, RZ, -0x1 ;  /* 0xffffffffff1c7424 */ /* 0x000fe400078e00ff */
[----:B------:R-:W-:Y:S05]  /*35b0*/  CALL.REL.NOINC `($__internal_181_$__cuda_sm70_shflsync_bfly_p) ;  /* 0x0000001000007944 */ /* 0x000fea0003c00000 */
[----:B01----:R-:W-:Y:S05]  /*35c0*/  BRA `(.L_x_9887) ;  /* 0xffffea6000007947 */ /* 0x003fea000383ffff */
        .weak           $__internal_181_$__cuda_sm70_shflsync_bfly_p
        .type           $__internal_181_$__cuda_sm70_shflsync_bfly_p,@function
        .size           $__internal_181_$__cuda_sm70_shflsync_bfly_p,(.L_x_11125 - $__internal_181_$__cuda_sm70_shflsync_bfly_p)
$__internal_181_$__cuda_sm70_shflsync_bfly_p:
[----:B------:R-:W-:Y:S01]  /*35d0*/  IMAD.MOV.U32 R23, RZ, RZ, 0x0 ;  /* 0x00000000ff177424 */ /* 0x000fe200078e00ff */
[----:B------:R-:W-:Y:S04]  /*35e0*/  WARPSYNC R28 ;  /* 0x0000001c00007348 */ /* 0x000fe80003800000 */
[----:B------:R0:W1:Y:S01]  /*35f0*/  SHFL.BFLY PT, R29, R31, R30, R29 ;  /* 0x0c00001e1f1d7389 */ /* 0x00006200000e001d */
[----:B------:R-:W-:Y:S05]  /*3600*/  RET.REL.NODEC R22 `(_ZN4vllm3moe10topkGatingILi16ELi512ELi4ELi16ELi32EjfLNS0_11ScoringFuncE0EEEvPKT5_PKbPfiPT4_PiiiibPKf) ;  /* 0xffffc9f016007950 */ /* 0x000fea0003c3ffff */
.L_x_9888:
        /* <DEDUP_REMOVED lines=15> */
.L_x_11125:


//--------------------- .text._ZN4vllm3moe10topkGatingILi8ELi256ELi4ELi16ELi32EjfLNS0_11ScoringFuncE0EEEvPKT5_PKbPfiPT4_PiiiibPKf --------------------------
	.section	.text._ZN4vllm3moe10topkGatingILi8ELi256ELi4ELi16ELi32EjfLNS0_11ScoringFuncE0EEEvPKT5_PKbPfiPT4_PiiiibPKf,"ax",@progbits
	.sectioninfo	@"SHI_REGISTERS=32"
	.align	128
        .global         _ZN4vllm3moe10topkGatingILi8ELi256ELi4ELi16ELi32EjfLNS0_11ScoringFuncE0EEEvPKT5_PKbPfiPT4_PiiiibPKf
        .type           _ZN4vllm3moe10topkGatingILi8ELi256ELi4ELi16ELi32EjfLNS0_11ScoringFuncE0EEEvPKT5_PKbPfiPT4_PiiiibPKf,@function
        .size           _ZN4vllm3moe10topkGatingILi8ELi256ELi4ELi16ELi32EjfLNS0_11ScoringFuncE0EEEvPKT5_PKbPfiPT4_PiiiibPKf,(.L_x_11126 - _ZN4vllm3moe10topkGatingILi8ELi256ELi4ELi16ELi32EjfLNS0_11ScoringFuncE0EEEvPKT5_PKbPfiPT4_PiiiibPKf)
        .other          _ZN4vllm3moe10topkGatingILi8ELi256ELi4ELi16ELi32EjfLNS0_11ScoringFuncE0EEEvPKT5_PKbPfiPT4_PiiiibPKf,@"STO_CUDA_ENTRY STV_DEFAULT"
_ZN4vllm3moe10topkGatingILi8ELi256ELi4ELi16ELi32EjfLNS0_11ScoringFuncE0EEEvPKT5_PKbPfiPT4_PiiiibPKf:
.text._ZN4vllm3moe10topkGatingILi8ELi256ELi4ELi16ELi32EjfLNS0_11ScoringFuncE0EEEvPKT5_PKbPfiPT4_PiiiibPKf:
        /* <DEDUP_REMOVED lines=144> */
.L_x_9904:
        /* <DEDUP_REMOVED lines=33> */
.L_x_9921:
[----:B------:R-:W-:Y:S05]  /*0b10*/  BRA.DIV ~URZ, `(.L_x_9892) ;  /* 0x000012b27f007947 */ /* 0x000fea000b800000 */
[----:B------:R2:W3:Y:S04]  /*0b20*/  SHFL.BFLY PT, R18, R17, 0x10, 0x1f ;  /* 0x0e001f0011127f89 */ /* 0x0004e800000e0000 */
[----:B------:R2:W4:Y:S02]  /*0b30*/  SHFL.BFLY PT, R12, R13, 0x10, 0x1f ;  /* 0x0e001f000d0c7f89 */ /* 0x00052400000e0000 */
.L_x_9922:
        /* <DEDUP_REMOVED lines=12> */
.L_x_9923:
[----:B--2---:R-:W-:-:S13]  /*0c00*/  FSETP.GEU.FTZ.AND P1, PT, R16, R17, PT ;  /* 0x000000111000720b */ /* 0x004fda0003f3e000 */
[----:B------:R-:W-:-:S04]  /*0c10*/  @P1 FSETP.NEU.FTZ.AND P3, PT, R16, R17, PT ;  /* 0x000000111000120b */ /* 0x000fc80003f7d000 */
[----:B---3--:R-:W-:-:S13]  /*0c20*/  @P1 ISETP.LT.AND P0, PT, R13, R12, !P3 ;  /* 0x0000000c0d00120c */ /* 0x008fda0005f01270 */
[----:B-1----:R-:W-:Y:S01]  /*0c30*/  FSEL R16, R17, R16, P0 ;  /* 0x0000001011107208 */ /* 0x002fe20000000000 */
[----:B------:R-:W-:Y:S05]  /*0c40*/  BRA.DIV ~URZ, `(.L_x_9894) ;  /* 0x000013f27f007947 */ /* 0x000fea000b800000 */
[----:B------:R1:W2:Y:S02]  /*0c50*/  SHFL.BFLY PT, R17, R16, 0x4, 0x1f ;  /* 0x0c801f0010117f89 */ /* 0x0002a400000e0000 */
.L_x_9924:
[----:B0-----:R-:W-:Y:S01]  /*0c60*/  FSEL R19, R19, R18, P0 ;  /* 0x0000001213137208 */ /* 0x001fe20000000000 */
[----:B------:R-:W-:Y:S05]  /*0c70*/  BRA.DIV ~URZ, `(.L_x_9895) ;  /* 0x000014427f007947 */ /* 0x000fea000b800000 */
[----:B------:R-:W-:Y:S01]  /*0c80*/  SEL R13, R13, R12, P0 ;  /* 0x0000000c0d0d7207 */ /* 0x000fe20000000000 */
[----:B------:R0:W3:Y:S04]  /*0c90*/  SHFL.BFLY PT, R18, R19, 0x4, 0x1f ;  /* 0x0c801f0013127f89 */ /* 0x0000e800000e0000 */
[----:B------:R0:W4:Y:S02]  /*0ca0*/  SHFL.BFLY PT, R12, R13, 0x4, 0x1f ;  /* 0x0c801f000d0c7f89 */ /* 0x00012400000e0000 */
.L_x_9925:
        /* <DEDUP_REMOVED lines=12> */
.L_x_9926:
[----:B-1----:R-:W-:-:S13]  /*0d70*/  FSETP.GEU.FTZ.AND P1, PT, R16, R17, PT ;  /* 0x000000111000720b */ /* 0x002fda0003f3e000 */
[----:B------:R-:W-:-:S04]  /*0d80*/  @P1 FSETP.NEU.FTZ.AND P3, PT, R16, R17, PT ;  /* 0x000000111000120b */ /* 0x000fc80003f7d000 */
[----:B---3--:R-:W-:-:S13]  /*0d90*/  @P1 ISETP.LT.AND P0, PT, R13, R12, !P3 ;  /* 0x0000000c0d00120c */ /* 0x008fda0005f01270 */
[----:B0-----:R-:W-:Y:S01]  /*0da0*/  FSEL R16, R17, R16, P0 ;  /* 0x0000001011107208 */ /* 0x001fe20000000000 */
[----:B------:R-:W-:Y:S05]  /*0db0*/  BRA.DIV ~URZ, `(.L_x_9897) ;  /* 0x000015827f007947 */ /* 0x000fea000b800000 */
[----:B------:R0:W1:Y:S02]  /*0dc0*/  SHFL.BFLY PT, R17, R16, 0x1, 0x1f ;  /* 0x0c201f0010117f89 */ /* 0x00006400000e0000 */
.L_x_9927:
[----:B--2---:R-:W-:Y:S01]  /*0dd0*/  FSEL R18, R18, R19, P0 ;  /* 0x0000001312127208 */ /* 0x004fe20000000000 */
[----:B------:R-:W-:Y:S05]  /*0de0*/  BRA.DIV ~URZ, `(.L_x_9898) ;  /* 0x000015d27f007947 */ /* 0x000fea000b800000 */
[----:B------:R-:W-:Y:S02]  /*0df0*/  SEL R26, R13, R12, P0 ;  /* 0x0000000c0d1a7207 */ /* 0x000fe40000000000 */
[----:B------:R2:W3:Y:S04]  /*0e00*/  SHFL.BFLY PT, R13, R18, 0x1, 0x1f ;  /* 0x0c201f00120d7f89 */ /* 0x0004e800000e0000 */
[----:B------:R2:W4:Y:S02]  /*0e10*/  SHFL.BFLY PT, R24, R26, 0x1, 0x1f ;  /* 0x0c201f001a187f89 */ /* 0x00052400000e0000 */
.L_x_9928:
        /* <DEDUP_REMOVED lines=27> */
.L_x_9900:
[----:B------:R-:W-:Y:S05]  /*0fd0*/  BSYNC B1 ;  /* 0x0000000000017941 */ /* 0x000fea0003800000 */
.L_x_9899:
        /* <DEDUP_REMOVED lines=20> */
.L_x_9903:
[----:B------:R-:W-:Y:S05]  /*1120*/  BSYNC B1 ;  /* 0x0000000000017941 */ /* 0x000fea0003800000 */
.L_x_9902:
[----:B0-----:R-:W-:Y:S05]  /*1130*/  BRA `(.L_x_9904) ;  /* 0xfffff7c000007947 */ /* 0x001fea000383ffff */
.L_x_9890:
[----:B------:R-:W-:Y:S02]  /*1140*/  IMAD.MOV.U32 R22, RZ, RZ, RZ ;  /* 0x000000ffff167224 */ /* 0x000fe400078e00ff */
.L_x_9917:
        /* <DEDUP_REMOVED lines=33> */
.L_x_9929:
[----:B------:R-:W-:Y:S05]  /*1360*/  BRA.DIV ~URZ, `(.L_x_9906) ;  /* 0x000011b27f007947 */ /* 0x000fea000b800000 */
[----:B------:R2:W3:Y:S04]  /*1370*/  SHFL.BFLY PT, R18, R13, 0x10, 0x1f ;  /* 0x0e001f000d127f89 */ /* 0x0004e800000e0000 */
[----:B------:R2:W4:Y:S02]  /*1380*/  SHFL.BFLY PT, R19, R16, 0x10, 0x1f ;  /* 0x0e001f0010137f89 */ /* 0x00052400000e0000 */
.L_x_9930:
        /* <DEDUP_REMOVED lines=12> */
.L_x_9931:
[----:B-1----:R-:W-:-:S13]  /*1450*/  FSETP.GEU.FTZ.AND P1, PT, R12, R17, PT ;  /* 0x000000110c00720b */ /* 0x002fda0003f3e000 */
[----:B------:R-:W-:-:S04]  /*1460*/  @P1 FSETP.NEU.FTZ.AND P3, PT, R12, R17, PT ;  /* 0x000000110c00120b */ /* 0x000fc80003f7d000 */
[----:B---3--:R-:W-:-:S13]  /*1470*/  @P1 ISETP.LT.AND P0, PT, R16, R19, !P3 ;  /* 0x000000131000120c */ /* 0x008fda0005f01270 */
[----:B0-----:R-:W-:Y:S01]  /*1480*/  FSEL R12, R17, R12, P0 ;  /* 0x0000000c110c7208 */ /* 0x001fe20000000000 */
[----:B------:R-:W-:Y:S05]  /*1490*/  BRA.DIV ~URZ, `(.L_x_9908) ;  /* 0x000012f27f007947 */ /* 0x000fea000b800000 */
[----:B------:R0:W1:Y:S02]  /*14a0*/  SHFL.BFLY PT, R17, R12, 0x4, 0x1f ;  /* 0x0c801f000c117f89 */ /* 0x00006400000e0000 */
.L_x_9932:
[----:B--2---:R-:W-:Y:S01]  /*14b0*/  FSEL R13, R13, R18, P0 ;  /* 0x000000120d0d7208 */ /* 0x004fe20000000000 */
[----:B------:R-:W-:Y:S05]  /*14c0*/  BRA.DIV ~URZ, `(.L_x_9909) ;  /* 0x000013427f007947 */ /* 0x000fea000b800000 */
[----:B------:R-:W-:Y:S01]  /*14d0*/  SEL R19, R16, R19, P0 ;  /* 0x0000001310137207 */ /* 0x000fe20000000000 */
[----:B------:R2:W3:Y:S04]  /*14e0*/  SHFL.BFLY PT, R18, R13, 0x4, 0x1f ;  /* 0x0c801f000d127f89 */ /* 0x0004e800000e0000 */
[----:B------:R2:W4:Y:S02]  /*14f0*/  SHFL.BFLY PT, R16, R19, 0x4, 0x1f ;  /* 0x0c801f0013107f89 */ /* 0x00052400000e0000 */
.L_x_9933:
        /* <DEDUP_REMOVED lines=12> */
.L_x_9934:
[----:B-1----:R-:W-:-:S13]  /*15c0*/  FSETP.GEU.FTZ.AND P1, PT, R12, R17, PT ;  /* 0x000000110c00720b */ /* 0x002fda0003f3e000 */
[----:B------:R-:W-:-:S04]  /*15d0*/  @P1 FSETP.NEU.FTZ.AND P3, PT, R12, R17, PT ;  /* 0x000000110c00120b */ /* 0x000fc80003f7d000 */
[----:B---3--:R-:W-:-:S13]  /*15e0*/  @P1 ISETP.LT.AND P0, PT, R16, R19, !P3 ;  /* 0x000000131000120c */ /* 0x008fda0005f01270 */
[----:B0-----:R-:W-:Y:S01]  /*15f0*/  FSEL R12, R17, R12, P0 ;  /* 0x0000000c110c7208 */ /* 0x001fe20000000000 */
[----:B------:R-:W-:Y:S05]  /*1600*/  BRA.DIV ~URZ, `(.L_x_9911) ;  /* 0x000014827f007947 */ /* 0x000fea000b800000 */
[----:B------:R0:W1:Y:S02]  /*1610*/  SHFL.BFLY PT, R17, R12, 0x1, 0x1f ;  /* 0x0c201f000c117f89 */ /* 0x00006400000e0000 */
.L_x_9935:
[----:B--2---:R-:W-:Y:S01]  /*1620*/  FSEL R18, R18, R13, P0 ;  /* 0x0000000d12127208 */ /* 0x004fe20000000000 */
[----:B------:R-:W-:Y:S05]  /*1630*/  BRA.DIV ~URZ, `(.L_x_9912) ;  /* 0x000014d27f007947 */ /* 0x000fea000b800000 */
[----:B------:R-:W-:Y:S01]  /*1640*/  SEL R26, R16, R19, P0 ;  /* 0x00000013101a7207 */ /* 0x000fe20000000000 */
[----:B------:R2:W3:Y:S04]  /*1650*/  SHFL.BFLY PT, R13, R18, 0x1, 0x1f ;  /* 0x0c201f00120d7f89 */ /* 0x0004e800000e0000 */
[----:B------:R2:W4:Y:S02]  /*1660*/  SHFL.BFLY PT, R24, R26, 0x1, 0x1f ;  /* 0x0c201f001a187f89 */ /* 0x00052400000e0000 */
.L_x_9936:
        /* <DEDUP_REMOVED lines=26> */
.L_x_9914:
[----:B------:R-:W-:Y:S05]  /*1810*/  BSYNC B1 ;  /* 0x0000000000017941 */ /* 0x000fea0003800000 */
.L_x_9913:
        /* <DEDUP_REMOVED lines=20> */
.L_x_9916:
[----:B------:R-:W-:Y:S05]  /*1960*/  BSYNC B1 ;  /* 0x0000000000017941 */ /* 0x000fea0003800000 */
.L_x_9915:
[----:B0-----:R-:W-:Y:S05]  /*1970*/  BRA `(.L_x_9917) ;  /* 0xfffff7d000007947 */ /* 0x001fea000383ffff */
.L_x_9901:
[----:B------:R-:W-:Y:S05]  /*1980*/  BSYNC B0 ;  /* 0x0000000000007941 */ /* 0x000fea0003800000 */
.L_x_9889:
        /* <DEDUP_REMOVED lines=18> */
.L_x_9919:
        /* <DEDUP_REMOVED lines=20> */
.L_x_9918:
        /* <DEDUP_REMOVED lines=11> */
.L_x_9920:
        /* <DEDUP_REMOVED lines=11> */
.L_x_9891:
[----:B------:R-:W-:Y:S01]  /*1d50*/  IMAD.MOV.U32 R26, RZ, RZ, R19 ;  /* 0x000000ffff1a7224 */ /* 0x000fe200078e0013 */
[----:B------:R-:W-:Y:S01]  /*1d60*/  MOV R14, 0x1db0 ;  /* 0x00001db0000e7802 */ /* 0x000fe20000000f00 */
[----:B------:R-:W-:Y:S02]  /*1d70*/  IMAD.MOV.U32 R25, RZ, RZ, 0x10 ;  /* 0x00000010ff197424 */ /* 0x000fe400078e00ff */
[----:B------:R-:W-:Y:S02]  /*1d80*/  IMAD.MOV.U32 R24, RZ, RZ, 0x1f ;  /* 0x0000001fff187424 */ /* 0x000fe400078e00ff */
[----:B------:R-:W-:Y:S02]  /*1d90*/  IMAD.MOV.U32 R23, RZ, RZ, -0x1 ;  /* 0xffffffffff177424 */ /* 0x000fe400078e00ff */
[----:B------:R-:W-:Y:S05]  /*1da0*/  CALL.REL.NOINC `($__internal_182_$__cuda_sm70_shflsync_bfly_p) ;  /* 0x00000e4000007944 */ /* 0x000fea0003c00000 */
[----:B-1----:R-:W-:Y:S01]  /*1db0*/  IMAD.MOV.U32 R16, RZ, RZ, R24 ;  /* 0x000000ffff107224 */ /* 0x002fe200078e0018 */
[----:B0-----:R-:W-:Y:S05]  /*1dc0*/  BRA `(.L_x_9921) ;  /* 0xffffed4000007947 */ /* 0x001fea000383ffff */
.L_x_9892:
[----:B------:R-:W-:Y:S01]  /*1dd0*/  IMAD.MOV.U32 R26, RZ, RZ, R17 ;  /* 0x000000ffff1a7224 */ /* 0x000fe200078e0011 */
[----:B------:R-:W-:Y:S01]  /*1de0*/  MOV R14, 0x1e30 ;  /* 0x00001e30000e7802 */ /* 0x000fe20000000f00 */
[----:B------:R-:W-:Y:S02]  /*1df0*/  IMAD.MOV.U32 R25, RZ, RZ, 0x10 ;  /* 0x00000010ff197424 */ /* 0x000fe400078e00ff */
[----:B------:R-:W-:-:S02]  /*1e00*/  IMAD.MOV.U32 R24, RZ, RZ, 0x1f ;  /* 0x0000001fff187424 */ /* 0x000fc400078e00ff */
[----:B------:R-:W-:Y:S02]  /*1e10*/  IMAD.MOV.U32 R23, RZ, RZ, -0x1 ;  /* 0xffffffffff177424 */ /* 0x000fe400078e00ff */
[----:B01----:R-:W-:Y:S05]  /*1e20*/  CALL.REL.NOINC `($__internal_182_$__cuda_sm70_shflsync_bfly_p) ;  /* 0x00000dc000007944 */ /* 0x003fea0003c00000 */
[----:B-1----:R-:W-:Y:S01]  /*1e30*/  IMAD.MOV.U32 R18, RZ, RZ, R24 ;  /* 0x000000ffff127224 */ /* 0x002fe200078e0018 */
[----:B------:R-:W-:Y:S01]  /*1e40*/  MOV R14, 0x1ea0 ;  /* 0x00001ea0000e7802 */ /* 0x000fe20000000f00 */
[----:B0-----:R-:W-:Y:S02]  /*1e50*/  IMAD.MOV.U32 R26, RZ, RZ, R13 ;  /* 0x000000ffff1a7224 */ /* 0x001fe400078e000d */
[----:B------:R-:W-:Y:S02]  /*1e60*/  IMAD.MOV.U32 R25, RZ, RZ, 0x10 ;  /* 0x00000010ff197424 */ /* 0x000fe400078e00ff */
[----:B------:R-:W-:Y:S02]  /*1e70*/  IMAD.MOV.U32 R24, RZ, RZ, 0x1f ;  /* 0x0000001fff187424 */ /* 0x000fe400078e00ff */
[----:B------:R-:W-:Y:S02]  /*1e80*/  IMAD.MOV.U32 R23, RZ, RZ, -0x1 ;  /* 0xffffffffff177424 */ /* 0x000fe400078e00ff */
[----:B------:R-:W-:Y:S05]  /*1e90*/  CALL.REL.NOINC `($__internal_182_$__cuda_sm70_shflsync_bfly_p) ;  /* 0x00000d5000007944 */ /* 0x000fea0003c00000 */
[----:B-1----:R-:W-:Y:S01]  /*1ea0*/  IMAD.MOV.U32 R12, RZ, RZ, R24 ;  /* 0x000000ffff0c7224 */ /* 0x002fe200078e0018 */
[----:B0-----:R-:W-:Y:S05]  /*1eb0*/  BRA `(.L_x_9922) ;  /* 0xffffec8000007947 */ /* 0x001fea000383ffff */
.L_x_9893:
[----:B------:R-:W-:Y:S01]  /*1ec0*/  IMAD.MOV.U32 R26, RZ, RZ, R16 ;  /* 0x000000ffff1a7224 */ /* 0x000fe200078e0010 */
[----:B------:R-:W-:Y:S01]  /*1ed0*/  MOV R14, 0x1f20 ;  /* 0x00001f20000e7802 */ /* 0x000fe20000000f00 */
[----:B------:R-:W-:-:S02]  /*1ee0*/  IMAD.MOV.U32 R25, RZ, RZ, 0x8 ;  /* 0x00000008ff197424 */ /* 0x000fc400078e00ff */
[----:B------:R-:W-:Y:S02]  /*1ef0*/  IMAD.MOV.U32 R24, RZ, RZ, 0x1f ;  /* 0x0000001fff187424 */ /* 0x000fe400078e00ff */
[----:B------:R-:W-:Y:S02]  /*1f00*/  IMAD.MOV.U32 R23, RZ, RZ, -0x1 ;  /* 0xffffffffff177424 */ /* 0x000fe400078e00ff */
[----:B0-23--:R-:W-:Y:S05]  /*1f10*/  CALL.REL.NOINC `($__internal_182_$__cuda_sm70_shflsync_bfly_p) ;  /* 0x00000cd000007944 */ /* 0x00dfea0003c00000 */
[----:B------:R-:W-:Y:S01]  /*1f20*/  FSEL R18, R18, R17, P1 ;  /* 0x0000001112127208 */ /* 0x000fe20000800000 */
[----:B-1----:R-:W-:Y:S01]  /*1f30*/  IMAD.MOV.U32 R17, RZ, RZ, R24 ;  /* 0x000000ffff117224 */ /* 0x002fe200078e0018 */
[----:B------:R-:W-:Y:S01]  /*1f40*/  MOV R14, 0x1fa0 ;  /* 0x00001fa0000e7802 */ /* 0x000fe20000000f00 */
[----:B0-----:R-:W-:Y:S02]  /*1f50*/  IMAD.MOV.U32 R25, RZ, RZ, 0x8 ;  /* 0x00000008ff197424 */ /* 0x001fe400078e00ff */
[----:B------:R-:W-:Y:S02]  /*1f60*/  IMAD.MOV.U32 R24, RZ, RZ, 0x1f ;  /* 0x0000001fff187424 */ /* 0x000fe400078e00ff */
[----:B------:R-:W-:Y:S02]  /*1f70*/  IMAD.MOV.U32 R23, RZ, RZ, -0x1 ;  /* 0xffffffffff177424 */ /* 0x000fe400078e00ff */
[----:B------:R-:W-:-:S02]  /*1f80*/  IMAD.MOV.U32 R26, RZ, RZ, R18 ;  /* 0x000000ffff1a7224 */ /* 0x000fc400078e0012 */
[----:B------:R-:W-:Y:S05]  /*1f90*/  CALL.REL.NOINC `($__internal_182_$__cuda_sm70_shflsync_bfly_p) ;  /* 0x00000c5000007944 */ /* 0x000fea0003c00000 */
[----:B------:R-:W-:Y:S01]  /*1fa0*/  SEL R12, R12, R13, P1 ;  /* 0x0000000d0c0c7207 */ /* 0x000fe20000800000 */
[----:B-1----:R-:W-:Y:S01]  /*1fb0*/  IMAD.MOV.U32 R19, RZ, RZ, R24 ;  /* 0x000000ffff137224 */ /* 0x002fe200078e0018 */
[----:B------:R-:W-:Y:S01]  /*1fc0*/  MOV R14, 0x2020 ;  /* 0x00002020000e7802 */ /* 0x000fe20000000f00 */
[----:B0-----:R-:W-:-:S02]  /*1fd0*/  IMAD.MOV.U32 R25, RZ, RZ, 0x8 ;  /* 0x00000008ff197424 */ /* 0x001fc400078e00ff */
[----:B------:R-:W-:Y:S02]  /*1fe0*/  IMAD.MOV.U32 R24, RZ, RZ, 0x1f ;  /* 0x0000001fff187424 */ /* 0x000fe400078e00ff */
[----:B------:R-:W-:Y:S02]  /*1ff0*/  IMAD.MOV.U32 R23, RZ, RZ, -0x1 ;  /* 0xffffffffff177424 */ /* 0x000fe400078e00ff */
[----:B------:R-:W-:Y:S02]  /*2000*/  IMAD.MOV.U32 R26, RZ, RZ, R12 ;  /* 0x000000ffff1a7224 */ /* 0x000fe400078e000c */
[----:B------:R-:W-:Y:S05]  /*2010*/  CALL.REL.NOINC `($__internal_182_$__cuda_sm70_shflsync_bfly_p) ;  /* 0x00000bd000007944 */ /* 0x000fea0003c00000 */
[----:B-1----:R-:W-:Y:S01]  /*2020*/  IMAD.MOV.U32 R13, RZ, RZ, R24 ;  /* 0x000000ffff0d7224 */ /* 0x002fe200078e0018 */
[----:B0-----:R-:W-:Y:S05]  /*2030*/  BRA `(.L_x_9923) ;  /* 0xffffebc000007947 */ /* 0x001fea000383ffff */
.L_x_9894:
[----:B------:R-:W-:Y:S01]  /*2040*/  IMAD.MOV.U32 R26, RZ, RZ, R16 ;  /* 0x000000ffff1a7224 */ /* 0x000fe200078e0010 */
[----:B------:R-:W-:Y:S01]  /*2050*/  MOV R14, 0x20a0 ;  /* 0x000020a0000e7802 */ /* 0x000fe20000000f00 */
[----:B------:R-:W-:Y:S02]  /*2060*/  IMAD.MOV.U32 R25, RZ, RZ, 0x4 ;  /* 0x00000004ff197424 */ /* 0x000fe400078e00ff */
[----:B------:R-:W-:Y:S02]  /*2070*/  IMAD.MOV.U32 R24, RZ, RZ, 0x1f ;  /* 0x0000001fff187424 */ /* 0x000fe400078e00ff */
[----:B------:R-:W-:-:S02]  /*2080*/  IMAD.MOV.U32 R23, RZ, RZ, -0x1 ;  /* 0xffffffffff177424 */ /* 0x000fc400078e00ff */
[----:B0-----:R-:W-:Y:S05]  /*2090*/  CALL.REL.NOINC `($__internal_182_$__cuda_sm70_shflsync_bfly_p) ;  /* 0x00000b5000007944 */ /* 0x001fea0003c00000 */
[----:B-1----:R-:W-:Y:S01]  /*20a0*/  IMAD.MOV.U32 R17, RZ, RZ, R24 ;  /* 0x000000ffff117224 */ /* 0x002fe200078e0018 */
[----:B0-----:R-:W-:Y:S05]  /*20b0*/  BRA `(.L_x_9924) ;  /* 0xffffeba000007947 */ /* 0x001fea000383ffff */
.L_x_9895:
[----:B------:R-:W-:Y:S01]  /*20c0*/  IMAD.MOV.U32 R26, RZ, RZ, R19 ;  /* 0x000000ffff1a7224 */ /* 0x000fe200078e0013 */
[----:B------:R-:W-:Y:S01]  /*20d0*/  MOV R14, 0x2120 ;  /* 0x00002120000e7802 */ /* 0x000fe20000000f00 */
[----:B------:R-:W-:-:S02]  /*20e0*/  IMAD.MOV.U32 R25, RZ, RZ, 0x4 ;  /* 0x00000004ff197424 */ /* 0x000fc400078e00ff */
[----:B------:R-:W-:Y:S02]  /*20f0*/  IMAD.MOV.U32 R24, RZ, RZ, 0x1f ;  /* 0x0000001fff187424 */ /* 0x000fe400078e00ff */
[----:B------:R-:W-:Y:S02]  /*2100*/  IMAD.MOV.U32 R23, RZ, RZ, -0x1 ;  /* 0xffffffffff177424 */ /* 0x000fe400078e00ff */
[----:B-12---:R-:W-:Y:S05]  /*2110*/  CALL.REL.NOINC `($__internal_182_$__cuda_sm70_shflsync_bfly_p) ;  /* 0x00000ad000007944 */ /* 0x006fea0003c00000 */
[----:B------:R-:W-:Y:S01]  /*2120*/  SEL R13, R13, R12, P0 ;  /* 0x0000000c0d0d7207 */ /* 0x000fe20000000000 */
[----:B-1----:R-:W-:Y:S01]  /*2130*/  IMAD.MOV.U32 R18, RZ, RZ, R24 ;  /* 0x000000ffff127224 */ /* 0x002fe200078e0018 */
[----:B------:R-:W-:Y:S01]  /*2140*/  MOV R14, 0x21a0 ;  /* 0x000021a0000e7802 */ /* 0x000fe20000000f00 */
[----:B0-----:R-:W-:Y:S02]  /*2150*/  IMAD.MOV.U32 R25, RZ, RZ, 0x4 ;  /* 0x00000004ff197424 */ /* 0x001fe400078e00ff */
[----:B------:R-:W-:Y:S02]  /*2160*/  IMAD.MOV.U32 R24, RZ, RZ, 0x1f ;  /* 0x0000001fff187424 */ /* 0x000fe400078e00ff */
[----:B------:R-:W-:Y:S02]  /*2170*/  IMAD.MOV.U32 R23, RZ, RZ, -0x1 ;  /* 0xffffffffff177424 */ /* 0x000fe400078e00ff */
[----:B------:R-:W-:-:S02]  /*2180*/  IMAD.MOV.U32 R26, RZ, RZ, R13 ;  /* 0x000000ffff1a7224 */ /* 0x000fc400078e000d */
[----:B------:R-:W-:Y:S05]  /*2190*/  CALL.REL.NOINC `($__internal_182_$__cuda_sm70_shflsync_bfly_p) ;  /* 0x00000a5000007944 */ /* 0x000fea0003c00000 */
[----:B-1----:R-:W-:Y:S01]  /*21a0*/  IMAD.MOV.U32 R12, RZ, RZ, R24 ;  /* 0x000000ffff0c7224 */ /* 0x002fe200078e0018 */
[----:B0-----:R-:W-:Y:S05]  /*21b0*/  BRA `(.L_x_9925) ;  /* 0xffffeaf000007947 */ /* 0x001fea000383ffff */
.L_x_9896:
[----:B------:R-:W-:Y:S01]  /*21c0*/  IMAD.MOV.U32 R26, RZ, RZ, R16 ;  /* 0x000000ffff1a7224 */ /* 0x000fe200078e0010 */
[----:B------:R-:W-:Y:S01]  /*21d0*/  MOV R14, 0x2220 ;  /* 0x00002220000e7802 */ /* 0x000fe20000000f00 */
[----:B------:R-:W-:-:S02]  /*21e0*/  IMAD.MOV.U32 R25, RZ, RZ, 0x2 ;  /* 0x00000002ff197424 */ /* 0x000fc400078e00ff */
[----:B------:R-:W-:Y:S02]  /*21f0*/  IMAD.MOV.U32 R24, RZ, RZ, 0x1f ;  /* 0x0000001fff187424 */ /* 0x000fe400078e00ff */
[----:B------:R-:W-:Y:S02]  /*2200*/  IMAD.MOV.U32 R23, RZ, RZ, -0x1 ;  /* 0xffffffffff177424 */ /* 0x000fe400078e00ff */
[----:B0--3--:R-:W-:Y:S05]  /*2210*/  CALL.REL.NOINC `($__internal_182_$__cuda_sm70_shflsync_bfly_p) ;  /* 0x000009d000007944 */ /* 0x009fea0003c00000 */
        /* <DEDUP_REMOVED lines=18> */
.L_x_9897:
[----:B------:R-:W-:Y:S01]  /*2340*/  IMAD.MOV.U32 R26, RZ, RZ, R16 ;  /* 0x000000ffff1a7224 */ /* 0x000fe200078e0010 */
[----:B------:R-:W-:Y:S01]  /*2350*/  MOV R14, 0x23a0 ;  /* 0x000023a0000e7802 */ /* 0x000fe20000000f00 */
[----:B------:R-:W-:Y:S02]  /*2360*/  IMAD.MOV.U32 R25, RZ, RZ, 0x1 ;  /* 0x00000001ff197424 */ /* 0x000fe400078e00ff */
[----:B------:R-:W-:Y:S02]  /*2370*/  IMAD.MOV.U32 R24, RZ, RZ, 0x1f ;  /* 0x0000001fff187424 */ /* 0x000fe400078e00ff */
[----:B------:R-:W-:-:S02]  /*2380*/  IMAD.MOV.U32 R23, RZ, RZ, -0x1 ;  /* 0xffffffffff177424 */ /* 0x000fc400078e00ff */
[----:B--2---:R-:W-:Y:S05]  /*2390*/  CALL.REL.NOINC `($__internal_182_$__cuda_sm70_shflsync_bfly_p) ;  /* 0x0000085000007944 */ /* 0x004fea0003c00000 */
[----:B-1----:R-:W-:Y:S01]  /*23a0*/  IMAD.MOV.U32 R17, RZ, RZ, R24 ;  /* 0x000000ffff117224 */ /* 0x002fe200078e0018 */
[----:B0-----:R-:W-:Y:S05]  /*23b0*/  BRA `(.L_x_9927) ;  /* 0xffffea1000007947 */ /* 0x001fea000383ffff */
.L_x_9898:
[----:B------:R-:W-:Y:S01]  /*23c0*/  IMAD.MOV.U32 R26, RZ, RZ, R18 ;  /* 0x000000ffff1a7224 */ /* 0x000fe200078e0012 */
[----:B------:R-:W-:Y:S01]  /*23d0*/  MOV R14, 0x2420 ;  /* 0x00002420000e7802 */ /* 0x000fe20000000f00 */
[----:B------:R-:W-:-:S02]  /*23e0*/  IMAD.MOV.U32 R25, RZ, RZ, 0x1 ;  /* 0x00000001ff197424 */ /* 0x000fc400078e00ff */
[----:B------:R-:W-:Y:S02]  /*23f0*/  IMAD.MOV.U32 R24, RZ, RZ, 0x1f ;  /* 0x0000001fff187424 */ /* 0x000fe400078e00ff */
[----:B------:R-:W-:Y:S02]  /*2400*/  IMAD.MOV.U32 R23, RZ, RZ, -0x1 ;  /* 0xffffffffff177424 */ /* 0x000fe400078e00ff */
[----:B01----:R-:W-:Y:S05]  /*2410*/  CALL.REL.NOINC `($__internal_182_$__cuda_sm70_shflsync_bfly_p) ;  /* 0x000007d000007944 */ /* 0x003fea0003c00000 */
[----:B0-----:R-:W-:Y:S01]  /*2420*/  SEL R26, R13, R12, P0 ;  /* 0x0000000c0d1a7207 */ /* 0x001fe20000000000 */
[----:B-1----:R-:W-:Y:S01]  /*2430*/  IMAD.MOV.U32 R13, RZ, RZ, R24 ;  /* 0x000000ffff0d7224 */ /* 0x002fe200078e0018 */
[----:B------:R-:W-:Y:S01]  /*2440*/  MOV R14, 0x2490 ;  /* 0x00002490000e7802 */ /* 0x000fe20000000f00 */
[----:B------:R-:W-:Y:S02]  /*2450*/  IMAD.MOV.U32 R25, RZ, RZ, 0x1 ;  /* 0x00000001ff197424 */ /* 0x000fe400078e00ff */
[----:B------:R-:W-:Y:S02]  /*2460*/  IMAD.MOV.U32 R24, RZ, RZ, 0x1f ;  /* 0x0000001fff187424 */ /* 0x000fe400078e00ff */
[----:B------:R-:W-:Y:S02]  /*2470*/  IMAD.MOV.U32 R23, RZ, RZ, -0x1 ;  /* 0xffffffffff177424 */ /* 0x000fe400078e00ff */
[----:B------:R-:W-:Y:S05]  /*2480*/  CALL.REL.NOINC `($__internal_182_$__cuda_sm70_shflsync_bfly_p) ;  /* 0x0000076000007944 */ /* 0x000fea0003c00000 */
[----:B01----:R-:W-:Y:S05]  /*2490*/  BRA `(.L_x_9928) ;  /* 0xffffe98000007947 */ /* 0x003fea000383ffff */
.L_x_9905:
[----:B------:R-:W-:Y:S01]  /*24a0*/  IMAD.MOV.U32 R26, RZ, RZ, R17 ;  /* 0x000000ffff1a7224 */ /* 0x000fe200078e0011 */
[----:B------:R-:W-:Y:S01]  /*24b0*/  MOV R14, 0x2500 ;  /* 0x00002500000e7802 */ /* 0x000fe20000000f00 */
[----:B------:R-:W-:-:S02]  /*24c0*/  IMAD.MOV.U32 R25, RZ, RZ, 0x10 ;  /* 0x00000010ff197424 */ /* 0x000fc400078e00ff */
[----:B------:R-:W-:Y:S02]  /*24d0*/  IMAD.MOV.U32 R24, RZ, RZ, 0x1f ;  /* 0x0000001fff187424 */ /* 0x000fe400078e00ff */
[----:B------:R-:W-:Y:S02]  /*24e0*/  IMAD.MOV.U32 R23, RZ, RZ, -0x1 ;  /* 0xffffffffff177424 */ /* 0x000fe400078e00ff */
[----:B------:R-:W-:Y:S05]  /*24f0*/  CALL.REL.NOINC `($__internal_182_$__cuda_sm70_shflsync_bfly_p) ;  /* 0x000006f000007944 */ /* 0x000fea0003c00000 */
[----:B-1----:R-:W-:Y:S01]  /*2500*/  IMAD.MOV.U32 R12, RZ, RZ, R24 ;  /* 0x000000ffff0c7224 */ /* 0x002fe200078e0018 */
[----:B0-----:R-:W-:Y:S05]  /*2510*/  BRA `(.L_x_9929) ;  /* 0xffffee4000007947 */ /* 0x001fea000383ffff */
.L_x_9906:
[----:B------:R-:W-:Y:S01]  /*2520*/  IMAD.MOV.U32 R26, RZ, RZ, R13 ;  /* 0x000000ffff1a7224 */ /* 0x000fe200078e000d */
[----:B------:R-:W-:Y:S01]  /*2530*/  MOV R14, 0x2580 ;  /* 0x00002580000e7802 */ /* 0x000fe20000000f00 */
[----:B------:R-:W-:Y:S02]  /*2540*/  IMAD.MOV.U32 R25, RZ, RZ, 0x10 ;  /* 0x00000010ff197424 */ /* 0x000fe400078e00ff */
[----:B------:R-:W-:Y:S02]  /*2550*/  IMAD.MOV.U32 R24, RZ, RZ, 0x1f ;  /* 0x0000001fff187424 */ /* 0x000fe400078e00ff */
[----:B------:R-:W-:Y:S02]  /*2560*/  IMAD.MOV.U32 R23, RZ, RZ, -0x1 ;  /* 0xffffffffff177424 */ /* 0x000fe400078e00ff */
[----:B01----:R-:W-:Y:S05]  /*2570*/  CALL.REL.NOINC `($__internal_182_$__cuda_sm70_shflsync_bfly_p) ;  /* 0x0000067000007944 */ /* 0x003fea0003c00000 */
[----:B-1----:R-:W-:Y:S01]  /*2580*/  IMAD.MOV.U32 R18, RZ, RZ, R24 ;  /* 0x000000ffff127224 */ /* 0x002fe200078e0018 */
[----:B------:R-:W-:Y:S01]  /*2590*/  MOV R14, 0x25f0 ;  /* 0x000025f0000e7802 */ /* 0x000fe20000000f00 */
[----:B0-----:R-:W-:-:S02]  /*25a0*/  IMAD.MOV.U32 R26, RZ, RZ, R16 ;  /* 0x000000ffff1a7224 */ /* 0x001fc400078e0010 */
[----:B------:R-:W-:Y:S02]  /*25b0*/  IMAD.MOV.U32 R25, RZ, RZ, 0x10 ;  /* 0x00000010ff197424 */ /* 0x000fe400078e00ff */
[----:B------:R-:W-:Y:S02]  /*25c0*/  IMAD.MOV.U32 R24, RZ, RZ, 0x1f ;  /* 0x0000001fff187424 */ /* 0x000fe400078e00ff */
[----:B------:R-:W-:Y:S02]  /*25d0*/  IMAD.MOV.U32 R23, RZ, RZ, -0x1 ;  /* 0xffffffffff177424 */ /* 0x000fe400078e00ff */
[----:B------:R-:W-:Y:S05]  /*25e0*/  CALL.REL.NOINC `($__internal_182_$__cuda_sm70_shflsync_bfly_p) ;  /* 0x0000060000007944 */ /* 0x000fea0003c00000 */
[----:B-1----:R-:W-:Y:S01]  /*25f0*/  IMAD.MOV.U32 R19, RZ, RZ, R24 ;  /* 0x000000ffff137224 */ /* 0x002fe200078e0018 */
[----:B0-----:R-:W-:Y:S05]  /*2600*/  BRA `(.L_x_9930) ;  /* 0xffffed8000007947 */ /* 0x001fea000383ffff */
.L_x_9907:
[----:B------:R-:W-:Y:S01]  /*2610*/  IMAD.MOV.U32 R26, RZ, RZ, R12 ;  /* 0x000000ffff1a7224 */ /* 0x000fe200078e000c */
[----:B------:R-:W-:Y:S01]  /*2620*/  MOV R14, 0x2670 ;  /* 0x00002670000e7802 */ /* 0x000fe20000000f00 */
[----:B------:R-:W-:Y:S02]  /*2630*/  IMAD.MOV.U32 R25, RZ, RZ, 0x8 ;  /* 0x00000008ff197424 */ /* 0x000fe400078e00ff */
[----:B------:R-:W-:Y:S02]  /*2640*/  IMAD.MOV.U32 R24, RZ, RZ, 0x1f ;  /* 0x0000001fff187424 */ /* 0x000fe400078e00ff */
[----:B------:R-:W-:-:S02]  /*2650*/  IMAD.MOV.U32 R23, RZ, RZ, -0x1 ;  /* 0xffffffffff177424 */ /* 0x000fc400078e00ff */
[----:B0-23--:R-:W-:Y:S05]  /*2660*/  CALL.REL.NOINC `($__internal_182_$__cuda_sm70_shflsync_bfly_p) ;  /* 0x0000058000007944 */ /* 0x00dfea0003c00000 */
[----:B------:R-:W-:Y:S01]  /*2670*/  FSEL R18, R18, R13, P1 ;  /* 0x0000000d12127208 */ /* 0x000fe20000800000 */
[----:B-1----:R-:W-:Y:S01]  /*2680*/  IMAD.MOV.U32 R17, RZ, RZ, R24 ;  /* 0x000000ffff117224 */ /* 0x002fe200078e0018 */
[----:B------:R-:W-:Y:S01]  /*2690*/  MOV R14, 0x26f0 ;  /* 0x000026f0000e7802 */ /* 0x000fe20000000f00 */
[----:B0-----:R-:W-:-:S02]  /*26a0*/  IMAD.MOV.U32 R25, RZ, RZ, 0x8 ;  /* 0x00000008ff197424 */ /* 0x001fc400078e00ff */
[----:B------:R-:W-:Y:S02]  /*26b0*/  IMAD.MOV.U32 R24, RZ, RZ, 0x1f ;  /* 0x0000001fff187424 */ /* 0x000fe400078e00ff */
[----:B------:R-:W-:Y:S02]  /*26c0*/  IMAD.MOV.U32 R23, RZ, RZ, -0x1 ;  /* 0xffffffffff177424 */ /* 0x000fe400078e00ff */
[----:B------:R-:W-:Y:S02]  /*26d0*/  IMAD.MOV.U32 R26, RZ, RZ, R18 ;  /* 0x000000ffff1a7224 */ /* 0x000fe400078e0012 */
[----:B------:R-:W-:Y:S05]  /*26e0*/  CALL.REL.NOINC `($__internal_182_$__cuda_sm70_shflsync_bfly_p) ;  /* 0x0000050000007944 */ /* 0x000fea0003c00000 */
[----:B------:R-:W-:Y:S01]  /*26f0*/  SEL R19, R19, R16, P1 ;  /* 0x0000001013137207 */ /* 0x000fe20000800000 */
[----:B-1----:R-:W-:Y:S01]  /*2700*/  IMAD.MOV.U32 R13, RZ, RZ, R24 ;  /* 0x000000ffff0d7224 */ /* 0x002fe200078e0018 */
[----:B------:R-:W-:Y:S01]  /*2710*/  MOV R14, 0x2770 ;  /* 0x00002770000e7802 */ /* 0x000fe20000000f00 */
[----:B0-----:R-:W-:Y:S02]  /*2720*/  IMAD.MOV.U32 R25, RZ, RZ, 0x8 ;  /* 0x00000008ff197424 */ /* 0x001fe400078e00ff */
[----:B------:R-:W-:Y:S02]  /*2730*/  IMAD.MOV.U32 R24, RZ, RZ, 0x1f ;  /* 0x0000001fff187424 */ /* 0x000fe400078e00ff */
[----:B------:R-:W-:-:S02]  /*2740*/  IMAD.MOV.U32 R23, RZ, RZ, -0x1 ;  /* 0xffffffffff177424 */ /* 0x000fc400078e00ff */
[----:B------:R-:W-:Y:S02]  /*2750*/  IMAD.MOV.U32 R26, RZ, RZ, R19 ;  /* 0x000000ffff1a7224 */ /* 0x000fe400078e0013 */
[----:B------:R-:W-:Y:S05]  /*2760*/  CALL.REL.NOINC `($__internal_182_$__cuda_sm70_shflsync_bfly_p) ;  /* 0x0000048000007944 */ /* 0x000fea0003c00000 */
[----:B-1----:R-:W-:Y:S01]  /*2770*/  IMAD.MOV.U32 R16, RZ, RZ, R24 ;  /* 0x000000ffff107224 */ /* 0x002fe200078e0018 */
[----:B0-----:R-:W-:Y:S05]  /*2780*/  BRA `(.L_x_9931) ;  /* 0xffffecc000007947 */ /* 0x001fea000383ffff */
.L_x_9908:
[----:B------:R-:W-:Y:S01]  /*2790*/  IMAD.MOV.U32 R26, RZ, RZ, R12 ;  /* 0x000000ffff1a7224 */ /* 0x000fe200078e000c */
[----:B------:R-:W-:Y:S01]  /*27a0*/  MOV R14, 0x27f0 ;  /* 0x000027f0000e7802 */ /* 0x000fe20000000f00 */
[----:B------:R-:W-:Y:S02]  /*27b0*/  IMAD.MOV.U32 R25, RZ, RZ, 0x4 ;  /* 0x00000004ff197424 */ /* 0x000fe400078e00ff */
[----:B------:R-:W-:Y:S02]  /*27c0*/  IMAD.MOV.U32 R24, RZ, RZ, 0x1f ;  /* 0x0000001fff187424 */ /* 0x000fe400078e00ff */
[----:B------:R-:W-:Y:S02]  /*27d0*/  IMAD.MOV.U32 R23, RZ, RZ, -0x1 ;  /* 0xffffffffff177424 */ /* 0x000fe400078e00ff */
[----:B--2---:R-:W-:Y:S05]  /*27e0*/  CALL.REL.NOINC `($__internal_182_$__cuda_sm70_shflsync_bfly_p) ;  /* 0x0000040000007944 */ /* 0x004fea0003c00000 */
[----:B-1----:R-:W-:Y:S01]  /*27f0*/  IMAD.MOV.U32 R17, RZ, RZ, R24 ;  /* 0x000000ffff117224 */ /* 0x002fe200078e0018 */
[----:B0-----:R-:W-:Y:S05]  /*2800*/  BRA `(.L_x_9932) ;  /* 0xffffeca000007947 */ /* 0x001fea000383ffff */
.L_x_9909:
[----:B------:R-:W-:Y:S01]  /*2810*/  IMAD.MOV.U32 R26, RZ, RZ, R13 ;  /* 0x000000ffff1a7224 */ /* 0x000fe200078e000d */
[----:B------:R-:W-:Y:S01]  /*2820*/  MOV R14, 0x2870 ;  /* 0x00002870000e7802 */ /* 0x000fe20000000f00 */
[----:B------:R-:W-:-:S02]  /*2830*/  IMAD.MOV.U32 R25, RZ, RZ, 0x4 ;  /* 0x00000004ff197424 */ /* 0x000fc400078e00ff */
[----:B------:R-:W-:Y:S02]  /*2840*/  IMAD.MOV.U32 R24, RZ, RZ, 0x1f ;  /* 0x0000001fff187424 */ /* 0x000fe400078e00ff */
[----:B------:R-:W-:Y:S02]  /*2850*/  IMAD.MOV.U32 R23, RZ, RZ, -0x1 ;  /* 0xffffffffff177424 */ /* 0x000fe400078e00ff */
[----:B01----:R-:W-:Y:S05]  /*2860*/  CALL.REL.NOINC `($__internal_182_$__cuda_sm70_shflsync_bfly_p) ;  /* 0x0000038000007944 */ /* 0x003fea0003c00000 */
        /* <DEDUP_REMOVED lines=10> */
.L_x_9910:
[----:B------:R-:W-:Y:S01]  /*2910*/  IMAD.MOV.U32 R26, RZ, RZ, R12 ;  /* 0x000000ffff1a7224 */ /* 0x000fe200078e000c */
[----:B------:R-:W-:Y:S01]  /*2920*/  MOV R14, 0x2970 ;  /* 0x00002970000e7802 */ /* 0x000fe20000000f00 */
[----:B------:R-:W-:-:S02]  /*2930*/  IMAD.MOV.U32 R25, RZ, RZ, 0x2 ;  /* 0x00000002ff197424 */ /* 0x000fc400078e00ff */
[----:B------:R-:W-:Y:S02]  /*2940*/  IMAD.MOV.U32 R24, RZ, RZ, 0x1f ;  /* 0x0000001fff187424 */ /* 0x000fe400078e00ff */
[----:B------:R-:W-:Y:S02]  /*2950*/  IMAD.MOV.U32 R23, RZ, RZ, -0x1 ;  /* 0xffffffffff177424 */ /* 0x000fe400078e00ff */
[----:B--23--:R-:W-:Y:S05]  /*2960*/  CALL.REL.NOINC `($__internal_182_$__cuda_sm70_shflsync_bfly_p) ;  /* 0x0000028000007944 */ /* 0x00cfea0003c00000 */
        /* <DEDUP_REMOVED lines=18> */
.L_x_9911:
        /* <DEDUP_REMOVED lines=8> */
.L_x_9912:
[----:B------:R-:W-:Y:S01]  /*2b10*/  IMAD.MOV.U32 R26, RZ, RZ, R18 ;  /* 0x000000ffff1a7224 */ /* 0x000fe200078e0012 */
[----:B------:R-:W-:Y:S01]  /*2b20*/  MOV R14, 0x2b70 ;  /* 0x00002b70000e7802 */ /* 0x000fe20000000f00 */
[----:B------:R-:W-:-:S02]  /*2b30*/  IMAD.MOV.U32 R25, RZ, RZ, 0x1 ;  /* 0x00000001ff197424 */ /* 0x000fc400078e00ff */
[----:B------:R-:W-:Y:S02]  /*2b40*/  IMAD.MOV.U32 R24, RZ, RZ, 0x1f ;  /* 0x0000001fff187424 */ /* 0x000fe400078e00ff */
[----:B------:R-:W-:Y:S02]  /*2b50*/  IMAD.MOV.U32 R23, RZ, RZ, -0x1 ;  /* 0xffffffffff177424 */ /* 0x000fe400078e00ff */
[----:B01----:R-:W-:Y:S05]  /*2b60*/  CALL.REL.NOINC `($__internal_182_$__cuda_sm70_shflsync_bfly_p) ;  /* 0x0000008000007944 */ /* 0x003fea0003c00000 */
[----:B-1----:R-:W-:Y:S01]  /*2b70*/  IMAD.MOV.U32 R13, RZ, RZ, R24 ;  /* 0x000000ffff0d7224 */ /* 0x002fe200078e0018 */
[----:B0-----:R-:W-:Y:S01]  /*2b80*/  SEL R26, R16, R19, P0 ;  /* 0x00000013101a7207 */ /* 0x001fe20000000000 */
[----:B------:R-:W-:Y:S01]  /*2b90*/  IMAD.MOV.U32 R25, RZ, RZ, 0x1 ;  /* 0x00000001ff197424 */ /* 0x000fe200078e00ff */
[----:B------:R-:W-:Y:S01]  /*2ba0*/  MOV R14, 0x2be0 ;  /* 0x00002be0000e7802 */ /* 0x000fe20000000f00 */
[----:B------:R-:W-:Y:S02]  /*2bb0*/  IMAD.MOV.U32 R24, RZ, RZ, 0x1f ;  /* 0x0000001fff187424 */ /* 0x000fe400078e00ff */
[----:B------:R-:W-:Y:S02]  /*2bc0*/  IMAD.MOV.U32 R23, RZ, RZ, -0x1 ;  /* 0xffffffffff177424 */ /* 0x000fe400078e00ff */
[----:B------:R-:W-:Y:S05]  /*2bd0*/  CALL.REL.NOINC `($__internal_182_$__cuda_sm70_shflsync_bfly_p) ;  /* 0x0000001000007944 */ /* 0x000fea0003c00000 */
[----:B01----:R-:W-:Y:S05]  /*2be0*/  BRA `(.L_x_9936) ;  /* 0xffffea8000007947 */ /* 0x003fea000383ffff */
        .weak           $__internal_182_$__cuda_sm70_shflsync_bfly_p
        .type           $__internal_182_$__cuda_sm70_shflsync_bfly_p,@function
        .size           $__internal_182_$__cuda_sm70_shflsync_bfly_p,(.L_x_11126 - $__internal_182_$__cuda_sm70_shflsync_bfly_p)
$__internal_182_$__cuda_sm70_shflsync_bfly_p:
[----:B------:R-:W-:Y:S01]  /*2bf0*/  IMAD.MOV.U32 R15, RZ, RZ, 0x0 ;  /* 0x00000000ff0f7424 */ /* 0x000fe200078e00ff */
[----:B------:R-:W-:Y:S04]  /*2c00*/  WARPSYNC R23 ;  /* 0x0000001700007348 */ /* 0x000fe80003800000 */
[----:B------:R0:W1:Y:S01]  /*2c10*/  SHFL.BFLY PT, R24, R26, R25, R24 ;  /* 0x0c0000191a187389 */ /* 0x00006200000e0018 */
[----:B------:R-:W-:Y:S05]  /*2c20*/  RET.REL.NODEC R14 `(_ZN4vllm3moe10topkGatingILi8ELi256ELi4ELi16ELi32EjfLNS0_11ScoringFuncE0EEEvPKT5_PKbPfiPT4_PiiiibPKf) ;  /* 0xffffd3d00e007950 */ /* 0x000fea0003c3ffff */
.L_x_9937:
        /* <DEDUP_REMOVED lines=13> */
.L_x_11126:


//--------------------- .text._ZN4vllm3moe10topkGatingILi4ELi128ELi4ELi16ELi32EjfLNS0_11ScoringFuncE0EEEvPKT5_PKbPfiPT4_PiiiibPKf --------------------------
	.section	.text._ZN4vllm3moe10topkGatingILi4ELi128ELi4ELi16ELi32EjfLNS0_11ScoringFuncE0EEEvPKT5_PKbPfiPT4_PiiiibPKf,"ax",@progbits
	.sectioninfo	@"SHI_REGISTERS=27"
	.align	128
        .global         _ZN4vllm3moe10topkGatingILi4ELi128ELi4ELi16ELi32EjfLNS0_11ScoringFuncE0EEEvPKT5_PKbPfiPT4_PiiiibPKf
        .type           _ZN4vllm3moe10topkGatingILi4ELi128ELi4ELi16ELi32EjfLNS0_11ScoringFuncE0EEEvPKT5_PKbPfiPT4_PiiiibPKf,@function
        .size           _ZN4vllm3moe10topkGatingILi4ELi128ELi4ELi16ELi32EjfLNS0_11ScoringFuncE0EEEvPKT5_PKbPfiPT4_PiiiibPKf,(.L_x_11127 - _ZN4vllm3moe10topkGatingILi4ELi128ELi4ELi16ELi32EjfLNS0_11ScoringFuncE0EEEvPKT5_PKbPfiPT4_PiiiibPKf)
        .other          _ZN4vllm3moe10topkGatingILi4ELi128ELi4ELi16ELi32EjfLNS0_11ScoringFuncE0EEEvPKT5_PKbPfiPT4_PiiiibPKf,@"STO_CUDA_ENTRY STV_DEFAULT"
_ZN4vllm3moe10topkGatingILi4ELi128ELi4ELi16ELi32EjfLNS0_11ScoringFuncE0EEEvPKT5_PKbPfiPT4_PiiiibPKf:
.text._ZN4vllm3moe10topkGatingILi4ELi128ELi4ELi16ELi32EjfLNS0_11ScoringFuncE0EEEvPKT5_PKbPfiPT4_PiiiibPKf:
        /* <DEDUP_REMOVED lines=101> */
.L_x_9953:
        /* <DEDUP_REMOVED lines=16> */
.L_x_9970:
[----:B------:R-:W-:Y:S05]  /*0750*/  BRA.DIV ~URZ, `(.L_x_9941) ;  /* 0x000011a27f007947 */ /* 0x000fea000b800000 */
[----:B------:R2:W3:Y:S04]  /*0760*/  SHFL.BFLY PT, R24, R15, 0x10, 0x1f ;  /* 0x0e001f000f187f89 */ /* 0x0004e800000e0000 */
[----:B------:R2:W4:Y:S02]  /*0770*/  SHFL.BFLY PT, R19, R20, 0x10, 0x1f ;  /* 0x0e001f0014137f89 */ /* 0x00052400000e0000 */
.L_x_9971:
        /* <DEDUP_REMOVED lines=12> */
.L_x_9972:
[----:B-1----:R-:W-:-:S13]  /*0840*/  FSETP.GEU.FTZ.AND P1, PT, R17, R22, PT ;  /* 0x000000161100720b */ /* 0x002fda0003f3e000 */
[----:B------:R-:W-:-:S04]  /*0850*/  @P1 FSETP.NEU.FTZ.AND P3, PT, R17, R22, PT ;  /* 0x000000161100120b */ /* 0x000fc80003f7d000 */
[----:B---3--:R-:W-:-:S13]  /*0860*/  @P1 ISETP.LT.AND P0, PT, R19, R20, !P3 ;  /* 0x000000141300120c */ /* 0x008fda0005f01270 */
[----:B0-----:R-:W-:Y:S01]  /*0870*/  FSEL R17, R22, R17, P0 ;  /* 0x0000001116117208 */ /* 0x001fe20000000000 */
[----:B------:R-:W-:Y:S05]  /*0880*/  BRA.DIV ~URZ, `(.L_x_9943) ;  /* 0x000012e27f007947 */ /* 0x000fea000b800000 */
[----:B------:R0:W1:Y:S02]  /*0890*/  SHFL.BFLY PT, R22, R17, 0x4, 0x1f ;  /* 0x0c801f0011167f89 */ /* 0x00006400000e0000 */
.L_x_9973:
[----:B--2---:R-:W-:Y:S01]  /*08a0*/  FSEL R15, R24, R15, P0 ;  /* 0x0000000f180f7208 */ /* 0x004fe20000000000 */
[----:B------:R-:W-:Y:S05]  /*08b0*/  BRA.DIV ~URZ, `(.L_x_9944) ;  /* 0x000013327f007947 */ /* 0x000fea000b800000 */
[----:B------:R-:W-:Y:S01]  /*08c0*/  SEL R20, R19, R20, P0 ;  /* 0x0000001413147207 */ /* 0x000fe20000000000 */
[----:B------:R2:W3:Y:S04]  /*08d0*/  SHFL.BFLY PT, R24, R15, 0x4, 0x1f ;  /* 0x0c801f000f187f89 */ /* 0x0004e800000e0000 */
[----:B------:R2:W4:Y:S02]  /*08e0*/  SHFL.BFLY PT, R19, R20, 0x4, 0x1f ;  /* 0x0c801f0014137f89 */ /* 0x00052400000e0000 */
.L_x_9974:
        /* <DEDUP_REMOVED lines=12> */
.L_x_9975:
[----:B-1----:R-:W-:-:S13]  /*09b0*/  FSETP.GEU.FTZ.AND P1, PT, R17, R22, PT ;  /* 0x000000161100720b */ /* 0x002fda0003f3e000 */
[----:B------:R-:W-:-:S04]  /*09c0*/  @P1 FSETP.NEU.FTZ.AND P3, PT, R17, R22, PT ;  /* 0x000000161100120b */ /* 0x000fc80003f7d000 */
[----:B---3--:R-:W-:-:S13]  /*09d0*/  @P1 ISETP.LT.AND P0, PT, R19, R20, !P3 ;  /* 0x000000141300120c */ /* 0x008fda0005f01270 */
[----:B------:R-:W-:Y:S01]  /*09e0*/  FSEL R22, R22, R17, P0 ;  /* 0x0000001116167208 */ /* 0x000fe20000000000 */
[----:B------:R-:W-:Y:S05]  /*09f0*/  BRA.DIV ~URZ, `(.L_x_9946) ;  /* 0x000014727f007947 */ /* 0x000fea000b800000 */
[----:B0-----:R0:W1:Y:S02]  /*0a00*/  SHFL.BFLY PT, R17, R22, 0x1, 0x1f ;  /* 0x0c201f0016117f89 */ /* 0x00106400000e0000 */
.L_x_9976:
[----:B--2---:R-:W-:Y:S01]  /*0a10*/  FSEL R15, R24, R15, P0 ;  /* 0x0000000f180f7208 */ /* 0x004fe20000000000 */
[----:B------:R-:W-:Y:S05]  /*0a20*/  BRA.DIV ~URZ, `(.L_x_9947) ;  /* 0x000014c27f007947 */ /* 0x000fea000b800000 */
[----:B------:R-:W-:Y:S02]  /*0a30*/  SEL R21, R19, R20, P0 ;  /* 0x0000001413157207 */ /* 0x000fe40000000000 */
[----:B------:R2:W3:Y:S04]  /*0a40*/  SHFL.BFLY PT, R20, R15, 0x1, 0x1f ;  /* 0x0c201f000f147f89 */ /* 0x0004e800000e0000 */
[----:B------:R2:W4:Y:S02]  /*0a50*/  SHFL.BFLY PT, R8, R21, 0x1, 0x1f ;  /* 0x0c201f0015087f89 */ /* 0x00052400000e0000 */
.L_x_9977:
        /* <DEDUP_REMOVED lines=27> */
.L_x_9949:
[----:B------:R-:W-:Y:S05]  /*0c10*/  BSYNC B1 ;  /* 0x0000000000017941 */ /* 0x000fea0003800000 */
.L_x_9948:
        /* <DEDUP_REMOVED lines=20> */
.L_x_9952:
[----:B------:R-:W-:Y:S05]  /*0d60*/  BSYNC B1 ;  /* 0x0000000000017941 */ /* 0x000fea0003800000 */
.L_x_9951:
[----:B0-----:R-:W-:Y:S05]  /*0d70*/  BRA `(.L_x_9953) ;  /* 0xfffff8d000007947 */ /* 0x001fea000383ffff */
.L_x_9939:
[----:B------:R-:W-:Y:S02]  /*0d80*/  IMAD.MOV.U32 R16, RZ, RZ, RZ ;  /* 0x000000ffff107224 */ /* 0x000fe400078e00ff */
.L_x_9966:
        /* <DEDUP_REMOVED lines=16> */
.L_x_9978:
[----:B------:R-:W-:Y:S05]  /*0e90*/  BRA.DIV ~URZ, `(.L_x_9955) ;  /* 0x000011d27f007947 */ /* 0x000fea000b800000 */
[----:B------:R2:W3:Y:S04]  /*0ea0*/  SHFL.BFLY PT, R24, R15, 0x10, 0x1f ;  /* 0x0e001f000f187f89 */ /* 0x0004e800000e0000 */
[----:B------:R2:W4:Y:S02]  /*0eb0*/  SHFL.BFLY PT, R19, R20, 0x10, 0x1f ;  /* 0x0e001f0014137f89 */ /* 0x00052400000e0000 */
.L_x_9979:
        /* <DEDUP_REMOVED lines=12> */
.L_x_9980:
[----:B-1----:R-:W-:-:S13]  /*0f80*/  FSETP.GEU.FTZ.AND P1, PT, R17, R22, PT ;  /* 0x000000161100720b */ /* 0x002fda0003f3e000 */
[----:B------:R-:W-:-:S04]  /*0f90*/  @P1 FSETP.NEU.FTZ.AND P3, PT, R17, R22, PT ;  /* 0x000000161100120b */ /* 0x000fc80003f7d000 */
[----:B---3--:R-:W-:-:S13]  /*0fa0*/  @P1 ISETP.LT.AND P0, PT, R19, R20, !P3 ;  /* 0x000000141300120c */ /* 0x008fda0005f01270 */
[----:B0-----:R-:W-:Y:S01]  /*0fb0*/  FSEL R17, R22, R17, P0 ;  /* 0x0000001116117208 */ /* 0x001fe20000000000 */
[----:B------:R-:W-:Y:S05]  /*0fc0*/  BRA.DIV ~URZ, `(.L_x_9957) ;  /* 0x000013127f007947 */ /* 0x000fea000b800000 */
[----:B------:R0:W1:Y:S02]  /*0fd0*/  SHFL.BFLY PT, R22, R17, 0x4, 0x1f ;  /* 0x0c801f0011167f89 */ /* 0x00006400000e0000 */
.L_x_9981:
[----:B--2---:R-:W-:Y:S01]  /*0fe0*/  FSEL R15, R24, R15, P0 ;  /* 0x0000000f180f7208 */ /* 0x004fe20000000000 */
[----:B------:R-:W-:Y:S05]  /*0ff0*/  BRA.DIV ~URZ, `(.L_x_9958) ;  /* 0x000013627f007947 */ /* 0x000fea000b800000 */
[----:B------:R-:W-:Y:S01]  /*1000*/  SEL R20, R19, R20, P0 ;  /* 0x0000001413147207 */ /* 0x000fe20000000000 */
[----:B------:R2:W3:Y:S04]  /*1010*/  SHFL.BFLY PT, R24, R15, 0x4, 0x1f ;  /* 0x0c801f000f187f89 */ /* 0x0004e800000e0000 */
[----:B------:R2:W4:Y:S02]  /*1020*/  SHFL.BFLY PT, R19, R20, 0x4, 0x1f ;  /* 0x0c801f0014137f89 */ /* 0x00052400000e0000 */
.L_x_9982:
        /* <DEDUP_REMOVED lines=12> */
.L_x_9983:
[----:B-1----:R-:W-:-:S13]  /*10f0*/  FSETP.GEU.FTZ.AND P1, PT, R17, R22, PT ;  /* 0x000000161100720b */ /* 0x002fda0003f3e000 */
[----:B------:R-:W-:-:S04]  /*1100*/  @P1 FSETP.NEU.FTZ.AND P3, PT, R17, R22, PT ;  /* 0x000000161100120b */ /* 0x000fc80003f7d000 */
[----:B---3--:R-:W-:-:S13]  /*1110*/  @P1 ISETP.LT.AND P0, PT, R19, R20, !P3 ;  /* 0x000000141300120c */ /* 0x008fda0005f01270 */
[----:B------:R-:W-:Y:S01]  /*1120*/  FSEL R22, R22, R17, P0 ;  /* 0x0000001116167208 */ /* 0x000fe20000000000 */
[----:B------:R-:W-:Y:S05]  /*1130*/  BRA.DIV ~URZ, `(.L_x_9960) ;  /* 0x000014a27f007947 */ /* 0x000fea000b800000 */
[----:B0-----:R0:W1:Y:S02]  /*1140*/  SHFL.BFLY PT, R17, R22, 0x1, 0x1f ;  /* 0x0c201f0016117f89 */ /* 0x00106400000e0000 */
.L_x_9984:
[----:B--2---:R-:W-:Y:S01]  /*1150*/  FSEL R15, R24, R15, P0 ;  /* 0x0000000f180f7208 */ /* 0x004fe20000000000 */
[----:B------:R-:W-:Y:S05]  /*1160*/  BRA.DIV ~URZ, `(.L_x_9961) ;  /* 0x000014f27f007947 */ /* 0x000fea000b800000 */
[----:B------:R-:W-:Y:S02]  /*1170*/  SEL R21, R19, R20, P0 ;  /* 0x0000001413157207 */ /* 0x000fe40000000000 */
[----:B------:R2:W3:Y:S04]  /*1180*/  SHFL.BFLY PT, R20, R15, 0x1, 0x1f ;  /* 0x0c201f000f147f89 */ /* 0x0004e800000e0000 */
[----:B------:R2:W4:Y:S02]  /*1190*/  SHFL.BFLY PT, R8, R21, 0x1, 0x1f ;  /* 0x0c201f0015087f89 */ /* 0x00052400000e0000 */
.L_x_9985:
        /* <DEDUP_REMOVED lines=26> */
.L_x_9963:
[----:B------:R-:W-:Y:S05]  /*1340*/  BSYNC B1 ;  /* 0x0000000000017941 */ /* 0x000fea0003800000 */
.L_x_9962:
        /* <DEDUP_REMOVED lines=20> */
.L_x_9965:
[----:B------:R-:W-:Y:S05]  /*1490*/  BSYNC B1 ;  /* 0x0000000000017941 */ /* 0x000fea0003800000 */
.L_x_9964:
[----:B0-----:R-:W-:Y:S05]  /*14a0*/  BRA `(.L_x_9966) ;  /* 0xfffff8e000007947 */ /* 0x001fea000383ffff */
.L_x_9950:
[----:B------:R-:W-:Y:S05]  /*14b0*/  BSYNC B0 ;  /* 0x0000000000007941 */ /* 0x000fea0003800000 */
.L_x_9938:
[----:B------:R-:W-:Y:S01]  /*14c0*/  LOP3.LUT P0, RZ, R12, 0x1f, RZ, 0xc0, !PT ;  /* 0x0000001f0cff7812 */ /* 0x000fe2000780c0ff */
[----:B------:R-:W-:-:S03]  /*14d0*/  ULDC.S8 UR4, c[0x0][0x19c] ;  /* 0x0000670000047ab9 */ /* 0x000fc60000000200 */
[----:B------:R-:W-:-:S13]  /*14e0*/  ISETP.EQ.OR P0, PT, RZ, UR4, P0 ;  /* 0x00000004ff007c0c */ /* 0x000fda0008702670 */
[----:B------:R-:W-:Y:S05]  /*14f0*/  @P0 EXIT ;  /* 0x000000000000094d */ /* 0x000fea0003800000 */
[----:B------:R-:W-:Y:S05]  /*1500*/  @!P2 EXIT ;  /* 0x000000000000a94d */ /* 0x000fea0003800000 */
[----:B------:R-:W-:Y:S01]  /*1510*/  IMAD.MOV.U32 R0, RZ, RZ, c[0x0][0x190] ;  /* 0x00006400ff007624 */ /* 0x000fe200078e00ff */
[----:B------:R-:W-:Y:S01]  /*1520*/  FSETP.GT.FTZ.AND P0, PT, R2, RZ, PT ;  /* 0x000000ff0200720b */ /* 0x000fe20003f14000 */
[----:B0-----:R-:W-:-:S03]  /*1530*/  HFMA2.MMA R4, -RZ, RZ, 0, 0 ;  /* 0x00000000ff047435 */ /* 0x001fc600000001ff */
        /* <DEDUP_REMOVED lines=10> */
.L_x_9968:
        /* <DEDUP_REMOVED lines=20> */
.L_x_9967:
        /* <DEDUP_REMOVED lines=11> */
.L_x_9969:
        /* <DEDUP_REMOVED lines=11> */
.L_x_9940:
[----:B------:R-:W-:Y:S01]  /*1880*/  IMAD.MOV.U32 R18, RZ, RZ, R17 ;  /* 0x000000ffff127224 */ /* 0x000fe200078e0011 */
[----:B------:R-:W-:Y:S01]  /*1890*/  MOV R8, 0x18e0 ;  /* 0x000018e000087802 */ /* 0x000fe20000000f00 */
[----:B------:R-:W-:Y:S02]  /*18a0*/  IMAD.MOV.U32 R11, RZ, RZ, 0x10 ;  /* 0x00000010ff0b7424 */ /* 0x000fe400078e00ff */
[----:B------:R-:W-:Y:S02]  /*18b0*/  IMAD.MOV.U32 R10, RZ, RZ, 0x1f ;  /* 0x0000001fff0a7424 */ /* 0x000fe400078e00ff */
[----:B------:R-:W-:Y:S02]  /*18c0*/  IMAD.MOV.U32 R3, RZ, RZ, -0x1 ;  /* 0xffffffffff037424 */ /* 0x000fe400078e00ff */
[----:B------:R-:W-:Y:S05]  /*18d0*/  CALL.REL.NOINC `($__internal_183_$__cuda_sm70_shflsync_bfly_p) ;  /* 0x00000e8000007944 */ /* 0x000fea0003c00000 */
[----:B-1----:R-:W-:Y:S01]  /*18e0*/  IMAD.MOV.U32 R22, RZ, RZ, R3 ;  /* 0x000000ffff167224 */ /* 0x002fe200078e0003 */
[----:B0-----:R-:W-:Y:S05]  /*18f0*/  BRA `(.L_x_9970) ;  /* 0xffffee5000007947 */ /* 0x001fea000383ffff */
.L_x_9941:
[----:B------:R-:W-:Y:S01]  /*1900*/  IMAD.MOV.U32 R18, RZ, RZ, R15 ;  /* 0x000000ffff127224 */ /* 0x000fe200078e000f */
[----:B------:R-:W-:Y:S01]  /*1910*/  MOV R8, 0x1960 ;  /* 0x0000196000087802 */ /* 0x000fe20000000f00 */
[----:B------:R-:W-:Y:S02]  /*1920*/  IMAD.MOV.U32 R11, RZ, RZ, 0x10 ;  /* 0x00000010ff0b7424 */ /* 0x000fe400078e00ff */
[----:B------:R-:W-:-:S02]  /*1930*/  IMAD.MOV.U32 R10, RZ, RZ, 0x1f ;  /* 0x0000001fff0a7424 */ /* 0x000fc400078e00ff */
[----:B------:R-:W-:Y:S02]  /*1940*/  IMAD.MOV.U32 R3, RZ, RZ, -0x1 ;  /* 0xffffffffff037424 */ /* 0x000fe400078e00ff */
[----:B01----:R-:W-:Y:S05]  /*1950*/  CALL.REL.NOINC `($__internal_183_$__cuda_sm70_shflsync_bfly_p) ;  /* 0x00000e0000007944 */ /* 0x003fea0003c00000 */
[----:B-1----:R-:W-:Y:S01]  /*1960*/  IMAD.MOV.U32 R24, RZ, RZ, R3 ;  /* 0x000000ffff187224 */ /* 0x002fe200078e0003 */
[----:B------:R-:W-:Y:S01]  /*1970*/  MOV R8, 0x19d0 ;  /* 0x000019d000087802 */ /* 0x000fe20000000f00 */
[----:B0-----:R-:W-:Y:S02]  /*1980*/  IMAD.MOV.U32 R18, RZ, RZ, R20 ;  /* 0x000000ffff127224 */ /* 0x001fe400078e0014 */
[----:B------:R-:W-:Y:S02]  /*1990*/  IMAD.MOV.U32 R11, RZ, RZ, 0x10 ;  /* 0x00000010ff0b7424 */ /* 0x000fe400078e00ff */
[----:B------:R-:W-:Y:S02]  /*19a0*/  IMAD.MOV.U32 R10, RZ, RZ, 0x1f ;  /* 0x0000001fff0a7424 */ /* 0x000fe400078e00ff */
[----:B------:R-:W-:Y:S02]  /*19b0*/  IMAD.MOV.U32 R3, RZ, RZ, -0x1 ;  /* 0xffffffffff037424 */ /* 0x000fe400078e00ff */
[----:B------:R-:W-:Y:S05]  /*19c0*/  CALL.REL.NOINC `($__internal_183_$__cuda_sm70_shflsync_bfly_p) ;  /* 0x00000d9000007944 */ /* 0x000fea0003c00000 */
[----:B-1----:R-:W-:Y:S01]  /*19d0*/  MOV R19, R3 ;  /* 0x0000000300137202 */ /* 0x002fe20000000f00 */
[----:B0-----:R-:W-:Y:S05]  /*19e0*/  BRA `(.L_x_9971) ;  /* 0xffffed9000007947 */ /* 0x001fea000383ffff */
.L_x_9942:
[----:B------:R-:W-:Y:S01]  /*19f0*/  IMAD.MOV.U32 R18, RZ, RZ, R17 ;  /* 0x000000ffff127224 */ /* 0x000fe200078e0011 */
[----:B------:R-:W-:Y:S01]  /*1a00*/  MOV R8, 0x1a50 ;  /* 0x00001a5000087802 */ /* 0x000fe20000000f00 */
[----:B------:R-:W-:-:S02]  /*1a10*/  IMAD.MOV.U32 R11, RZ, RZ, 0x8 ;  /* 0x00000008ff0b7424 */ /* 0x000fc400078e00ff */
[----:B------:R-:W-:Y:S02]  /*1a20*/  IMAD.MOV.U32 R10, RZ, RZ, 0x1f ;  /* 0x0000001fff0a7424 */ /* 0x000fe400078e00ff */
[----:B------:R-:W-:Y:S02]  /*1a30*/  IMAD.MOV.U32 R3, RZ, RZ, -0x1 ;  /* 0xffffffffff037424 */ /* 0x000fe400078e00ff */
[----:B--23--:R-:W-:Y:S05]  /*1a40*/  CALL.REL.NOINC `($__internal_183_$__cuda_sm70_shflsync_bfly_p) ;  /* 0x00000d1000007944 */ /* 0x00cfea0003c00000 */
[----:B------:R-:W-:Y:S01]  /*1a50*/  FSEL R15, R24, R15, P1 ;  /* 0x0000000f180f7208 */ /* 0x000fe20000800000 */
[----:B-1----:R-:W-:Y:S01]  /*1a60*/  IMAD.MOV.U32 R22, RZ, RZ, R3 ;  /* 0x000000ffff167224 */ /* 0x002fe200078e0003 */
[----:B------:R-:W-:Y:S01]  /*1a70*/  MOV R8, 0x1ad0 ;  /* 0x00001ad000087802 */ /* 0x000fe20000000f00 */
[----:B0-----:R-:W-:Y:S02]  /*1a80*/  IMAD.MOV.U32 R11, RZ, RZ, 0x8 ;  /* 0x00000008ff0b7424 */ /* 0x001fe400078e00ff */
[----:B------:R-:W-:Y:S02]  /*1a90*/  IMAD.MOV.U32 R10, RZ, RZ, 0x1f ;  /* 0x0000001fff0a7424 */ /* 0x000fe400078e00ff */
[----:B------:R-:W-:Y:S02]  /*1aa0*/  IMAD.MOV.U32 R3, RZ, RZ, -0x1 ;  /* 0xffffffffff037424 */ /* 0x000fe400078e00ff */
[----:B------:R-:W-:-:S02]  /*1ab0*/  IMAD.MOV.U32 R18, RZ, RZ, R15 ;  /* 0x000000ffff127224 */ /* 0x000fc400078e000f */
[----:B------:R-:W-:Y:S05]  /*1ac0*/  CALL.REL.NOINC `($__internal_183_$__cuda_sm70_shflsync_bfly_p) ;  /* 0x00000c9000007944 */ /* 0x000fea0003c00000 */
[----:B------:R-:W-:Y:S01]  /*1ad0*/  SEL R20, R19, R20, P1 ;  /* 0x0000001413147207 */ /* 0x000fe20000800000 */
[----:B-1----:R-:W-:Y:S01]  /*1ae0*/  IMAD.MOV.U32 R24, RZ, RZ, R3 ;  /* 0x000000ffff187224 */ /* 0x002fe200078e0003 */
[----:B------:R-:W-:Y:S01]  /*1af0*/  MOV R8, 0x1b50 ;  /* 0x00001b5000087802 */ /* 0x000fe20000000f00 */
[----:B0-----:R-:W-:-:S02]  /*1b00*/  IMAD.MOV.U32 R11, RZ, RZ, 0x8 ;  /* 0x00000008ff0b7424 */ /* 0x001fc400078e00ff */
[----:B------:R-:W-:Y:S02]  /*1b10*/  IMAD.MOV.U32 R10, RZ, RZ, 0x1f ;  /* 0x0000001fff0a7424 */ /* 0x000fe400078e00ff */
[----:B------:R-:W-:Y:S02]  /*1b20*/  IMAD.MOV.U32 R3, RZ, RZ, -0x1 ;  /* 0xffffffffff037424 */ /* 0x000fe400078e00ff */
[----:B------:R-:W-:Y:S02]  /*1b30*/  IMAD.MOV.U32 R18, RZ, RZ, R20 ;  /* 0x000000ffff127224 */ /* 0x000fe400078e0014 */
[----:B------:R-:W-:Y:S05]  /*1b40*/  CALL.REL.NOINC `($__internal_183_$__cuda_sm70_shflsync_bfly_p) ;  /* 0x00000c1000007944 */ /* 0x000fea0003c00000 */
[----:B-1----:R-:W-:Y:S01]  /*1b50*/  IMAD.MOV.U32 R19, RZ, RZ, R3 ;  /* 0x000000ffff137224 */ /* 0x002fe200078e0003 */
[----:B0-----:R-:W-:Y:S05]  /*1b60*/  BRA `(.L_x_9972) ;  /* 0xffffecd000007947 */ /* 0x001fea000383ffff */
.L_x_9943:
[----:B------:R-:W-:Y:S01]  /*1b70*/  IMAD.MOV.U32 R18, RZ, RZ, R17 ;  /* 0x000000ffff127224 */ /* 0x000fe200078e0011 */
[----:B------:R-:W-:Y:S01]  /*1b80*/  MOV R8, 0x1bd0 ;  /* 0x00001bd000087802 */ /* 0x000fe20000000f00 */
[----:B------:R-:W-:Y:S02]  /*1b90*/  IMAD.MOV.U32 R11, RZ, RZ, 0x4 ;  /* 0x00000004ff0b7424 */ /* 0x000fe400078e00ff */
[----:B------:R-:W-:Y:S02]  /*1ba0*/  IMAD.MOV.U32 R10, RZ, RZ, 0x1f ;  /* 0x0000001fff0a7424 */ /* 0x000fe400078e00ff */
[----:B------:R-:W-:-:S02]  /*1bb0*/  IMAD.MOV.U32 R3, RZ, RZ, -0x1 ;  /* 0xffffffffff037424 */ /* 0x000fc400078e00ff */
[----:B--2---:R-:W-:Y:S05]  /*1bc0*/  CALL.REL.NOINC `($__internal_183_$__cuda_sm70_shflsync_bfly_p) ;  /* 0x00000b9000007944 */ /* 0x004fea0003c00000 */
[----:B-1----:R-:W-:Y:S01]  /*1bd0*/  IMAD.MOV.U32 R22, RZ, RZ, R3 ;  /* 0x000000ffff167224 */ /* 0x002fe200078e0003 */
[----:B0-----:R-:W-:Y:S05]  /*1be0*/  BRA `(.L_x_9973) ;  /* 0xffffecb000007947 */ /* 0x001fea000383ffff */
.L_x_9944:
[----:B------:R-:W-:Y:S01]  /*1bf0*/  HFMA2.MMA R10, -RZ, RZ, 0, 1.847743988037109375e-06 ;  /* 0x0000001fff0a7435 */ /* 0x000fe200000001ff */
[----:B------:R-:W-:Y:S01]  /*1c00*/  IMAD.MOV.U32 R18, RZ, RZ, R15 ;  /* 0x000000ffff127224 */ /* 0x000fe200078e000f */
[----:B------:R-:W-:Y:S01]  /*1c10*/  MOV R8, 0x1c50 ;  /* 0x00001c5000087802 */ /* 0x000fe20000000f00 */
[----:B------:R-:W-:-:S02]  /*1c20*/  IMAD.MOV.U32 R11, RZ, RZ, 0x4 ;  /* 0x00000004ff0b7424 */ /* 0x000fc400078e00ff */
[----:B------:R-:W-:Y:S02]  /*1c30*/  IMAD.MOV.U32 R3, RZ, RZ, -0x1 ;  /* 0xffffffffff037424 */ /* 0x000fe400078e00ff */
[----:B01----:R-:W-:Y:S05]  /*1c40*/  CALL.REL.NOINC `($__internal_183_$__cuda_sm70_shflsync_bfly_p) ;  /* 0x00000b1000007944 */ /* 0x003fea0003c00000 */
[----:B------:R-:W-:Y:S01]  /*1c50*/  SEL R20, R19, R20, P0 ;  /* 0x0000001413147207 */ /* 0x000fe20000000000 */
[----:B-1----:R-:W-:Y:S01]  /*1c60*/  IMAD.MOV.U32 R24, RZ, RZ, R3 ;  /* 0x000000ffff187224 */ /* 0x002fe200078e0003 */
[----:B------:R-:W-:Y:S01]  /*1c70*/  MOV R8, 0x1cd0 ;  /* 0x00001cd000087802 */ /* 0x000fe20000000f00 */
[----:B0-----:R-:W-:Y:S02]  /*1c80*/  IMAD.MOV.U32 R11, RZ, RZ, 0x4 ;  /* 0x00000004ff0b7424 */ /* 0x001fe400078e00ff */
[----:B------:R-:W-:Y:S02]  /*1c90*/  IMAD.MOV.U32 R10, RZ, RZ, 0x1f ;  /* 0x0000001fff0a7424 */ /* 0x000fe400078e00ff */
[----:B------:R-:W-:Y:S02]  /*1ca0*/  IMAD.MOV.U32 R3, RZ, RZ, -0x1 ;  /* 0xffffffffff037424 */ /* 0x000fe400078e00ff */
[----:B------:R-:W-:Y:S02]  /*1cb0*/  IMAD.MOV.U32 R18, RZ, RZ, R20 ;  /* 0x000000ffff127224 */ /* 0x000fe400078e0014 */
[----:B------:R-:W-:Y:S05]  /*1cc0*/  CALL.REL.NOINC `($__internal_183_$__cuda_sm70_shflsync_bfly_p) ;  /* 0x00000a9000007944 */ /* 0x000fea0003c00000 */
[----:B-1----:R-:W-:Y:S01]  /*1cd0*/  IMAD.MOV.U32 R19, RZ, RZ, R3 ;  /* 0x000000ffff137224 */ /* 0x002fe200078e0003 */
[----:B0-----:R-:W-:Y:S05]  /*1ce0*/  BRA `(.L_x_9974) ;  /* 0xffffec0000007947 */ /* 0x001fea000383ffff */
.L_x_9945:
        /* <DEDUP_REMOVED lines=24> */
.L_x_9946:
[----:B------:R-:W-:Y:S01]  /*1e70*/  MOV R18, R22 ;  /* 0x0000001600127202 */ /* 0x000fe20000000f00 */
[----:B------:R-:W-:Y:S01]  /*1e80*/  IMAD.MOV.U32 R11, RZ, RZ, 0x1 ;  /* 0x00000001ff0b7424 */ /* 0x000fe200078e00ff */
[----:B------:R-:W-:Y:S01]  /*1e90*/  MOV R8, 0x1ed0 ;  /* 0x00001ed000087802 */ /* 0x000fe20000000f00 */
[----:B------:R-:W-:Y:S02]  /*1ea0*/  IMAD.MOV.U32 R10, RZ, RZ, 0x1f ;  /* 0x0000001fff0a7424 */ /* 0x000fe400078e00ff */
[----:B------:R-:W-:-:S02]  /*1eb0*/  IMAD.MOV.U32 R3, RZ, RZ, -0x1 ;  /* 0xffffffffff037424 */ /* 0x000fc400078e00ff */
[----:B0-2---:R-:W-:Y:S05]  /*1ec0*/  CALL.REL.NOINC `($__internal_183_$__cuda_sm70_shflsync_bfly_p) ;  /* 0x0000089000007944 */ /* 0x005fea0003c00000 */
[----:B-1----:R-:W-:Y:S01]  /*1ed0*/  IMAD.MOV.U32 R17, RZ, RZ, R3 ;  /* 0x000000ffff117224 */ /* 0x002fe200078e0003 */
[----:B0-----:R-:W-:Y:S05]  /*1ee0*/  BRA `(.L_x_9976) ;  /* 0xffffeb2000007947 */ /* 0x001fea000383ffff */
.L_x_9947:
[----:B------:R-:W-:Y:S01]  /*1ef0*/  IMAD.MOV.U32 R18, RZ, RZ, R15 ;  /* 0x000000ffff127224 */ /* 0x000fe200078e000f */
[----:B------:R-:W-:Y:S01]  /*1f00*/  MOV R8, 0x1f50 ;  /* 0x00001f5000087802 */ /* 0x000fe20000000f00 */
[----:B------:R-:W-:-:S02]  /*1f10*/  IMAD.MOV.U32 R11, RZ, RZ, 0x1 ;  /* 0x00000001ff0b7424 */ /* 0x000fc400078e00ff */
[----:B------:R-:W-:Y:S02]  /*1f20*/  IMAD.MOV.U32 R10, RZ, RZ, 0x1f ;  /* 0x0000001fff0a7424 */ /* 0x000fe400078e00ff */
        /* <DEDUP_REMOVED lines=8> */
[----:B------:R-:W-:-:S02]  /*1fb0*/  IMAD.MOV.U32 R18, RZ, RZ, R21 ;  /* 0x000000ffff127224 */ /* 0x000fc400078e0015 */
[----:B------:R-:W-:Y:S05]  /*1fc0*/  CALL.REL.NOINC `($__internal_183_$__cuda_sm70_shflsync_bfly_p) ;  /* 0x0000079000007944 */ /* 0x000fea0003c00000 */
[----:B-1----:R-:W-:Y:S01]  /*1fd0*/  IMAD.MOV.U32 R8, RZ, RZ, R3 ;  /* 0x000000ffff087224 */ /* 0x002fe200078e0003 */
[----:B0-----:R-:W-:Y:S05]  /*1fe0*/  BRA `(.L_x_9977) ;  /* 0xffffea7000007947 */ /* 0x001fea000383ffff */
.L_x_9954:
[----:B------:R-:W-:Y:S01]  /*1ff0*/  IMAD.MOV.U32 R18, RZ, RZ, R17 ;  /* 0x000000ffff127224 */ /* 0x000fe200078e0011 */
[----:B------:R-:W-:Y:S01]  /*2000*/  MOV R8, 0x2050 ;  /* 0x0000205000087802 */ /* 0x000fe20000000f00 */
[----:B------:R-:W-:-:S02]  /*2010*/  IMAD.MOV.U32 R11, RZ, RZ, 0x10 ;  /* 0x00000010ff0b7424 */ /* 0x000fc400078e00ff */
[----:B------:R-:W-:Y:S02]  /*2020*/  IMAD.MOV.U32 R10, RZ, RZ, 0x1f ;  /* 0x0000001fff0a7424 */ /* 0x000fe400078e00ff */
[----:B------:R-:W-:Y:S02]  /*2030*/  IMAD.MOV.U32 R3, RZ, RZ, -0x1 ;  /* 0xffffffffff037424 */ /* 0x000fe400078e00ff */
[----:B------:R-:W-:Y:S05]  /*2040*/  CALL.REL.NOINC `($__internal_183_$__cuda_sm70_shflsync_bfly_p) ;  /* 0x0000071000007944 */ /* 0x000fea0003c00000 */
[----:B-1----:R-:W-:Y:S01]  /*2050*/  IMAD.MOV.U32 R22, RZ, RZ, R3 ;  /* 0x000000ffff167224 */ /* 0x002fe200078e0003 */
[----:B0-----:R-:W-:Y:S05]  /*2060*/  BRA `(.L_x_9978) ;  /* 0xffffee2000007947 */ /* 0x001fea000383ffff */
.L_x_9955:
[----:B------:R-:W-:Y:S01]  /*2070*/  IMAD.MOV.U32 R18, RZ, RZ, R15 ;  /* 0x000000ffff127224 */ /* 0x000fe200078e000f */
[----:B------:R-:W-:Y:S01]  /*2080*/  MOV R3, 0xffffffff ;  /* 0xffffffff00037802 */ /* 0x000fe20000000f00 */
[----:B------:R-:W-:Y:S01]  /*2090*/  IMAD.MOV.U32 R11, RZ, RZ, 0x10 ;  /* 0x00000010ff0b7424 */ /* 0x000fe200078e00ff */
[----:B------:R-:W-:Y:S01]  /*20a0*/  MOV R8, 0x20d0 ;  /* 0x000020d000087802 */ /* 0x000fe20000000f00 */
[----:B------:R-:W-:Y:S02]  /*20b0*/  IMAD.MOV.U32 R10, RZ, RZ, 0x1f ;  /* 0x0000001fff0a7424 */ /* 0x000fe400078e00ff */
[----:B01----:R-:W-:Y:S05]  /*20c0*/  CALL.REL.NOINC `($__internal_183_$__cuda_sm70_shflsync_bfly_p) ;  /* 0x0000069000007944 */ /* 0x003fea0003c00000 */
[----:B-1----:R-:W-:Y:S01]  /*20d0*/  IMAD.MOV.U32 R24, RZ, RZ, R3 ;  /* 0x000000ffff187224 */ /* 0x002fe200078e0003 */
[----:B------:R-:W-:Y:S01]  /*20e0*/  MOV R8, 0x2140 ;  /* 0x0000214000087802 */ /* 0x000fe20000000f00 */
[----:B0-----:R-:W-:Y:S02]  /*20f0*/  IMAD.MOV.U32 R18, RZ, RZ, R20 ;  /* 0x000000ffff127224 */ /* 0x001fe400078e0014 */
[----:B------:R-:W-:-:S02]  /*2100*/  IMAD.MOV.U32 R11, RZ, RZ, 0x10 ;  /* 0x00000010ff0b7424 */ /* 0x000fc400078e00ff */
[----:B------:R-:W-:Y:S02]  /*2110*/  IMAD.MOV.U32 R10, RZ, RZ, 0x1f ;  /* 0x0000001fff0a7424 */ /* 0x000fe400078e00ff */
[----:B------:R-:W-:Y:S02]  /*2120*/  IMAD.MOV.U32 R3, RZ, RZ, -0x1 ;  /* 0xffffffffff037424 */ /* 0x000fe400078e00ff */
[----:B------:R-:W-:Y:S05]  /*2130*/  CALL.REL.NOINC `($__internal_183_$__cuda_sm70_shflsync_bfly_p) ;  /* 0x0000062000007944 */ /* 0x000fea0003c00000 */
[----:B-1----:R-:W-:Y:S01]  /*2140*/  IMAD.MOV.U32 R19, RZ, RZ, R3 ;  /* 0x000000ffff137224 */ /* 0x002fe200078e0003 */
[----:B0-----:R-:W-:Y:S05]  /*2150*/  BRA `(.L_x_9979) ;  /* 0xffffed6000007947 */ /* 0x001fea000383ffff */
.L_x_9956:
[----:B------:R-:W-:Y:S01]  /*2160*/  IMAD.MOV.U32 R18, RZ, RZ, R17 ;  /* 0x000000ffff127224 */ /* 0x000fe200078e0011 */
[----:B------:R-:W-:Y:S01]  /*2170*/  MOV R8, 0x21c0 ;  /* 0x000021c000087802 */ /* 0x000fe20000000f00 */
[----:B------:R-:W-:Y:S02]  /*2180*/  IMAD.MOV.U32 R11, RZ, RZ, 0x8 ;  /* 0x00000008ff0b7424 */ /* 0x000fe400078e00ff */
[----:B------:R-:W-:Y:S02]  /*2190*/  IMAD.MOV.U32 R10, RZ, RZ, 0x1f ;  /* 0x0000001fff0a7424 */ /* 0x000fe400078e00ff */
[----:B------:R-:W-:Y:S02]  /*21a0*/  IMAD.MOV.U32 R3, RZ, RZ, -0x1 ;  /* 0xffffffffff037424 */ /* 0x000fe400078e00ff */
[----:B--23--:R-:W-:Y:S05]  /*21b0*/  CALL.REL.NOINC `($__internal_183_$__cuda_sm70_shflsync_bfly_p) ;  /* 0x000005a000007944 */ /* 0x00cfea0003c00000 */
[----:B------:R-:W-:Y:S01]  /*21c0*/  FSEL R15, R24, R15, P1 ;  /* 0x0000000f180f7208 */ /* 0x000fe20000800000 */
[----:B-1----:R-:W-:Y:S01]  /*21d0*/  IMAD.MOV.U32 R22, RZ, RZ, R3 ;  /* 0x000000ffff167224 */ /* 0x002fe200078e0003 */
[----:B------:R-:W-:Y:S01]  /*21e0*/  MOV R8, 0x2240 ;  /* 0x0000224000087802 */ /* 0x000fe20000000f00 */
[----:B0-----:R-:W-:-:S02]  /*21f0*/  IMAD.MOV.U32 R11, RZ, RZ, 0x8 ;  /* 0x00000008ff0b7424 */ /* 0x001fc400078e00ff */
[----:B------:R-:W-:Y:S02]  /*2200*/  IMAD.MOV.U32 R10, RZ, RZ, 0x1f ;  /* 0x0000001fff0a7424 */ /* 0x000fe400078e00ff */
[----:B------:R-:W-:Y:S02]  /*2210*/  IMAD.MOV.U32 R3, RZ, RZ, -0x1 ;  /* 0xffffffffff037424 */ /* 0x000fe400078e00ff */
[----:B------:R-:W-:Y:S02]  /*2220*/  IMAD.MOV.U32 R18, RZ, RZ, R15 ;  /* 0x000000ffff127224 */ /* 0x000fe400078e000f */
[----:B------:R-:W-:Y:S05]  /*2230*/  CALL.REL.NOINC `($__internal_183_$__cuda_sm70_shflsync_bfly_p) ;  /* 0x0000052000007944 */ /* 0x000fea0003c00000 */
[----:B------:R-:W-:Y:S01]  /*2240*/  SEL R20, R19, R20, P1 ;  /* 0x0000001413147207 */ /* 0x000fe20000800000 */
[----:B-1----:R-:W-:Y:S01]  /*2250*/  IMAD.MOV.U32 R24, RZ, RZ, R3 ;  /* 0x000000ffff187224 */ /* 0x002fe200078e0003 */
[----:B------:R-:W-:Y:S01]  /*2260*/  MOV R8, 0x22c0 ;  /* 0x000022c000087802 */ /* 0x000fe20000000f00 */
[----:B0-----:R-:W-:Y:S02]  /*2270*/  IMAD.MOV.U32 R11, RZ, RZ, 0x8 ;  /* 0x00000008ff0b7424 */ /* 0x001fe400078e00ff */
[----:B------:R-:W-:Y:S02]  /*2280*/  IMAD.MOV.U32 R10, RZ, RZ, 0x1f ;  /* 0x0000001fff0a7424 */ /* 0x000fe400078e00ff */
[----:B------:R-:W-:-:S02]  /*2290*/  IMAD.MOV.U32 R3, RZ, RZ, -0x1 ;  /* 0xffffffffff037424 */ /* 0x000fc400078e00ff */
[----:B------:R-:W-:Y:S02]  /*22a0*/  IMAD.MOV.U32 R18, RZ, RZ, R20 ;  /* 0x000000ffff127224 */ /* 0x000fe400078e0014 */
[----:B------:R-:W-:Y:S05]  /*22b0*/  CALL.REL.NOINC `($__internal_183_$__cuda_sm70_shflsync_bfly_p) ;  /* 0x000004a000007944 */ /* 0x000fea0003c00000 */
[----:B-1----:R-:W-:Y:S01]  /*22c0*/  IMAD.MOV.U32 R19, RZ, RZ, R3 ;  /* 0x000000ffff137224 */ /* 0x002fe200078e0003 */
[----:B0-----:R-:W-:Y:S05]  /*22d0*/  BRA `(.L_x_9980) ;  /* 0xffffeca000007947 */ /* 0x001fea000383ffff */
.L_x_9957:
[----:B------:R-:W-:Y:S01]  /*22e0*/  HFMA2.MMA R11, -RZ, RZ, 0, 2.384185791015625e-07 ;  /* 0x00000004ff0b7435 */ /* 0x000fe200000001ff */
[----:B------:R-:W-:Y:S01]  /*22f0*/  IMAD.MOV.U32 R18, RZ, RZ, R17 ;  /* 0x000000ffff127224 */ /* 0x000fe200078e0011 */
[----:B------:R-:W-:Y:S01]  /*2300*/  MOV R8, 0x2340 ;  /* 0x0000234000087802 */ /* 0x000fe20000000f00 */
[----:B------:R-:W-:Y:S02]  /*2310*/  IMAD.MOV.U32 R10, RZ, RZ, 0x1f ;  /* 0x0000001fff0a7424 */ /* 0x000fe400078e00ff */
[----:B------:R-:W-:Y:S02]  /*2320*/  IMAD.MOV.U32 R3, RZ, RZ, -0x1 ;  /* 0xffffffffff037424 */ /* 0x000fe400078e00ff */
[----:B--2---:R-:W-:Y:S05]  /*2330*/  CALL.REL.NOINC `($__internal_183_$__cuda_sm70_shflsync_bfly_p) ;  /* 0x0000042000007944 */ /* 0x004fea0003c00000 */
[----:B-1----:R-:W-:Y:S01]  /*2340*/  IMAD.MOV.U32 R22, RZ, RZ, R3 ;  /* 0x000000ffff167224 */ /* 0x002fe200078e0003 */
[----:B0-----:R-:W-:Y:S05]  /*2350*/  BRA `(.L_x_9981) ;  /* 0xffffec8000007947 */ /* 0x001fea000383ffff */
.L_x_9958:
[----:B------:R-:W-:Y:S01]  /*2360*/  IMAD.MOV.U32 R18, RZ, RZ, R15 ;  /* 0x000000ffff127224 */ /* 0x000fe200078e000f */
[----:B------:R-:W-:Y:S01]  /*2370*/  MOV R8, 0x23c0 ;  /* 0x000023c000087802 */ /* 0x000fe20000000f00 */
[----:B------:R-:W-:Y:S02]  /*2380*/  IMAD.MOV.U32 R11, RZ, RZ, 0x4 ;  /* 0x00000004ff0b7424 */ /* 0x000fe400078e00ff */
        /* <DEDUP_REMOVED lines=13> */
.L_x_9959:
        /* <DEDUP_REMOVED lines=15> */
[----:B0-----:R-:W-:Y:S01]  /*2550*/  IMAD.MOV.U32 R11, RZ, RZ, 0x2 ;  /* 0x00000002ff0b7424 */ /* 0x001fe200078e00ff */
[----:B-1----:R-:W-:Y:S01]  /*2560*/  MOV R24, R3 ;  /* 0x0000000300187202 */ /* 0x002fe20000000f00 */
[----:B------:R-:W-:Y:S01]  /*2570*/  IMAD.MOV.U32 R10, RZ, RZ, 0x1f ;  /* 0x0000001fff0a7424 */ /* 0x000fe200078e00ff */
[----:B------:R-:W-:Y:S01]  /*2580*/  MOV R8, 0x25c0 ;  /* 0x000025c000087802 */ /* 0x000fe20000000f00 */
[----:B------:R-:W-:-:S02]  /*2590*/  IMAD.MOV.U32 R3, RZ, RZ, -0x1 ;  /* 0xffffffffff037424 */ /* 0x000fc400078e00ff */
[----:B------:R-:W-:Y:S02]  /*25a0*/  IMAD.MOV.U32 R18, RZ, RZ, R20 ;  /* 0x000000ffff127224 */ /* 0x000fe400078e0014 */
[----:B------:R-:W-:Y:S05]  /*25b0*/  CALL.REL.NOINC `($__internal_183_$__cuda_sm70_shflsync_bfly_p) ;  /* 0x000001a000007944 */ /* 0x000fea0003c00000 */
[----:B-1----:R-:W-:Y:S01]  /*25c0*/  IMAD.MOV.U32 R19, RZ, RZ, R3 ;  /* 0x000000ffff137224 */ /* 0x002fe200078e0003 */
[----:B0-----:R-:W-:Y:S05]  /*25d0*/  BRA `(.L_x_9983) ;  /* 0xffffeb1000007947 */ /* 0x001fea000383ffff */
.L_x_9960:
[----:B------:R-:W-:Y:S01]  /*25e0*/  IMAD.MOV.U32 R18, RZ, RZ, R22 ;  /* 0x000000ffff127224 */ /* 0x000fe200078e0016 */
[----:B------:R-:W-:Y:S01]  /*25f0*/  MOV R8, 0x2640 ;  /* 0x0000264000087802 */ /* 0x000fe20000000f00 */
[----:B------:R-:W-:Y:S02]  /*2600*/  IMAD.MOV.U32 R11, RZ, RZ, 0x1 ;  /* 0x00000001ff0b7424 */ /* 0x000fe400078e00ff */
[----:B------:R-:W-:Y:S02]  /*2610*/  IMAD.MOV.U32 R10, RZ, RZ, 0x1f ;  /* 0x0000001fff0a7424 */ /* 0x000fe400078e00ff */
[----:B------:R-:W-:Y:S02]  /*2620*/  IMAD.MOV.U32 R3, RZ, RZ, -0x1 ;  /* 0xffffffffff037424 */ /* 0x000fe400078e00ff */
[----:B0-2---:R-:W-:Y:S05]  /*2630*/  CALL.REL.NOINC `($__internal_183_$__cuda_sm70_shflsync_bfly_p) ;  /* 0x0000012000007944 */ /* 0x005fea0003c00000 */
[----:B-1----:R-:W-:Y:S01]  /*2640*/  IMAD.MOV.U32 R17, RZ, RZ, R3 ;  /* 0x000000ffff117224 */ /* 0x002fe200078e0003 */
[----:B0-----:R-:W-:Y:S05]  /*2650*/  BRA `(.L_x_9984) ;  /* 0xffffeaf000007947 */ /* 0x001fea000383ffff */
.L_x_9961:
        /* <DEDUP_REMOVED lines=16> */
        .weak           $__internal_183_$__cuda_sm70_shflsync_bfly_p
        .type           $__internal_183_$__cuda_sm70_shflsync_bfly_p,@function
        .size           $__internal_183_$__cuda_sm70_shflsync_bfly_p,(.L_x_11127 - $__internal_183_$__cuda_sm70_shflsync_bfly_p)
$__internal_183_$__cuda_sm70_shflsync_bfly_p:
[----:B------:R-:W-:Y:S01]  /*2760*/  IMAD.MOV.U32 R9, RZ, RZ, 0x0 ;  /* 0x00000000ff097424 */ /* 0x000fe200078e00ff */
[----:B------:R-:W-:Y:S04]  /*2770*/  WARPSYNC R3 ;  /* 0x0000000300007348 */ /* 0x000fe80003800000 */
[----:B------:R0:W1:Y:S01]  /*2780*/  SHFL.BFLY PT, R3, R18, R11, R10 ;  /* 0x0c00000b12037389 */ /* 0x00006200000e000a */
[----:B------:R-:W-:Y:S05]  /*2790*/  RET.REL.NODEC R8 `(_ZN4vllm3moe10topkGatingILi4ELi128ELi4ELi16ELi32EjfLNS0_11ScoringFuncE0EEEvPKT5_PKbPfiPT4_PiiiibPKf) ;  /* 0xffffd86008007950 */ /* 0x000fea0003c3ffff */
.L_x_9986:
        /* <DEDUP_REMOVED lines=14> */
.L_x_11127:


//--------------------- .text._ZN4vllm3moe10topkGatingILi4ELi64ELi4ELi16ELi32EjfLNS0_11ScoringFuncE0EEEvPKT5_PKbPfiPT4_PiiiibPKf --------------------------
	.section	.text._ZN4vllm3moe10topkGatingILi4ELi64ELi4ELi16ELi32EjfLNS0_11ScoringFuncE0EEEvPKT5_PKbPfiPT4_PiiiibPKf,"ax",@progbits
	.sectioninfo	@"SHI_REGISTERS=27"
	.align	128
        .global         _ZN4vllm3moe10topkGatingILi4ELi64ELi4ELi16ELi32EjfLNS0_11ScoringFuncE0EEEvPKT5_PKbPfiPT4_PiiiibPKf
        .type           _ZN4vllm3moe10topkGatingILi4ELi64ELi4ELi16ELi32EjfLNS0_11ScoringFuncE0EEEvPKT5_PKbPfiPT4_PiiiibPKf,@function
        .size           _ZN4vllm3moe10topkGatingILi4ELi64ELi4ELi16ELi32EjfLNS0_11ScoringFuncE0EEEvPKT5_PKbPfiPT4_PiiiibPKf,(.L_x_11128 - _ZN4vllm3moe10topkGatingILi4ELi64ELi4ELi16ELi32EjfLNS0_11ScoringFuncE0EEEvPKT5_PKbPfiPT4_PiiiibPKf)
        .other          _ZN4vllm3moe10topkGatingILi4ELi64ELi4ELi16ELi32EjfLNS0_11ScoringFuncE0EEEvPKT5_PKbPfiPT4_PiiiibPKf,@"STO_CUDA_ENTRY STV_DEFAULT"
_ZN4vllm3moe10topkGatingILi4ELi64ELi4ELi16ELi32EjfLNS0_11ScoringFuncE0EEEvPKT5_PKbPfiPT4_PiiiibPKf:
.text._ZN4vllm3moe10topkGatingILi4ELi64ELi4ELi16ELi32EjfLNS0_11ScoringFuncE0EEEvPKT5_PKbPfiPT4_PiiiibPKf:
        /* <DEDUP_REMOVED lines=98> */
.L_x_10000:
        /* <DEDUP_REMOVED lines=16> */
.L_x_10015:
[----:B------:R-:W-:Y:S05]  /*0720*/  BRA.DIV ~URZ, `(.L_x_9990) ;  /* 0x000010327f007947 */ /* 0x000fea000b800000 */
[----:B------:R2:W3:Y:S04]  /*0730*/  SHFL.BFLY PT, R24, R15, 0x8, 0x101f ;  /* 0x0d101f000f187f89 */ /* 0x0004e800000e0000 */
[----:B------:R2:W4:Y:S02]  /*0740*/  SHFL.BFLY PT, R19, R20, 0x8, 0x101f ;  /* 0x0d101f0014137f89 */ /* 0x00052400000e0000 */
.L_x_10016:
        /* <DEDUP_REMOVED lines=12> */
.L_x_10017:
[----:B-1----:R-:W-:-:S13]  /*0810*/  FSETP.GEU.FTZ.AND P1, PT, R17, R22, PT ;  /* 0x000000161100720b */ /* 0x002fda0003f3e000 */
[----:B------:R-:W-:-:S04]  /*0820*/  @P1 FSETP.NEU.FTZ.AND P3, PT, R17, R22, PT ;  /* 0x000000161100120b */ /* 0x000fc80003f7d000 */
[----:B---3--:R-:W-:-:S13]  /*0830*/  @P1 ISETP.LT.AND P0, PT, R19, R20, !P3 ;  /* 0x000000141300120c */ /* 0x008fda0005f01270 */
[----:B0-----:R-:W-:Y:S01]  /*0840*/  FSEL R17, R22, R17, P0 ;  /* 0x0000001116117208 */ /* 0x001fe20000000000 */
[----:B------:R-:W-:Y:S05]  /*0850*/  BRA.DIV ~URZ, `(.L_x_9992) ;  /* 0x000011727f007947 */ /* 0x000fea000b800000 */
[----:B------:R0:W1:Y:S02]  /*0860*/  SHFL.BFLY PT, R22, R17, 0x2, 0x101f ;  /* 0x0c501f0011167f89 */ /* 0x00006400000e0000 */
.L_x_10018:
[----:B--2---:R-:W-:Y:S01]  /*0870*/  FSEL R15, R24, R15, P0 ;  /* 0x0000000f180f7208 */ /* 0x004fe20000000000 */
[----:B------:R-:W-:Y:S05]  /*0880*/  BRA.DIV ~URZ, `(.L_x_9993) ;  /* 0x000011c27f007947 */ /* 0x000fea000b800000 */
[----:B------:R-:W-:Y:S01]  /*0890*/  SEL R20, R19, R20, P0 ;  /* 0x0000001413147207 */ /* 0x000fe20000000000 */
[----:B------:R2:W3:Y:S04]  /*08a0*/  SHFL.BFLY PT, R24, R15, 0x2, 0x101f ;  /* 0x0c501f000f187f89 */ /* 0x0004e800000e0000 */
[----:B------:R2:W4:Y:S02]  /*08b0*/  SHFL.BFLY PT, R19, R20, 0x2, 0x101f ;  /* 0x0c501f0014137f89 */ /* 0x00052400000e0000 */
.L_x_10019:
        /* <DEDUP_REMOVED lines=12> */
.L_x_10020:
        /* <DEDUP_REMOVED lines=26> */
.L_x_9996:
[----:B------:R-:W-:Y:S05]  /*0b20*/  BSYNC B1 ;  /* 0x0000000000017941 */ /* 0x000fea0003800000 */
.L_x_9995:
        /* <DEDUP_REMOVED lines=20> */
.L_x_9999:
[----:B------:R-:W-:Y:S05]  /*0c70*/  BSYNC B1 ;  /* 0x0000000000017941 */ /* 0x000fea0003800000 */
.L_x_9998:
[----:B0-----:R-:W-:Y:S05]  /*0c80*/  BRA `(.L_x_10000) ;  /* 0xfffff99000007947 */ /* 0x001fea000383ffff */
.L_x_9988:
[----:B------:R-:W-:Y:S02]  /*0c90*/  IMAD.MOV.U32 R16, RZ, RZ, RZ ;  /* 0x000000ffff107224 */ /* 0x000fe400078e00ff */
.L_x_10011:
        /* <DEDUP_REMOVED lines=16> */
.L_x_10021:
[----:B------:R-:W-:Y:S05]  /*0da0*/  BRA.DIV ~URZ, `(.L_x_10002) ;  /* 0x00000fa27f007947 */ /* 0x000fea000b800000 */
[----:B------:R2:W3:Y:S04]  /*0db0*/  SHFL.BFLY PT, R24, R15, 0x8, 0x101f ;  /* 0x0d101f000f187f89 */ /* 0x0004e800000e0000 */
[----:B------:R2:W4:Y:S02]  /*0dc0*/  SHFL.BFLY PT, R19, R20, 0x8, 0x101f ;  /* 0x0d101f0014137f89 */ /* 0x00052400000e0000 */
.L_x_10022:
        /* <DEDUP_REMOVED lines=12> */
.L_x_10023:
[----:B-1----:R-:W-:-:S13]  /*0e90*/  FSETP.GEU.FTZ.AND P1, PT, R17, R22, PT ;  /* 0x000000161100720b */ /* 0x002fda0003f3e000 */
[----:B------:R-:W-:-:S04]  /*0ea0*/  @P1 FSETP.NEU.FTZ.AND P3, PT, R17, R22, PT ;  /* 0x000000161100120b */ /* 0x000fc80003f7d000 */
[----:B---3--:R-:W-:-:S13]  /*0eb0*/  @P1 ISETP.LT.AND P0, PT, R19, R20, !P3 ;  /* 0x000000141300120c */ /* 0x008fda0005f01270 */
[----:B0-----:R-:W-:Y:S01]  /*0ec0*/  FSEL R17, R22, R17, P0 ;  /* 0x0000001116117208 */ /* 0x001fe20000000000 */
[----:B------:R-:W-:Y:S05]  /*0ed0*/  BRA.DIV ~URZ, `(.L_x_10004) ;  /* 0x000010e27f007947 */ /* 0x000fea000b800000 */
[----:B------:R0:W1:Y:S02]  /*0ee0*/  SHFL.BFLY PT, R22, R17, 0x2, 0x101f ;  /* 0x0c501f0011167f89 */ /* 0x00006400000e0000 */
.L_x_10024:
[----:B--2---:R-:W-:Y:S01]  /*0ef0*/  FSEL R15, R24, R15, P0 ;  /* 0x0000000f180f7208 */ /* 0x004fe20000000000 */
[----:B------:R-:W-:Y:S05]  /*0f00*/  BRA.DIV ~URZ, `(.L_x_10005) ;  /* 0x000011327f007947 */ /* 0x000fea000b800000 */
[----:B------:R-:W-:Y:S01]  /*0f10*/  SEL R20, R19, R20, P0 ;  /* 0x0000001413147207 */ /* 0x000fe20000000000 */
[----:B------:R2:W3:Y:S04]  /*0f20*/  SHFL.BFLY PT, R24, R15, 0x2, 0x101f ;  /* 0x0c501f000f187f89 */ /* 0x0004e800000e0000 */
[----:B------:R2:W4:Y:S02]  /*0f30*/  SHFL.BFLY PT, R19, R20, 0x2, 0x101f ;  /* 0x0c501f0014137f89 */ /* 0x00052400000e0000 */
.L_x_10025:
        /* <DEDUP_REMOVED lines=12> */
.L_x_10026:
        /* <DEDUP_REMOVED lines=25> */
.L_x_10008:
[----:B------:R-:W-:Y:S05]  /*1190*/  BSYNC B1 ;  /* 0x0000000000017941 */ /* 0x000fea0003800000 */
.L_x_10007:
        /* <DEDUP_REMOVED lines=20> */
.L_x_10010:
[----:B------:R-:W-:Y:S05]  /*12e0*/  BSYNC B1 ;  /* 0x0000000000017941 */ /* 0x000fea0003800000 */
.L_x_10009:
[----:B0-----:R-:W-:Y:S05]  /*12f0*/  BRA `(.L_x_10011) ;  /* 0xfffff9a000007947 */ /* 0x001fea000383ffff */
.L_x_9997:
[----:B------:R-:W-:Y:S05]  /*1300*/  BSYNC B0 ;  /* 0x0000000000007941 */ /* 0x000fea0003800000 */
.L_x_9987:
        /* <DEDUP_REMOVED lines=18> */
.L_x_10013:
        /* <DEDUP_REMOVED lines=20> */
.L_x_10012:
        /* <DEDUP_REMOVED lines=12> */
.L_x_10014:
        /* <DEDUP_REMOVED lines=11> */
.L_x_9989:
[----:B------:R-:W-:Y:S01]  /*16e0*/  HFMA2.MMA R10, -RZ, RZ, 0, 0.000503063201904296875 ;  /* 0x0000101fff0a7435 */ /* 0x000fe200000001ff */
[----:B------:R-:W-:Y:S01]  /*16f0*/  IMAD.MOV.U32 R18, RZ, RZ, R17 ;  /* 0x000000ffff127224 */ /* 0x000fe200078e0011 */
[----:B------:R-:W-:Y:S01]  /*1700*/  MOV R8, 0x1740 ;  /* 0x0000174000087802 */ /* 0x000fe20000000f00 */
[----:B------:R-:W-:Y:S02]  /*1710*/  IMAD.MOV.U32 R11, RZ, RZ, 0x8 ;  /* 0x00000008ff0b7424 */ /* 0x000fe400078e00ff */
[----:B------:R-:W-:Y:S02]  /*1720*/  IMAD.MOV.U32 R3, RZ, RZ, -0x1 ;  /* 0xffffffffff037424 */ /* 0x000fe400078e00ff */
[----:B------:R-:W-:Y:S05]  /*1730*/  CALL.REL.NOINC `($__internal_184_$__cuda_sm70_shflsync_bfly_p) ;  /* 0x00000b8000007944 */ /* 0x000fea0003c00000 */
[----:B-1----:R-:W-:Y:S01]  /*1740*/  IMAD.MOV.U32 R22, RZ, RZ, R3 ;  /* 0x000000ffff167224 */ /* 0x002fe200078e0003 */
[----:B0-----:R-:W-:Y:S05]  /*1750*/  BRA `(.L_x_10015) ;  /* 0xffffefc000007947 */ /* 0x001fea000383ffff */
.L_x_9990:
[----:B------:R-:W-:Y:S01]  /*1760*/  IMAD.MOV.U32 R18, RZ, RZ, R15 ;  /* 0x000000ffff127224 */ /* 0x000fe200078e000f */
[----:B------:R-:W-:Y:S01]  /*1770*/  MOV R8, 0x17c0 ;  /* 0x000017c000087802 */ /* 0x000fe20000000f00 */
[----:B------:R-:W-:Y:S02]  /*1780*/  IMAD.MOV.U32 R11, RZ, RZ, 0x8 ;  /* 0x00000008ff0b7424 */ /* 0x000fe400078e00ff */
[----:B------:R-:W-:-:S02]  /*1790*/  IMAD.MOV.U32 R10, RZ, RZ, 0x101f ;  /* 0x0000101fff0a7424 */ /* 0x000fc400078e00ff */
[----:B------:R-:W-:Y:S02]  /*17a0*/  IMAD.MOV.U32 R3, RZ, RZ, -0x1 ;  /* 0xffffffffff037424 */ /* 0x000fe400078e00ff */
[----:B01----:R-:W-:Y:S05]  /*17b0*/  CALL.REL.NOINC `($__internal_184_$__cuda_sm70_shflsync_bfly_p) ;  /* 0x00000b0000007944 */ /* 0x003fea0003c00000 */
[----:B-1----:R-:W-:Y:S01]  /*17c0*/  IMAD.MOV.U32 R24, RZ, RZ, R3 ;  /* 0x000000ffff187224 */ /* 0x002fe200078e0003 */
[----:B------:R-:W-:Y:S01]  /*17d0*/  MOV R8, 0x1830 ;  /* 0x0000183000087802 */ /* 0x000fe20000000f00 */
[----:B0-----:R-:W-:Y:S02]  /*17e0*/  IMAD.MOV.U32 R18, RZ, RZ, R20 ;  /* 0x000000ffff127224 */ /* 0x001fe400078e0014 */
[----:B------:R-:W-:Y:S02]  /*17f0*/  IMAD.MOV.U32 R11, RZ, RZ, 0x8 ;  /* 0x00000008ff0b7424 */ /* 0x000fe400078e00ff */
[----:B------:R-:W-:Y:S02]  /*1800*/  IMAD.MOV.U32 R10, RZ, RZ, 0x101f ;  /* 0x0000101fff0a7424 */ /* 0x000fe400078e00ff */
[----:B------:R-:W-:Y:S02]  /*1810*/  IMAD.MOV.U32 R3, RZ, RZ, -0x1 ;  /* 0xffffffffff037424 */ /* 0x000fe400078e00ff */
[----:B------:R-:W-:Y:S05]  /*1820*/  CALL.REL.NOINC `($__internal_184_$__cuda_sm70_shflsync_bfly_p) ;  /* 0x00000a9000007944 */ /* 0x000fea0003c00000 */
[----:B-1----:R-:W-:Y:S01]  /*1830*/  IMAD.MOV.U32 R19, RZ, RZ, R3 ;  /* 0x000000ffff137224 */ /* 0x002fe200078e0003 */
[----:B0-----:R-:W-:Y:S05]  /*1840*/  BRA `(.L_x_10016) ;  /* 0xffffef0000007947 */ /* 0x001fea000383ffff */
.L_x_9991:
[----:B------:R-:W-:Y:S01]  /*1850*/  IMAD.MOV.U32 R18, RZ, RZ, R17 ;  /* 0x000000ffff127224 */ /* 0x000fe200078e0011 */
[----:B------:R-:W-:Y:S01]  /*1860*/  MOV R8, 0x18b0 ;  /* 0x000018b000087802 */ /* 0x000fe20000000f00 */
[----:B------:R-:W-:-:S02]  /*1870*/  IMAD.MOV.U32 R11, RZ, RZ, 0x4 ;  /* 0x00000004ff0b7424 */ /* 0x000fc400078e00ff */
[----:B------:R-:W-:Y:S02]  /*1880*/  IMAD.MOV.U32 R10, RZ, RZ, 0x101f ;  /* 0x0000101fff0a7424 */ /* 0x000fe400078e00ff */
[----:B------:R-:W-:Y:S02]  /*1890*/  IMAD.MOV.U32 R3, RZ, RZ, -0x1 ;  /* 0xffffffffff037424 */ /* 0x000fe400078e00ff */
[----:B--23--:R-:W-:Y:S05]  /*18a0*/  CALL.REL.NOINC `($__internal_184_$__cuda_sm70_shflsync_bfly_p) ;  /* 0x00000a1000007944 */ /* 0x00cfea0003c00000 */
[----:B------:R-:W-:Y:S01]  /*18b0*/  FSEL R15, R24, R15, P1 ;  /* 0x0000000f180f7208 */ /* 0x000fe20000800000 */
[----:B-1----:R-:W-:Y:S01]  /*18c0*/  IMAD.MOV.U32 R22, RZ, RZ, R3 ;  /* 0x000000ffff167224 */ /* 0x002fe200078e0003 */
[----:B------:R-:W-:Y:S01]  /*18d0*/  MOV R8, 0x1930 ;  /* 0x0000193000087802 */ /* 0x000fe20000000f00 */
[----:B0-----:R-:W-:Y:S02]  /*18e0*/  IMAD.MOV.U32 R11, RZ, RZ, 0x4 ;  /* 0x00000004ff0b7424 */ /* 0x001fe400078e00ff */
[----:B------:R-:W-:Y:S02]  /*18f0*/  IMAD.MOV.U32 R10, RZ, RZ, 0x101f ;  /* 0x0000101fff0a7424 */ /* 0x000fe400078e00ff */
[----:B------:R-:W-:Y:S02]  /*1900*/  IMAD.MOV.U32 R3, RZ, RZ, -0x1 ;  /* 0xffffffffff037424 */ /* 0x000fe400078e00ff */
[----:B------:R-:W-:-:S02]  /*1910*/  IMAD.MOV.U32 R18, RZ, RZ, R15 ;  /* 0x000000ffff127224 */ /* 0x000fc400078e000f */
[----:B------:R-:W-:Y:S05]  /*1920*/  CALL.REL.NOINC `($__internal_184_$__cuda_sm70_shflsync_bfly_p) ;  /* 0x0000099000007944 */ /* 0x000fea0003c00000 */
[----:B------:R-:W-:Y:S01]  /*1930*/  SEL R20, R19, R20, P1 ;  /* 0x0000001413147207 */ /* 0x000fe20000800000 */
[----:B-1----:R-:W-:Y:S01]  /*1940*/  IMAD.MOV.U32 R24, RZ, RZ, R3 ;  /* 0x000000ffff187224 */ /* 0x002fe200078e0003 */
[----:B------:R-:W-:Y:S01]  /*1950*/  MOV R8, 0x19b0 ;  /* 0x000019b000087802 */ /* 0x000fe20000000f00 */
[----:B0-----:R-:W-:-:S02]  /*1960*/  IMAD.MOV.U32 R11, RZ, RZ, 0x4 ;  /* 0x00000004ff0b7424 */ /* 0x001fc400078e00ff */
[----:B------:R-:W-:Y:S02]  /*1970*/  IMAD.MOV.U32 R10, RZ, RZ, 0x101f ;  /* 0x0000101fff0a7424 */ /* 0x000fe400078e00ff */
[----:B------:R-:W-:Y:S02]  /*1980*/  IMAD.MOV.U32 R3, RZ, RZ, -0x1 ;  /* 0xffffffffff037424 */ /* 0x000fe400078e00ff */
[----:B------:R-:W-:Y:S02]  /*1990*/  IMAD.MOV.U32 R18, RZ, RZ, R20 ;  /* 0x000000ffff127224 */ /* 0x000fe400078e0014 */
[----:B------:R-:W-:Y:S05]  /*19a0*/  CALL.REL.NOINC `($__internal_184_$__cuda_sm70_shflsync_bfly_p) ;  /* 0x0000091000007944 */ /* 0x000fea0003c00000 */
[----:B-1----:R-:W-:Y:S01]  /*19b0*/  IMAD.MOV.U32 R19, RZ, RZ, R3 ;  /* 0x000000ffff137224 */ /* 0x002fe200078e0003 */
[----:B0-----:R-:W-:Y:S05]  /*19c0*/  BRA `(.L_x_10017) ;  /* 0xffffee4000007947 */ /* 0x001fea000383ffff */
.L_x_9992:
[----:B------:R-:W-:Y:S01]  /*19d0*/  IMAD.MOV.U32 R18, RZ, RZ, R17 ;  /* 0x000000ffff127224 */ /* 0x000fe200078e0011 */
[----:B------:R-:W-:Y:S01]  /*19e0*/  MOV R10, 0x101f ;  /* 0x0000101f000a7802 */ /* 0x000fe20000000f00 */
[----:B------:R-:W-:Y:S01]  /*19f0*/  IMAD.MOV.U32 R11, RZ, RZ, 0x2 ;  /* 0x00000002ff0b7424 */ /* 0x000fe200078e00ff */
[----:B------:R-:W-:Y:S01]  /*1a00*/  MOV R8, 0x1a30 ;  /* 0x00001a3000087802 */ /* 0x000fe20000000f00 */
[----:B------:R-:W-:Y:S02]  /*1a10*/  IMAD.MOV.U32 R3, RZ, RZ, -0x1 ;  /* 0xffffffffff037424 */ /* 0x000fe400078e00ff */
[----:B--2---:R-:W-:Y:S05]  /*1a20*/  CALL.REL.NOINC `($__internal_184_$__cuda_sm70_shflsync_bfly_p) ;  /* 0x0000089000007944 */ /* 0x004fea0003c00000 */
[----:B-1----:R-:W-:Y:S01]  /*1a30*/  IMAD.MOV.U32 R22, RZ, RZ, R3 ;  /* 0x000000ffff167224 */ /* 0x002fe200078e0003 */
[----:B0-----:R-:W-:Y:S05]  /*1a40*/  BRA `(.L_x_10018) ;  /* 0xffffee2000007947 */ /* 0x001fea000383ffff */
.L_x_9993:
[----:B------:R-:W-:Y:S01]  /*1a50*/  IMAD.MOV.U32 R18, RZ, RZ, R15 ;  /* 0x000000ffff127224 */ /* 0x000fe200078e000f */
[----:B------:R-:W-:Y:S01]  /*1a60*/  MOV R8, 0x1ab0 ;  /* 0x00001ab000087802 */ /* 0x000fe20000000f00 */
[----:B------:R-:W-:-:S02]  /*1a70*/  IMAD.MOV.U32 R11, RZ, RZ, 0x2 ;  /* 0x00000002ff0b7424 */ /* 0x000fc400078e00ff */
[----:B------:R-:W-:Y:S02]  /*1a80*/  IMAD.MOV.U32 R10, RZ, RZ, 0x101f ;  /* 0x0000101fff0a7424 */ /* 0x000fe400078e00ff */
[----:B------:R-:W-:Y:S02]  /*1a90*/  IMAD.MOV.U32 R3, RZ, RZ, -0x1 ;  /* 0xffffffffff037424 */ /* 0x000fe400078e00ff */
[----:B01----:R-:W-:Y:S05]  /*1aa0*/  CALL.REL.NOINC `($__internal_184_$__cuda_sm70_shflsync_bfly_p) ;  /* 0x0000081000007944 */ /* 0x003fea0003c00000 */
[----:B------:R-:W-:Y:S01]  /*1ab0*/  SEL R20, R19, R20, P0 ;  /* 0x0000001413147207 */ /* 0x000fe20000000000 */
[----:B-1----:R-:W-:Y:S01]  /*1ac0*/  IMAD.MOV.U32 R24, RZ, RZ, R3 ;  /* 0x000000ffff187224 */ /* 0x002fe200078e0003 */
[----:B------:R-:W-:Y:S01]  /*1ad0*/  MOV R8, 0x1b30 ;  /* 0x00001b3000087802 */ /* 0x000fe20000000f00 */
[----:B0-----:R-:W-:Y:S02]  /*1ae0*/  IMAD.MOV.U32 R11, RZ, RZ, 0x2 ;  /* 0x00000002ff0b7424 */ /* 0x001fe400078e00ff */
[----:B------:R-:W-:Y:S02]  /*1af0*/  IMAD.MOV.U32 R10, RZ, RZ, 0x101f ;  /* 0x0000101fff0a7424 */ /* 0x000fe400078e00ff */
[----:B------:R-:W-:Y:S02]  /*1b00*/  IMAD.MOV.U32 R3, RZ, RZ, -0x1 ;  /* 0xffffffffff037424 */ /* 0x000fe400078e00ff */
[----:B------:R-:W-:-:S02]  /*1b10*/  IMAD.MOV.U32 R18, RZ, RZ, R20 ;  /* 0x000000ffff127224 */ /* 0x000fc400078e0014 */
[----:B------:R-:W-:Y:S05]  /*1b20*/  CALL.REL.NOINC `($__internal_184_$__cuda_sm70_shflsync_bfly_p) ;  /* 0x0000079000007944 */ /* 0x000fea0003c00000 */
[----:B-1----:R-:W-:Y:S01]  /*1b30*/  IMAD.MOV.U32 R19, RZ, RZ, R3 ;  /* 0x000000ffff137224 */ /* 0x002fe200078e0003 */
[----:B0-----:R-:W-:Y:S05]  /*1b40*/  BRA `(.L_x_10019) ;  /* 0xffffed7000007947 */ /* 0x001fea000383ffff */
.L_x_9994:
        /* <DEDUP_REMOVED lines=24> */
.L_x_10001:
[----:B------:R-:W-:Y:S01]  /*1cd0*/  HFMA2.MMA R10, -RZ, RZ, 0, 0.000503063201904296875 ;  /* 0x0000101fff0a7435 */ /* 0x000fe200000001ff */
[----:B------:R-:W-:Y:S01]  /*1ce0*/  IMAD.MOV.U32 R18, RZ, RZ, R17 ;  /* 0x000000ffff127224 */ /* 0x000fe200078e0011 */
[----:B------:R-:W-:Y:S01]  /*1cf0*/  MOV R8, 0x1d30 ;  /* 0x00001d3000087802 */ /* 0x000fe20000000f00 */
[----:B------:R-:W-:Y:S02]  /*1d00*/  IMAD.MOV.U32 R11, RZ, RZ, 0x8 ;  /* 0x00000008ff0b7424 */ /* 0x000fe400078e00ff */
[----:B------:R-:W-:-:S02]  /*1d10*/  IMAD.MOV.U32 R3, RZ, RZ, -0x1 ;  /* 0xffffffffff037424 */ /* 0x000fc400078e00ff */
[----:B------:R-:W-:Y:S05]  /*1d20*/  CALL.REL.NOINC `($__internal_184_$__cuda_sm70_shflsync_bfly_p) ;  /* 0x0000059000007944 */ /* 0x000fea0003c00000 */
[----:B-1----:R-:W-:Y:S01]  /*1d30*/  IMAD.MOV.U32 R22, RZ, RZ, R3 ;  /* 0x000000ffff167224 */ /* 0x002fe200078e0003 */
[----:B0-----:R-:W-:Y:S05]  /*1d40*/  BRA `(.L_x_10021) ;  /* 0xfffff05000007947 */ /* 0x001fea000383ffff */
.L_x_10002:
[----:B------:R-:W-:Y:S01]  /*1d50*/  IMAD.MOV.U32 R18, RZ, RZ, R15 ;  /* 0x000000ffff127224 */ /* 0x000fe200078e000f */
[----:B------:R-:W-:Y:S01]  /*1d60*/  MOV R8, 0x1db0 ;  /* 0x00001db000087802 */ /* 0x000fe20000000f00 */
[----:B------:R-:W-:-:S02]  /*1d70*/  IMAD.MOV.U32 R11, RZ, RZ, 0x8 ;  /* 0x00000008ff0b7424 */ /* 0x000fc400078e00ff */
[----:B------:R-:W-:Y:S02]  /*1d80*/  IMAD.MOV.U32 R10, RZ, RZ, 0x101f ;  /* 0x0000101fff0a7424 */ /* 0x000fe400078e00ff */
[----:B------:R-:W-:Y:S02]  /*1d90*/  IMAD.MOV.U32 R3, RZ, RZ, -0x1 ;  /* 0xffffffffff037424 */ /* 0x000fe400078e00ff */
[----:B01----:R-:W-:Y:S05]  /*1da0*/  CALL.REL.NOINC `($__internal_184_$__cuda_sm70_shflsync_bfly_p) ;  /* 0x0000051000007944 */ /* 0x003fea0003c00000 */
[----:B-1----:R-:W-:Y:S01]  /*1db0*/  IMAD.MOV.U32 R24, RZ, RZ, R3 ;  /* 0x000000ffff187224 */ /* 0x002fe200078e0003 */
[----:B------:R-:W-:Y:S01]  /*1dc0*/  MOV R8, 0x1e20 ;  /* 0x00001e2000087802 */ /* 0x000fe20000000f00 */
[----:B0-----:R-:W-:Y:S02]  /*1dd0*/  IMAD.MOV.U32 R18, RZ, RZ, R20 ;  /* 0x000000ffff127224 */ /* 0x001fe400078e0014 */
[----:B------:R-:W-:Y:S02]  /*1de0*/  IMAD.MOV.U32 R11, RZ, RZ, 0x8 ;  /* 0x00000008ff0b7424 */ /* 0x000fe400078e00ff */
[----:B------:R-:W-:Y:S02]  /*1df0*/  IMAD.MOV.U32 R10, RZ, RZ, 0x101f ;  /* 0x0000101fff0a7424 */ /* 0x000fe400078e00ff */
[----:B------:R-:W-:-:S02]  /*1e00*/  IMAD.MOV.U32 R3, RZ, RZ, -0x1 ;  /* 0xffffffffff037424 */ /* 0x000fc400078e00ff */
[----:B------:R-:W-:Y:S05]  /*1e10*/  CALL.REL.NOINC `($__internal_184_$__cuda_sm70_shflsync_bfly_p) ;  /* 0x000004a000007944 */ /* 0x000fea0003c00000 */
[----:B-1----:R-:W-:Y:S01]  /*1e20*/  IMAD.MOV.U32 R19, RZ, RZ, R3 ;  /* 0x000000ffff137224 */ /* 0x002fe200078e0003 */
[----:B0-----:R-:W-:Y:S05]  /*1e30*/  BRA `(.L_x_10022) ;  /* 0xffffef9000007947 */ /* 0x001fea000383ffff */
.L_x_10003:
        /* <DEDUP_REMOVED lines=24> */
.L_x_10004:
        /* <DEDUP_REMOVED lines=8> */
.L_x_10005:
        /* <DEDUP_REMOVED lines=16> */
.L_x_10006:
        /* <DEDUP_REMOVED lines=24> */
        .weak           $__internal_184_$__cuda_sm70_shflsync_bfly_p
        .type           $__internal_184_$__cuda_sm70_shflsync_bfly_p,@function
        .size           $__internal_184_$__cuda_sm70_shflsync_bfly_p,(.L_x_11128 - $__internal_184_$__cuda_sm70_shflsync_bfly_p)
$__internal_184_$__cuda_sm70_shflsync_bfly_p:
[----:B------:R-:W-:Y:S01]  /*22c0*/  IMAD.MOV.U32 R9, RZ, RZ, 0x0 ;  /* 0x00000000ff097424 */ /* 0x000fe200078e00ff */
[----:B------:R-:W-:Y:S04]  /*22d0*/  WARPSYNC R3 ;  /* 0x0000000300007348 */ /* 0x000fe80003800000 */
[----:B------:R0:W1:Y:S01]  /*22e0*/  SHFL.BFLY PT, R3, R18, R11, R10 ;  /* 0x0c00000b12037389 */ /* 0x00006200000e000a */
[----:B------:R-:W-:Y:S05]  /*22f0*/  RET.REL.NODEC R8 `(_ZN4vllm3moe10topkGatingILi4ELi64ELi4ELi16ELi32EjfLNS0_11ScoringFuncE0EEEvPKT5_PKbPfiPT4_PiiiibPKf) ;  /* 0xffffdd0008007950 */ /* 0x000fea0003c3ffff */
.L_x_10027:
        /* <DEDUP_REMOVED lines=16> */
.L_x_11128:


//--------------------- .text._ZN4vllm3moe10topkGatingILi4ELi32ELi4ELi16ELi32EjfLNS0_11ScoringFuncE0EEEvPKT5_PKbPfiPT4_PiiiibPKf --------------------------
	.section	.text._ZN4vllm3moe10topkGatingILi4ELi32ELi4ELi16ELi32EjfLNS0_11ScoringFuncE0EEEvPKT5_PKbPfiPT4_PiiiibPKf,"ax",@progbits
	.sectioninfo	@"SHI_REGISTERS=27"
	.align	128
        .global         _ZN4vllm3moe10topkGatingILi4ELi32ELi4ELi16ELi32EjfLNS0_11ScoringFuncE0EEEvPKT5_PKbPfiPT4_PiiiibPKf
        .type           _ZN4vllm3moe10topkGatingILi4ELi32ELi4ELi16ELi32EjfLNS0_11ScoringFuncE0EEEvPKT5_PKbPfiPT4_PiiiibPKf,@function
        .size           _ZN4vllm3moe10topkGatingILi4ELi32ELi4ELi16ELi32EjfLNS0_11ScoringFuncE0EEEvPKT5_PKbPfiPT4_PiiiibPKf,(.L_x_11129 - _ZN4vllm3moe10topkGatingILi4ELi32ELi4ELi16ELi32EjfLNS0_11ScoringFuncE0EEEvPKT5_PKbPfiPT4_PiiiibPKf)
        .other          _ZN4vllm3moe10topkGatingILi4ELi32ELi4ELi16ELi32EjfLNS0_11ScoringFuncE0EEEvPKT5_PKbPfiPT4_PiiiibPKf,@"STO_CUDA_ENTRY STV_DEFAULT"
_ZN4vllm3moe10topkGatingILi4ELi32ELi4ELi16ELi32EjfLNS0_11ScoringFuncE0EEEvPKT5_PKbPfiPT4_PiiiibPKf:
.text._ZN4vllm3moe10topkGatingILi4ELi32ELi4ELi16ELi32EjfLNS0_11ScoringFuncE0EEEvPKT5_PKbPfiPT4_PiiiibPKf:
        /* <DEDUP_REMOVED lines=94> */
.L_x_10040:
        /* <DEDUP_REMOVED lines=16> */
.L_x_10054:
[----:B------:R-:W-:Y:S05]  /*06e0*/  BRA.DIV ~URZ, `(.L_x_10031) ;  /* 0x00000ed27f007947 */ /* 0x000fea000b800000 */
[----:B------:R2:W3:Y:S04]  /*06f0*/  SHFL.BFLY PT, R24, R15, 0x4, 0x181f ;  /* 0x0c981f000f187f89 */ /* 0x0004e800000e0000 */
[----:B------:R2:W4:Y:S02]  /*0700*/  SHFL.BFLY PT, R19, R20, 0x4, 0x181f ;  /* 0x0c981f0014137f89 */ /* 0x00052400000e0000 */
.L_x_10055:
        /* <DEDUP_REMOVED lines=12> */
.L_x_10056:
[----:B-1----:R-:W-:-:S13]  /*07d0*/  FSETP.GEU.FTZ.AND P1, PT, R17, R22, PT ;  /* 0x000000161100720b */ /* 0x002fda0003f3e000 */
[----:B------:R-:W-:-:S04]  /*07e0*/  @P1 FSETP.NEU.FTZ.AND P3, PT, R17, R22, PT ;  /* 0x000000161100120b */ /* 0x000fc80003f7d000 */
[----:B---3--:R-:W-:-:S13]  /*07f0*/  @P1 ISETP.LT.AND P0, PT, R19, R20, !P3 ;  /* 0x000000141300120c */ /* 0x008fda0005f01270 */
[----:B------:R-:W-:Y:S01]  /*0800*/  FSEL R22, R22, R17, P0 ;  /* 0x0000001116167208 */ /* 0x000fe20000000000 */
[----:B------:R-:W-:Y:S05]  /*0810*/  BRA.DIV ~URZ, `(.L_x_10033) ;  /* 0x000010127f007947 */ /* 0x000fea000b800000 */
[----:B0-----:R0:W1:Y:S02]  /*0820*/  SHFL.BFLY PT, R17, R22, 0x1, 0x181f ;  /* 0x0c381f0016117f89 */ /* 0x00106400000e0000 */
.L_x_10057:
[----:B--2---:R-:W-:Y:S01]  /*0830*/  FSEL R15, R24, R15, P0 ;  /* 0x0000000f180f7208 */ /* 0x004fe20000000000 */
[----:B------:R-:W-:Y:S05]  /*0840*/  BRA.DIV ~URZ, `(.L_x_10034) ;  /* 0x000010627f007947 */ /* 0x000fea000b800000 */
[----:B------:R-:W-:Y:S02]  /*0850*/  SEL R21, R19, R20, P0 ;  /* 0x0000001413157207 */ /* 0x000fe40000000000 */
[----:B------:R2:W3:Y:S04]  /*0860*/  SHFL.BFLY PT, R20, R15, 0x1, 0x181f ;  /* 0x0c381f000f147f89 */ /* 0x0004e800000e0000 */
[----:B------:R2:W4:Y:S02]  /*0870*/  SHFL.BFLY PT, R8, R21, 0x1, 0x181f ;  /* 0x0c381f0015087f89 */ /* 0x00052400000e0000 */
.L_x_10058:
        /* <DEDUP_REMOVED lines=27> */
.L_x_10036:
[----:B------:R-:W-:Y:S05]  /*0a30*/  BSYNC B1 ;  /* 0x0000000000017941 */ /* 0x000fea0003800000 */
.L_x_10035:
        /* <DEDUP_REMOVED lines=20> */
.L_x_10039:
[----:B------:R-:W-:Y:S05]  /*0b80*/  BSYNC B1 ;  /* 0x0000000000017941 */ /* 0x000fea0003800000 */
.L_x_10038:
[----:B0-----:R-:W-:Y:S05]  /*0b90*/  BRA `(.L_x_10040) ;  /* 0xfffffa4000007947 */ /* 0x001fea000383ffff */
.L_x_10029:
[----:B------:R-:W-:Y:S02]  /*0ba0*/  IMAD.MOV.U32 R16, RZ, RZ, RZ ;  /* 0x000000ffff107224 */ /* 0x000fe400078e00ff */
.L_x_10050:
        /* <DEDUP_REMOVED lines=16> */
.L_x_10059:
[----:B------:R-:W-:Y:S05]  /*0cb0*/  BRA.DIV ~URZ, `(.L_x_10042) ;  /* 0x00000d727f007947 */ /* 0x000fea000b800000 */
[----:B------:R2:W3:Y:S04]  /*0cc0*/  SHFL.BFLY PT, R24, R15, 0x4, 0x181f ;  /* 0x0c981f000f187f89 */ /* 0x0004e800000e0000 */
[----:B------:R2:W4:Y:S02]  /*0cd0*/  SHFL.BFLY PT, R19, R20, 0x4, 0x181f ;  /* 0x0c981f0014137f89 */ /* 0x00052400000e0000 */
.L_x_10060:
        /* <DEDUP_REMOVED lines=12> */
.L_x_10061:
[----:B-1----:R-:W-:-:S13]  /*0da0*/  FSETP.GEU.FTZ.AND P1, PT, R17, R22, PT ;  /* 0x000000161100720b */ /* 0x002fda0003f3e000 */
[----:B------:R-:W-:-:S04]  /*0db0*/  @P1 FSETP.NEU.FTZ.AND P3, PT, R17, R22, PT ;  /* 0x000000161100120b */ /* 0x000fc80003f7d000 */
[----:B---3--:R-:W-:-:S13]  /*0dc0*/  @P1 ISETP.LT.AND P0, PT, R19, R20, !P3 ;  /* 0x000000141300120c */ /* 0x008fda0005f01270 */
[----:B------:R-:W-:Y:S01]  /*0dd0*/  FSEL R22, R22, R17, P0 ;  /* 0x0000001116167208 */ /* 0x000fe20000000000 */
[----:B------:R-:W-:Y:S05]  /*0de0*/  BRA.DIV ~URZ, `(.L_x_10044) ;  /* 0x00000eb27f007947 */ /* 0x000fea000b800000 */
[----:B0-----:R0:W1:Y:S02]  /*0df0*/  SHFL.BFLY PT, R17, R22, 0x1, 0x181f ;  /* 0x0c381f0016117f89 */ /* 0x00106400000e0000 */
.L_x_10062:
[----:B--2---:R-:W-:Y:S01]  /*0e00*/  FSEL R15, R24, R15, P0 ;  /* 0x0000000f180f7208 */ /* 0x004fe20000000000 */
[----:B------:R-:W-:Y:S05]  /*0e10*/  BRA.DIV ~URZ, `(.L_x_10045) ;  /* 0x00000f027f007947 */ /* 0x000fea000b800000 */
[----:B------:R-:W-:Y:S02]  /*0e20*/  SEL R21, R19, R20, P0 ;  /* 0x0000001413157207 */ /* 0x000fe40000000000 */
[----:B------:R2:W3:Y:S04]  /*0e30*/  SHFL.BFLY PT, R20, R15, 0x1, 0x181f ;  /* 0x0c381f000f147f89 */ /* 0x0004e800000e0000 */
[----:B------:R2:W4:Y:S02]  /*0e40*/  SHFL.BFLY PT, R8, R21, 0x1, 0x181f ;  /* 0x0c381f0015087f89 */ /* 0x00052400000e0000 */
.L_x_10063:
        /* <DEDUP_REMOVED lines=26> */
.L_x_10047:
[----:B------:R-:W-:Y:S05]  /*0ff0*/  BSYNC B1 ;  /* 0x0000000000017941 */ /* 0x000fea0003800000 */
.L_x_10046:
        /* <DEDUP_REMOVED lines=20> */
.L_x_10049:
[----:B------:R-:W-:Y:S05]  /*1140*/  BSYNC B1 ;  /* 0x0000000000017941 */ /* 0x000fea0003800000 */
.L_x_10048:
[----:B0-----:R-:W-:Y:S05]  /*1150*/  BRA `(.L_x_10050) ;  /* 0xfffffa5000007947 */ /* 0x001fea000383ffff */
.L_x_10037:
[----:B------:R-:W-:Y:S05]  /*1160*/  BSYNC B0 ;  /* 0x0000000000007941 */ /* 0x000fea0003800000 */
.L_x_10028:
        /* <DEDUP_REMOVED lines=18> */
.L_x_10052:
        /* <DEDUP_REMOVED lines=20> */
.L_x_10051:
        /* <DEDUP_REMOVED lines=12> */
.L_x_10053:
        /* <DEDUP_REMOVED lines=11> */
.L_x_10030:
[----:B------:R-:W-:Y:S01]  /*1540*/  IMAD.MOV.U32 R18, RZ, RZ, R17 ;  /* 0x000000ffff127224 */ /* 0x000fe200078e0011 */
[----:B------:R-:W-:Y:S01]  /*1550*/  MOV R8, 0x15a0 ;  /* 0x000015a000087802 */ /* 0x000fe20000000f00 */
[----:B------:R-:W-:Y:S02]  /*1560*/  IMAD.MOV.U32 R11, RZ, RZ, 0x4 ;  /* 0x00000004ff0b7424 */ /* 0x000fe400078e00ff */
[----:B------:R-:W-:Y:S02]  /*1570*/  IMAD.MOV.U32 R10, RZ, RZ, 0x181f ;  /* 0x0000181fff0a7424 */ /* 0x000fe400078e00ff */
[----:B------:R-:W-:Y:S02]  /*1580*/  IMAD.MOV.U32 R3, RZ, RZ, -0x1 ;  /* 0xffffffffff037424 */ /* 0x000fe400078e00ff */
[----:B------:R-:W-:Y:S05]  /*1590*/  CALL.REL.NOINC `($__internal_185_$__cuda_sm70_shflsync_bfly_p) ;  /* 0x0000088000007944 */ /* 0x000fea0003c00000 */
[----:B-1----:R-:W-:Y:S01]  /*15a0*/  IMAD.MOV.U32 R22, RZ, RZ, R3 ;  /* 0x000000ffff167224 */ /* 0x002fe200078e0003 */
[----:B0-----:R-:W-:Y:S05]  /*15b0*/  BRA `(.L_x_10054) ;  /* 0xfffff12000007947 */ /* 0x001fea000383ffff */
.L_x_10031:
[----:B------:R-:W-:Y:S01]  /*15c0*/  IMAD.MOV.U32 R18, RZ, RZ, R15 ;  /* 0x000000ffff127224 */ /* 0x000fe200078e000f */
[----:B------:R-:W-:Y:S01]  /*15d0*/  MOV R8, 0x1620 ;  /* 0x0000162000087802 */ /* 0x000fe20000000f00 */
[----:B------:R-:W-:Y:S02]  /*15e0*/  IMAD.MOV.U32 R11, RZ, RZ, 0x4 ;  /* 0x00000004ff0b7424 */ /* 0x000fe400078e00ff */
[----:B------:R-:W-:-:S02]  /*15f0*/  IMAD.MOV.U32 R10, RZ, RZ, 0x181f ;  /* 0x0000181fff0a7424 */ /* 0x000fc400078e00ff */
[----:B------:R-:W-:Y:S02]  /*1600*/  IMAD.MOV.U32 R3, RZ, RZ, -0x1 ;  /* 0xffffffffff037424 */ /* 0x000fe400078e00ff */
[----:B01----:R-:W-:Y:S05]  /*1610*/  CALL.REL.NOINC `($__internal_185_$__cuda_sm70_shflsync_bfly_p) ;  /* 0x0000080000007944 */ /* 0x003fea0003c00000 */
[----:B-1----:R-:W-:Y:S01]  /*1620*/  IMAD.MOV.U32 R24, RZ, RZ, R3 ;  /* 0x000000ffff187224 */ /* 0x002fe200078e0003 */
[----:B------:R-:W-:Y:S01]  /*1630*/  MOV R8, 0x1690 ;  /* 0x0000169000087802 */ /* 0x000fe20000000f00 */
[----:B0-----:R-:W-:Y:S02]  /*1640*/  IMAD.MOV.U32 R18, RZ, RZ, R20 ;  /* 0x000000ffff127224 */ /* 0x001fe400078e0014 */
[----:B------:R-:W-:Y:S02]  /*1650*/  IMAD.MOV.U32 R11, RZ, RZ, 0x4 ;  /* 0x00000004ff0b7424 */ /* 0x000fe400078e00ff */
[----:B------:R-:W-:Y:S02]  /*1660*/  IMAD.MOV.U32 R10, RZ, RZ, 0x181f ;  /* 0x0000181fff0a7424 */ /* 0x000fe400078e00ff */
[----:B------:R-:W-:Y:S02]  /*1670*/  IMAD.MOV.U32 R3, RZ, RZ, -0x1 ;  /* 0xffffffffff037424 */ /* 0x000fe400078e00ff */
[----:B------:R-:W-:Y:S05]  /*1680*/  CALL.REL.NOINC `($__internal_185_$__cuda_sm70_shflsync_bfly_p) ;  /* 0x0000079000007944 */ /* 0x000fea0003c00000 */
[----:B-1----:R-:W-:Y:S01]  /*1690*/  IMAD.MOV.U32 R19, RZ, RZ, R3 ;  /* 0x000000ffff137224 */ /* 0x002fe200078e0003 */
[----:B0-----:R-:W-:Y:S05]  /*16a0*/  BRA `(.L_x_10055) ;  /* 0xfffff06000007947 */ /* 0x001fea000383ffff */
.L_x_10032:
[----:B------:R-:W-:Y:S01]  /*16b0*/  IMAD.MOV.U32 R18, RZ, RZ, R17 ;  /* 0x000000ffff127224 */ /* 0x000fe200078e0011 */
[----:B------:R-:W-:Y:S01]  /*16c0*/  MOV R8, 0x1710 ;  /* 0x0000171000087802 */ /* 0x000fe20000000f00 */
[----:B------:R-:W-:-:S02]  /*16d0*/  IMAD.MOV.U32 R11, RZ, RZ, 0x2 ;  /* 0x00000002ff0b7424 */ /* 0x000fc400078e00ff */
[----:B------:R-:W-:Y:S02]  /*16e0*/  IMAD.MOV.U32 R10, RZ, RZ, 0x181f ;  /* 0x0000181fff0a7424 */ /* 0x000fe400078e00ff */
[----:B------:R-:W-:Y:S02]  /*16f0*/  IMAD.MOV.U32 R3, RZ, RZ, -0x1 ;  /* 0xffffffffff037424 */ /* 0x000fe400078e00ff */
[----:B--23--:R-:W-:Y:S05]  /*1700*/  CALL.REL.NOINC `($__internal_185_$__cuda_sm70_shflsync_bfly_p) ;  /* 0x0000071000007944 */ /* 0x00cfea0003c00000 */
[----:B------:R-:W-:Y:S01]  /*1710*/  FSEL R15, R24, R15, P1 ;  /* 0x0000000f180f7208 */ /* 0x000fe20000800000 */
[----:B-1----:R-:W-:Y:S01]  /*1720*/  IMAD.MOV.U32 R22, RZ, RZ, R3 ;  /* 0x000000ffff167224 */ /* 0x002fe200078e0003 */
[----:B------:R-:W-:Y:S01]  /*1730*/  MOV R8, 0x1790 ;  /* 0x0000179000087802 */ /* 0x000fe20000000f00 */
[----:B0-----:R-:W-:Y:S02]  /*1740*/  IMAD.MOV.U32 R11, RZ, RZ, 0x2 ;  /* 0x00000002ff0b7424 */ /* 0x001fe400078e00ff */
[----:B------:R-:W-:Y:S02]  /*1750*/  IMAD.MOV.U32 R10, RZ, RZ, 0x181f ;  /* 0x0000181fff0a7424 */ /* 0x000fe400078e00ff */
[----:B------:R-:W-:Y:S02]  /*1760*/  IMAD.MOV.U32 R3, RZ, RZ, -0x1 ;  /* 0xffffffffff037424 */ /* 0x000fe400078e00ff */
[----:B------:R-:W-:-:S02]  /*1770*/  IMAD.MOV.U32 R18, RZ, RZ, R15 ;  /* 0x000000ffff127224 */ /* 0x000fc400078e000f */
[----:B------:R-:W-:Y:S05]  /*1780*/  CALL.REL.NOINC `($__internal_185_$__cuda_sm70_shflsync_bfly_p) ;  /* 0x0000069000007944 */ /* 0x000fea0003c00000 */
[----:B------:R-:W-:Y:S01]  /*1790*/  SEL R20, R19, R20, P1 ;  /* 0x0000001413147207 */ /* 0x000fe20000800000 */
[----:B-1----:R-:W-:Y:S01]  /*17a0*/  IMAD.MOV.U32 R24, RZ, RZ, R3 ;  /* 0x000000ffff187224 */ /* 0x002fe200078e0003 */
[----:B------:R-:W-:Y:S01]  /*17b0*/  MOV R8, 0x1810 ;  /* 0x0000181000087802 */ /* 0x000fe20000000f00 */
[----:B0-----:R-:W-:-:S02]  /*17c0*/  IMAD.MOV.U32 R11, RZ, RZ, 0x2 ;  /* 0x00000002ff0b7424 */ /* 0x001fc400078e00ff */
[----:B------:R-:W-:Y:S02]  /*17d0*/  IMAD.MOV.U32 R10, RZ, RZ, 0x181f ;  /* 0x0000181fff0a7424 */ /* 0x000fe400078e00ff */
[----:B------:R-:W-:Y:S02]  /*17e0*/  IMAD.MOV.U32 R3, RZ, RZ, -0x1 ;  /* 0xffffffffff037424 */ /* 0x000fe400078e00ff */
[----:B------:R-:W-:Y:S02]  /*17f0*/  IMAD.MOV.U32 R18, RZ, RZ, R20 ;  /* 0x000000ffff127224 */ /* 0x000fe400078e0014 */
[----:B------:R-:W-:Y:S05]  /*1800*/  CALL.REL.NOINC `($__internal_185_$__cuda_sm70_shflsync_bfly_p) ;  /* 0x0000061000007944 */ /* 0x000fea0003c00000 */
[----:B-1----:R-:W-:Y:S01]  /*1810*/  IMAD.MOV.U32 R19, RZ, RZ, R3 ;  /* 0x000000ffff137224 */ /* 0x002fe200078e0003 */
[----:B0-----:R-:W-:Y:S05]  /*1820*/  BRA `(.L_x_10056) ;  /* 0xffffefa000007947 */ /* 0x001fea000383ffff */
.L_x_10033:
[----:B------:R-:W-:Y:S01]  /*1830*/  IMAD.MOV.U32 R18, RZ, RZ, R22 ;  /* 0x000000ffff127224 */ /* 0x000fe200078e0016 */
[----:B------:R-:W-:Y:S01]  /*1840*/  MOV R8, 0x1890 ;  /* 0x0000189000087802 */ /* 0x000fe20000000f00 */
[----:B------:R-:W-:Y:S02]  /*1850*/  IMAD.MOV.U32 R11, RZ, RZ, 0x1 ;  /* 0x00000001ff0b7424 */ /* 0x000fe400078e00ff */
[----:B------:R-:W-:Y:S02]  /*1860*/  IMAD.MOV.U32 R10, RZ, RZ, 0x181f ;  /* 0x0000181fff0a7424 */ /* 0x000fe400078e00ff */
[----:B------:R-:W-:-:S02]  /*1870*/  IMAD.MOV.U32 R3, RZ, RZ, -0x1 ;  /* 0xffffffffff037424 */ /* 0x000fc400078e00ff */
[----:B0-2---:R-:W-:Y:S05]  /*1880*/  CALL.REL.NOINC `($__internal_185_$__cuda_sm70_shflsync_bfly_p) ;  /* 0x0000059000007944 */ /* 0x005fea0003c00000 */
[----:B-1----:R-:W-:Y:S01]  /*1890*/  IMAD.MOV.U32 R17, RZ, RZ, R3 ;  /* 0x000000ffff117224 */ /* 0x002fe200078e0003 */
[----:B0-----:R-:W-:Y:S05]  /*18a0*/  BRA `(.L_x_10057) ;  /* 0xffffef8000007947 */ /* 0x001fea000383ffff */
.L_x_10034:
[----:B------:R-:W-:Y:S01]  /*18b0*/  IMAD.MOV.U32 R18, RZ, RZ, R15 ;  /* 0x000000ffff127224 */ /* 0x000fe200078e000f */
[----:B------:R-:W-:Y:S01]  /*18c0*/  MOV R8, 0x1910 ;  /* 0x0000191000087802 */ /* 0x000fe20000000f00 */
[----:B------:R-:W-:-:S02]  /*18d0*/  IMAD.MOV.U32 R11, RZ, RZ, 0x1 ;  /* 0x00000001ff0b7424 */ /* 0x000fc400078e00ff */
[----:B------:R-:W-:Y:S02]  /*18e0*/  IMAD.MOV.U32 R10, RZ, RZ, 0x181f ;  /* 0x0000181fff0a7424 */ /* 0x000fe400078e00ff */
[----:B------:R-:W-:Y:S02]  /*18f0*/  IMAD.MOV.U32 R3, RZ, RZ, -0x1 ;  /* 0xffffffffff037424 */ /* 0x000fe400078e00ff */
[----:B01----:R-:W-:Y:S05]  /*1900*/  CALL.REL.NOINC `($__internal_185_$__cuda_sm70_shflsync_bfly_p) ;  /* 0x0000051000007944 */ /* 0x003fea0003c00000 */
[----:B------:R-:W-:Y:S01]  /*1910*/  SEL R21, R19, R20, P0 ;  /* 0x0000001413157207 */ /* 0x000fe20000000000 */
[----:B-1----:R-:W-:Y:S01]  /*1920*/  IMAD.MOV.U32 R20, RZ, RZ, R3 ;  /* 0x000000ffff147224 */ /* 0x002fe200078e0003 */
[----:B------:R-:W-:Y:S01]  /*1930*/  MOV R8, 0x1990 ;  /* 0x0000199000087802 */ /* 0x000fe20000000f00 */
[----:B0-----:R-:W-:Y:S02]  /*1940*/  IMAD.MOV.U32 R11, RZ, RZ, 0x1 ;  /* 0x00000001ff0b7424 */ /* 0x001fe400078e00ff */
[----:B------:R-:W-:Y:S02]  /*1950*/  IMAD.MOV.U32 R10, RZ, RZ, 0x181f ;  /* 0x0000181fff0a7424 */ /* 0x000fe400078e00ff */
[----:B------:R-:W-:Y:S02]  /*1960*/  IMAD.MOV.U32 R3, RZ, RZ, -0x1 ;  /* 0xffffffffff037424 */ /* 0x000fe400078e00ff */
[----:B------:R-:W-:-:S02]  /*1970*/  IMAD.MOV.U32 R18, RZ, RZ, R21 ;  /* 0x000000ffff127224 */ /* 0x000fc400078e0015 */
[----:B------:R-:W-:Y:S05]  /*1980*/  CALL.REL.NOINC `($__internal_185_$__cuda_sm70_shflsync_bfly_p) ;  /* 0x0000049000007944 */ /* 0x000fea0003c00000 */
[----:B-1----:R-:W-:Y:S01]  /*1990*/  IMAD.MOV.U32 R8, RZ, RZ, R3 ;  /* 0x000000ffff087224 */ /* 0x002fe200078e0003 */
[----:B0-----:R-:W-:Y:S05]  /*19a0*/  BRA `(.L_x_10058) ;  /* 0xffffeed000007947 */ /* 0x001fea000383ffff */
.L_x_10041:
[----:B------:R-:W-:Y:S01]  /*19b0*/  IMAD.MOV.U32 R18, RZ, RZ, R17 ;  /* 0x000000ffff127224 */ /* 0x000fe200078e0011 */
[----:B------:R-:W-:Y:S01]  /*19c0*/  MOV R8, 0x1a10 ;  /* 0x00001a1000087802 */ /* 0x000fe20000000f00 */
[----:B------:R-:W-:-:S02]  /*19d0*/  IMAD.MOV.U32 R11, RZ, RZ, 0x4 ;  /* 0x00000004ff0b7424 */ /* 0x000fc400078e00ff */
[----:B------:R-:W-:Y:S02]  /*19e0*/  IMAD.MOV.U32 R10, RZ, RZ, 0x181f ;  /* 0x0000181fff0a7424 */ /* 0x000fe400078e00ff */
[----:B------:R-:W-:Y:S02]  /*19f0*/  IMAD.MOV.U32 R3, RZ, RZ, -0x1 ;  /* 0xffffffffff037424 */ /* 0x000fe400078e00ff */
[----:B------:R-:W-:Y:S05]  /*1a00*/  CALL.REL.NOINC `($__internal_185_$__cuda_sm70_shflsync_bfly_p) ;  /* 0x0000041000007944 */ /* 0x000fea0003c00000 */
[----:B-1----:R-:W-:Y:S01]  /*1a10*/  IMAD.MOV.U32 R22, RZ, RZ, R3 ;  /* 0x000000ffff167224 */ /* 0x002fe200078e0003 */
[----:B0-----:R-:W-:Y:S05]  /*1a20*/  BRA `(.L_x_10059) ;  /* 0xfffff28000007947 */ /* 0x001fea000383ffff */
.L_x_10042:
[----:B------:R-:W-:Y:S01]  /*1a30*/  IMAD.MOV.U32 R18, RZ, RZ, R15 ;  /* 0x000000ffff127224 */ /* 0x000fe200078e000f */
[----:B------:R-:W-:Y:S01]  /*1a40*/  MOV R8, 0x1a90 ;  /* 0x00001a9000087802 */ /* 0x000fe20000000f00 */
[----:B------:R-:W-:Y:S02]  /*1a50*/  IMAD.MOV.U32 R11, RZ, RZ, 0x4 ;  /* 0x00000004ff0b7424 */ /* 0x000fe400078e00ff */
[----:B------:R-:W-:Y:S02]  /*1a60*/  IMAD.MOV.U32 R10, RZ, RZ, 0x181f ;  /* 0x0000181fff0a7424 */ /* 0x000fe400078e00ff */
[----:B------:R-:W-:Y:S02]  /*1a70*/  IMAD.MOV.U32 R3, RZ, RZ, -0x1 ;  /* 0xffffffffff037424 */ /* 0x000fe400078e00ff */
[----:B01----:R-:W-:Y:S05]  /*1a80*/  CALL.REL.NOINC `($__internal_185_$__cuda_sm70_shflsync_bfly_p) ;  /* 0x0000039000007944 */ /* 0x003fea0003c00000 */
[----:B-1----:R-:W-:Y:S01]  /*1a90*/  IMAD.MOV.U32 R24, RZ, RZ, R3 ;  /* 0x000000ffff187224 */ /* 0x002fe200078e0003 */
[----:B------:R-:W-:Y:S01]  /*1aa0*/  MOV R8, 0x1b00 ;  /* 0x00001b0000087802 */ /* 0x000fe20000000f00 */
[----:B0-----:R-:W-:-:S02]  /*1ab0*/  IMAD.MOV.U32 R18, RZ, RZ, R20 ;  /* 0x000000ffff127224 */ /* 0x001fc400078e0014 */
[----:B------:R-:W-:Y:S02]  /*1ac0*/  IMAD.MOV.U32 R11, RZ, RZ, 0x4 ;  /* 0x00000004ff0b7424 */ /* 0x000fe400078e00ff */
[----:B------:R-:W-:Y:S02]  /*1ad0*/  IMAD.MOV.U32 R10, RZ, RZ, 0x181f ;  /* 0x0000181fff0a7424 */ /* 0x000fe400078e00ff */
[----:B------:R-:W-:Y:S02]  /*1ae0*/  IMAD.MOV.U32 R3, RZ, RZ, -0x1 ;  /* 0xffffffffff037424 */ /* 0x000fe400078e00ff */
[----:B------:R-:W-:Y:S05]  /*1af0*/  CALL.REL.NOINC `($__internal_185_$__cuda_sm70_shflsync_bfly_p) ;  /* 0x0000032000007944 */ /* 0x000fea0003c00000 */
[----:B-1----:R-:W-:Y:S01]  /*1b00*/  IMAD.MOV.U32 R19, RZ, RZ, R3 ;  /* 0x000000ffff137224 */ /* 0x002fe200078e0003 */
[----:B0-----:R-:W-:Y:S05]  /*1b10*/  BRA `(.L_x_10060) ;  /* 0xfffff1c000007947 */ /* 0x001fea000383ffff */
.L_x_10043:
[----:B------:R-:W-:Y:S01]  /*1b20*/  IMAD.MOV.U32 R18, RZ, RZ, R17 ;  /* 0x000000ffff127224 */ /* 0x000fe200078e0011 */
[----:B------:R-:W-:Y:S01]  /*1b30*/  MOV R8, 0x1b80 ;  /* 0x00001b8000087802 */ /* 0x000fe20000000f00 */
[----:B------:R-:W-:Y:S02]  /*1b40*/  IMAD.MOV.U32 R11, RZ, RZ, 0x2 ;  /* 0x00000002ff0b7424 */ /* 0x000fe400078e00ff */
[----:B------:R-:W-:Y:S02]  /*1b50*/  IMAD.MOV.U32 R10, RZ, RZ, 0x181f ;  /* 0x0000181fff0a7424 */ /* 0x000fe400078e00ff */
[----:B------:R-:W-:-:S02]  /*1b60*/  IMAD.MOV.U32 R3, RZ, RZ, -0x1 ;  /* 0xffffffffff037424 */ /* 0x000fc400078e00ff */
[----:B--23--:R-:W-:Y:S05]  /*1b70*/  CALL.REL.NOINC `($__internal_185_$__cuda_sm70_shflsync_bfly_p) ;  /* 0x000002a000007944 */ /* 0x00cfea0003c00000 */
[----:B------:R-:W-:Y:S01]  /*1b80*/  FSEL R15, R24, R15, P1 ;  /* 0x0000000f180f7208 */ /* 0x000fe20000800000 */
[----:B-1----:R-:W-:Y:S01]  /*1b90*/  IMAD.MOV.U32 R22, RZ, RZ, R3 ;  /* 0x000000ffff167224 */ /* 0x002fe200078e0003 */
[----:B------:R-:W-:Y:S01]  /*1ba0*/  MOV R8, 0x1c00 ;  /* 0x00001c0000087802 */ /* 0x000fe20000000f00 */
[----:B0-----:R-:W-:-:S02]  /*1bb0*/  IMAD.MOV.U32 R11, RZ, RZ, 0x2 ;  /* 0x00000002ff0b7424 */ /* 0x001fc400078e00ff */
[----:B------:R-:W-:Y:S02]  /*1bc0*/  IMAD.MOV.U32 R10, RZ, RZ, 0x181f ;  /* 0x0000181fff0a7424 */ /* 0x000fe400078e00ff */
[----:B------:R-:W-:Y:S02]  /*1bd0*/  IMAD.MOV.U32 R3, RZ, RZ, -0x1 ;  /* 0xffffffffff037424 */ /* 0x000fe400078e00ff */
[----:B------:R-:W-:Y:S02]  /*1be0*/  IMAD.MOV.U32 R18, RZ, RZ, R15 ;  /* 0x000000ffff127224 */ /* 0x000fe400078e000f */
[----:B------:R-:W-:Y:S05]  /*1bf0*/  CALL.REL.NOINC `($__internal_185_$__cuda_sm70_shflsync_bfly_p) ;  /* 0x0000022000007944 */ /* 0x000fea0003c00000 */
[----:B------:R-:W-:Y:S01]  /*1c00*/  SEL R20, R19, R20, P1 ;  /* 0x0000001413147207 */ /* 0x000fe20000800000 */
[----:B-1----:R-:W-:Y:S01]  /*1c10*/  IMAD.MOV.U32 R24, RZ, RZ, R3 ;  /* 0x000000ffff187224 */ /* 0x002fe200078e0003 */
[----:B------:R-:W-:Y:S01]  /*1c20*/  MOV R8, 0x1c80 ;  /* 0x00001c8000087802 */ /* 0x000fe20000000f00 */
[----:B0-----:R-:W-:Y:S02]  /*1c30*/  IMAD.MOV.U32 R11, RZ, RZ, 0x2 ;  /* 0x00000002ff0b7424 */ /* 0x001fe400078e00ff */
[----:B------:R-:W-:Y:S02]  /*1c40*/  IMAD.MOV.U32 R10, RZ, RZ, 0x181f ;  /* 0x0000181fff0a7424 */ /* 0x000fe400078e00ff */
[----:B------:R-:W-:-:S02]  /*1c50*/  IMAD.MOV.U32 R3, RZ, RZ, -0x1 ;  /* 0xffffffffff037424 */ /* 0x000fc400078e00ff */
[----:B------:R-:W-:Y:S02]  /*1c60*/  IMAD.MOV.U32 R18, RZ, RZ, R20 ;  /* 0x000000ffff127224 */ /* 0x000fe400078e0014 */
[----:B------:R-:W-:Y:S05]  /*1c70*/  CALL.REL.NOINC `($__internal_185_$__cuda_sm70_shflsync_bfly_p) ;  /* 0x000001a000007944 */ /* 0x000fea0003c00000 */
[----:B-1----:R-:W-:Y:S01]  /*1c80*/  IMAD.MOV.U32 R19, RZ, RZ, R3 ;  /* 0x000000ffff137224 */ /* 0x002fe200078e0003 */
[----:B0-----:R-:W-:Y:S05]  /*1c90*/  BRA `(.L_x_10061) ;  /* 0xfffff10000007947 */ /* 0x001fea000383ffff */
.L_x_10044:
[----:B------:R-:W-:Y:S01]  /*1ca0*/  IMAD.MOV.U32 R18, RZ, RZ, R22 ;  /* 0x000000ffff127224 */ /* 0x000fe200078e0016 */
[----:B------:R-:W-:Y:S01]  /*1cb0*/  MOV R8, 0x1d00 ;  /* 0x00001d0000087802 */ /* 0x000fe20000000f00 */
[----:B------:R-:W-:Y:S02]  /*1cc0*/  IMAD.MOV.U32 R11, RZ, RZ, 0x1 ;  /* 0x00000001ff0b7424 */ /* 0x000fe400078e00ff */
[----:B------:R-:W-:Y:S02]  /*1cd0*/  IMAD.MOV.U32 R10, RZ, RZ, 0x181f ;  /* 0x0000181fff0a7424 */ /* 0x000fe400078e00ff */
[----:B------:R-:W-:Y:S02]  /*1ce0*/  IMAD.MOV.U32 R3, RZ, RZ, -0x1 ;  /* 0xffffffffff037424 */ /* 0x000fe400078e00ff */
[----:B0-2---:R-:W-:Y:S05]  /*1cf0*/  CALL.REL.NOINC `($__internal_185_$__cuda_sm70_shflsync_bfly_p) ;  /* 0x0000012000007944 */ /* 0x005fea0003c00000 */
[----:B-1----:R-:W-:Y:S01]  /*1d00*/  IMAD.MOV.U32 R17, RZ, RZ, R3 ;  /* 0x000000ffff117224 */ /* 0x002fe200078e0003 */
[----:B0-----:R-:W-:Y:S05]  /*1d10*/  BRA `(.L_x_10062) ;  /* 0xfffff0e000007947 */ /* 0x001fea000383ffff */
.L_x_10045:
        /* <DEDUP_REMOVED lines=16> */
        .weak           $__internal_185_$__cuda_sm70_shflsync_bfly_p
        .type           $__internal_185_$__cuda_sm70_shflsync_bfly_p,@function
        .size           $__internal_185_$__cuda_sm70_shflsync_bfly_p,(.L_x_11129 - $__internal_185_$__cuda_sm70_shflsync_bfly_p)
$__internal_185_$__cuda_sm70_shflsync_bfly_p:
[----:B------:R-:W-:Y:S01]  /*1e20*/  IMAD.MOV.U32 R9, RZ, RZ, 0x0 ;  /* 0x00000000ff097424 */ /* 0x000fe200078e00ff */
[----:B------:R-:W-:Y:S04]  /*1e30*/  WARPSYNC R3 ;  /* 0x0000000300007348 */ /* 0x000fe80003800000 */
[----:B------:R0:W1:Y:S01]  /*1e40*/  SHFL.BFLY PT, R3, R18, R11, R10 ;  /* 0x0c00000b12037389 */ /* 0x00006200000e000a */
[----:B------:R-:W-:Y:S05]  /*1e50*/  RET.REL.NODEC R8 `(_ZN4vllm3moe10topkGatingILi4ELi32ELi4ELi16ELi32EjfLNS0_11ScoringFuncE0EEEvPKT5_PKbPfiPT4_PiiiibPKf) ;  /* 0xffffe1a008007950 */ /* 0x000fea0003c3ffff */
.L_x_10064:
        /* <DEDUP_REMOVED lines=10> */
.L_x_11129:


//--------------------- .text._ZN4vllm3moe10topkGatingILi4ELi16ELi4ELi16ELi32EjfLNS0_11ScoringFuncE0EEEvPKT5_PKbPfiPT4_PiiiibPKf --------------------------
	.section	.text._ZN4vllm3moe10topkGatingILi4ELi16ELi4ELi16ELi32EjfLNS0_11ScoringFuncE0EEEvPKT5_PKbPfiPT4_PiiiibPKf,"ax",@progbits
	.sectioninfo	@"SHI_REGISTERS=30"
	.align	128
        .global         _ZN4vllm3moe10topkGatingILi4ELi16ELi4ELi16ELi32EjfLNS0_11ScoringFuncE0EEEvPKT5_PKbPfiPT4_PiiiibPKf
        .type           _ZN4vllm3moe10topkGatingILi4ELi16ELi4ELi16ELi32EjfLNS0_11ScoringFuncE0EEEvPKT5_PKbPfiPT4_PiiiibPKf,@function
        .size           _ZN4vllm3moe10topkGatingILi4ELi16ELi4ELi16ELi32EjfLNS0_11ScoringFuncE0EEEvPKT5_PKbPfiPT4_PiiiibPKf,(.L_x_11130 - _ZN4vllm3moe10topkGatingILi4ELi16ELi4ELi16ELi32EjfLNS0_11ScoringFuncE0EEEvPKT5_PKbPfiPT4_PiiiibPKf)
        .other          _ZN4vllm3moe10topkGatingILi4ELi16ELi4ELi16ELi32EjfLNS0_11ScoringFuncE0EEEvPKT5_PKbPfiPT4_PiiiibPKf,@"STO_CUDA_ENTRY STV_DEFAULT"
_ZN4vllm3moe10topkGatingILi4ELi16ELi4ELi16ELi32EjfLNS0_11ScoringFuncE0EEEvPKT5_PKbPfiPT4_PiiiibPKf:
.text._ZN4vllm3moe10topkGatingILi4ELi16ELi4ELi16ELi32EjfLNS0_11ScoringFuncE0EEEvPKT5_PKbPfiPT4_PiiiibPKf:
        /* <DEDUP_REMOVED lines=91> */
.L_x_10075:
        /* <DEDUP_REMOVED lines=16> */
.L_x_10087:
[----:B------:R-:W-:Y:S05]  /*06b0*/  BRA.DIV ~URZ, `(.L_x_10068) ;  /* 0x00000d227f007947 */ /* 0x000fea000b800000 */
[----:B------:R2:W3:Y:S04]  /*06c0*/  SHFL.BFLY PT, R23, R22, 0x2, 0x1c1f ;  /* 0x0c5c1f0016177f89 */ /* 0x0004e800000e0000 */
[----:B------:R2:W4:Y:S02]  /*06d0*/  SHFL.BFLY PT, R21, R18, 0x2, 0x1c1f ;  /* 0x0c5c1f0012157f89 */ /* 0x00052400000e0000 */
.L_x_10088:
        /* <DEDUP_REMOVED lines=12> */
.L_x_10089:
        /* <DEDUP_REMOVED lines=26> */
.L_x_10071:
[----:B------:R-:W-:Y:S05]  /*0940*/  BSYNC B1 ;  /* 0x0000000000017941 */ /* 0x000fea0003800000 */
.L_x_10070:
        /* <DEDUP_REMOVED lines=20> */
.L_x_10074:
[----:B------:R-:W-:Y:S05]  /*0a90*/  BSYNC B1 ;  /* 0x0000000000017941 */ /* 0x000fea0003800000 */
.L_x_10073:
[----:B0-----:R-:W-:Y:S05]  /*0aa0*/  BRA `(.L_x_10075) ;  /* 0xfffffb0000007947 */ /* 0x001fea000383ffff */
.L_x_10066:
[----:B------:R-:W-:Y:S02]  /*0ab0*/  IMAD.MOV.U32 R17, RZ, RZ, RZ ;  /* 0x000000ffff117224 */ /* 0x000fe400078e00ff */
.L_x_10083:
        /* <DEDUP_REMOVED lines=16> */
.L_x_10090:
[----:B------:R-:W-:Y:S05]  /*0bc0*/  BRA.DIV ~URZ, `(.L_x_10077) ;  /* 0x00000af27f007947 */ /* 0x000fea000b800000 */
[----:B------:R2:W3:Y:S04]  /*0bd0*/  SHFL.BFLY PT, R23, R22, 0x2, 0x1c1f ;  /* 0x0c5c1f0016177f89 */ /* 0x0004e800000e0000 */
[----:B------:R2:W4:Y:S02]  /*0be0*/  SHFL.BFLY PT, R21, R18, 0x2, 0x1c1f ;  /* 0x0c5c1f0012157f89 */ /* 0x00052400000e0000 */
.L_x_10091:
        /* <DEDUP_REMOVED lines=12> */
.L_x_10092:
        /* <DEDUP_REMOVED lines=25> */
.L_x_10080:
[----:B------:R-:W-:Y:S05]  /*0e40*/  BSYNC B1 ;  /* 0x0000000000017941 */ /* 0x000fea0003800000 */
.L_x_10079:
        /* <DEDUP_REMOVED lines=20> */
.L_x_10082:
[----:B------:R-:W-:Y:S05]  /*0f90*/  BSYNC B1 ;  /* 0x0000000000017941 */ /* 0x000fea0003800000 */
.L_x_10081:
[----:B0-----:R-:W-:Y:S05]  /*0fa0*/  BRA `(.L_x_10083) ;  /* 0xfffffb1000007947 */ /* 0x001fea000383ffff */
.L_x_10072:
[----:B------:R-:W-:Y:S05]  /*0fb0*/  BSYNC B0 ;  /* 0x0000000000007941 */ /* 0x000fea0003800000 */
.L_x_10065:
        /* <DEDUP_REMOVED lines=18> */
.L_x_10085:
        /* <DEDUP_REMOVED lines=20> */
.L_x_10084:
        /* <DEDUP_REMOVED lines=9> */
.L_x_10086:
        /* <DEDUP_REMOVED lines=11> */
.L_x_10067:
[----:B------:R-:W-:Y:S01]  /*1360*/  IMAD.MOV.U32 R10, RZ, RZ, R20 ;  /* 0x000000ffff0a7224 */ /* 0x000fe200078e0014 */
[----:B------:R-:W-:Y:S01]  /*1370*/  MOV R8, 0x13c0 ;  /* 0x000013c000087802 */ /* 0x000fe20000000f00 */
[----:B------:R-:W-:Y:S02]  /*1380*/  IMAD.MOV.U32 R11, RZ, RZ, 0x2 ;  /* 0x00000002ff0b7424 */ /* 0x000fe400078e00ff */
[----:B------:R-:W-:Y:S02]  /*1390*/  IMAD.MOV.U32 R16, RZ, RZ, 0x1c1f ;  /* 0x00001c1fff107424 */ /* 0x000fe400078e00ff */
[----:B------:R-:W-:Y:S02]  /*13a0*/  IMAD.MOV.U32 R19, RZ, RZ, -0x1 ;  /* 0xffffffffff137424 */ /* 0x000fe400078e00ff */
[----:B------:R-:W-:Y:S05]  /*13b0*/  CALL.REL.NOINC `($__internal_186_$__cuda_sm70_shflsync_bfly_p) ;  /* 0x0000056000007944 */ /* 0x000fea0003c00000 */
[----:B-1----:R-:W-:Y:S01]  /*13c0*/  IMAD.MOV.U32 R25, RZ, RZ, R10 ;  /* 0x000000ffff197224 */ /* 0x002fe200078e000a */
[----:B0-----:R-:W-:Y:S05]  /*13d0*/  BRA `(.L_x_10087) ;  /* 0xfffff2d000007947 */ /* 0x001fea000383ffff */
.L_x_10068:
[----:B------:R-:W-:Y:S01]  /*13e0*/  IMAD.MOV.U32 R10, RZ, RZ, R22 ;  /* 0x000000ffff0a7224 */ /* 0x000fe200078e0016 */
[----:B------:R-:W-:Y:S01]  /*13f0*/  MOV R8, 0x1440 ;  /* 0x0000144000087802 */ /* 0x000fe20000000f00 */
[----:B------:R-:W-:Y:S02]  /*1400*/  IMAD.MOV.U32 R11, RZ, RZ, 0x2 ;  /* 0x00000002ff0b7424 */ /* 0x000fe400078e00ff */
[----:B------:R-:W-:-:S02]  /*1410*/  IMAD.MOV.U32 R16, RZ, RZ, 0x1c1f ;  /* 0x00001c1fff107424 */ /* 0x000fc400078e00ff */
[----:B------:R-:W-:Y:S02]  /*1420*/  IMAD.MOV.U32 R19, RZ, RZ, -0x1 ;  /* 0xffffffffff137424 */ /* 0x000fe400078e00ff */
[----:B01----:R-:W-:Y:S05]  /*1430*/  CALL.REL.NOINC `($__internal_186_$__cuda_sm70_shflsync_bfly_p) ;  /* 0x000004e000007944 */ /* 0x003fea0003c00000 */
[----:B-1----:R-:W-:Y:S01]  /*1440*/  IMAD.MOV.U32 R23, RZ, RZ, R10 ;  /* 0x000000ffff177224 */ /* 0x002fe200078e000a */
[----:B------:R-:W-:Y:S01]  /*1450*/  MOV R8, 0x14b0 ;  /* 0x000014b000087802 */ /* 0x000fe20000000f00 */
[----:B------:R-:W-:Y:S02]  /*1460*/  IMAD.MOV.U32 R10, RZ, RZ, R18 ;  /* 0x000000ffff0a7224 */ /* 0x000fe400078e0012 */
[----:B0-----:R-:W-:Y:S02]  /*1470*/  IMAD.MOV.U32 R11, RZ, RZ, 0x2 ;  /* 0x00000002ff0b7424 */ /* 0x001fe400078e00ff */
[----:B------:R-:W-:Y:S02]  /*1480*/  IMAD.MOV.U32 R16, RZ, RZ, 0x1c1f ;  /* 0x00001c1fff107424 */ /* 0x000fe400078e00ff */
[----:B------:R-:W-:Y:S02]  /*1490*/  IMAD.MOV.U32 R19, RZ, RZ, -0x1 ;  /* 0xffffffffff137424 */ /* 0x000fe400078e00ff */
[----:B------:R-:W-:Y:S05]  /*14a0*/  CALL.REL.NOINC `($__internal_186_$__cuda_sm70_shflsync_bfly_p) ;  /* 0x0000047000007944 */ /* 0x000fea0003c00000 */
[----:B-1----:R-:W-:Y:S01]  /*14b0*/  IMAD.MOV.U32 R21, RZ, RZ, R10 ;  /* 0x000000ffff157224 */ /* 0x002fe200078e000a */
[----:B0-----:R-:W-:Y:S05]  /*14c0*/  BRA `(.L_x_10088) ;  /* 0xfffff21000007947 */ /* 0x001fea000383ffff */
.L_x_10069:
[----:B------:R-:W-:Y:S01]  /*14d0*/  IMAD.MOV.U32 R10, RZ, RZ, R20 ;  /* 0x000000ffff0a7224 */ /* 0x000fe200078e0014 */
[----:B------:R-:W-:Y:S01]  /*14e0*/  MOV R8, 0x1530 ;  /* 0x0000153000087802 */ /* 0x000fe20000000f00 */
[----:B------:R-:W-:-:S02]  /*14f0*/  IMAD.MOV.U32 R11, RZ, RZ, 0x1 ;  /* 0x00000001ff0b7424 */ /* 0x000fc400078e00ff */
[----:B------:R-:W-:Y:S02]  /*1500*/  IMAD.MOV.U32 R16, RZ, RZ, 0x1c1f ;  /* 0x00001c1fff107424 */ /* 0x000fe400078e00ff */
[----:B------:R-:W-:Y:S02]  /*1510*/  IMAD.MOV.U32 R19, RZ, RZ, -0x1 ;  /* 0xffffffffff137424 */ /* 0x000fe400078e00ff */
[----:B--23--:R-:W-:Y:S05]  /*1520*/  CALL.REL.NOINC `($__internal_186_$__cuda_sm70_shflsync_bfly_p) ;  /* 0x000003f000007944 */ /* 0x00cfea0003c00000 */
[----:B------:R-:W-:Y:S01]  /*1530*/  FSEL R22, R23, R22, P1 ;  /* 0x0000001617167208 */ /* 0x000fe20000800000 */
[----:B-1----:R-:W-:Y:S01]  /*1540*/  IMAD.MOV.U32 R23, RZ, RZ, R10 ;  /* 0x000000ffff177224 */ /* 0x002fe200078e000a */
[----:B------:R-:W-:Y:S01]  /*1550*/  MOV R8, 0x15b0 ;  /* 0x000015b000087802 */ /* 0x000fe20000000f00 */
[----:B0-----:R-:W-:Y:S02]  /*1560*/  IMAD.MOV.U32 R11, RZ, RZ, 0x1 ;  /* 0x00000001ff0b7424 */ /* 0x001fe400078e00ff */
[----:B------:R-:W-:Y:S02]  /*1570*/  IMAD.MOV.U32 R16, RZ, RZ, 0x1c1f ;  /* 0x00001c1fff107424 */ /* 0x000fe400078e00ff */
[----:B------:R-:W-:Y:S02]  /*1580*/  IMAD.MOV.U32 R19, RZ, RZ, -0x1 ;  /* 0xffffffffff137424 */ /* 0x000fe400078e00ff */
[----:B------:R-:W-:-:S02]  /*1590*/  IMAD.MOV.U32 R10, RZ, RZ, R22 ;  /* 0x000000ffff0a7224 */ /* 0x000fc400078e0016 */
[----:B------:R-:W-:Y:S05]  /*15a0*/  CALL.REL.NOINC `($__internal_186_$__cuda_sm70_shflsync_bfly_p) ;  /* 0x0000037000007944 */ /* 0x000fea0003c00000 */
[----:B------:R-:W-:Y:S01]  /*15b0*/  SEL R18, R21, R18, P1 ;  /* 0x0000001215127207 */ /* 0x000fe20000800000 */
[----:B-1----:R-:W-:Y:S01]  /*15c0*/  IMAD.MOV.U32 R21, RZ, RZ, R10 ;  /* 0x000000ffff157224 */ /* 0x002fe200078e000a */
[----:B------:R-:W-:Y:S01]  /*15d0*/  MOV R8, 0x1630 ;  /* 0x0000163000087802 */ /* 0x000fe20000000f00 */
[----:B0-----:R-:W-:-:S02]  /*15e0*/  IMAD.MOV.U32 R11, RZ, RZ, 0x1 ;  /* 0x00000001ff0b7424 */ /* 0x001fc400078e00ff */
[----:B------:R-:W-:Y:S02]  /*15f0*/  IMAD.MOV.U32 R16, RZ, RZ, 0x1c1f ;  /* 0x00001c1fff107424 */ /* 0x000fe400078e00ff */
[----:B------:R-:W-:Y:S02]  /*1600*/  IMAD.MOV.U32 R19, RZ, RZ, -0x1 ;  /* 0xffffffffff137424 */ /* 0x000fe400078e00ff */
[----:B------:R-:W-:Y:S02]  /*1610*/  IMAD.MOV.U32 R10, RZ, RZ, R18 ;  /* 0x000000ffff0a7224 */ /* 0x000fe400078e0012 */
[----:B------:R-:W-:Y:S05]  /*1620*/  CALL.REL.NOINC `($__internal_186_$__cuda_sm70_shflsync_bfly_p) ;  /* 0x000002f000007944 */ /* 0x000fea0003c00000 */
[----:B01----:R-:W-:Y:S05]  /*1630*/  BRA `(.L_x_10089) ;  /* 0xfffff16000007947 */ /* 0x003fea000383ffff */
.L_x_10076:
[----:B------:R-:W-:Y:S01]  /*1640*/  IMAD.MOV.U32 R10, RZ, RZ, R20 ;  /* 0x000000ffff0a7224 */ /* 0x000fe200078e0014 */
[----:B------:R-:W-:Y:S01]  /*1650*/  MOV R8, 0x16a0 ;  /* 0x000016a000087802 */ /* 0x000fe20000000f00 */
[----:B------:R-:W-:Y:S02]  /*1660*/  IMAD.MOV.U32 R11, RZ, RZ, 0x2 ;  /* 0x00000002ff0b7424 */ /* 0x000fe400078e00ff */
[----:B------:R-:W-:Y:S02]  /*1670*/  IMAD.MOV.U32 R16, RZ, RZ, 0x1c1f ;  /* 0x00001c1fff107424 */ /* 0x000fe400078e00ff */
[----:B------:R-:W-:-:S02]  /*1680*/  IMAD.MOV.U32 R19, RZ, RZ, -0x1 ;  /* 0xffffffffff137424 */ /* 0x000fc400078e00ff */
[----:B------:R-:W-:Y:S05]  /*1690*/  CALL.REL.NOINC `($__internal_186_$__cuda_sm70_shflsync_bfly_p) ;  /* 0x0000028000007944 */ /* 0x000fea0003c00000 */
[----:B-1----:R-:W-:Y:S01]  /*16a0*/  IMAD.MOV.U32 R25, RZ, RZ, R10 ;  /* 0x000000ffff197224 */ /* 0x002fe200078e000a */
[----:B0-----:R-:W-:Y:S05]  /*16b0*/  BRA `(.L_x_10090) ;  /* 0xfffff50000007947 */ /* 0x001fea000383ffff */
.L_x_10077:
[----:B------:R-:W-:Y:S01]  /*16c0*/  IMAD.MOV.U32 R10, RZ, RZ, R22 ;  /* 0x000000ffff0a7224 */ /* 0x000fe200078e0016 */
[----:B------:R-:W-:Y:S01]  /*16d0*/  MOV R8, 0x1720 ;  /* 0x0000172000087802 */ /* 0x000fe20000000f00 */
[----:B------:R-:W-:-:S02]  /*16e0*/  IMAD.MOV.U32 R11, RZ, RZ, 0x2 ;  /* 0x00000002ff0b7424 */ /* 0x000fc400078e00ff */
[----:B------:R-:W-:Y:S02]  /*16f0*/  IMAD.MOV.U32 R16, RZ, RZ, 0x1c1f ;  /* 0x00001c1fff107424 */ /* 0x000fe400078e00ff */
[----:B------:R-:W-:Y:S02]  /*1700*/  IMAD.MOV.U32 R19, RZ, RZ, -0x1 ;  /* 0xffffffffff137424 */ /* 0x000fe400078e00ff */
[----:B01----:R-:W-:Y:S05]  /*1710*/  CALL.REL.NOINC `($__internal_186_$__cuda_sm70_shflsync_bfly_p) ;  /* 0x0000020000007944 */ /* 0x003fea0003c00000 */
[----:B-1----:R-:W-:Y:S01]  /*1720*/  IMAD.MOV.U32 R23, RZ, RZ, R10 ;  /* 0x000000ffff177224 */ /* 0x002fe200078e000a */
[----:B------:R-:W-:Y:S01]  /*1730*/  MOV R8, 0x1790 ;  /* 0x0000179000087802 */ /* 0x000fe20000000f00 */
[----:B------:R-:W-:Y:S02]  /*1740*/  IMAD.MOV.U32 R10, RZ, RZ, R18 ;  /* 0x000000ffff0a7224 */ /* 0x000fe400078e0012 */
[----:B0-----:R-:W-:Y:S02]  /*1750*/  IMAD.MOV.U32 R11, RZ, RZ, 0x2 ;  /* 0x00000002ff0b7424 */ /* 0x001fe400078e00ff */
[----:B------:R-:W-:Y:S02]  /*1760*/  IMAD.MOV.U32 R16, RZ, RZ, 0x1c1f ;  /* 0x00001c1fff107424 */ /* 0x000fe400078e00ff */
[----:B------:R-:W-:-:S02]  /*1770*/  IMAD.MOV.U32 R19, RZ, RZ, -0x1 ;  /* 0xffffffffff137424 */ /* 0x000fc400078e00ff */
[----:B------:R-:W-:Y:S05]  /*1780*/  CALL.REL.NOINC `($__internal_186_$__cuda_sm70_shflsync_bfly_p) ;  /* 0x0000019000007944 */ /* 0x000fea0003c00000 */
[----:B-1----:R-:W-:Y:S01]  /*1790*/  IMAD.MOV.U32 R21, RZ, RZ, R10 ;  /* 0x000000ffff157224 */ /* 0x002fe200078e000a */
[----:B0-----:R-:W-:Y:S05]  /*17a0*/  BRA `(.L_x_10091) ;  /* 0xfffff44000007947 */ /* 0x001fea000383ffff */
.L_x_10078:
        /* <DEDUP_REMOVED lines=23> */
        .weak           $__internal_186_$__cuda_sm70_shflsync_bfly_p
        .type           $__internal_186_$__cuda_sm70_shflsync_bfly_p,@function
        .size           $__internal_186_$__cuda_sm70_shflsync_bfly_p,(.L_x_11130 - $__internal_186_$__cuda_sm70_shflsync_bfly_p)
$__internal_186_$__cuda_sm70_shflsync_bfly_p:
[----:B------:R-:W-:Y:S01]  /*1920*/  IMAD.MOV.U32 R9, RZ, RZ, 0x0 ;  /* 0x00000000ff097424 */ /* 0x000fe200078e00ff */
[----:B------:R-:W-:Y:S04]  /*1930*/  WARPSYNC R19 ;  /* 0x0000001300007348 */ /* 0x000fe80003800000 */
[----:B------:R0:W1:Y:S01]  /*1940*/  SHFL.BFLY PT, R10, R10, R11, R16 ;  /* 0x0c00000b0a0a7389 */ /* 0x00006200000e0010 */
[----:B------:R-:W-:Y:S05]  /*1950*/  RET.REL.NODEC R8 `(_ZN4vllm3moe10topkGatingILi4ELi16ELi4ELi16ELi32EjfLNS0_11ScoringFuncE0EEEvPKT5_PKbPfiPT4_PiiiibPKf) ;  /* 0xffffe6a008007950 */ /* 0x000fea0003c3ffff */
.L_x_10093:
        /* <DEDUP_REMOVED lines=10> */
.L_x_11130:


//--------------------- .text._ZN4vllm3moe10topkGatingILi4ELi8ELi4ELi16ELi32EjfLNS0_11ScoringFuncE0EEEvPKT5_PKbPfiPT4_PiiiibPKf --------------------------
	.section	.text._ZN4vllm3moe10topkGatingILi4ELi8ELi4ELi16ELi32EjfLNS0_11ScoringFuncE0EEEvPKT5_PKbPfiPT4_PiiiibPKf,"ax",@progbits
	.sectioninfo	@"SHI_REGISTERS=32"
	.align	128
        .global         _ZN4vllm3moe10topkGatingILi4ELi8ELi4ELi16ELi32EjfLNS0_11ScoringFuncE0EEEvPKT5_PKbPfiPT4_PiiiibPKf
        .type           _ZN4vllm3moe10topkGatingILi4ELi8ELi4ELi16ELi32EjfLNS0_11ScoringFuncE0EEEvPKT5_PKbPfiPT4_PiiiibPKf,@function
        .size           _ZN4vllm3moe10topkGatingILi4ELi8ELi4ELi16ELi32EjfLNS0_11ScoringFuncE0EEEvPKT5_PKbPfiPT4_PiiiibPKf,(.L_x_11400 - _ZN4vllm3moe10topkGatingILi4ELi8ELi4ELi16ELi32EjfLNS0_11ScoringFuncE0EEEvPKT5_PKbPfiPT4_PiiiibPKf)
        .other          _ZN4vllm3moe10topkGatingILi4ELi8ELi4ELi16ELi32EjfLNS0_11ScoringFuncE0EEEvPKT5_PKbPfiPT4_PiiiibPKf,@"STO_CUDA_ENTRY STV_DEFAULT"
_ZN4vllm3moe10topkGatingILi4ELi8ELi4ELi16ELi32EjfLNS0_11ScoringFuncE0EEEvPKT5_PKbPfiPT4_PiiiibPKf:
.text._ZN4vllm3moe10topkGatingILi4ELi8ELi4ELi16ELi32EjfLNS0_11ScoringFuncE0EEEvPKT5_PKbPfiPT4_PiiiibPKf:
        /* <DEDUP_REMOVED lines=90> */
.L_x_10104:
        /* <DEDUP_REMOVED lines=45> */
.L_x_10098:
[----:B------:R-:W-:Y:S05]  /*0870*/  BSYNC B0 ;  /* 0x0000000000007941 */ /* 0x000fea0003800000 */
.L_x_10097:
        /* <DEDUP_REMOVED lines=19> */
.L_x_10100:
[----:B------:R-:W-:Y:S05]  /*09b0*/  BSYNC B0 ;  /* 0x0000000000007941 */ /* 0x000fea0003800000 */
.L_x_10099:
        /* <DEDUP_REMOVED lines=37> */
.L_x_10102:
[----:B------:R-:W-:Y:S05]  /*0c10*/  BSYNC B0 ;  /* 0x0000000000007941 */ /* 0x000fea0003800000 */
.L_x_10101:
        /* <DEDUP_REMOVED lines=19> */
.L_x_10103:
[----:B------:R-:W-:Y:S05]  /*0d50*/  @P2 BRA `(.L_x_10104) ;  /* 0xfffff84000002947 */ /* 0x000fea000383ffff */
.L_x_10096:
        /* <DEDUP_REMOVED lines=47> */
.L_x_10106:
[----:B------:R-:W-:Y:S05]  /*1050*/  BSYNC B0 ;  /* 0x0000000000007941 */ /* 0x000fea0003800000 */
.L_x_10105:
        /* <DEDUP_REMOVED lines=18> */
.L_x_10108:
[----:B------:R-:W-:Y:S05]  /*1180*/  BSYNC B0 ;  /* 0x0000000000007941 */ /* 0x000fea0003800000 */
.L_x_10107:
[----:B------:R-:W-:Y:S05]  /*1190*/  BRA `(.L_x_10094) ;  /* 0x00000bf000007947 */ /* 0x000fea0003800000 */
.L_x_10095:
[----:B0-----:R-:W-:Y:S02]  /*11a0*/  IMAD.MOV.U32 R8, RZ, RZ, c[0x0][0x190] ;  /* 0x00006400ff087624 */ /* 0x001fe400078e00ff */
[----:B------:R-:W-:-:S03]  /*11b0*/  IMAD.MOV.U32 R14, RZ, RZ, RZ ;  /* 0x000000ffff0e7224 */ /* 0x000fc600078e00ff */
[----:B------:R-:W-:-:S13]  /*11c0*/  ISETP.NE.AND P0, PT, R8, 0x1, PT ;  /* 0x000000010800780c */ /* 0x000fda0003f05270 */
[----:B------:R-:W-:Y:S05]  /*11d0*/  @!P0 BRA `(.L_x_10109) ;  /* 0x000007c000008947 */ /* 0x000fea0003800000 */
[----:B------:R-:W-:Y:S01]  /*11e0*/  IADD3 R22, -R15, c[0x0][0x190], RZ ;  /* 0x000064000f167a10 */ /* 0x000fe20007ffe1ff */
[----:B------:R-:W-:Y:S02]  /*11f0*/  IMAD.MOV.U32 R14, RZ, RZ, RZ ;  /* 0x000000ffff0e7224 */ /* 0x000fe400078e00ff */
.L_x_10117:
        /* <DEDUP_REMOVED lines=44> */
.L_x_10111:
[----:B------:R-:W-:Y:S05]  /*14c0*/  BSYNC B0 ;  /* 0x0000000000007941 */ /* 0x000fea0003800000 */
.L_x_10110:
        /* <DEDUP_REMOVED lines=19> */
.L_x_10113:
[----:B------:R-:W-:Y:S05]  /*1600*/  BSYNC B0 ;  /* 0x0000000000007941 */ /* 0x000fea0003800000 */
.L_x_10112:
        /* <DEDUP_REMOVED lines=36> */
.L_x_10115:
[----:B------:R-:W-:Y:S05]  /*1850*/  BSYNC B0 ;  /* 0x0000000000007941 */ /* 0x000fea0003800000 */
.L_x_10114:
        /* <DEDUP_REMOVED lines=19> */
.L_x_10116:
[----:B------:R-:W-:Y:S05]  /*1990*/  @P2 BRA `(.L_x_10117) ;  /* 0xfffff86000002947 */ /* 0x000fea000383ffff */
.L_x_10109:
        /* <DEDUP_REMOVED lines=46> */
.L_x_10119:
[----:B------:R-:W-:Y:S05]  /*1c80*/  BSYNC B0 ;  /* 0x0000000000007941 */ /* 0x000fea0003800000 */
.L_x_10118:
        /* <DEDUP_REMOVED lines=16> */
.L_x_10094:
        /* <DEDUP_REMOVED lines=18> */
.L_x_10121:
        /* <DEDUP_REMOVED lines=19> */
.L_x_10120:
        /* <DEDUP_REMOVED lines=12> */
.L_x_10122:
        /* <DEDUP_REMOVED lines=11> */
.L_x_10123:
        /* <DEDUP_REMOVED lines=11> */
.L_x_11400:


//--------------------- .text._ZN4vllm3moe10topkGatingILi4ELi4ELi4ELi16ELi32EjfLNS0_11ScoringFuncE0EEEvPKT5_PKbPfiPT4_PiiiibPKf --------------------------
	.section	.text._ZN4vllm3moe10topkGatingILi4ELi4ELi4ELi16ELi32EjfLNS0_11ScoringFuncE0EEEvPKT5_PKbPfiPT4_PiiiibPKf,"ax",@progbits
	.sectioninfo	@"SHI_REGISTERS=32"
	.align	128
        .global         _ZN4vllm3moe10topkGatingILi4ELi4ELi4ELi16ELi32EjfLNS0_11ScoringFuncE0EEEvPKT5_PKbPfiPT4_PiiiibPKf
        .type           _ZN4vllm3moe10topkGatingILi4ELi4ELi4ELi16ELi32EjfLNS0_11ScoringFuncE0EEEvPKT5_PKbPfiPT4_PiiiibPKf,@function
        .size           _ZN4vllm3moe10topkGatingILi4ELi4ELi4ELi16ELi32EjfLNS0_11ScoringFuncE0EEEvPKT5_PKbPfiPT4_PiiiibPKf,(.L_x_11401 - _ZN4vllm3moe10topkGatingILi4ELi4ELi4ELi16ELi32EjfLNS0_11ScoringFuncE0EEEvPKT5_PKbPfiPT4_PiiiibPKf)
        .other          _ZN4vllm3moe10topkGatingILi4ELi4ELi4ELi16ELi32EjfLNS0_11ScoringFuncE0EEEvPKT5_PKbPfiPT4_PiiiibPKf,@"STO_CUDA_ENTRY STV_DEFAULT"
_ZN4vllm3moe10topkGatingILi4ELi4ELi4ELi16ELi32EjfLNS0_11ScoringFuncE0EEEvPKT5_PKbPfiPT4_PiiiibPKf:
.text._ZN4vllm3moe10topkGatingILi4ELi4ELi4ELi16ELi32EjfLNS0_11ScoringFuncE0EEEvPKT5_PKbPfiPT4_PiiiibPKf:
        /* <DEDUP_REMOVED lines=26> */
[----:B------:R-:W-:-:S02]  /*01a0*/  IMAD.MOV.U32 R20, RZ, RZ, RZ ;  /* 0x000000ffff147224 */ /* 0x000fc400078e00ff */
        /* <DEDUP_REMOVED lines=15> */
[----:B------:R-:W1:Y:S01]  /*02a0*/  MUFU.EX2 R14, R14 ;  /* 0x0000000e000e7308 */ /* 0x000e620000000800 */
[----:B------:R-:W-:-:S04]  /*02b0*/  @P0 SEL R2, RZ, 0x1, P3 ;  /* 0x00000001ff020807 */ /* 0x000fc80001800000 */
[----:B------:R-:W-:-:S03]  /*02c0*/  @P0 PRMT R9, R2, 0x7610, R9 ;  /* 0x0000761002090816 */ /* 0x000fc60000000009 */
        /* <DEDUP_REMOVED lines=20> */
[----:B-----5:R-:W-:Y:S02]  /*0410*/  @P1 FADD.FTZ R3, R7, R0 ;  /* 0x0000000007031221 */ /* 0x020fe40000010000 */
[----:B------:R-:W-:-:S02]  /*0420*/  @P1 FADD.FTZ R2, R6, R13 ;  /* 0x0000000d06021221 */ /* 0x000fc40000010000 */
[----:B------:R-:W-:Y:S02]  /*0430*/  @P1 FADD.FTZ R0, R5, R12 ;  /* 0x0000000c05001221 */ /* 0x000fe40000010000 */
        /* <DEDUP_REMOVED lines=21> */
.L_x_10131:
        /* <DEDUP_REMOVED lines=35> */
.L_x_10127:
        /* <DEDUP_REMOVED lines=34> */
.L_x_10128:
        /* <DEDUP_REMOVED lines=33> */
.L_x_10129:
        /* <DEDUP_REMOVED lines=37> */
.L_x_10130:
[----:B------:R-:W-:Y:S05]  /*0e40*/  @P5 BRA `(.L_x_10131) ;  /* 0xfffff74000005947 */ /* 0x000fea000383ffff */
.L_x_10126:
        /* <DEDUP_REMOVED lines=15> */
.L_x_10133:
        /* <DEDUP_REMOVED lines=42> */
.L_x_10132:
[----:B------:R-:W-:Y:S02]  /*11e0*/  IMAD.X R15, RZ, RZ, R15, P4 ;  /* 0x000000ffff0f7224 */ /* 0x000fe400020e060f */
[----:B------:R-:W-:Y:S02]  /*11f0*/  IMAD.X R21, RZ, RZ, R21, P3 ;  /* 0x000000ffff157224 */ /* 0x000fe400018e0615 */
[----:B------:R-:W-:Y:S01]  /*1200*/  IMAD.X R17, RZ, RZ, R17, P1 ;  /* 0x000000ffff117224 */ /* 0x000fe200008e0611 */
[----:B------:R-:W-:Y:S05]  /*1210*/  @!P0 BRA `(.L_x_10124) ;  /* 0x00000cf000008947 */ /* 0x000fea0003800000 */
[----:B------:R-:W-:Y:S02]  /*1220*/  IADD3 R22, R22, 0x1, RZ ;  /* 0x0000000116167810 */ /* 0x000fe40007ffe0ff */
[----:B0-----:R-:W-:Y:S01]  /*1230*/  IADD3 R19, R19, c[0x0][0x178], RZ ;  /* 0x00005e0013137a10 */ /* 0x001fe20007ffe0ff */
[----:B------:R-:W-:Y:S05]  /*1240*/  BRA `(.L_x_10133) ;  /* 0xfffffcf000007947 */ /* 0x000fea000383ffff */
.L_x_10125:
[----:B------:R-:W-:Y:S01]  /*1250*/  ISETP.GE.U32.AND P0, PT, R12, 0x3, PT ;  /* 0x000000030c00780c */ /* 0x000fe20003f06070 */
[----:B------:R-:W-:-:S12]  /*1260*/  IMAD.MOV.U32 R22, RZ, RZ, RZ ;  /* 0x000000ffff167224 */ /* 0x000fd800078e00ff */
[----:B------:R-:W-:Y:S05]  /*1270*/  @!P0 BRA `(.L_x_10134) ;  /* 0x000008c000008947 */ /* 0x000fea0003800000 */
[----:B------:R-:W-:Y:S01]  /*1280*/  PRMT R21, R9, 0x9910, RZ ;  /* 0x0000991009157816 */ /* 0x000fe200000000ff */
[----:B------:R-:W-:Y:S01]  /*1290*/  IMAD.MOV.U32 R22, RZ, RZ, RZ ;  /* 0x000000ffff167224 */ /* 0x000fe200078e00ff */
[----:B------:R-:W-:Y:S02]  /*12a0*/  ULDC UR5, c[0x0][0x190] ;  /* 0x0000640000057ab9 */ /* 0x000fe40000000800 */
[----:B------:R-:W-:Y:S02]  /*12b0*/  UIADD3 UR5, -UR4, UR5, URZ ;  /* 0x0000000504057290 */ /* 0x000fe4000fffe13f */
.L_x_10139:
        /* <DEDUP_REMOVED lines=34> */
.L_x_10135:
        /* <DEDUP_REMOVED lines=33> */
.L_x_10136:
        /* <DEDUP_REMOVED lines=32> */
.L_x_10137:
        /* <DEDUP_REMOVED lines=36> */
.L_x_10138:
[----:B------:R-:W-:Y:S05]  /*1b30*/  @P5 BRA `(.L_x_10139) ;  /* 0xfffff78000005947 */ /* 0x000fea000383ffff */
.L_x_10134:
        /* <DEDUP_REMOVED lines=14> */
.L_x_10141:
        /* <DEDUP_REMOVED lines=41> */
.L_x_10140:
[----:B------:R-:W-:Y:S01]  /*1eb0*/  IADD3 R22, R22, 0x1, RZ ;  /* 0x0000000116167810 */ /* 0x000fe20007ffe0ff */
[----:B------:R-:W-:Y:S01]  /*1ec0*/  IMAD.X R21, RZ, RZ, R21, P4 ;  /* 0x000000ffff157224 */ /* 0x000fe200020e0615 */
[----:B0-----:R-:W-:Y:S01]  /*1ed0*/  IADD3 R19, R19, c[0x0][0x178], RZ ;  /* 0x00005e0013137a10 */ /* 0x001fe20007ffe0ff */
[----:B------:R-:W-:Y:S02]  /*1ee0*/  IMAD.X R15, RZ, RZ, R15, P3 ;  /* 0x000000ffff0f7224 */ /* 0x000fe400018e060f */
[----:B------:R-:W-:Y:S01]  /*1ef0*/  IMAD.X R17, RZ, RZ, R17, P1 ;  /* 0x000000ffff117224 */ /* 0x000fe200008e0611 */
[----:B------:R-:W-:Y:S05]  /*1f00*/  @P0 BRA `(.L_x_10141) ;  /* 0xfffffd1000000947 */ /* 0x000fea000383ffff */
.L_x_10124:
        /* <DEDUP_REMOVED lines=21> */
.L_x_10145:
        /* <DEDUP_REMOVED lines=64> */
.L_x_10144:
        /* <DEDUP_REMOVED lines=36> */
.L_x_10146:
[----:B------:R-:W-:-:S13]  /*26a0*/  ISETP.NE.OR P0, PT, R3, RZ, P0 ;  /* 0x000000ff0300720c */ /* 0x000fda0000705670 */
[----:B------:R-:W-:Y:S05]  /*26b0*/  @!P0 BRA `(.L_x_10142) ;  /* 0x0000014000008947 */ /* 0x000fea0003800000 */
.L_x_10143:
[----:B0-2---:R0:W2:Y:S02]  /*26c0*/  MUFU.RCP R17, R20 ;  /* 0x0000001400117308 */ /* 0x0050a40000001000 */
.L_x_10147:
        /* <DEDUP_REMOVED lines=19> */
.L_x_10142:
        /* <DEDUP_REMOVED lines=8> */
.L_x_10148:
        /* <DEDUP_REMOVED lines=11> */
.L_x_10149:
        /* <DEDUP_REMOVED lines=13> */
.L_x_11401:


//--------------------- .text._ZN4vllm3moe10topkGatingILi2ELi2ELi4ELi8ELi32EjfLNS0_11ScoringFuncE0EEEvPKT5_PKbPfiPT4_PiiiibPKf --------------------------
	.section	.text._ZN4vllm3moe10topkGatingILi2ELi2ELi4ELi8ELi32EjfLNS0_11ScoringFuncE0EEEvPKT5_PKbPfiPT4_PiiiibPKf,"ax",@progbits
	.sectioninfo	@"SHI_REGISTERS=32"
	.align	128
        .global         _ZN4vllm3moe10topkGatingILi2ELi2ELi4ELi8ELi32EjfLNS0_11ScoringFuncE0EEEvPKT5_PKbPfiPT4_PiiiibPKf
        .type           _ZN4vllm3moe10topkGatingILi2ELi2ELi4ELi8ELi32EjfLNS0_11ScoringFuncE0EEEvPKT5_PKbPfiPT4_PiiiibPKf,@function
        .size           _ZN4vllm3moe10topkGatingILi2ELi2ELi4ELi8ELi32EjfLNS0_11ScoringFuncE0EEEvPKT5_PKbPfiPT4_PiiiibPKf,(.L_x_11402 - _ZN4vllm3moe10topkGatingILi2ELi2ELi4ELi8ELi32EjfLNS0_11ScoringFuncE0EEEvPKT5_PKbPfiPT4_PiiiibPKf)
        .other          _ZN4vllm3moe10topkGatingILi2ELi2ELi4ELi8ELi32EjfLNS0_11ScoringFuncE0EEEvPKT5_PKbPfiPT4_PiiiibPKf,@"STO_CUDA_ENTRY STV_DEFAULT"
_ZN4vllm3moe10topkGatingILi2ELi2ELi4ELi8ELi32EjfLNS0_11ScoringFuncE0EEEvPKT5_PKbPfiPT4_PiiiibPKf:
.text._ZN4vllm3moe10topkGatingILi2ELi2ELi4ELi8ELi32EjfLNS0_11ScoringFuncE0EEEvPKT5_PKbPfiPT4_PiiiibPKf:
        /* <DEDUP_REMOVED lines=19> */
[----:B------:R-:W3:Y:S01]  /*0130*/  @P0 LDG.E.U8 R8, [R8.64] ;  /* 0x0000000608080981 */ /* 0x000ee2000c1e1100 */
[----:B------:R-:W-:Y:S02]  /*0140*/  @P2 IMAD.MOV.U32 R6, RZ, RZ, c[0x0][0x1a0] ;  /* 0x00006800ff062624 */ /* 0x000fe400078e00ff */
[----:B------:R-:W-:-:S05]  /*0150*/  @P2 IMAD.MOV.U32 R7, RZ, RZ, c[0x0][0x1a4] ;  /* 0x00006900ff072624 */ /* 0x000fca00078e00ff */
[----:B------:R0:W4:Y:S04]  /*0160*/  @P2 LDG.E R5, [R6.64] ;  /* 0x0000000606052981 */ /* 0x000128000c1e1900 */
[----:B------:R0:W5:Y:S02]  /*0170*/  @P2 LDG.E R10, [R6.64+0x4] ;  /* 0x00000406060a2981 */ /* 0x000164000c1e1900 */
[----:B0-----:R-:W-:Y:S01]  /*0180*/  IMAD.MOV.U32 R7, RZ, RZ, 0x1 ;  /* 0x00000001ff077424 */ /* 0x001fe200078e00ff */
        /* <DEDUP_REMOVED lines=8> */
[----:B------:R-:W-:-:S02]  /*0210*/  IMAD.MOV.U32 R8, RZ, RZ, 0x1 ;  /* 0x00000001ff087424 */ /* 0x000fc400078e00ff */
[----:B0-----:R-:W-:-:S04]  /*0220*/  FADD.FTZ R3, RZ, R2 ;  /* 0x00000002ff037221 */ /* 0x001fc80000010000 */
[----:B-1----:R-:W-:-:S06]  /*0230*/  FADD.FTZ R9, R3, R4 ;  /* 0x0000000403097221 */ /* 0x002fcc0000010000 */
[----:B------:R-:W0:Y:S02]  /*0240*/  MUFU.RCP R9, R9 ;  /* 0x0000000900097308 */ /* 0x000e240000001000 */
[-C--:B0-----:R-:W-:Y:S02]  /*0250*/  FMUL.FTZ R3, R2, R9.reuse ;  /* 0x0000000902037220 */ /* 0x081fe40000410000 */
[----:B------:R-:W-:Y:S01]  /*0260*/  FMUL.FTZ R6, R4, R9 ;  /* 0x0000000904067220 */ /* 0x000fe20000410000 */
[----:B------:R-:W-:Y:S02]  /*0270*/  PRMT R4, R8, 0x7610, R4 ;  /* 0x0000761008047816 */ /* 0x000fe40000000004 */
[C---:B------:R-:W-:Y:S02]  /*0280*/  FSETP.GEU.FTZ.AND P1, PT, |R3|.reuse, +INF , PT ;  /* 0x7f8000000300780b */ /* 0x040fe40003f3e200 */
[----:B------:R-:W-:Y:S02]  /*0290*/  FSETP.GEU.FTZ.AND P4, PT, |R6|, +INF , PT ;  /* 0x7f8000000600780b */ /* 0x000fe40003f9e200 */
[----:B------:R-:W-:-:S02]  /*02a0*/  FSEL R2, R3, RZ, !P1 ;  /* 0x000000ff03027208 */ /* 0x000fc40004800000 */
[----:B------:R-:W-:Y:S02]  /*02b0*/  ISETP.LE.AND P1, PT, R7, c[0x0][0x190], PT ;  /* 0x0000640007007a0c */ /* 0x000fe40003f23270 */
[----:B------:R-:W-:Y:S01]  /*02c0*/  FSEL R3, R6, RZ, !P4 ;  /* 0x000000ff06037208 */ /* 0x000fe20006000000 */
[----:B----4-:R-:W-:Y:S01]  /*02d0*/  @P2 FADD.FTZ R5, R2, R5 ;  /* 0x0000000502052221 */ /* 0x010fe20000010000 */
[----:B------:R-:W-:Y:S01]  /*02e0*/  @P0 SEL R7, RZ, 0x1, P3 ;  /* 0x00000001ff070807 */ /* 0x000fe20001800000 */
[----:B------:R-:W-:Y:S02]  /*02f0*/  @!P2 IMAD.MOV.U32 R5, RZ, RZ, R2 ;  /* 0x000000ffff05a224 */ /* 0x000fe400078e0002 */
[----:B-----5:R-:W-:Y:S01]  /*0300*/  @P2 FADD.FTZ R6, R3, R10 ;  /* 0x0000000a03062221 */ /* 0x020fe20000010000 */
[----:B------:R-:W-:Y:S01]  /*0310*/  @P0 PRMT R4, R7, 0x7610, R4 ;  /* 0x0000761007040816 */ /* 0x000fe20000000004 */
[----:B------:R-:W-:Y:S02]  /*0320*/  IMAD.MOV.U32 R7, RZ, RZ, RZ ;  /* 0x000000ffff077224 */ /* 0x000fe400078e00ff */
[----:B------:R-:W-:-:S02]  /*0330*/  @!P2 IMAD.MOV.U32 R6, RZ, RZ, R3 ;  /* 0x000000ffff06a224 */ /* 0x000fc400078e0003 */
        /* <DEDUP_REMOVED lines=19> */
.L_x_10153:
[----:B------:R-:W-:Y:S01]  /*0470*/  IADD3 R8, R17, 0x1, RZ ;  /* 0x0000000111087810 */ /* 0x000fe20007ffe0ff */
        /* <DEDUP_REMOVED lines=9> */
[----:B------:R-:W-:Y:S01]  /*0510*/  UIADD3 UR4, UR4, -0x4, URZ ;  /* 0xfffffffc04047890 */ /* 0x000fe2000fffe03f */
[----:B------:R-:W-:-:S06]  /*0520*/  IMAD.WIDE R10, R25, R14, c[0x0][0x180] ;  /* 0x00006000190a7625 */ /* 0x000fcc00078e020e */
        /* <DEDUP_REMOVED lines=10> */
[----:B------:R-:W-:-:S04]  /*05d0*/  SEL R13, RZ, 0x1, !P3 ;  /* 0x00000001ff0d7807 */ /* 0x000fc80005800000 */
[C---:B------:R-:W-:Y:S01]  /*05e0*/  IADD3 R24, R13.reuse, -c[0x0][0x194], RZ ;  /* 0x800065000d187a10 */ /* 0x040fe20007ffe0ff */
        /* <DEDUP_REMOVED lines=16> */
[----:B------:R-:W-:-:S03]  /*06f0*/  @!P5 IMAD.SHL.U32 R9, R22, 0x4, RZ ;  /* 0x000000041609d824 */ /* 0x000fc600078e00ff */
[----:B------:R-:W-:Y:S02]  /*0700*/  SEL R27, R8, 0x2, P0 ;  /* 0x00000002081b7807 */ /* 0x000fe40000000000 */
[C---:B------:R-:W-:Y:S02]  /*0710*/  ISETP.EQ.AND P0, PT, R9.reuse, RZ, !P5 ;  /* 0x000000ff0900720c */ /* 0x040fe40006f02270 */
[----:B------:R-:W-:Y:S01]  /*0720*/  ISETP.EQ.AND P6, PT, R9, 0x4, !P5 ;  /* 0x000000040900780c */ /* 0x000fe20006fc2270 */
[----:B------:R-:W-:-:S05]  /*0730*/  IMAD.WIDE R8, R25, R14, c[0x0][0x170] ;  /* 0x00005c0019087625 */ /* 0x000fca00078e020e */
[----:B------:R-:W-:Y:S04]  /*0740*/  STG.E [R8.64], R21 ;  /* 0x0000001508007986 */ /* 0x000fe8000c101906 */
[----:B------:R-:W-:Y:S01]  /*0750*/  STG.E [R10.64], R27 ;  /* 0x0000001b0a007986 */ /* 0x000fe2000c101906 */
[----:B------:R-:W-:Y:S01]  /*0760*/  @P0 IMAD.MOV.U32 R5, RZ, RZ, -0x39e3c000 ;  /* 0xc61c4000ff050424 */ /* 0x000fe200078e00ff */
[C---:B------:R-:W-:Y:S01]  /*0770*/  ISETP.GE.AND P0, PT, R13.reuse, c[0x0][0x194], PT ;  /* 0x000065000d007a0c */ /* 0x040fe20003f06270 */
[----:B------:R-:W-:Y:S01]  /*0780*/  @P6 IMAD.MOV.U32 R6, RZ, RZ, -0x39e3c000 ;  /* 0xc61c4000ff066424 */ /* 0x000fe200078e00ff */
[C---:B------:R-:W-:Y:S01]  /*0790*/  ISETP.GE.AND P6, PT, R22.reuse, c[0x0][0x194], PT ;  /* 0x0000650016007a0c */ /* 0x040fe20003fc6270 */
[----:B------:R-:W-:Y:S01]  /*07a0*/  @!P5 IMAD.MOV.U32 R12, RZ, RZ, R5 ;  /* 0x000000ffff0cd224 */ /* 0x000fe200078e0005 */
[----:B------:R-:W-:Y:S01]  /*07b0*/  ISETP.LT.AND P0, PT, R13, c[0x0][0x198], P0 ;  /* 0x000066000d007a0c */ /* 0x000fe20000701270 */
[----:B------:R-:W-:Y:S01]  /*07c0*/  @!P5 IMAD.MOV.U32 R23, RZ, RZ, R6 ;  /* 0x000000ffff17d224 */ /* 0x000fe200078e0006 */
[----:B------:R-:W-:-:S02]  /*07d0*/  ISETP.LT.AND P6, PT, R22, c[0x0][0x198], P6 ;  /* 0x0000660016007a0c */ /* 0x000fc400037c1270 */
[----:B------:R-:W-:Y:S02]  /*07e0*/  ISETP.NE.AND P0, PT, R20, RZ, P0 ;  /* 0x000000ff1400720c */ /* 0x000fe40000705270 */
[----:B------:R-:W-:Y:S01]  /*07f0*/  FSETP.GT.FTZ.AND P5, PT, R23, R12, PT ;  /* 0x0000000c1700720b */ /* 0x000fe20003fb4000 */
[----:B------:R-:W-:Y:S01]  /*0800*/  IMAD.WIDE R12, R25, R14, c[0x0][0x188] ;  /* 0x00006200190c7625 */ /* 0x000fe200078e020e */
[----:B------:R-:W-:Y:S02]  /*0810*/  FSEL R23, R3, R2, P3 ;  /* 0x0000000203177208 */ /* 0x000fe40001800000 */
[----:B------:R-:W-:Y:S02]  /*0820*/  SEL R28, RZ, 0x1, !P5 ;  /* 0x00000001ff1c7807 */ /* 0x000fe40006800000 */
[----:B------:R-:W-:Y:S01]  /*0830*/  ISETP.GE.AND P3, PT, R17, c[0x0][0x190], PT ;  /* 0x0000640011007a0c */ /* 0x000fe20003f66270 */
[----:B------:R0:W-:Y:S01]  /*0840*/  STG.E [R12.64], R26 ;  /* 0x0000001a0c007986 */ /* 0x0001e2000c101906 */
[----:B------:R-:W-:-:S02]  /*0850*/  SEL R29, R24, 0x2, P0 ;  /* 0x00000002181d7807 */ /* 0x000fc40000000000 */
[----:B------:R-:W-:Y:S01]  /*0860*/  IADD3 R22, R22, -c[0x0][0x194], RZ ;  /* 0x8000650016167a10 */ /* 0x000fe20007ffe0ff */
[----:B------:R-:W-:Y:S01]  /*0870*/  STG.E [R8.64+0x4], R23 ;  /* 0x0000041708007986 */ /* 0x000fe2000c101906 */
[----:B------:R-:W-:Y:S02]  /*0880*/  ISETP.NE.AND P6, PT, R20, RZ, P6 ;  /* 0x000000ff1400720c */ /* 0x000fe400037c5270 */
[----:B------:R-:W-:Y:S01]  /*0890*/  IADD3 R24, R26, c[0x0][0x178], RZ ;  /* 0x00005e001a187a10 */ /* 0x000fe20007ffe0ff */
[----:B------:R-:W-:Y:S01]  /*08a0*/  STG.E [R10.64+0x4], R29 ;  /* 0x0000041d0a007986 */ /* 0x000fe2000c101906 */
[----:B------:R-:W-:Y:S02]  /*08b0*/  FSEL R25, R3, R2, P4 ;  /* 0x0000000203197208 */ /* 0x000fe40002000000 */
[----:B------:R-:W-:Y:S01]  /*08c0*/  ISETP.GE.AND P0, PT, R28, c[0x0][0x194], PT ;  /* 0x000065001c007a0c */ /* 0x000fe20003f06270 */
[----:B------:R1:W-:Y:S01]  /*08d0*/  STG.E [R12.64+0x4], R24 ;  /* 0x000004180c007986 */ /* 0x0003e2000c101906 */
[----:B------:R-:W-:-:S02]  /*08e0*/  SEL R22, R22, 0x2, P6 ;  /* 0x0000000216167807 */ /* 0x000fc40003000000 */
[----:B0-----:R-:W-:Y:S01]  /*08f0*/  IADD3 R26, R24, c[0x0][0x178], RZ ;  /* 0x00005e00181a7a10 */ /* 0x001fe20007ffe0ff */
[----:B------:R-:W-:Y:S01]  /*0900*/  STG.E [R8.64+0x8], R25 ;  /* 0x0000081908007986 */ /* 0x000fe2000c101906 */
[----:B------:R-:W-:Y:S02]  /*0910*/  FSEL R27, R3, R2, P5 ;  /* 0x00000002031b7208 */ /* 0x000fe40002800000 */
[----:B------:R-:W-:Y:S01]  /*0920*/  ISETP.LT.AND P0, PT, R28, c[0x0][0x198], P0 ;  /* 0x000066001c007a0c */ /* 0x000fe20000701270 */
[----:B------:R0:W-:Y:S03]  /*0930*/  STG.E [R10.64+0x8], R22 ;  /* 0x000008160a007986 */ /* 0x0001e6000c101906 */
[----:B------:R-:W-:Y:S01]  /*0940*/  ISETP.NE.AND P0, PT, R20, RZ, P0 ;  /* 0x000000ff1400720c */ /* 0x000fe20000705270 */
[----:B------:R-:W-:Y:S01]  /*0950*/  STG.E [R12.64+0x8], R26 ;  /* 0x0000081a0c007986 */ /* 0x000fe2000c101906 */
[----:B-1----:R-:W-:-:S03]  /*0960*/  FADD.FTZ R24, R21, R7 ;  /* 0x0000000715187221 */ /* 0x002fc60000010000 */
[----:B------:R1:W-:Y:S01]  /*0970*/  STG.E [R8.64+0xc], R27 ;  /* 0x00000c1b08007986 */ /* 0x0003e2000c101906 */
[----:B------:R-:W-:Y:S01]  /*0980*/  FADD.FTZ R24, R24, R23 ;  /* 0x0000001718187221 */ /* 0x000fe20000010000 */
[----:B0-----:R-:W-:-:S03]  /*0990*/  IADD3 R22, R28, -c[0x0][0x194], RZ ;  /* 0x800065001c167a10 */ /* 0x001fc60007ffe0ff */
[----:B------:R-:W-:Y:S01]  /*09a0*/  FADD.FTZ R24, R25, R24 ;  /* 0x0000001819187221 */ /* 0x000fe20000010000 */
[----:B------:R-:W-:-:S03]  /*09b0*/  SEL R29, R22, 0x2, P0 ;  /* 0x00000002161d7807 */ /* 0x000fc60000000000 */
[----:B------:R-:W-:Y:S01]  /*09c0*/  FADD.FTZ R7, R24, R27 ;  /* 0x0000001b18077221 */ /* 0x000fe20000010000 */
[----:B------:R-:W-:Y:S01]  /*09d0*/  ISETP.NE.AND P0, PT, RZ, UR4, PT ;  /* 0x00000004ff007c0c */ /* 0x000fe2000bf05270 */
[----:B-1----:R-:W-:Y:S01]  /*09e0*/  @!P3 IMAD.SHL.U32 R8, R28, 0x4, RZ ;  /* 0x000000041c08b824 */ /* 0x002fe200078e00ff */
[----:B------:R-:W-:Y:S01]  /*09f0*/  IADD3 R22, R26, c[0x0][0x178], RZ ;  /* 0x00005e001a167a10 */ /* 0x000fe20007ffe0ff */
[----:B------:R0:W-:Y:S03]  /*0a00*/  STG.E [R10.64+0xc], R29 ;  /* 0x00000c1d0a007986 */ /* 0x0001e6000c101906 */
[C---:B------:R-:W-:Y:S01]  /*0a10*/  ISETP.EQ.AND P4, PT, R8.reuse, RZ, !P3 ;  /* 0x000000ff0800720c */ /* 0x040fe20005f82270 */
[----:B------:R0:W-:Y:S01]  /*0a20*/  STG.E [R12.64+0xc], R22 ;  /* 0x00000c160c007986 */ /* 0x0001e2000c101906 */
[----:B------:R-:W-:-:S11]  /*0a30*/  ISETP.EQ.AND P3, PT, R8, 0x4, !P3 ;  /* 0x000000040800780c */ /* 0x000fd60005f62270 */
[----:B------:R-:W-:Y:S02]  /*0a40*/  @P4 IMAD.MOV.U32 R5, RZ, RZ, -0x39e3c000 ;  /* 0xc61c4000ff054424 */ /* 0x000fe400078e00ff */
[----:B------:R-:W-:Y:S01]  /*0a50*/  @P3 IMAD.MOV.U32 R6, RZ, RZ, -0x39e3c000 ;  /* 0xc61c4000ff063424 */ /* 0x000fe200078e00ff */
[----:B0-----:R-:W-:Y:S05]  /*0a60*/  @P0 BRA `(.L_x_10153) ;  /* 0xfffffa0000000947 */ /* 0x001fea000383ffff */
.L_x_10152:
[----:B------:R-:W-:Y:S05]  /*0a70*/  @!P2 BRA `(.L_x_10150) ;  /* 0x00000c600000a947 */ /* 0x000fea0003800000 */
[C---:B------:R-:W-:Y:S01]  /*0a80*/  IMAD R18, R17.reuse, c[0x0][0x178], R18 ;  /* 0x00005e0011127a24 */ /* 0x040fe200078e0212 */
[----:B------:R-:W-:Y:S01]  /*0a90*/  PRMT R4, R4, 0x9910, RZ ;  /* 0x0000991004047816 */ /* 0x000fe200000000ff */
        /* <DEDUP_REMOVED lines=11> */
.L_x_10154:
        /* <DEDUP_REMOVED lines=17> */
[----:B------:R-:W-:Y:S01]  /*0c60*/  ISETP.EQ.AND P0, PT, R22, RZ, !P2 ;  /* 0x000000ff1600720c */ /* 0x000fe20005702270 */
        /* <DEDUP_REMOVED lines=18> */
.L_x_10151:
        /* <DEDUP_REMOVED lines=8> */
.L_x_10156:
[C---:B-1----:R-:W-:Y:S01]  /*0e10*/  IADD3 R8, R17.reuse, 0x1, RZ ;  /* 0x0000000111087810 */ /* 0x042fe20007ffe0ff */
        /* <DEDUP_REMOVED lines=44> */
[----:B------:R-:W-:-:S04]  /*10e0*/  IMAD.WIDE R8, R13, R14, c[0x0][0x170] ;  /* 0x00005c000d087625 */ /* 0x000fc800078e020e */
[----:B------:R-:W-:Y:S01]  /*10f0*/  IMAD.WIDE R12, R13, R14, c[0x0][0x188] ;  /* 0x000062000d0c7625 */ /* 0x000fe200078e020e */
[----:B------:R0:W-:Y:S04]  /*1100*/  STG.E [R8.64], R27 ;  /* 0x0000001b08007986 */ /* 0x0001e8000c101906 */
[----:B------:R-:W-:Y:S01]  /*1110*/  STG.E [R10.64], R25 ;  /* 0x000000190a007986 */ /* 0x000fe2000c101906 */
[----:B------:R-:W-:Y:S01]  /*1120*/  @P6 IMAD.MOV.U32 R5, RZ, RZ, -0x39e3c000 ;  /* 0xc61c4000ff056424 */ /* 0x000fe200078e00ff */
[----:B------:R-:W-:Y:S01]  /*1130*/  ISETP.GE.AND P6, PT, R23, c[0x0][0x194], PT ;  /* 0x0000650017007a0c */ /* 0x000fe20003fc6270 */
[----:B------:R-:W-:Y:S01]  /*1140*/  @P0 IMAD.MOV.U32 R6, RZ, RZ, -0x39e3c000 ;  /* 0xc61c4000ff060424 */ /* 0x000fe200078e00ff */
[----:B------:R-:W-:Y:S01]  /*1150*/  ISETP.GE.AND P0, PT, R17, c[0x0][0x190], PT ;  /* 0x0000640011007a0c */ /* 0x000fe20003f06270 */
[----:B------:R-:W-:Y:S01]  /*1160*/  @!P5 IMAD.MOV.U32 R22, RZ, RZ, R5 ;  /* 0x000000ffff16d224 */ /* 0x000fe200078e0005 */
[----:B------:R-:W-:Y:S01]  /*1170*/  ISETP.LT.AND P6, PT, R23, c[0x0][0x198], P6 ;  /* 0x0000660017007a0c */ /* 0x000fe200037c1270 */
[----:B------:R-:W-:Y:S01]  /*1180*/  @!P5 IMAD.MOV.U32 R21, RZ, RZ, R6 ;  /* 0x000000ffff15d224 */ /* 0x000fe200078e0006 */
[----:B------:R-:W-:Y:S01]  /*1190*/  FSEL R23, R3, R2, P4 ;  /* 0x0000000203177208 */ /* 0x000fe20002000000 */
[----:B------:R-:W-:Y:S01]  /*11a0*/  STG.E [R12.64], R29 ;  /* 0x0000001d0c007986 */ /* 0x000fe2000c101906 */
[----:B------:R-:W-:-:S02]  /*11b0*/  ISETP.GE.AND P4, PT, R20, c[0x0][0x194], PT ;  /* 0x0000650014007a0c */ /* 0x000fc40003f86270 */
[----:B------:R-:W-:Y:S01]  /*11c0*/  FSETP.GT.FTZ.AND P5, PT, R21, R22, PT ;  /* 0x000000161500720b */ /* 0x000fe20003fb4000 */
[----:B------:R1:W-:Y:S01]  /*11d0*/  STG.E [R8.64+0x4], R23 ;  /* 0x0000041708007986 */ /* 0x0003e2000c101906 */
[----:B------:R-:W-:Y:S02]  /*11e0*/  ISETP.LT.AND P4, PT, R20, c[0x0][0x198], P4 ;  /* 0x0000660014007a0c */ /* 0x000fe40002781270 */
[----:B------:R-:W-:Y:S02]  /*11f0*/  SEL R21, RZ, 0x1, !P5 ;  /* 0x00000001ff157807 */ /* 0x000fe40006800000 */
[----:B------:R-:W-:Y:S02]  /*1200*/  ISETP.NE.AND P6, PT, R16, RZ, P6 ;  /* 0x000000ff1000720c */ /* 0x000fe400037c5270 */
[----:B------:R-:W-:Y:S02]  /*1210*/  ISETP.GE.AND P3, PT, R21, c[0x0][0x194], PT ;  /* 0x0000650015007a0c */ /* 0x000fe40003f66270 */
[----:B------:R-:W-:-:S02]  /*1220*/  IADD3 R20, R20, -c[0x0][0x194], RZ ;  /* 0x8000650014147a10 */ /* 0x000fc40007ffe0ff */
[----:B------:R-:W-:Y:S02]  /*1230*/  ISETP.NE.AND P4, PT, R16, RZ, P4 ;  /* 0x000000ff1000720c */ /* 0x000fe40002785270 */
[C---:B------:R-:W-:Y:S02]  /*1240*/  ISETP.LT.AND P3, PT, R21.reuse, c[0x0][0x198], P3 ;  /* 0x0000660015007a0c */ /* 0x040fe40001f61270 */
[----:B0-----:R-:W-:Y:S02]  /*1250*/  SEL R27, R24, 0x2, P6 ;  /* 0x00000002181b7807 */ /* 0x001fe40003000000 */
[----:B-1----:R-:W-:Y:S02]  /*1260*/  SEL R23, R20, 0x2, P4 ;  /* 0x0000000214177807 */ /* 0x002fe40002000000 */
[C---:B------:R-:W-:Y:S01]  /*1270*/  IADD3 R20, R21.reuse, -c[0x0][0x194], RZ ;  /* 0x8000650015147a10 */ /* 0x040fe20007ffe0ff */
[----:B------:R-:W-:Y:S01]  /*1280*/  @!P0 IMAD.SHL.U32 R21, R21, 0x4, RZ ;  /* 0x0000000415158824 */ /* 0x000fe200078e00ff */
[----:B------:R-:W-:Y:S01]  /*1290*/  ISETP.NE.AND P3, PT, R16, RZ, P3 ;  /* 0x000000ff1000720c */ /* 0x000fe20001f65270 */
[----:B------:R0:W-:Y:S01]  /*12a0*/  STG.E [R10.64+0x4], R27 ;  /* 0x0000041b0a007986 */ /* 0x0001e2000c101906 */
[----:B------:R-:W-:-:S02]  /*12b0*/  IADD3 R22, R29, c[0x0][0x178], RZ ;  /* 0x00005e001d167a10 */ /* 0x000fc40007ffe0ff */
[C---:B------:R-:W-:Y:S02]  /*12c0*/  ISETP.EQ.AND P4, PT, R21.reuse, RZ, !P0 ;  /* 0x000000ff1500720c */ /* 0x040fe40004782270 */
[----:B------:R-:W-:Y:S01]  /*12d0*/  ISETP.EQ.AND P0, PT, R21, 0x4, !P0 ;  /* 0x000000041500780c */ /* 0x000fe20004702270 */
[----:B------:R1:W-:Y:S01]  /*12e0*/  STG.E [R12.64+0x4], R22 ;  /* 0x000004160c007986 */ /* 0x0003e2000c101906 */
[----:B------:R-:W-:Y:S02]  /*12f0*/  IADD3 R24, R22, c[0x0][0x178], RZ ;  /* 0x00005e0016187a10 */ /* 0x000fe40007ffe0ff */
[----:B------:R-:W-:Y:S01]  /*1300*/  FSEL R25, R3, R2, P5 ;  /* 0x0000000203197208 */ /* 0x000fe20002800000 */
[----:B------:R1:W-:Y:S01]  /*1310*/  STG.E [R8.64+0x8], R26 ;  /* 0x0000081a08007986 */ /* 0x0003e2000c101906 */
[----:B------:R-:W-:Y:S02]  /*1320*/  IADD3 R29, R24, c[0x0][0x178], RZ ;  /* 0x00005e00181d7a10 */ /* 0x000fe40007ffe0ff */
[----:B0-----:R-:W-:Y:S01]  /*1330*/  SEL R27, R20, 0x2, P3 ;  /* 0x00000002141b7807 */ /* 0x001fe20001800000 */
[----:B------:R1:W-:Y:S01]  /*1340*/  STG.E [R10.64+0x8], R23 ;  /* 0x000008170a007986 */ /* 0x0003e2000c101906 */
[----:B------:R-:W-:Y:S01]  /*1350*/  ISETP.NE.AND P3, PT, RZ, UR5, PT ;  /* 0x00000005ff007c0c */ /* 0x000fe2000bf65270 */
[----:B------:R-:W-:-:S02]  /*1360*/  @P4 IMAD.MOV.U32 R5, RZ, RZ, -0x39e3c000 ;  /* 0xc61c4000ff054424 */ /* 0x000fc400078e00ff */
[----:B------:R1:W-:Y:S01]  /*1370*/  STG.E [R12.64+0x8], R24 ;  /* 0x000008180c007986 */ /* 0x0003e2000c101906 */
[----:B------:R-:W-:-:S03]  /*1380*/  @P0 IMAD.MOV.U32 R6, RZ, RZ, -0x39e3c000 ;  /* 0xc61c4000ff060424 */ /* 0x000fc600078e00ff */
[----:B------:R1:W-:Y:S04]  /*1390*/  STG.E [R8.64+0xc], R25 ;  /* 0x00000c1908007986 */ /* 0x0003e8000c101906 */
[----:B------:R1:W-:Y:S04]  /*13a0*/  STG.E [R10.64+0xc], R27 ;  /* 0x00000c1b0a007986 */ /* 0x0003e8000c101906 */
[----:B------:R1:W-:Y:S01]  /*13b0*/  STG.E [R12.64+0xc], R29 ;  /* 0x00000c1d0c007986 */ /* 0x0003e2000c101906 */
[----:B------:R-:W-:Y:S05]  /*13c0*/  @P3 BRA `(.L_x_10156) ;  /* 0xfffffa4000003947 */ /* 0x000fea000383ffff */
.L_x_10155:
[----:B------:R-:W-:Y:S05]  /*13d0*/  @!P2 BRA `(.L_x_10150) ;  /* 0x000003000000a947 */ /* 0x000fea0003800000 */
[C---:B------:R-:W-:Y:S02]  /*13e0*/  IMAD R18, R17.reuse, c[0x0][0x178], R18 ;  /* 0x00005e0011127a24 */ /* 0x040fe400078e0212 */
[----:B------:R-:W-:Y:S01]  /*13f0*/  IMAD R21, R0, c[0x0][0x190], R17 ;  /* 0x0000640000157a24 */ /* 0x000fe200078e0211 */
[----:B------:R-:W-:Y:S01]  /*1400*/  IADD3 R17, R17, 0x1, RZ ;  /* 0x0000000111117810 */ /* 0x000fe20007ffe0ff */
[----:B------:R-:W-:-:S02]  /*1410*/  IMAD R18, R19, 0x80, R18 ;  /* 0x0000008013127824 */ /* 0x000fc400078e0212 */
[----:B-1----:R-:W-:-:S04]  /*1420*/  IMAD.WIDE R8, R21, R14, c[0x0][0x188] ;  /* 0x0000620015087625 */ /* 0x002fc800078e020e */
[----:B------:R-:W-:-:S04]  /*1430*/  IMAD.WIDE R10, R21, R14, c[0x0][0x180] ;  /* 0x00006000150a7625 */ /* 0x000fc800078e020e */
[----:B------:R-:W-:Y:S01]  /*1440*/  IMAD R13, R15, 0x20, R18 ;  /* 0x000000200f0d7824 */ /* 0x000fe200078e0212 */
[----:B------:R-:W-:Y:S01]  /*1450*/  PRMT R18, R4, 0x9910, RZ ;  /* 0x0000991004127816 */ /* 0x000fe200000000ff */
[----:B------:R-:W-:-:S04]  /*1460*/  IMAD.WIDE R14, R21, R14, c[0x0][0x170] ;  /* 0x00005c00150e7625 */ /* 0x000fc800078e020e */
[----:B------:R-:W-:Y:S02]  /*1470*/  IMAD.MOV.U32 R12, RZ, RZ, R8 ;  /* 0x000000ffff0c7224 */ /* 0x000fe400078e0008 */
[----:B------:R-:W-:Y:S02]  /*1480*/  IMAD.MOV.U32 R19, RZ, RZ, R9 ;  /* 0x000000ffff137224 */ /* 0x000fe400078e0009 */
[----:B------:R-:W-:Y:S02]  /*1490*/  IMAD.MOV.U32 R16, RZ, RZ, R10 ;  /* 0x000000ffff107224 */ /* 0x000fe400078e000a */
[----:B------:R-:W-:Y:S02]  /*14a0*/  IMAD.MOV.U32 R21, RZ, RZ, R11 ;  /* 0x000000ffff157224 */ /* 0x000fe400078e000b */
[----:B------:R-:W-:Y:S02]  /*14b0*/  IMAD.MOV.U32 R23, RZ, RZ, R15 ;  /* 0x000000ffff177224 */ /* 0x000fe400078e000f */
.L_x_10157:
        /* <DEDUP_REMOVED lines=8> */
[----:B------:R-:W-:-:S02]  /*1540*/  ISETP.GE.AND P0, PT, R20, c[0x0][0x194], PT ;  /* 0x0000650014007a0c */ /* 0x000fc40003f06270 */
[C---:B------:R-:W-:Y:S01]  /*1550*/  IADD3 R4, R20.reuse, -c[0x0][0x194], RZ ;  /* 0x8000650014047a10 */ /* 0x040fe20007ffe0ff */
[----:B------:R0:W-:Y:S01]  /*1560*/  STG.E [R8.64], R11 ;  /* 0x0000000b08007986 */ /* 0x0001e2000c101906 */
[----:B------:R-:W-:Y:S02]  /*1570*/  ISETP.LT.AND P0, PT, R20, c[0x0][0x198], P0 ;  /* 0x0000660014007a0c */ /* 0x000fe40000701270 */
[----:B------:R-:W-:Y:S02]  /*1580*/  ISETP.NE.AND P3, PT, RZ, UR4, PT ;  /* 0x00000004ff007c0c */ /* 0x000fe4000bf65270 */
[----:B------:R-:W-:Y:S02]  /*1590*/  ISETP.NE.AND P0, PT, R18, RZ, P0 ;  /* 0x000000ff1200720c */ /* 0x000fe40000705270 */
[----:B------:R-:W-:Y:S02]  /*15a0*/  IADD3 R12, P4, R12, 0x4, RZ ;  /* 0x000000040c0c7810 */ /* 0x000fe40007f9e0ff */
[----:B------:R-:W-:Y:S01]  /*15b0*/  SEL R15, R4, 0x2, P0 ;  /* 0x00000002040f7807 */ /* 0x000fe20000000000 */
[----:B------:R-:W-:Y:S01]  /*15c0*/  @!P2 IMAD.SHL.U32 R4, R20, 0x4, RZ ;  /* 0x000000041404a824 */ /* 0x000fe200078e00ff */
[----:B------:R-:W-:Y:S01]  /*15d0*/  IADD3 R14, P6, R14, 0x4, RZ ;  /* 0x000000040e0e7810 */ /* 0x000fe20007fde0ff */
[----:B0-----:R-:W-:Y:S01]  /*15e0*/  IMAD.MOV.U32 R8, RZ, RZ, R16 ;  /* 0x000000ffff087224 */ /* 0x001fe200078e0010 */
[----:B------:R-:W-:Y:S01]  /*15f0*/  IADD3 R16, P5, R16, 0x4, RZ ;  /* 0x0000000410107810 */ /* 0x000fe20007fbe0ff */
[----:B------:R-:W-:Y:S01]  /*1600*/  IMAD.MOV.U32 R9, RZ, RZ, R21 ;  /* 0x000000ffff097224 */ /* 0x000fe200078e0015 */
[C---:B------:R-:W-:Y:S01]  /*1610*/  ISETP.EQ.AND P0, PT, R4.reuse, RZ, !P2 ;  /* 0x000000ff0400720c */ /* 0x040fe20005702270 */
[--C-:B------:R-:W-:Y:S01]  /*1620*/  IMAD.MOV.U32 R11, RZ, RZ, R19.reuse ;  /* 0x000000ffff0b7224 */ /* 0x100fe200078e0013 */
[----:B------:R-:W-:Y:S01]  /*1630*/  ISETP.EQ.AND P2, PT, R4, 0x4, !P2 ;  /* 0x000000040400780c */ /* 0x000fe20005742270 */
[----:B------:R-:W-:Y:S01]  /*1640*/  IMAD.X R19, RZ, RZ, R19, P4 ;  /* 0x000000ffff137224 */ /* 0x000fe200020e0613 */
[----:B------:R-:W-:Y:S01]  /*1650*/  STG.E [R8.64], R15 ;  /* 0x0000000f08007986 */ /* 0x000fe2000c101906 */
[----:B------:R-:W-:Y:S01]  /*1660*/  IADD3 R17, R17, 0x1, RZ ;  /* 0x0000000111117810 */ /* 0x000fe20007ffe0ff */
[----:B------:R-:W-:-:S02]  /*1670*/  IMAD.X R21, RZ, RZ, R21, P5 ;  /* 0x000000ffff157224 */ /* 0x000fc400028e0615 */
[----:B------:R0:W-:Y:S01]  /*1680*/  STG.E [R10.64], R13 ;  /* 0x0000000d0a007986 */ /* 0x0001e2000c101906 */
[----:B------:R-:W-:-:S04]  /*1690*/  IMAD.X R23, RZ, RZ, R23, P6 ;  /* 0x000000ffff177224 */ /* 0x000fc800030e0617 */
[----:B------:R-:W-:Y:S02]  /*16a0*/  @P0 IMAD.MOV.U32 R5, RZ, RZ, -0x39e3c000 ;  /* 0xc61c4000ff050424 */ /* 0x000fe400078e00ff */
[----:B------:R-:W-:Y:S01]  /*16b0*/  @P2 IMAD.MOV.U32 R6, RZ, RZ, -0x39e3c000 ;  /* 0xc61c4000ff062424 */ /* 0x000fe200078e00ff */
[----:B0-----:R-:W-:Y:S01]  /*16c0*/  IADD3 R13, R13, c[0x0][0x178], RZ ;  /* 0x00005e000d0d7a10 */ /* 0x001fe20007ffe0ff */
[----:B------:R-:W-:Y:S05]  /*16d0*/  @P3 BRA `(.L_x_10157) ;  /* 0xfffffde000003947 */ /* 0x000fea000383ffff */
.L_x_10150:
[----:B------:R-:W-:Y:S02]  /*16e0*/  ULDC.S8 UR4, c[0x0][0x19c] ;  /* 0x0000670000047ab9 */ /* 0x000fe40000000200 */
[----:B------:R-:W-:-:S13]  /*16f0*/  ISETP.NE.AND P0, PT, RZ, UR4, PT ;  /* 0x00000004ff007c0c */ /* 0x000fda000bf05270 */
[----:B------:R-:W-:Y:S05]  /*1700*/  @!P0 EXIT ;  /* 0x000000000000894d */ /* 0x000fea0003800000 */
[----:B------:R-:W-:Y:S05]  /*1710*/  @!P1 EXIT ;  /* 0x000000000000994d */ /* 0x000fea0003800000 */
[----:B------:R-:W-:Y:S01]  /*1720*/  IMAD.MOV.U32 R2, RZ, RZ, c[0x0][0x190] ;  /* 0x00006400ff027624 */ /* 0x000fe200078e00ff */
        /* <DEDUP_REMOVED lines=16> */
.L_x_10161:
[----:B------:R-:W-:Y:S02]  /*1830*/  IMAD.MOV.U32 R6, RZ, RZ, 0x4 ;  /* 0x00000004ff067424 */ /* 0x000fe400078e00ff */
[----:B01----:R-:W-:-:S04]  /*1840*/  IMAD R9, R0, c[0x0][0x190], R3 ;  /* 0x0000640000097a24 */ /* 0x003fc800078e0203 */
[----:B------:R-:W-:-:S05]  /*1850*/  IMAD.WIDE R8, R9, R6, c[0x0][0x170] ;  /* 0x00005c0009087625 */ /* 0x000fca00078e0206 */
[----:B------:R-:W4:Y:S04]  /*1860*/  LDG.E R10, [R8.64] ;  /* 0x00000006080a7981 */ /* 0x000f28000c1e1900 */
[----:B------:R-:W5:Y:S04]  /*1870*/  LDG.E R12, [R8.64+0x4] ;  /* 0x00000406080c7981 */ /* 0x000f68000c1e1900 */
        /* <DEDUP_REMOVED lines=59> */
.L_x_10160:
[----:B------:R-:W-:-:S13]  /*1c30*/  ISETP.GT.AND P1, PT, R4, 0x4, PT ;  /* 0x000000040400780c */ /* 0x000fda0003f24270 */
[----:B------:R-:W-:Y:S05]  /*1c40*/  @!P1 BRA `(.L_x_10162) ;  /* 0x0000022000009947 */ /* 0x000fea0003800000 */
[----:B-1----:R-:W-:Y:S02]  /*1c50*/  IMAD.MOV.U32 R19, RZ, RZ, 0x4 ;  /* 0x00000004ff137424 */ /* 0x002fe400078e00ff */
        /* <DEDUP_REMOVED lines=33> */
.L_x_10162:
[----:B------:R-:W-:-:S13]  /*1e70*/  ISETP.NE.OR P0, PT, R4, RZ, P0 ;  /* 0x000000ff0400720c */ /* 0x000fda0000705670 */
[----:B------:R-:W-:Y:S05]  /*1e80*/  @!P0 BRA `(.L_x_10158) ;  /* 0x0000014000008947 */ /* 0x000fea0003800000 */
.L_x_10159:
[----:B-1----:R1:W2:Y:S02]  /*1e90*/  MUFU.RCP R17, R7 ;  /* 0x0000000700117308 */ /* 0x0022a40000001000 */
.L_x_10163:
[----:B0-----:R-:W-:Y:S02]  /*1ea0*/  IMAD.MOV.U32 R9, RZ, RZ, 0x4 ;  /* 0x00000004ff097424 */ /* 0x001fe400078e00ff */
        /* <DEDUP_REMOVED lines=18> */
.L_x_10158:
[----:B------:R-:W-:-:S13]  /*1fd0*/  ISETP.NE.AND P0, PT, R2, RZ, PT ;  /* 0x000000ff0200720c */ /* 0x000fda0003f05270 */
[----:B------:R-:W-:Y:S05]  /*1fe0*/  @!P0 EXIT ;  /* 0x000000000000894d */ /* 0x000fea0003800000 */
[----:B-1----:R-:W1:Y:S01]  /*1ff0*/  MUFU.RCP R7, R7 ;  /* 0x0000000700077308 */ /* 0x002e620000001000 */
[----:B0-----:R-:W-:Y:S02]  /*2000*/  IMAD.MOV.U32 R5, RZ, RZ, 0x4 ;  /* 0x00000004ff057424 */ /* 0x001fe400078e00ff */
[----:B------:R-:W-:-:S04]  /*2010*/  IMAD R4, R0, c[0x0][0x190], R3 ;  /* 0x0000640000047a24 */ /* 0x000fc800078e0203 */
[----:B------:R-:W-:-:S04]  /*2020*/  IMAD.WIDE R4, R4, R5, c[0x0][0x170] ;  /* 0x00005c0004047625 */ /* 0x000fc800078e0205 */
[----:B------:R-:W-:Y:S02]  /*2030*/  IMAD.MOV.U32 R0, RZ, RZ, R4 ;  /* 0x000000ffff007224 */ /* 0x000fe400078e0004 */
[----:B------:R-:W-:Y:S02]  /*2040*/  IMAD.MOV.U32 R9, RZ, RZ, R5 ;  /* 0x000000ffff097224 */ /* 0x000fe400078e0005 */
.L_x_10164:
        /* <DEDUP_REMOVED lines=11> */
.L_x_10165:
        /* <DEDUP_REMOVED lines=16> */
.L_x_11402:


//--------------------- .text._ZN4vllm3moe10topkGatingILi1ELi1ELi4ELi4ELi32EjfLNS0_11ScoringFuncE0EEEvPKT5_PKbPfiPT4_PiiiibPKf --------------------------
	.section	.text._ZN4vllm3moe10topkGatingILi1ELi1ELi4ELi4ELi32EjfLNS0_11ScoringFuncE0EEEvPKT5_PKbPfiPT4_PiiiibPKf,"ax",@progbits
	.sectioninfo	@"SHI_REGISTERS=32"
	.align	128
        .global         _ZN4vllm3moe10topkGatingILi1ELi1ELi4ELi4ELi32EjfLNS0_11ScoringFuncE0EEEvPKT5_PKbPfiPT4_PiiiibPKf
        .type           _ZN4vllm3moe10topkGatingILi1ELi1ELi4ELi4ELi32EjfLNS0_11ScoringFuncE0EEEvPKT5_PKbPfiPT4_PiiiibPKf,@function
        .size           _ZN4vllm3moe10topkGatingILi1ELi1ELi4ELi4ELi32EjfLNS0_11ScoringFuncE0EEEvPKT5_PKbPfiPT4_PiiiibPKf,(.L_x_11403 - _ZN4vllm3moe10topkGatingILi1ELi1ELi4ELi4ELi32EjfLNS0_11ScoringFuncE0EEEvPKT5_PKbPfiPT4_PiiiibPKf)
        .other          _ZN4vllm3moe10topkGatingILi1ELi1ELi4ELi4ELi32EjfLNS0_11ScoringFuncE0EEEvPKT5_PKbPfiPT4_PiiiibPKf,@"STO_CUDA_ENTRY STV_DEFAULT"
_ZN4vllm3moe10topkGatingILi1ELi1ELi4ELi4ELi32EjfLNS0_11ScoringFuncE0EEEvPKT5_PKbPfiPT4_PiiiibPKf:
.text._ZN4vllm3moe10topkGatingILi1ELi1ELi4ELi4ELi32EjfLNS0_11ScoringFuncE0EEEvPKT5_PKbPfiPT4_PiiiibPKf:
        /* <DEDUP_REMOVED lines=51> */
[----:B------:R-:W-:Y:S01]  /*0330*/  ULDC UR5, c[0x0][0x190] ;  /* 0x0000640000057ab9 */ /* 0x000fe20000000800 */
[----:B------:R-:W-:Y:S01]  /*0340*/  IMAD.MOV.U32 R18, RZ, RZ, c[0x0][0x178] ;  /* 0x00005e00ff127624 */ /* 0x000fe200078e00ff */
[----:B------:R-:W-:Y:S01]  /*0350*/  HFMA2.MMA R6, -RZ, RZ, 0, 0 ;  /* 0x00000000ff067435 */ /* 0x000fe200000001ff */
[----:B------:R-:W-:Y:S01]  /*0360*/  ULOP3.LUT UR4, UR5, 0x3, URZ, 0xc0, !UPT ;  /* 0x0000000305047892 */ /* 0x000fe2000f8ec03f */
[----:B------:R-:W-:Y:S01]  /*0370*/  LEA R9, R0, R9, 0x5 ;  /* 0x0000000900097211 */ /* 0x000fe200078e28ff */
[----:B------:R-:W-:Y:S01]  /*0380*/  IMAD R21, R4, c[0x0][0x190], RZ ;  /* 0x0000640004157a24 */ /* 0x000fe200078e02ff */
[----:B------:R-:W-:Y:S01]  /*0390*/  SEL R19, R16, 0x1, P0 ;  /* 0x0000000110137807 */ /* 0x000fe20000000000 */
[----:B------:R-:W-:Y:S01]  /*03a0*/  IMAD.MOV.U32 R15, RZ, RZ, RZ ;  /* 0x000000ffff0f7224 */ /* 0x000fe200078e00ff */
[----:B------:R-:W-:Y:S01]  /*03b0*/  UIADD3 UR4, UR4, -UR5, URZ ;  /* 0x8000000504047290 */ /* 0x000fe2000fffe03f */
[C-C-:B------:R-:W-:Y:S01]  /*03c0*/  IMAD R17, R18.reuse, 0x2, R9.reuse ;  /* 0x0000000212117824 */ /* 0x140fe200078e0209 */
[----:B------:R-:W-:Y:S01]  /*03d0*/  ULDC.64 UR12, c[0x0][0x188] ;  /* 0x00006200000c7ab9 */ /* 0x000fe20000000a00 */
[----:B------:R-:W-:Y:S01]  /*03e0*/  IMAD R18, R18, 0x3, R9 ;  /* 0x0000000312127824 */ /* 0x000fe200078e0209 */
[----:B------:R-:W-:Y:S01]  /*03f0*/  IADD3 R9, R3, c[0x0][0x178], RZ ;  /* 0x00005e0003097a10 */ /* 0x000fe20007ffe0ff */
[----:B------:R-:W-:Y:S01]  /*0400*/  IMAD.MOV.U32 R20, RZ, RZ, R4 ;  /* 0x000000ffff147224 */ /* 0x000fe200078e0004 */
[----:B------:R-:W-:-:S02]  /*0410*/  ULDC.64 UR10, c[0x0][0x180] ;  /* 0x00006000000a7ab9 */ /* 0x000fc40000000a00 */
[----:B------:R-:W-:Y:S01]  /*0420*/  ULDC.64 UR8, c[0x0][0x170] ;  /* 0x00005c0000087ab9 */ /* 0x000fe20000000a00 */
[----:B------:R-:W-:-:S05]  /*0430*/  IMAD R9, R2, 0x80, R9 ;  /* 0x0000008002097824 */ /* 0x000fca00078e0209 */
[----:B------:R-:W-:Y:S02]  /*0440*/  LEA R22, R0, R9, 0x5 ;  /* 0x0000000900167211 */ /* 0x000fe400078e28ff */
.L_x_10169:
[----:B------:R-:W-:Y:S01]  /*0450*/  IMAD.U32 R10, RZ, RZ, UR8 ;  /* 0x00000008ff0a7e24 */ /* 0x000fe2000f8e00ff */
[----:B------:R-:W-:Y:S01]  /*0460*/  MOV R12, UR10 ;  /* 0x0000000a000c7c02 */ /* 0x000fe20008000f00 */
[----:B------:R-:W-:Y:S01]  /*0470*/  IMAD.U32 R11, RZ, RZ, UR9 ;  /* 0x00000009ff0b7e24 */ /* 0x000fe2000f8e00ff */
[----:B------:R-:W-:Y:S01]  /*0480*/  MOV R9, UR13 ;  /* 0x0000000d00097c02 */ /* 0x000fe20008000f00 */
[----:B------:R-:W-:Y:S01]  /*0490*/  IMAD.U32 R13, RZ, RZ, UR11 ;  /* 0x0000000bff0d7e24 */ /* 0x000fe2000f8e00ff */
[----:B------:R-:W-:Y:S01]  /*04a0*/  UIADD3 UR4, UR4, 0x4, URZ ;  /* 0x0000000404047890 */ /* 0x000fe2000fffe03f */
[----:B------:R-:W-:Y:S01]  /*04b0*/  IMAD.U32 R8, RZ, RZ, UR12 ;  /* 0x0000000cff087e24 */ /* 0x000fe2000f8e00ff */
[----:B------:R-:W-:Y:S01]  /*04c0*/  UIADD3 UR12, UP0, UR12, 0x10, URZ ;  /* 0x000000100c0c7890 */ /* 0x000fe2000ff1e03f */
[----:B------:R-:W-:Y:S01]  /*04d0*/  IMAD.WIDE R10, R21, 0x4, R10 ;  /* 0x00000004150a7825 */ /* 0x000fe200078e020a */
[----:B------:R-:W-:Y:S01]  /*04e0*/  UIADD3 UR10, UP1, UR10, 0x10, URZ ;  /* 0x000000100a0a7890 */ /* 0x000fe2000ff3e03f */
[----:B------:R-:W-:Y:S01]  /*04f0*/  IADD3 R15, R15, 0x4, RZ ;  /* 0x000000040f0f7810 */ /* 0x000fe20007ffe0ff */
[----:B------:R-:W-:Y:S01]  /*0500*/  UIADD3 UR8, UP2, UR8, 0x10, URZ ;  /* 0x0000001008087890 */ /* 0x000fe2000ff5e03f */
[C---:B------:R-:W-:Y:S01]  /*0510*/  IMAD.WIDE R12, R21.reuse, 0x4, R12 ;  /* 0x00000004150c7825 */ /* 0x040fe200078e020c */
[----:B------:R-:W-:Y:S01]  /*0520*/  ISETP.NE.AND P2, PT, RZ, UR4, PT ;  /* 0x00000004ff007c0c */ /* 0x000fe2000bf45270 */
[----:B------:R-:W-:Y:S01]  /*0530*/  STG.E [R10.64], R7 ;  /* 0x000000070a007986 */ /* 0x000fe2000c101906 */
[----:B------:R-:W-:Y:S01]  /*0540*/  UIADD3.X UR13, URZ, UR13, URZ, UP0, !UPT ;  /* 0x0000000d3f0d7290 */ /* 0x000fe200087fe43f */
[----:B------:R-:W-:Y:S01]  /*0550*/  IMAD.WIDE R8, R21, 0x4, R8 ;  /* 0x0000000415087825 */ /* 0x000fe200078e0208 */
[----:B------:R-:W-:Y:S01]  /*0560*/  UIADD3.X UR11, URZ, UR11, URZ, UP1, !UPT ;  /* 0x0000000b3f0b7290 */ /* 0x000fe20008ffe43f */
[----:B------:R-:W-:Y:S01]  /*0570*/  STG.E [R12.64], R19 ;  /* 0x000000130c007986 */ /* 0x000fe2000c101906 */
[----:B------:R-:W-:Y:S01]  /*0580*/  UIADD3.X UR9, URZ, UR9, URZ, UP2, !UPT ;  /* 0x000000093f097290 */ /* 0x000fe200097fe43f */
[----:B------:R-:W-:-:S02]  /*0590*/  FADD.FTZ R6, R7, R6 ;  /* 0x0000000607067221 */ /* 0x000fc40000010000 */
[----:B------:R0:W-:Y:S02]  /*05a0*/  STG.E [R8.64], R20 ;  /* 0x0000001408007986 */ /* 0x0001e4000c101906 */
[C---:B------:R-:W-:Y:S02]  /*05b0*/  FADD.FTZ R6, R7.reuse, R6 ;  /* 0x0000000607067221 */ /* 0x040fe40000010000 */
[----:B------:R-:W-:Y:S02]  /*05c0*/  STG.E [R10.64+0x4], R7 ;  /* 0x000004070a007986 */ /* 0x000fe4000c101906 */
[C---:B------:R-:W-:Y:S02]  /*05d0*/  FADD.FTZ R6, R7.reuse, R6 ;  /* 0x0000000607067221 */ /* 0x040fe40000010000 */
[----:B------:R-:W-:Y:S02]  /*05e0*/  STG.E [R12.64+0x4], R19 ;  /* 0x000004130c007986 */ /* 0x000fe4000c101906 */
[----:B------:R-:W-:-:S02]  /*05f0*/  FADD.FTZ R6, R7, R6 ;  /* 0x0000000607067221 */ /* 0x000fc40000010000 */
        /* <DEDUP_REMOVED lines=12> */
.L_x_10168:
[----:B------:R-:W-:Y:S05]  /*06c0*/  @!P3 BRA `(.L_x_10166) ;  /* 0x000008700000b947 */ /* 0x000fea0003800000 */
[----:B------:R-:W-:Y:S01]  /*06d0*/  IMAD R3, R15, c[0x0][0x178], R3 ;  /* 0x00005e000f037a24 */ /* 0x000fe200078e0203 */
[----:B------:R-:W-:Y:S01]  /*06e0*/  IADD3 R14, R14, -0x1, RZ ;  /* 0xffffffff0e0e7810 */ /* 0x000fe20007ffe0ff */
[----:B------:R-:W-:Y:S01]  /*06f0*/  IMAD R10, R4, c[0x0][0x190], R15 ;  /* 0x00006400040a7a24 */ /* 0x000fe200078e020f */
[----:B------:R-:W-:Y:S01]  /*0700*/  SEL R16, R16, 0x1, P0 ;  /* 0x0000000110107807 */ /* 0x000fe20000000000 */
[----:B------:R-:W-:Y:S01]  /*0710*/  IMAD R9, R2, 0x80, R3 ;  /* 0x0000008002097824 */ /* 0x000fe200078e0203 */
[----:B------:R-:W-:Y:S01]  /*0720*/  ISETP.NE.AND P0, PT, R14, RZ, PT ;  /* 0x000000ff0e00720c */ /* 0x000fe20003f05270 */
[----:B------:R-:W-:-:S04]  /*0730*/  IMAD.WIDE R2, R10, R5, c[0x0][0x170] ;  /* 0x00005c000a027625 */ /* 0x000fc800078e0205 */
[----:B------:R-:W-:Y:S01]  /*0740*/  IMAD R13, R0, 0x20, R9 ;  /* 0x00000020000d7824 */ /* 0x000fe200078e0209 */
[----:B------:R0:W-:Y:S01]  /*0750*/  STG.E [R2.64], R7 ;  /* 0x0000000702007986 */ /* 0x0001e2000c101906 */
[----:B------:R-:W-:Y:S01]  /*0760*/  IMAD.WIDE R8, R10, R5, c[0x0][0x180] ;  /* 0x000060000a087625 */ /* 0x000fe200078e0205 */
[----:B------:R-:W-:-:S03]  /*0770*/  IADD3 R0, P4, R2, 0x4, RZ ;  /* 0x0000000402007810 */ /* 0x000fc60007f9e0ff */
[----:B------:R-:W-:Y:S01]  /*0780*/  IMAD.WIDE R10, R10, R5, c[0x0][0x188] ;  /* 0x000062000a0a7625 */ /* 0x000fe200078e0205 */
[----:B------:R-:W-:Y:S01]  /*0790*/  IADD3 R15, P3, R8, 0x4, RZ ;  /* 0x00000004080f7810 */ /* 0x000fe20007f7e0ff */
[----:B------:R0:W-:Y:S02]  /*07a0*/  STG.E [R8.64], R16 ;  /* 0x0000001008007986 */ /* 0x0001e4000c101906 */
[----:B------:R-:W-:Y:S01]  /*07b0*/  IMAD.X R12, RZ, RZ, R3, P4 ;  /* 0x000000ffff0c7224 */ /* 0x000fe200020e0603 */
[----:B------:R-:W-:Y:S01]  /*07c0*/  IADD3 R18, P2, R10, 0x4, RZ ;  /* 0x000000040a127810 */ /* 0x000fe20007f5e0ff */
[----:B------:R0:W-:Y:S01]  /*07d0*/  STG.E [R10.64], R13 ;  /* 0x0000000d0a007986 */ /* 0x0001e2000c101906 */
[----:B------:R-:W-:Y:S02]  /*07e0*/  IMAD.X R17, RZ, RZ, R9, P3 ;  /* 0x000000ffff117224 */ /* 0x000fe400018e0609 */
[----:B------:R-:W-:Y:S01]  /*07f0*/  IADD3.X R19, RZ, R11, RZ, P2, !PT ;  /* 0x0000000bff137210 */ /* 0x000fe200017fe4ff */
[----:B------:R-:W-:Y:S01]  /*0800*/  FADD.FTZ R6, R7, R6 ;  /* 0x0000000607067221 */ /* 0x000fe20000010000 */
[----:B------:R-:W-:Y:S05]  /*0810*/  @!P0 BRA `(.L_x_10166) ;  /* 0x0000072000008947 */ /* 0x000fea0003800000 */
[----:B0-----:R-:W-:Y:S02]  /*0820*/  IADD3 R13, R13, c[0x0][0x178], RZ ;  /* 0x00005e000d0d7a10 */ /* 0x001fe40007ffe0ff */
.L_x_10170:
        /* <DEDUP_REMOVED lines=14> */
[----:B------:R-:W-:Y:S01]  /*0910*/  IMAD.X R17, RZ, RZ, R17, P3 ;  /* 0x000000ffff117224 */ /* 0x000fe200018e0611 */
[----:B------:R-:W-:Y:S01]  /*0920*/  IADD3.X R12, RZ, R12, RZ, P4, !PT ;  /* 0x0000000cff0c7210 */ /* 0x000fe200027fe4ff */
[----:B------:R0:W-:Y:S01]  /*0930*/  STG.E [R10.64], R13 ;  /* 0x0000000d0a007986 */ /* 0x0001e2000c101906 */
[----:B------:R-:W-:-:S02]  /*0940*/  IADD3.X R19, RZ, R19, RZ, P2, !PT ;  /* 0x00000013ff137210 */ /* 0x000fc400017fe4ff */
[----:B0-----:R-:W-:Y:S01]  /*0950*/  IADD3 R13, R13, c[0x0][0x178], RZ ;  /* 0x00005e000d0d7a10 */ /* 0x001fe20007ffe0ff */
[----:B------:R-:W-:Y:S05]  /*0960*/  @P0 BRA `(.L_x_10170) ;  /* 0xfffffec000000947 */ /* 0x000fea000383ffff */
[----:B------:R-:W-:Y:S05]  /*0970*/  BRA `(.L_x_10166) ;  /* 0x000005c000007947 */ /* 0x000fea0003800000 */
.L_x_10167:
[----:B------:R-:W-:Y:S01]  /*0980*/  IMAD.MOV.U32 R9, RZ, RZ, c[0x0][0x190] ;  /* 0x00006400ff097624 */ /* 0x000fe200078e00ff */
[----:B------:R-:W-:Y:S01]  /*0990*/  HFMA2.MMA R20, -RZ, RZ, 0, 0 ;  /* 0x00000000ff147435 */ /* 0x000fe200000001ff */
[----:B------:R-:W-:-:S03]  /*09a0*/  IMAD.MOV R10, RZ, RZ, -c[0x0][0x194] ;  /* 0x80006500ff0a7624 */ /* 0x000fc600078e02ff */
[----:B------:R-:W-:-:S04]  /*09b0*/  IADD3 R8, R9, -0x1, RZ ;  /* 0xffffffff09087810 */ /* 0x000fc80007ffe0ff */
[----:B------:R-:W-:Y:S02]  /*09c0*/  ISETP.GE.U32.AND P2, PT, R8, 0x3, PT ;  /* 0x000000030800780c */ /* 0x000fe40003f46070 */
[----:B------:R-:W-:-:S11]  /*09d0*/  LOP3.LUT P3, R8, R9, 0x3, RZ, 0xc0, !PT ;  /* 0x0000000309087812 */ /* 0x000fd6000786c0ff */
        /* <DEDUP_REMOVED lines=18> */
.L_x_10172:
        /* <DEDUP_REMOVED lines=35> */
.L_x_10171:
[----:B------:R-:W-:Y:S05]  /*0d30*/  @!P3 BRA `(.L_x_10166) ;  /* 0x000002000000b947 */ /* 0x000fea0003800000 */
[----:B------:R-:W-:Y:S01]  /*0d40*/  IMAD R3, R20, c[0x0][0x178], R3 ;  /* 0x00005e0014037a24 */ /* 0x000fe200078e0203 */
[----:B------:R-:W-:Y:S01]  /*0d50*/  SEL R21, R10, 0x1, P0 ;  /* 0x000000010a157807 */ /* 0x000fe20000000000 */
[----:B------:R-:W-:-:S03]  /*0d60*/  IMAD R12, R4, c[0x0][0x190], R20 ;  /* 0x00006400040c7a24 */ /* 0x000fc600078e0214 */
[----:B------:R-:W-:Y:S01]  /*0d70*/  LEA R9, R2, R3, 0x7 ;  /* 0x0000000302097211 */ /* 0x000fe200078e38ff */
[----:B------:R-:W-:-:S04]  /*0d80*/  IMAD.WIDE R14, R12, R5, c[0x0][0x188] ;  /* 0x000062000c0e7625 */ /* 0x000fc800078e0205 */
[----:B------:R-:W-:Y:S01]  /*0d90*/  IMAD.WIDE R2, R12, R5, c[0x0][0x180] ;  /* 0x000060000c027625 */ /* 0x000fe200078e0205 */
[----:B------:R-:W-:-:S03]  /*0da0*/  MOV R16, R14 ;  /* 0x0000000e00107202 */ /* 0x000fc60000000f00 */
[----:B------:R-:W-:Y:S01]  /*0db0*/  IMAD R17, R0, 0x20, R9 ;  /* 0x0000002000117824 */ /* 0x000fe200078e0209 */
[----:B------:R-:W-:Y:S01]  /*0dc0*/  MOV R14, R2 ;  /* 0x00000002000e7202 */ /* 0x000fe20000000f00 */
[----:B------:R-:W-:Y:S01]  /*0dd0*/  IMAD.MOV.U32 R19, RZ, RZ, R15 ;  /* 0x000000ffff137224 */ /* 0x000fe200078e000f */
[----:B------:R-:W-:Y:S01]  /*0de0*/  MOV R0, R8 ;  /* 0x0000000800007202 */ /* 0x000fe20000000f00 */
[----:B------:R-:W-:-:S04]  /*0df0*/  IMAD.WIDE R12, R12, R5, c[0x0][0x170] ;  /* 0x00005c000c0c7625 */ /* 0x000fc800078e0205 */
[----:B------:R-:W-:Y:S02]  /*0e00*/  IMAD.MOV.U32 R15, RZ, RZ, R3 ;  /* 0x000000ffff0f7224 */ /* 0x000fe400078e0003 */
.L_x_10173:
        /* <DEDUP_REMOVED lines=8> */
[----:B------:R-:W-:Y:S02]  /*0e90*/  MOV R11, R19 ;  /* 0x00000013000b7202 */ /* 0x000fe40000000f00 */
[----:B------:R-:W-:Y:S01]  /*0ea0*/  IADD3 R12, P4, R12, 0x4, RZ ;  /* 0x000000040c0c7810 */ /* 0x000fe20007f9e0ff */
[----:B------:R-:W-:Y:S01]  /*0eb0*/  STG.E [R8.64], R21 ;  /* 0x0000001508007986 */ /* 0x000fe2000c101906 */
[----:B------:R-:W-:-:S02]  /*0ec0*/  IADD3 R16, P2, R16, 0x4, RZ ;  /* 0x0000000410107810 */ /* 0x000fc40007f5e0ff */
[----:B------:R-:W-:Y:S01]  /*0ed0*/  IADD3 R14, P3, R14, 0x4, RZ ;  /* 0x000000040e0e7810 */ /* 0x000fe20007f7e0ff */
[----:B------:R0:W-:Y:S01]  /*0ee0*/  STG.E [R10.64], R17 ;  /* 0x000000110a007986 */ /* 0x0001e2000c101906 */
[----:B------:R-:W-:Y:S02]  /*0ef0*/  IMAD.X R13, RZ, RZ, R13, P4 ;  /* 0x000000ffff0d7224 */ /* 0x000fe400020e060d */
[----:B------:R-:W-:Y:S01]  /*0f00*/  IADD3.X R15, RZ, R15, RZ, P3, !PT ;  /* 0x0000000fff0f7210 */ /* 0x000fe20001ffe4ff */
[----:B------:R-:W-:Y:S01]  /*0f10*/  IMAD.X R19, RZ, RZ, R19, P2 ;  /* 0x000000ffff137224 */ /* 0x000fe200010e0613 */
[----:B0-----:R-:W-:Y:S01]  /*0f20*/  IADD3 R17, R17, c[0x0][0x178], RZ ;  /* 0x00005e0011117a10 */ /* 0x001fe20007ffe0ff */
[----:B------:R-:W-:Y:S05]  /*0f30*/  @P0 BRA `(.L_x_10173) ;  /* 0xfffffed000000947 */ /* 0x000fea000383ffff */
.L_x_10166:
        /* <DEDUP_REMOVED lines=23> */
.L_x_10177:
        /* <DEDUP_REMOVED lines=56> */
.L_x_10176:
        /* <DEDUP_REMOVED lines=34> */
.L_x_10178:
[----:B------:R-:W-:-:S13]  /*1650*/  ISETP.NE.OR P0, PT, R8, RZ, P0 ;  /* 0x000000ff0800720c */ /* 0x000fda0000705670 */
[----:B------:R-:W-:Y:S05]  /*1660*/  @!P0 BRA `(.L_x_10174) ;  /* 0x0000015000008947 */ /* 0x000fea0003800000 */
.L_x_10175:
[----:B------:R1:W2:Y:S02]  /*1670*/  MUFU.RCP R19, R6 ;  /* 0x0000000600137308 */ /* 0x0002a40000001000 */
.L_x_10179:
        /* <DEDUP_REMOVED lines=20> */
.L_x_10174:
[----:B------:R-:W-:-:S13]  /*17c0*/  ISETP.NE.AND P0, PT, R0, RZ, PT ;  /* 0x000000ff0000720c */ /* 0x000fda0003f05270 */
[----:B------:R-:W-:Y:S05]  /*17d0*/  @!P0 EXIT ;  /* 0x000000000000894d */ /* 0x000fea0003800000 */
[----:B------:R2:W3:Y:S01]  /*17e0*/  MUFU.RCP R9, R6 ;  /* 0x0000000600097308 */ /* 0x0004e20000001000 */
[----:B------:R-:W-:-:S04]  /*17f0*/  IMAD R2, R4, c[0x0][0x190], R7 ;  /* 0x0000640004027a24 */ /* 0x000fc800078e0207 */
[----:B------:R-:W-:-:S04]  /*1800*/  IMAD.WIDE R2, R2, R5, c[0x0][0x170] ;  /* 0x00005c0002027625 */ /* 0x000fc800078e0205 */
[----:B------:R-:W-:Y:S01]  /*1810*/  IMAD.MOV.U32 R7, RZ, RZ, R3 ;  /* 0x000000ffff077224 */ /* 0x000fe200078e0003 */
[----:B--2---:R-:W-:-:S04]  /*1820*/  MOV R4, R2 ;  /* 0x0000000200047202 */ /* 0x004fc80000000f00 */
.L_x_10180:
        /* <DEDUP_REMOVED lines=11> */
.L_x_10181:
        /* <DEDUP_REMOVED lines=10> */
.L_x_11403:


//--------------------- .text._ZN4vllm3moe7moeTopKILi256EiEEvPKfPKbPfPT0_PiiiiibS3_ --------------------------
	.section	.text._ZN4vllm3moe7moeTopKILi256EiEEvPKfPKbPfPT0_PiiiiibS3_,"ax",@progbits
	.sectioninfo	@"SHI_REGISTERS=32"
	.align	128
        .global         _ZN4vllm3moe7moeTopKILi256EiEEvPKfPKbPfPT0_PiiiiibS3_
        .type           _ZN4vllm3moe7moeTopKILi256EiEEvPKfPKbPfPT0_PiiiiibS3_,@function
        .size           _ZN4vllm3moe7moeTopKILi256EiEEvPKfPKbPfPT0_PiiiiibS3_,(.L_x_11404 - _ZN4vllm3moe7moeTopKILi256EiEEvPKfPKbPfPT0_PiiiiibS3_)
        .other          _ZN4vllm3moe7moeTopKILi256EiEEvPKfPKbPfPT0_PiiiiibS3_,@"STO_CUDA_ENTRY STV_DEFAULT"
_ZN4vllm3moe7moeTopKILi256EiEEvPKfPKbPfPT0_PiiiiibS3_:
.text._ZN4vllm3moe7moeTopKILi256EiEEvPKfPKbPfPT0_PiiiiibS3_:
        /* <DEDUP_REMOVED lines=13> */
.L_x_10182:
        /* <DEDUP_REMOVED lines=11> */
.L_x_10307:
        /* <DEDUP_REMOVED lines=12> */
.L_x_10193:
        /* <DEDUP_REMOVED lines=27> */
.L_x_10191:
        /* <DEDUP_REMOVED lines=26> */
[-C--:B------:R-:W-:Y:S02]  /*0590*/  ISETP.EQ.OR P3, PT, R11, R9.reuse, P3 ;  /* 0x000000090b00720c */ /* 0x080fe40001f62670 */
[----:B------:R-:W-:Y:S02]  /*05a0*/  IADD3 R6, R6, -0x10, RZ ;  /* 0xfffffff006067810 */ /* 0x000fe40007ffe0ff */
[-C--:B------:R-:W-:Y:S02]  /*05b0*/  ISETP.EQ.OR P3, PT, R15, R9.reuse, P3 ;  /* 0x000000090f00720c */ /* 0x080fe40001f62670 */
[----:B------:R-:W-:Y:S02]  /*05c0*/  IADD3 R7, R7, 0x10, RZ ;  /* 0x0000001007077810 */ /* 0x000fe40007ffe0ff */
[-C--:B--2---:R-:W-:Y:S02]  /*05d0*/  ISETP.EQ.OR P2, PT, R10, R9.reuse, P2 ;  /* 0x000000090a00720c */ /* 0x084fe40001742670 */
[----:B---3--:R-:W-:-:S02]  /*05e0*/  ISETP.EQ.OR P1, PT, R14, R9, P1 ;  /* 0x000000090e00720c */ /* 0x008fc40000f22670 */
[C---:B------:R-:W-:Y:S02]  /*05f0*/  FSEL R11, R0.reuse, R13, P2 ;  /* 0x0000000d000b7208 */ /* 0x040fe40001000000 */
[C---:B------:R-:W-:Y:S02]  /*0600*/  SEL R10, R3.reuse, R12, P2 ;  /* 0x0000000c030a7207 */ /* 0x040fe40001000000 */
        /* <DEDUP_REMOVED lines=12> */
.L_x_10190:
        /* <DEDUP_REMOVED lines=29> */
.L_x_10192:
[----:B------:R-:W-:-:S13]  /*08a0*/  ISETP.NE.OR P0, PT, R6, RZ, P0 ;  /* 0x000000ff0600720c */ /* 0x000fda0000705670 */
[----:B------:R-:W-:Y:S05]  /*08b0*/  @!P0 BRA `(.L_x_10188) ;  /* 0x0000012000008947 */ /* 0x000fea0003800000 */
.L_x_10189:
[----:B------:R-:W2:Y:S04]  /*08c0*/  LDG.E R10, [R4.64] ;  /* 0x00000024040a7981 */ /* 0x000ea8000c1e1900 */
[----:B------:R-:W3:Y:S04]  /*08d0*/  LDG.E R14, [R4.64+0x4] ;  /* 0x00000424040e7981 */ /* 0x000ee8000c1e1900 */
[----:B------:R-:W4:Y:S04]  /*08e0*/  LDG.E R20, [R4.64+0x8] ;  /* 0x0000082404147981 */ /* 0x000f28000c1e1900 */
[----:B------:R0:W5:Y:S01]  /*08f0*/  LDG.E R28, [R4.64+0xc] ;  /* 0x00000c24041c7981 */ /* 0x000162000c1e1900 */
[----:B------:R-:W-:-:S02]  /*0900*/  IADD3 R6, R6, -0x4, RZ ;  /* 0xfffffffc06067810 */ /* 0x000fc40007ffe0ff */
[----:B------:R-:W-:Y:S02]  /*0910*/  IADD3 R7, R7, 0x4, RZ ;  /* 0x0000000407077810 */ /* 0x000fe40007ffe0ff */
[----:B------:R-:W-:Y:S02]  /*0920*/  ISETP.NE.AND P1, PT, R6, RZ, PT ;  /* 0x000000ff0600720c */ /* 0x000fe40003f25270 */
[-C--:B--2---:R-:W-:Y:S02]  /*0930*/  ISETP.NE.AND P0, PT, R10, R9.reuse, PT ;  /* 0x000000090a00720c */ /* 0x084fe40003f05270 */
[----:B------:R-:W-:Y:S02]  /*0940*/  IADD3 R10, P2, R4, 0x10, RZ ;  /* 0x00000010040a7810 */ /* 0x000fe40007f5e0ff */
[----:B---3--:R-:W-:-:S03]  /*0950*/  ISETP.EQ.OR P0, PT, R14, R9, !P0 ;  /* 0x000000090e00720c */ /* 0x008fc60004702670 */
[----:B------:R-:W-:Y:S01]  /*0960*/  IMAD.X R11, RZ, RZ, R5, P2 ;  /* 0x000000ffff0b7224 */ /* 0x000fe200010e0605 */
[-C--:B----4-:R-:W-:Y:S01]  /*0970*/  ISETP.EQ.OR P0, PT, R20, R9.reuse, P0 ;  /* 0x000000091400720c */ /* 0x090fe20000702670 */
[----:B0-----:R-:W-:Y:S02]  /*0980*/  IMAD.MOV.U32 R4, RZ, RZ, R10 ;  /* 0x000000ffff047224 */ /* 0x001fe400078e000a */
[----:B------:R-:W-:Y:S01]  /*0990*/  IMAD.MOV.U32 R5, RZ, RZ, R11 ;  /* 0x000000ffff057224 */ /* 0x000fe200078e000b */
[----:B-----5:R-:W-:-:S04]  /*09a0*/  ISETP.EQ.OR P0, PT, R28, R9, P0 ;  /* 0x000000091c00720c */ /* 0x020fc80000702670 */
[----:B------:R-:W-:Y:S02]  /*09b0*/  FSEL R13, R0, R13, P0 ;  /* 0x0000000d000d7208 */ /* 0x000fe40000000000 */
[----:B------:R-:W-:Y:S01]  /*09c0*/  SEL R12, R3, R12, P0 ;  /* 0x0000000c030c7207 */ /* 0x000fe20000000000 */
[----:B------:R-:W-:Y:S05]  /*09d0*/  @P1 BRA `(.L_x_10189) ;  /* 0xfffffee000001947 */ /* 0x000fea000383ffff */
.L_x_10188:
        /* <DEDUP_REMOVED lines=20> */
.L_x_10187:
        /* <DEDUP_REMOVED lines=12> */
.L_x_10186:
[----:B------:R-:W-:-:S13]  /*0be0*/  ISETP.NE.AND P0, PT, R19, RZ, PT ;  /* 0x000000ff1300720c */ /* 0x000fda0003f05270 */
[----:B------:R-:W-:Y:S05]  /*0bf0*/  @!P0 BRA `(.L_x_10194) ;  /* 0x000009a000008947 */ /* 0x000fea0003800000 */
[----:B------:R-:W0:Y:S01]  /*0c00*/  S2R R16, SR_TID.X ;  /* 0x0000000000107919 */ /* 0x000e220000002100 */
[----:B------:R-:W-:Y:S02]  /*0c10*/  IMAD.MOV.U32 R0, RZ, RZ, -0x40800000 ;  /* 0xbf800000ff007424 */ /* 0x000fe400078e00ff */
[----:B------:R-:W-:Y:S02]  /*0c20*/  IMAD.MOV.U32 R9, RZ, RZ, RZ ;  /* 0x000000ffff097224 */ /* 0x000fe400078e00ff */
[----:B0-----:R-:W-:Y:S02]  /*0c30*/  IMAD.MOV.U32 R11, RZ, RZ, R16 ;  /* 0x000000ffff0b7224 */ /* 0x001fe400078e0010 */
.L_x_10201:
        /* <DEDUP_REMOVED lines=19> */
.L_x_10198:
        /* <DEDUP_REMOVED lines=52> */
.L_x_10197:
        /* <DEDUP_REMOVED lines=29> */
.L_x_10199:
[----:B------:R-:W-:-:S13]  /*1280*/  ISETP.NE.OR P0, PT, R10, RZ, P0 ;  /* 0x000000ff0a00720c */ /* 0x000fda0000705670 */
[----:B------:R-:W-:Y:S05]  /*1290*/  @!P0 BRA `(.L_x_10195) ;  /* 0x0000010000008947 */ /* 0x000fea0003800000 */
.L_x_10196:
        /* <DEDUP_REMOVED lines=16> */
.L_x_10195:
        /* <DEDUP_REMOVED lines=20> */
.L_x_10200:
        /* <DEDUP_REMOVED lines=12> */
.L_x_10194:
        /* <DEDUP_REMOVED lines=23> */
.L_x_10256:
        /* <DEDUP_REMOVED lines=11> */
.L_x_10209:
[----:B------:R-:W-:Y:S02]  /*17c0*/  IMAD.MOV.U32 R9, RZ, RZ, R12 ;  /* 0x000000ffff097224 */ /* 0x000fe400078e000c */
[----:B------:R-:W-:Y:S02]  /*17d0*/  IMAD.MOV.U32 R8, RZ, RZ, R13 ;  /* 0x000000ffff087224 */ /* 0x000fe400078e000d */
.L_x_10210:
[----:B------:R-:W-:Y:S05]  /*17e0*/  BSYNC B4 ;  /* 0x0000000000047941 */ /* 0x000fea0003800000 */
.L_x_10208:
        /* <DEDUP_REMOVED lines=8> */
.L_x_10212:
[----:B------:R-:W-:Y:S02]  /*1870*/  IMAD.MOV.U32 R10, RZ, RZ, R9 ;  /* 0x000000ffff0a7224 */ /* 0x000fe400078e0009 */
[----:B------:R-:W-:Y:S02]  /*1880*/  IMAD.MOV.U32 R11, RZ, RZ, R8 ;  /* 0x000000ffff0b7224 */ /* 0x000fe400078e0008 */
.L_x_10213:
[----:B------:R-:W-:Y:S05]  /*1890*/  BSYNC B4 ;  /* 0x0000000000047941 */ /* 0x000fea0003800000 */
.L_x_10211:
        /* <DEDUP_REMOVED lines=8> */
.L_x_10215:
[----:B------:R-:W-:Y:S02]  /*1920*/  IMAD.MOV.U32 R9, RZ, RZ, R10 ;  /* 0x000000ffff097224 */ /* 0x000fe400078e000a */
[----:B------:R-:W-:Y:S02]  /*1930*/  IMAD.MOV.U32 R8, RZ, RZ, R11 ;  /* 0x000000ffff087224 */ /* 0x000fe400078e000b */
.L_x_10216:
[----:B------:R-:W-:Y:S05]  /*1940*/  BSYNC B4 ;  /* 0x0000000000047941 */ /* 0x000fea0003800000 */
.L_x_10214:
        /* <DEDUP_REMOVED lines=9> */
.L_x_10218:
[----:B------:R-:W-:Y:S02]  /*19e0*/  IMAD.MOV.U32 R10, RZ, RZ, R9 ;  /* 0x000000ffff0a7224 */ /* 0x000fe400078e0009 */
[----:B------:R-:W-:Y:S02]  /*19f0*/  IMAD.MOV.U32 R11, RZ, RZ, R8 ;  /* 0x000000ffff0b7224 */ /* 0x000fe400078e0008 */
.L_x_10219:
[----:B------:R-:W-:Y:S05]  /*1a00*/  BSYNC B4 ;  /* 0x0000000000047941 */ /* 0x000fea0003800000 */
.L_x_10217:
        /* <DEDUP_REMOVED lines=11> */
.L_x_10221:
[----:B------:R-:W-:Y:S02]  /*1ac0*/  IMAD.MOV.U32 R12, RZ, RZ, R10 ;  /* 0x000000ffff0c7224 */ /* 0x000fe400078e000a */
[----:B------:R-:W-:Y:S02]  /*1ad0*/  IMAD.MOV.U32 R9, RZ, RZ, R11 ;  /* 0x000000ffff097224 */ /* 0x000fe400078e000b */
.L_x_10222:
[----:B------:R-:W-:Y:S05]  /*1ae0*/  BSYNC B4 ;  /* 0x0000000000047941 */ /* 0x000fea0003800000 */
.L_x_10220:
        /* <DEDUP_REMOVED lines=9> */
.L_x_10224:
[----:B------:R-:W-:Y:S02]  /*1b80*/  IMAD.MOV.U32 R11, RZ, RZ, R12 ;  /* 0x000000ffff0b7224 */ /* 0x000fe400078e000c */
[----:B------:R-:W-:Y:S02]  /*1b90*/  IMAD.MOV.U32 R10, RZ, RZ, R9 ;  /* 0x000000ffff0a7224 */ /* 0x000fe400078e0009 */
.L_x_10225:
[----:B------:R-:W-:Y:S05]  /*1ba0*/  BSYNC B4 ;  /* 0x0000000000047941 */ /* 0x000fea0003800000 */
.L_x_10223:
        /* <DEDUP_REMOVED lines=8> */
.L_x_10227:
[----:B------:R-:W-:Y:S02]  /*1c30*/  IMAD.MOV.U32 R12, RZ, RZ, R11 ;  /* 0x000000ffff0c7224 */ /* 0x000fe400078e000b */
[----:B------:R-:W-:Y:S02]  /*1c40*/  IMAD.MOV.U32 R8, RZ, RZ, R10 ;  /* 0x000000ffff087224 */ /* 0x000fe400078e000a */
.L_x_10228:
[----:B------:R-:W-:Y:S05]  /*1c50*/  BSYNC B4 ;  /* 0x0000000000047941 */ /* 0x000fea0003800000 */
.L_x_10226:
        /* <DEDUP_REMOVED lines=9> */
.L_x_10230:
[----:B------:R-:W-:Y:S02]  /*1cf0*/  IMAD.MOV.U32 R11, RZ, RZ, R12 ;  /* 0x000000ffff0b7224 */ /* 0x000fe400078e000c */
[----:B------:R-:W-:Y:S02]  /*1d00*/  IMAD.MOV.U32 R9, RZ, RZ, R8 ;  /* 0x000000ffff097224 */ /* 0x000fe400078e0008 */
.L_x_10231:
[----:B------:R-:W-:Y:S05]  /*1d10*/  BSYNC B4 ;  /* 0x0000000000047941 */ /* 0x000fea0003800000 */
.L_x_10229:
        /* <DEDUP_REMOVED lines=11> */
.L_x_10233:
[----:B------:R-:W-:Y:S02]  /*1dd0*/  IMAD.MOV.U32 R12, RZ, RZ, R11 ;  /* 0x000000ffff0c7224 */ /* 0x000fe400078e000b */
[----:B------:R-:W-:Y:S02]  /*1de0*/  IMAD.MOV.U32 R10, RZ, RZ, R9 ;  /* 0x000000ffff0a7224 */ /* 0x000fe400078e0009 */
.L_x_10234:
[----:B------:R-:W-:Y:S05]  /*1df0*/  BSYNC B4 ;  /* 0x0000000000047941 */ /* 0x000fea0003800000 */
.L_x_10232:
        /* <DEDUP_REMOVED lines=9> */
.L_x_10236:
[----:B------:R-:W-:Y:S02]  /*1e90*/  IMAD.MOV.U32 R11, RZ, RZ, R12 ;  /* 0x000000ffff0b7224 */ /* 0x000fe400078e000c */
[----:B------:R-:W-:Y:S02]  /*1ea0*/  IMAD.MOV.U32 R9, RZ, RZ, R10 ;  /* 0x000000ffff097224 */ /* 0x000fe400078e000a */
.L_x_10237:
[----:B------:R-:W-:Y:S05]  /*1eb0*/  BSYNC B4 ;  /* 0x0000000000047941 */ /* 0x000fea0003800000 */
.L_x_10235:
        /* <DEDUP_REMOVED lines=8> */
.L_x_10239:
[----:B------:R-:W-:Y:S02]  /*1f40*/  IMAD.MOV.U32 R10, RZ, RZ, R11 ;  /* 0x000000ffff0a7224 */ /* 0x000fe400078e000b */
[----:B------:R-:W-:Y:S02]  /*1f50*/  IMAD.MOV.U32 R8, RZ, RZ, R9 ;  /* 0x000000ffff087224 */ /* 0x000fe400078e0009 */
.L_x_10240:
[----:B------:R-:W-:Y:S05]  /*1f60*/  BSYNC B4 ;  /* 0x0000000000047941 */ /* 0x000fea0003800000 */
.L_x_10238:
        /* <DEDUP_REMOVED lines=9> */
.L_x_10242:
[----:B------:R-:W-:Y:S02]  /*2000*/  IMAD.MOV.U32 R11, RZ, RZ, R10 ;  /* 0x000000ffff0b7224 */ /* 0x000fe400078e000a */
[----:B------:R-:W-:Y:S02]  /*2010*/  IMAD.MOV.U32 R9, RZ, RZ, R8 ;  /* 0x000000ffff097224 */ /* 0x000fe400078e0008 */
.L_x_10243:
[----:B------:R-:W-:Y:S05]  /*2020*/  BSYNC B4 ;  /* 0x0000000000047941 */ /* 0x000fea0003800000 */
.L_x_10241:
        /* <DEDUP_REMOVED lines=11> */
.L_x_10245:
[----:B------:R-:W-:Y:S02]  /*20e0*/  IMAD.MOV.U32 R10, RZ, RZ, R11 ;  /* 0x000000ffff0a7224 */ /* 0x000fe400078e000b */
[----:B------:R-:W-:Y:S02]  /*20f0*/  IMAD.MOV.U32 R8, RZ, RZ, R9 ;  /* 0x000000ffff087224 */ /* 0x000fe400078e0009 */
.L_x_10246:
[----:B------:R-:W-:Y:S05]  /*2100*/  BSYNC B4 ;  /* 0x0000000000047941 */ /* 0x000fea0003800000 */
.L_x_10244:
        /* <DEDUP_REMOVED lines=9> */
.L_x_10248:
[----:B------:R-:W-:Y:S02]  /*21a0*/  IMAD.MOV.U32 R11, RZ, RZ, R10 ;  /* 0x000000ffff0b7224 */ /* 0x000fe400078e000a */
[----:B------:R-:W-:Y:S02]  /*21b0*/  IMAD.MOV.U32 R9, RZ, RZ, R8 ;  /* 0x000000ffff097224 */ /* 0x000fe400078e0008 */
.L_x_10249:
[----:B------:R-:W-:Y:S05]  /*21c0*/  BSYNC B4 ;  /* 0x0000000000047941 */ /* 0x000fea0003800000 */
.L_x_10247:
        /* <DEDUP_REMOVED lines=8> */
.L_x_10251:
[----:B------:R-:W-:Y:S02]  /*2250*/  IMAD.MOV.U32 R8, RZ, RZ, R11 ;  /* 0x000000ffff087224 */ /* 0x000fe400078e000b */
[----:B------:R-:W-:Y:S02]  /*2260*/  IMAD.MOV.U32 R7, RZ, RZ, R9 ;  /* 0x000000ffff077224 */ /* 0x000fe400078e0009 */
.L_x_10252:
[----:B------:R-:W-:Y:S05]  /*2270*/  BSYNC B4 ;  /* 0x0000000000047941 */ /* 0x000fea0003800000 */
.L_x_10250:
        /* <DEDUP_REMOVED lines=8> */
.L_x_10254:
[----:B------:R-:W-:Y:S02]  /*2300*/  IMAD.MOV.U32 R12, RZ, RZ, R8 ;  /* 0x000000ffff0c7224 */ /* 0x000fe400078e0008 */
[----:B------:R-:W-:Y:S02]  /*2310*/  IMAD.MOV.U32 R13, RZ, RZ, R7 ;  /* 0x000000ffff0d7224 */ /* 0x000fe400078e0007 */
.L_x_10255:
[----:B------:R-:W-:Y:S05]  /*2320*/  BSYNC B4 ;  /* 0x0000000000047941 */ /* 0x000fea0003800000 */
.L_x_10253:
[----:B------:R-:W-:Y:S02]  /*2330*/  IADD3 R0, R0, -0x10, RZ ;  /* 0xfffffff000007810 */ /* 0x000fe40007ffe0ff */
[----:B------:R-:W-:Y:S02]  /*2340*/  IADD3 R3, R3, 0x1000, RZ ;  /* 0x0000100003037810 */ /* 0x000fe40007ffe0ff */
[----:B------:R-:W-:-:S13]  /*2350*/  ISETP.GT.AND P1, PT, R0, 0xc, PT ;  /* 0x0000000c0000780c */ /* 0x000fda0003f24270 */
[----:B------:R-:W-:Y:S01]  /*2360*/  @!P1 CALL.REL.NOINC `(.L_x_10207) ;  /* 0x0000001000009944 */ /* 0x000fe20003c00000 */
[----:B------:R-:W-:Y:S05]  /*2370*/  BRA `(.L_x_10256) ;  /* 0xfffff39000007947 */ /* 0x000fea000383ffff */
.L_x_10207:
[----:B------:R-:W-:Y:S05]  /*2380*/  BSYNC B3 ;  /* 0x0000000000037941 */ /* 0x000fea0003800000 */
.L_x_10206:
        /* <DEDUP_REMOVED lines=16> */
.L_x_10260:
[----:B------:R-:W-:Y:S02]  /*2490*/  IMAD.MOV.U32 R10, RZ, RZ, R12 ;  /* 0x000000ffff0a7224 */ /* 0x000fe400078e000c */
[----:B------:R-:W-:Y:S02]  /*24a0*/  IMAD.MOV.U32 R9, RZ, RZ, R13 ;  /* 0x000000ffff097224 */ /* 0x000fe400078e000d */
.L_x_10261:
[----:B------:R-:W-:Y:S05]  /*24b0*/  BSYNC B4 ;  /* 0x0000000000047941 */ /* 0x000fea0003800000 */
.L_x_10259:
        /* <DEDUP_REMOVED lines=9> */
.L_x_10263:
[----:B------:R-:W-:Y:S02]  /*2550*/  IMAD.MOV.U32 R13, RZ, RZ, R10 ;  /* 0x000000ffff0d7224 */ /* 0x000fe400078e000a */
[----:B------:R-:W-:Y:S02]  /*2560*/  IMAD.MOV.U32 R11, RZ, RZ, R9 ;  /* 0x000000ffff0b7224 */ /* 0x000fe400078e0009 */
.L_x_10264:
[----:B------:R-:W-:Y:S05]  /*2570*/  BSYNC B4 ;  /* 0x0000000000047941 */ /* 0x000fea0003800000 */
.L_x_10262:
        /* <DEDUP_REMOVED lines=8> */
.L_x_10266:
[----:B------:R-:W-:Y:S02]  /*2600*/  IMAD.MOV.U32 R10, RZ, RZ, R13 ;  /* 0x000000ffff0a7224 */ /* 0x000fe400078e000d */
[----:B------:R-:W-:Y:S02]  /*2610*/  IMAD.MOV.U32 R8, RZ, RZ, R11 ;  /* 0x000000ffff087224 */ /* 0x000fe400078e000b */
.L_x_10267:
[----:B------:R-:W-:Y:S05]  /*2620*/  BSYNC B4 ;  /* 0x0000000000047941 */ /* 0x000fea0003800000 */
.L_x_10265:
        /* <DEDUP_REMOVED lines=9> */
.L_x_10269:
[----:B------:R-:W-:Y:S02]  /*26c0*/  IMAD.MOV.U32 R11, RZ, RZ, R10 ;  /* 0x000000ffff0b7224 */ /* 0x000fe400078e000a */
[----:B------:R-:W-:Y:S02]  /*26d0*/  IMAD.MOV.U32 R9, RZ, RZ, R8 ;  /* 0x000000ffff097224 */ /* 0x000fe400078e0008 */
.L_x_10270:
[----:B------:R-:W-:Y:S05]  /*26e0*/  BSYNC B4 ;  /* 0x0000000000047941 */ /* 0x000fea0003800000 */
.L_x_10268:
        /* <DEDUP_REMOVED lines=13> */
.L_x_10272:
[----:B------:R-:W-:Y:S02]  /*27c0*/  IMAD.MOV.U32 R10, RZ, RZ, R11 ;  /* 0x000000ffff0a7224 */ /* 0x000fe400078e000b */
[----:B------:R-:W-:Y:S02]  /*27d0*/  IMAD.MOV.U32 R8, RZ, RZ, R9 ;  /* 0x000000ffff087224 */ /* 0x000fe400078e0009 */
.L_x_10273:
[----:B------:R-:W-:Y:S05]  /*27e0*/  BSYNC B4 ;  /* 0x0000000000047941 */ /* 0x000fea0003800000 */
.L_x_10271:
        /* <DEDUP_REMOVED lines=9> */
.L_x_10275:
[----:B------:R-:W-:Y:S02]  /*2880*/  IMAD.MOV.U32 R11, RZ, RZ, R10 ;  /* 0x000000ffff0b7224 */ /* 0x000fe400078e000a */
[----:B------:R-:W-:Y:S02]  /*2890*/  IMAD.MOV.U32 R9, RZ, RZ, R8 ;  /* 0x000000ffff097224 */ /* 0x000fe400078e0008 */
.L_x_10276:
[----:B------:R-:W-:Y:S05]  /*28a0*/  BSYNC B4 ;  /* 0x0000000000047941 */ /* 0x000fea0003800000 */
.L_x_10274:
        /* <DEDUP_REMOVED lines=8> */
.L_x_10278:
[----:B------:R-:W-:Y:S02]  /*2930*/  IMAD.MOV.U32 R8, RZ, RZ, R11 ;  /* 0x000000ffff087224 */ /* 0x000fe400078e000b */
[----:B------:R-:W-:Y:S02]  /*2940*/  IMAD.MOV.U32 R7, RZ, RZ, R9 ;  /* 0x000000ffff077224 */ /* 0x000fe400078e0009 */
.L_x_10279:
[----:B------:R-:W-:Y:S05]  /*2950*/  BSYNC B4 ;  /* 0x0000000000047941 */ /* 0x000fea0003800000 */
.L_x_10277:
        /* <DEDUP_REMOVED lines=8> */
.L_x_10281:
[----:B------:R-:W-:Y:S02]  /*29e0*/  IMAD.MOV.U32 R12, RZ, RZ, R8 ;  /* 0x000000ffff0c7224 */ /* 0x000fe400078e0008 */
[----:B------:R-:W-:Y:S02]  /*29f0*/  IMAD.MOV.U32 R13, RZ, RZ, R7 ;  /* 0x000000ffff0d7224 */ /* 0x000fe400078e0007 */
.L_x_10282:
[----:B------:R-:W-:Y:S05]  /*2a00*/  BSYNC B4 ;  /* 0x0000000000047941 */ /* 0x000fea0003800000 */
.L_x_10280:
[----:B------:R-:W-:Y:S02]  /*2a10*/  IADD3 R3, R3, 0x400, RZ ;  /* 0x0000040003037810 */ /* 0x000fe40007ffe0ff */
[----:B------:R-:W-:Y:S02]  /*2a20*/  IADD3 R0, R0, -0x4, RZ ;  /* 0xfffffffc00007810 */ /* 0x000fe40007ffe0ff */
.L_x_10258:
[----:B------:R-:W-:Y:S05]  /*2a30*/  BSYNC B3 ;  /* 0x0000000000037941 */ /* 0x000fea0003800000 */
.L_x_10257:
[----:B------:R-:W-:-:S13]  /*2a40*/  ISETP.NE.OR P0, PT, R0, RZ, P0 ;  /* 0x000000ff0000720c */ /* 0x000fda0000705670 */
[----:B------:R-:W-:Y:S01]  /*2a50*/  @!P0 BREAK B0 ;  /* 0x0000000000008942 */ /* 0x000fe20003800000 */
[----:B------:R-:W-:Y:S05]  /*2a60*/  @!P0 BRA `(.L_x_10203) ;  /* 0x0000035000008947 */ /* 0x000fea0003800000 */
.L_x_10205:
[----:B0-----:R-:W-:Y:S05]  /*2a70*/  BSYNC B0 ;  /* 0x0000000000007941 */ /* 0x001fea0003800000 */
.L_x_10204:
        /* <DEDUP_REMOVED lines=11> */
.L_x_10284:
[----:B------:R-:W-:Y:S02]  /*2b30*/  IMAD.MOV.U32 R9, RZ, RZ, R12 ;  /* 0x000000ffff097224 */ /* 0x000fe400078e000c */
[----:B------:R-:W-:Y:S02]  /*2b40*/  IMAD.MOV.U32 R8, RZ, RZ, R13 ;  /* 0x000000ffff087224 */ /* 0x000fe400078e000d */
.L_x_10285:
[----:B------:R-:W-:Y:S05]  /*2b50*/  BSYNC B0 ;  /* 0x0000000000007941 */ /* 0x000fea0003800000 */
.L_x_10283:
        /* <DEDUP_REMOVED lines=9> */
.L_x_10287:
[----:B------:R-:W-:Y:S02]  /*2bf0*/  IMAD.MOV.U32 R12, RZ, RZ, R9 ;  /* 0x000000ffff0c7224 */ /* 0x000fe400078e0009 */
[----:B------:R-:W-:Y:S02]  /*2c00*/  IMAD.MOV.U32 R10, RZ, RZ, R8 ;  /* 0x000000ffff0a7224 */ /* 0x000fe400078e0008 */
.L_x_10288:
[----:B------:R-:W-:Y:S05]  /*2c10*/  BSYNC B0 ;  /* 0x0000000000007941 */ /* 0x000fea0003800000 */
.L_x_10286:
        /* <DEDUP_REMOVED lines=8> */
.L_x_10290:
[----:B------:R-:W-:Y:S02]  /*2ca0*/  IMAD.MOV.U32 R9, RZ, RZ, R12 ;  /* 0x000000ffff097224 */ /* 0x000fe400078e000c */
[----:B------:R-:W-:Y:S02]  /*2cb0*/  IMAD.MOV.U32 R7, RZ, RZ, R10 ;  /* 0x000000ffff077224 */ /* 0x000fe400078e000a */
.L_x_10291:
[----:B------:R-:W-:Y:S05]  /*2cc0*/  BSYNC B0 ;  /* 0x0000000000007941 */ /* 0x000fea0003800000 */
.L_x_10289:
        /* <DEDUP_REMOVED lines=8> */
.L_x_10293:
[----:B------:R-:W-:Y:S02]  /*2d50*/  IMAD.MOV.U32 R12, RZ, RZ, R9 ;  /* 0x000000ffff0c7224 */ /* 0x000fe400078e0009 */
[----:B------:R-:W-:Y:S02]  /*2d60*/  IMAD.MOV.U32 R13, RZ, RZ, R7 ;  /* 0x000000ffff0d7224 */ /* 0x000fe400078e0007 */
.L_x_10294:
[----:B------:R-:W-:Y:S05]  /*2d70*/  BSYNC B0 ;  /* 0x0000000000007941 */ /* 0x000fea0003800000 */
.L_x_10292:
[----:B------:R-:W-:Y:S02]  /*2d80*/  IADD3 R0, R0, -0x4, RZ ;  /* 0xfffffffc00007810 */ /* 0x000fe40007ffe0ff */
[----:B------:R-:W-:Y:S02]  /*2d90*/  IADD3 R3, R3, 0x400, RZ ;  /* 0x0000040003037810 */ /* 0x000fe40007ffe0ff */
[----:B------:R-:W-:-:S13]  /*2da0*/  ISETP.NE.AND P0, PT, R0, RZ, PT ;  /* 0x000000ff0000720c */ /* 0x000fda0003f05270 */
[----:B------:R-:W-:Y:S05]  /*2db0*/  @P0 BRA `(.L_x_10204) ;  /* 0xfffffcc000000947 */ /* 0x000fea000383ffff */
.L_x_10203:
[----:B------:R-:W-:Y:S05]  /*2dc0*/  BSYNC B1 ;  /* 0x0000000000017941 */ /* 0x000fea0003800000 */
.L_x_10202:
        /* <DEDUP_REMOVED lines=14> */
.L_x_10296:
[----:B------:R-:W-:Y:S02]  /*2eb0*/  IMAD.MOV.U32 R6, RZ, RZ, R12 ;  /* 0x000000ffff067224 */ /* 0x000fe400078e000c */
[----:B------:R-:W-:Y:S02]  /*2ec0*/  IMAD.MOV.U32 R0, RZ, RZ, R13 ;  /* 0x000000ffff007224 */ /* 0x000fe400078e000d */
.L_x_10297:
[----:B------:R-:W-:Y:S05]  /*2ed0*/  BSYNC B0 ;  /* 0x0000000000007941 */ /* 0x000fea0003800000 */
.L_x_10295:
        /* <DEDUP_REMOVED lines=14> */
.L_x_10299:
[----:B------:R-:W-:Y:S02]  /*2fc0*/  IMAD.MOV.U32 R9, RZ, RZ, R6 ;  /* 0x000000ffff097224 */ /* 0x000fe400078e0006 */
[----:B------:R-:W-:Y:S02]  /*2fd0*/  IMAD.MOV.U32 R7, RZ, RZ, R0 ;  /* 0x000000ffff077224 */ /* 0x000fe400078e0000 */
.L_x_10300:
[----:B------:R-:W-:Y:S05]  /*2fe0*/  BSYNC B0 ;  /* 0x0000000000007941 */ /* 0x000fea0003800000 */
.L_x_10298:
        /* <DEDUP_REMOVED lines=11> */
.L_x_10301:
[----:B------:R-:W-:Y:S02]  /*30a0*/  IMAD.MOV.U32 R12, RZ, RZ, R9 ;  /* 0x000000ffff0c7224 */ /* 0x000fe400078e0009 */
[----:B------:R-:W-:Y:S02]  /*30b0*/  IMAD.MOV.U32 R13, RZ, RZ, R7 ;  /* 0x000000ffff0d7224 */ /* 0x000fe400078e0007 */
.L_x_10185:
[----:B------:R-:W-:Y:S05]  /*30c0*/  BSYNC B2 ;  /* 0x0000000000027941 */ /* 0x000fea0003800000 */
.L_x_10184:
        /* <DEDUP_REMOVED lines=97> */
.L_x_10303:
[----:B------:R-:W-:Y:S05]  /*36e0*/  BSYNC B0 ;  /* 0x0000000000007941 */ /* 0x000fea0003800000 */
.L_x_10302:
        /* <DEDUP_REMOVED lines=8> */
[----:B------:R-:W-:Y:S01]  /*3770*/  BSSY B6, `(.L_x_10305) ;  /* 0x000001e000067945 */ /* 0x000fe20003800000 */
[----:B------:R-:W-:Y:S01]  /*3780*/  ISETP.LT.AND P0, PT, R12, c[0x0][0x194], P0 ;  /* 0x000065000c007a0c */ /* 0x000fe20000701270 */
[-C--:B------:R-:W-:Y:S01]  /*3790*/  IMAD.WIDE R4, R6, R7.reuse, c[0x0][0x170] ;  /* 0x00005c0006047625 */ /* 0x080fe200078e0207 */
[----:B0-----:R-:W-:Y:S02]  /*37a0*/  IADD3 R12, R12, -c[0x0][0x190], RZ ;  /* 0x800064000c0c7a10 */ /* 0x001fe40007ffe0ff */
[----:B------:R-:W-:Y:S01]  /*37b0*/  ISETP.NE.AND P0, PT, R0, RZ, P0 ;  /* 0x000000ff0000720c */ /* 0x000fe20000705270 */
[----:B------:R-:W-:-:S03]  /*37c0*/  IMAD.WIDE R6, R6, R7, c[0x0][0x178] ;  /* 0x00005e0006067625 */ /* 0x000fc600078e0207 */
[----:B------:R-:W-:-:S04]  /*37d0*/  SEL R9, R12, c[0x0][0x188], P0 ;  /* 0x000062000c097a07 */ /* 0x000fc80000000000 */
[----:B------:R-:W-:Y:S01]  /*37e0*/  ISETP.GT.AND P0, PT, R9, -0x1, PT ;  /* 0xffffffff0900780c */ /* 0x000fe20003f04270 */
[----:B--2---:R0:W-:Y:S04]  /*37f0*/  STG.E [R4.64], R3 ;  /* 0x0000000304007986 */ /* 0x0041e8000c101924 */
[----:B------:R0:W-:Y:S08]  /*3800*/  STG.E [R6.64], R9 ;  /* 0x0000000906007986 */ /* 0x0001f0000c101924 */
[----:B------:R-:W-:Y:S05]  /*3810*/  @P0 BRA `(.L_x_10306) ;  /* 0x0000013000000947 */ /* 0x000fea0003800000 */
[----:B------:R-:W-:Y:S01]  /*3820*/  MOV R14, 0x160 ;  /* 0x00000160000e7802 */ /* 0x000fe20000000f00 */
[----:B0-----:R-:W-:-:S02]  /*3830*/  IMAD.MOV.U32 R4, RZ, RZ, c[0x4][0x150] ;  /* 0x01005400ff047624 */ /* 0x001fc400078e00ff */
[----:B------:R-:W-:Y:S02]  /*3840*/  IMAD.MOV.U32 R5, RZ, RZ, c[0x4][0x154] ;  /* 0x01005500ff057624 */ /* 0x000fe400078e00ff */
[----:B------:R-:W-:Y:S01]  /*3850*/  IMAD.MOV.U32 R6, RZ, RZ, c[0x4][0x158] ;  /* 0x01005600ff067624 */ /* 0x000fe200078e00ff */
[----:B------:R-:W0:Y:S01]  /*3860*/  LDC.64 R14, c[0x4][R14] ;  /* 0x010000000e0e7b82 */ /* 0x000e220000000a00 */
[----:B------:R-:W-:Y:S02]  /*3870*/  IMAD.MOV.U32 R7, RZ, RZ, c[0x4][0x15c] ;  /* 0x01005700ff077624 */ /* 0x000fe400078e00ff */
[----:B------:R-:W-:Y:S02]  /*3880*/  IMAD.MOV.U32 R8, RZ, RZ, 0xe6 ;  /* 0x000000e6ff087424 */ /* 0x000fe400078e00ff */
[----:B------:R-:W-:Y:S02]  /*3890*/  IMAD.MOV.U32 R10, RZ, RZ, c[0x4][0x0] ;  /* 0x01000000ff0a7624 */ /* 0x000fe400078e00ff */
[----:B------:R-:W-:-:S02]  /*38a0*/  IMAD.MOV.U32 R11, RZ, RZ, c[0x4][0x4] ;  /* 0x01000100ff0b7624 */ /* 0x000fc400078e00ff */
[----:B------:R-:W-:Y:S02]  /*38b0*/  IMAD.MOV.U32 R12, RZ, RZ, 0x1 ;  /* 0x00000001ff0c7424 */ /* 0x000fe400078e00ff */
        /* <DEDUP_REMOVED lines=8> */
[----:B0-----:R-:W-:Y:S05]  /*3940*/  CALL.ABS.NOINC R14 ;  /* 0x000000000e007343 */ /* 0x001fea0003c00000 */
.L_x_10306:
[----:B------:R-:W-:Y:S05]  /*3950*/  BSYNC B6 ;  /* 0x0000000000067941 */ /* 0x000fea0003800000 */
.L_x_10305:
[----:B0-----:R-:W-:Y:S01]  /*3960*/  IMAD.IADD R3, R22, 0x1, R19 ;  /* 0x0000000116037824 */ /* 0x001fe200078e0213 */
        /* <DEDUP_REMOVED lines=10> */
.L_x_10304:
[----:B------:R-:W-:Y:S02]  /*3a10*/  WARPSYNC 0xffffffff ;  /* 0xffffffff00007948 */ /* 0x000fe40003800000 */
[----:B------:R-:W-:Y:S01]  /*3a20*/  IADD3 R19, R19, 0x1, RZ ;  /* 0x0000000113137810 */ /* 0x000fe20007ffe0ff */
[----:B------:R-:W-:Y:S03]  /*3a30*/  BAR.SYNC.DEFER_BLOCKING 0x0 ;  /* 0x0000000000007b1d */ /* 0x000fe60000010000 */
[----:B------:R-:W-:-:S13]  /*3a40*/  ISETP.GE.AND P0, PT, R19, c[0x0][0x18c], PT ;  /* 0x0000630013007a0c */ /* 0x000fda0003f06270 */
[----:B------:R-:W-:Y:S01]  /*3a50*/  @P0 CALL.REL.NOINC `(.L_x_10183) ;  /* 0x0000001000000944 */ /* 0x000fe20003c00000 */
[----:B------:R-:W-:Y:S05]  /*3a60*/  BRA `(.L_x_10307) ;  /* 0xffffc71000007947 */ /* 0x000fea000383ffff */
.L_x_10183:
[----:B------:R-:W1:Y:S01]  /*3a70*/  S2R R0, SR_TID.X ;  /* 0x0000000000007919 */ /* 0x000e620000002100 */
[----:B------:R-:W-:Y:S02]  /*3a80*/  ULDC.S8 UR4, c[0x0][0x198] ;  /* 0x0000660000047ab9 */ /* 0x000fe40000000200 */
[----:B------:R-:W-:-:S04]  /*3a90*/  ISETP.NE.AND P0, PT, RZ, UR4, PT ;  /* 0x00000004ff007c0c */ /* 0x000fc8000bf05270 */
[----:B-1----:R-:W-:-:S13]  /*3aa0*/  ISETP.NE.OR P0, PT, R0, RZ, !P0 ;  /* 0x000000ff0000720c */ /* 0x002fda0004705670 */
[----:B------:R-:W-:Y:S05]  /*3ab0*/  @P0 EXIT ;  /* 0x000000000000094d */ /* 0x000fea0003800000 */
[----:B------:R-:W-:-:S05]  /*3ac0*/  IMAD.MOV.U32 R0, RZ, RZ, 0x1 ;  /* 0x00000001ff007424 */ /* 0x000fca00078e00ff */
        /* <DEDUP_REMOVED lines=19> */
.L_x_10311:
        /* <DEDUP_REMOVED lines=64> */
.L_x_10310:
        /* <DEDUP_REMOVED lines=36> */
.L_x_10312:
[----:B------:R-:W-:-:S13]  /*4240*/  ISETP.NE.OR P0, PT, R4, RZ, P0 ;  /* 0x000000ff0400720c */ /* 0x000fda0000705670 */
[----:B------:R-:W-:Y:S05]  /*4250*/  @!P0 BRA `(.L_x_10308) ;  /* 0x0000014000008947 */ /* 0x000fea0003800000 */
.L_x_10309:
[----:B--2---:R1:W2:Y:S02]  /*4260*/  MUFU.RCP R15, R18 ;  /* 0x00000012000f7308 */ /* 0x0042a40000001000 */
.L_x_10313:
        /* <DEDUP_REMOVED lines=19> */
.L_x_10308:
        /* <DEDUP_REMOVED lines=8> */
.L_x_10314:
        /* <DEDUP_REMOVED lines=11> */
.L_x_10315:
        /* <DEDUP_REMOVED lines=11> */
.L_x_11404:


//--------------------- .text._ZN4vllm3moe10moeSoftmaxILi256EfEEvPKT0_PKbPfi --------------------------
	.section	.text._ZN4vllm3moe10moeSoftmaxILi256EfEEvPKT0_PKbPfi,"ax",@progbits
	.sectioninfo	@"SHI_REGISTERS=32"
	.align	128
        .global         _ZN4vllm3moe10moeSoftmaxILi256EfEEvPKT0_PKbPfi
        .type           _ZN4vllm3moe10moeSoftmaxILi256EfEEvPKT0_PKbPfi,@function
        .size           _ZN4vllm3moe10moeSoftmaxILi256EfEEvPKT0_PKbPfi,(.L_x_11405 - _ZN4vllm3moe10moeSoftmaxILi256EfEEvPKT0_PKbPfi)
        .other          _ZN4vllm3moe10moeSoftmaxILi256EfEEvPKT0_PKbPfi,@"STO_CUDA_ENTRY STV_DEFAULT"
_ZN4vllm3moe10moeSoftmaxILi256EfEEvPKT0_PKbPfi:
.text._ZN4vllm3moe10moeSoftmaxILi256EfEEvPKT0_PKbPfi:
        /* <DEDUP_REMOVED lines=14> */
.L_x_10316:
        /* <DEDUP_REMOVED lines=25> */
.L_x_10321:
[----:B------:R-:W-:-:S06]  /*0270*/  IMAD.MOV.U32 R3, RZ, RZ, R7 ;  /* 0x000000ffff037224 */ /* 0x000fcc00078e0007 */
[----:B------:R0:W2:Y:S01]  /*0280*/  LDG.E R3, [R2.64] ;  /* 0x0000000802037981 */ /* 0x0000a2000c1e1900 */
[----:B------:R-:W-:Y:S02]  /*0290*/  IADD3 R6, R6, -0x1, RZ ;  /* 0xffffffff06067810 */ /* 0x000fe40007ffe0ff */
[----:B------:R-:W-:Y:S02]  /*02a0*/  IADD3 R5, R5, 0x100, RZ ;  /* 0x0000010005057810 */ /* 0x000fe40007ffe0ff */
[----:B------:R-:W-:Y:S02]  /*02b0*/  ISETP.NE.AND P0, PT, R6, RZ, PT ;  /* 0x000000ff0600720c */ /* 0x000fe40003f05270 */
[----:B0-----:R-:W-:-:S04]  /*02c0*/  IADD3 R2, P2, R2, 0x400, RZ ;  /* 0x0000040002027810 */ /* 0x001fc80007f5e0ff */
[----:B------:R-:W-:Y:S02]  /*02d0*/  IADD3.X R7, RZ, R7, RZ, P2, !PT ;  /* 0x00000007ff077210 */ /* 0x000fe400017fe4ff */
[----:B--2---:R-:W-:-:S05]  /*02e0*/  FMNMX.FTZ R4, R3, R4, !PT ;  /* 0x0000000403047209 */ /* 0x004fca0007810000 */
[----:B------:R-:W-:Y:S05]  /*02f0*/  @P0 BRA `(.L_x_10321) ;  /* 0xffffff7000000947 */ /* 0x000fea000383ffff */
.L_x_10320:
[----:B------:R-:W-:Y:S05]  /*0300*/  BSYNC B1 ;  /* 0x0000000000017941 */ /* 0x000fea0003800000 */
.L_x_10319:
        /* <DEDUP_REMOVED lines=13> */
.L_x_10324:
[----:B------:R0:W2:Y:S04]  /*03e0*/  LDG.E R15, [R2.64] ;  /* 0x00000008020f7981 */ /* 0x0000a8000c1e1900 */
[----:B------:R0:W3:Y:S04]  /*03f0*/  LDG.E R16, [R2.64+0x400] ;  /* 0x0004000802107981 */ /* 0x0000e8000c1e1900 */
[----:B------:R0:W4:Y:S04]  /*0400*/  LDG.E R18, [R2.64+0x800] ;  /* 0x0008000802127981 */ /* 0x000128000c1e1900 */
[----:B------:R0:W5:Y:S04]  /*0410*/  LDG.E R20, [R2.64+0xc00] ;  /* 0x000c000802147981 */ /* 0x000168000c1e1900 */
        /* <DEDUP_REMOVED lines=11> */
[----:B------:R0:W5:Y:S01]  /*04d0*/  LDG.E R6, [R2.64+0x3c00] ;  /* 0x003c000802067981 */ /* 0x000162000c1e1900 */
[----:B------:R-:W-:-:S04]  /*04e0*/  IADD3 R5, R5, 0x1000, RZ ;  /* 0x0000100005057810 */ /* 0x000fc80007ffe0ff */
[----:B------:R-:W-:Y:S02]  /*04f0*/  ISETP.GE.AND P1, PT, R5, R8, PT ;  /* 0x000000080500720c */ /* 0x000fe40003f26270 */
[----:B0-----:R-:W-:-:S04]  /*0500*/  IADD3 R2, P2, R2, 0x4000, RZ ;  /* 0x0000400002027810 */ /* 0x001fc80007f5e0ff */
[----:B------:R-:W-:Y:S02]  /*0510*/  IADD3.X R3, RZ, R3, RZ, P2, !PT ;  /* 0x00000003ff037210 */ /* 0x000fe400017fe4ff */
[----:B--2---:R-:W-:-:S04]  /*0520*/  FMNMX.FTZ R15, R15, R4, !PT ;  /* 0x000000040f0f7209 */ /* 0x004fc80007810000 */
[----:B---3--:R-:W-:-:S04]  /*0530*/  FMNMX.FTZ R15, R15, R16, !PT ;  /* 0x000000100f0f7209 */ /* 0x008fc80007810000 */
[----:B----4-:R-:W-:-:S04]  /*0540*/  FMNMX.FTZ R15, R15, R18, !PT ;  /* 0x000000120f0f7209 */ /* 0x010fc80007810000 */
[----:B-----5:R-:W-:-:S04]  /*0550*/  FMNMX.FTZ R15, R15, R20, !PT ;  /* 0x000000140f0f7209 */ /* 0x020fc80007810000 */
        /* <DEDUP_REMOVED lines=11> */
[----:B------:R-:W-:Y:S01]  /*0610*/  FMNMX.FTZ R4, R9, R6, !PT ;  /* 0x0000000609047209 */ /* 0x000fe20007810000 */
[----:B------:R-:W-:Y:S05]  /*0620*/  @!P1 BRA `(.L_x_10324) ;  /* 0xfffffdb000009947 */ /* 0x000fea000383ffff */
.L_x_10323:
[----:B------:R-:W-:Y:S05]  /*0630*/  BSYNC B1 ;  /* 0x0000000000017941 */ /* 0x000fea0003800000 */
.L_x_10322:
[----:B------:R-:W-:Y:S01]  /*0640*/  IADD3 R6, -R5, c[0x0][0x178], RZ ;  /* 0x00005e0005067a10 */ /* 0x000fe20007ffe1ff */
[----:B------:R-:W-:Y:S03]  /*0650*/  BSSY B1, `(.L_x_10325) ;  /* 0x0000019000017945 */ /* 0x000fe60003800000 */
[----:B------:R-:W-:-:S13]  /*0660*/  ISETP.GT.AND P1, PT, R6, 0x400, PT ;  /* 0x000004000600780c */ /* 0x000fda0003f24270 */
[----:B------:R-:W-:Y:S05]  /*0670*/  @!P1 BRA `(.L_x_10326) ;  /* 0x0000016000009947 */ /* 0x000fea0003800000 */
[----:B------:R-:W2:Y:S04]  /*0680*/  LDG.E R7, [R2.64] ;  /* 0x0000000802077981 */ /* 0x000ea8000c1e1900 */
[----:B------:R-:W3:Y:S04]  /*0690*/  LDG.E R6, [R2.64+0x400] ;  /* 0x0004000802067981 */ /* 0x000ee8000c1e1900 */
[----:B------:R-:W4:Y:S04]  /*06a0*/  LDG.E R9, [R2.64+0x800] ;  /* 0x0008000802097981 */ /* 0x000f28000c1e1900 */
[----:B------:R-:W5:Y:S04]  /*06b0*/  LDG.E R11, [R2.64+0xc00] ;  /* 0x000c0008020b7981 */ /* 0x000f68000c1e1900 */
[----:B------:R0:W5:Y:S04]  /*06c0*/  LDG.E R13, [R2.64+0x1000] ;  /* 0x00100008020d7981 */ /* 0x000168000c1e1900 */
[----:B------:R0:W5:Y:S04]  /*06d0*/  LDG.E R15, [R2.64+0x1400] ;  /* 0x00140008020f7981 */ /* 0x000168000c1e1900 */
[----:B------:R0:W5:Y:S04]  /*06e0*/  LDG.E R17, [R2.64+0x1800] ;  /* 0x0018000802117981 */ /* 0x000168000c1e1900 */
[----:B------:R0:W5:Y:S01]  /*06f0*/  LDG.E R19, [R2.64+0x1c00] ;  /* 0x001c000802137981 */ /* 0x000162000c1e1900 */
[----:B------:R-:W-:-:S02]  /*0700*/  PLOP3.LUT P0, PT, PT, PT, PT, 0x8, 0x0 ;  /* 0x000000000000781c */ /* 0x000fc40003f0e170 */
[----:B------:R-:W-:Y:S02]  /*0710*/  IADD3 R5, R5, 0x800, RZ ;  /* 0x0000080005057810 */ /* 0x000fe40007ffe0ff */
[----:B--2---:R-:W-:-:S04]  /*0720*/  FMNMX.FTZ R7, R4, R7, !PT ;  /* 0x0000000704077209 */ /* 0x004fc80007810000 */
[----:B---3--:R-:W-:Y:S02]  /*0730*/  FMNMX.FTZ R6, R7, R6, !PT ;  /* 0x0000000607067209 */ /* 0x008fe40007810000 */
[----:B------:R-:W-:Y:S02]  /*0740*/  IADD3 R7, P1, R2, 0x2000, RZ ;  /* 0x0000200002077810 */ /* 0x000fe40007f3e0ff */
[----:B----4-:R-:W-:-:S03]  /*0750*/  FMNMX.FTZ R6, R6, R9, !PT ;  /* 0x0000000906067209 */ /* 0x010fc60007810000 */
[----:B------:R-:W-:Y:S01]  /*0760*/  IMAD.X R8, RZ, RZ, R3, P1 ;  /* 0x000000ffff087224 */ /* 0x000fe200008e0603 */
[----:B-----5:R-:W-:Y:S01]  /*0770*/  FMNMX.FTZ R6, R6, R11, !PT ;  /* 0x0000000b06067209 */ /* 0x020fe20007810000 */
[----:B0-----:R-:W-:-:S03]  /*0780*/  IMAD.MOV.U32 R2, RZ, RZ, R7 ;  /* 0x000000ffff027224 */ /* 0x001fc600078e0007 */
[----:B------:R-:W-:Y:S02]  /*0790*/  FMNMX.FTZ R6, R6, R13, !PT ;  /* 0x0000000d06067209 */ /* 0x000fe40007810000 */
[----:B------:R-:W-:Y:S02]  /*07a0*/  MOV R3, R8 ;  /* 0x0000000800037202 */ /* 0x000fe40000000f00 */
[----:B------:R-:W-:-:S04]  /*07b0*/  FMNMX.FTZ R6, R6, R15, !PT ;  /* 0x0000000f06067209 */ /* 0x000fc80007810000 */
[----:B------:R-:W-:-:S04]  /*07c0*/  FMNMX.FTZ R6, R6, R17, !PT ;  /* 0x0000001106067209 */ /* 0x000fc80007810000 */
[----:B------:R-:W-:Y:S02]  /*07d0*/  FMNMX.FTZ R4, R6, R19, !PT ;  /* 0x0000001306047209 */ /* 0x000fe40007810000 */
.L_x_10326:
[----:B------:R-:W-:Y:S05]  /*07e0*/  BSYNC B1 ;  /* 0x0000000000017941 */ /* 0x000fea0003800000 */
.L_x_10325:
[----:B------:R-:W-:-:S13]  /*07f0*/  ISETP.LT.OR P0, PT, R5, c[0x0][0x178], P0 ;  /* 0x00005e0005007a0c */ /* 0x000fda0000701670 */
[----:B------:R-:W-:Y:S05]  /*0800*/  @!P0 BRA `(.L_x_10318) ;  /* 0x0000008000008947 */ /* 0x000fea0003800000 */
[----:B------:R-:W2:Y:S04]  /*0810*/  LDG.E R5, [R2.64] ;  /* 0x0000000802057981 */ /* 0x000ea8000c1e1900 */
[----:B------:R-:W3:Y:S04]  /*0820*/  LDG.E R6, [R2.64+0x400] ;  /* 0x0004000802067981 */ /* 0x000ee8000c1e1900 */
[----:B------:R-:W4:Y:S04]  /*0830*/  LDG.E R8, [R2.64+0x800] ;  /* 0x0008000802087981 */ /* 0x000f28000c1e1900 */
[----:B------:R-:W5:Y:S01]  /*0840*/  LDG.E R10, [R2.64+0xc00] ;  /* 0x000c0008020a7981 */ /* 0x000f62000c1e1900 */
[----:B--2---:R-:W-:-:S04]  /*0850*/  FMNMX.FTZ R5, R4, R5, !PT ;  /* 0x0000000504057209 */ /* 0x004fc80007810000 */
[----:B---3--:R-:W-:-:S04]  /*0860*/  FMNMX.FTZ R5, R5, R6, !PT ;  /* 0x0000000605057209 */ /* 0x008fc80007810000 */
[----:B----4-:R-:W-:-:S04]  /*0870*/  FMNMX.FTZ R5, R5, R8, !PT ;  /* 0x0000000805057209 */ /* 0x010fc80007810000 */
[----:B-----5:R-:W-:Y:S02]  /*0880*/  FMNMX.FTZ R4, R5, R10, !PT ;  /* 0x0000000a05047209 */ /* 0x020fe40007810000 */
.L_x_10318:
[----:B------:R-:W-:Y:S05]  /*0890*/  BSYNC B0 ;  /* 0x0000000000007941 */ /* 0x000fea0003800000 */
.L_x_10317:
        /* <DEDUP_REMOVED lines=47> */
.L_x_10328:
[----:B0-----:R-:W-:Y:S05]  /*0b90*/  BSYNC B0 ;  /* 0x0000000000007941 */ /* 0x001fea0003800000 */
.L_x_10327:
        /* <DEDUP_REMOVED lines=9> */
[----:B------:R-:W-:Y:S01]  /*0c30*/  HFMA2.MMA R6, -RZ, RZ, 0, 0 ;  /* 0x00000000ff067435 */ /* 0x000fe200000001ff */
[----:B------:R-:W-:Y:S01]  /*0c40*/  IMAD.MOV.U32 R8, RZ, RZ, R0 ;  /* 0x000000ffff087224 */ /* 0x000fe200078e0000 */
        /* <DEDUP_REMOVED lines=8> */
[----:B------:R-:W-:Y:S01]  /*0cd0*/  IMAD.MOV.U32 R6, RZ, RZ, RZ ;  /* 0x000000ffff067224 */ /* 0x000fe200078e00ff */
[----:B------:R-:W-:Y:S01]  /*0ce0*/  MOV R8, R0 ;  /* 0x0000000000087202 */ /* 0x000fe20000000f00 */
[----:B-1----:R-:W-:-:S04]  /*0cf0*/  IMAD R3, R3, c[0x0][0x178], R0 ;  /* 0x00005e0003037a24 */ /* 0x002fc800078e0200 */
[----:B------:R-:W-:-:S04]  /*0d00*/  IMAD.WIDE R2, R3, R2, c[0x0][0x160] ;  /* 0x0000580003027625 */ /* 0x000fc800078e0202 */
[----:B------:R-:W-:-:S04]  /*0d10*/  IMAD.MOV.U32 R10, RZ, RZ, R2 ;  /* 0x000000ffff0a7224 */ /* 0x000fc800078e0002 */
.L_x_10333:
[----:B------:R-:W-:-:S06]  /*0d20*/  IMAD.MOV.U32 R2, RZ, RZ, R10 ;  /* 0x000000ffff027224 */ /* 0x000fcc00078e000a */
[----:B------:R1:W2:Y:S01]  /*0d30*/  LDG.E R2, [R2.64] ;  /* 0x0000000802027981 */ /* 0x0002a2000c1e1900 */
[----:B------:R-:W-:Y:S02]  /*0d40*/  IADD3 R7, R7, -0x1, RZ ;  /* 0xffffffff07077810 */ /* 0x000fe40007ffe0ff */
[----:B------:R-:W-:Y:S02]  /*0d50*/  IADD3 R10, P5, R10, 0x400, RZ ;  /* 0x000004000a0a7810 */ /* 0x000fe40007fbe0ff */
[----:B------:R-:W-:Y:S02]  /*0d60*/  ISETP.NE.AND P4, PT, R7, RZ, PT ;  /* 0x000000ff0700720c */ /* 0x000fe40003f85270 */
[----:B------:R-:W-:Y:S02]  /*0d70*/  IADD3 R8, R8, 0x100, RZ ;  /* 0x0000010008087810 */ /* 0x000fe40007ffe0ff */
[----:B-1----:R-:W-:Y:S01]  /*0d80*/  IADD3.X R3, RZ, R3, RZ, P5, !PT ;  /* 0x00000003ff037210 */ /* 0x002fe20002ffe4ff */
[----:B0-2---:R-:W-:-:S04]  /*0d90*/  FADD.FTZ R9, -R5, R2 ;  /* 0x0000000205097221 */ /* 0x005fc80000010100 */
[----:B------:R-:W-:-:S06]  /*0da0*/  FMUL.FTZ R9, R9, 1.4426950216293334961 ;  /* 0x3fb8aa3b09097820 */ /* 0x000fcc0000410000 */
[----:B------:R-:W0:Y:S02]  /*0db0*/  MUFU.EX2 R9, R9 ;  /* 0x0000000900097308 */ /* 0x000e240000000800 */
[----:B0-----:R-:W-:Y:S01]  /*0dc0*/  FADD.FTZ R6, R9, R6 ;  /* 0x0000000609067221 */ /* 0x001fe20000010000 */
[----:B------:R-:W-:Y:S05]  /*0dd0*/  @P4 BRA `(.L_x_10333) ;  /* 0xffffff4000004947 */ /* 0x000fea000383ffff */
.L_x_10332:
[----:B------:R-:W-:Y:S05]  /*0de0*/  BSYNC B1 ;  /* 0x0000000000017941 */ /* 0x000fea0003800000 */
.L_x_10331:
        /* <DEDUP_REMOVED lines=10> */
[----:B------:R-:W-:Y:S01]  /*0e90*/  IMAD.MOV.U32 R7, RZ, RZ, c[0x0][0x178] ;  /* 0x00005e00ff077624 */ /* 0x000fe200078e00ff */
[----:B------:R-:W-:-:S04]  /*0ea0*/  PLOP3.LUT P0, PT, PT, PT, PT, 0x8, 0x0 ;  /* 0x000000000000781c */ /* 0x000fc80003f0e170 */
[----:B------:R-:W-:Y:S02]  /*0eb0*/  IADD3 R7, R7, -0xc00, RZ ;  /* 0xfffff40007077810 */ /* 0x000fe40007ffe0ff */
.L_x_10336:
        /* <DEDUP_REMOVED lines=18> */
[----:B-1----:R-:W-:-:S04]  /*0fe0*/  IADD3 R2, P5, R2, 0x4000, RZ ;  /* 0x0000400002027810 */ /* 0x002fc80007fbe0ff */
[----:B------:R-:W-:Y:S01]  /*0ff0*/  IADD3.X R3, RZ, R3, RZ, P5, !PT ;  /* 0x00000003ff037210 */ /* 0x000fe20002ffe4ff */
[----:B0-2---:R-:W-:-:S04]  /*1000*/  FADD.FTZ R9, -R5, R9 ;  /* 0x0000000905097221 */ /* 0x005fc80000010100 */
[----:B------:R-:W-:Y:S02]  /*1010*/  FMUL.FTZ R9, R9, 1.4426950216293334961 ;  /* 0x3fb8aa3b09097820 */ /* 0x000fe40000410000 */
[C---:B---3--:R-:W-:Y:S02]  /*1020*/  FADD.FTZ R19, -R5.reuse, R19 ;  /* 0x0000001305137221 */ /* 0x048fe40000010100 */
[----:B----4-:R-:W-:Y:S02]  /*1030*/  FADD.FTZ R21, -R5, R11 ;  /* 0x0000000b05157221 */ /* 0x010fe40000010100 */
[----:B------:R-:W0:Y:S01]  /*1040*/  MUFU.EX2 R9, R9 ;  /* 0x0000000900097308 */ /* 0x000e220000000800 */
[----:B------:R-:W-:Y:S02]  /*1050*/  FMUL.FTZ R19, R19, 1.4426950216293334961 ;  /* 0x3fb8aa3b13137820 */ /* 0x000fe40000410000 */
[----:B------:R-:W-:Y:S02]  /*1060*/  FMUL.FTZ R21, R21, 1.4426950216293334961 ;  /* 0x3fb8aa3b15157820 */ /* 0x000fe40000410000 */
[----:B-----5:R-:W-:-:S03]  /*1070*/  FADD.FTZ R23, -R5, R13 ;  /* 0x0000000d05177221 */ /* 0x020fc60000010100 */
[----:B------:R-:W1:Y:S01]  /*1080*/  MUFU.EX2 R11, R19 ;  /* 0x00000013000b7308 */ /* 0x000e620000000800 */
[----:B------:R-:W-:Y:S02]  /*1090*/  FMUL.FTZ R23, R23, 1.4426950216293334961 ;  /* 0x3fb8aa3b17177820 */ /* 0x000fe40000410000 */
[C---:B------:R-:W-:Y:S02]  /*10a0*/  FADD.FTZ R25, -R5.reuse, R15 ;  /* 0x0000000f05197221 */ /* 0x040fe40000010100 */
[----:B------:R-:W-:-:S03]  /*10b0*/  FADD.FTZ R24, -R5, R24 ;  /* 0x0000001805187221 */ /* 0x000fc60000010100 */
[----:B------:R-:W2:Y:S01]  /*10c0*/  MUFU.EX2 R13, R21 ;  /* 0x00000015000d7308 */ /* 0x000ea20000000800 */
[----:B------:R-:W-:Y:S02]  /*10d0*/  FMUL.FTZ R25, R25, 1.4426950216293334961 ;  /* 0x3fb8aa3b19197820 */ /* 0x000fe40000410000 */
[----:B------:R-:W-:Y:S02]  /*10e0*/  FADD.FTZ R27, -R5, R17 ;  /* 0x00000011051b7221 */ /* 0x000fe40000010100 */
[----:B------:R-:W-:-:S03]  /*10f0*/  FMUL.FTZ R29, R24, 1.4426950216293334961 ;  /* 0x3fb8aa3b181d7820 */ /* 0x000fc60000410000 */
[----:B------:R-:W3:Y:S01]  /*1100*/  MUFU.EX2 R15, R23 ;  /* 0x00000017000f7308 */ /* 0x000ee20000000800 */
[----:B------:R-:W-:Y:S02]  /*1110*/  FMUL.FTZ R27, R27, 1.4426950216293334961 ;  /* 0x3fb8aa3b1b1b7820 */ /* 0x000fe40000410000 */
[----:B------:R-:W-:Y:S02]  /*1120*/  FADD.FTZ R28, -R5, R28 ;  /* 0x0000001c051c7221 */ /* 0x000fe40000010100 */
[----:B0-----:R-:W-:-:S03]  /*1130*/  FADD.FTZ R24, R9, R6 ;  /* 0x0000000609187221 */ /* 0x001fc60000010000 */
[----:B------:R0:W4:Y:S01]  /*1140*/  MUFU.EX2 R17, R25 ;  /* 0x0000001900117308 */ /* 0x0001220000000800 */
[----:B------:R-:W-:Y:S02]  /*1150*/  FMUL.FTZ R28, R28, 1.4426950216293334961 ;  /* 0x3fb8aa3b1c1c7820 */ /* 0x000fe40000410000 */
[----:B------:R-:W-:Y:S02]  /*1160*/  FADD.FTZ R26, -R5, R26 ;  /* 0x0000001a051a7221 */ /* 0x000fe40000010100 */
[----:B-1----:R-:W-:-:S03]  /*1170*/  FADD.FTZ R24, R24, R11 ;  /* 0x0000000b18187221 */ /* 0x002fc60000010000 */
[----:B------:R-:W1:Y:S01]  /*1180*/  MUFU.EX2 R19, R27 ;  /* 0x0000001b00137308 */ /* 0x000e620000000800 */
[----:B------:R-:W-:Y:S02]  /*1190*/  FMUL.FTZ R26, R26, 1.4426950216293334961 ;  /* 0x3fb8aa3b1a1a7820 */ /* 0x000fe40000410000 */
[----:B--2---:R-:W-:Y:S02]  /*11a0*/  FADD.FTZ R24, R24, R13 ;  /* 0x0000000d18187221 */ /* 0x004fe40000010000 */
[----:B0-----:R-:W-:-:S03]  /*11b0*/  FADD.FTZ R25, -R5, R10 ;  /* 0x0000000a05197221 */ /* 0x001fc60000010100 */
[----:B------:R-:W0:Y:S01]  /*11c0*/  MUFU.EX2 R21, R28 ;  /* 0x0000001c00157308 */ /* 0x000e220000000800 */
[----:B---3--:R-:W-:Y:S02]  /*11d0*/  FADD.FTZ R24, R24, R15 ;  /* 0x0000000f18187221 */ /* 0x008fe40000010000 */
[----:B------:R-:W-:Y:S02]  /*11e0*/  FMUL.FTZ R6, R25, 1.4426950216293334961 ;  /* 0x3fb8aa3b19067820 */ /* 0x000fe40000410000 */
[----:B------:R-:W-:-:S03]  /*11f0*/  FADD.FTZ R12, -R5, R12 ;  /* 0x0000000c050c7221 */ /* 0x000fc60000010100 */
[----:B------:R-:W2:Y:S01]  /*1200*/  MUFU.EX2 R23, R26 ;  /* 0x0000001a00177308 */ /* 0x000ea20000000800 */
[----:B----4-:R-:W-:Y:S02]  /*1210*/  FADD.FTZ R24, R24, R17 ;  /* 0x0000001118187221 */ /* 0x010fe40000010000 */
[----:B------:R-:W-:Y:S02]  /*1220*/  FMUL.FTZ R9, R12, 1.4426950216293334961 ;  /* 0x3fb8aa3b0c097820 */ /* 0x000fe40000410000 */
[----:B------:R-:W-:-:S03]  /*1230*/  FADD.FTZ R14, -R5, R14 ;  /* 0x0000000e050e7221 */ /* 0x000fc60000010100 */
[----:B------:R-:W3:Y:S01]  /*1240*/  MUFU.EX2 R10, R29 ;  /* 0x0000001d000a7308 */ /* 0x000ee20000000800 */
[----:B-1----:R-:W-:Y:S02]  /*1250*/  FADD.FTZ R24, R24, R19 ;  /* 0x0000001318187221 */ /* 0x002fe40000010000 */
[----:B------:R-:W-:Y:S02]  /*1260*/  FMUL.FTZ R11, R14, 1.4426950216293334961 ;  /* 0x3fb8aa3b0e0b7820 */ /* 0x000fe40000410000 */
[----:B------:R-:W-:-:S03]  /*1270*/  FADD.FTZ R16, -R5, R16 ;  /* 0x0000001005107221 */ /* 0x000fc60000010100 */
[----:B------:R-:W1:Y:S01]  /*1280*/  MUFU.EX2 R6, R6 ;  /* 0x0000000600067308 */ /* 0x000e620000000800 */
[----:B0-----:R-:W-:Y:S02]  /*1290*/  FADD.FTZ R24, R24, R21 ;  /* 0x0000001518187221 */ /* 0x001fe40000010000 */
[----:B------:R-:W-:Y:S02]  /*12a0*/  FMUL.FTZ R12, R16, 1.4426950216293334961 ;  /* 0x3fb8aa3b100c7820 */ /* 0x000fe40000410000 */
[----:B------:R-:W-:-:S03]  /*12b0*/  FADD.FTZ R18, -R5, R18 ;  /* 0x0000001205127221 */ /* 0x000fc60000010100 */
[----:B------:R-:W0:Y:S01]  /*12c0*/  MUFU.EX2 R9, R9 ;  /* 0x0000000900097308 */ /* 0x000e220000000800 */
[----:B--2---:R-:W-:Y:S02]  /*12d0*/  FADD.FTZ R23, R24, R23 ;  /* 0x0000001718177221 */ /* 0x004fe40000010000 */
[----:B------:R-:W-:Y:S02]  /*12e0*/  FMUL.FTZ R18, R18, 1.4426950216293334961 ;  /* 0x3fb8aa3b12127820 */ /* 0x000fe40000410000 */
[----:B------:R-:W-:-:S03]  /*12f0*/  FADD.FTZ R20, -R5, R20 ;  /* 0x0000001405147221 */ /* 0x000fc60000010100 */
[----:B------:R-:W2:Y:S01]  /*1300*/  MUFU.EX2 R11, R11 ;  /* 0x0000000b000b7308 */ /* 0x000ea20000000800 */
[----:B---3--:R-:W-:Y:S02]  /*1310*/  FADD.FTZ R23, R23, R10 ;  /* 0x0000000a17177221 */ /* 0x008fe40000010000 */
[----:B------:R-:W-:Y:S02]  /*1320*/  FMUL.FTZ R20, R20, 1.4426950216293334961 ;  /* 0x3fb8aa3b14147820 */ /* 0x000fe40000410000 */
[----:B------:R-:W-:-:S03]  /*1330*/  FADD.FTZ R22, -R5, R22 ;  /* 0x0000001605167221 */ /* 0x000fc60000010100 */
[----:B------:R-:W3:Y:S01]  /*1340*/  MUFU.EX2 R12, R12 ;  /* 0x0000000c000c7308 */ /* 0x000ee20000000800 */
[----:B-1----:R-:W-:Y:S02]  /*1350*/  FADD.FTZ R6, R23, R6 ;  /* 0x0000000617067221 */ /* 0x002fe40000010000 */
[----:B------:R-:W-:-:S05]  /*1360*/  FMUL.FTZ R22, R22, 1.4426950216293334961 ;  /* 0x3fb8aa3b16167820 */ /* 0x000fca0000410000 */
[----:B------:R-:W1:Y:S01]  /*1370*/  MUFU.EX2 R18, R18 ;  /* 0x0000001200127308 */ /* 0x000e620000000800 */
[----:B0-----:R-:W-:-:S07]  /*1380*/  FADD.FTZ R6, R6, R9 ;  /* 0x0000000906067221 */ /* 0x001fce0000010000 */
[----:B------:R-:W0:Y:S01]  /*1390*/  MUFU.EX2 R20, R20 ;  /* 0x0000001400147308 */ /* 0x000e220000000800 */
[----:B--2---:R-:W-:-:S07]  /*13a0*/  FADD.FTZ R11, R6, R11 ;  /* 0x0000000b060b7221 */ /* 0x004fce0000010000 */
[----:B------:R-:W2:Y:S01]  /*13b0*/  MUFU.EX2 R22, R22 ;  /* 0x0000001600167308 */ /* 0x000ea20000000800 */
[----:B---3--:R-:W-:-:S04]  /*13c0*/  FADD.FTZ R11, R11, R12 ;  /* 0x0000000c0b0b7221 */ /* 0x008fc80000010000 */
[----:B-1----:R-:W-:-:S04]  /*13d0*/  FADD.FTZ R11, R11, R18 ;  /* 0x000000120b0b7221 */ /* 0x002fc80000010000 */
[----:B0-----:R-:W-:-:S04]  /*13e0*/  FADD.FTZ R11, R11, R20 ;  /* 0x000000140b0b7221 */ /* 0x001fc80000010000 */
[----:B--2---:R-:W-:Y:S01]  /*13f0*/  FADD.FTZ R6, R11, R22 ;  /* 0x000000160b067221 */ /* 0x004fe20000010000 */
[----:B------:R-:W-:Y:S05]  /*1400*/  @!P4 BRA `(.L_x_10336) ;  /* 0xfffffab00000c947 */ /* 0x000fea000383ffff */
.L_x_10335:
[----:B------:R-:W-:Y:S05]  /*1410*/  BSYNC B1 ;  /* 0x0000000000017941 */ /* 0x000fea0003800000 */
.L_x_10334:
[----:B------:R-:W-:Y:S01]  /*1420*/  IADD3 R7, -R8, c[0x0][0x178], RZ ;  /* 0x00005e0008077a10 */ /* 0x000fe20007ffe1ff */
[----:B------:R-:W-:Y:S03]  /*1430*/  BSSY B1, `(.L_x_10337) ;  /* 0x000002f000017945 */ /* 0x000fe60003800000 */
[----:B------:R-:W-:-:S13]  /*1440*/  ISETP.GT.AND P4, PT, R7, 0x400, PT ;  /* 0x000004000700780c */ /* 0x000fda0003f84270 */
[----:B------:R-:W-:Y:S05]  /*1450*/  @!P4 BRA `(.L_x_10338) ;  /* 0x000002c00000c947 */ /* 0x000fea0003800000 */
[----:B------:R1:W2:Y:S04]  /*1460*/  LDG.E R16, [R2.64] ;  /* 0x0000000802107981 */ /* 0x0002a8000c1e1900 */
[----:B------:R1:W3:Y:S04]  /*1470*/  LDG.E R18, [R2.64+0x400] ;  /* 0x0004000802127981 */ /* 0x0002e8000c1e1900 */
[----:B------:R1:W4:Y:S04]  /*1480*/  LDG.E R20, [R2.64+0x800] ;  /* 0x0008000802147981 */ /* 0x000328000c1e1900 */
[----:B------:R1:W5:Y:S04]  /*1490*/  LDG.E R22, [R2.64+0xc00] ;  /* 0x000c000802167981 */ /* 0x000368000c1e1900 */
[----:B------:R1:W5:Y:S04]  /*14a0*/  LDG.E R24, [R2.64+0x1000] ;  /* 0x0010000802187981 */ /* 0x000368000c1e1900 */
[----:B------:R1:W5:Y:S04]  /*14b0*/  LDG.E R14, [R2.64+0x1400] ;  /* 0x00140008020e7981 */ /* 0x000368000c1e1900 */
[----:B------:R1:W5:Y:S04]  /*14c0*/  LDG.E R12, [R2.64+0x1800] ;  /* 0x00180008020c7981 */ /* 0x000368000c1e1900 */
[----:B------:R1:W5:Y:S01]  /*14d0*/  LDG.E R10, [R2.64+0x1c00] ;  /* 0x001c0008020a7981 */ /* 0x000362000c1e1900 */
[----:B------:R-:W-:-:S02]  /*14e0*/  PLOP3.LUT P0, PT, PT, PT, PT, 0x8, 0x0 ;  /* 0x000000000000781c */ /* 0x000fc40003f0e170 */
[----:B------:R-:W-:Y:S02]  /*14f0*/  IADD3 R8, R8, 0x800, RZ ;  /* 0x0000080008087810 */ /* 0x000fe40007ffe0ff */
[----:B-1----:R-:W-:-:S05]  /*1500*/  IADD3 R2, P4, R2, 0x2000, RZ ;  /* 0x0000200002027810 */ /* 0x002fca0007f9e0ff */
[----:B------:R-:W-:Y:S02]  /*1510*/  IMAD.X R3, RZ, RZ, R3, P4 ;  /* 0x000000ffff037224 */ /* 0x000fe400020e0603 */
[----:B0-2---:R-:W-:-:S04]  /*1520*/  FADD.FTZ R16, -R5, R16 ;  /* 0x0000001005107221 */ /* 0x005fc80000010100 */
[----:B------:R-:W-:Y:S02]  /*1530*/  FMUL.FTZ R7, R16, 1.4426950216293334961 ;  /* 0x3fb8aa3b10077820 */ /* 0x000fe40000410000 */
[C---:B---3--:R-:W-:Y:S02]  /*1540*/  FADD.FTZ R18, -R5.reuse, R18 ;  /* 0x0000001205127221 */ /* 0x048fe40000010100 */
[C---:B----4-:R-:W-:Y:S02]  /*1550*/  FADD.FTZ R20, -R5.reuse, R20 ;  /* 0x0000001405147221 */ /* 0x050fe40000010100 */
[----:B------:R-:W-:Y:S01]  /*1560*/  FMUL.FTZ R9, R18, 1.4426950216293334961 ;  /* 0x3fb8aa3b12097820 */ /* 0x000fe20000410000 */
[----:B------:R-:W0:Y:S01]  /*1570*/  MUFU.EX2 R7, R7 ;  /* 0x0000000700077308 */ /* 0x000e220000000800 */
[----:B------:R-:W-:Y:S02]  /*1580*/  FMUL.FTZ R11, R20, 1.4426950216293334961 ;  /* 0x3fb8aa3b140b7820 */ /* 0x000fe40000410000 */
[----:B-----5:R-:W-:-:S02]  /*1590*/  FADD.FTZ R22, -R5, R22 ;  /* 0x0000001605167221 */ /* 0x020fc40000010100 */
[C---:B------:R-:W-:Y:S02]  /*15a0*/  FADD.FTZ R24, -R5.reuse, R24 ;  /* 0x0000001805187221 */ /* 0x040fe40000010100 */
[----:B------:R-:W-:Y:S01]  /*15b0*/  FMUL.FTZ R22, R22, 1.4426950216293334961 ;  /* 0x3fb8aa3b16167820 */ /* 0x000fe20000410000 */
[----:B------:R-:W1:Y:S01]  /*15c0*/  MUFU.EX2 R9, R9 ;  /* 0x0000000900097308 */ /* 0x000e620000000800 */
[----:B------:R-:W-:Y:S02]  /*15d0*/  FMUL.FTZ R24, R24, 1.4426950216293334961 ;  /* 0x3fb8aa3b18187820 */ /* 0x000fe40000410000 */
[C---:B------:R-:W-:Y:S02]  /*15e0*/  FADD.FTZ R14, -R5.reuse, R14 ;  /* 0x0000000e050e7221 */ /* 0x040fe40000010100 */
[----:B------:R-:W-:Y:S02]  /*15f0*/  FADD.FTZ R12, -R5, R12 ;  /* 0x0000000c050c7221 */ /* 0x000fe40000010100 */
[----:B------:R-:W-:Y:S01]  /*1600*/  FMUL.FTZ R14, R14, 1.4426950216293334961 ;  /* 0x3fb8aa3b0e0e7820 */ /* 0x000fe20000410000 */
[----:B------:R-:W2:Y:S01]  /*1610*/  MUFU.EX2 R11, R11 ;  /* 0x0000000b000b7308 */ /* 0x000ea20000000800 */
[----:B0-----:R-:W-:-:S02]  /*1620*/  FADD.FTZ R6, R6, R7 ;  /* 0x0000000706067221 */ /* 0x001fc40000010000 */
        /* <DEDUP_REMOVED lines=15> */
.L_x_10338:
[----:B------:R-:W-:Y:S05]  /*1720*/  BSYNC B1 ;  /* 0x0000000000017941 */ /* 0x000fea0003800000 */
.L_x_10337:
[----:B------:R-:W-:-:S13]  /*1730*/  ISETP.LT.OR P0, PT, R8, c[0x0][0x178], P0 ;  /* 0x00005e0008007a0c */ /* 0x000fda0000701670 */
[----:B------:R-:W-:Y:S05]  /*1740*/  @!P0 BRA `(.L_x_10330) ;  /* 0x0000014000008947 */ /* 0x000fea0003800000 */
[----:B------:R-:W2:Y:S04]  /*1750*/  LDG.E R8, [R2.64] ;  /* 0x0000000802087981 */ /* 0x000ea8000c1e1900 */
[----:B------:R-:W3:Y:S04]  /*1760*/  LDG.E R10, [R2.64+0x400] ;  /* 0x00040008020a7981 */ /* 0x000ee8000c1e1900 */
[----:B------:R-:W4:Y:S04]  /*1770*/  LDG.E R12, [R2.64+0x800] ;  /* 0x00080008020c7981 */ /* 0x000f28000c1e1900 */
[----:B------:R-:W5:Y:S01]  /*1780*/  LDG.E R14, [R2.64+0xc00] ;  /* 0x000c0008020e7981 */ /* 0x000f62000c1e1900 */
[----:B0-2---:R-:W-:-:S02]  /*1790*/  FADD.FTZ R8, -R5, R8 ;  /* 0x0000000805087221 */ /* 0x005fc40000010100 */
[C---:B---3--:R-:W-:Y:S02]  /*17a0*/  FADD.FTZ R10, -R5.reuse, R10 ;  /* 0x0000000a050a7221 */ /* 0x048fe40000010100 */
[----:B------:R-:W-:Y:S02]  /*17b0*/  FMUL.FTZ R8, R8, 1.4426950216293334961 ;  /* 0x3fb8aa3b08087820 */ /* 0x000fe40000410000 */
[----:B------:R-:W-:Y:S02]  /*17c0*/  FMUL.FTZ R10, R10, 1.4426950216293334961 ;  /* 0x3fb8aa3b0a0a7820 */ /* 0x000fe40000410000 */
[C---:B----4-:R-:W-:Y:S01]  /*17d0*/  FADD.FTZ R12, -R5.reuse, R12 ;  /* 0x0000000c050c7221 */ /* 0x050fe20000010100 */
[----:B------:R-:W0:Y:S01]  /*17e0*/  MUFU.EX2 R7, R8 ;  /* 0x0000000800077308 */ /* 0x000e220000000800 */
[----:B-----5:R-:W-:Y:S02]  /*17f0*/  FADD.FTZ R14, -R5, R14 ;  /* 0x0000000e050e7221 */ /* 0x020fe40000010100 */
[----:B------:R-:W-:-:S02]  /*1800*/  FMUL.FTZ R12, R12, 1.4426950216293334961 ;  /* 0x3fb8aa3b0c0c7820 */ /* 0x000fc40000410000 */
        /* <DEDUP_REMOVED lines=8> */
.L_x_10330:
[----:B0-----:R-:W-:Y:S05]  /*1890*/  BSYNC B0 ;  /* 0x0000000000007941 */ /* 0x001fea0003800000 */
.L_x_10329:
        /* <DEDUP_REMOVED lines=24> */
.L_x_10340:
[----:B0-----:R-:W-:Y:S05]  /*1a20*/  BSYNC B0 ;  /* 0x0000000000007941 */ /* 0x001fea0003800000 */
.L_x_10339:
        /* <DEDUP_REMOVED lines=15> */
[----:B--2---:R-:W-:-:S04]  /*1b20*/  IMAD R6, R5, c[0x0][0x178], R0 ;  /* 0x00005e0005067a24 */ /* 0x004fc800078e0200 */
[----:B------:R-:W-:-:S04]  /*1b30*/  IMAD.WIDE R4, R6, R7, c[0x0][0x170] ;  /* 0x00005c0006047625 */ /* 0x000fc800078e0207 */
[----:B------:R-:W-:Y:S01]  /*1b40*/  IMAD.WIDE R6, R6, R7, c[0x0][0x160] ;  /* 0x0000580006067625 */ /* 0x000fe200078e0207 */
[----:B------:R-:W-:-:S03]  /*1b50*/  MOV R11, R4 ;  /* 0x00000004000b7202 */ /* 0x000fc60000000f00 */
[----:B------:R-:W-:Y:S01]  /*1b60*/  IMAD.MOV.U32 R12, RZ, RZ, R5 ;  /* 0x000000ffff0c7224 */ /* 0x000fe200078e0005 */
[----:B------:R-:W-:Y:S01]  /*1b70*/  MOV R10, R7 ;  /* 0x00000007000a7202 */ /* 0x000fe20000000f00 */
[----:B------:R-:W-:-:S03]  /*1b80*/  IMAD.MOV.U32 R9, RZ, RZ, R6 ;  /* 0x000000ffff097224 */ /* 0x000fc600078e0006 */
.L_x_10343:
[----:B0-----:R-:W-:Y:S01]  /*1b90*/  MOV R5, R10 ;  /* 0x0000000a00057202 */ /* 0x001fe20000000f00 */
[----:B------:R-:W-:-:S05]  /*1ba0*/  IMAD.MOV.U32 R4, RZ, RZ, R9 ;  /* 0x000000ffff047224 */ /* 0x000fca00078e0009 */
[----:B------:R2:W3:Y:S01]  /*1bb0*/  LDG.E R5, [R4.64] ;  /* 0x0000000804057981 */ /* 0x0004e2000c1e1900 */
[----:B------:R-:W-:Y:S02]  /*1bc0*/  IADD3 R8, R8, -0x1, RZ ;  /* 0xffffffff08087810 */ /* 0x000fe40007ffe0ff */
[----:B------:R-:W-:Y:S02]  /*1bd0*/  IADD3 R9, P3, R9, 0x400, RZ ;  /* 0x0000040009097810 */ /* 0x000fe40007f7e0ff */
[----:B------:R-:W-:Y:S02]  /*1be0*/  IADD3 R0, R0, 0x100, RZ ;  /* 0x0000010000007810 */ /* 0x000fe40007ffe0ff */
[----:B------:R-:W-:Y:S01]  /*1bf0*/  IADD3.X R10, RZ, R10, RZ, P3, !PT ;  /* 0x0000000aff0a7210 */ /* 0x000fe20001ffe4ff */
[----:B--2---:R-:W-:Y:S01]  /*1c00*/  IMAD.MOV.U32 R4, RZ, RZ, R11 ;  /* 0x000000ffff047224 */ /* 0x004fe200078e000b */
[----:B------:R-:W-:Y:S01]  /*1c10*/  IADD3 R11, P2, R11, 0x400, RZ ;  /* 0x000004000b0b7810 */ /* 0x000fe20007f5e0ff */
[----:B-1-3--:R-:W-:Y:S01]  /*1c20*/  FADD.FTZ R6, -R2, R5 ;  /* 0x0000000502067221 */ /* 0x00afe20000010100 */
[----:B------:R-:W-:-:S03]  /*1c30*/  MOV R5, R12 ;  /* 0x0000000c00057202 */ /* 0x000fc60000000f00 */
[----:B------:R-:W-:Y:S02]  /*1c40*/  IMAD.X R12, RZ, RZ, R12, P2 ;  /* 0x000000ffff0c7224 */ /* 0x000fe400010e060c */
[----:B------:R-:W-:-:S06]  /*1c50*/  FMUL.FTZ R6, R6, 1.4426950216293334961 ;  /* 0x3fb8aa3b06067820 */ /* 0x000fcc0000410000 */
[----:B------:R-:W1:Y:S02]  /*1c60*/  MUFU.EX2 R6, R6 ;  /* 0x0000000600067308 */ /* 0x000e640000000800 */
[----:B01----:R-:W-:-:S05]  /*1c70*/  FMUL.FTZ R7, R3, R6 ;  /* 0x0000000603077220 */ /* 0x003fca0000410000 */
[----:B------:R-:W-:-:S04]  /*1c80*/  FSETP.GEU.FTZ.AND P0, PT, |R7|, +INF , PT ;  /* 0x7f8000000700780b */ /* 0x000fc80003f1e200 */
[----:B------:R-:W-:Y:S02]  /*1c90*/  FSEL R7, R7, RZ, !P0 ;  /* 0x000000ff07077208 */ /* 0x000fe40004000000 */
[----:B------:R-:W-:-:S03]  /*1ca0*/  ISETP.NE.AND P0, PT, R8, RZ, PT ;  /* 0x000000ff0800720c */ /* 0x000fc60003f05270 */
[----:B------:R0:W-:Y:S10]  /*1cb0*/  STG.E [R4.64], R7 ;  /* 0x0000000704007986 */ /* 0x0001f4000c101908 */
[----:B------:R-:W-:Y:S05]  /*1cc0*/  @P0 BRA `(.L_x_10343) ;  /* 0xfffffec000000947 */ /* 0x000fea000383ffff */
.L_x_10342:
[----:B------:R-:W-:Y:S05]  /*1cd0*/  BSYNC B0 ;  /* 0x0000000000007941 */ /* 0x000fea0003800000 */
.L_x_10341:
[----:B------:R-:W-:Y:S05]  /*1ce0*/  @!P1 EXIT ;  /* 0x000000000000994d */ /* 0x000fea0003800000 */
[----:B0-----:R-:W0:Y:S01]  /*1cf0*/  S2R R5, SR_CTAID.X ;  /* 0x0000000000057919 */ /* 0x001e220000002500 */
[----:B------:R-:W-:Y:S01]  /*1d00*/  IMAD.MOV.U32 R8, RZ, RZ, c[0x0][0x160] ;  /* 0x00005800ff087624 */ /* 0x000fe200078e00ff */
[----:B------:R-:W-:Y:S01]  /*1d10*/  MOV R9, c[0x0][0x164] ;  /* 0x0000590000097a02 */ /* 0x000fe20000000f00 */
[----:B------:R-:W-:Y:S01]  /*1d20*/  IMAD.MOV.U32 R10, RZ, RZ, c[0x0][0x170] ;  /* 0x00005c00ff0a7624 */ /* 0x000fe200078e00ff */
[----:B------:R-:W-:Y:S01]  /*1d30*/  MOV R11, c[0x0][0x174] ;  /* 0x00005d00000b7a02 */ /* 0x000fe20000000f00 */
[----:B0-----:R-:W-:-:S04]  /*1d40*/  IMAD R12, R5, c[0x0][0x178], R0 ;  /* 0x00005e00050c7a24 */ /* 0x001fc800078e0200 */
.L_x_10344:
[----:B------:R-:W-:-:S05]  /*1d50*/  IMAD.WIDE R4, R12, 0x4, R8 ;  /* 0x000000040c047825 */ /* 0x000fca00078e0208 */
[----:B0-----:R-:W2:Y:S02]  /*1d60*/  LDG.E R7, [R4.64] ;  /* 0x0000000804077981 */ /* 0x001ea4000c1e1900 */
[----:B-12---:R-:W-:-:S04]  /*1d70*/  FADD.FTZ R7, -R2, R7 ;  /* 0x0000000702077221 */ /* 0x006fc80000010100 */
[----:B------:R-:W-:-:S04]  /*1d80*/  FMUL.FTZ R13, R7, 1.4426950216293334961 ;  /* 0x3fb8aa3b070d7820 */ /* 0x000fc80000410000 */
[----:B------:R-:W0:Y:S02]  /*1d90*/  MUFU.EX2 R6, R13 ;  /* 0x0000000d00067308 */ /* 0x000e240000000800 */
[----:B0-----:R-:W-:Y:S02]  /*1da0*/  FMUL.FTZ R14, R3, R6 ;  /* 0x00000006030e7220 */ /* 0x001fe40000410000 */
[----:B------:R-:W-:-:S03]  /*1db0*/  IMAD.WIDE R6, R12, 0x4, R10 ;  /* 0x000000040c067825 */ /* 0x000fc600078e020a */
[----:B------:R-:W-:-:S04]  /*1dc0*/  FSETP.GEU.FTZ.AND P0, PT, |R14|, +INF , PT ;  /* 0x7f8000000e00780b */ /* 0x000fc80003f1e200 */
[----:B------:R-:W-:-:S05]  /*1dd0*/  FSEL R15, R14, RZ, !P0 ;  /* 0x000000ff0e0f7208 */ /* 0x000fca0004000000 */
[----:B------:R0:W-:Y:S04]  /*1de0*/  STG.E [R6.64], R15 ;  /* 0x0000000f06007986 */ /* 0x0001e8000c101908 */
[----:B------:R-:W2:Y:S02]  /*1df0*/  LDG.E R17, [R4.64+0x400] ;  /* 0x0004000804117981 */ /* 0x000ea4000c1e1900 */
[----:B--2---:R-:W-:-:S04]  /*1e00*/  FADD.FTZ R17, -R2, R17 ;  /* 0x0000001102117221 */ /* 0x004fc80000010100 */
[----:B------:R-:W-:-:S04]  /*1e10*/  FMUL.FTZ R17, R17, 1.4426950216293334961 ;  /* 0x3fb8aa3b11117820 */ /* 0x000fc80000410000 */
[----:B------:R-:W1:Y:S02]  /*1e20*/  MUFU.EX2 R14, R17 ;  /* 0x00000011000e7308 */ /* 0x000e640000000800 */
[----:B-1----:R-:W-:-:S05]  /*1e30*/  FMUL.FTZ R14, R3, R14 ;  /* 0x0000000e030e7220 */ /* 0x002fca0000410000 */
[----:B------:R-:W-:-:S04]  /*1e40*/  FSETP.GEU.FTZ.AND P0, PT, |R14|, +INF , PT ;  /* 0x7f8000000e00780b */ /* 0x000fc80003f1e200 */
[----:B------:R-:W-:-:S05]  /*1e50*/  FSEL R13, R14, RZ, !P0 ;  /* 0x000000ff0e0d7208 */ /* 0x000fca0004000000 */
[----:B------:R1:W-:Y:S04]  /*1e60*/  STG.E [R6.64+0x400], R13 ;  /* 0x0004000d06007986 */ /* 0x0003e8000c101908 */
[----:B------:R-:W2:Y:S02]  /*1e70*/  LDG.E R19, [R4.64+0x800] ;  /* 0x0008000804137981 */ /* 0x000ea4000c1e1900 */
[----:B--2---:R-:W-:-:S04]  /*1e80*/  FADD.FTZ R19, -R2, R19 ;  /* 0x0000001302137221 */ /* 0x004fc80000010100 */
[----:B------:R-:W-:-:S04]  /*1e90*/  FMUL.FTZ R19, R19, 1.4426950216293334961 ;  /* 0x3fb8aa3b13137820 */ /* 0x000fc80000410000 */
[----:B------:R-:W2:Y:S02]  /*1ea0*/  MUFU.EX2 R14, R19 ;  /* 0x00000013000e7308 */ /* 0x000ea40000000800 */
[----:B--2---:R-:W-:-:S05]  /*1eb0*/  FMUL.FTZ R14, R3, R14 ;  /* 0x0000000e030e7220 */ /* 0x004fca0000410000 */
[----:B------:R-:W-:-:S04]  /*1ec0*/  FSETP.GEU.FTZ.AND P0, PT, |R14|, +INF , PT ;  /* 0x7f8000000e00780b */ /* 0x000fc80003f1e200 */
[----:B0-----:R-:W-:-:S05]  /*1ed0*/  FSEL R15, R14, RZ, !P0 ;  /* 0x000000ff0e0f7208 */ /* 0x001fca0004000000 */
[----:B------:R0:W-:Y:S04]  /*1ee0*/  STG.E [R6.64+0x800], R15 ;  /* 0x0008000f06007986 */ /* 0x0001e8000c101908 */
[----:B------:R-:W2:Y:S01]  /*1ef0*/  LDG.E R17, [R4.64+0xc00] ;  /* 0x000c000804117981 */ /* 0x000ea2000c1e1900 */
[----:B------:R-:W-:Y:S02]  /*1f00*/  IADD3 R0, R0, 0x400, RZ ;  /* 0x0000040000007810 */ /* 0x000fe40007ffe0ff */
[----:B------:R-:W-:Y:S02]  /*1f10*/  IADD3 R8, P2, R8, 0x1000, RZ ;  /* 0x0000100008087810 */ /* 0x000fe40007f5e0ff */
[----:B------:R-:W-:-:S03]  /*1f20*/  IADD3 R10, P1, R10, 0x1000, RZ ;  /* 0x000010000a0a7810 */ /* 0x000fc60007f3e0ff */
[----:B------:R-:W-:Y:S01]  /*1f30*/  IMAD.X R9, RZ, RZ, R9, P2 ;  /* 0x000000ffff097224 */ /* 0x000fe200010e0609 */
[----:B------:R-:W-:Y:S01]  /*1f40*/  IADD3.X R11, RZ, R11, RZ, P1, !PT ;  /* 0x0000000bff0b7210 */ /* 0x000fe20000ffe4ff */
[----:B--2---:R-:W-:-:S04]  /*1f50*/  FADD.FTZ R17, -R2, R17 ;  /* 0x0000001102117221 */ /* 0x004fc80000010100 */
[----:B------:R-:W-:-:S04]  /*1f60*/  FMUL.FTZ R17, R17, 1.4426950216293334961 ;  /* 0x3fb8aa3b11117820 */ /* 0x000fc80000410000 */
[----:B------:R-:W2:Y:S02]  /*1f70*/  MUFU.EX2 R14, R17 ;  /* 0x00000011000e7308 */ /* 0x000ea40000000800 */
[----:B--2---:R-:W-:-:S05]  /*1f80*/  FMUL.FTZ R14, R3, R14 ;  /* 0x0000000e030e7220 */ /* 0x004fca0000410000 */
[----:B------:R-:W-:-:S04]  /*1f90*/  FSETP.GEU.FTZ.AND P0, PT, |R14|, +INF , PT ;  /* 0x7f8000000e00780b */ /* 0x000fc80003f1e200 */
[----:B-1----:R-:W-:Y:S02]  /*1fa0*/  FSEL R13, R14, RZ, !P0 ;  /* 0x000000ff0e0d7208 */ /* 0x002fe40004000000 */
[----:B------:R-:W-:-:S03]  /*1fb0*/  ISETP.GE.AND P0, PT, R0, c[0x0][0x178], PT ;  /* 0x00005e0000007a0c */ /* 0x000fc60003f06270 */
[----:B------:R0:W-:Y:S10]  /*1fc0*/  STG.E [R6.64+0xc00], R13 ;  /* 0x000c000d06007986 */ /* 0x0001f4000c101908 */
[----:B------:R-:W-:Y:S05]  /*1fd0*/  @!P0 BRA `(.L_x_10344) ;  /* 0xfffffd7000008947 */ /* 0x000fea000383ffff */
[----:B------:R-:W-:Y:S05]  /*1fe0*/  EXIT ;  /* 0x000000000000794d */ /* 0x000fea0003800000 */
.L_x_10345:
        /* <DEDUP_REMOVED lines=9> */
.L_x_11405:


//--------------------- .text._ZN4vllm3moe10topkGatingILi18ELi576ELi4ELi8ELi32EifLNS0_11ScoringFuncE0EEEvPKT5_PKbPfiPT4_PiiiibPKf --------------------------
	.section	.text._ZN4vllm3moe10topkGatingILi18ELi576ELi4ELi8ELi32EifLNS0_11ScoringFuncE0EEEvPKT5_PKbPfiPT4_PiiiibPKf,"ax",@progbits
	.sectioninfo	@"SHI_REGISTERS=40"
	.align	128
        .global         _ZN4vllm3moe10topkGatingILi18ELi576ELi4ELi8ELi32EifLNS0_11ScoringFuncE0EEEvPKT5_PKbPfiPT4_PiiiibPKf
        .type           _ZN4vllm3moe10topkGatingILi18ELi576ELi4ELi8ELi32EifLNS0_11ScoringFuncE0EEEvPKT5_PKbPfiPT4_PiiiibPKf,@function
        .size           _ZN4vllm3moe10topkGatingILi18ELi576ELi4ELi8ELi32EifLNS0_11ScoringFuncE0EEEvPKT5_PKbPfiPT4_PiiiibPKf,(.L_x_11131 - _ZN4vllm3moe10topkGatingILi18ELi576ELi4ELi8ELi32EifLNS0_11ScoringFuncE0EEEvPKT5_PKbPfiPT4_PiiiibPKf)
        .other          _ZN4vllm3moe10topkGatingILi18ELi576ELi4ELi8ELi32EifLNS0_11ScoringFuncE0EEEvPKT5_PKbPfiPT4_PiiiibPKf,@"STO_CUDA_ENTRY STV_DEFAULT"
_ZN4vllm3moe10topkGatingILi18ELi576ELi4ELi8ELi32EifLNS0_11ScoringFuncE0EEEvPKT5_PKbPfiPT4_PiiiibPKf:
.text._ZN4vllm3moe10topkGatingILi18ELi576ELi4ELi8ELi32EifLNS0_11ScoringFuncE0EEEvPKT5_PKbPfiPT4_PiiiibPKf:
        /* <DEDUP_REMOVED lines=248> */
.L_x_10346:
        /* <DEDUP_REMOVED lines=9> */
.L_x_10347:
        /* <DEDUP_REMOVED lines=9> */
.L_x_10363:
        /* <DEDUP_REMOVED lines=80> */
.L_x_10380:
[----:B------:R-:W-:Y:S05]  /*15a0*/  BRA.DIV ~URZ, `(.L_x_10351) ;  /* 0x000015b27f007947 */ /* 0x000fea000b800000 */
[----:B------:R2:W3:Y:S04]  /*15b0*/  SHFL.BFLY PT, R32, R35, 0x10, 0x1f ;  /* 0x0e001f0023207f89 */ /* 0x0004e800000e0000 */
[----:B------:R2:W4:Y:S02]  /*15c0*/  SHFL.BFLY PT, R26, R27, 0x10, 0x1f ;  /* 0x0e001f001b1a7f89 */ /* 0x00052400000e0000 */
.L_x_10381:
        /* <DEDUP_REMOVED lines=12> */
.L_x_10382:
[----:B-1----:R-:W-:-:S13]  /*1690*/  FSETP.GEU.FTZ.AND P1, PT, R25, R34, PT ;  /* 0x000000221900720b */ /* 0x002fda0003f3e000 */
[----:B------:R-:W-:-:S04]  /*16a0*/  @P1 FSETP.NEU.FTZ.AND P2, PT, R25, R34, PT ;  /* 0x000000221900120b */ /* 0x000fc80003f5d000 */
[----:B---3--:R-:W-:-:S13]  /*16b0*/  @P1 ISETP.LT.AND P0, PT, R27, R26, !P2 ;  /* 0x0000001a1b00120c */ /* 0x008fda0005701270 */
[----:B0-----:R-:W-:Y:S01]  /*16c0*/  FSEL R25, R34, R25, P0 ;  /* 0x0000001922197208 */ /* 0x001fe20000000000 */
[----:B------:R-:W-:Y:S05]  /*16d0*/  BRA.DIV ~URZ, `(.L_x_10353) ;  /* 0x000016f27f007947 */ /* 0x000fea000b800000 */
[----:B------:R0:W1:Y:S02]  /*16e0*/  SHFL.BFLY PT, R34, R25, 0x4, 0x1f ;  /* 0x0c801f0019227f89 */ /* 0x00006400000e0000 */
.L_x_10383:
[----:B--2---:R-:W-:Y:S01]  /*16f0*/  FSEL R35, R35, R32, P0 ;  /* 0x0000002023237208 */ /* 0x004fe20000000000 */
[----:B------:R-:W-:Y:S05]  /*1700*/  BRA.DIV ~URZ, `(.L_x_10354) ;  /* 0x000017427f007947 */ /* 0x000fea000b800000 */
[----:B------:R-:W-:Y:S02]  /*1710*/  SEL R27, R27, R26, P0 ;  /* 0x0000001a1b1b7207 */ /* 0x000fe40000000000 */
[----:B------:R2:W3:Y:S04]  /*1720*/  SHFL.BFLY PT, R26, R35, 0x4, 0x1f ;  /* 0x0c801f00231a7f89 */ /* 0x0004e800000e0000 */
[----:B------:R2:W4:Y:S02]  /*1730*/  SHFL.BFLY PT, R32, R27, 0x4, 0x1f ;  /* 0x0c801f001b207f89 */ /* 0x00052400000e0000 */
.L_x_10384:
        /* <DEDUP_REMOVED lines=12> */
.L_x_10385:
[----:B-1----:R-:W-:-:S13]  /*1800*/  FSETP.GEU.FTZ.AND P1, PT, R25, R26, PT ;  /* 0x0000001a1900720b */ /* 0x002fda0003f3e000 */
[----:B------:R-:W-:-:S04]  /*1810*/  @P1 FSETP.NEU.FTZ.AND P2, PT, R25, R26, PT ;  /* 0x0000001a1900120b */ /* 0x000fc80003f5d000 */
[----:B---3--:R-:W-:-:S13]  /*1820*/  @P1 ISETP.LT.AND P0, PT, R27, R32, !P2 ;  /* 0x000000201b00120c */ /* 0x008fda0005701270 */
[----:B0-----:R-:W-:Y:S01]  /*1830*/  FSEL R25, R26, R25, P0 ;  /* 0x000000191a197208 */ /* 0x001fe20000000000 */
[----:B------:R-:W-:Y:S05]  /*1840*/  BRA.DIV ~URZ, `(.L_x_10356) ;  /* 0x000018827f007947 */ /* 0x000fea000b800000 */
[----:B------:R0:W1:Y:S02]  /*1850*/  SHFL.BFLY PT, R26, R25, 0x1, 0x1f ;  /* 0x0c201f00191a7f89 */ /* 0x00006400000e0000 */
.L_x_10386:
[----:B--2---:R-:W-:Y:S01]  /*1860*/  FSEL R34, R34, R35, P0 ;  /* 0x0000002322227208 */ /* 0x004fe20000000000 */
[----:B------:R-:W-:Y:S05]  /*1870*/  BRA.DIV ~URZ, `(.L_x_10357) ;  /* 0x000018d27f007947 */ /* 0x000fea000b800000 */
[----:B------:R-:W-:Y:S02]  /*1880*/  SEL R32, R27, R32, P0 ;  /* 0x000000201b207207 */ /* 0x000fe40000000000 */
[----:B------:R2:W3:Y:S04]  /*1890*/  SHFL.BFLY PT, R27, R34, 0x1, 0x1f ;  /* 0x0c201f00221b7f89 */ /* 0x0004e800000e0000 */
[----:B------:R2:W4:Y:S02]  /*18a0*/  SHFL.BFLY PT, R21, R32, 0x1, 0x1f ;  /* 0x0c201f0020157f89 */ /* 0x00052400000e0000 */
.L_x_10387:
        /* <DEDUP_REMOVED lines=27> */
.L_x_10359:
[----:B------:R-:W-:Y:S05]  /*1a60*/  BSYNC B1 ;  /* 0x0000000000017941 */ /* 0x000fea0003800000 */
.L_x_10358:
        /* <DEDUP_REMOVED lines=20> */
.L_x_10362:
[----:B------:R-:W-:Y:S05]  /*1bb0*/  BSYNC B1 ;  /* 0x0000000000017941 */ /* 0x000fea0003800000 */
.L_x_10361:
[----:B0-----:R-:W-:Y:S05]  /*1bc0*/  BRA `(.L_x_10363) ;  /* 0xfffff4d000007947 */ /* 0x001fea000383ffff */
.L_x_10349:
[----:B------:R-:W-:Y:S02]  /*1bd0*/  IMAD.MOV.U32 R33, RZ, RZ, RZ ;  /* 0x000000ffff217224 */ /* 0x000fe400078e00ff */
.L_x_10376:
        /* <DEDUP_REMOVED lines=80> */
.L_x_10388:
[----:B------:R-:W-:Y:S05]  /*20e0*/  BRA.DIV ~URZ, `(.L_x_10365) ;  /* 0x000011d27f007947 */ /* 0x000fea000b800000 */
[----:B------:R2:W3:Y:S04]  /*20f0*/  SHFL.BFLY PT, R25, R32, 0x10, 0x1f ;  /* 0x0e001f0020197f89 */ /* 0x0004e800000e0000 */
[----:B------:R2:W4:Y:S02]  /*2100*/  SHFL.BFLY PT, R26, R27, 0x10, 0x1f ;  /* 0x0e001f001b1a7f89 */ /* 0x00052400000e0000 */
.L_x_10389:
        /* <DEDUP_REMOVED lines=12> */
.L_x_10390:
[----:B-1----:R-:W-:-:S13]  /*21d0*/  FSETP.GEU.FTZ.AND P1, PT, R34, R35, PT ;  /* 0x000000232200720b */ /* 0x002fda0003f3e000 */
[----:B------:R-:W-:-:S04]  /*21e0*/  @P1 FSETP.NEU.FTZ.AND P2, PT, R34, R35, PT ;  /* 0x000000232200120b */ /* 0x000fc80003f5d000 */
[----:B---3--:R-:W-:-:S13]  /*21f0*/  @P1 ISETP.LT.AND P0, PT, R27, R26, !P2 ;  /* 0x0000001a1b00120c */ /* 0x008fda0005701270 */
[----:B0-----:R-:W-:Y:S01]  /*2200*/  FSEL R34, R35, R34, P0 ;  /* 0x0000002223227208 */ /* 0x001fe20000000000 */
[----:B------:R-:W-:Y:S05]  /*2210*/  BRA.DIV ~URZ, `(.L_x_10367) ;  /* 0x000013127f007947 */ /* 0x000fea000b800000 */
[----:B------:R0:W1:Y:S02]  /*2220*/  SHFL.BFLY PT, R35, R34, 0x4, 0x1f ;  /* 0x0c801f0022237f89 */ /* 0x00006400000e0000 */
.L_x_10391:
[----:B--2---:R-:W-:Y:S01]  /*2230*/  FSEL R25, R32, R25, P0 ;  /* 0x0000001920197208 */ /* 0x004fe20000000000 */
[----:B------:R-:W-:Y:S05]  /*2240*/  BRA.DIV ~URZ, `(.L_x_10368) ;  /* 0x000013627f007947 */ /* 0x000fea000b800000 */
[----:B------:R-:W-:Y:S01]  /*2250*/  SEL R26, R27, R26, P0 ;  /* 0x0000001a1b1a7207 */ /* 0x000fe20000000000 */
[----:B------:R2:W3:Y:S04]  /*2260*/  SHFL.BFLY PT, R32, R25, 0x4, 0x1f ;  /* 0x0c801f0019207f89 */ /* 0x0004e800000e0000 */
[----:B------:R2:W4:Y:S02]  /*2270*/  SHFL.BFLY PT, R27, R26, 0x4, 0x1f ;  /* 0x0c801f001a1b7f89 */ /* 0x00052400000e0000 */
.L_x_10392:
        /* <DEDUP_REMOVED lines=12> */
.L_x_10393:
[----:B-1----:R-:W-:-:S13]  /*2340*/  FSETP.GEU.FTZ.AND P1, PT, R34, R25, PT ;  /* 0x000000192200720b */ /* 0x002fda0003f3e000 */
[----:B------:R-:W-:-:S04]  /*2350*/  @P1 FSETP.NEU.FTZ.AND P2, PT, R34, R25, PT ;  /* 0x000000192200120b */ /* 0x000fc80003f5d000 */
[----:B---3--:R-:W-:-:S13]  /*2360*/  @P1 ISETP.LT.AND P0, PT, R26, R35, !P2 ;  /* 0x000000231a00120c */ /* 0x008fda0005701270 */
[----:B------:R-:W-:Y:S01]  /*2370*/  FSEL R25, R25, R34, P0 ;  /* 0x0000002219197208 */ /* 0x000fe20000000000 */
[----:B------:R-:W-:Y:S05]  /*2380*/  BRA.DIV ~URZ, `(.L_x_10370) ;  /* 0x000014a27f007947 */ /* 0x000fea000b800000 */
[----:B0-----:R0:W1:Y:S02]  /*2390*/  SHFL.BFLY PT, R34, R25, 0x1, 0x1f ;  /* 0x0c201f0019227f89 */ /* 0x00106400000e0000 */
.L_x_10394:
[----:B--2---:R-:W-:Y:S01]  /*23a0*/  FSEL R27, R27, R32, P0 ;  /* 0x000000201b1b7208 */ /* 0x004fe20000000000 */
[----:B------:R-:W-:Y:S05]  /*23b0*/  BRA.DIV ~URZ, `(.L_x_10371) ;  /* 0x000014f27f007947 */ /* 0x000fea000b800000 */
[----:B------:R-:W-:Y:S02]  /*23c0*/  SEL R35, R26, R35, P0 ;  /* 0x000000231a237207 */ /* 0x000fe40000000000 */
[----:B------:R2:W3:Y:S04]  /*23d0*/  SHFL.BFLY PT, R26, R27, 0x1, 0x1f ;  /* 0x0c201f001b1a7f89 */ /* 0x0004e800000e0000 */
[----:B------:R2:W4:Y:S02]  /*23e0*/  SHFL.BFLY PT, R21, R35, 0x1, 0x1f ;  /* 0x0c201f0023157f89 */ /* 0x00052400000e0000 */
.L_x_10395:
        /* <DEDUP_REMOVED lines=26> */
.L_x_10373:
[----:B------:R-:W-:Y:S05]  /*2590*/  BSYNC B1 ;  /* 0x0000000000017941 */ /* 0x000fea0003800000 */
.L_x_10372:
        /* <DEDUP_REMOVED lines=20> */
.L_x_10375:
[----:B------:R-:W-:Y:S05]  /*26e0*/  BSYNC B1 ;  /* 0x0000000000017941 */ /* 0x000fea0003800000 */
.L_x_10374:
[----:B0-----:R-:W-:Y:S05]  /*26f0*/  BRA `(.L_x_10376) ;  /* 0xfffff4e000007947 */ /* 0x001fea000383ffff */
.L_x_10360:
[----:B------:R-:W-:Y:S05]  /*2700*/  BSYNC B0 ;  /* 0x0000000000007941 */ /* 0x000fea0003800000 */
.L_x_10348:
        /* <DEDUP_REMOVED lines=19> */
.L_x_10378:
        /* <DEDUP_REMOVED lines=20> */
.L_x_10377:
        /* <DEDUP_REMOVED lines=11> */
.L_x_10379:
        /* <DEDUP_REMOVED lines=11> */
.L_x_10350:
[----:B------:R-:W-:Y:S01]  /*2ae0*/  IMAD.MOV.U32 R23, RZ, RZ, R34 ;  /* 0x000000ffff177224 */ /* 0x000fe200078e0022 */
[----:B------:R-:W-:Y:S01]  /*2af0*/  MOV R24, 0x2b40 ;  /* 0x00002b4000187802 */ /* 0x000fe20000000f00 */
[----:B------:R-:W-:Y:S02]  /*2b00*/  IMAD.MOV.U32 R22, RZ, RZ, 0x10 ;  /* 0x00000010ff167424 */ /* 0x000fe400078e00ff */
[----:B------:R-:W-:Y:S02]  /*2b10*/  IMAD.MOV.U32 R21, RZ, RZ, 0x1f ;  /* 0x0000001fff157424 */ /* 0x000fe400078e00ff */
[----:B------:R-:W-:Y:S02]  /*2b20*/  IMAD.MOV.U32 R20, RZ, RZ, -0x1 ;  /* 0xffffffffff147424 */ /* 0x000fe400078e00ff */
[----:B------:R-:W-:Y:S05]  /*2b30*/  CALL.REL.NOINC `($__internal_187_$__cuda_sm70_shflsync_bfly_p) ;  /* 0x00000e6000007944 */ /* 0x000fea0003c00000 */
[----:B-1----:R-:W-:Y:S01]  /*2b40*/  IMAD.MOV.U32 R25, RZ, RZ, R21 ;  /* 0x000000ffff197224 */ /* 0x002fe200078e0015 */
[----:B0-----:R-:W-:Y:S05]  /*2b50*/  BRA `(.L_x_10380) ;  /* 0xffffea4000007947 */ /* 0x001fea000383ffff */
.L_x_10351:
[----:B------:R-:W-:Y:S01]  /*2b60*/  IMAD.MOV.U32 R23, RZ, RZ, R35 ;  /* 0x000000ffff177224 */ /* 0x000fe200078e0023 */
[----:B------:R-:W-:Y:S01]  /*2b70*/  MOV R24, 0x2bc0 ;  /* 0x00002bc000187802 */ /* 0x000fe20000000f00 */
[----:B------:R-:W-:Y:S02]  /*2b80*/  IMAD.MOV.U32 R22, RZ, RZ, 0x10 ;  /* 0x00000010ff167424 */ /* 0x000fe400078e00ff */
[----:B------:R-:W-:-:S02]  /*2b90*/  IMAD.MOV.U32 R21, RZ, RZ, 0x1f ;  /* 0x0000001fff157424 */ /* 0x000fc400078e00ff */
[----:B------:R-:W-:Y:S02]  /*2ba0*/  IMAD.MOV.U32 R20, RZ, RZ, -0x1 ;  /* 0xffffffffff147424 */ /* 0x000fe400078e00ff */
[----:B01----:R-:W-:Y:S05]  /*2bb0*/  CALL.REL.NOINC `($__internal_187_$__cuda_sm70_shflsync_bfly_p) ;  /* 0x00000de000007944 */ /* 0x003fea0003c00000 */
[----:B-1----:R-:W-:Y:S01]  /*2bc0*/  IMAD.MOV.U32 R32, RZ, RZ, R21 ;  /* 0x000000ffff207224 */ /* 0x002fe200078e0015 */
[----:B------:R-:W-:Y:S01]  /*2bd0*/  MOV R24, 0x2c30 ;  /* 0x00002c3000187802 */ /* 0x000fe20000000f00 */
[----:B0-----:R-:W-:Y:S02]  /*2be0*/  IMAD.MOV.U32 R23, RZ, RZ, R27 ;  /* 0x000000ffff177224 */ /* 0x001fe400078e001b */
[----:B------:R-:W-:Y:S02]  /*2bf0*/  IMAD.MOV.U32 R22, RZ, RZ, 0x10 ;  /* 0x00000010ff167424 */ /* 0x000fe400078e00ff */
[----:B------:R-:W-:Y:S02]  /*2c00*/  IMAD.MOV.U32 R21, RZ, RZ, 0x1f ;  /* 0x0000001fff157424 */ /* 0x000fe400078e00ff */
[----:B------:R-:W-:Y:S02]  /*2c10*/  IMAD.MOV.U32 R20, RZ, RZ, -0x1 ;  /* 0xffffffffff147424 */ /* 0x000fe400078e00ff */
[----:B------:R-:W-:Y:S05]  /*2c20*/  CALL.REL.NOINC `($__internal_187_$__cuda_sm70_shflsync_bfly_p) ;  /* 0x00000d7000007944 */ /* 0x000fea0003c00000 */
[----:B-1----:R-:W-:Y:S01]  /*2c30*/  IMAD.MOV.U32 R26, RZ, RZ, R21 ;  /* 0x000000ffff1a7224 */ /* 0x002fe200078e0015 */
[----:B0-----:R-:W-:Y:S05]  /*2c40*/  BRA `(.L_x_10381) ;  /* 0xffffe98000007947 */ /* 0x001fea000383ffff */
.L_x_10352:
[----:B------:R-:W-:Y:S01]  /*2c50*/  IMAD.MOV.U32 R23, RZ, RZ, R25 ;  /* 0x000000ffff177224 */ /* 0x000fe200078e0019 */
[----:B------:R-:W-:Y:S01]  /*2c60*/  MOV R24, 0x2cb0 ;  /* 0x00002cb000187802 */ /* 0x000fe20000000f00 */
[----:B------:R-:W-:-:S02]  /*2c70*/  IMAD.MOV.U32 R22, RZ, RZ, 0x8 ;  /* 0x00000008ff167424 */ /* 0x000fc400078e00ff */
[----:B------:R-:W-:Y:S02]  /*2c80*/  IMAD.MOV.U32 R21, RZ, RZ, 0x1f ;  /* 0x0000001fff157424 */ /* 0x000fe400078e00ff */
[----:B------:R-:W-:Y:S02]  /*2c90*/  IMAD.MOV.U32 R20, RZ, RZ, -0x1 ;  /* 0xffffffffff147424 */ /* 0x000fe400078e00ff */
[----:B0-23--:R-:W-:Y:S05]  /*2ca0*/  CALL.REL.NOINC `($__internal_187_$__cuda_sm70_shflsync_bfly_p) ;  /* 0x00000cf000007944 */ /* 0x00dfea0003c00000 */
[----:B------:R-:W-:Y:S01]  /*2cb0*/  FSEL R32, R32, R35, P1 ;  /* 0x0000002320207208 */ /* 0x000fe20000800000 */
[----:B-1----:R-:W-:Y:S01]  /*2cc0*/  IMAD.MOV.U32 R34, RZ, RZ, R21 ;  /* 0x000000ffff227224 */ /* 0x002fe200078e0015 */
[----:B------:R-:W-:Y:S01]  /*2cd0*/  MOV R24, 0x2d30 ;  /* 0x00002d3000187802 */ /* 0x000fe20000000f00 */
[----:B0-----:R-:W-:Y:S02]  /*2ce0*/  IMAD.MOV.U32 R22, RZ, RZ, 0x8 ;  /* 0x00000008ff167424 */ /* 0x001fe400078e00ff */
[----:B------:R-:W-:Y:S02]  /*2cf0*/  IMAD.MOV.U32 R21, RZ, RZ, 0x1f ;  /* 0x0000001fff157424 */ /* 0x000fe400078e00ff */
[----:B------:R-:W-:Y:S02]  /*2d00*/  IMAD.MOV.U32 R20, RZ, RZ, -0x1 ;  /* 0xffffffffff147424 */ /* 0x000fe400078e00ff */
[----:B------:R-:W-:-:S02]  /*2d10*/  IMAD.MOV.U32 R23, RZ, RZ, R32 ;  /* 0x000000ffff177224 */ /* 0x000fc400078e0020 */
[----:B------:R-:W-:Y:S05]  /*2d20*/  CALL.REL.NOINC `($__internal_187_$__cuda_sm70_shflsync_bfly_p) ;  /* 0x00000c7000007944 */ /* 0x000fea0003c00000 */
[----:B------:R-:W-:Y:S01]  /*2d30*/  SEL R26, R26, R27, P1 ;  /* 0x0000001b1a1a7207 */ /* 0x000fe20000800000 */
[----:B-1----:R-:W-:Y:S01]  /*2d40*/  IMAD.MOV.U32 R35, RZ, RZ, R21 ;  /* 0x000000ffff237224 */ /* 0x002fe200078e0015 */
[----:B------:R-:W-:Y:S01]  /*2d50*/  MOV R24, 0x2db0 ;  /* 0x00002db000187802 */ /* 0x000fe20000000f00 */
[----:B0-----:R-:W-:-:S02]  /*2d60*/  IMAD.MOV.U32 R22, RZ, RZ, 0x8 ;  /* 0x00000008ff167424 */ /* 0x001fc400078e00ff */
[----:B------:R-:W-:Y:S02]  /*2d70*/  IMAD.MOV.U32 R21, RZ, RZ, 0x1f ;  /* 0x0000001fff157424 */ /* 0x000fe400078e00ff */
[----:B------:R-:W-:Y:S02]  /*2d80*/  IMAD.MOV.U32 R20, RZ, RZ, -0x1 ;  /* 0xffffffffff147424 */ /* 0x000fe400078e00ff */
[----:B------:R-:W-:Y:S02]  /*2d90*/  IMAD.MOV.U32 R23, RZ, RZ, R26 ;  /* 0x000000ffff177224 */ /* 0x000fe400078e001a */
[----:B------:R-:W-:Y:S05]  /*2da0*/  CALL.REL.NOINC `($__internal_187_$__cuda_sm70_shflsync_bfly_p) ;  /* 0x00000bf000007944 */ /* 0x000fea0003c00000 */
[----:B-1----:R-:W-:Y:S01]  /*2db0*/  IMAD.MOV.U32 R27, RZ, RZ, R21 ;  /* 0x000000ffff1b7224 */ /* 0x002fe200078e0015 */
[----:B0-----:R-:W-:Y:S05]  /*2dc0*/  BRA `(.L_x_10382) ;  /* 0xffffe8c000007947 */ /* 0x001fea000383ffff */
.L_x_10353:
[----:B------:R-:W-:Y:S01]  /*2dd0*/  IMAD.MOV.U32 R23, RZ, RZ, R25 ;  /* 0x000000ffff177224 */ /* 0x000fe200078e0019 */
[----:B------:R-:W-:Y:S01]  /*2de0*/  MOV R24, 0x2e30 ;  /* 0x00002e3000187802 */ /* 0x000fe20000000f00 */
[----:B------:R-:W-:Y:S02]  /*2df0*/  IMAD.MOV.U32 R22, RZ, RZ, 0x4 ;  /* 0x00000004ff167424 */ /* 0x000fe400078e00ff */
[----:B------:R-:W-:Y:S02]  /*2e00*/  IMAD.MOV.U32 R21, RZ, RZ, 0x1f ;  /* 0x0000001fff157424 */ /* 0x000fe400078e00ff */
[----:B------:R-:W-:-:S02]  /*2e10*/  IMAD.MOV.U32 R20, RZ, RZ, -0x1 ;  /* 0xffffffffff147424 */ /* 0x000fc400078e00ff */
[----:B--2---:R-:W-:Y:S05]  /*2e20*/  CALL.REL.NOINC `($__internal_187_$__cuda_sm70_shflsync_bfly_p) ;  /* 0x00000b7000007944 */ /* 0x004fea0003c00000 */
[----:B-1----:R-:W-:Y:S01]  /*2e30*/  IMAD.MOV.U32 R34, RZ, RZ, R21 ;  /* 0x000000ffff227224 */ /* 0x002fe200078e0015 */
[----:B0-----:R-:W-:Y:S05]  /*2e40*/  BRA `(.L_x_10383) ;  /* 0xffffe8a000007947 */ /* 0x001fea000383ffff */
.L_x_10354:
[----:B------:R-:W-:Y:S01]  /*2e50*/  IMAD.MOV.U32 R23, RZ, RZ, R35 ;  /* 0x000000ffff177224 */ /* 0x000fe200078e0023 */
[----:B------:R-:W-:Y:S01]  /*2e60*/  MOV R24, 0x2eb0 ;  /* 0x00002eb000187802 */ /* 0x000fe20000000f00 */
[----:B------:R-:W-:-:S02]  /*2e70*/  IMAD.MOV.U32 R22, RZ, RZ, 0x4 ;  /* 0x00000004ff167424 */ /* 0x000fc400078e00ff */
[----:B------:R-:W-:Y:S02]  /*2e80*/  IMAD.MOV.U32 R21, RZ, RZ, 0x1f ;  /* 0x0000001fff157424 */ /* 0x000fe400078e00ff */
[----:B------:R-:W-:Y:S02]  /*2e90*/  IMAD.MOV.U32 R20, RZ, RZ, -0x1 ;  /* 0xffffffffff147424 */ /* 0x000fe400078e00ff */
[----:B01----:R-:W-:Y:S05]  /*2ea0*/  CALL.REL.NOINC `($__internal_187_$__cuda_sm70_shflsync_bfly_p) ;  /* 0x00000af000007944 */ /* 0x003fea0003c00000 */
[----:B------:R-:W-:Y:S01]  /*2eb0*/  SEL R27, R27, R26, P0 ;  /* 0x0000001a1b1b7207 */ /* 0x000fe20000000000 */
[----:B-1----:R-:W-:Y:S01]  /*2ec0*/  IMAD.MOV.U32 R26, RZ, RZ, R21 ;  /* 0x000000ffff1a7224 */ /* 0x002fe200078e0015 */
[----:B------:R-:W-:Y:S01]  /*2ed0*/  MOV R24, 0x2f30 ;  /* 0x00002f3000187802 */ /* 0x000fe20000000f00 */
[----:B0-----:R-:W-:Y:S02]  /*2ee0*/  IMAD.MOV.U32 R22, RZ, RZ, 0x4 ;  /* 0x00000004ff167424 */ /* 0x001fe400078e00ff */
[----:B------:R-:W-:Y:S02]  /*2ef0*/  IMAD.MOV.U32 R21, RZ, RZ, 0x1f ;  /* 0x0000001fff157424 */ /* 0x000fe400078e00ff */
[----:B------:R-:W-:Y:S02]  /*2f00*/  IMAD.MOV.U32 R20, RZ, RZ, -0x1 ;  /* 0xffffffffff147424 */ /* 0x000fe400078e00ff */
[----:B------:R-:W-:-:S02]  /*2f10*/  IMAD.MOV.U32 R23, RZ, RZ, R27 ;  /* 0x000000ffff177224 */ /* 0x000fc400078e001b */
[----:B------:R-:W-:Y:S05]  /*2f20*/  CALL.REL.NOINC `($__internal_187_$__cuda_sm70_shflsync_bfly_p) ;  /* 0x00000a7000007944 */ /* 0x000fea0003c00000 */
[----:B-1----:R-:W-:Y:S01]  /*2f30*/  IMAD.MOV.U32 R32, RZ, RZ, R21 ;  /* 0x000000ffff207224 */ /* 0x002fe200078e0015 */
[----:B0-----:R-:W-:Y:S05]  /*2f40*/  BRA `(.L_x_10384) ;  /* 0xffffe7f000007947 */ /* 0x001fea000383ffff */
.L_x_10355:
[----:B------:R-:W-:Y:S01]  /*2f50*/  IMAD.MOV.U32 R23, RZ, RZ, R25 ;  /* 0x000000ffff177224 */ /* 0x000fe200078e0019 */
[----:B------:R-:W-:Y:S01]  /*2f60*/  MOV R24, 0x2fb0 ;  /* 0x00002fb000187802 */ /* 0x000fe20000000f00 */
[----:B------:R-:W-:-:S02]  /*2f70*/  IMAD.MOV.U32 R22, RZ, RZ, 0x2 ;  /* 0x00000002ff167424 */ /* 0x000fc400078e00ff */
[----:B------:R-:W-:Y:S02]  /*2f80*/  IMAD.MOV.U32 R21, RZ, RZ, 0x1f ;  /* 0x0000001fff157424 */ /* 0x000fe400078e00ff */
[----:B------:R-:W-:Y:S02]  /*2f90*/  IMAD.MOV.U32 R20, RZ, RZ, -0x1 ;  /* 0xffffffffff147424 */ /* 0x000fe400078e00ff */
[----:B--23--:R-:W-:Y:S05]  /*2fa0*/  CALL.REL.NOINC `($__internal_187_$__cuda_sm70_shflsync_bfly_p) ;  /* 0x000009f000007944 */ /* 0x00cfea0003c00000 */
        /* <DEDUP_REMOVED lines=18> */
.L_x_10356:
        /* <DEDUP_REMOVED lines=8> */
.L_x_10357:
        /* <DEDUP_REMOVED lines=14> */
[----:B01----:R-:W-:Y:S05]  /*3230*/  BRA `(.L_x_10387) ;  /* 0xffffe67000007947 */ /* 0x003fea000383ffff */
.L_x_10364:
[----:B------:R-:W-:Y:S01]  /*3240*/  IMAD.MOV.U32 R23, RZ, RZ, R35 ;  /* 0x000000ffff177224 */ /* 0x000fe200078e0023 */
[----:B------:R-:W-:Y:S01]  /*3250*/  MOV R24, 0x32a0 ;  /* 0x000032a000187802 */ /* 0x000fe20000000f00 */
[----:B------:R-:W-:-:S02]  /*3260*/  IMAD.MOV.U32 R22, RZ, RZ, 0x10 ;  /* 0x00000010ff167424 */ /* 0x000fc400078e00ff */
[----:B------:R-:W-:Y:S02]  /*3270*/  IMAD.MOV.U32 R21, RZ, RZ, 0x1f ;  /* 0x0000001fff157424 */ /* 0x000fe400078e00ff */
[----:B------:R-:W-:Y:S02]  /*3280*/  IMAD.MOV.U32 R20, RZ, RZ, -0x1 ;  /* 0xffffffffff147424 */ /* 0x000fe400078e00ff */
[----:B------:R-:W-:Y:S05]  /*3290*/  CALL.REL.NOINC `($__internal_187_$__cuda_sm70_shflsync_bfly_p) ;  /* 0x0000070000007944 */ /* 0x000fea0003c00000 */
[----:B-1----:R-:W-:Y:S01]  /*32a0*/  IMAD.MOV.U32 R34, RZ, RZ, R21 ;  /* 0x000000ffff227224 */ /* 0x002fe200078e0015 */
[----:B0-----:R-:W-:Y:S05]  /*32b0*/  BRA `(.L_x_10388) ;  /* 0xffffee2000007947 */ /* 0x001fea000383ffff */
.L_x_10365:
[----:B------:R-:W-:Y:S01]  /*32c0*/  IMAD.MOV.U32 R23, RZ, RZ, R32 ;  /* 0x000000ffff177224 */ /* 0x000fe200078e0020 */
[----:B------:R-:W-:Y:S01]  /*32d0*/  MOV R24, 0x3320 ;  /* 0x0000332000187802 */ /* 0x000fe20000000f00 */
[----:B------:R-:W-:Y:S02]  /*32e0*/  IMAD.MOV.U32 R22, RZ, RZ, 0x10 ;  /* 0x00000010ff167424 */ /* 0x000fe400078e00ff */
[----:B------:R-:W-:Y:S02]  /*32f0*/  IMAD.MOV.U32 R21, RZ, RZ, 0x1f ;  /* 0x0000001fff157424 */ /* 0x000fe400078e00ff */
[----:B------:R-:W-:Y:S02]  /*3300*/  IMAD.MOV.U32 R20, RZ, RZ, -0x1 ;  /* 0xffffffffff147424 */ /* 0x000fe400078e00ff */
[----:B01----:R-:W-:Y:S05]  /*3310*/  CALL.REL.NOINC `($__internal_187_$__cuda_sm70_shflsync_bfly_p) ;  /* 0x0000068000007944 */ /* 0x003fea0003c00000 */
[----:B-1----:R-:W-:Y:S01]  /*3320*/  IMAD.MOV.U32 R25, RZ, RZ, R21 ;  /* 0x000000ffff197224 */ /* 0x002fe200078e0015 */
[----:B------:R-:W-:Y:S01]  /*3330*/  MOV R24, 0x3390 ;  /* 0x0000339000187802 */ /* 0x000fe20000000f00 */
[----:B0-----:R-:W-:-:S02]  /*3340*/  IMAD.MOV.U32 R23, RZ, RZ, R27 ;  /* 0x000000ffff177224 */ /* 0x001fc400078e001b */
[----:B------:R-:W-:Y:S02]  /*3350*/  IMAD.MOV.U32 R22, RZ, RZ, 0x10 ;  /* 0x00000010ff167424 */ /* 0x000fe400078e00ff */
[----:B------:R-:W-:Y:S02]  /*3360*/  IMAD.MOV.U32 R21, RZ, RZ, 0x1f ;  /* 0x0000001fff157424 */ /* 0x000fe400078e00ff */
[----:B------:R-:W-:Y:S02]  /*3370*/  IMAD.MOV.U32 R20, RZ, RZ, -0x1 ;  /* 0xffffffffff147424 */ /* 0x000fe400078e00ff */
[----:B------:R-:W-:Y:S05]  /*3380*/  CALL.REL.NOINC `($__internal_187_$__cuda_sm70_shflsync_bfly_p) ;  /* 0x0000061000007944 */ /* 0x000fea0003c00000 */
[----:B-1----:R-:W-:Y:S01]  /*3390*/  IMAD.MOV.U32 R26, RZ, RZ, R21 ;  /* 0x000000ffff1a7224 */ /* 0x002fe200078e0015 */
[----:B0-----:R-:W-:Y:S05]  /*33a0*/  BRA `(.L_x_10389) ;  /* 0xffffed6000007947 */ /* 0x001fea000383ffff */
.L_x_10366:
[----:B------:R-:W-:Y:S01]  /*33b0*/  IMAD.MOV.U32 R23, RZ, RZ, R34 ;  /* 0x000000ffff177224 */ /* 0x000fe200078e0022 */
[----:B------:R-:W-:Y:S01]  /*33c0*/  MOV R24, 0x3410 ;  /* 0x0000341000187802 */ /* 0x000fe20000000f00 */
[----:B------:R-:W-:Y:S02]  /*33d0*/  IMAD.MOV.U32 R22, RZ, RZ, 0x8 ;  /* 0x00000008ff167424 */ /* 0x000fe400078e00ff */
[----:B------:R-:W-:Y:S02]  /*33e0*/  IMAD.MOV.U32 R21, RZ, RZ, 0x1f ;  /* 0x0000001fff157424 */ /* 0x000fe400078e00ff */
[----:B------:R-:W-:-:S02]  /*33f0*/  IMAD.MOV.U32 R20, RZ, RZ, -0x1 ;  /* 0xffffffffff147424 */ /* 0x000fc400078e00ff */
[----:B0-23--:R-:W-:Y:S05]  /*3400*/  CALL.REL.NOINC `($__internal_187_$__cuda_sm70_shflsync_bfly_p) ;  /* 0x0000059000007944 */ /* 0x00dfea0003c00000 */
[----:B------:R-:W-:Y:S01]  /*3410*/  FSEL R25, R25, R32, P1 ;  /* 0x0000002019197208 */ /* 0x000fe20000800000 */
[----:B-1----:R-:W-:Y:S01]  /*3420*/  IMAD.MOV.U32 R35, RZ, RZ, R21 ;  /* 0x000000ffff237224 */ /* 0x002fe200078e0015 */
[----:B------:R-:W-:Y:S01]  /*3430*/  MOV R24, 0x3490 ;  /* 0x0000349000187802 */ /* 0x000fe20000000f00 */
[----:B0-----:R-:W-:-:S02]  /*3440*/  IMAD.MOV.U32 R22, RZ, RZ, 0x8 ;  /* 0x00000008ff167424 */ /* 0x001fc400078e00ff */
[----:B------:R-:W-:Y:S02]  /*3450*/  IMAD.MOV.U32 R21, RZ, RZ, 0x1f ;  /* 0x0000001fff157424 */ /* 0x000fe400078e00ff */
[----:B------:R-:W-:Y:S02]  /*3460*/  IMAD.MOV.U32 R20, RZ, RZ, -0x1 ;  /* 0xffffffffff147424 */ /* 0x000fe400078e00ff */
[----:B------:R-:W-:Y:S02]  /*3470*/  IMAD.MOV.U32 R23, RZ, RZ, R25 ;  /* 0x000000ffff177224 */ /* 0x000fe400078e0019 */
[----:B------:R-:W-:Y:S05]  /*3480*/  CALL.REL.NOINC `($__internal_187_$__cuda_sm70_shflsync_bfly_p) ;  /* 0x0000051000007944 */ /* 0x000fea0003c00000 */
[----:B------:R-:W-:Y:S01]  /*3490*/  SEL R26, R26, R27, P1 ;  /* 0x0000001b1a1a7207 */ /* 0x000fe20000800000 */
[----:B-1----:R-:W-:Y:S01]  /*34a0*/  IMAD.MOV.U32 R32, RZ, RZ, R21 ;  /* 0x000000ffff207224 */ /* 0x002fe200078e0015 */
[----:B------:R-:W-:Y:S01]  /*34b0*/  MOV R24, 0x3510 ;  /* 0x0000351000187802 */ /* 0x000fe20000000f00 */
[----:B0-----:R-:W-:Y:S02]  /*34c0*/  IMAD.MOV.U32 R22, RZ, RZ, 0x8 ;  /* 0x00000008ff167424 */ /* 0x001fe400078e00ff */
[----:B------:R-:W-:Y:S02]  /*34d0*/  IMAD.MOV.U32 R21, RZ, RZ, 0x1f ;  /* 0x0000001fff157424 */ /* 0x000fe400078e00ff */
[----:B------:R-:W-:-:S02]  /*34e0*/  IMAD.MOV.U32 R20, RZ, RZ, -0x1 ;  /* 0xffffffffff147424 */ /* 0x000fc400078e00ff */
[----:B------:R-:W-:Y:S02]  /*34f0*/  IMAD.MOV.U32 R23, RZ, RZ, R26 ;  /* 0x000000ffff177224 */ /* 0x000fe400078e001a */
[----:B------:R-:W-:Y:S05]  /*3500*/  CALL.REL.NOINC `($__internal_187_$__cuda_sm70_shflsync_bfly_p) ;  /* 0x0000049000007944 */ /* 0x000fea0003c00000 */
[----:B-1----:R-:W-:Y:S01]  /*3510*/  IMAD.MOV.U32 R27, RZ, RZ, R21 ;  /* 0x000000ffff1b7224 */ /* 0x002fe200078e0015 */
[----:B0-----:R-:W-:Y:S05]  /*3520*/  BRA `(.L_x_10390) ;  /* 0xffffeca000007947 */ /* 0x001fea000383ffff */
.L_x_10367:
[----:B------:R-:W-:Y:S01]  /*3530*/  IMAD.MOV.U32 R23, RZ, RZ, R34 ;  /* 0x000000ffff177224 */ /* 0x000fe200078e0022 */
[----:B------:R-:W-:Y:S01]  /*3540*/  MOV R24, 0x3590 ;  /* 0x0000359000187802 */ /* 0x000fe20000000f00 */
[----:B------:R-:W-:Y:S02]  /*3550*/  IMAD.MOV.U32 R22, RZ, RZ, 0x4 ;  /* 0x00000004ff167424 */ /* 0x000fe400078e00ff */
[----:B------:R-:W-:Y:S02]  /*3560*/  IMAD.MOV.U32 R21, RZ, RZ, 0x1f ;  /* 0x0000001fff157424 */ /* 0x000fe400078e00ff */
[----:B------:R-:W-:Y:S02]  /*3570*/  IMAD.MOV.U32 R20, RZ, RZ, -0x1 ;  /* 0xffffffffff147424 */ /* 0x000fe400078e00ff */
[----:B--2---:R-:W-:Y:S05]  /*3580*/  CALL.REL.NOINC `($__internal_187_$__cuda_sm70_shflsync_bfly_p) ;  /* 0x0000041000007944 */ /* 0x004fea0003c00000 */
[----:B-1----:R-:W-:Y:S01]  /*3590*/  IMAD.MOV.U32 R35, RZ, RZ, R21 ;  /* 0x000000ffff237224 */ /* 0x002fe200078e0015 */
[----:B0-----:R-:W-:Y:S05]  /*35a0*/  BRA `(.L_x_10391) ;  /* 0xffffec8000007947 */ /* 0x001fea000383ffff */
.L_x_10368:
        /* <DEDUP_REMOVED lines=16> */
.L_x_10369:
        /* <DEDUP_REMOVED lines=24> */
.L_x_10370:
[----:B------:R-:W-:Y:S01]  /*3830*/  IMAD.MOV.U32 R23, RZ, RZ, R25 ;  /* 0x000000ffff177224 */ /* 0x000fe200078e0019 */
[----:B------:R-:W-:Y:S01]  /*3840*/  MOV R24, 0x3890 ;  /* 0x0000389000187802 */ /* 0x000fe20000000f00 */
[----:B------:R-:W-:Y:S02]  /*3850*/  IMAD.MOV.U32 R22, RZ, RZ, 0x1 ;  /* 0x00000001ff167424 */ /* 0x000fe400078e00ff */
[----:B------:R-:W-:Y:S02]  /*3860*/  IMAD.MOV.U32 R21, RZ, RZ, 0x1f ;  /* 0x0000001fff157424 */ /* 0x000fe400078e00ff */
[----:B------:R-:W-:-:S02]  /*3870*/  IMAD.MOV.U32 R20, RZ, RZ, -0x1 ;  /* 0xffffffffff147424 */ /* 0x000fc400078e00ff */
[----:B0-2---:R-:W-:Y:S05]  /*3880*/  CALL.REL.NOINC `($__internal_187_$__cuda_sm70_shflsync_bfly_p) ;  /* 0x0000011000007944 */ /* 0x005fea0003c00000 */
[----:B-1----:R-:W-:Y:S01]  /*3890*/  IMAD.MOV.U32 R34, RZ, RZ, R21 ;  /* 0x000000ffff227224 */ /* 0x002fe200078e0015 */
[----:B0-----:R-:W-:Y:S05]  /*38a0*/  BRA `(.L_x_10394) ;  /* 0xffffeaf000007947 */ /* 0x001fea000383ffff */
.L_x_10371:
        /* <DEDUP_REMOVED lines=15> */
        .weak           $__internal_187_$__cuda_sm70_shflsync_bfly_p
        .type           $__internal_187_$__cuda_sm70_shflsync_bfly_p,@function
        .size           $__internal_187_$__cuda_sm70_shflsync_bfly_p,(.L_x_11131 - $__internal_187_$__cuda_sm70_shflsync_bfly_p)
$__internal_187_$__cuda_sm70_shflsync_bfly_p:
[----:B------:R-:W-:Y:S01]  /*39a0*/  IMAD.MOV.U32 R36, RZ, RZ, R24 ;  /* 0x000000ffff247224 */ /* 0x000fe200078e0018 */
[----:B------:R-:W-:Y:S04]  /*39b0*/  WARPSYNC R20 ;  /* 0x0000001400007348 */ /* 0x000fe80003800000 */
[----:B------:R-:W-:Y:S01]  /*39c0*/  IMAD.MOV.U32 R37, RZ, RZ, 0x0 ;  /* 0x00000000ff257424 */ /* 0x000fe200078e00ff */
[----:B------:R0:W1:Y:S03]  /*39d0*/  SHFL.BFLY PT, R21, R23, R22, R21 ;  /* 0x0c00001617157389 */ /* 0x00006600000e0015 */
[----:B------:R-:W-:Y:S05]  /*39e0*/  RET.REL.NODEC R36 `(_ZN4vllm3moe10topkGatingILi18ELi576ELi4ELi8ELi32EifLNS0_11ScoringFuncE0EEEvPKT5_PKbPfiPT4_PiiiibPKf) ;  /* 0xffffc61024007950 */ /* 0x000fea0003c3ffff */
.L_x_10396:
        /* <DEDUP_REMOVED lines=9> */
.L_x_11131:


//--------------------- .text._ZN4vllm3moe10topkGatingILi14ELi448ELi4ELi8ELi32EifLNS0_11ScoringFuncE0EEEvPKT5_PKbPfiPT4_PiiiibPKf --------------------------
	.section	.text._ZN4vllm3moe10topkGatingILi14ELi448ELi4ELi8ELi32EifLNS0_11ScoringFuncE0EEEvPKT5_PKbPfiPT4_PiiiibPKf,"ax",@progbits
	.sectioninfo	@"SHI_REGISTERS=40"
	.align	128
        .global         _ZN4vllm3moe10topkGatingILi14ELi448ELi4ELi8ELi32EifLNS0_11ScoringFuncE0EEEvPKT5_PKbPfiPT4_PiiiibPKf
        .type           _ZN4vllm3moe10topkGatingILi14ELi448ELi4ELi8ELi32EifLNS0_11ScoringFuncE0EEEvPKT5_PKbPfiPT4_PiiiibPKf,@function
        .size           _ZN4vllm3moe10topkGatingILi14ELi448ELi4ELi8ELi32EifLNS0_11ScoringFuncE0EEEvPKT5_PKbPfiPT4_PiiiibPKf,(.L_x_11132 - _ZN4vllm3moe10topkGatingILi14ELi448ELi4ELi8ELi32EifLNS0_11ScoringFuncE0EEEvPKT5_PKbPfiPT4_PiiiibPKf)
        .other          _ZN4vllm3moe10topkGatingILi14ELi448ELi4ELi8ELi32EifLNS0_11ScoringFuncE0EEEvPKT5_PKbPfiPT4_PiiiibPKf,@"STO_CUDA_ENTRY STV_DEFAULT"
_ZN4vllm3moe10topkGatingILi14ELi448ELi4ELi8ELi32EifLNS0_11ScoringFuncE0EEEvPKT5_PKbPfiPT4_PiiiibPKf:
.text._ZN4vllm3moe10topkGatingILi14ELi448ELi4ELi8ELi32EifLNS0_11ScoringFuncE0EEEvPKT5_PKbPfiPT4_PiiiibPKf:
        /* <DEDUP_REMOVED lines=204> */
.L_x_10397:
[----:B------:R0:W-:Y:S04]  /*0cc0*/  STL.64 [R1], R2 ;  /* 0x0000000201007387 */ /* 0x0001e80000100a00 */
[----:B------:R0:W-:Y:S04]  /*0cd0*/  STL.64 [R1+0x8], R4 ;  /* 0x0000080401007387 */ /* 0x0001e80000100a00 */
[----:B------:R0:W-:Y:S04]  /*0ce0*/  STL.64 [R1+0x10], R6 ;  /* 0x0000100601007387 */ /* 0x0001e80000100a00 */
[----:B------:R0:W-:Y:S04]  /*0cf0*/  STL.64 [R1+0x18], R8 ;  /* 0x0000180801007387 */ /* 0x0001e80000100a00 */
[----:B------:R0:W-:Y:S04]  /*0d00*/  STL.64 [R1+0x20], R10 ;  /* 0x0000200a01007387 */ /* 0x0001e80000100a00 */
[----:B------:R0:W-:Y:S04]  /*0d10*/  STL.64 [R1+0x28], R12 ;  /* 0x0000280c01007387 */ /* 0x0001e80000100a00 */
[----:B------:R0:W-:Y:S02]  /*0d20*/  STL.64 [R1+0x30], R14 ;  /* 0x0000300e01007387 */ /* 0x0001e40000100a00 */
.L_x_10398:
        /* <DEDUP_REMOVED lines=9> */
.L_x_10414:
        /* <DEDUP_REMOVED lines=62> */
.L_x_10431:
[----:B------:R-:W-:Y:S05]  /*11a0*/  BRA.DIV ~URZ, `(.L_x_10402) ;  /* 0x000014927f007947 */ /* 0x000fea000b800000 */
[----:B------:R2:W3:Y:S04]  /*11b0*/  SHFL.BFLY PT, R25, R22, 0x10, 0x1f ;  /* 0x0e001f0016197f89 */ /* 0x0004e800000e0000 */
[----:B------:R2:W4:Y:S02]  /*11c0*/  SHFL.BFLY PT, R24, R23, 0x10, 0x1f ;  /* 0x0e001f0017187f89 */ /* 0x00052400000e0000 */
.L_x_10432:
        /* <DEDUP_REMOVED lines=12> */
.L_x_10433:
[----:B-1----:R-:W-:-:S13]  /*1290*/  FSETP.GEU.FTZ.AND P1, PT, R30, R31, PT ;  /* 0x0000001f1e00720b */ /* 0x002fda0003f3e000 */
[----:B------:R-:W-:-:S04]  /*12a0*/  @P1 FSETP.NEU.FTZ.AND P2, PT, R30, R31, PT ;  /* 0x0000001f1e00120b */ /* 0x000fc80003f5d000 */
[----:B---3--:R-:W-:-:S13]  /*12b0*/  @P1 ISETP.LT.AND P0, PT, R24, R23, !P2 ;  /* 0x000000171800120c */ /* 0x008fda0005701270 */
[----:B0-----:R-:W-:Y:S01]  /*12c0*/  FSEL R30, R31, R30, P0 ;  /* 0x0000001e1f1e7208 */ /* 0x001fe20000000000 */
[----:B------:R-:W-:Y:S05]  /*12d0*/  BRA.DIV ~URZ, `(.L_x_10404) ;  /* 0x000015d27f007947 */ /* 0x000fea000b800000 */
[----:B------:R0:W1:Y:S02]  /*12e0*/  SHFL.BFLY PT, R31, R30, 0x4, 0x1f ;  /* 0x0c801f001e1f7f89 */ /* 0x00006400000e0000 */
.L_x_10434:
[----:B--2---:R-:W-:Y:S01]  /*12f0*/  FSEL R22, R25, R22, P0 ;  /* 0x0000001619167208 */ /* 0x004fe20000000000 */
[----:B------:R-:W-:Y:S05]  /*1300*/  BRA.DIV ~URZ, `(.L_x_10405) ;  /* 0x000016227f007947 */ /* 0x000fea000b800000 */
[----:B------:R-:W-:Y:S01]  /*1310*/  SEL R23, R24, R23, P0 ;  /* 0x0000001718177207 */ /* 0x000fe20000000000 */
[----:B------:R2:W3:Y:S04]  /*1320*/  SHFL.BFLY PT, R25, R22, 0x4, 0x1f ;  /* 0x0c801f0016197f89 */ /* 0x0004e800000e0000 */
[----:B------:R2:W4:Y:S02]  /*1330*/  SHFL.BFLY PT, R24, R23, 0x4, 0x1f ;  /* 0x0c801f0017187f89 */ /* 0x00052400000e0000 */
.L_x_10435:
        /* <DEDUP_REMOVED lines=12> */
.L_x_10436:
[----:B-1----:R-:W-:-:S13]  /*1400*/  FSETP.GEU.FTZ.AND P1, PT, R30, R25, PT ;  /* 0x000000191e00720b */ /* 0x002fda0003f3e000 */
[----:B------:R-:W-:-:S04]  /*1410*/  @P1 FSETP.NEU.FTZ.AND P2, PT, R30, R25, PT ;  /* 0x000000191e00120b */ /* 0x000fc80003f5d000 */
[----:B---3--:R-:W-:-:S13]  /*1420*/  @P1 ISETP.LT.AND P0, PT, R23, R24, !P2 ;  /* 0x000000181700120c */ /* 0x008fda0005701270 */
[----:B0-----:R-:W-:Y:S01]  /*1430*/  FSEL R30, R25, R30, P0 ;  /* 0x0000001e191e7208 */ /* 0x001fe20000000000 */
[----:B------:R-:W-:Y:S05]  /*1440*/  BRA.DIV ~URZ, `(.L_x_10407) ;  /* 0x000017627f007947 */ /* 0x000fea000b800000 */
[----:B------:R0:W1:Y:S02]  /*1450*/  SHFL.BFLY PT, R25, R30, 0x1, 0x1f ;  /* 0x0c201f001e197f89 */ /* 0x00006400000e0000 */
.L_x_10437:
[----:B--2---:R-:W-:Y:S01]  /*1460*/  FSEL R31, R31, R22, P0 ;  /* 0x000000161f1f7208 */ /* 0x004fe20000000000 */
[----:B------:R-:W-:Y:S05]  /*1470*/  BRA.DIV ~URZ, `(.L_x_10408) ;  /* 0x000017b27f007947 */ /* 0x000fea000b800000 */
[----:B------:R-:W-:Y:S01]  /*1480*/  SEL R21, R23, R24, P0 ;  /* 0x0000001817157207 */ /* 0x000fe20000000000 */
[----:B------:R2:W3:Y:S04]  /*1490*/  SHFL.BFLY PT, R22, R31, 0x1, 0x1f ;  /* 0x0c201f001f167f89 */ /* 0x0004e800000e0000 */
[----:B------:R2:W4:Y:S02]  /*14a0*/  SHFL.BFLY PT, R18, R21, 0x1, 0x1f ;  /* 0x0c201f0015127f89 */ /* 0x00052400000e0000 */
.L_x_10438:
        /* <DEDUP_REMOVED lines=27> */
.L_x_10410:
[----:B------:R-:W-:Y:S05]  /*1660*/  BSYNC B1 ;  /* 0x0000000000017941 */ /* 0x000fea0003800000 */
.L_x_10409:
        /* <DEDUP_REMOVED lines=20> */
.L_x_10413:
[----:B------:R-:W-:Y:S05]  /*17b0*/  BSYNC B1 ;  /* 0x0000000000017941 */ /* 0x000fea0003800000 */
.L_x_10412:
[----:B01----:R-:W-:Y:S05]  /*17c0*/  BRA `(.L_x_10414) ;  /* 0xfffff5f000007947 */ /* 0x003fea000383ffff */
.L_x_10400:
[----:B------:R-:W-:Y:S02]  /*17d0*/  IMAD.MOV.U32 R35, RZ, RZ, RZ ;  /* 0x000000ffff237224 */ /* 0x000fe400078e00ff */
.L_x_10427:
        /* <DEDUP_REMOVED lines=62> */
.L_x_10439:
[----:B------:R-:W-:Y:S05]  /*1bc0*/  BRA.DIV ~URZ, `(.L_x_10416) ;  /* 0x000011c27f007947 */ /* 0x000fea000b800000 */
[----:B------:R2:W3:Y:S04]  /*1bd0*/  SHFL.BFLY PT, R25, R22, 0x10, 0x1f ;  /* 0x0e001f0016197f89 */ /* 0x0004e800000e0000 */
[----:B------:R2:W4:Y:S02]  /*1be0*/  SHFL.BFLY PT, R24, R23, 0x10, 0x1f ;  /* 0x0e001f0017187f89 */ /* 0x00052400000e0000 */
.L_x_10440:
        /* <DEDUP_REMOVED lines=12> */
.L_x_10441:
[----:B-1----:R-:W-:-:S13]  /*1cb0*/  FSETP.GEU.FTZ.AND P1, PT, R30, R31, PT ;  /* 0x0000001f1e00720b */ /* 0x002fda0003f3e000 */
[----:B------:R-:W-:-:S04]  /*1cc0*/  @P1 FSETP.NEU.FTZ.AND P2, PT, R30, R31, PT ;  /* 0x0000001f1e00120b */ /* 0x000fc80003f5d000 */
[----:B---3--:R-:W-:-:S13]  /*1cd0*/  @P1 ISETP.LT.AND P0, PT, R24, R23, !P2 ;  /* 0x000000171800120c */ /* 0x008fda0005701270 */
[----:B0-----:R-:W-:Y:S01]  /*1ce0*/  FSEL R30, R31, R30, P0 ;  /* 0x0000001e1f1e7208 */ /* 0x001fe20000000000 */
[----:B------:R-:W-:Y:S05]  /*1cf0*/  BRA.DIV ~URZ, `(.L_x_10418) ;  /* 0x000013027f007947 */ /* 0x000fea000b800000 */
[----:B------:R0:W1:Y:S02]  /*1d00*/  SHFL.BFLY PT, R31, R30, 0x4, 0x1f ;  /* 0x0c801f001e1f7f89 */ /* 0x00006400000e0000 */
.L_x_10442:
[----:B--2---:R-:W-:Y:S01]  /*1d10*/  FSEL R22, R25, R22, P0 ;  /* 0x0000001619167208 */ /* 0x004fe20000000000 */
[----:B------:R-:W-:Y:S05]  /*1d20*/  BRA.DIV ~URZ, `(.L_x_10419) ;  /* 0x000013527f007947 */ /* 0x000fea000b800000 */
[----:B------:R-:W-:Y:S01]  /*1d30*/  SEL R23, R24, R23, P0 ;  /* 0x0000001718177207 */ /* 0x000fe20000000000 */
[----:B------:R2:W3:Y:S04]  /*1d40*/  SHFL.BFLY PT, R25, R22, 0x4, 0x1f ;  /* 0x0c801f0016197f89 */ /* 0x0004e800000e0000 */
[----:B------:R2:W4:Y:S02]  /*1d50*/  SHFL.BFLY PT, R24, R23, 0x4, 0x1f ;  /* 0x0c801f0017187f89 */ /* 0x00052400000e0000 */
.L_x_10443:
        /* <DEDUP_REMOVED lines=12> */
.L_x_10444:
[----:B-1----:R-:W-:-:S13]  /*1e20*/  FSETP.GEU.FTZ.AND P1, PT, R30, R25, PT ;  /* 0x000000191e00720b */ /* 0x002fda0003f3e000 */
[----:B------:R-:W-:-:S04]  /*1e30*/  @P1 FSETP.NEU.FTZ.AND P2, PT, R30, R25, PT ;  /* 0x000000191e00120b */ /* 0x000fc80003f5d000 */
[----:B---3--:R-:W-:-:S13]  /*1e40*/  @P1 ISETP.LT.AND P0, PT, R23, R24, !P2 ;  /* 0x000000181700120c */ /* 0x008fda0005701270 */
[----:B0-----:R-:W-:Y:S01]  /*1e50*/  FSEL R30, R25, R30, P0 ;  /* 0x0000001e191e7208 */ /* 0x001fe20000000000 */
[----:B------:R-:W-:Y:S05]  /*1e60*/  BRA.DIV ~URZ, `(.L_x_10421) ;  /* 0x000014927f007947 */ /* 0x000fea000b800000 */
[----:B------:R0:W1:Y:S02]  /*1e70*/  SHFL.BFLY PT, R25, R30, 0x1, 0x1f ;  /* 0x0c201f001e197f89 */ /* 0x00006400000e0000 */
.L_x_10445:
[----:B--2---:R-:W-:Y:S01]  /*1e80*/  FSEL R31, R31, R22, P0 ;  /* 0x000000161f1f7208 */ /* 0x004fe20000000000 */
[----:B------:R-:W-:Y:S05]  /*1e90*/  BRA.DIV ~URZ, `(.L_x_10422) ;  /* 0x000014e27f007947 */ /* 0x000fea000b800000 */
[----:B------:R-:W-:Y:S01]  /*1ea0*/  SEL R21, R23, R24, P0 ;  /* 0x0000001817157207 */ /* 0x000fe20000000000 */
[----:B------:R2:W3:Y:S04]  /*1eb0*/  SHFL.BFLY PT, R22, R31, 0x1, 0x1f ;  /* 0x0c201f001f167f89 */ /* 0x0004e800000e0000 */
[----:B------:R2:W4:Y:S02]  /*1ec0*/  SHFL.BFLY PT, R18, R21, 0x1, 0x1f ;  /* 0x0c201f0015127f89 */ /* 0x00052400000e0000 */
.L_x_10446:
        /* <DEDUP_REMOVED lines=26> */
.L_x_10424:
[----:B------:R-:W-:Y:S05]  /*2070*/  BSYNC B1 ;  /* 0x0000000000017941 */ /* 0x000fea0003800000 */
.L_x_10423:
        /* <DEDUP_REMOVED lines=20> */
.L_x_10426:
[----:B------:R-:W-:Y:S05]  /*21c0*/  BSYNC B1 ;  /* 0x0000000000017941 */ /* 0x000fea0003800000 */
.L_x_10425:
[----:B01----:R-:W-:Y:S05]  /*21d0*/  BRA `(.L_x_10427) ;  /* 0xfffff60000007947 */ /* 0x003fea000383ffff */
.L_x_10411:
[----:B------:R-:W-:Y:S05]  /*21e0*/  BSYNC B0 ;  /* 0x0000000000007941 */ /* 0x000fea0003800000 */
.L_x_10399:
        /* <DEDUP_REMOVED lines=19> */
.L_x_10429:
        /* <DEDUP_REMOVED lines=20> */
.L_x_10428:
        /* <DEDUP_REMOVED lines=11> */
.L_x_10430:
        /* <DEDUP_REMOVED lines=11> */
.L_x_10401:
[----:B------:R-:W-:Y:S01]  /*25c0*/  IMAD.MOV.U32 R21, RZ, RZ, R30 ;  /* 0x000000ffff157224 */ /* 0x000fe200078e001e */
[----:B------:R-:W-:Y:S01]  /*25d0*/  MOV R16, 0x2620 ;  /* 0x0000262000107802 */ /* 0x000fe20000000f00 */
[----:B------:R-:W-:Y:S02]  /*25e0*/  IMAD.MOV.U32 R20, RZ, RZ, 0x10 ;  /* 0x00000010ff147424 */ /* 0x000fe400078e00ff */
[----:B------:R-:W-:Y:S02]  /*25f0*/  IMAD.MOV.U32 R19, RZ, RZ, 0x1f ;  /* 0x0000001fff137424 */ /* 0x000fe400078e00ff */
[----:B------:R-:W-:Y:S02]  /*2600*/  IMAD.MOV.U32 R18, RZ, RZ, -0x1 ;  /* 0xffffffffff127424 */ /* 0x000fe400078e00ff */
[----:B------:R-:W-:Y:S05]  /*2610*/  CALL.REL.NOINC `($__internal_188_$__cuda_sm70_shflsync_bfly_p) ;  /* 0x00000e4000007944 */ /* 0x000fea0003c00000 */
[----:B-1----:R-:W-:Y:S01]  /*2620*/  IMAD.MOV.U32 R31, RZ, RZ, R18 ;  /* 0x000000ffff1f7224 */ /* 0x002fe200078e0012 */
[----:B0-----:R-:W-:Y:S05]  /*2630*/  BRA `(.L_x_10431) ;  /* 0xffffeb6000007947 */ /* 0x001fea000383ffff */
.L_x_10402:
[----:B------:R-:W-:Y:S01]  /*2640*/  IMAD.MOV.U32 R21, RZ, RZ, R22 ;  /* 0x000000ffff157224 */ /* 0x000fe200078e0016 */
[----:B------:R-:W-:Y:S01]  /*2650*/  MOV R16, 0x26a0 ;  /* 0x000026a000107802 */ /* 0x000fe20000000f00 */
[----:B------:R-:W-:Y:S02]  /*2660*/  IMAD.MOV.U32 R20, RZ, RZ, 0x10 ;  /* 0x00000010ff147424 */ /* 0x000fe400078e00ff */
[----:B------:R-:W-:-:S02]  /*2670*/  IMAD.MOV.U32 R19, RZ, RZ, 0x1f ;  /* 0x0000001fff137424 */ /* 0x000fc400078e00ff */
[----:B------:R-:W-:Y:S02]  /*2680*/  IMAD.MOV.U32 R18, RZ, RZ, -0x1 ;  /* 0xffffffffff127424 */ /* 0x000fe400078e00ff */
[----:B01----:R-:W-:Y:S05]  /*2690*/  CALL.REL.NOINC `($__internal_188_$__cuda_sm70_shflsync_bfly_p) ;  /* 0x00000dc000007944 */ /* 0x003fea0003c00000 */
[----:B-1----:R-:W-:Y:S01]  /*26a0*/  IMAD.MOV.U32 R25, RZ, RZ, R18 ;  /* 0x000000ffff197224 */ /* 0x002fe200078e0012 */
[----:B------:R-:W-:Y:S01]  /*26b0*/  MOV R16, 0x2710 ;  /* 0x0000271000107802 */ /* 0x000fe20000000f00 */
[----:B0-----:R-:W-:Y:S02]  /*26c0*/  IMAD.MOV.U32 R21, RZ, RZ, R23 ;  /* 0x000000ffff157224 */ /* 0x001fe400078e0017 */
[----:B------:R-:W-:Y:S02]  /*26d0*/  IMAD.MOV.U32 R20, RZ, RZ, 0x10 ;  /* 0x00000010ff147424 */ /* 0x000fe400078e00ff */
[----:B------:R-:W-:Y:S02]  /*26e0*/  IMAD.MOV.U32 R19, RZ, RZ, 0x1f ;  /* 0x0000001fff137424 */ /* 0x000fe400078e00ff */
[----:B------:R-:W-:Y:S02]  /*26f0*/  IMAD.MOV.U32 R18, RZ, RZ, -0x1 ;  /* 0xffffffffff127424 */ /* 0x000fe400078e00ff */
[----:B------:R-:W-:Y:S05]  /*2700*/  CALL.REL.NOINC `($__internal_188_$__cuda_sm70_shflsync_bfly_p) ;  /* 0x00000d5000007944 */ /* 0x000fea0003c00000 */
[----:B-1----:R-:W-:Y:S01]  /*2710*/  IMAD.MOV.U32 R24, RZ, RZ, R18 ;  /* 0x000000ffff187224 */ /* 0x002fe200078e0012 */
[----:B0-----:R-:W-:Y:S05]  /*2720*/  BRA `(.L_x_10432) ;  /* 0xffffeaa000007947 */ /* 0x001fea000383ffff */
.L_x_10403:
[----:B------:R-:W-:Y:S01]  /*2730*/  IMAD.MOV.U32 R21, RZ, RZ, R30 ;  /* 0x000000ffff157224 */ /* 0x000fe200078e001e */
[----:B------:R-:W-:Y:S01]  /*2740*/  MOV R16, 0x2790 ;  /* 0x0000279000107802 */ /* 0x000fe20000000f00 */
[----:B------:R-:W-:-:S02]  /*2750*/  IMAD.MOV.U32 R20, RZ, RZ, 0x8 ;  /* 0x00000008ff147424 */ /* 0x000fc400078e00ff */
[----:B------:R-:W-:Y:S02]  /*2760*/  IMAD.MOV.U32 R19, RZ, RZ, 0x1f ;  /* 0x0000001fff137424 */ /* 0x000fe400078e00ff */
[----:B------:R-:W-:Y:S02]  /*2770*/  IMAD.MOV.U32 R18, RZ, RZ, -0x1 ;  /* 0xffffffffff127424 */ /* 0x000fe400078e00ff */
[----:B--23--:R-:W-:Y:S05]  /*2780*/  CALL.REL.NOINC `($__internal_188_$__cuda_sm70_shflsync_bfly_p) ;  /* 0x00000cd000007944 */ /* 0x00cfea0003c00000 */
[----:B------:R-:W-:Y:S01]  /*2790*/  FSEL R22, R25, R22, P1 ;  /* 0x0000001619167208 */ /* 0x000fe20000800000 */
[----:B-1----:R-:W-:Y:S01]  /*27a0*/  IMAD.MOV.U32 R31, RZ, RZ, R18 ;  /* 0x000000ffff1f7224 */ /* 0x002fe200078e0012 */
[----:B------:R-:W-:Y:S01]  /*27b0*/  MOV R16, 0x2810 ;  /* 0x0000281000107802 */ /* 0x000fe20000000f00 */
[----:B0-----:R-:W-:Y:S02]  /*27c0*/  IMAD.MOV.U32 R20, RZ, RZ, 0x8 ;  /* 0x00000008ff147424 */ /* 0x001fe400078e00ff */
[----:B------:R-:W-:Y:S02]  /*27d0*/  IMAD.MOV.U32 R19, RZ, RZ, 0x1f ;  /* 0x0000001fff137424 */ /* 0x000fe400078e00ff */
[----:B------:R-:W-:Y:S02]  /*27e0*/  IMAD.MOV.U32 R18, RZ, RZ, -0x1 ;  /* 0xffffffffff127424 */ /* 0x000fe400078e00ff */
[----:B------:R-:W-:-:S02]  /*27f0*/  IMAD.MOV.U32 R21, RZ, RZ, R22 ;  /* 0x000000ffff157224 */ /* 0x000fc400078e0016 */
[----:B------:R-:W-:Y:S05]  /*2800*/  CALL.REL.NOINC `($__internal_188_$__cuda_sm70_shflsync_bfly_p) ;  /* 0x00000c5000007944 */ /* 0x000fea0003c00000 */
[----:B------:R-:W-:Y:S01]  /*2810*/  SEL R23, R24, R23, P1 ;  /* 0x0000001718177207 */ /* 0x000fe20000800000 */
[----:B-1----:R-:W-:Y:S01]  /*2820*/  IMAD.MOV.U32 R25, RZ, RZ, R18 ;  /* 0x000000ffff197224 */ /* 0x002fe200078e0012 */
[----:B------:R-:W-:Y:S01]  /*2830*/  MOV R16, 0x2890 ;  /* 0x0000289000107802 */ /* 0x000fe20000000f00 */
[----:B0-----:R-:W-:-:S02]  /*2840*/  IMAD.MOV.U32 R20, RZ, RZ, 0x8 ;  /* 0x00000008ff147424 */ /* 0x001fc400078e00ff */
[----:B------:R-:W-:Y:S02]  /*2850*/  IMAD.MOV.U32 R19, RZ, RZ, 0x1f ;  /* 0x0000001fff137424 */ /* 0x000fe400078e00ff */
[----:B------:R-:W-:Y:S02]  /*2860*/  IMAD.MOV.U32 R18, RZ, RZ, -0x1 ;  /* 0xffffffffff127424 */ /* 0x000fe400078e00ff */
[----:B------:R-:W-:Y:S02]  /*2870*/  IMAD.MOV.U32 R21, RZ, RZ, R23 ;  /* 0x000000ffff157224 */ /* 0x000fe400078e0017 */
[----:B------:R-:W-:Y:S05]  /*2880*/  CALL.REL.NOINC `($__internal_188_$__cuda_sm70_shflsync_bfly_p) ;  /* 0x00000bd000007944 */ /* 0x000fea0003c00000 */
[----:B-1----:R-:W-:Y:S01]  /*2890*/  IMAD.MOV.U32 R24, RZ, RZ, R18 ;  /* 0x000000ffff187224 */ /* 0x002fe200078e0012 */
[----:B0-----:R-:W-:Y:S05]  /*28a0*/  BRA `(.L_x_10433) ;  /* 0xffffe9e000007947 */ /* 0x001fea000383ffff */
.L_x_10404:
[----:B------:R-:W-:Y:S01]  /*28b0*/  IMAD.MOV.U32 R21, RZ, RZ, R30 ;  /* 0x000000ffff157224 */ /* 0x000fe200078e001e */
[----:B------:R-:W-:Y:S01]  /*28c0*/  MOV R16, 0x2910 ;  /* 0x0000291000107802 */ /* 0x000fe20000000f00 */
[----:B------:R-:W-:Y:S02]  /*28d0*/  IMAD.MOV.U32 R20, RZ, RZ, 0x4 ;  /* 0x00000004ff147424 */ /* 0x000fe400078e00ff */
[----:B------:R-:W-:Y:S02]  /*28e0*/  IMAD.MOV.U32 R19, RZ, RZ, 0x1f ;  /* 0x0000001fff137424 */ /* 0x000fe400078e00ff */
[----:B------:R-:W-:-:S02]  /*28f0*/  IMAD.MOV.U32 R18, RZ, RZ, -0x1 ;  /* 0xffffffffff127424 */ /* 0x000fc400078e00ff */
[----:B--2---:R-:W-:Y:S05]  /*2900*/  CALL.REL.NOINC `($__internal_188_$__cuda_sm70_shflsync_bfly_p) ;  /* 0x00000b5000007944 */ /* 0x004fea0003c00000 */
[----:B-1----:R-:W-:Y:S01]  /*2910*/  IMAD.MOV.U32 R31, RZ, RZ, R18 ;  /* 0x000000ffff1f7224 */ /* 0x002fe200078e0012 */
[----:B0-----:R-:W-:Y:S05]  /*2920*/  BRA `(.L_x_10434) ;  /* 0xffffe9c000007947 */ /* 0x001fea000383ffff */
.L_x_10405:
[----:B------:R-:W-:Y:S01]  /*2930*/  IMAD.MOV.U32 R21, RZ, RZ, R22 ;  /* 0x000000ffff157224 */ /* 0x000fe200078e0016 */
[----:B------:R-:W-:Y:S01]  /*2940*/  MOV R16, 0x2990 ;  /* 0x0000299000107802 */ /* 0x000fe20000000f00 */
[----:B------:R-:W-:-:S02]  /*2950*/  IMAD.MOV.U32 R20, RZ, RZ, 0x4 ;  /* 0x00000004ff147424 */ /* 0x000fc400078e00ff */
[----:B------:R-:W-:Y:S02]  /*2960*/  IMAD.MOV.U32 R19, RZ, RZ, 0x1f ;  /* 0x0000001fff137424 */ /* 0x000fe400078e00ff */
[----:B------:R-:W-:Y:S02]  /*2970*/  IMAD.MOV.U32 R18, RZ, RZ, -0x1 ;  /* 0xffffffffff127424 */ /* 0x000fe400078e00ff */
[----:B01----:R-:W-:Y:S05]  /*2980*/  CALL.REL.NOINC `($__internal_188_$__cuda_sm70_shflsync_bfly_p) ;  /* 0x00000ad000007944 */ /* 0x003fea0003c00000 */
[----:B------:R-:W-:Y:S01]  /*2990*/  SEL R23, R24, R23, P0 ;  /* 0x0000001718177207 */ /* 0x000fe20000000000 */
[----:B-1----:R-:W-:Y:S01]  /*29a0*/  IMAD.MOV.U32 R25, RZ, RZ, R18 ;  /* 0x000000ffff197224 */ /* 0x002fe200078e0012 */
[----:B------:R-:W-:Y:S01]  /*29b0*/  MOV R16, 0x2a10 ;  /* 0x00002a1000107802 */ /* 0x000fe20000000f00 */
[----:B0-----:R-:W-:Y:S02]  /*29c0*/  IMAD.MOV.U32 R20, RZ, RZ, 0x4 ;  /* 0x00000004ff147424 */ /* 0x001fe400078e00ff */
[----:B------:R-:W-:Y:S02]  /*29d0*/  IMAD.MOV.U32 R19, RZ, RZ, 0x1f ;  /* 0x0000001fff137424 */ /* 0x000fe400078e00ff */
[----:B------:R-:W-:Y:S02]  /*29e0*/  IMAD.MOV.U32 R18, RZ, RZ, -0x1 ;  /* 0xffffffffff127424 */ /* 0x000fe400078e00ff */
[----:B------:R-:W-:-:S02]  /*29f0*/  IMAD.MOV.U32 R21, RZ, RZ, R23 ;  /* 0x000000ffff157224 */ /* 0x000fc400078e0017 */
[----:B------:R-:W-:Y:S05]  /*2a00*/  CALL.REL.NOINC `($__internal_188_$__cuda_sm70_shflsync_bfly_p) ;  /* 0x00000a5000007944 */ /* 0x000fea0003c00000 */
[----:B-1----:R-:W-:Y:S01]  /*2a10*/  IMAD.MOV.U32 R24, RZ, RZ, R18 ;  /* 0x000000ffff187224 */ /* 0x002fe200078e0012 */
[----:B0-----:R-:W-:Y:S05]  /*2a20*/  BRA `(.L_x_10435) ;  /* 0xffffe91000007947 */ /* 0x001fea000383ffff */
.L_x_10406:
        /* <DEDUP_REMOVED lines=24> */
.L_x_10407:
        /* <DEDUP_REMOVED lines=8> */
.L_x_10408:
[----:B------:R-:W-:Y:S01]  /*2c30*/  IMAD.MOV.U32 R21, RZ, RZ, R31 ;  /* 0x000000ffff157224 */ /* 0x000fe200078e001f */
[----:B------:R-:W-:Y:S01]  /*2c40*/  MOV R16, 0x2c90 ;  /* 0x00002c9000107802 */ /* 0x000fe20000000f00 */
[----:B------:R-:W-:-:S02]  /*2c50*/  IMAD.MOV.U32 R20, RZ, RZ, 0x1 ;  /* 0x00000001ff147424 */ /* 0x000fc400078e00ff */
[----:B------:R-:W-:Y:S02]  /*2c60*/  IMAD.MOV.U32 R19, RZ, RZ, 0x1f ;  /* 0x0000001fff137424 */ /* 0x000fe400078e00ff */
[----:B------:R-:W-:Y:S02]  /*2c70*/  IMAD.MOV.U32 R18, RZ, RZ, -0x1 ;  /* 0xffffffffff127424 */ /* 0x000fe400078e00ff */
[----:B01----:R-:W-:Y:S05]  /*2c80*/  CALL.REL.NOINC `($__internal_188_$__cuda_sm70_shflsync_bfly_p) ;  /* 0x000007d000007944 */ /* 0x003fea0003c00000 */
[----:B-1----:R-:W-:Y:S01]  /*2c90*/  IMAD.MOV.U32 R22, RZ, RZ, R18 ;  /* 0x000000ffff167224 */ /* 0x002fe200078e0012 */
[----:B0-----:R-:W-:Y:S01]  /*2ca0*/  SEL R21, R23, R24, P0 ;  /* 0x0000001817157207 */ /* 0x001fe20000000000 */
[----:B------:R-:W-:Y:S01]  /*2cb0*/  IMAD.MOV.U32 R20, RZ, RZ, 0x1 ;  /* 0x00000001ff147424 */ /* 0x000fe200078e00ff */
[----:B------:R-:W-:Y:S01]  /*2cc0*/  MOV R16, 0x2d00 ;  /* 0x00002d0000107802 */ /* 0x000fe20000000f00 */
[----:B------:R-:W-:Y:S02]  /*2cd0*/  IMAD.MOV.U32 R19, RZ, RZ, 0x1f ;  /* 0x0000001fff137424 */ /* 0x000fe400078e00ff */
[----:B------:R-:W-:Y:S02]  /*2ce0*/  IMAD.MOV.U32 R18, RZ, RZ, -0x1 ;  /* 0xffffffffff127424 */ /* 0x000fe400078e00ff */
[----:B------:R-:W-:Y:S05]  /*2cf0*/  CALL.REL.NOINC `($__internal_188_$__cuda_sm70_shflsync_bfly_p) ;  /* 0x0000076000007944 */ /* 0x000fea0003c00000 */
[----:B01----:R-:W-:Y:S05]  /*2d00*/  BRA `(.L_x_10438) ;  /* 0xffffe7a000007947 */ /* 0x003fea000383ffff */
.L_x_10415:
[----:B------:R-:W-:Y:S01]  /*2d10*/  IMAD.MOV.U32 R21, RZ, RZ, R30 ;  /* 0x000000ffff157224 */ /* 0x000fe200078e001e */
[----:B------:R-:W-:Y:S01]  /*2d20*/  MOV R16, 0x2d70 ;  /* 0x00002d7000107802 */ /* 0x000fe20000000f00 */
[----:B------:R-:W-:-:S02]  /*2d30*/  IMAD.MOV.U32 R20, RZ, RZ, 0x10 ;  /* 0x00000010ff147424 */ /* 0x000fc400078e00ff */
[----:B------:R-:W-:Y:S02]  /*2d40*/  IMAD.MOV.U32 R19, RZ, RZ, 0x1f ;  /* 0x0000001fff137424 */ /* 0x000fe400078e00ff */
[----:B------:R-:W-:Y:S02]  /*2d50*/  IMAD.MOV.U32 R18, RZ, RZ, -0x1 ;  /* 0xffffffffff127424 */ /* 0x000fe400078e00ff */
[----:B------:R-:W-:Y:S05]  /*2d60*/  CALL.REL.NOINC `($__internal_188_$__cuda_sm70_shflsync_bfly_p) ;  /* 0x000006f000007944 */ /* 0x000fea0003c00000 */
[----:B-1----:R-:W-:Y:S01]  /*2d70*/  IMAD.MOV.U32 R31, RZ, RZ, R18 ;  /* 0x000000ffff1f7224 */ /* 0x002fe200078e0012 */
[----:B0-----:R-:W-:Y:S05]  /*2d80*/  BRA `(.L_x_10439) ;  /* 0xffffee3000007947 */ /* 0x001fea000383ffff */
.L_x_10416:
[----:B------:R-:W-:Y:S01]  /*2d90*/  IMAD.MOV.U32 R21, RZ, RZ, R22 ;  /* 0x000000ffff157224 */ /* 0x000fe200078e0016 */
[----:B------:R-:W-:Y:S01]  /*2da0*/  MOV R16, 0x2df0 ;  /* 0x00002df000107802 */ /* 0x000fe20000000f00 */
[----:B------:R-:W-:Y:S02]  /*2db0*/  IMAD.MOV.U32 R20, RZ, RZ, 0x10 ;  /* 0x00000010ff147424 */ /* 0x000fe400078e00ff */
[----:B------:R-:W-:Y:S02]  /*2dc0*/  IMAD.MOV.U32 R19, RZ, RZ, 0x1f ;  /* 0x0000001fff137424 */ /* 0x000fe400078e00ff */
[----:B------:R-:W-:Y:S02]  /*2dd0*/  IMAD.MOV.U32 R18, RZ, RZ, -0x1 ;  /* 0xffffffffff127424 */ /* 0x000fe400078e00ff */
[----:B01----:R-:W-:Y:S05]  /*2de0*/  CALL.REL.NOINC `($__internal_188_$__cuda_sm70_shflsync_bfly_p) ;  /* 0x0000067000007944 */ /* 0x003fea0003c00000 */
[----:B-1----:R-:W-:Y:S01]  /*2df0*/  IMAD.MOV.U32 R25, RZ, RZ, R18 ;  /* 0x000000ffff197224 */ /* 0x002fe200078e0012 */
[----:B------:R-:W-:Y:S01]  /*2e00*/  MOV R16, 0x2e60 ;  /* 0x00002e6000107802 */ /* 0x000fe20000000f00 */
[----:B0-----:R-:W-:-:S02]  /*2e10*/  IMAD.MOV.U32 R21, RZ, RZ, R23 ;  /* 0x000000ffff157224 */ /* 0x001fc400078e0017 */
[----:B------:R-:W-:Y:S02]  /*2e20*/  IMAD.MOV.U32 R20, RZ, RZ, 0x10 ;  /* 0x00000010ff147424 */ /* 0x000fe400078e00ff */
[----:B------:R-:W-:Y:S02]  /*2e30*/  IMAD.MOV.U32 R19, RZ, RZ, 0x1f ;  /* 0x0000001fff137424 */ /* 0x000fe400078e00ff */
[----:B------:R-:W-:Y:S02]  /*2e40*/  IMAD.MOV.U32 R18, RZ, RZ, -0x1 ;  /* 0xffffffffff127424 */ /* 0x000fe400078e00ff */
[----:B------:R-:W-:Y:S05]  /*2e50*/  CALL.REL.NOINC `($__internal_188_$__cuda_sm70_shflsync_bfly_p) ;  /* 0x0000060000007944 */ /* 0x000fea0003c00000 */
[----:B-1----:R-:W-:Y:S01]  /*2e60*/  IMAD.MOV.U32 R24, RZ, RZ, R18 ;  /* 0x000000ffff187224 */ /* 0x002fe200078e0012 */
[----:B0-----:R-:W-:Y:S05]  /*2e70*/  BRA `(.L_x_10440) ;  /* 0xffffed7000007947 */ /* 0x001fea000383ffff */
.L_x_10417:
[----:B------:R-:W-:Y:S01]  /*2e80*/  IMAD.MOV.U32 R21, RZ, RZ, R30 ;  /* 0x000000ffff157224 */ /* 0x000fe200078e001e */
[----:B------:R-:W-:Y:S01]  /*2e90*/  MOV R16, 0x2ee0 ;  /* 0x00002ee000107802 */ /* 0x000fe20000000f00 */
[----:B------:R-:W-:Y:S02]  /*2ea0*/  IMAD.MOV.U32 R20, RZ, RZ, 0x8 ;  /* 0x00000008ff147424 */ /* 0x000fe400078e00ff */
[----:B------:R-:W-:Y:S02]  /*2eb0*/  IMAD.MOV.U32 R19, RZ, RZ, 0x1f ;  /* 0x0000001fff137424 */ /* 0x000fe400078e00ff */
[----:B------:R-:W-:-:S02]  /*2ec0*/  IMAD.MOV.U32 R18, RZ, RZ, -0x1 ;  /* 0xffffffffff127424 */ /* 0x000fc400078e00ff */
[----:B--23--:R-:W-:Y:S05]  /*2ed0*/  CALL.REL.NOINC `($__internal_188_$__cuda_sm70_shflsync_bfly_p) ;  /* 0x0000058000007944 */ /* 0x00cfea0003c00000 */
[----:B------:R-:W-:Y:S01]  /*2ee0*/  FSEL R22, R25, R22, P1 ;  /* 0x0000001619167208 */ /* 0x000fe20000800000 */
[----:B-1----:R-:W-:Y:S01]  /*2ef0*/  IMAD.MOV.U32 R31, RZ, RZ, R18 ;  /* 0x000000ffff1f7224 */ /* 0x002fe200078e0012 */
[----:B------:R-:W-:Y:S01]  /*2f00*/  MOV R16, 0x2f60 ;  /* 0x00002f6000107802 */ /* 0x000fe20000000f00 */
[----:B0-----:R-:W-:-:S02]  /*2f10*/  IMAD.MOV.U32 R20, RZ, RZ, 0x8 ;  /* 0x00000008ff147424 */ /* 0x001fc400078e00ff */
[----:B------:R-:W-:Y:S02]  /*2f20*/  IMAD.MOV.U32 R19, RZ, RZ, 0x1f ;  /* 0x0000001fff137424 */ /* 0x000fe400078e00ff */
[----:B------:R-:W-:Y:S02]  /*2f30*/  IMAD.MOV.U32 R18, RZ, RZ, -0x1 ;  /* 0xffffffffff127424 */ /* 0x000fe400078e00ff */
[----:B------:R-:W-:Y:S02]  /*2f40*/  IMAD.MOV.U32 R21, RZ, RZ, R22 ;  /* 0x000000ffff157224 */ /* 0x000fe400078e0016 */
[----:B------:R-:W-:Y:S05]  /*2f50*/  CALL.REL.NOINC `($__internal_188_$__cuda_sm70_shflsync_bfly_p) ;  /* 0x0000050000007944 */ /* 0x000fea0003c00000 */
[----:B------:R-:W-:Y:S01]  /*2f60*/  SEL R23, R24, R23, P1 ;  /* 0x0000001718177207 */ /* 0x000fe20000800000 */
[----:B-1----:R-:W-:Y:S01]  /*2f70*/  IMAD.MOV.U32 R25, RZ, RZ, R18 ;  /* 0x000000ffff197224 */ /* 0x002fe200078e0012 */
[----:B------:R-:W-:Y:S01]  /*2f80*/  MOV R16, 0x2fe0 ;  /* 0x00002fe000107802 */ /* 0x000fe20000000f00 */
[----:B0-----:R-:W-:Y:S02]  /*2f90*/  IMAD.MOV.U32 R20, RZ, RZ, 0x8 ;  /* 0x00000008ff147424 */ /* 0x001fe400078e00ff */
[----:B------:R-:W-:Y:S02]  /*2fa0*/  IMAD.MOV.U32 R19, RZ, RZ, 0x1f ;  /* 0x0000001fff137424 */ /* 0x000fe400078e00ff */
[----:B------:R-:W-:-:S02]  /*2fb0*/  IMAD.MOV.U32 R18, RZ, RZ, -0x1 ;  /* 0xffffffffff127424 */ /* 0x000fc400078e00ff */
[----:B------:R-:W-:Y:S02]  /*2fc0*/  IMAD.MOV.U32 R21, RZ, RZ, R23 ;  /* 0x000000ffff157224 */ /* 0x000fe400078e0017 */
[----:B------:R-:W-:Y:S05]  /*2fd0*/  CALL.REL.NOINC `($__internal_188_$__cuda_sm70_shflsync_bfly_p) ;  /* 0x0000048000007944 */ /* 0x000fea0003c00000 */
[----:B-1----:R-:W-:Y:S01]  /*2fe0*/  IMAD.MOV.U32 R24, RZ, RZ, R18 ;  /* 0x000000ffff187224 */ /* 0x002fe200078e0012 */
[----:B0-----:R-:W-:Y:S05]  /*2ff0*/  BRA `(.L_x_10441) ;  /* 0xffffecb000007947 */ /* 0x001fea000383ffff */
.L_x_10418:
[----:B------:R-:W-:Y:S01]  /*3000*/  IMAD.MOV.U32 R21, RZ, RZ, R30 ;  /* 0x000000ffff157224 */ /* 0x000fe200078e001e */
[----:B------:R-:W-:Y:S01]  /*3010*/  MOV R16, 0x3060 ;  /* 0x0000306000107802 */ /* 0x000fe20000000f00 */
[----:B------:R-:W-:Y:S02]  /*3020*/  IMAD.MOV.U32 R20, RZ, RZ, 0x4 ;  /* 0x00000004ff147424 */ /* 0x000fe400078e00ff */
[----:B------:R-:W-:Y:S02]  /*3030*/  IMAD.MOV.U32 R19, RZ, RZ, 0x1f ;  /* 0x0000001fff137424 */ /* 0x000fe400078e00ff */
[----:B------:R-:W-:Y:S02]  /*3040*/  IMAD.MOV.U32 R18, RZ, RZ, -0x1 ;  /* 0xffffffffff127424 */ /* 0x000fe400078e00ff */
[----:B--2---:R-:W-:Y:S05]  /*3050*/  CALL.REL.NOINC `($__internal_188_$__cuda_sm70_shflsync_bfly_p) ;  /* 0x0000040000007944 */ /* 0x004fea0003c00000 */
[----:B-1----:R-:W-:Y:S01]  /*3060*/  IMAD.MOV.U32 R31, RZ, RZ, R18 ;  /* 0x000000ffff1f7224 */ /* 0x002fe200078e0012 */
[----:B0-----:R-:W-:Y:S05]  /*3070*/  BRA `(.L_x_10442) ;  /* 0xffffec9000007947 */ /* 0x001fea000383ffff */
.L_x_10419:
        /* <DEDUP_REMOVED lines=16> */
.L_x_10420:
        /* <DEDUP_REMOVED lines=24> */
.L_x_10421:
        /* <DEDUP_REMOVED lines=8> */
.L_x_10422:
        /* <DEDUP_REMOVED lines=14> */
        .weak           $__internal_188_$__cuda_sm70_shflsync_bfly_p
        .type           $__internal_188_$__cuda_sm70_shflsync_bfly_p,@function
        .size           $__internal_188_$__cuda_sm70_shflsync_bfly_p,(.L_x_11132 - $__internal_188_$__cuda_sm70_shflsync_bfly_p)
$__internal_188_$__cuda_sm70_shflsync_bfly_p:
[----:B------:R-:W-:Y:S01]  /*3460*/  IMAD.MOV.U32 R17, RZ, RZ, 0x0 ;  /* 0x00000000ff117424 */ /* 0x000fe200078e00ff */
[----:B------:R-:W-:Y:S04]  /*3470*/  WARPSYNC R18 ;  /* 0x0000001200007348 */ /* 0x000fe80003800000 */
[----:B------:R0:W1:Y:S01]  /*3480*/  SHFL.BFLY PT, R18, R21, R20, R19 ;  /* 0x0c00001415127389 */ /* 0x00006200000e0013 */
[----:B------:R-:W-:Y:S05]  /*3490*/  RET.REL.NODEC R16 `(_ZN4vllm3moe10topkGatingILi14ELi448ELi4ELi8ELi32EifLNS0_11ScoringFuncE0EEEvPKT5_PKbPfiPT4_PiiiibPKf) ;  /* 0xffffcb6010007950 */ /* 0x000fea0003c3ffff */
.L_x_10447:
        /* <DEDUP_REMOVED lines=14> */
.L_x_11132:


//--------------------- .text._ZN4vllm3moe10topkGatingILi12ELi384ELi4ELi8ELi32EifLNS0_11ScoringFuncE0EEEvPKT5_PKbPfiPT4_PiiiibPKf --------------------------
	.section	.text._ZN4vllm3moe10topkGatingILi12ELi384ELi4ELi8ELi32EifLNS0_11ScoringFuncE0EEEvPKT5_PKbPfiPT4_PiiiibPKf,"ax",@progbits
	.sectioninfo	@"SHI_REGISTERS=32"
	.align	128
        .global         _ZN4vllm3moe10topkGatingILi12ELi384ELi4ELi8ELi32EifLNS0_11ScoringFuncE0EEEvPKT5_PKbPfiPT4_PiiiibPKf
        .type           _ZN4vllm3moe10topkGatingILi12ELi384ELi4ELi8ELi32EifLNS0_11ScoringFuncE0EEEvPKT5_PKbPfiPT4_PiiiibPKf,@function
        .size           _ZN4vllm3moe10topkGatingILi12ELi384ELi4ELi8ELi32EifLNS0_11ScoringFuncE0EEEvPKT5_PKbPfiPT4_PiiiibPKf,(.L_x_11133 - _ZN4vllm3moe10topkGatingILi12ELi384ELi4ELi8ELi32EifLNS0_11ScoringFuncE0EEEvPKT5_PKbPfiPT4_PiiiibPKf)
        .other          _ZN4vllm3moe10topkGatingILi12ELi384ELi4ELi8ELi32EifLNS0_11ScoringFuncE0EEEvPKT5_PKbPfiPT4_PiiiibPKf,@"STO_CUDA_ENTRY STV_DEFAULT"
_ZN4vllm3moe10topkGatingILi12ELi384ELi4ELi8ELi32EifLNS0_11ScoringFuncE0EEEvPKT5_PKbPfiPT4_PiiiibPKf:
.text._ZN4vllm3moe10topkGatingILi12ELi384ELi4ELi8ELi32EifLNS0_11ScoringFuncE0EEEvPKT5_PKbPfiPT4_PiiiibPKf:
        /* <DEDUP_REMOVED lines=180> */
.L_x_10448:
[----:B------:R0:W-:Y:S04]  /*0b40*/  STL.128 [R1], R4 ;  /* 0x0000000401007387 */ /* 0x0001e80000100c00 */
[----:B------:R0:W-:Y:S04]  /*0b50*/  STL.128 [R1+0x10], R8 ;  /* 0x0000100801007387 */ /* 0x0001e80000100c00 */
[----:B------:R0:W-:Y:S02]  /*0b60*/  STL.128 [R1+0x20], R12 ;  /* 0x0000200c01007387 */ /* 0x0001e40000100c00 */
.L_x_10449:
        /* <DEDUP_REMOVED lines=9> */
.L_x_10465:
        /* <DEDUP_REMOVED lines=50> */
.L_x_10482:
[----:B------:R-:W-:Y:S05]  /*0f20*/  BRA.DIV ~URZ, `(.L_x_10453) ;  /* 0x000013d27f007947 */ /* 0x000fea000b800000 */
[----:B------:R2:W3:Y:S04]  /*0f30*/  SHFL.BFLY PT, R28, R27, 0x10, 0x1f ;  /* 0x0e001f001b1c7f89 */ /* 0x0004e800000e0000 */
[----:B------:R2:W4:Y:S02]  /*0f40*/  SHFL.BFLY PT, R22, R23, 0x10, 0x1f ;  /* 0x0e001f0017167f89 */ /* 0x00052400000e0000 */
.L_x_10483:
        /* <DEDUP_REMOVED lines=12> */
.L_x_10484:
[----:B--2---:R-:W-:-:S13]  /*1010*/  FSETP.GEU.FTZ.AND P1, PT, R21, R27, PT ;  /* 0x0000001b1500720b */ /* 0x004fda0003f3e000 */
[----:B------:R-:W-:-:S04]  /*1020*/  @P1 FSETP.NEU.FTZ.AND P2, PT, R21, R27, PT ;  /* 0x0000001b1500120b */ /* 0x000fc80003f5d000 */
[----:B---3--:R-:W-:-:S13]  /*1030*/  @P1 ISETP.LT.AND P0, PT, R23, R22, !P2 ;  /* 0x000000161700120c */ /* 0x008fda0005701270 */
[----:B-1----:R-:W-:Y:S01]  /*1040*/  FSEL R21, R27, R21, P0 ;  /* 0x000000151b157208 */ /* 0x002fe20000000000 */
[----:B------:R-:W-:Y:S05]  /*1050*/  BRA.DIV ~URZ, `(.L_x_10455) ;  /* 0x000015127f007947 */ /* 0x000fea000b800000 */
[----:B------:R1:W2:Y:S02]  /*1060*/  SHFL.BFLY PT, R27, R21, 0x4, 0x1f ;  /* 0x0c801f00151b7f89 */ /* 0x0002a400000e0000 */
.L_x_10485:
[----:B0-----:R-:W-:Y:S01]  /*1070*/  FSEL R29, R29, R28, P0 ;  /* 0x0000001c1d1d7208 */ /* 0x001fe20000000000 */
[----:B------:R-:W-:Y:S05]  /*1080*/  BRA.DIV ~URZ, `(.L_x_10456) ;  /* 0x000015627f007947 */ /* 0x000fea000b800000 */
[----:B------:R-:W-:Y:S02]  /*1090*/  SEL R23, R23, R22, P0 ;  /* 0x0000001617177207 */ /* 0x000fe40000000000 */
[----:B------:R0:W3:Y:S04]  /*10a0*/  SHFL.BFLY PT, R22, R29, 0x4, 0x1f ;  /* 0x0c801f001d167f89 */ /* 0x0000e800000e0000 */
[----:B------:R0:W4:Y:S02]  /*10b0*/  SHFL.BFLY PT, R28, R23, 0x4, 0x1f ;  /* 0x0c801f00171c7f89 */ /* 0x00012400000e0000 */
.L_x_10486:
        /* <DEDUP_REMOVED lines=12> */
.L_x_10487:
[----:B-1----:R-:W-:-:S13]  /*1180*/  FSETP.GEU.FTZ.AND P1, PT, R21, R22, PT ;  /* 0x000000161500720b */ /* 0x002fda0003f3e000 */
[----:B------:R-:W-:-:S04]  /*1190*/  @P1 FSETP.NEU.FTZ.AND P2, PT, R21, R22, PT ;  /* 0x000000161500120b */ /* 0x000fc80003f5d000 */
[----:B---3--:R-:W-:-:S13]  /*11a0*/  @P1 ISETP.LT.AND P0, PT, R23, R28, !P2 ;  /* 0x0000001c1700120c */ /* 0x008fda0005701270 */
[----:B0-----:R-:W-:Y:S01]  /*11b0*/  FSEL R21, R22, R21, P0 ;  /* 0x0000001516157208 */ /* 0x001fe20000000000 */
[----:B------:R-:W-:Y:S05]  /*11c0*/  BRA.DIV ~URZ, `(.L_x_10458) ;  /* 0x000016a27f007947 */ /* 0x000fea000b800000 */
[----:B------:R0:W1:Y:S02]  /*11d0*/  SHFL.BFLY PT, R22, R21, 0x1, 0x1f ;  /* 0x0c201f0015167f89 */ /* 0x00006400000e0000 */
.L_x_10488:
[----:B--2---:R-:W-:Y:S01]  /*11e0*/  FSEL R27, R27, R29, P0 ;  /* 0x0000001d1b1b7208 */ /* 0x004fe20000000000 */
[----:B------:R-:W-:Y:S05]  /*11f0*/  BRA.DIV ~URZ, `(.L_x_10459) ;  /* 0x000016f27f007947 */ /* 0x000fea000b800000 */
[----:B------:R-:W-:Y:S02]  /*1200*/  SEL R23, R23, R28, P0 ;  /* 0x0000001c17177207 */ /* 0x000fe40000000000 */
[----:B------:R2:W3:Y:S04]  /*1210*/  SHFL.BFLY PT, R28, R27, 0x1, 0x1f ;  /* 0x0c201f001b1c7f89 */ /* 0x0004e800000e0000 */
[----:B------:R2:W4:Y:S02]  /*1220*/  SHFL.BFLY PT, R17, R23, 0x1, 0x1f ;  /* 0x0c201f0017117f89 */ /* 0x00052400000e0000 */
.L_x_10489:
        /* <DEDUP_REMOVED lines=27> */
.L_x_10461:
[----:B------:R-:W-:Y:S05]  /*13e0*/  BSYNC B1 ;  /* 0x0000000000017941 */ /* 0x000fea0003800000 */
.L_x_10460:
        /* <DEDUP_REMOVED lines=20> */
.L_x_10464:
[----:B------:R-:W-:Y:S05]  /*1530*/  BSYNC B1 ;  /* 0x0000000000017941 */ /* 0x000fea0003800000 */
.L_x_10463:
[----:B0-----:R-:W-:Y:S05]  /*1540*/  BRA `(.L_x_10465) ;  /* 0xfffff6b000007947 */ /* 0x001fea000383ffff */
.L_x_10451:
[----:B------:R-:W-:Y:S02]  /*1550*/  IMAD.MOV.U32 R26, RZ, RZ, RZ ;  /* 0x000000ffff1a7224 */ /* 0x000fe400078e00ff */
.L_x_10478:
        /* <DEDUP_REMOVED lines=50> */
.L_x_10490:
[----:B------:R-:W-:Y:S05]  /*1880*/  BRA.DIV ~URZ, `(.L_x_10467) ;  /* 0x000011d27f007947 */ /* 0x000fea000b800000 */
[----:B------:R2:W3:Y:S04]  /*1890*/  SHFL.BFLY PT, R28, R27, 0x10, 0x1f ;  /* 0x0e001f001b1c7f89 */ /* 0x0004e800000e0000 */
[----:B------:R2:W4:Y:S02]  /*18a0*/  SHFL.BFLY PT, R21, R22, 0x10, 0x1f ;  /* 0x0e001f0016157f89 */ /* 0x00052400000e0000 */
.L_x_10491:
        /* <DEDUP_REMOVED lines=12> */
.L_x_10492:
[----:B--2---:R-:W-:-:S13]  /*1970*/  FSETP.GEU.FTZ.AND P1, PT, R23, R27, PT ;  /* 0x0000001b1700720b */ /* 0x004fda0003f3e000 */
[----:B------:R-:W-:-:S04]  /*1980*/  @P1 FSETP.NEU.FTZ.AND P2, PT, R23, R27, PT ;  /* 0x0000001b1700120b */ /* 0x000fc80003f5d000 */
[----:B---3--:R-:W-:-:S13]  /*1990*/  @P1 ISETP.LT.AND P0, PT, R22, R21, !P2 ;  /* 0x000000151600120c */ /* 0x008fda0005701270 */
[----:B-1----:R-:W-:Y:S01]  /*19a0*/  FSEL R23, R27, R23, P0 ;  /* 0x000000171b177208 */ /* 0x002fe20000000000 */
[----:B------:R-:W-:Y:S05]  /*19b0*/  BRA.DIV ~URZ, `(.L_x_10469) ;  /* 0x000013127f007947 */ /* 0x000fea000b800000 */
[----:B------:R1:W2:Y:S02]  /*19c0*/  SHFL.BFLY PT, R27, R23, 0x4, 0x1f ;  /* 0x0c801f00171b7f89 */ /* 0x0002a400000e0000 */
.L_x_10493:
[----:B0-----:R-:W-:Y:S01]  /*19d0*/  FSEL R29, R29, R28, P0 ;  /* 0x0000001c1d1d7208 */ /* 0x001fe20000000000 */
[----:B------:R-:W-:Y:S05]  /*19e0*/  BRA.DIV ~URZ, `(.L_x_10470) ;  /* 0x000013627f007947 */ /* 0x000fea000b800000 */
[----:B------:R-:W-:Y:S01]  /*19f0*/  SEL R22, R22, R21, P0 ;  /* 0x0000001516167207 */ /* 0x000fe20000000000 */
[----:B------:R0:W3:Y:S04]  /*1a00*/  SHFL.BFLY PT, R28, R29, 0x4, 0x1f ;  /* 0x0c801f001d1c7f89 */ /* 0x0000e800000e0000 */
[----:B------:R0:W4:Y:S02]  /*1a10*/  SHFL.BFLY PT, R21, R22, 0x4, 0x1f ;  /* 0x0c801f0016157f89 */ /* 0x00012400000e0000 */
.L_x_10494:
        /* <DEDUP_REMOVED lines=12> */
.L_x_10495:
[----:B-1----:R-:W-:-:S13]  /*1ae0*/  FSETP.GEU.FTZ.AND P1, PT, R23, R27, PT ;  /* 0x0000001b1700720b */ /* 0x002fda0003f3e000 */
[----:B------:R-:W-:-:S04]  /*1af0*/  @P1 FSETP.NEU.FTZ.AND P2, PT, R23, R27, PT ;  /* 0x0000001b1700120b */ /* 0x000fc80003f5d000 */
[----:B---3--:R-:W-:-:S13]  /*1b00*/  @P1 ISETP.LT.AND P0, PT, R28, R21, !P2 ;  /* 0x000000151c00120c */ /* 0x008fda0005701270 */
[----:B0-----:R-:W-:Y:S01]  /*1b10*/  FSEL R23, R27, R23, P0 ;  /* 0x000000171b177208 */ /* 0x001fe20000000000 */
[----:B------:R-:W-:Y:S05]  /*1b20*/  BRA.DIV ~URZ, `(.L_x_10472) ;  /* 0x000014a27f007947 */ /* 0x000fea000b800000 */
[----:B------:R0:W1:Y:S02]  /*1b30*/  SHFL.BFLY PT, R27, R23, 0x1, 0x1f ;  /* 0x0c201f00171b7f89 */ /* 0x00006400000e0000 */
.L_x_10496:
[----:B--2---:R-:W-:Y:S01]  /*1b40*/  FSEL R22, R22, R29, P0 ;  /* 0x0000001d16167208 */ /* 0x004fe20000000000 */
[----:B------:R-:W-:Y:S05]  /*1b50*/  BRA.DIV ~URZ, `(.L_x_10473) ;  /* 0x000014f27f007947 */ /* 0x000fea000b800000 */
[----:B------:R-:W-:Y:S02]  /*1b60*/  SEL R28, R28, R21, P0 ;  /* 0x000000151c1c7207 */ /* 0x000fe40000000000 */
[----:B------:R2:W3:Y:S04]  /*1b70*/  SHFL.BFLY PT, R21, R22, 0x1, 0x1f ;  /* 0x0c201f0016157f89 */ /* 0x0004e800000e0000 */
[----:B------:R2:W4:Y:S02]  /*1b80*/  SHFL.BFLY PT, R17, R28, 0x1, 0x1f ;  /* 0x0c201f001c117f89 */ /* 0x00052400000e0000 */
.L_x_10497:
        /* <DEDUP_REMOVED lines=26> */
.L_x_10475:
[----:B------:R-:W-:Y:S05]  /*1d30*/  BSYNC B1 ;  /* 0x0000000000017941 */ /* 0x000fea0003800000 */
.L_x_10474:
        /* <DEDUP_REMOVED lines=20> */
.L_x_10477:
[----:B------:R-:W-:Y:S05]  /*1e80*/  BSYNC B1 ;  /* 0x0000000000017941 */ /* 0x000fea0003800000 */
.L_x_10476:
[----:B0-----:R-:W-:Y:S05]  /*1e90*/  BRA `(.L_x_10478) ;  /* 0xfffff6c000007947 */ /* 0x001fea000383ffff */
.L_x_10462:
[----:B------:R-:W-:Y:S05]  /*1ea0*/  BSYNC B0 ;  /* 0x0000000000007941 */ /* 0x000fea0003800000 */
.L_x_10450:
        /* <DEDUP_REMOVED lines=19> */
.L_x_10480:
        /* <DEDUP_REMOVED lines=20> */
.L_x_10479:
        /* <DEDUP_REMOVED lines=11> */
.L_x_10481:
        /* <DEDUP_REMOVED lines=11> */
.L_x_10452:
[----:B------:R-:W-:Y:S01]  /*2280*/  IMAD.MOV.U32 R19, RZ, RZ, R29 ;  /* 0x000000ffff137224 */ /* 0x000fe200078e001d */
[----:B------:R-:W-:Y:S01]  /*2290*/  MOV R20, 0x22e0 ;  /* 0x000022e000147802 */ /* 0x000fe20000000f00 */
[----:B------:R-:W-:Y:S02]  /*22a0*/  IMAD.MOV.U32 R18, RZ, RZ, 0x10 ;  /* 0x00000010ff127424 */ /* 0x000fe400078e00ff */
[----:B------:R-:W-:Y:S02]  /*22b0*/  IMAD.MOV.U32 R17, RZ, RZ, 0x1f ;  /* 0x0000001fff117424 */ /* 0x000fe400078e00ff */
[----:B------:R-:W-:Y:S02]  /*22c0*/  IMAD.MOV.U32 R16, RZ, RZ, -0x1 ;  /* 0xffffffffff107424 */ /* 0x000fe400078e00ff */
[----:B------:R-:W-:Y:S05]  /*22d0*/  CALL.REL.NOINC `($__internal_189_$__cuda_sm70_shflsync_bfly_p) ;  /* 0x00000e6000007944 */ /* 0x000fea0003c00000 */
[----:B-1----:R-:W-:Y:S01]  /*22e0*/  IMAD.MOV.U32 R21, RZ, RZ, R17 ;  /* 0x000000ffff157224 */ /* 0x002fe200078e0011 */
[----:B------:R-:W-:Y:S05]  /*22f0*/  BRA `(.L_x_10482) ;  /* 0xffffec2000007947 */ /* 0x000fea000383ffff */
.L_x_10453:
[----:B------:R-:W-:Y:S01]  /*2300*/  IMAD.MOV.U32 R19, RZ, RZ, R27 ;  /* 0x000000ffff137224 */ /* 0x000fe200078e001b */
[----:B------:R-:W-:Y:S01]  /*2310*/  MOV R20, 0x2360 ;  /* 0x0000236000147802 */ /* 0x000fe20000000f00 */
[----:B------:R-:W-:Y:S02]  /*2320*/  IMAD.MOV.U32 R18, RZ, RZ, 0x10 ;  /* 0x00000010ff127424 */ /* 0x000fe400078e00ff */
[----:B------:R-:W-:-:S02]  /*2330*/  IMAD.MOV.U32 R17, RZ, RZ, 0x1f ;  /* 0x0000001fff117424 */ /* 0x000fc400078e00ff */
[----:B------:R-:W-:Y:S02]  /*2340*/  IMAD.MOV.U32 R16, RZ, RZ, -0x1 ;  /* 0xffffffffff107424 */ /* 0x000fe400078e00ff */
[----:B01----:R-:W-:Y:S05]  /*2350*/  CALL.REL.NOINC `($__internal_189_$__cuda_sm70_shflsync_bfly_p) ;  /* 0x00000de000007944 */ /* 0x003fea0003c00000 */
[----:B-1----:R-:W-:Y:S01]  /*2360*/  IMAD.MOV.U32 R28, RZ, RZ, R17 ;  /* 0x000000ffff1c7224 */ /* 0x002fe200078e0011 */
[----:B------:R-:W-:Y:S01]  /*2370*/  MOV R20, 0x23d0 ;  /* 0x000023d000147802 */ /* 0x000fe20000000f00 */
[----:B------:R-:W-:Y:S02]  /*2380*/  IMAD.MOV.U32 R19, RZ, RZ, R23 ;  /* 0x000000ffff137224 */ /* 0x000fe400078e0017 */
[----:B------:R-:W-:Y:S02]  /*2390*/  IMAD.MOV.U32 R18, RZ, RZ, 0x10 ;  /* 0x00000010ff127424 */ /* 0x000fe400078e00ff */
[----:B------:R-:W-:Y:S02]  /*23a0*/  IMAD.MOV.U32 R17, RZ, RZ, 0x1f ;  /* 0x0000001fff117424 */ /* 0x000fe400078e00ff */
[----:B------:R-:W-:Y:S02]  /*23b0*/  IMAD.MOV.U32 R16, RZ, RZ, -0x1 ;  /* 0xffffffffff107424 */ /* 0x000fe400078e00ff */
[----:B------:R-:W-:Y:S05]  /*23c0*/  CALL.REL.NOINC `($__internal_189_$__cuda_sm70_shflsync_bfly_p) ;  /* 0x00000d7000007944 */ /* 0x000fea0003c00000 */
[----:B-1----:R-:W-:Y:S01]  /*23d0*/  IMAD.MOV.U32 R22, RZ, RZ, R17 ;  /* 0x000000ffff167224 */ /* 0x002fe200078e0011 */
[----:B------:R-:W-:Y:S05]  /*23e0*/  BRA `(.L_x_10483) ;  /* 0xffffeb6000007947 */ /* 0x000fea000383ffff */
.L_x_10454:
[----:B------:R-:W-:Y:S01]  /*23f0*/  IMAD.MOV.U32 R19, RZ, RZ, R21 ;  /* 0x000000ffff137224 */ /* 0x000fe200078e0015 */
[----:B------:R-:W-:Y:S01]  /*2400*/  MOV R20, 0x2450 ;  /* 0x0000245000147802 */ /* 0x000fe20000000f00 */
[----:B------:R-:W-:-:S02]  /*2410*/  IMAD.MOV.U32 R18, RZ, RZ, 0x8 ;  /* 0x00000008ff127424 */ /* 0x000fc400078e00ff */
[----:B------:R-:W-:Y:S02]  /*2420*/  IMAD.MOV.U32 R17, RZ, RZ, 0x1f ;  /* 0x0000001fff117424 */ /* 0x000fe400078e00ff */
[----:B------:R-:W-:Y:S02]  /*2430*/  IMAD.MOV.U32 R16, RZ, RZ, -0x1 ;  /* 0xffffffffff107424 */ /* 0x000fe400078e00ff */
[----:B0-23--:R-:W-:Y:S05]  /*2440*/  CALL.REL.NOINC `($__internal_189_$__cuda_sm70_shflsync_bfly_p) ;  /* 0x00000cf000007944 */ /* 0x00dfea0003c00000 */
[----:B------:R-:W-:Y:S01]  /*2450*/  FSEL R28, R28, R27, P1 ;  /* 0x0000001b1c1c7208 */ /* 0x000fe20000800000 */
[----:B-1----:R-:W-:Y:S01]  /*2460*/  IMAD.MOV.U32 R27, RZ, RZ, R17 ;  /* 0x000000ffff1b7224 */ /* 0x002fe200078e0011 */
[----:B------:R-:W-:Y:S01]  /*2470*/  MOV R20, 0x24d0 ;  /* 0x000024d000147802 */ /* 0x000fe20000000f00 */
[----:B------:R-:W-:Y:S02]  /*2480*/  IMAD.MOV.U32 R18, RZ, RZ, 0x8 ;  /* 0x00000008ff127424 */ /* 0x000fe400078e00ff */
[----:B------:R-:W-:Y:S02]  /*2490*/  IMAD.MOV.U32 R17, RZ, RZ, 0x1f ;  /* 0x0000001fff117424 */ /* 0x000fe400078e00ff */
[----:B------:R-:W-:Y:S02]  /*24a0*/  IMAD.MOV.U32 R16, RZ, RZ, -0x1 ;  /* 0xffffffffff107424 */ /* 0x000fe400078e00ff */
[----:B------:R-:W-:-:S02]  /*24b0*/  IMAD.MOV.U32 R19, RZ, RZ, R28 ;  /* 0x000000ffff137224 */ /* 0x000fc400078e001c */
[----:B------:R-:W-:Y:S05]  /*24c0*/  CALL.REL.NOINC `($__internal_189_$__cuda_sm70_shflsync_bfly_p) ;  /* 0x00000c7000007944 */ /* 0x000fea0003c00000 */
[----:B------:R-:W-:Y:S01]  /*24d0*/  SEL R22, R22, R23, P1 ;  /* 0x0000001716167207 */ /* 0x000fe20000800000 */
[----:B-1----:R-:W-:Y:S01]  /*24e0*/  IMAD.MOV.U32 R29, RZ, RZ, R17 ;  /* 0x000000ffff1d7224 */ /* 0x002fe200078e0011 */
[----:B------:R-:W-:Y:S01]  /*24f0*/  MOV R20, 0x2550 ;  /* 0x0000255000147802 */ /* 0x000fe20000000f00 */
[----:B------:R-:W-:-:S02]  /*2500*/  IMAD.MOV.U32 R18, RZ, RZ, 0x8 ;  /* 0x00000008ff127424 */ /* 0x000fc400078e00ff */
[----:B------:R-:W-:Y:S02]  /*2510*/  IMAD.MOV.U32 R17, RZ, RZ, 0x1f ;  /* 0x0000001fff117424 */ /* 0x000fe400078e00ff */
[----:B------:R-:W-:Y:S02]  /*2520*/  IMAD.MOV.U32 R16, RZ, RZ, -0x1 ;  /* 0xffffffffff107424 */ /* 0x000fe400078e00ff */
[----:B------:R-:W-:Y:S02]  /*2530*/  IMAD.MOV.U32 R19, RZ, RZ, R22 ;  /* 0x000000ffff137224 */ /* 0x000fe400078e0016 */
[----:B------:R-:W-:Y:S05]  /*2540*/  CALL.REL.NOINC `($__internal_189_$__cuda_sm70_shflsync_bfly_p) ;  /* 0x00000bf000007944 */ /* 0x000fea0003c00000 */
[----:B-1----:R-:W-:Y:S01]  /*2550*/  IMAD.MOV.U32 R23, RZ, RZ, R17 ;  /* 0x000000ffff177224 */ /* 0x002fe200078e0011 */
[----:B------:R-:W-:Y:S05]  /*2560*/  BRA `(.L_x_10484) ;  /* 0xffffeaa000007947 */ /* 0x000fea000383ffff */
.L_x_10455:
[----:B------:R-:W-:Y:S01]  /*2570*/  IMAD.MOV.U32 R19, RZ, RZ, R21 ;  /* 0x000000ffff137224 */ /* 0x000fe200078e0015 */
[----:B------:R-:W-:Y:S01]  /*2580*/  MOV R20, 0x25d0 ;  /* 0x000025d000147802 */ /* 0x000fe20000000f00 */
[----:B------:R-:W-:Y:S02]  /*2590*/  IMAD.MOV.U32 R18, RZ, RZ, 0x4 ;  /* 0x00000004ff127424 */ /* 0x000fe400078e00ff */
[----:B------:R-:W-:Y:S02]  /*25a0*/  IMAD.MOV.U32 R17, RZ, RZ, 0x1f ;  /* 0x0000001fff117424 */ /* 0x000fe400078e00ff */
[----:B------:R-:W-:-:S02]  /*25b0*/  IMAD.MOV.U32 R16, RZ, RZ, -0x1 ;  /* 0xffffffffff107424 */ /* 0x000fc400078e00ff */
[----:B0-----:R-:W-:Y:S05]  /*25c0*/  CALL.REL.NOINC `($__internal_189_$__cuda_sm70_shflsync_bfly_p) ;  /* 0x00000b7000007944 */ /* 0x001fea0003c00000 */
[----:B-1----:R-:W-:Y:S01]  /*25d0*/  IMAD.MOV.U32 R27, RZ, RZ, R17 ;  /* 0x000000ffff1b7224 */ /* 0x002fe200078e0011 */
[----:B------:R-:W-:Y:S05]  /*25e0*/  BRA `(.L_x_10485) ;  /* 0xffffea8000007947 */ /* 0x000fea000383ffff */
.L_x_10456:
[----:B------:R-:W-:Y:S01]  /*25f0*/  IMAD.MOV.U32 R19, RZ, RZ, R29 ;  /* 0x000000ffff137224 */ /* 0x000fe200078e001d */
[----:B------:R-:W-:Y:S01]  /*2600*/  MOV R20, 0x2650 ;  /* 0x0000265000147802 */ /* 0x000fe20000000f00 */
[----:B------:R-:W-:-:S02]  /*2610*/  IMAD.MOV.U32 R18, RZ, RZ, 0x4 ;  /* 0x00000004ff127424 */ /* 0x000fc400078e00ff */
[----:B------:R-:W-:Y:S02]  /*2620*/  IMAD.MOV.U32 R17, RZ, RZ, 0x1f ;  /* 0x0000001fff117424 */ /* 0x000fe400078e00ff */
[----:B------:R-:W-:Y:S02]  /*2630*/  IMAD.MOV.U32 R16, RZ, RZ, -0x1 ;  /* 0xffffffffff107424 */ /* 0x000fe400078e00ff */
[----:B-12---:R-:W-:Y:S05]  /*2640*/  CALL.REL.NOINC `($__internal_189_$__cuda_sm70_shflsync_bfly_p) ;  /* 0x00000af000007944 */ /* 0x006fea0003c00000 */
[----:B------:R-:W-:Y:S01]  /*2650*/  SEL R23, R23, R22, P0 ;  /* 0x0000001617177207 */ /* 0x000fe20000000000 */
[----:B-1----:R-:W-:Y:S01]  /*2660*/  IMAD.MOV.U32 R22, RZ, RZ, R17 ;  /* 0x000000ffff167224 */ /* 0x002fe200078e0011 */
[----:B------:R-:W-:Y:S01]  /*2670*/  MOV R20, 0x26d0 ;  /* 0x000026d000147802 */ /* 0x000fe20000000f00 */
[----:B------:R-:W-:Y:S02]  /*2680*/  IMAD.MOV.U32 R18, RZ, RZ, 0x4 ;  /* 0x00000004ff127424 */ /* 0x000fe400078e00ff */
[----:B------:R-:W-:Y:S02]  /*2690*/  IMAD.MOV.U32 R17, RZ, RZ, 0x1f ;  /* 0x0000001fff117424 */ /* 0x000fe400078e00ff */
[----:B------:R-:W-:Y:S02]  /*26a0*/  IMAD.MOV.U32 R16, RZ, RZ, -0x1 ;  /* 0xffffffffff107424 */ /* 0x000fe400078e00ff */
[----:B------:R-:W-:-:S02]  /*26b0*/  IMAD.MOV.U32 R19, RZ, RZ, R23 ;  /* 0x000000ffff137224 */ /* 0x000fc400078e0017 */
[----:B------:R-:W-:Y:S05]  /*26c0*/  CALL.REL.NOINC `($__internal_189_$__cuda_sm70_shflsync_bfly_p) ;  /* 0x00000a7000007944 */ /* 0x000fea0003c00000 */
[----:B-1----:R-:W-:Y:S01]  /*26d0*/  IMAD.MOV.U32 R28, RZ, RZ, R17 ;  /* 0x000000ffff1c7224 */ /* 0x002fe200078e0011 */
[----:B------:R-:W-:Y:S05]  /*26e0*/  BRA `(.L_x_10486) ;  /* 0xffffe9d000007947 */ /* 0x000fea000383ffff */
.L_x_10457:
[----:B------:R-:W-:Y:S01]  /*26f0*/  IMAD.MOV.U32 R19, RZ, RZ, R21 ;  /* 0x000000ffff137224 */ /* 0x000fe200078e0015 */
[----:B------:R-:W-:Y:S01]  /*2700*/  MOV R20, 0x2750 ;  /* 0x0000275000147802 */ /* 0x000fe20000000f00 */
[----:B------:R-:W-:-:S02]  /*2710*/  IMAD.MOV.U32 R18, RZ, RZ, 0x2 ;  /* 0x00000002ff127424 */ /* 0x000fc400078e00ff */
[----:B------:R-:W-:Y:S02]  /*2720*/  IMAD.MOV.U32 R17, RZ, RZ, 0x1f ;  /* 0x0000001fff117424 */ /* 0x000fe400078e00ff */
[----:B------:R-:W-:Y:S02]  /*2730*/  IMAD.MOV.U32 R16, RZ, RZ, -0x1 ;  /* 0xffffffffff107424 */ /* 0x000fe400078e00ff */
[----:B0--3--:R-:W-:Y:S05]  /*2740*/  CALL.REL.NOINC `($__internal_189_$__cuda_sm70_shflsync_bfly_p) ;  /* 0x000009f000007944 */ /* 0x009fea0003c00000 */
        /* <DEDUP_REMOVED lines=18> */
.L_x_10458:
[----:B------:R-:W-:Y:S01]  /*2870*/  IMAD.MOV.U32 R19, RZ, RZ, R21 ;  /* 0x000000ffff137224 */ /* 0x000fe200078e0015 */
[----:B------:R-:W-:Y:S01]  /*2880*/  MOV R20, 0x28d0 ;  /* 0x000028d000147802 */ /* 0x000fe20000000f00 */
[----:B------:R-:W-:Y:S02]  /*2890*/  IMAD.MOV.U32 R18, RZ, RZ, 0x1 ;  /* 0x00000001ff127424 */ /* 0x000fe400078e00ff */
[----:B------:R-:W-:Y:S02]  /*28a0*/  IMAD.MOV.U32 R17, RZ, RZ, 0x1f ;  /* 0x0000001fff117424 */ /* 0x000fe400078e00ff */
[----:B------:R-:W-:-:S02]  /*28b0*/  IMAD.MOV.U32 R16, RZ, RZ, -0x1 ;  /* 0xffffffffff107424 */ /* 0x000fc400078e00ff */
[----:B--2---:R-:W-:Y:S05]  /*28c0*/  CALL.REL.NOINC `($__internal_189_$__cuda_sm70_shflsync_bfly_p) ;  /* 0x0000087000007944 */ /* 0x004fea0003c00000 */
[----:B-1----:R-:W-:Y:S01]  /*28d0*/  IMAD.MOV.U32 R22, RZ, RZ, R17 ;  /* 0x000000ffff167224 */ /* 0x002fe200078e0011 */
[----:B------:R-:W-:Y:S05]  /*28e0*/  BRA `(.L_x_10488) ;  /* 0xffffe8f000007947 */ /* 0x000fea000383ffff */
.L_x_10459:
[----:B------:R-:W-:Y:S01]  /*28f0*/  IMAD.MOV.U32 R19, RZ, RZ, R27 ;  /* 0x000000ffff137224 */ /* 0x000fe200078e001b */
[----:B------:R-:W-:Y:S01]  /*2900*/  MOV R20, 0x2950 ;  /* 0x0000295000147802 */ /* 0x000fe20000000f00 */
[----:B------:R-:W-:-:S02]  /*2910*/  IMAD.MOV.U32 R18, RZ, RZ, 0x1 ;  /* 0x00000001ff127424 */ /* 0x000fc400078e00ff */
[----:B------:R-:W-:Y:S02]  /*2920*/  IMAD.MOV.U32 R17, RZ, RZ, 0x1f ;  /* 0x0000001fff117424 */ /* 0x000fe400078e00ff */
[----:B------:R-:W-:Y:S02]  /*2930*/  IMAD.MOV.U32 R16, RZ, RZ, -0x1 ;  /* 0xffffffffff107424 */ /* 0x000fe400078e00ff */
[----:B01----:R-:W-:Y:S05]  /*2940*/  CALL.REL.NOINC `($__internal_189_$__cuda_sm70_shflsync_bfly_p) ;  /* 0x000007f000007944 */ /* 0x003fea0003c00000 */
        /* <DEDUP_REMOVED lines=8> */
[----:B-1----:R-:W-:Y:S05]  /*29d0*/  BRA `(.L_x_10489) ;  /* 0xffffe85000007947 */ /* 0x002fea000383ffff */
.L_x_10466:
[----:B------:R-:W-:Y:S01]  /*29e0*/  IMAD.MOV.U32 R19, RZ, RZ, R29 ;  /* 0x000000ffff137224 */ /* 0x000fe200078e001d */
[----:B------:R-:W-:Y:S01]  /*29f0*/  MOV R20, 0x2a40 ;  /* 0x00002a4000147802 */ /* 0x000fe20000000f00 */
[----:B------:R-:W-:-:S02]  /*2a00*/  IMAD.MOV.U32 R18, RZ, RZ, 0x10 ;  /* 0x00000010ff127424 */ /* 0x000fc400078e00ff */
[----:B------:R-:W-:Y:S02]  /*2a10*/  IMAD.MOV.U32 R17, RZ, RZ, 0x1f ;  /* 0x0000001fff117424 */ /* 0x000fe400078e00ff */
[----:B------:R-:W-:Y:S02]  /*2a20*/  IMAD.MOV.U32 R16, RZ, RZ, -0x1 ;  /* 0xffffffffff107424 */ /* 0x000fe400078e00ff */
[----:B------:R-:W-:Y:S05]  /*2a30*/  CALL.REL.NOINC `($__internal_189_$__cuda_sm70_shflsync_bfly_p) ;  /* 0x0000070000007944 */ /* 0x000fea0003c00000 */
[----:B-1----:R-:W-:Y:S01]  /*2a40*/  IMAD.MOV.U32 R23, RZ, RZ, R17 ;  /* 0x000000ffff177224 */ /* 0x002fe200078e0011 */
[----:B------:R-:W-:Y:S05]  /*2a50*/  BRA `(.L_x_10490) ;  /* 0xffffee2000007947 */ /* 0x000fea000383ffff */
.L_x_10467:
[----:B------:R-:W-:Y:S01]  /*2a60*/  IMAD.MOV.U32 R19, RZ, RZ, R27 ;  /* 0x000000ffff137224 */ /* 0x000fe200078e001b */
[----:B------:R-:W-:Y:S01]  /*2a70*/  MOV R20, 0x2ac0 ;  /* 0x00002ac000147802 */ /* 0x000fe20000000f00 */
[----:B------:R-:W-:Y:S02]  /*2a80*/  IMAD.MOV.U32 R18, RZ, RZ, 0x10 ;  /* 0x00000010ff127424 */ /* 0x000fe400078e00ff */
[----:B------:R-:W-:Y:S02]  /*2a90*/  IMAD.MOV.U32 R17, RZ, RZ, 0x1f ;  /* 0x0000001fff117424 */ /* 0x000fe400078e00ff */
[----:B------:R-:W-:Y:S02]  /*2aa0*/  IMAD.MOV.U32 R16, RZ, RZ, -0x1 ;  /* 0xffffffffff107424 */ /* 0x000fe400078e00ff */
[----:B01----:R-:W-:Y:S05]  /*2ab0*/  CALL.REL.NOINC `($__internal_189_$__cuda_sm70_shflsync_bfly_p) ;  /* 0x0000068000007944 */ /* 0x003fea0003c00000 */
[----:B-1----:R-:W-:Y:S01]  /*2ac0*/  IMAD.MOV.U32 R28, RZ, RZ, R17 ;  /* 0x000000ffff1c7224 */ /* 0x002fe200078e0011 */
[----:B------:R-:W-:Y:S01]  /*2ad0*/  MOV R20, 0x2b30 ;  /* 0x00002b3000147802 */ /* 0x000fe20000000f00 */
[----:B------:R-:W-:-:S02]  /*2ae0*/  IMAD.MOV.U32 R19, RZ, RZ, R22 ;  /* 0x000000ffff137224 */ /* 0x000fc400078e0016 */
[----:B------:R-:W-:Y:S02]  /*2af0*/  IMAD.MOV.U32 R18, RZ, RZ, 0x10 ;  /* 0x00000010ff127424 */ /* 0x000fe400078e00ff */
[----:B------:R-:W-:Y:S02]  /*2b00*/  IMAD.MOV.U32 R17, RZ, RZ, 0x1f ;  /* 0x0000001fff117424 */ /* 0x000fe400078e00ff */
[----:B------:R-:W-:Y:S02]  /*2b10*/  IMAD.MOV.U32 R16, RZ, RZ, -0x1 ;  /* 0xffffffffff107424 */ /* 0x000fe400078e00ff */
[----:B------:R-:W-:Y:S05]  /*2b20*/  CALL.REL.NOINC `($__internal_189_$__cuda_sm70_shflsync_bfly_p) ;  /* 0x0000061000007944 */ /* 0x000fea0003c00000 */
[----:B-1----:R-:W-:Y:S01]  /*2b30*/  IMAD.MOV.U32 R21, RZ, RZ, R17 ;  /* 0x000000ffff157224 */ /* 0x002fe200078e0011 */
[----:B------:R-:W-:Y:S05]  /*2b40*/  BRA `(.L_x_10491) ;  /* 0xffffed6000007947 */ /* 0x000fea000383ffff */
.L_x_10468:
[----:B------:R-:W-:Y:S01]  /*2b50*/  IMAD.MOV.U32 R19, RZ, RZ, R23 ;  /* 0x000000ffff137224 */ /* 0x000fe200078e0017 */
[----:B------:R-:W-:Y:S01]  /*2b60*/  MOV R20, 0x2bb0 ;  /* 0x00002bb000147802 */ /* 0x000fe20000000f00 */
[----:B------:R-:W-:Y:S02]  /*2b70*/  IMAD.MOV.U32 R18, RZ, RZ, 0x8 ;  /* 0x00000008ff127424 */ /* 0x000fe400078e00ff */
[----:B------:R-:W-:Y:S02]  /*2b80*/  IMAD.MOV.U32 R17, RZ, RZ, 0x1f ;  /* 0x0000001fff117424 */ /* 0x000fe400078e00ff */
[----:B------:R-:W-:-:S02]  /*2b90*/  IMAD.MOV.U32 R16, RZ, RZ, -0x1 ;  /* 0xffffffffff107424 */ /* 0x000fc400078e00ff */
[----:B0-23--:R-:W-:Y:S05]  /*2ba0*/  CALL.REL.NOINC `($__internal_189_$__cuda_sm70_shflsync_bfly_p) ;  /* 0x0000059000007944 */ /* 0x00dfea0003c00000 */
[----:B------:R-:W-:Y:S01]  /*2bb0*/  FSEL R28, R28, R27, P1 ;  /* 0x0000001b1c1c7208 */ /* 0x000fe20000800000 */
[----:B-1----:R-:W-:Y:S01]  /*2bc0*/  IMAD.MOV.U32 R27, RZ, RZ, R17 ;  /* 0x000000ffff1b7224 */ /* 0x002fe200078e0011 */
[----:B------:R-:W-:Y:S01]  /*2bd0*/  MOV R20, 0x2c30 ;  /* 0x00002c3000147802 */ /* 0x000fe20000000f00 */
[----:B------:R-:W-:-:S02]  /*2be0*/  IMAD.MOV.U32 R18, RZ, RZ, 0x8 ;  /* 0x00000008ff127424 */ /* 0x000fc400078e00ff */
[----:B------:R-:W-:Y:S02]  /*2bf0*/  IMAD.MOV.U32 R17, RZ, RZ, 0x1f ;  /* 0x0000001fff117424 */ /* 0x000fe400078e00ff */
[----:B------:R-:W-:Y:S02]  /*2c00*/  IMAD.MOV.U32 R16, RZ, RZ, -0x1 ;  /* 0xffffffffff107424 */ /* 0x000fe400078e00ff */
[----:B------:R-:W-:Y:S02]  /*2c10*/  IMAD.MOV.U32 R19, RZ, RZ, R28 ;  /* 0x000000ffff137224 */ /* 0x000fe400078e001c */
[----:B------:R-:W-:Y:S05]  /*2c20*/  CALL.REL.NOINC `($__internal_189_$__cuda_sm70_shflsync_bfly_p) ;  /* 0x0000051000007944 */ /* 0x000fea0003c00000 */
[----:B------:R-:W-:Y:S01]  /*2c30*/  SEL R21, R21, R22, P1 ;  /* 0x0000001615157207 */ /* 0x000fe20000800000 */
[----:B-1----:R-:W-:Y:S01]  /*2c40*/  IMAD.MOV.U32 R29, RZ, RZ, R17 ;  /* 0x000000ffff1d7224 */ /* 0x002fe200078e0011 */
[----:B------:R-:W-:Y:S01]  /*2c50*/  MOV R20, 0x2cb0 ;  /* 0x00002cb000147802 */ /* 0x000fe20000000f00 */
[----:B------:R-:W-:Y:S02]  /*2c60*/  IMAD.MOV.U32 R18, RZ, RZ, 0x8 ;  /* 0x00000008ff127424 */ /* 0x000fe400078e00ff */
[----:B------:R-:W-:Y:S02]  /*2c70*/  IMAD.MOV.U32 R17, RZ, RZ, 0x1f ;  /* 0x0000001fff117424 */ /* 0x000fe400078e00ff */
[----:B------:R-:W-:-:S02]  /*2c80*/  IMAD.MOV.U32 R16, RZ, RZ, -0x1 ;  /* 0xffffffffff107424 */ /* 0x000fc400078e00ff */
[----:B------:R-:W-:Y:S02]  /*2c90*/  IMAD.MOV.U32 R19, RZ, RZ, R21 ;  /* 0x000000ffff137224 */ /* 0x000fe400078e0015 */
[----:B------:R-:W-:Y:S05]  /*2ca0*/  CALL.REL.NOINC `($__internal_189_$__cuda_sm70_shflsync_bfly_p) ;  /* 0x0000049000007944 */ /* 0x000fea0003c00000 */
[----:B-1----:R-:W-:Y:S01]  /*2cb0*/  IMAD.MOV.U32 R22, RZ, RZ, R17 ;  /* 0x000000ffff167224 */ /* 0x002fe200078e0011 */
[----:B------:R-:W-:Y:S05]  /*2cc0*/  BRA `(.L_x_10492) ;  /* 0xffffeca000007947 */ /* 0x000fea000383ffff */
.L_x_10469:
[----:B------:R-:W-:Y:S01]  /*2cd0*/  IMAD.MOV.U32 R19, RZ, RZ, R23 ;  /* 0x000000ffff137224 */ /* 0x000fe200078e0017 */
[----:B------:R-:W-:Y:S01]  /*2ce0*/  MOV R20, 0x2d30 ;  /* 0x00002d3000147802 */ /* 0x000fe20000000f00 */
[----:B------:R-:W-:Y:S02]  /*2cf0*/  IMAD.MOV.U32 R18, RZ, RZ, 0x4 ;  /* 0x00000004ff127424 */ /* 0x000fe400078e00ff */
[----:B------:R-:W-:Y:S02]  /*2d00*/  IMAD.MOV.U32 R17, RZ, RZ, 0x1f ;  /* 0x0000001fff117424 */ /* 0x000fe400078e00ff */
[----:B------:R-:W-:Y:S02]  /*2d10*/  IMAD.MOV.U32 R16, RZ, RZ, -0x1 ;  /* 0xffffffffff107424 */ /* 0x000fe400078e00ff */
[----:B0-----:R-:W-:Y:S05]  /*2d20*/  CALL.REL.NOINC `($__internal_189_$__cuda_sm70_shflsync_bfly_p) ;  /* 0x0000041000007944 */ /* 0x001fea0003c00000 */
[----:B-1----:R-:W-:Y:S01]  /*2d30*/  IMAD.MOV.U32 R27, RZ, RZ, R17 ;  /* 0x000000ffff1b7224 */ /* 0x002fe200078e0011 */
[----:B------:R-:W-:Y:S05]  /*2d40*/  BRA `(.L_x_10493) ;  /* 0xffffec8000007947 */ /* 0x000fea000383ffff */
.L_x_10470:
        /* <DEDUP_REMOVED lines=16> */
.L_x_10471:
        /* <DEDUP_REMOVED lines=24> */
.L_x_10472:
        /* <DEDUP_REMOVED lines=8> */
.L_x_10473:
        /* <DEDUP_REMOVED lines=15> */
        .weak           $__internal_189_$__cuda_sm70_shflsync_bfly_p
        .type           $__internal_189_$__cuda_sm70_shflsync_bfly_p,@function
        .size           $__internal_189_$__cuda_sm70_shflsync_bfly_p,(.L_x_11133 - $__internal_189_$__cuda_sm70_shflsync_bfly_p)
$__internal_189_$__cuda_sm70_shflsync_bfly_p:
[----:B------:R-:W-:Y:S04]  /*3140*/  WARPSYNC R16 ;  /* 0x0000001000007348 */ /* 0x000fe80003800000 */
[----:B------:R0:W1:Y:S02]  /*3150*/  SHFL.BFLY PT, R17, R19, R18, R17 ;  /* 0x0c00001213117389 */ /* 0x00006400000e0011 */
[----:B0-----:R-:W-:-:S02]  /*3160*/  IMAD.MOV.U32 R18, RZ, RZ, R20 ;  /* 0x000000ffff127224 */ /* 0x001fc400078e0014 */
[----:B------:R-:W-:-:S04]  /*3170*/  IMAD.MOV.U32 R19, RZ, RZ, 0x0 ;  /* 0x00000000ff137424 */ /* 0x000fc800078e00ff */
[----:B------:R-:W-:Y:S05]  /*3180*/  RET.REL.NODEC R18 `(_ZN4vllm3moe10topkGatingILi12ELi384ELi4ELi8ELi32EifLNS0_11ScoringFuncE0EEEvPKT5_PKbPfiPT4_PiiiibPKf) ;  /* 0xffffce7012007950 */ /* 0x000fea0003c3ffff */
.L_x_10498:
        /* <DEDUP_REMOVED lines=15> */
.L_x_11133:


//--------------------- .text._ZN4vllm3moe10topkGatingILi10ELi320ELi4ELi8ELi32EifLNS0_11ScoringFuncE0EEEvPKT5_PKbPfiPT4_PiiiibPKf --------------------------
	.section	.text._ZN4vllm3moe10topkGatingILi10ELi320ELi4ELi8ELi32EifLNS0_11ScoringFuncE0EEEvPKT5_PKbPfiPT4_PiiiibPKf,"ax",@progbits
	.sectioninfo	@"SHI_REGISTERS=32"
	.align	128
        .global         _ZN4vllm3moe10topkGatingILi10ELi320ELi4ELi8ELi32EifLNS0_11ScoringFuncE0EEEvPKT5_PKbPfiPT4_PiiiibPKf
        .type           _ZN4vllm3moe10topkGatingILi10ELi320ELi4ELi8ELi32EifLNS0_11ScoringFuncE0EEEvPKT5_PKbPfiPT4_PiiiibPKf,@function
        .size           _ZN4vllm3moe10topkGatingILi10ELi320ELi4ELi8ELi32EifLNS0_11ScoringFuncE0EEEvPKT5_PKbPfiPT4_PiiiibPKf,(.L_x_11134 - _ZN4vllm3moe10topkGatingILi10ELi320ELi4ELi8ELi32EifLNS0_11ScoringFuncE0EEEvPKT5_PKbPfiPT4_PiiiibPKf)
        .other          _ZN4vllm3moe10topkGatingILi10ELi320ELi4ELi8ELi32EifLNS0_11ScoringFuncE0EEEvPKT5_PKbPfiPT4_PiiiibPKf,@"STO_CUDA_ENTRY STV_DEFAULT"
_ZN4vllm3moe10topkGatingILi10ELi320ELi4ELi8ELi32EifLNS0_11ScoringFuncE0EEEvPKT5_PKbPfiPT4_PiiiibPKf:
.text._ZN4vllm3moe10topkGatingILi10ELi320ELi4ELi8ELi32EifLNS0_11ScoringFuncE0EEEvPKT5_PKbPfiPT4_PiiiibPKf:
        /* <DEDUP_REMOVED lines=160> */
.L_x_10499:
[----:B------:R0:W-:Y:S04]  /*0a00*/  STL.64 [R1], R2 ;  /* 0x0000000201007387 */ /* 0x0001e80000100a00 */
[----:B------:R0:W-:Y:S04]  /*0a10*/  STL.64 [R1+0x8], R4 ;  /* 0x0000080401007387 */ /* 0x0001e80000100a00 */
[----:B------:R0:W-:Y:S04]  /*0a20*/  STL.64 [R1+0x10], R6 ;  /* 0x0000100601007387 */ /* 0x0001e80000100a00 */
[----:B------:R0:W-:Y:S04]  /*0a30*/  STL.64 [R1+0x18], R8 ;  /* 0x0000180801007387 */ /* 0x0001e80000100a00 */
[----:B------:R0:W-:Y:S02]  /*0a40*/  STL.64 [R1+0x20], R10 ;  /* 0x0000200a01007387 */ /* 0x0001e40000100a00 */
.L_x_10500:
        /* <DEDUP_REMOVED lines=9> */
.L_x_10516:
        /* <DEDUP_REMOVED lines=44> */
.L_x_10533:
[----:B------:R-:W-:Y:S05]  /*0da0*/  BRA.DIV ~URZ, `(.L_x_10504) ;  /* 0x000013727f007947 */ /* 0x000fea000b800000 */
[----:B------:R2:W3:Y:S04]  /*0db0*/  SHFL.BFLY PT, R24, R27, 0x10, 0x1f ;  /* 0x0e001f001b187f89 */ /* 0x0004e800000e0000 */
[----:B------:R2:W4:Y:S02]  /*0dc0*/  SHFL.BFLY PT, R18, R19, 0x10, 0x1f ;  /* 0x0e001f0013127f89 */ /* 0x00052400000e0000 */
.L_x_10534:
        /* <DEDUP_REMOVED lines=12> */
.L_x_10535:
[----:B-1----:R-:W-:-:S13]  /*0e90*/  FSETP.GEU.FTZ.AND P1, PT, R17, R26, PT ;  /* 0x0000001a1100720b */ /* 0x002fda0003f3e000 */
[----:B------:R-:W-:-:S04]  /*0ea0*/  @P1 FSETP.NEU.FTZ.AND P2, PT, R17, R26, PT ;  /* 0x0000001a1100120b */ /* 0x000fc80003f5d000 */
[----:B---3--:R-:W-:-:S13]  /*0eb0*/  @P1 ISETP.LT.AND P0, PT, R19, R18, !P2 ;  /* 0x000000121300120c */ /* 0x008fda0005701270 */
[----:B0-----:R-:W-:Y:S01]  /*0ec0*/  FSEL R17, R26, R17, P0 ;  /* 0x000000111a117208 */ /* 0x001fe20000000000 */
[----:B------:R-:W-:Y:S05]  /*0ed0*/  BRA.DIV ~URZ, `(.L_x_10506) ;  /* 0x000014b27f007947 */ /* 0x000fea000b800000 */
[----:B------:R0:W1:Y:S02]  /*0ee0*/  SHFL.BFLY PT, R26, R17, 0x4, 0x1f ;  /* 0x0c801f00111a7f89 */ /* 0x00006400000e0000 */
.L_x_10536:
[----:B--2---:R-:W-:Y:S01]  /*0ef0*/  FSEL R27, R27, R24, P0 ;  /* 0x000000181b1b7208 */ /* 0x004fe20000000000 */
[----:B------:R-:W-:Y:S05]  /*0f00*/  BRA.DIV ~URZ, `(.L_x_10507) ;  /* 0x000015027f007947 */ /* 0x000fea000b800000 */
[----:B------:R-:W-:Y:S02]  /*0f10*/  SEL R19, R19, R18, P0 ;  /* 0x0000001213137207 */ /* 0x000fe40000000000 */
[----:B------:R2:W3:Y:S04]  /*0f20*/  SHFL.BFLY PT, R18, R27, 0x4, 0x1f ;  /* 0x0c801f001b127f89 */ /* 0x0004e800000e0000 */
[----:B------:R2:W4:Y:S02]  /*0f30*/  SHFL.BFLY PT, R24, R19, 0x4, 0x1f ;  /* 0x0c801f0013187f89 */ /* 0x00052400000e0000 */
.L_x_10537:
        /* <DEDUP_REMOVED lines=12> */
.L_x_10538:
[----:B-1----:R-:W-:-:S13]  /*1000*/  FSETP.GEU.FTZ.AND P1, PT, R17, R18, PT ;  /* 0x000000121100720b */ /* 0x002fda0003f3e000 */
[----:B------:R-:W-:-:S04]  /*1010*/  @P1 FSETP.NEU.FTZ.AND P2, PT, R17, R18, PT ;  /* 0x000000121100120b */ /* 0x000fc80003f5d000 */
[----:B---3--:R-:W-:-:S13]  /*1020*/  @P1 ISETP.LT.AND P0, PT, R19, R24, !P2 ;  /* 0x000000181300120c */ /* 0x008fda0005701270 */
[----:B0-----:R-:W-:Y:S01]  /*1030*/  FSEL R17, R18, R17, P0 ;  /* 0x0000001112117208 */ /* 0x001fe20000000000 */
[----:B------:R-:W-:Y:S05]  /*1040*/  BRA.DIV ~URZ, `(.L_x_10509) ;  /* 0x000016427f007947 */ /* 0x000fea000b800000 */
[----:B------:R0:W1:Y:S02]  /*1050*/  SHFL.BFLY PT, R18, R17, 0x1, 0x1f ;  /* 0x0c201f0011127f89 */ /* 0x00006400000e0000 */
.L_x_10539:
[----:B--2---:R-:W-:Y:S01]  /*1060*/  FSEL R26, R26, R27, P0 ;  /* 0x0000001b1a1a7208 */ /* 0x004fe20000000000 */
[----:B------:R-:W-:Y:S05]  /*1070*/  BRA.DIV ~URZ, `(.L_x_10510) ;  /* 0x000016927f007947 */ /* 0x000fea000b800000 */
[----:B------:R-:W-:Y:S02]  /*1080*/  SEL R24, R19, R24, P0 ;  /* 0x0000001813187207 */ /* 0x000fe40000000000 */
[----:B------:R2:W3:Y:S04]  /*1090*/  SHFL.BFLY PT, R19, R26, 0x1, 0x1f ;  /* 0x0c201f001a137f89 */ /* 0x0004e800000e0000 */
[----:B------:R2:W4:Y:S02]  /*10a0*/  SHFL.BFLY PT, R13, R24, 0x1, 0x1f ;  /* 0x0c201f00180d7f89 */ /* 0x00052400000e0000 */
.L_x_10540:
        /* <DEDUP_REMOVED lines=27> */
.L_x_10512:
[----:B------:R-:W-:Y:S05]  /*1260*/  BSYNC B1 ;  /* 0x0000000000017941 */ /* 0x000fea0003800000 */
.L_x_10511:
        /* <DEDUP_REMOVED lines=20> */
.L_x_10515:
[----:B------:R-:W-:Y:S05]  /*13b0*/  BSYNC B1 ;  /* 0x0000000000017941 */ /* 0x000fea0003800000 */
.L_x_10514:
[----:B0-----:R-:W-:Y:S05]  /*13c0*/  BRA `(.L_x_10516) ;  /* 0xfffff71000007947 */ /* 0x001fea000383ffff */
.L_x_10502:
[----:B------:R-:W-:Y:S02]  /*13d0*/  IMAD.MOV.U32 R25, RZ, RZ, RZ ;  /* 0x000000ffff197224 */ /* 0x000fe400078e00ff */
.L_x_10529:
        /* <DEDUP_REMOVED lines=44> */
.L_x_10541:
[----:B------:R-:W-:Y:S05]  /*16a0*/  BRA.DIV ~URZ, `(.L_x_10518) ;  /* 0x000011d27f007947 */ /* 0x000fea000b800000 */
[----:B------:R2:W3:Y:S04]  /*16b0*/  SHFL.BFLY PT, R27, R24, 0x10, 0x1f ;  /* 0x0e001f00181b7f89 */ /* 0x0004e800000e0000 */
[----:B------:R2:W4:Y:S02]  /*16c0*/  SHFL.BFLY PT, R19, R18, 0x10, 0x1f ;  /* 0x0e001f0012137f89 */ /* 0x00052400000e0000 */
.L_x_10542:
        /* <DEDUP_REMOVED lines=12> */
.L_x_10543:
[----:B--2---:R-:W-:-:S13]  /*1790*/  FSETP.GEU.FTZ.AND P1, PT, R17, R24, PT ;  /* 0x000000181100720b */ /* 0x004fda0003f3e000 */
[----:B------:R-:W-:-:S04]  /*17a0*/  @P1 FSETP.NEU.FTZ.AND P2, PT, R17, R24, PT ;  /* 0x000000181100120b */ /* 0x000fc80003f5d000 */
[----:B0-----:R-:W-:-:S13]  /*17b0*/  @P1 ISETP.LT.AND P0, PT, R26, R19, !P2 ;  /* 0x000000131a00120c */ /* 0x001fda0005701270 */
[----:B-1----:R-:W-:Y:S01]  /*17c0*/  FSEL R17, R24, R17, P0 ;  /* 0x0000001118117208 */ /* 0x002fe20000000000 */
[----:B------:R-:W-:Y:S05]  /*17d0*/  BRA.DIV ~URZ, `(.L_x_10520) ;  /* 0x000013127f007947 */ /* 0x000fea000b800000 */
[----:B------:R0:W1:Y:S02]  /*17e0*/  SHFL.BFLY PT, R24, R17, 0x4, 0x1f ;  /* 0x0c801f0011187f89 */ /* 0x00006400000e0000 */
.L_x_10544:
[----:B---3--:R-:W-:Y:S01]  /*17f0*/  FSEL R18, R18, R27, P0 ;  /* 0x0000001b12127208 */ /* 0x008fe20000000000 */
[----:B------:R-:W-:Y:S05]  /*1800*/  BRA.DIV ~URZ, `(.L_x_10521) ;  /* 0x000013627f007947 */ /* 0x000fea000b800000 */
[----:B------:R-:W-:Y:S01]  /*1810*/  SEL R26, R26, R19, P0 ;  /* 0x000000131a1a7207 */ /* 0x000fe20000000000 */
[----:B------:R2:W3:Y:S04]  /*1820*/  SHFL.BFLY PT, R27, R18, 0x4, 0x1f ;  /* 0x0c801f00121b7f89 */ /* 0x0004e800000e0000 */
[----:B------:R2:W4:Y:S02]  /*1830*/  SHFL.BFLY PT, R19, R26, 0x4, 0x1f ;  /* 0x0c801f001a137f89 */ /* 0x00052400000e0000 */
.L_x_10545:
        /* <DEDUP_REMOVED lines=12> */
.L_x_10546:
[----:B-1----:R-:W-:-:S13]  /*1900*/  FSETP.GEU.FTZ.AND P1, PT, R17, R24, PT ;  /* 0x000000181100720b */ /* 0x002fda0003f3e000 */
[----:B------:R-:W-:-:S04]  /*1910*/  @P1 FSETP.NEU.FTZ.AND P2, PT, R17, R24, PT ;  /* 0x000000181100120b */ /* 0x000fc80003f5d000 */
[----:B---3--:R-:W-:-:S13]  /*1920*/  @P1 ISETP.LT.AND P0, PT, R19, R26, !P2 ;  /* 0x0000001a1300120c */ /* 0x008fda0005701270 */
[----:B0-----:R-:W-:Y:S01]  /*1930*/  FSEL R17, R24, R17, P0 ;  /* 0x0000001118117208 */ /* 0x001fe20000000000 */
[----:B------:R-:W-:Y:S05]  /*1940*/  BRA.DIV ~URZ, `(.L_x_10523) ;  /* 0x000014a27f007947 */ /* 0x000fea000b800000 */
[----:B------:R0:W1:Y:S02]  /*1950*/  SHFL.BFLY PT, R24, R17, 0x1, 0x1f ;  /* 0x0c201f0011187f89 */ /* 0x00006400000e0000 */
.L_x_10547:
[----:B--2---:R-:W-:Y:S01]  /*1960*/  FSEL R27, R27, R18, P0 ;  /* 0x000000121b1b7208 */ /* 0x004fe20000000000 */
[----:B------:R-:W-:Y:S05]  /*1970*/  BRA.DIV ~URZ, `(.L_x_10524) ;  /* 0x000014f27f007947 */ /* 0x000fea000b800000 */
[----:B------:R-:W-:Y:S01]  /*1980*/  SEL R26, R19, R26, P0 ;  /* 0x0000001a131a7207 */ /* 0x000fe20000000000 */
[----:B------:R2:W3:Y:S04]  /*1990*/  SHFL.BFLY PT, R18, R27, 0x1, 0x1f ;  /* 0x0c201f001b127f89 */ /* 0x0004e800000e0000 */
[----:B------:R2:W4:Y:S02]  /*19a0*/  SHFL.BFLY PT, R13, R26, 0x1, 0x1f ;  /* 0x0c201f001a0d7f89 */ /* 0x00052400000e0000 */
.L_x_10548:
        /* <DEDUP_REMOVED lines=26> */
.L_x_10526:
[----:B------:R-:W-:Y:S05]  /*1b50*/  BSYNC B1 ;  /* 0x0000000000017941 */ /* 0x000fea0003800000 */
.L_x_10525:
        /* <DEDUP_REMOVED lines=20> */
.L_x_10528:
[----:B------:R-:W-:Y:S05]  /*1ca0*/  BSYNC B1 ;  /* 0x0000000000017941 */ /* 0x000fea0003800000 */
.L_x_10527:
[----:B0-----:R-:W-:Y:S05]  /*1cb0*/  BRA `(.L_x_10529) ;  /* 0xfffff72000007947 */ /* 0x001fea000383ffff */
.L_x_10513:
[----:B------:R-:W-:Y:S05]  /*1cc0*/  BSYNC B0 ;  /* 0x0000000000007941 */ /* 0x000fea0003800000 */
.L_x_10501:
        /* <DEDUP_REMOVED lines=19> */
.L_x_10531:
        /* <DEDUP_REMOVED lines=20> */
.L_x_10530:
        /* <DEDUP_REMOVED lines=11> */
.L_x_10532:
        /* <DEDUP_REMOVED lines=11> */
.L_x_10503:
[----:B------:R-:W-:Y:S01]  /*20a0*/  IMAD.MOV.U32 R15, RZ, RZ, R26 ;  /* 0x000000ffff0f7224 */ /* 0x000fe200078e001a */
[----:B------:R-:W-:Y:S01]  /*20b0*/  MOV R16, 0x2100 ;  /* 0x0000210000107802 */ /* 0x000fe20000000f00 */
[----:B------:R-:W-:Y:S02]  /*20c0*/  IMAD.MOV.U32 R14, RZ, RZ, 0x10 ;  /* 0x00000010ff0e7424 */ /* 0x000fe400078e00ff */
[----:B------:R-:W-:Y:S02]  /*20d0*/  IMAD.MOV.U32 R13, RZ, RZ, 0x1f ;  /* 0x0000001fff0d7424 */ /* 0x000fe400078e00ff */
[----:B------:R-:W-:Y:S02]  /*20e0*/  IMAD.MOV.U32 R12, RZ, RZ, -0x1 ;  /* 0xffffffffff0c7424 */ /* 0x000fe400078e00ff */
[----:B------:R-:W-:Y:S05]  /*20f0*/  CALL.REL.NOINC `($__internal_190_$__cuda_sm70_shflsync_bfly_p) ;  /* 0x00000e6000007944 */ /* 0x000fea0003c00000 */
[----:B-1----:R-:W-:Y:S01]  /*2100*/  IMAD.MOV.U32 R17, RZ, RZ, R13 ;  /* 0x000000ffff117224 */ /* 0x002fe200078e000d */
[----:B0-----:R-:W-:Y:S05]  /*2110*/  BRA `(.L_x_10533) ;  /* 0xffffec8000007947 */ /* 0x001fea000383ffff */
.L_x_10504:
[----:B------:R-:W-:Y:S01]  /*2120*/  IMAD.MOV.U32 R15, RZ, RZ, R27 ;  /* 0x000000ffff0f7224 */ /* 0x000fe200078e001b */
[----:B------:R-:W-:Y:S01]  /*2130*/  MOV R16, 0x2180 ;  /* 0x0000218000107802 */ /* 0x000fe20000000f00 */
[----:B------:R-:W-:Y:S02]  /*2140*/  IMAD.MOV.U32 R14, RZ, RZ, 0x10 ;  /* 0x00000010ff0e7424 */ /* 0x000fe400078e00ff */
[----:B------:R-:W-:-:S02]  /*2150*/  IMAD.MOV.U32 R13, RZ, RZ, 0x1f ;  /* 0x0000001fff0d7424 */ /* 0x000fc400078e00ff */
[----:B------:R-:W-:Y:S02]  /*2160*/  IMAD.MOV.U32 R12, RZ, RZ, -0x1 ;  /* 0xffffffffff0c7424 */ /* 0x000fe400078e00ff */
[----:B01----:R-:W-:Y:S05]  /*2170*/  CALL.REL.NOINC `($__internal_190_$__cuda_sm70_shflsync_bfly_p) ;  /* 0x00000de000007944 */ /* 0x003fea0003c00000 */
[----:B-1----:R-:W-:Y:S01]  /*2180*/  IMAD.MOV.U32 R24, RZ, RZ, R13 ;  /* 0x000000ffff187224 */ /* 0x002fe200078e000d */
[----:B------:R-:W-:Y:S01]  /*2190*/  MOV R16, 0x21f0 ;  /* 0x000021f000107802 */ /* 0x000fe20000000f00 */
[----:B0-----:R-:W-:Y:S02]  /*21a0*/  IMAD.MOV.U32 R15, RZ, RZ, R19 ;  /* 0x000000ffff0f7224 */ /* 0x001fe400078e0013 */
[----:B------:R-:W-:Y:S02]  /*21b0*/  IMAD.MOV.U32 R14, RZ, RZ, 0x10 ;  /* 0x00000010ff0e7424 */ /* 0x000fe400078e00ff */
[----:B------:R-:W-:Y:S02]  /*21c0*/  IMAD.MOV.U32 R13, RZ, RZ, 0x1f ;  /* 0x0000001fff0d7424 */ /* 0x000fe400078e00ff */
[----:B------:R-:W-:Y:S02]  /*21d0*/  IMAD.MOV.U32 R12, RZ, RZ, -0x1 ;  /* 0xffffffffff0c7424 */ /* 0x000fe400078e00ff */
[----:B------:R-:W-:Y:S05]  /*21e0*/  CALL.REL.NOINC `($__internal_190_$__cuda_sm70_shflsync_bfly_p) ;  /* 0x00000d7000007944 */ /* 0x000fea0003c00000 */
[----:B-1----:R-:W-:Y:S01]  /*21f0*/  IMAD.MOV.U32 R18, RZ, RZ, R13 ;  /* 0x000000ffff127224 */ /* 0x002fe200078e000d */
[----:B0-----:R-:W-:Y:S05]  /*2200*/  BRA `(.L_x_10534) ;  /* 0xffffebc000007947 */ /* 0x001fea000383ffff */
.L_x_10505:
[----:B------:R-:W-:Y:S01]  /*2210*/  IMAD.MOV.U32 R15, RZ, RZ, R17 ;  /* 0x000000ffff0f7224 */ /* 0x000fe200078e0011 */
[----:B------:R-:W-:Y:S01]  /*2220*/  MOV R16, 0x2270 ;  /* 0x0000227000107802 */ /* 0x000fe20000000f00 */
[----:B------:R-:W-:-:S02]  /*2230*/  IMAD.MOV.U32 R14, RZ, RZ, 0x8 ;  /* 0x00000008ff0e7424 */ /* 0x000fc400078e00ff */
[----:B------:R-:W-:Y:S02]  /*2240*/  IMAD.MOV.U32 R13, RZ, RZ, 0x1f ;  /* 0x0000001fff0d7424 */ /* 0x000fe400078e00ff */
[----:B------:R-:W-:Y:S02]  /*2250*/  IMAD.MOV.U32 R12, RZ, RZ, -0x1 ;  /* 0xffffffffff0c7424 */ /* 0x000fe400078e00ff */
[----:B0-23--:R-:W-:Y:S05]  /*2260*/  CALL.REL.NOINC `($__internal_190_$__cuda_sm70_shflsync_bfly_p) ;  /* 0x00000cf000007944 */ /* 0x00dfea0003c00000 */
[----:B------:R-:W-:Y:S01]  /*2270*/  FSEL R24, R24, R27, P1 ;  /* 0x0000001b18187208 */ /* 0x000fe20000800000 */
[----:B-1----:R-:W-:Y:S01]  /*2280*/  IMAD.MOV.U32 R26, RZ, RZ, R13 ;  /* 0x000000ffff1a7224 */ /* 0x002fe200078e000d */
[----:B------:R-:W-:Y:S01]  /*2290*/  MOV R16, 0x22f0 ;  /* 0x000022f000107802 */ /* 0x000fe20000000f00 */
[----:B0-----:R-:W-:Y:S02]  /*22a0*/  IMAD.MOV.U32 R14, RZ, RZ, 0x8 ;  /* 0x00000008ff0e7424 */ /* 0x001fe400078e00ff */
[----:B------:R-:W-:Y:S02]  /*22b0*/  IMAD.MOV.U32 R13, RZ, RZ, 0x1f ;  /* 0x0000001fff0d7424 */ /* 0x000fe400078e00ff */
[----:B------:R-:W-:Y:S02]  /*22c0*/  IMAD.MOV.U32 R12, RZ, RZ, -0x1 ;  /* 0xffffffffff0c7424 */ /* 0x000fe400078e00ff */
[----:B------:R-:W-:-:S02]  /*22d0*/  IMAD.MOV.U32 R15, RZ, RZ, R24 ;  /* 0x000000ffff0f7224 */ /* 0x000fc400078e0018 */
[----:B------:R-:W-:Y:S05]  /*22e0*/  CALL.REL.NOINC `($__internal_190_$__cuda_sm70_shflsync_bfly_p) ;  /* 0x00000c7000007944 */ /* 0x000fea0003c00000 */
[----:B------:R-:W-:Y:S01]  /*22f0*/  SEL R18, R18, R19, P1 ;  /* 0x0000001312127207 */ /* 0x000fe20000800000 */
[----:B-1----:R-:W-:Y:S01]  /*2300*/  IMAD.MOV.U32 R27, RZ, RZ, R13 ;  /* 0x000000ffff1b7224 */ /* 0x002fe200078e000d */
[----:B------:R-:W-:Y:S01]  /*2310*/  MOV R16, 0x2370 ;  /* 0x0000237000107802 */ /* 0x000fe20000000f00 */
[----:B0-----:R-:W-:-:S02]  /*2320*/  IMAD.MOV.U32 R14, RZ, RZ, 0x8 ;  /* 0x00000008ff0e7424 */ /* 0x001fc400078e00ff */
[----:B------:R-:W-:Y:S02]  /*2330*/  IMAD.MOV.U32 R13, RZ, RZ, 0x1f ;  /* 0x0000001fff0d7424 */ /* 0x000fe400078e00ff */
[----:B------:R-:W-:Y:S02]  /*2340*/  IMAD.MOV.U32 R12, RZ, RZ, -0x1 ;  /* 0xffffffffff0c7424 */ /* 0x000fe400078e00ff */
[----:B------:R-:W-:Y:S02]  /*2350*/  IMAD.MOV.U32 R15, RZ, RZ, R18 ;  /* 0x000000ffff0f7224 */ /* 0x000fe400078e0012 */
[----:B------:R-:W-:Y:S05]  /*2360*/  CALL.REL.NOINC `($__internal_190_$__cuda_sm70_shflsync_bfly_p) ;  /* 0x00000bf000007944 */ /* 0x000fea0003c00000 */
[----:B-1----:R-:W-:Y:S01]  /*2370*/  IMAD.MOV.U32 R19, RZ, RZ, R13 ;  /* 0x000000ffff137224 */ /* 0x002fe200078e000d */
[----:B0-----:R-:W-:Y:S05]  /*2380*/  BRA `(.L_x_10535) ;  /* 0xffffeb0000007947 */ /* 0x001fea000383ffff */
.L_x_10506:
[----:B------:R-:W-:Y:S01]  /*2390*/  IMAD.MOV.U32 R15, RZ, RZ, R17 ;  /* 0x000000ffff0f7224 */ /* 0x000fe200078e0011 */
[----:B------:R-:W-:Y:S01]  /*23a0*/  MOV R16, 0x23f0 ;  /* 0x000023f000107802 */ /* 0x000fe20000000f00 */
[----:B------:R-:W-:Y:S02]  /*23b0*/  IMAD.MOV.U32 R14, RZ, RZ, 0x4 ;  /* 0x00000004ff0e7424 */ /* 0x000fe400078e00ff */
[----:B------:R-:W-:Y:S02]  /*23c0*/  IMAD.MOV.U32 R13, RZ, RZ, 0x1f ;  /* 0x0000001fff0d7424 */ /* 0x000fe400078e00ff */
[----:B------:R-:W-:-:S02]  /*23d0*/  IMAD.MOV.U32 R12, RZ, RZ, -0x1 ;  /* 0xffffffffff0c7424 */ /* 0x000fc400078e00ff */
[----:B--2---:R-:W-:Y:S05]  /*23e0*/  CALL.REL.NOINC `($__internal_190_$__cuda_sm70_shflsync_bfly_p) ;  /* 0x00000b7000007944 */ /* 0x004fea0003c00000 */
[----:B-1----:R-:W-:Y:S01]  /*23f0*/  IMAD.MOV.U32 R26, RZ, RZ, R13 ;  /* 0x000000ffff1a7224 */ /* 0x002fe200078e000d */
[----:B0-----:R-:W-:Y:S05]  /*2400*/  BRA `(.L_x_10536) ;  /* 0xffffeae000007947 */ /* 0x001fea000383ffff */
.L_x_10507:
[----:B------:R-:W-:Y:S01]  /*2410*/  IMAD.MOV.U32 R15, RZ, RZ, R27 ;  /* 0x000000ffff0f7224 */ /* 0x000fe200078e001b */
[----:B------:R-:W-:Y:S01]  /*2420*/  MOV R16, 0x2470 ;  /* 0x0000247000107802 */ /* 0x000fe20000000f00 */
[----:B------:R-:W-:-:S02]  /*2430*/  IMAD.MOV.U32 R14, RZ, RZ, 0x4 ;  /* 0x00000004ff0e7424 */ /* 0x000fc400078e00ff */
[----:B------:R-:W-:Y:S02]  /*2440*/  IMAD.MOV.U32 R13, RZ, RZ, 0x1f ;  /* 0x0000001fff0d7424 */ /* 0x000fe400078e00ff */
[----:B------:R-:W-:Y:S02]  /*2450*/  IMAD.MOV.U32 R12, RZ, RZ, -0x1 ;  /* 0xffffffffff0c7424 */ /* 0x000fe400078e00ff */
[----:B01----:R-:W-:Y:S05]  /*2460*/  CALL.REL.NOINC `($__internal_190_$__cuda_sm70_shflsync_bfly_p) ;  /* 0x00000af000007944 */ /* 0x003fea0003c00000 */
[----:B------:R-:W-:Y:S01]  /*2470*/  SEL R19, R19, R18, P0 ;  /* 0x0000001213137207 */ /* 0x000fe20000000000 */
[----:B-1----:R-:W-:Y:S01]  /*2480*/  IMAD.MOV.U32 R18, RZ, RZ, R13 ;  /* 0x000000ffff127224 */ /* 0x002fe200078e000d */
[----:B------:R-:W-:Y:S01]  /*2490*/  MOV R16, 0x24f0 ;  /* 0x000024f000107802 */ /* 0x000fe20000000f00 */
[----:B0-----:R-:W-:Y:S02]  /*24a0*/  IMAD.MOV.U32 R14, RZ, RZ, 0x4 ;  /* 0x00000004ff0e7424 */ /* 0x001fe400078e00ff */
[----:B------:R-:W-:Y:S02]  /*24b0*/  IMAD.MOV.U32 R13, RZ, RZ, 0x1f ;  /* 0x0000001fff0d7424 */ /* 0x000fe400078e00ff */
[----:B------:R-:W-:Y:S02]  /*24c0*/  IMAD.MOV.U32 R12, RZ, RZ, -0x1 ;  /* 0xffffffffff0c7424 */ /* 0x000fe400078e00ff */
[----:B------:R-:W-:-:S02]  /*24d0*/  IMAD.MOV.U32 R15, RZ, RZ, R19 ;  /* 0x000000ffff0f7224 */ /* 0x000fc400078e0013 */
[----:B------:R-:W-:Y:S05]  /*24e0*/  CALL.REL.NOINC `($__internal_190_$__cuda_sm70_shflsync_bfly_p) ;  /* 0x00000a7000007944 */ /* 0x000fea0003c00000 */
[----:B-1----:R-:W-:Y:S01]  /*24f0*/  IMAD.MOV.U32 R24, RZ, RZ, R13 ;  /* 0x000000ffff187224 */ /* 0x002fe200078e000d */
[----:B0-----:R-:W-:Y:S05]  /*2500*/  BRA `(.L_x_10537) ;  /* 0xffffea3000007947 */ /* 0x001fea000383ffff */
.L_x_10508:
[----:B------:R-:W-:Y:S01]  /*2510*/  IMAD.MOV.U32 R15, RZ, RZ, R17 ;  /* 0x000000ffff0f7224 */ /* 0x000fe200078e0011 */
[----:B------:R-:W-:Y:S01]  /*2520*/  MOV R16, 0x2570 ;  /* 0x0000257000107802 */ /* 0x000fe20000000f00 */
[----:B------:R-:W-:-:S02]  /*2530*/  IMAD.MOV.U32 R14, RZ, RZ, 0x2 ;  /* 0x00000002ff0e7424 */ /* 0x000fc400078e00ff */
[----:B------:R-:W-:Y:S02]  /*2540*/  IMAD.MOV.U32 R13, RZ, RZ, 0x1f ;  /* 0x0000001fff0d7424 */ /* 0x000fe400078e00ff */
[----:B------:R-:W-:Y:S02]  /*2550*/  IMAD.MOV.U32 R12, RZ, RZ, -0x1 ;  /* 0xffffffffff0c7424 */ /* 0x000fe400078e00ff */
[----:B--23--:R-:W-:Y:S05]  /*2560*/  CALL.REL.NOINC `($__internal_190_$__cuda_sm70_shflsync_bfly_p) ;  /* 0x000009f000007944 */ /* 0x00cfea0003c00000 */
        /* <DEDUP_REMOVED lines=18> */
.L_x_10509:
        /* <DEDUP_REMOVED lines=8> */
.L_x_10510:
        /* <DEDUP_REMOVED lines=14> */
[----:B01----:R-:W-:Y:S05]  /*27f0*/  BRA `(.L_x_10540) ;  /* 0xffffe8b000007947 */ /* 0x003fea000383ffff */
.L_x_10517:
[----:B------:R-:W-:Y:S01]  /*2800*/  IMAD.MOV.U32 R15, RZ, RZ, R26 ;  /* 0x000000ffff0f7224 */ /* 0x000fe200078e001a */
[----:B------:R-:W-:Y:S01]  /*2810*/  MOV R16, 0x2860 ;  /* 0x0000286000107802 */ /* 0x000fe20000000f00 */
[----:B------:R-:W-:-:S02]  /*2820*/  IMAD.MOV.U32 R14, RZ, RZ, 0x10 ;  /* 0x00000010ff0e7424 */ /* 0x000fc400078e00ff */
[----:B------:R-:W-:Y:S02]  /*2830*/  IMAD.MOV.U32 R13, RZ, RZ, 0x1f ;  /* 0x0000001fff0d7424 */ /* 0x000fe400078e00ff */
[----:B------:R-:W-:Y:S02]  /*2840*/  IMAD.MOV.U32 R12, RZ, RZ, -0x1 ;  /* 0xffffffffff0c7424 */ /* 0x000fe400078e00ff */
[----:B------:R-:W-:Y:S05]  /*2850*/  CALL.REL.NOINC `($__internal_190_$__cuda_sm70_shflsync_bfly_p) ;  /* 0x0000070000007944 */ /* 0x000fea0003c00000 */
[----:B-1----:R-:W-:Y:S01]  /*2860*/  IMAD.MOV.U32 R17, RZ, RZ, R13 ;  /* 0x000000ffff117224 */ /* 0x002fe200078e000d */
[----:B0-----:R-:W-:Y:S05]  /*2870*/  BRA `(.L_x_10541) ;  /* 0xffffee2000007947 */ /* 0x001fea000383ffff */
.L_x_10518:
[----:B------:R-:W-:Y:S01]  /*2880*/  IMAD.MOV.U32 R15, RZ, RZ, R24 ;  /* 0x000000ffff0f7224 */ /* 0x000fe200078e0018 */
[----:B------:R-:W-:Y:S01]  /*2890*/  MOV R16, 0x28e0 ;  /* 0x000028e000107802 */ /* 0x000fe20000000f00 */
[----:B------:R-:W-:Y:S02]  /*28a0*/  IMAD.MOV.U32 R14, RZ, RZ, 0x10 ;  /* 0x00000010ff0e7424 */ /* 0x000fe400078e00ff */
[----:B------:R-:W-:Y:S02]  /*28b0*/  IMAD.MOV.U32 R13, RZ, RZ, 0x1f ;  /* 0x0000001fff0d7424 */ /* 0x000fe400078e00ff */
[----:B------:R-:W-:Y:S02]  /*28c0*/  IMAD.MOV.U32 R12, RZ, RZ, -0x1 ;  /* 0xffffffffff0c7424 */ /* 0x000fe400078e00ff */
[----:B01----:R-:W-:Y:S05]  /*28d0*/  CALL.REL.NOINC `($__internal_190_$__cuda_sm70_shflsync_bfly_p) ;  /* 0x0000068000007944 */ /* 0x003fea0003c00000 */
[----:B-1----:R-:W-:Y:S01]  /*28e0*/  IMAD.MOV.U32 R27, RZ, RZ, R13 ;  /* 0x000000ffff1b7224 */ /* 0x002fe200078e000d */
[----:B------:R-:W-:Y:S01]  /*28f0*/  MOV R16, 0x2950 ;  /* 0x0000295000107802 */ /* 0x000fe20000000f00 */
[----:B0-----:R-:W-:-:S02]  /*2900*/  IMAD.MOV.U32 R15, RZ, RZ, R18 ;  /* 0x000000ffff0f7224 */ /* 0x001fc400078e0012 */
[----:B------:R-:W-:Y:S02]  /*2910*/  IMAD.MOV.U32 R14, RZ, RZ, 0x10 ;  /* 0x00000010ff0e7424 */ /* 0x000fe400078e00ff */
[----:B------:R-:W-:Y:S02]  /*2920*/  IMAD.MOV.U32 R13, RZ, RZ, 0x1f ;  /* 0x0000001fff0d7424 */ /* 0x000fe400078e00ff */
[----:B------:R-:W-:Y:S02]  /*2930*/  IMAD.MOV.U32 R12, RZ, RZ, -0x1 ;  /* 0xffffffffff0c7424 */ /* 0x000fe400078e00ff */
[----:B------:R-:W-:Y:S05]  /*2940*/  CALL.REL.NOINC `($__internal_190_$__cuda_sm70_shflsync_bfly_p) ;  /* 0x0000061000007944 */ /* 0x000fea0003c00000 */
[----:B-1----:R-:W-:Y:S01]  /*2950*/  IMAD.MOV.U32 R19, RZ, RZ, R13 ;  /* 0x000000ffff137224 */ /* 0x002fe200078e000d */
[----:B0-----:R-:W-:Y:S05]  /*2960*/  BRA `(.L_x_10542) ;  /* 0xffffed6000007947 */ /* 0x001fea000383ffff */
.L_x_10519:
[----:B------:R-:W-:Y:S01]  /*2970*/  IMAD.MOV.U32 R15, RZ, RZ, R17 ;  /* 0x000000ffff0f7224 */ /* 0x000fe200078e0011 */
[----:B------:R-:W-:Y:S01]  /*2980*/  MOV R16, 0x29d0 ;  /* 0x000029d000107802 */ /* 0x000fe20000000f00 */
[----:B------:R-:W-:Y:S02]  /*2990*/  IMAD.MOV.U32 R14, RZ, RZ, 0x8 ;  /* 0x00000008ff0e7424 */ /* 0x000fe400078e00ff */
[----:B------:R-:W-:Y:S02]  /*29a0*/  IMAD.MOV.U32 R13, RZ, RZ, 0x1f ;  /* 0x0000001fff0d7424 */ /* 0x000fe400078e00ff */
[----:B------:R-:W-:-:S02]  /*29b0*/  IMAD.MOV.U32 R12, RZ, RZ, -0x1 ;  /* 0xffffffffff0c7424 */ /* 0x000fc400078e00ff */
[----:B0-23--:R-:W-:Y:S05]  /*29c0*/  CALL.REL.NOINC `($__internal_190_$__cuda_sm70_shflsync_bfly_p) ;  /* 0x0000059000007944 */ /* 0x00dfea0003c00000 */
[----:B------:R-:W-:Y:S01]  /*29d0*/  FSEL R27, R27, R24, P1 ;  /* 0x000000181b1b7208 */ /* 0x000fe20000800000 */
[----:B-1----:R-:W-:Y:S01]  /*29e0*/  IMAD.MOV.U32 R24, RZ, RZ, R13 ;  /* 0x000000ffff187224 */ /* 0x002fe200078e000d */
[----:B------:R-:W-:Y:S01]  /*29f0*/  MOV R16, 0x2a50 ;  /* 0x00002a5000107802 */ /* 0x000fe20000000f00 */
[----:B0-----:R-:W-:-:S02]  /*2a00*/  IMAD.MOV.U32 R14, RZ, RZ, 0x8 ;  /* 0x00000008ff0e7424 */ /* 0x001fc400078e00ff */
[----:B------:R-:W-:Y:S02]  /*2a10*/  IMAD.MOV.U32 R13, RZ, RZ, 0x1f ;  /* 0x0000001fff0d7424 */ /* 0x000fe400078e00ff */
[----:B------:R-:W-:Y:S02]  /*2a20*/  IMAD.MOV.U32 R12, RZ, RZ, -0x1 ;  /* 0xffffffffff0c7424 */ /* 0x000fe400078e00ff */
[----:B------:R-:W-:Y:S02]  /*2a30*/  IMAD.MOV.U32 R15, RZ, RZ, R27 ;  /* 0x000000ffff0f7224 */ /* 0x000fe400078e001b */
[----:B------:R-:W-:Y:S05]  /*2a40*/  CALL.REL.NOINC `($__internal_190_$__cuda_sm70_shflsync_bfly_p) ;  /* 0x0000051000007944 */ /* 0x000fea0003c00000 */
[----:B------:R-:W-:Y:S01]  /*2a50*/  SEL R19, R19, R18, P1 ;  /* 0x0000001213137207 */ /* 0x000fe20000800000 */
[----:B-1----:R-:W-:Y:S01]  /*2a60*/  IMAD.MOV.U32 R18, RZ, RZ, R13 ;  /* 0x000000ffff127224 */ /* 0x002fe200078e000d */
[----:B------:R-:W-:Y:S01]  /*2a70*/  MOV R16, 0x2ad0 ;  /* 0x00002ad000107802 */ /* 0x000fe20000000f00 */
[----:B0-----:R-:W-:Y:S02]  /*2a80*/  IMAD.MOV.U32 R14, RZ, RZ, 0x8 ;  /* 0x00000008ff0e7424 */ /* 0x001fe400078e00ff */
[----:B------:R-:W-:Y:S02]  /*2a90*/  IMAD.MOV.U32 R13, RZ, RZ, 0x1f ;  /* 0x0000001fff0d7424 */ /* 0x000fe400078e00ff */
[----:B------:R-:W-:-:S02]  /*2aa0*/  IMAD.MOV.U32 R12, RZ, RZ, -0x1 ;  /* 0xffffffffff0c7424 */ /* 0x000fc400078e00ff */
[----:B------:R-:W-:Y:S02]  /*2ab0*/  IMAD.MOV.U32 R15, RZ, RZ, R19 ;  /* 0x000000ffff0f7224 */ /* 0x000fe400078e0013 */
[----:B------:R-:W-:Y:S05]  /*2ac0*/  CALL.REL.NOINC `($__internal_190_$__cuda_sm70_shflsync_bfly_p) ;  /* 0x0000049000007944 */ /* 0x000fea0003c00000 */
[----:B-1----:R-:W-:Y:S01]  /*2ad0*/  IMAD.MOV.U32 R26, RZ, RZ, R13 ;  /* 0x000000ffff1a7224 */ /* 0x002fe200078e000d */
[----:B0-----:R-:W-:Y:S05]  /*2ae0*/  BRA `(.L_x_10543) ;  /* 0xffffeca000007947 */ /* 0x001fea000383ffff */
.L_x_10520:
[----:B------:R-:W-:Y:S01]  /*2af0*/  IMAD.MOV.U32 R15, RZ, RZ, R17 ;  /* 0x000000ffff0f7224 */ /* 0x000fe200078e0011 */
[----:B------:R-:W-:Y:S01]  /*2b00*/  MOV R16, 0x2b50 ;  /* 0x00002b5000107802 */ /* 0x000fe20000000f00 */
[----:B------:R-:W-:Y:S02]  /*2b10*/  IMAD.MOV.U32 R14, RZ, RZ, 0x4 ;  /* 0x00000004ff0e7424 */ /* 0x000fe400078e00ff */
[----:B------:R-:W-:Y:S02]  /*2b20*/  IMAD.MOV.U32 R13, RZ, RZ, 0x1f ;  /* 0x0000001fff0d7424 */ /* 0x000fe400078e00ff */
[----:B------:R-:W-:Y:S02]  /*2b30*/  IMAD.MOV.U32 R12, RZ, RZ, -0x1 ;  /* 0xffffffffff0c7424 */ /* 0x000fe400078e00ff */
[----:B---3--:R-:W-:Y:S05]  /*2b40*/  CALL.REL.NOINC `($__internal_190_$__cuda_sm70_shflsync_bfly_p) ;  /* 0x0000041000007944 */ /* 0x008fea0003c00000 */
[----:B-1----:R-:W-:Y:S01]  /*2b50*/  IMAD.MOV.U32 R24, RZ, RZ, R13 ;  /* 0x000000ffff187224 */ /* 0x002fe200078e000d */
[----:B0-----:R-:W-:Y:S05]  /*2b60*/  BRA `(.L_x_10544) ;  /* 0xffffec8000007947 */ /* 0x001fea000383ffff */
.L_x_10521:
        /* <DEDUP_REMOVED lines=16> */
.L_x_10522:
        /* <DEDUP_REMOVED lines=24> */
.L_x_10523:
        /* <DEDUP_REMOVED lines=8> */
.L_x_10524:
        /* <DEDUP_REMOVED lines=15> */
        .weak           $__internal_190_$__cuda_sm70_shflsync_bfly_p
        .type           $__internal_190_$__cuda_sm70_shflsync_bfly_p,@function
        .size           $__internal_190_$__cuda_sm70_shflsync_bfly_p,(.L_x_11134 - $__internal_190_$__cuda_sm70_shflsync_bfly_p)
$__internal_190_$__cuda_sm70_shflsync_bfly_p:
[----:B------:R-:W-:Y:S01]  /*2f60*/  IMAD.MOV.U32 R28, RZ, RZ, R16 ;  /* 0x000000ffff1c7224 */ /* 0x000fe200078e0010 */
[----:B------:R-:W-:Y:S04]  /*2f70*/  WARPSYNC R12 ;  /* 0x0000000c00007348 */ /* 0x000fe80003800000 */
[----:B------:R-:W-:Y:S01]  /*2f80*/  IMAD.MOV.U32 R29, RZ, RZ, 0x0 ;  /* 0x00000000ff1d7424 */ /* 0x000fe200078e00ff */
[----:B------:R0:W1:Y:S03]  /*2f90*/  SHFL.BFLY PT, R13, R15, R14, R13 ;  /* 0x0c00000e0f0d7389 */ /* 0x00006600000e000d */
[----:B------:R-:W-:Y:S05]  /*2fa0*/  RET.REL.NODEC R28 `(_ZN4vllm3moe10topkGatingILi10ELi320ELi4ELi8ELi32EifLNS0_11ScoringFuncE0EEEvPKT5_PKbPfiPT4_PiiiibPKf) ;  /* 0xffffd0501c007950 */ /* 0x000fea0003c3ffff */
.L_x_10549:
        /* <DEDUP_REMOVED lines=13> */
.L_x_11134:


//--------------------- .text._ZN4vllm3moe10topkGatingILi6ELi192ELi4ELi8ELi32EifLNS0_11ScoringFuncE0EEEvPKT5_PKbPfiPT4_PiiiibPKf --------------------------
	.section	.text._ZN4vllm3moe10topkGatingILi6ELi192ELi4ELi8ELi32EifLNS0_11ScoringFuncE0EEEvPKT5_PKbPfiPT4_PiiiibPKf,"ax",@progbits
	.sectioninfo	@"SHI_REGISTERS=32"
	.align	128
        .global         _ZN4vllm3moe10topkGatingILi6ELi192ELi4ELi8ELi32EifLNS0_11ScoringFuncE0EEEvPKT5_PKbPfiPT4_PiiiibPKf
        .type           _ZN4vllm3moe10topkGatingILi6ELi192ELi4ELi8ELi32EifLNS0_11ScoringFuncE0EEEvPKT5_PKbPfiPT4_PiiiibPKf,@function
        .size           _ZN4vllm3moe10topkGatingILi6ELi192ELi4ELi8ELi32EifLNS0_11ScoringFuncE0EEEvPKT5_PKbPfiPT4_PiiiibPKf,(.L_x_11135 - _ZN4vllm3moe10topkGatingILi6ELi192ELi4ELi8ELi32EifLNS0_11ScoringFuncE0EEEvPKT5_PKbPfiPT4_PiiiibPKf)
        .other          _ZN4vllm3moe10topkGatingILi6ELi192ELi4ELi8ELi32EifLNS0_11ScoringFuncE0EEEvPKT5_PKbPfiPT4_PiiiibPKf,@"STO_CUDA_ENTRY STV_DEFAULT"
_ZN4vllm3moe10topkGatingILi6ELi192ELi4ELi8ELi32EifLNS0_11ScoringFuncE0EEEvPKT5_PKbPfiPT4_PiiiibPKf:
.text._ZN4vllm3moe10topkGatingILi6ELi192ELi4ELi8ELi32EifLNS0_11ScoringFuncE0EEEvPKT5_PKbPfiPT4_PiiiibPKf:
        /* <DEDUP_REMOVED lines=127> */
.L_x_10565:
        /* <DEDUP_REMOVED lines=26> */
.L_x_10582:
[----:B------:R-:W-:Y:S05]  /*0990*/  BRA.DIV ~URZ, `(.L_x_10553) ;  /* 0x000012427f007947 */ /* 0x000fea000b800000 */
[----:B------:R2:W3:Y:S04]  /*09a0*/  SHFL.BFLY PT, R24, R17, 0x10, 0x1f ;  /* 0x0e001f0011187f89 */ /* 0x0004e800000e0000 */
[----:B------:R2:W4:Y:S02]  /*09b0*/  SHFL.BFLY PT, R22, R19, 0x10, 0x1f ;  /* 0x0e001f0013167f89 */ /* 0x00052400000e0000 */
.L_x_10583:
        /* <DEDUP_REMOVED lines=12> */
.L_x_10584:
[----:B-1----:R-:W-:-:S13]  /*0a80*/  FSETP.GEU.FTZ.AND P1, PT, R21, R26, PT ;  /* 0x0000001a1500720b */ /* 0x002fda0003f3e000 */
[----:B------:R-:W-:-:S04]  /*0a90*/  @P1 FSETP.NEU.FTZ.AND P3, PT, R21, R26, PT ;  /* 0x0000001a1500120b */ /* 0x000fc80003f7d000 */
[----:B---3--:R-:W-:-:S13]  /*0aa0*/  @P1 ISETP.LT.AND P0, PT, R22, R19, !P3 ;  /* 0x000000131600120c */ /* 0x008fda0005f01270 */
[----:B0-----:R-:W-:Y:S01]  /*0ab0*/  FSEL R21, R26, R21, P0 ;  /* 0x000000151a157208 */ /* 0x001fe20000000000 */
[----:B------:R-:W-:Y:S05]  /*0ac0*/  BRA.DIV ~URZ, `(.L_x_10555) ;  /* 0x000013827f007947 */ /* 0x000fea000b800000 */
[----:B------:R0:W1:Y:S02]  /*0ad0*/  SHFL.BFLY PT, R26, R21, 0x4, 0x1f ;  /* 0x0c801f00151a7f89 */ /* 0x00006400000e0000 */
.L_x_10585:
[----:B--2---:R-:W-:Y:S01]  /*0ae0*/  FSEL R17, R24, R17, P0 ;  /* 0x0000001118117208 */ /* 0x004fe20000000000 */
[----:B------:R-:W-:Y:S05]  /*0af0*/  BRA.DIV ~URZ, `(.L_x_10556) ;  /* 0x000013d27f007947 */ /* 0x000fea000b800000 */
[----:B------:R-:W-:Y:S02]  /*0b00*/  SEL R19, R22, R19, P0 ;  /* 0x0000001316137207 */ /* 0x000fe40000000000 */
[----:B------:R2:W3:Y:S04]  /*0b10*/  SHFL.BFLY PT, R22, R17, 0x4, 0x1f ;  /* 0x0c801f0011167f89 */ /* 0x0004e800000e0000 */
[----:B------:R2:W4:Y:S02]  /*0b20*/  SHFL.BFLY PT, R24, R19, 0x4, 0x1f ;  /* 0x0c801f0013187f89 */ /* 0x00052400000e0000 */
.L_x_10586:
        /* <DEDUP_REMOVED lines=12> */
.L_x_10587:
[----:B-1----:R-:W-:-:S13]  /*0bf0*/  FSETP.GEU.FTZ.AND P1, PT, R21, R22, PT ;  /* 0x000000161500720b */ /* 0x002fda0003f3e000 */
[----:B------:R-:W-:-:S04]  /*0c00*/  @P1 FSETP.NEU.FTZ.AND P3, PT, R21, R22, PT ;  /* 0x000000161500120b */ /* 0x000fc80003f7d000 */
[----:B---3--:R-:W-:-:S13]  /*0c10*/  @P1 ISETP.LT.AND P0, PT, R19, R26, !P3 ;  /* 0x0000001a1300120c */ /* 0x008fda0005f01270 */
[----:B------:R-:W-:Y:S01]  /*0c20*/  FSEL R22, R22, R21, P0 ;  /* 0x0000001516167208 */ /* 0x000fe20000000000 */
[----:B------:R-:W-:Y:S05]  /*0c30*/  BRA.DIV ~URZ, `(.L_x_10558) ;  /* 0x000015127f007947 */ /* 0x000fea000b800000 */
[----:B0-----:R0:W1:Y:S02]  /*0c40*/  SHFL.BFLY PT, R21, R22, 0x1, 0x1f ;  /* 0x0c201f0016157f89 */ /* 0x00106400000e0000 */
.L_x_10588:
[----:B--2---:R-:W-:Y:S01]  /*0c50*/  FSEL R24, R24, R17, P0 ;  /* 0x0000001118187208 */ /* 0x004fe20000000000 */
[----:B------:R-:W-:Y:S05]  /*0c60*/  BRA.DIV ~URZ, `(.L_x_10559) ;  /* 0x000015627f007947 */ /* 0x000fea000b800000 */
[----:B------:R-:W-:Y:S01]  /*0c70*/  SEL R18, R19, R26, P0 ;  /* 0x0000001a13127207 */ /* 0x000fe20000000000 */
[----:B------:R2:W3:Y:S04]  /*0c80*/  SHFL.BFLY PT, R17, R24, 0x1, 0x1f ;  /* 0x0c201f0018117f89 */ /* 0x0004e800000e0000 */
[----:B------:R2:W4:Y:S02]  /*0c90*/  SHFL.BFLY PT, R9, R18, 0x1, 0x1f ;  /* 0x0c201f0012097f89 */ /* 0x00052400000e0000 */
.L_x_10589:
        /* <DEDUP_REMOVED lines=27> */
.L_x_10561:
[----:B------:R-:W-:Y:S05]  /*0e50*/  BSYNC B1 ;  /* 0x0000000000017941 */ /* 0x000fea0003800000 */
.L_x_10560:
        /* <DEDUP_REMOVED lines=20> */
.L_x_10564:
[----:B------:R-:W-:Y:S05]  /*0fa0*/  BSYNC B1 ;  /* 0x0000000000017941 */ /* 0x000fea0003800000 */
.L_x_10563:
[----:B012---:R-:W-:Y:S05]  /*0fb0*/  BRA `(.L_x_10565) ;  /* 0xfffff83000007947 */ /* 0x007fea000383ffff */
.L_x_10551:
[----:B------:R-:W-:Y:S02]  /*0fc0*/  IMAD.MOV.U32 R20, RZ, RZ, RZ ;  /* 0x000000ffff147224 */ /* 0x000fe400078e00ff */
.L_x_10578:
        /* <DEDUP_REMOVED lines=26> */
.L_x_10590:
[----:B------:R-:W-:Y:S05]  /*1170*/  BRA.DIV ~URZ, `(.L_x_10567) ;  /* 0x000011c27f007947 */ /* 0x000fea000b800000 */
[----:B------:R2:W3:Y:S04]  /*1180*/  SHFL.BFLY PT, R24, R17, 0x10, 0x1f ;  /* 0x0e001f0011187f89 */ /* 0x0004e800000e0000 */
[----:B------:R2:W4:Y:S02]  /*1190*/  SHFL.BFLY PT, R22, R19, 0x10, 0x1f ;  /* 0x0e001f0013167f89 */ /* 0x00052400000e0000 */
.L_x_10591:
        /* <DEDUP_REMOVED lines=12> */
.L_x_10592:
[----:B-1----:R-:W-:-:S13]  /*1260*/  FSETP.GEU.FTZ.AND P1, PT, R21, R26, PT ;  /* 0x0000001a1500720b */ /* 0x002fda0003f3e000 */
[----:B------:R-:W-:-:S04]  /*1270*/  @P1 FSETP.NEU.FTZ.AND P3, PT, R21, R26, PT ;  /* 0x0000001a1500120b */ /* 0x000fc80003f7d000 */
[----:B---3--:R-:W-:-:S13]  /*1280*/  @P1 ISETP.LT.AND P0, PT, R22, R19, !P3 ;  /* 0x000000131600120c */ /* 0x008fda0005f01270 */
[----:B0-----:R-:W-:Y:S01]  /*1290*/  FSEL R21, R26, R21, P0 ;  /* 0x000000151a157208 */ /* 0x001fe20000000000 */
[----:B------:R-:W-:Y:S05]  /*12a0*/  BRA.DIV ~URZ, `(.L_x_10569) ;  /* 0x000013027f007947 */ /* 0x000fea000b800000 */
[----:B------:R0:W1:Y:S02]  /*12b0*/  SHFL.BFLY PT, R26, R21, 0x4, 0x1f ;  /* 0x0c801f00151a7f89 */ /* 0x00006400000e0000 */
.L_x_10593:
[----:B--2---:R-:W-:Y:S01]  /*12c0*/  FSEL R17, R24, R17, P0 ;  /* 0x0000001118117208 */ /* 0x004fe20000000000 */
[----:B------:R-:W-:Y:S05]  /*12d0*/  BRA.DIV ~URZ, `(.L_x_10570) ;  /* 0x000013527f007947 */ /* 0x000fea000b800000 */
[----:B------:R-:W-:Y:S02]  /*12e0*/  SEL R19, R22, R19, P0 ;  /* 0x0000001316137207 */ /* 0x000fe40000000000 */
[----:B------:R2:W3:Y:S04]  /*12f0*/  SHFL.BFLY PT, R22, R17, 0x4, 0x1f ;  /* 0x0c801f0011167f89 */ /* 0x0004e800000e0000 */
[----:B------:R2:W4:Y:S02]  /*1300*/  SHFL.BFLY PT, R24, R19, 0x4, 0x1f ;  /* 0x0c801f0013187f89 */ /* 0x00052400000e0000 */
.L_x_10594:
        /* <DEDUP_REMOVED lines=12> */
.L_x_10595:
[----:B-1----:R-:W-:-:S13]  /*13d0*/  FSETP.GEU.FTZ.AND P1, PT, R21, R22, PT ;  /* 0x000000161500720b */ /* 0x002fda0003f3e000 */
[----:B------:R-:W-:-:S04]  /*13e0*/  @P1 FSETP.NEU.FTZ.AND P3, PT, R21, R22, PT ;  /* 0x000000161500120b */ /* 0x000fc80003f7d000 */
[----:B---3--:R-:W-:-:S13]  /*13f0*/  @P1 ISETP.LT.AND P0, PT, R19, R26, !P3 ;  /* 0x0000001a1300120c */ /* 0x008fda0005f01270 */
[----:B------:R-:W-:Y:S01]  /*1400*/  FSEL R22, R22, R21, P0 ;  /* 0x0000001516167208 */ /* 0x000fe20000000000 */
[----:B------:R-:W-:Y:S05]  /*1410*/  BRA.DIV ~URZ, `(.L_x_10572) ;  /* 0x000014927f007947 */ /* 0x000fea000b800000 */
[----:B0-----:R0:W1:Y:S02]  /*1420*/  SHFL.BFLY PT, R21, R22, 0x1, 0x1f ;  /* 0x0c201f0016157f89 */ /* 0x00106400000e0000 */
.L_x_10596:
[----:B--2---:R-:W-:Y:S01]  /*1430*/  FSEL R24, R24, R17, P0 ;  /* 0x0000001118187208 */ /* 0x004fe20000000000 */
[----:B------:R-:W-:Y:S05]  /*1440*/  BRA.DIV ~URZ, `(.L_x_10573) ;  /* 0x000014e27f007947 */ /* 0x000fea000b800000 */
[----:B------:R-:W-:Y:S01]  /*1450*/  SEL R18, R19, R26, P0 ;  /* 0x0000001a13127207 */ /* 0x000fe20000000000 */
[----:B------:R2:W3:Y:S04]  /*1460*/  SHFL.BFLY PT, R17, R24, 0x1, 0x1f ;  /* 0x0c201f0018117f89 */ /* 0x0004e800000e0000 */
[----:B------:R2:W4:Y:S02]  /*1470*/  SHFL.BFLY PT, R9, R18, 0x1, 0x1f ;  /* 0x0c201f0012097f89 */ /* 0x00052400000e0000 */
.L_x_10597:
        /* <DEDUP_REMOVED lines=26> */
.L_x_10575:
[----:B------:R-:W-:Y:S05]  /*1620*/  BSYNC B1 ;  /* 0x0000000000017941 */ /* 0x000fea0003800000 */
.L_x_10574:
        /* <DEDUP_REMOVED lines=20> */
.L_x_10577:
[----:B------:R-:W-:Y:S05]  /*1770*/  BSYNC B1 ;  /* 0x0000000000017941 */ /* 0x000fea0003800000 */
.L_x_10576:
[----:B012---:R-:W-:Y:S05]  /*1780*/  BRA `(.L_x_10578) ;  /* 0xfffff84000007947 */ /* 0x007fea000383ffff */
.L_x_10562:
[----:B------:R-:W-:Y:S05]  /*1790*/  BSYNC B0 ;  /* 0x0000000000007941 */ /* 0x000fea0003800000 */
.L_x_10550:
        /* <DEDUP_REMOVED lines=18> */
.L_x_10580:
        /* <DEDUP_REMOVED lines=20> */
.L_x_10579:
        /* <DEDUP_REMOVED lines=11> */
.L_x_10581:
        /* <DEDUP_REMOVED lines=11> */
.L_x_10552:
[----:B------:R-:W-:Y:S01]  /*1b60*/  IMAD.MOV.U32 R18, RZ, RZ, R21 ;  /* 0x000000ffff127224 */ /* 0x000fe200078e0015 */
[----:B------:R-:W-:Y:S01]  /*1b70*/  MOV R8, 0x1bc0 ;  /* 0x00001bc000087802 */ /* 0x000fe20000000f00 */
[----:B------:R-:W-:Y:S02]  /*1b80*/  IMAD.MOV.U32 R13, RZ, RZ, 0x10 ;  /* 0x00000010ff0d7424 */ /* 0x000fe400078e00ff */
[----:B------:R-:W-:Y:S02]  /*1b90*/  IMAD.MOV.U32 R12, RZ, RZ, 0x1f ;  /* 0x0000001fff0c7424 */ /* 0x000fe400078e00ff */
[----:B------:R-:W-:Y:S02]  /*1ba0*/  IMAD.MOV.U32 R11, RZ, RZ, -0x1 ;  /* 0xffffffffff0b7424 */ /* 0x000fe400078e00ff */
[----:B------:R-:W-:Y:S05]  /*1bb0*/  CALL.REL.NOINC `($__internal_191_$__cuda_sm70_shflsync_bfly_p) ;  /* 0x00000e6000007944 */ /* 0x000fea0003c00000 */
[----:B-1----:R-:W-:Y:S01]  /*1bc0*/  IMAD.MOV.U32 R26, RZ, RZ, R11 ;  /* 0x000000ffff1a7224 */ /* 0x002fe200078e000b */
[----:B0-----:R-:W-:Y:S05]  /*1bd0*/  BRA `(.L_x_10582) ;  /* 0xffffedb000007947 */ /* 0x001fea000383ffff */
.L_x_10553:
[----:B------:R-:W-:Y:S01]  /*1be0*/  IMAD.MOV.U32 R18, RZ, RZ, R17 ;  /* 0x000000ffff127224 */ /* 0x000fe200078e0011 */
[----:B------:R-:W-:Y:S01]  /*1bf0*/  MOV R8, 0x1c40 ;  /* 0x00001c4000087802 */ /* 0x000fe20000000f00 */
[----:B------:R-:W-:Y:S02]  /*1c00*/  IMAD.MOV.U32 R13, RZ, RZ, 0x10 ;  /* 0x00000010ff0d7424 */ /* 0x000fe400078e00ff */
[----:B------:R-:W-:-:S02]  /*1c10*/  IMAD.MOV.U32 R12, RZ, RZ, 0x1f ;  /* 0x0000001fff0c7424 */ /* 0x000fc400078e00ff */
[----:B------:R-:W-:Y:S02]  /*1c20*/  IMAD.MOV.U32 R11, RZ, RZ, -0x1 ;  /* 0xffffffffff0b7424 */ /* 0x000fe400078e00ff */
[----:B01----:R-:W-:Y:S05]  /*1c30*/  CALL.REL.NOINC `($__internal_191_$__cuda_sm70_shflsync_bfly_p) ;  /* 0x00000de000007944 */ /* 0x003fea0003c00000 */
[----:B-1----:R-:W-:Y:S01]  /*1c40*/  IMAD.MOV.U32 R24, RZ, RZ, R11 ;  /* 0x000000ffff187224 */ /* 0x002fe200078e000b */
[----:B------:R-:W-:Y:S01]  /*1c50*/  MOV R8, 0x1cb0 ;  /* 0x00001cb000087802 */ /* 0x000fe20000000f00 */
[----:B0-----:R-:W-:Y:S02]  /*1c60*/  IMAD.MOV.U32 R18, RZ, RZ, R19 ;  /* 0x000000ffff127224 */ /* 0x001fe400078e0013 */
[----:B------:R-:W-:Y:S02]  /*1c70*/  IMAD.MOV.U32 R13, RZ, RZ, 0x10 ;  /* 0x00000010ff0d7424 */ /* 0x000fe400078e00ff */
[----:B------:R-:W-:Y:S02]  /*1c80*/  IMAD.MOV.U32 R12, RZ, RZ, 0x1f ;  /* 0x0000001fff0c7424 */ /* 0x000fe400078e00ff */
[----:B------:R-:W-:Y:S02]  /*1c90*/  IMAD.MOV.U32 R11, RZ, RZ, -0x1 ;  /* 0xffffffffff0b7424 */ /* 0x000fe400078e00ff */
[----:B------:R-:W-:Y:S05]  /*1ca0*/  CALL.REL.NOINC `($__internal_191_$__cuda_sm70_shflsync_bfly_p) ;  /* 0x00000d7000007944 */ /* 0x000fea0003c00000 */
[----:B-1----:R-:W-:Y:S01]  /*1cb0*/  IMAD.MOV.U32 R22, RZ, RZ, R11 ;  /* 0x000000ffff167224 */ /* 0x002fe200078e000b */
[----:B0-----:R-:W-:Y:S05]  /*1cc0*/  BRA `(.L_x_10583) ;  /* 0xffffecf000007947 */ /* 0x001fea000383ffff */
.L_x_10554:
[----:B------:R-:W-:Y:S01]  /*1cd0*/  IMAD.MOV.U32 R18, RZ, RZ, R21 ;  /* 0x000000ffff127224 */ /* 0x000fe200078e0015 */
[----:B------:R-:W-:Y:S01]  /*1ce0*/  MOV R8, 0x1d30 ;  /* 0x00001d3000087802 */ /* 0x000fe20000000f00 */
[----:B------:R-:W-:-:S02]  /*1cf0*/  IMAD.MOV.U32 R13, RZ, RZ, 0x8 ;  /* 0x00000008ff0d7424 */ /* 0x000fc400078e00ff */
[----:B------:R-:W-:Y:S02]  /*1d00*/  IMAD.MOV.U32 R12, RZ, RZ, 0x1f ;  /* 0x0000001fff0c7424 */ /* 0x000fe400078e00ff */
[----:B------:R-:W-:Y:S02]  /*1d10*/  IMAD.MOV.U32 R11, RZ, RZ, -0x1 ;  /* 0xffffffffff0b7424 */ /* 0x000fe400078e00ff */
[----:B--23--:R-:W-:Y:S05]  /*1d20*/  CALL.REL.NOINC `($__internal_191_$__cuda_sm70_shflsync_bfly_p) ;  /* 0x00000cf000007944 */ /* 0x00cfea0003c00000 */
[----:B------:R-:W-:Y:S01]  /*1d30*/  FSEL R17, R24, R17, P1 ;  /* 0x0000001118117208 */ /* 0x000fe20000800000 */
[----:B-1----:R-:W-:Y:S01]  /*1d40*/  IMAD.MOV.U32 R26, RZ, RZ, R11 ;  /* 0x000000ffff1a7224 */ /* 0x002fe200078e000b */
[----:B------:R-:W-:Y:S01]  /*1d50*/  MOV R8, 0x1db0 ;  /* 0x00001db000087802 */ /* 0x000fe20000000f00 */
[----:B0-----:R-:W-:Y:S02]  /*1d60*/  IMAD.MOV.U32 R13, RZ, RZ, 0x8 ;  /* 0x00000008ff0d7424 */ /* 0x001fe400078e00ff */
[----:B------:R-:W-:Y:S02]  /*1d70*/  IMAD.MOV.U32 R12, RZ, RZ, 0x1f ;  /* 0x0000001fff0c7424 */ /* 0x000fe400078e00ff */
[----:B------:R-:W-:Y:S02]  /*1d80*/  IMAD.MOV.U32 R11, RZ, RZ, -0x1 ;  /* 0xffffffffff0b7424 */ /* 0x000fe400078e00ff */
[----:B------:R-:W-:-:S02]  /*1d90*/  IMAD.MOV.U32 R18, RZ, RZ, R17 ;  /* 0x000000ffff127224 */ /* 0x000fc400078e0011 */
[----:B------:R-:W-:Y:S05]  /*1da0*/  CALL.REL.NOINC `($__internal_191_$__cuda_sm70_shflsync_bfly_p) ;  /* 0x00000c7000007944 */ /* 0x000fea0003c00000 */
[----:B------:R-:W-:Y:S01]  /*1db0*/  SEL R19, R22, R19, P1 ;  /* 0x0000001316137207 */ /* 0x000fe20000800000 */
[----:B-1----:R-:W-:Y:S01]  /*1dc0*/  IMAD.MOV.U32 R24, RZ, RZ, R11 ;  /* 0x000000ffff187224 */ /* 0x002fe200078e000b */
[----:B------:R-:W-:Y:S01]  /*1dd0*/  MOV R8, 0x1e30 ;  /* 0x00001e3000087802 */ /* 0x000fe20000000f00 */
[----:B0-----:R-:W-:-:S02]  /*1de0*/  IMAD.MOV.U32 R13, RZ, RZ, 0x8 ;  /* 0x00000008ff0d7424 */ /* 0x001fc400078e00ff */
[----:B------:R-:W-:Y:S02]  /*1df0*/  IMAD.MOV.U32 R12, RZ, RZ, 0x1f ;  /* 0x0000001fff0c7424 */ /* 0x000fe400078e00ff */
[----:B------:R-:W-:Y:S02]  /*1e00*/  IMAD.MOV.U32 R11, RZ, RZ, -0x1 ;  /* 0xffffffffff0b7424 */ /* 0x000fe400078e00ff */
[----:B------:R-:W-:Y:S02]  /*1e10*/  IMAD.MOV.U32 R18, RZ, RZ, R19 ;  /* 0x000000ffff127224 */ /* 0x000fe400078e0013 */
[----:B------:R-:W-:Y:S05]  /*1e20*/  CALL.REL.NOINC `($__internal_191_$__cuda_sm70_shflsync_bfly_p) ;  /* 0x00000bf000007944 */ /* 0x000fea0003c00000 */
[----:B-1----:R-:W-:Y:S01]  /*1e30*/  IMAD.MOV.U32 R22, RZ, RZ, R11 ;  /* 0x000000ffff167224 */ /* 0x002fe200078e000b */
[----:B0-----:R-:W-:Y:S05]  /*1e40*/  BRA `(.L_x_10584) ;  /* 0xffffec3000007947 */ /* 0x001fea000383ffff */
.L_x_10555:
[----:B------:R-:W-:Y:S01]  /*1e50*/  IMAD.MOV.U32 R18, RZ, RZ, R21 ;  /* 0x000000ffff127224 */ /* 0x000fe200078e0015 */
[----:B------:R-:W-:Y:S01]  /*1e60*/  MOV R8, 0x1eb0 ;  /* 0x00001eb000087802 */ /* 0x000fe20000000f00 */
[----:B------:R-:W-:Y:S02]  /*1e70*/  IMAD.MOV.U32 R13, RZ, RZ, 0x4 ;  /* 0x00000004ff0d7424 */ /* 0x000fe400078e00ff */
[----:B------:R-:W-:Y:S02]  /*1e80*/  IMAD.MOV.U32 R12, RZ, RZ, 0x1f ;  /* 0x0000001fff0c7424 */ /* 0x000fe400078e00ff */
[----:B------:R-:W-:-:S02]  /*1e90*/  IMAD.MOV.U32 R11, RZ, RZ, -0x1 ;  /* 0xffffffffff0b7424 */ /* 0x000fc400078e00ff */
[----:B--2---:R-:W-:Y:S05]  /*1ea0*/  CALL.REL.NOINC `($__internal_191_$__cuda_sm70_shflsync_bfly_p) ;  /* 0x00000b7000007944 */ /* 0x004fea0003c00000 */
[----:B-1----:R-:W-:Y:S01]  /*1eb0*/  IMAD.MOV.U32 R26, RZ, RZ, R11 ;  /* 0x000000ffff1a7224 */ /* 0x002fe200078e000b */
[----:B0-----:R-:W-:Y:S05]  /*1ec0*/  BRA `(.L_x_10585) ;  /* 0xffffec1000007947 */ /* 0x001fea000383ffff */
.L_x_10556:
[----:B------:R-:W-:Y:S01]  /*1ed0*/  IMAD.MOV.U32 R18, RZ, RZ, R17 ;  /* 0x000000ffff127224 */ /* 0x000fe200078e0011 */
[----:B------:R-:W-:Y:S01]  /*1ee0*/  MOV R8, 0x1f30 ;  /* 0x00001f3000087802 */ /* 0x000fe20000000f00 */
[----:B------:R-:W-:-:S02]  /*1ef0*/  IMAD.MOV.U32 R13, RZ, RZ, 0x4 ;  /* 0x00000004ff0d7424 */ /* 0x000fc400078e00ff */
[----:B------:R-:W-:Y:S02]  /*1f00*/  IMAD.MOV.U32 R12, RZ, RZ, 0x1f ;  /* 0x0000001fff0c7424 */ /* 0x000fe400078e00ff */
[----:B------:R-:W-:Y:S02]  /*1f10*/  IMAD.MOV.U32 R11, RZ, RZ, -0x1 ;  /* 0xffffffffff0b7424 */ /* 0x000fe400078e00ff */
[----:B01----:R-:W-:Y:S05]  /*1f20*/  CALL.REL.NOINC `($__internal_191_$__cuda_sm70_shflsync_bfly_p) ;  /* 0x00000af000007944 */ /* 0x003fea0003c00000 */
[----:B------:R-:W-:Y:S01]  /*1f30*/  SEL R19, R22, R19, P0 ;  /* 0x0000001316137207 */ /* 0x000fe20000000000 */
[----:B-1----:R-:W-:Y:S01]  /*1f40*/  IMAD.MOV.U32 R22, RZ, RZ, R11 ;  /* 0x000000ffff167224 */ /* 0x002fe200078e000b */
[----:B------:R-:W-:Y:S01]  /*1f50*/  MOV R8, 0x1fb0 ;  /* 0x00001fb000087802 */ /* 0x000fe20000000f00 */
[----:B0-----:R-:W-:Y:S02]  /*1f60*/  IMAD.MOV.U32 R13, RZ, RZ, 0x4 ;  /* 0x00000004ff0d7424 */ /* 0x001fe400078e00ff */
[----:B------:R-:W-:Y:S02]  /*1f70*/  IMAD.MOV.U32 R12, RZ, RZ, 0x1f ;  /* 0x0000001fff0c7424 */ /* 0x000fe400078e00ff */
[----:B------:R-:W-:Y:S02]  /*1f80*/  IMAD.MOV.U32 R11, RZ, RZ, -0x1 ;  /* 0xffffffffff0b7424 */ /* 0x000fe400078e00ff */
[----:B------:R-:W-:-:S02]  /*1f90*/  IMAD.MOV.U32 R18, RZ, RZ, R19 ;  /* 0x000000ffff127224 */ /* 0x000fc400078e0013 */
[----:B------:R-:W-:Y:S05]  /*1fa0*/  CALL.REL.NOINC `($__internal_191_$__cuda_sm70_shflsync_bfly_p) ;  /* 0x00000a7000007944 */ /* 0x000fea0003c00000 */
[----:B-1----:R-:W-:Y:S01]  /*1fb0*/  IMAD.MOV.U32 R24, RZ, RZ, R11 ;  /* 0x000000ffff187224 */ /* 0x002fe200078e000b */
[----:B0-----:R-:W-:Y:S05]  /*1fc0*/  BRA `(.L_x_10586) ;  /* 0xffffeb6000007947 */ /* 0x001fea000383ffff */
.L_x_10557:
        /* <DEDUP_REMOVED lines=24> */
.L_x_10558:
[----:B------:R-:W-:Y:S01]  /*2150*/  IMAD.MOV.U32 R18, RZ, RZ, R22 ;  /* 0x000000ffff127224 */ /* 0x000fe200078e0016 */
[----:B------:R-:W-:Y:S01]  /*2160*/  MOV R8, 0x21b0 ;  /* 0x000021b000087802 */ /* 0x000fe20000000f00 */
[----:B------:R-:W-:Y:S02]  /*2170*/  IMAD.MOV.U32 R13, RZ, RZ, 0x1 ;  /* 0x00000001ff0d7424 */ /* 0x000fe400078e00ff */
[----:B------:R-:W-:Y:S02]  /*2180*/  IMAD.MOV.U32 R12, RZ, RZ, 0x1f ;  /* 0x0000001fff0c7424 */ /* 0x000fe400078e00ff */
[----:B------:R-:W-:-:S02]  /*2190*/  IMAD.MOV.U32 R11, RZ, RZ, -0x1 ;  /* 0xffffffffff0b7424 */ /* 0x000fc400078e00ff */
[----:B0-2---:R-:W-:Y:S05]  /*21a0*/  CALL.REL.NOINC `($__internal_191_$__cuda_sm70_shflsync_bfly_p) ;  /* 0x0000087000007944 */ /* 0x005fea0003c00000 */
[----:B-1----:R-:W-:Y:S01]  /*21b0*/  IMAD.MOV.U32 R21, RZ, RZ, R11 ;  /* 0x000000ffff157224 */ /* 0x002fe200078e000b */
[----:B0-----:R-:W-:Y:S05]  /*21c0*/  BRA `(.L_x_10588) ;  /* 0xffffea8000007947 */ /* 0x001fea000383ffff */
.L_x_10559:
[----:B------:R-:W-:Y:S01]  /*21d0*/  IMAD.MOV.U32 R18, RZ, RZ, R24 ;  /* 0x000000ffff127224 */ /* 0x000fe200078e0018 */
[----:B------:R-:W-:Y:S01]  /*21e0*/  MOV R8, 0x2230 ;  /* 0x0000223000087802 */ /* 0x000fe20000000f00 */
[----:B------:R-:W-:-:S02]  /*21f0*/  IMAD.MOV.U32 R13, RZ, RZ, 0x1 ;  /* 0x00000001ff0d7424 */ /* 0x000fc400078e00ff */
[----:B------:R-:W-:Y:S02]  /*2200*/  IMAD.MOV.U32 R12, RZ, RZ, 0x1f ;  /* 0x0000001fff0c7424 */ /* 0x000fe400078e00ff */
[----:B------:R-:W-:Y:S02]  /*2210*/  IMAD.MOV.U32 R11, RZ, RZ, -0x1 ;  /* 0xffffffffff0b7424 */ /* 0x000fe400078e00ff */
[----:B01----:R-:W-:Y:S05]  /*2220*/  CALL.REL.NOINC `($__internal_191_$__cuda_sm70_shflsync_bfly_p) ;  /* 0x000007f000007944 */ /* 0x003fea0003c00000 */
[----:B-1----:R-:W-:Y:S01]  /*2230*/  IMAD.MOV.U32 R17, RZ, RZ, R11 ;  /* 0x000000ffff117224 */ /* 0x002fe200078e000b */
[----:B0-----:R-:W-:Y:S01]  /*2240*/  SEL R18, R19, R26, P0 ;  /* 0x0000001a13127207 */ /* 0x001fe20000000000 */
[----:B------:R-:W-:Y:S01]  /*2250*/  IMAD.MOV.U32 R13, RZ, RZ, 0x1 ;  /* 0x00000001ff0d7424 */ /* 0x000fe200078e00ff */
[----:B------:R-:W-:Y:S01]  /*2260*/  MOV R8, 0x22a0 ;  /* 0x000022a000087802 */ /* 0x000fe20000000f00 */
[----:B------:R-:W-:Y:S02]  /*2270*/  IMAD.MOV.U32 R12, RZ, RZ, 0x1f ;  /* 0x0000001fff0c7424 */ /* 0x000fe400078e00ff */
[----:B------:R-:W-:Y:S02]  /*2280*/  IMAD.MOV.U32 R11, RZ, RZ, -0x1 ;  /* 0xffffffffff0b7424 */ /* 0x000fe400078e00ff */
[----:B------:R-:W-:Y:S05]  /*2290*/  CALL.REL.NOINC `($__internal_191_$__cuda_sm70_shflsync_bfly_p) ;  /* 0x0000078000007944 */ /* 0x000fea0003c00000 */
[----:B-1----:R-:W-:Y:S01]  /*22a0*/  IMAD.MOV.U32 R9, RZ, RZ, R11 ;  /* 0x000000ffff097224 */ /* 0x002fe200078e000b */
[----:B0-----:R-:W-:Y:S05]  /*22b0*/  BRA `(.L_x_10589) ;  /* 0xffffe9e000007947 */ /* 0x001fea000383ffff */
.L_x_10566:
[----:B------:R-:W-:Y:S01]  /*22c0*/  IMAD.MOV.U32 R18, RZ, RZ, R21 ;  /* 0x000000ffff127224 */ /* 0x000fe200078e0015 */
[----:B------:R-:W-:Y:S01]  /*22d0*/  MOV R8, 0x2320 ;  /* 0x0000232000087802 */ /* 0x000fe20000000f00 */
[----:B------:R-:W-:-:S02]  /*22e0*/  IMAD.MOV.U32 R13, RZ, RZ, 0x10 ;  /* 0x00000010ff0d7424 */ /* 0x000fc400078e00ff */
[----:B------:R-:W-:Y:S02]  /*22f0*/  IMAD.MOV.U32 R12, RZ, RZ, 0x1f ;  /* 0x0000001fff0c7424 */ /* 0x000fe400078e00ff */
[----:B------:R-:W-:Y:S02]  /*2300*/  IMAD.MOV.U32 R11, RZ, RZ, -0x1 ;  /* 0xffffffffff0b7424 */ /* 0x000fe400078e00ff */
[----:B------:R-:W-:Y:S05]  /*2310*/  CALL.REL.NOINC `($__internal_191_$__cuda_sm70_shflsync_bfly_p) ;  /* 0x0000070000007944 */ /* 0x000fea0003c00000 */
[----:B-1----:R-:W-:Y:S01]  /*2320*/  IMAD.MOV.U32 R26, RZ, RZ, R11 ;  /* 0x000000ffff1a7224 */ /* 0x002fe200078e000b */
[----:B0-----:R-:W-:Y:S05]  /*2330*/  BRA `(.L_x_10590) ;  /* 0xffffee3000007947 */ /* 0x001fea000383ffff */
.L_x_10567:
[----:B------:R-:W-:Y:S01]  /*2340*/  IMAD.MOV.U32 R18, RZ, RZ, R17 ;  /* 0x000000ffff127224 */ /* 0x000fe200078e0011 */
[----:B------:R-:W-:Y:S01]  /*2350*/  MOV R8, 0x23a0 ;  /* 0x000023a000087802 */ /* 0x000fe20000000f00 */
[----:B------:R-:W-:Y:S02]  /*2360*/  IMAD.MOV.U32 R13, RZ, RZ, 0x10 ;  /* 0x00000010ff0d7424 */ /* 0x000fe400078e00ff */
[----:B------:R-:W-:Y:S02]  /*2370*/  IMAD.MOV.U32 R12, RZ, RZ, 0x1f ;  /* 0x0000001fff0c7424 */ /* 0x000fe400078e00ff */
[----:B------:R-:W-:Y:S02]  /*2380*/  IMAD.MOV.U32 R11, RZ, RZ, -0x1 ;  /* 0xffffffffff0b7424 */ /* 0x000fe400078e00ff */
[----:B01----:R-:W-:Y:S05]  /*2390*/  CALL.REL.NOINC `($__internal_191_$__cuda_sm70_shflsync_bfly_p) ;  /* 0x0000068000007944 */ /* 0x003fea0003c00000 */
[----:B-1----:R-:W-:Y:S01]  /*23a0*/  IMAD.MOV.U32 R24, RZ, RZ, R11 ;  /* 0x000000ffff187224 */ /* 0x002fe200078e000b */
[----:B------:R-:W-:Y:S01]  /*23b0*/  MOV R8, 0x2410 ;  /* 0x0000241000087802 */ /* 0x000fe20000000f00 */
[----:B0-----:R-:W-:-:S02]  /*23c0*/  IMAD.MOV.U32 R18, RZ, RZ, R19 ;  /* 0x000000ffff127224 */ /* 0x001fc400078e0013 */
[----:B------:R-:W-:Y:S02]  /*23d0*/  IMAD.MOV.U32 R13, RZ, RZ, 0x10 ;  /* 0x00000010ff0d7424 */ /* 0x000fe400078e00ff */
[----:B------:R-:W-:Y:S02]  /*23e0*/  IMAD.MOV.U32 R12, RZ, RZ, 0x1f ;  /* 0x0000001fff0c7424 */ /* 0x000fe400078e00ff */
[----:B------:R-:W-:Y:S02]  /*23f0*/  IMAD.MOV.U32 R11, RZ, RZ, -0x1 ;  /* 0xffffffffff0b7424 */ /* 0x000fe400078e00ff */
[----:B------:R-:W-:Y:S05]  /*2400*/  CALL.REL.NOINC `($__internal_191_$__cuda_sm70_shflsync_bfly_p) ;  /* 0x0000061000007944 */ /* 0x000fea0003c00000 */
[----:B-1----:R-:W-:Y:S01]  /*2410*/  IMAD.MOV.U32 R22, RZ, RZ, R11 ;  /* 0x000000ffff167224 */ /* 0x002fe200078e000b */
[----:B0-----:R-:W-:Y:S05]  /*2420*/  BRA `(.L_x_10591) ;  /* 0xffffed7000007947 */ /* 0x001fea000383ffff */
.L_x_10568:
[----:B------:R-:W-:Y:S01]  /*2430*/  IMAD.MOV.U32 R18, RZ, RZ, R21 ;  /* 0x000000ffff127224 */ /* 0x000fe200078e0015 */
[----:B------:R-:W-:Y:S01]  /*2440*/  MOV R8, 0x2490 ;  /* 0x0000249000087802 */ /* 0x000fe20000000f00 */
[----:B------:R-:W-:Y:S02]  /*2450*/  IMAD.MOV.U32 R13, RZ, RZ, 0x8 ;  /* 0x00000008ff0d7424 */ /* 0x000fe400078e00ff */
[----:B------:R-:W-:Y:S02]  /*2460*/  IMAD.MOV.U32 R12, RZ, RZ, 0x1f ;  /* 0x0000001fff0c7424 */ /* 0x000fe400078e00ff */
[----:B------:R-:W-:-:S02]  /*2470*/  IMAD.MOV.U32 R11, RZ, RZ, -0x1 ;  /* 0xffffffffff0b7424 */ /* 0x000fc400078e00ff */
[----:B--23--:R-:W-:Y:S05]  /*2480*/  CALL.REL.NOINC `($__internal_191_$__cuda_sm70_shflsync_bfly_p) ;  /* 0x0000059000007944 */ /* 0x00cfea0003c00000 */
[----:B------:R-:W-:Y:S01]  /*2490*/  FSEL R17, R24, R17, P1 ;  /* 0x0000001118117208 */ /* 0x000fe20000800000 */
[----:B-1----:R-:W-:Y:S01]  /*24a0*/  IMAD.MOV.U32 R26, RZ, RZ, R11 ;  /* 0x000000ffff1a7224 */ /* 0x002fe200078e000b */
[----:B------:R-:W-:Y:S01]  /*24b0*/  MOV R8, 0x2510 ;  /* 0x0000251000087802 */ /* 0x000fe20000000f00 */
[----:B0-----:R-:W-:-:S02]  /*24c0*/  IMAD.MOV.U32 R13, RZ, RZ, 0x8 ;  /* 0x00000008ff0d7424 */ /* 0x001fc400078e00ff */
[----:B------:R-:W-:Y:S02]  /*24d0*/  IMAD.MOV.U32 R12, RZ, RZ, 0x1f ;  /* 0x0000001fff0c7424 */ /* 0x000fe400078e00ff */
[----:B------:R-:W-:Y:S02]  /*24e0*/  IMAD.MOV.U32 R11, RZ, RZ, -0x1 ;  /* 0xffffffffff0b7424 */ /* 0x000fe400078e00ff */
[----:B------:R-:W-:Y:S02]  /*24f0*/  IMAD.MOV.U32 R18, RZ, RZ, R17 ;  /* 0x000000ffff127224 */ /* 0x000fe400078e0011 */
[----:B------:R-:W-:Y:S05]  /*2500*/  CALL.REL.NOINC `($__internal_191_$__cuda_sm70_shflsync_bfly_p) ;  /* 0x0000051000007944 */ /* 0x000fea0003c00000 */
[----:B------:R-:W-:Y:S01]  /*2510*/  SEL R19, R22, R19, P1 ;  /* 0x0000001316137207 */ /* 0x000fe20000800000 */
[----:B-1----:R-:W-:Y:S01]  /*2520*/  IMAD.MOV.U32 R24, RZ, RZ, R11 ;  /* 0x000000ffff187224 */ /* 0x002fe200078e000b */
[----:B------:R-:W-:Y:S01]  /*2530*/  MOV R8, 0x2590 ;  /* 0x0000259000087802 */ /* 0x000fe20000000f00 */
[----:B0-----:R-:W-:Y:S02]  /*2540*/  IMAD.MOV.U32 R13, RZ, RZ, 0x8 ;  /* 0x00000008ff0d7424 */ /* 0x001fe400078e00ff */
[----:B------:R-:W-:Y:S02]  /*2550*/  IMAD.MOV.U32 R12, RZ, RZ, 0x1f ;  /* 0x0000001fff0c7424 */ /* 0x000fe400078e00ff */
[----:B------:R-:W-:-:S02]  /*2560*/  IMAD.MOV.U32 R11, RZ, RZ, -0x1 ;  /* 0xffffffffff0b7424 */ /* 0x000fc400078e00ff */
[----:B------:R-:W-:Y:S02]  /*2570*/  IMAD.MOV.U32 R18, RZ, RZ, R19 ;  /* 0x000000ffff127224 */ /* 0x000fe400078e0013 */
[----:B------:R-:W-:Y:S05]  /*2580*/  CALL.REL.NOINC `($__internal_191_$__cuda_sm70_shflsync_bfly_p) ;  /* 0x0000049000007944 */ /* 0x000fea0003c00000 */
[----:B-1----:R-:W-:Y:S01]  /*2590*/  IMAD.MOV.U32 R22, RZ, RZ, R11 ;  /* 0x000000ffff167224 */ /* 0x002fe200078e000b */
[----:B0-----:R-:W-:Y:S05]  /*25a0*/  BRA `(.L_x_10592) ;  /* 0xffffecb000007947 */ /* 0x001fea000383ffff */
.L_x_10569:
[----:B------:R-:W-:Y:S01]  /*25b0*/  IMAD.MOV.U32 R18, RZ, RZ, R21 ;  /* 0x000000ffff127224 */ /* 0x000fe200078e0015 */
[----:B------:R-:W-:Y:S01]  /*25c0*/  MOV R8, 0x2610 ;  /* 0x0000261000087802 */ /* 0x000fe20000000f00 */
[----:B------:R-:W-:Y:S02]  /*25d0*/  IMAD.MOV.U32 R13, RZ, RZ, 0x4 ;  /* 0x00000004ff0d7424 */ /* 0x000fe400078e00ff */
[----:B------:R-:W-:Y:S02]  /*25e0*/  IMAD.MOV.U32 R12, RZ, RZ, 0x1f ;  /* 0x0000001fff0c7424 */ /* 0x000fe400078e00ff */
[----:B------:R-:W-:Y:S02]  /*25f0*/  IMAD.MOV.U32 R11, RZ, RZ, -0x1 ;  /* 0xffffffffff0b7424 */ /* 0x000fe400078e00ff */
[----:B--2---:R-:W-:Y:S05]  /*2600*/  CALL.REL.NOINC `($__internal_191_$__cuda_sm70_shflsync_bfly_p) ;  /* 0x0000041000007944 */ /* 0x004fea0003c00000 */
[----:B-1----:R-:W-:Y:S01]  /*2610*/  IMAD.MOV.U32 R26, RZ, RZ, R11 ;  /* 0x000000ffff1a7224 */ /* 0x002fe200078e000b */
[----:B0-----:R-:W-:Y:S05]  /*2620*/  BRA `(.L_x_10593) ;  /* 0xffffec9000007947 */ /* 0x001fea000383ffff */
.L_x_10570:
        /* <DEDUP_REMOVED lines=16> */
.L_x_10571:
        /* <DEDUP_REMOVED lines=24> */
.L_x_10572:
        /* <DEDUP_REMOVED lines=8> */
.L_x_10573:
        /* <DEDUP_REMOVED lines=15> */
        .weak           $__internal_191_$__cuda_sm70_shflsync_bfly_p
        .type           $__internal_191_$__cuda_sm70_shflsync_bfly_p,@function
        .size           $__internal_191_$__cuda_sm70_shflsync_bfly_p,(.L_x_11135 - $__internal_191_$__cuda_sm70_shflsync_bfly_p)
$__internal_191_$__cuda_sm70_shflsync_bfly_p:
[----:B------:R-:W-:Y:S01]  /*2a20*/  IMAD.MOV.U32 R9, RZ, RZ, 0x0 ;  /* 0x00000000ff097424 */ /* 0x000fe200078e00ff */
[----:B------:R-:W-:Y:S04]  /*2a30*/  WARPSYNC R11 ;  /* 0x0000000b00007348 */ /* 0x000fe80003800000 */
[----:B------:R0:W1:Y:S01]  /*2a40*/  SHFL.BFLY PT, R11, R18, R13, R12 ;  /* 0x0c00000d120b7389 */ /* 0x00006200000e000c */
[----:B------:R-:W-:Y:S05]  /*2a50*/  RET.REL.NODEC R8 `(_ZN4vllm3moe10topkGatingILi6ELi192ELi4ELi8ELi32EifLNS0_11ScoringFuncE0EEEvPKT5_PKbPfiPT4_PiiiibPKf) ;  /* 0xffffd5a008007950 */ /* 0x000fea0003c3ffff */
.L_x_10598:
        /* <DEDUP_REMOVED lines=10> */
.L_x_11135:


//--------------------- .text._ZN4vllm3moe10topkGatingILi16ELi512ELi4ELi16ELi32EifLNS0_11ScoringFuncE0EEEvPKT5_PKbPfiPT4_PiiiibPKf --------------------------
	.section	.text._ZN4vllm3moe10topkGatingILi16ELi512ELi4ELi16ELi32EifLNS0_11ScoringFuncE0EEEvPKT5_PKbPfiPT4_PiiiibPKf,"ax",@progbits
	.sectioninfo	@"SHI_REGISTERS=40"
	.align	128
        .global         _ZN4vllm3moe10topkGatingILi16ELi512ELi4ELi16ELi32EifLNS0_11ScoringFuncE0EEEvPKT5_PKbPfiPT4_PiiiibPKf
        .type           _ZN4vllm3moe10topkGatingILi16ELi512ELi4ELi16ELi32EifLNS0_11ScoringFuncE0EEEvPKT5_PKbPfiPT4_PiiiibPKf,@function
        .size           _ZN4vllm3moe10topkGatingILi16ELi512ELi4ELi16ELi32EifLNS0_11ScoringFuncE0EEEvPKT5_PKbPfiPT4_PiiiibPKf,(.L_x_11136 - _ZN4vllm3moe10topkGatingILi16ELi512ELi4ELi16ELi32EifLNS0_11ScoringFuncE0EEEvPKT5_PKbPfiPT4_PiiiibPKf)
        .other          _ZN4vllm3moe10topkGatingILi16ELi512ELi4ELi16ELi32EifLNS0_11ScoringFuncE0EEEvPKT5_PKbPfiPT4_PiiiibPKf,@"STO_CUDA_ENTRY STV_DEFAULT"
_ZN4vllm3moe10topkGatingILi16ELi512ELi4ELi16ELi32EifLNS0_11ScoringFuncE0EEEvPKT5_PKbPfiPT4_PiiiibPKf:
.text._ZN4vllm3moe10topkGatingILi16ELi512ELi4ELi16ELi32EifLNS0_11ScoringFuncE0EEEvPKT5_PKbPfiPT4_PiiiibPKf:
        /* <DEDUP_REMOVED lines=219> */
.L_x_10599:
[----:B------:R0:W-:Y:S04]  /*0db0*/  STL.128 [R1], R4 ;  /* 0x0000000401007387 */ /* 0x0001e80000100c00 */
[----:B------:R0:W-:Y:S04]  /*0dc0*/  STL.128 [R1+0x10], R8 ;  /* 0x0000100801007387 */ /* 0x0001e80000100c00 */
[----:B------:R0:W-:Y:S04]  /*0dd0*/  STL.128 [R1+0x20], R12 ;  /* 0x0000200c01007387 */ /* 0x0001e80000100c00 */
[----:B------:R0:W-:Y:S02]  /*0de0*/  STL.128 [R1+0x30], R16 ;  /* 0x0000301001007387 */ /* 0x0001e40000100c00 */
.L_x_10600:
        /* <DEDUP_REMOVED lines=9> */
.L_x_10616:
        /* <DEDUP_REMOVED lines=67> */
.L_x_10633:
[----:B------:R-:W-:Y:S05]  /*12b0*/  BRA.DIV ~URZ, `(.L_x_10604) ;  /* 0x000014e27f007947 */ /* 0x000fea000b800000 */
[----:B------:R2:W3:Y:S04]  /*12c0*/  SHFL.BFLY PT, R26, R25, 0x10, 0x1f ;  /* 0x0e001f00191a7f89 */ /* 0x0004e800000e0000 */
[----:B------:R2:W4:Y:S02]  /*12d0*/  SHFL.BFLY PT, R20, R21, 0x10, 0x1f ;  /* 0x0e001f0015147f89 */ /* 0x00052400000e0000 */
.L_x_10634:
        /* <DEDUP_REMOVED lines=12> */
.L_x_10635:
[----:B--2---:R-:W-:-:S13]  /*13a0*/  FSETP.GEU.FTZ.AND P1, PT, R24, R25, PT ;  /* 0x000000191800720b */ /* 0x004fda0003f3e000 */
[----:B------:R-:W-:-:S04]  /*13b0*/  @P1 FSETP.NEU.FTZ.AND P2, PT, R24, R25, PT ;  /* 0x000000191800120b */ /* 0x000fc80003f5d000 */
[----:B---3--:R-:W-:-:S13]  /*13c0*/  @P1 ISETP.LT.AND P0, PT, R21, R20, !P2 ;  /* 0x000000141500120c */ /* 0x008fda0005701270 */
[----:B-1----:R-:W-:Y:S01]  /*13d0*/  FSEL R24, R25, R24, P0 ;  /* 0x0000001819187208 */ /* 0x002fe20000000000 */
[----:B------:R-:W-:Y:S05]  /*13e0*/  BRA.DIV ~URZ, `(.L_x_10606) ;  /* 0x000016227f007947 */ /* 0x000fea000b800000 */
[----:B------:R1:W2:Y:S02]  /*13f0*/  SHFL.BFLY PT, R25, R24, 0x4, 0x1f ;  /* 0x0c801f0018197f89 */ /* 0x0002a400000e0000 */
.L_x_10636:
[----:B0-----:R-:W-:Y:S01]  /*1400*/  FSEL R27, R27, R26, P0 ;  /* 0x0000001a1b1b7208 */ /* 0x001fe20000000000 */
[----:B------:R-:W-:Y:S05]  /*1410*/  BRA.DIV ~URZ, `(.L_x_10607) ;  /* 0x000016727f007947 */ /* 0x000fea000b800000 */
[----:B------:R-:W-:Y:S01]  /*1420*/  SEL R21, R21, R20, P0 ;  /* 0x0000001415157207 */ /* 0x000fe20000000000 */
[----:B------:R0:W3:Y:S04]  /*1430*/  SHFL.BFLY PT, R26, R27, 0x4, 0x1f ;  /* 0x0c801f001b1a7f89 */ /* 0x0000e800000e0000 */
[----:B------:R0:W4:Y:S02]  /*1440*/  SHFL.BFLY PT, R20, R21, 0x4, 0x1f ;  /* 0x0c801f0015147f89 */ /* 0x00012400000e0000 */
.L_x_10637:
        /* <DEDUP_REMOVED lines=12> */
.L_x_10638:
[----:B-1----:R-:W-:-:S13]  /*1510*/  FSETP.GEU.FTZ.AND P1, PT, R24, R25, PT ;  /* 0x000000191800720b */ /* 0x002fda0003f3e000 */
[----:B------:R-:W-:-:S04]  /*1520*/  @P1 FSETP.NEU.FTZ.AND P2, PT, R24, R25, PT ;  /* 0x000000191800120b */ /* 0x000fc80003f5d000 */
[----:B---3--:R-:W-:-:S13]  /*1530*/  @P1 ISETP.LT.AND P0, PT, R21, R20, !P2 ;  /* 0x000000141500120c */ /* 0x008fda0005701270 */
[----:B0-----:R-:W-:Y:S01]  /*1540*/  FSEL R24, R25, R24, P0 ;  /* 0x0000001819187208 */ /* 0x001fe20000000000 */
[----:B------:R-:W-:Y:S05]  /*1550*/  BRA.DIV ~URZ, `(.L_x_10609) ;  /* 0x000017b27f007947 */ /* 0x000fea000b800000 */
[----:B------:R0:W1:Y:S02]  /*1560*/  SHFL.BFLY PT, R25, R24, 0x1, 0x1f ;  /* 0x0c201f0018197f89 */ /* 0x00006400000e0000 */
.L_x_10639:
[----:B--2---:R-:W-:Y:S01]  /*1570*/  FSEL R26, R26, R27, P0 ;  /* 0x0000001b1a1a7208 */ /* 0x004fe20000000000 */
[----:B------:R-:W-:Y:S05]  /*1580*/  BRA.DIV ~URZ, `(.L_x_10610) ;  /* 0x000018027f007947 */ /* 0x000fea000b800000 */
[----:B------:R-:W-:Y:S02]  /*1590*/  SEL R31, R21, R20, P0 ;  /* 0x00000014151f7207 */ /* 0x000fe40000000000 */
[----:B------:R2:W3:Y:S04]  /*15a0*/  SHFL.BFLY PT, R21, R26, 0x1, 0x1f ;  /* 0x0c201f001a157f89 */ /* 0x0004e800000e0000 */
[----:B------:R2:W4:Y:S02]  /*15b0*/  SHFL.BFLY PT, R20, R31, 0x1, 0x1f ;  /* 0x0c201f001f147f89 */ /* 0x00052400000e0000 */
.L_x_10640:
        /* <DEDUP_REMOVED lines=27> */
.L_x_10612:
[----:B------:R-:W-:Y:S05]  /*1770*/  BSYNC B1 ;  /* 0x0000000000017941 */ /* 0x000fea0003800000 */
.L_x_10611:
        /* <DEDUP_REMOVED lines=20> */
.L_x_10615:
[----:B------:R-:W-:Y:S05]  /*18c0*/  BSYNC B1 ;  /* 0x0000000000017941 */ /* 0x000fea0003800000 */
.L_x_10614:
[----:B0-----:R-:W-:Y:S05]  /*18d0*/  BRA `(.L_x_10616) ;  /* 0xfffff5a000007947 */ /* 0x001fea000383ffff */
.L_x_10602:
[----:B------:R-:W-:Y:S02]  /*18e0*/  IMAD.MOV.U32 R34, RZ, RZ, RZ ;  /* 0x000000ffff227224 */ /* 0x000fe400078e00ff */
.L_x_10629:
        /* <DEDUP_REMOVED lines=67> */
.L_x_10641:
[----:B------:R-:W-:Y:S05]  /*1d20*/  BRA.DIV ~URZ, `(.L_x_10618) ;  /* 0x000011d27f007947 */ /* 0x000fea000b800000 */
[----:B------:R2:W3:Y:S04]  /*1d30*/  SHFL.BFLY PT, R24, R21, 0x10, 0x1f ;  /* 0x0e001f0015187f89 */ /* 0x0004e800000e0000 */
[----:B------:R2:W4:Y:S02]  /*1d40*/  SHFL.BFLY PT, R26, R25, 0x10, 0x1f ;  /* 0x0e001f00191a7f89 */ /* 0x00052400000e0000 */
.L_x_10642:
        /* <DEDUP_REMOVED lines=12> */
.L_x_10643:
[----:B--2---:R-:W-:-:S13]  /*1e10*/  FSETP.GEU.FTZ.AND P1, PT, R20, R21, PT ;  /* 0x000000151400720b */ /* 0x004fda0003f3e000 */
[----:B------:R-:W-:-:S04]  /*1e20*/  @P1 FSETP.NEU.FTZ.AND P2, PT, R20, R21, PT ;  /* 0x000000151400120b */ /* 0x000fc80003f5d000 */
[----:B---3--:R-:W-:-:S13]  /*1e30*/  @P1 ISETP.LT.AND P0, PT, R25, R26, !P2 ;  /* 0x0000001a1900120c */ /* 0x008fda0005701270 */
[----:B-1----:R-:W-:Y:S01]  /*1e40*/  FSEL R20, R21, R20, P0 ;  /* 0x0000001415147208 */ /* 0x002fe20000000000 */
[----:B------:R-:W-:Y:S05]  /*1e50*/  BRA.DIV ~URZ, `(.L_x_10620) ;  /* 0x000013127f007947 */ /* 0x000fea000b800000 */
[----:B------:R1:W2:Y:S02]  /*1e60*/  SHFL.BFLY PT, R21, R20, 0x4, 0x1f ;  /* 0x0c801f0014157f89 */ /* 0x0002a400000e0000 */
.L_x_10644:
[----:B0-----:R-:W-:Y:S01]  /*1e70*/  FSEL R24, R27, R24, P0 ;  /* 0x000000181b187208 */ /* 0x001fe20000000000 */
[----:B------:R-:W-:Y:S05]  /*1e80*/  BRA.DIV ~URZ, `(.L_x_10621) ;  /* 0x000013627f007947 */ /* 0x000fea000b800000 */
[----:B------:R-:W-:Y:S01]  /*1e90*/  SEL R26, R25, R26, P0 ;  /* 0x0000001a191a7207 */ /* 0x000fe20000000000 */
[----:B------:R0:W3:Y:S04]  /*1ea0*/  SHFL.BFLY PT, R27, R24, 0x4, 0x1f ;  /* 0x0c801f00181b7f89 */ /* 0x0000e800000e0000 */
[----:B------:R0:W4:Y:S02]  /*1eb0*/  SHFL.BFLY PT, R25, R26, 0x4, 0x1f ;  /* 0x0c801f001a197f89 */ /* 0x00012400000e0000 */
.L_x_10645:
        /* <DEDUP_REMOVED lines=12> */
.L_x_10646:
[----:B-1----:R-:W-:-:S13]  /*1f80*/  FSETP.GEU.FTZ.AND P1, PT, R20, R21, PT ;  /* 0x000000151400720b */ /* 0x002fda0003f3e000 */
[----:B------:R-:W-:-:S04]  /*1f90*/  @P1 FSETP.NEU.FTZ.AND P2, PT, R20, R21, PT ;  /* 0x000000151400120b */ /* 0x000fc80003f5d000 */
[----:B---3--:R-:W-:-:S13]  /*1fa0*/  @P1 ISETP.LT.AND P0, PT, R25, R26, !P2 ;  /* 0x0000001a1900120c */ /* 0x008fda0005701270 */
[----:B0-----:R-:W-:Y:S01]  /*1fb0*/  FSEL R20, R21, R20, P0 ;  /* 0x0000001415147208 */ /* 0x001fe20000000000 */
[----:B------:R-:W-:Y:S05]  /*1fc0*/  BRA.DIV ~URZ, `(.L_x_10623) ;  /* 0x000014a27f007947 */ /* 0x000fea000b800000 */
[----:B------:R0:W1:Y:S02]  /*1fd0*/  SHFL.BFLY PT, R21, R20, 0x1, 0x1f ;  /* 0x0c201f0014157f89 */ /* 0x00006400000e0000 */
.L_x_10647:
[----:B--2---:R-:W-:Y:S01]  /*1fe0*/  FSEL R27, R27, R24, P0 ;  /* 0x000000181b1b7208 */ /* 0x004fe20000000000 */
[----:B------:R-:W-:Y:S05]  /*1ff0*/  BRA.DIV ~URZ, `(.L_x_10624) ;  /* 0x000014f27f007947 */ /* 0x000fea000b800000 */
[----:B------:R-:W-:Y:S01]  /*2000*/  SEL R31, R25, R26, P0 ;  /* 0x0000001a191f7207 */ /* 0x000fe20000000000 */
[----:B------:R2:W3:Y:S04]  /*2010*/  SHFL.BFLY PT, R24, R27, 0x1, 0x1f ;  /* 0x0c201f001b187f89 */ /* 0x0004e800000e0000 */
[----:B------:R2:W4:Y:S02]  /*2020*/  SHFL.BFLY PT, R29, R31, 0x1, 0x1f ;  /* 0x0c201f001f1d7f89 */ /* 0x00052400000e0000 */
.L_x_10648:
        /* <DEDUP_REMOVED lines=26> */
.L_x_10626:
[----:B------:R-:W-:Y:S05]  /*21d0*/  BSYNC B1 ;  /* 0x0000000000017941 */ /* 0x000fea0003800000 */
.L_x_10625:
        /* <DEDUP_REMOVED lines=20> */
.L_x_10628:
[----:B------:R-:W-:Y:S05]  /*2320*/  BSYNC B1 ;  /* 0x0000000000017941 */ /* 0x000fea0003800000 */
.L_x_10627:
[----:B0-----:R-:W-:Y:S05]  /*2330*/  BRA `(.L_x_10629) ;  /* 0xfffff5b000007947 */ /* 0x001fea000383ffff */
.L_x_10613:
[----:B------:R-:W-:Y:S05]  /*2340*/  BSYNC B0 ;  /* 0x0000000000007941 */ /* 0x000fea0003800000 */
.L_x_10601:
        /* <DEDUP_REMOVED lines=19> */
.L_x_10631:
        /* <DEDUP_REMOVED lines=20> */
.L_x_10630:
        /* <DEDUP_REMOVED lines=11> */
.L_x_10632:
        /* <DEDUP_REMOVED lines=11> */
.L_x_10603:
[----:B------:R-:W-:Y:S01]  /*2720*/  IMAD.MOV.U32 R31, RZ, RZ, R27 ;  /* 0x000000ffff1f7224 */ /* 0x000fe200078e001b */
[----:B------:R-:W-:Y:S01]  /*2730*/  MOV R22, 0x2780 ;  /* 0x0000278000167802 */ /* 0x000fe20000000f00 */
[----:B------:R-:W-:Y:S02]  /*2740*/  IMAD.MOV.U32 R30, RZ, RZ, 0x10 ;  /* 0x00000010ff1e7424 */ /* 0x000fe400078e00ff */
[----:B------:R-:W-:Y:S02]  /*2750*/  IMAD.MOV.U32 R29, RZ, RZ, 0x1f ;  /* 0x0000001fff1d7424 */ /* 0x000fe400078e00ff */
[----:B------:R-:W-:Y:S02]  /*2760*/  IMAD.MOV.U32 R28, RZ, RZ, -0x1 ;  /* 0xffffffffff1c7424 */ /* 0x000fe400078e00ff */
[----:B------:R-:W-:Y:S05]  /*2770*/  CALL.REL.NOINC `($__internal_192_$__cuda_sm70_shflsync_bfly_p) ;  /* 0x00000e5000007944 */ /* 0x000fea0003c00000 */
[----:B-1----:R-:W-:Y:S01]  /*2780*/  IMAD.MOV.U32 R24, RZ, RZ, R29 ;  /* 0x000000ffff187224 */ /* 0x002fe200078e001d */
[----:B0-----:R-:W-:Y:S05]  /*2790*/  BRA `(.L_x_10633) ;  /* 0xffffeb1000007947 */ /* 0x001fea000383ffff */
.L_x_10604:
[----:B------:R-:W-:Y:S01]  /*27a0*/  IMAD.MOV.U32 R31, RZ, RZ, R25 ;  /* 0x000000ffff1f7224 */ /* 0x000fe200078e0019 */
[----:B------:R-:W-:Y:S01]  /*27b0*/  MOV R22, 0x2800 ;  /* 0x0000280000167802 */ /* 0x000fe20000000f00 */
[----:B------:R-:W-:Y:S02]  /*27c0*/  IMAD.MOV.U32 R30, RZ, RZ, 0x10 ;  /* 0x00000010ff1e7424 */ /* 0x000fe400078e00ff */
[----:B------:R-:W-:-:S02]  /*27d0*/  IMAD.MOV.U32 R29, RZ, RZ, 0x1f ;  /* 0x0000001fff1d7424 */ /* 0x000fc400078e00ff */
[----:B------:R-:W-:Y:S02]  /*27e0*/  IMAD.MOV.U32 R28, RZ, RZ, -0x1 ;  /* 0xffffffffff1c7424 */ /* 0x000fe400078e00ff */
[----:B01----:R-:W-:Y:S05]  /*27f0*/  CALL.REL.NOINC `($__internal_192_$__cuda_sm70_shflsync_bfly_p) ;  /* 0x00000dd000007944 */ /* 0x003fea0003c00000 */
[----:B-1----:R-:W-:Y:S01]  /*2800*/  IMAD.MOV.U32 R26, RZ, RZ, R29 ;  /* 0x000000ffff1a7224 */ /* 0x002fe200078e001d */
[----:B------:R-:W-:Y:S01]  /*2810*/  MOV R22, 0x2870 ;  /* 0x0000287000167802 */ /* 0x000fe20000000f00 */
[----:B0-----:R-:W-:Y:S02]  /*2820*/  IMAD.MOV.U32 R31, RZ, RZ, R21 ;  /* 0x000000ffff1f7224 */ /* 0x001fe400078e0015 */
[----:B------:R-:W-:Y:S02]  /*2830*/  IMAD.MOV.U32 R30, RZ, RZ, 0x10 ;  /* 0x00000010ff1e7424 */ /* 0x000fe400078e00ff */
[----:B------:R-:W-:Y:S02]  /*2840*/  IMAD.MOV.U32 R29, RZ, RZ, 0x1f ;  /* 0x0000001fff1d7424 */ /* 0x000fe400078e00ff */
[----:B------:R-:W-:Y:S02]  /*2850*/  IMAD.MOV.U32 R28, RZ, RZ, -0x1 ;  /* 0xffffffffff1c7424 */ /* 0x000fe400078e00ff */
[----:B------:R-:W-:Y:S05]  /*2860*/  CALL.REL.NOINC `($__internal_192_$__cuda_sm70_shflsync_bfly_p) ;  /* 0x00000d6000007944 */ /* 0x000fea0003c00000 */
[----:B-1----:R-:W-:Y:S01]  /*2870*/  IMAD.MOV.U32 R20, RZ, RZ, R29 ;  /* 0x000000ffff147224 */ /* 0x002fe200078e001d */
[----:B0-----:R-:W-:Y:S05]  /*2880*/  BRA `(.L_x_10634) ;  /* 0xffffea5000007947 */ /* 0x001fea000383ffff */
.L_x_10605:
[----:B------:R-:W-:Y:S01]  /*2890*/  IMAD.MOV.U32 R31, RZ, RZ, R24 ;  /* 0x000000ffff1f7224 */ /* 0x000fe200078e0018 */
[----:B------:R-:W-:Y:S01]  /*28a0*/  MOV R22, 0x28f0 ;  /* 0x000028f000167802 */ /* 0x000fe20000000f00 */
[----:B------:R-:W-:-:S02]  /*28b0*/  IMAD.MOV.U32 R30, RZ, RZ, 0x8 ;  /* 0x00000008ff1e7424 */ /* 0x000fc400078e00ff */
[----:B------:R-:W-:Y:S02]  /*28c0*/  IMAD.MOV.U32 R29, RZ, RZ, 0x1f ;  /* 0x0000001fff1d7424 */ /* 0x000fe400078e00ff */
[----:B------:R-:W-:Y:S02]  /*28d0*/  IMAD.MOV.U32 R28, RZ, RZ, -0x1 ;  /* 0xffffffffff1c7424 */ /* 0x000fe400078e00ff */
[----:B0-23--:R-:W-:Y:S05]  /*28e0*/  CALL.REL.NOINC `($__internal_192_$__cuda_sm70_shflsync_bfly_p) ;  /* 0x00000ce000007944 */ /* 0x00dfea0003c00000 */
[----:B------:R-:W-:Y:S01]  /*28f0*/  FSEL R26, R26, R25, P1 ;  /* 0x000000191a1a7208 */ /* 0x000fe20000800000 */
[----:B-1----:R-:W-:Y:S01]  /*2900*/  IMAD.MOV.U32 R25, RZ, RZ, R29 ;  /* 0x000000ffff197224 */ /* 0x002fe200078e001d */
[----:B------:R-:W-:Y:S01]  /*2910*/  MOV R22, 0x2970 ;  /* 0x0000297000167802 */ /* 0x000fe20000000f00 */
[----:B0-----:R-:W-:Y:S02]  /*2920*/  IMAD.MOV.U32 R30, RZ, RZ, 0x8 ;  /* 0x00000008ff1e7424 */ /* 0x001fe400078e00ff */
[----:B------:R-:W-:Y:S02]  /*2930*/  IMAD.MOV.U32 R29, RZ, RZ, 0x1f ;  /* 0x0000001fff1d7424 */ /* 0x000fe400078e00ff */
[----:B------:R-:W-:Y:S02]  /*2940*/  IMAD.MOV.U32 R28, RZ, RZ, -0x1 ;  /* 0xffffffffff1c7424 */ /* 0x000fe400078e00ff */
[----:B------:R-:W-:-:S02]  /*2950*/  IMAD.MOV.U32 R31, RZ, RZ, R26 ;  /* 0x000000ffff1f7224 */ /* 0x000fc400078e001a */
[----:B------:R-:W-:Y:S05]  /*2960*/  CALL.REL.NOINC `($__internal_192_$__cuda_sm70_shflsync_bfly_p) ;  /* 0x00000c6000007944 */ /* 0x000fea0003c00000 */
[----:B------:R-:W-:Y:S01]  /*2970*/  SEL R20, R20, R21, P1 ;  /* 0x0000001514147207 */ /* 0x000fe20000800000 */
[----:B-1----:R-:W-:Y:S01]  /*2980*/  IMAD.MOV.U32 R27, RZ, RZ, R29 ;  /* 0x000000ffff1b7224 */ /* 0x002fe200078e001d */
[----:B------:R-:W-:Y:S01]  /*2990*/  MOV R22, 0x29f0 ;  /* 0x000029f000167802 */ /* 0x000fe20000000f00 */
[----:B0-----:R-:W-:-:S02]  /*29a0*/  IMAD.MOV.U32 R30, RZ, RZ, 0x8 ;  /* 0x00000008ff1e7424 */ /* 0x001fc400078e00ff */
[----:B------:R-:W-:Y:S02]  /*29b0*/  IMAD.MOV.U32 R29, RZ, RZ, 0x1f ;  /* 0x0000001fff1d7424 */ /* 0x000fe400078e00ff */
[----:B------:R-:W-:Y:S02]  /*29c0*/  IMAD.MOV.U32 R28, RZ, RZ, -0x1 ;  /* 0xffffffffff1c7424 */ /* 0x000fe400078e00ff */
[----:B------:R-:W-:Y:S02]  /*29d0*/  IMAD.MOV.U32 R31, RZ, RZ, R20 ;  /* 0x000000ffff1f7224 */ /* 0x000fe400078e0014 */
[----:B------:R-:W-:Y:S05]  /*29e0*/  CALL.REL.NOINC `($__internal_192_$__cuda_sm70_shflsync_bfly_p) ;  /* 0x00000be000007944 */ /* 0x000fea0003c00000 */
[----:B-1----:R-:W-:Y:S01]  /*29f0*/  IMAD.MOV.U32 R21, RZ, RZ, R29 ;  /* 0x000000ffff157224 */ /* 0x002fe200078e001d */
[----:B0-----:R-:W-:Y:S05]  /*2a00*/  BRA `(.L_x_10635) ;  /* 0xffffe99000007947 */ /* 0x001fea000383ffff */
.L_x_10606:
[----:B------:R-:W-:Y:S01]  /*2a10*/  IMAD.MOV.U32 R31, RZ, RZ, R24 ;  /* 0x000000ffff1f7224 */ /* 0x000fe200078e0018 */
[----:B------:R-:W-:Y:S01]  /*2a20*/  MOV R22, 0x2a70 ;  /* 0x00002a7000167802 */ /* 0x000fe20000000f00 */
[----:B------:R-:W-:Y:S02]  /*2a30*/  IMAD.MOV.U32 R30, RZ, RZ, 0x4 ;  /* 0x00000004ff1e7424 */ /* 0x000fe400078e00ff */
[----:B------:R-:W-:Y:S02]  /*2a40*/  IMAD.MOV.U32 R29, RZ, RZ, 0x1f ;  /* 0x0000001fff1d7424 */ /* 0x000fe400078e00ff */
[----:B------:R-:W-:-:S02]  /*2a50*/  IMAD.MOV.U32 R28, RZ, RZ, -0x1 ;  /* 0xffffffffff1c7424 */ /* 0x000fc400078e00ff */
[----:B0-----:R-:W-:Y:S05]  /*2a60*/  CALL.REL.NOINC `($__internal_192_$__cuda_sm70_shflsync_bfly_p) ;  /* 0x00000b6000007944 */ /* 0x001fea0003c00000 */
[----:B-1----:R-:W-:Y:S01]  /*2a70*/  IMAD.MOV.U32 R25, RZ, RZ, R29 ;  /* 0x000000ffff197224 */ /* 0x002fe200078e001d */
[----:B0-----:R-:W-:Y:S05]  /*2a80*/  BRA `(.L_x_10636) ;  /* 0xffffe97000007947 */ /* 0x001fea000383ffff */
.L_x_10607:
[----:B------:R-:W-:Y:S01]  /*2a90*/  IMAD.MOV.U32 R31, RZ, RZ, R27 ;  /* 0x000000ffff1f7224 */ /* 0x000fe200078e001b */
[----:B------:R-:W-:Y:S01]  /*2aa0*/  MOV R22, 0x2af0 ;  /* 0x00002af000167802 */ /* 0x000fe20000000f00 */
[----:B------:R-:W-:-:S02]  /*2ab0*/  IMAD.MOV.U32 R30, RZ, RZ, 0x4 ;  /* 0x00000004ff1e7424 */ /* 0x000fc400078e00ff */
[----:B------:R-:W-:Y:S02]  /*2ac0*/  IMAD.MOV.U32 R29, RZ, RZ, 0x1f ;  /* 0x0000001fff1d7424 */ /* 0x000fe400078e00ff */
[----:B------:R-:W-:Y:S02]  /*2ad0*/  IMAD.MOV.U32 R28, RZ, RZ, -0x1 ;  /* 0xffffffffff1c7424 */ /* 0x000fe400078e00ff */
[----:B-12---:R-:W-:Y:S05]  /*2ae0*/  CALL.REL.NOINC `($__internal_192_$__cuda_sm70_shflsync_bfly_p) ;  /* 0x00000ae000007944 */ /* 0x006fea0003c00000 */
[----:B------:R-:W-:Y:S01]  /*2af0*/  SEL R21, R21, R20, P0 ;  /* 0x0000001415157207 */ /* 0x000fe20000000000 */
[----:B-1----:R-:W-:Y:S01]  /*2b00*/  IMAD.MOV.U32 R26, RZ, RZ, R29 ;  /* 0x000000ffff1a7224 */ /* 0x002fe200078e001d */
[----:B------:R-:W-:Y:S01]  /*2b10*/  MOV R22, 0x2b70 ;  /* 0x00002b7000167802 */ /* 0x000fe20000000f00 */
[----:B0-----:R-:W-:Y:S02]  /*2b20*/  IMAD.MOV.U32 R30, RZ, RZ, 0x4 ;  /* 0x00000004ff1e7424 */ /* 0x001fe400078e00ff */
[----:B------:R-:W-:Y:S02]  /*2b30*/  IMAD.MOV.U32 R29, RZ, RZ, 0x1f ;  /* 0x0000001fff1d7424 */ /* 0x000fe400078e00ff */
[----:B------:R-:W-:Y:S02]  /*2b40*/  IMAD.MOV.U32 R28, RZ, RZ, -0x1 ;  /* 0xffffffffff1c7424 */ /* 0x000fe400078e00ff */
[----:B------:R-:W-:-:S02]  /*2b50*/  IMAD.MOV.U32 R31, RZ, RZ, R21 ;  /* 0x000000ffff1f7224 */ /* 0x000fc400078e0015 */
[----:B------:R-:W-:Y:S05]  /*2b60*/  CALL.REL.NOINC `($__internal_192_$__cuda_sm70_shflsync_bfly_p) ;  /* 0x00000a6000007944 */ /* 0x000fea0003c00000 */
[----:B-1----:R-:W-:Y:S01]  /*2b70*/  IMAD.MOV.U32 R20, RZ, RZ, R29 ;  /* 0x000000ffff147224 */ /* 0x002fe200078e001d */
[----:B0-----:R-:W-:Y:S05]  /*2b80*/  BRA `(.L_x_10637) ;  /* 0xffffe8c000007947 */ /* 0x001fea000383ffff */
.L_x_10608:
[----:B------:R-:W-:Y:S01]  /*2b90*/  IMAD.MOV.U32 R31, RZ, RZ, R24 ;  /* 0x000000ffff1f7224 */ /* 0x000fe200078e0018 */
[----:B------:R-:W-:Y:S01]  /*2ba0*/  MOV R22, 0x2bf0 ;  /* 0x00002bf000167802 */ /* 0x000fe20000000f00 */
[----:B------:R-:W-:-:S02]  /*2bb0*/  IMAD.MOV.U32 R30, RZ, RZ, 0x2 ;  /* 0x00000002ff1e7424 */ /* 0x000fc400078e00ff */
[----:B------:R-:W-:Y:S02]  /*2bc0*/  IMAD.MOV.U32 R29, RZ, RZ, 0x1f ;  /* 0x0000001fff1d7424 */ /* 0x000fe400078e00ff */
[----:B------:R-:W-:Y:S02]  /*2bd0*/  IMAD.MOV.U32 R28, RZ, RZ, -0x1 ;  /* 0xffffffffff1c7424 */ /* 0x000fe400078e00ff */
[----:B0--3--:R-:W-:Y:S05]  /*2be0*/  CALL.REL.NOINC `($__internal_192_$__cuda_sm70_shflsync_bfly_p) ;  /* 0x000009e000007944 */ /* 0x009fea0003c00000 */
        /* <DEDUP_REMOVED lines=18> */
.L_x_10609:
[----:B------:R-:W-:Y:S01]  /*2d10*/  IMAD.MOV.U32 R31, RZ, RZ, R24 ;  /* 0x000000ffff1f7224 */ /* 0x000fe200078e0018 */
[----:B------:R-:W-:Y:S01]  /*2d20*/  MOV R22, 0x2d70 ;  /* 0x00002d7000167802 */ /* 0x000fe20000000f00 */
[----:B------:R-:W-:Y:S02]  /*2d30*/  IMAD.MOV.U32 R30, RZ, RZ, 0x1 ;  /* 0x00000001ff1e7424 */ /* 0x000fe400078e00ff */
[----:B------:R-:W-:Y:S02]  /*2d40*/  IMAD.MOV.U32 R29, RZ, RZ, 0x1f ;  /* 0x0000001fff1d7424 */ /* 0x000fe400078e00ff */
[----:B------:R-:W-:-:S02]  /*2d50*/  IMAD.MOV.U32 R28, RZ, RZ, -0x1 ;  /* 0xffffffffff1c7424 */ /* 0x000fc400078e00ff */
[----:B--2---:R-:W-:Y:S05]  /*2d60*/  CALL.REL.NOINC `($__internal_192_$__cuda_sm70_shflsync_bfly_p) ;  /* 0x0000086000007944 */ /* 0x004fea0003c00000 */
[----:B-1----:R-:W-:Y:S01]  /*2d70*/  IMAD.MOV.U32 R25, RZ, RZ, R29 ;  /* 0x000000ffff197224 */ /* 0x002fe200078e001d */
[----:B0-----:R-:W-:Y:S05]  /*2d80*/  BRA `(.L_x_10639) ;  /* 0xffffe7e000007947 */ /* 0x001fea000383ffff */
.L_x_10610:
[----:B------:R-:W-:Y:S01]  /*2d90*/  IMAD.MOV.U32 R31, RZ, RZ, R26 ;  /* 0x000000ffff1f7224 */ /* 0x000fe200078e001a */
[----:B------:R-:W-:Y:S01]  /*2da0*/  MOV R22, 0x2df0 ;  /* 0x00002df000167802 */ /* 0x000fe20000000f00 */
[----:B------:R-:W-:-:S02]  /*2db0*/  IMAD.MOV.U32 R30, RZ, RZ, 0x1 ;  /* 0x00000001ff1e7424 */ /* 0x000fc400078e00ff */
[----:B------:R-:W-:Y:S02]  /*2dc0*/  IMAD.MOV.U32 R29, RZ, RZ, 0x1f ;  /* 0x0000001fff1d7424 */ /* 0x000fe400078e00ff */
[----:B------:R-:W-:Y:S02]  /*2dd0*/  IMAD.MOV.U32 R28, RZ, RZ, -0x1 ;  /* 0xffffffffff1c7424 */ /* 0x000fe400078e00ff */
[----:B01----:R-:W-:Y:S05]  /*2de0*/  CALL.REL.NOINC `($__internal_192_$__cuda_sm70_shflsync_bfly_p) ;  /* 0x000007e000007944 */ /* 0x003fea0003c00000 */
[----:B0-----:R-:W-:Y:S01]  /*2df0*/  SEL R31, R21, R20, P0 ;  /* 0x00000014151f7207 */ /* 0x001fe20000000000 */
[----:B-1----:R-:W-:Y:S01]  /*2e00*/  IMAD.MOV.U32 R21, RZ, RZ, R29 ;  /* 0x000000ffff157224 */ /* 0x002fe200078e001d */
[----:B------:R-:W-:Y:S01]  /*2e10*/  MOV R22, 0x2e60 ;  /* 0x00002e6000167802 */ /* 0x000fe20000000f00 */
[----:B------:R-:W-:Y:S02]  /*2e20*/  IMAD.MOV.U32 R30, RZ, RZ, 0x1 ;  /* 0x00000001ff1e7424 */ /* 0x000fe400078e00ff */
[----:B------:R-:W-:Y:S02]  /*2e30*/  IMAD.MOV.U32 R29, RZ, RZ, 0x1f ;  /* 0x0000001fff1d7424 */ /* 0x000fe400078e00ff */
[----:B------:R-:W-:Y:S02]  /*2e40*/  IMAD.MOV.U32 R28, RZ, RZ, -0x1 ;  /* 0xffffffffff1c7424 */ /* 0x000fe400078e00ff */
[----:B------:R-:W-:Y:S05]  /*2e50*/  CALL.REL.NOINC `($__internal_192_$__cuda_sm70_shflsync_bfly_p) ;  /* 0x0000077000007944 */ /* 0x000fea0003c00000 */
[----:B-1----:R-:W-:Y:S01]  /*2e60*/  IMAD.MOV.U32 R20, RZ, RZ, R29 ;  /* 0x000000ffff147224 */ /* 0x002fe200078e001d */
[----:B0-----:R-:W-:Y:S05]  /*2e70*/  BRA `(.L_x_10640) ;  /* 0xffffe74000007947 */ /* 0x001fea000383ffff */
.L_x_10617:
[----:B------:R-:W-:Y:S01]  /*2e80*/  IMAD.MOV.U32 R31, RZ, RZ, R27 ;  /* 0x000000ffff1f7224 */ /* 0x000fe200078e001b */
[----:B------:R-:W-:Y:S01]  /*2e90*/  MOV R22, 0x2ee0 ;  /* 0x00002ee000167802 */ /* 0x000fe20000000f00 */
[----:B------:R-:W-:-:S02]  /*2ea0*/  IMAD.MOV.U32 R30, RZ, RZ, 0x10 ;  /* 0x00000010ff1e7424 */ /* 0x000fc400078e00ff */
[----:B------:R-:W-:Y:S02]  /*2eb0*/  IMAD.MOV.U32 R29, RZ, RZ, 0x1f ;  /* 0x0000001fff1d7424 */ /* 0x000fe400078e00ff */
[----:B------:R-:W-:Y:S02]  /*2ec0*/  IMAD.MOV.U32 R28, RZ, RZ, -0x1 ;  /* 0xffffffffff1c7424 */ /* 0x000fe400078e00ff */
[----:B------:R-:W-:Y:S05]  /*2ed0*/  CALL.REL.NOINC `($__internal_192_$__cuda_sm70_shflsync_bfly_p) ;  /* 0x000006f000007944 */ /* 0x000fea0003c00000 */
[----:B-1----:R-:W-:Y:S01]  /*2ee0*/  IMAD.MOV.U32 R20, RZ, RZ, R29 ;  /* 0x000000ffff147224 */ /* 0x002fe200078e001d */
[----:B0-----:R-:W-:Y:S05]  /*2ef0*/  BRA `(.L_x_10641) ;  /* 0xffffee2000007947 */ /* 0x001fea000383ffff */
.L_x_10618:
[----:B------:R-:W-:Y:S01]  /*2f00*/  IMAD.MOV.U32 R31, RZ, RZ, R21 ;  /* 0x000000ffff1f7224 */ /* 0x000fe200078e0015 */
[----:B------:R-:W-:Y:S01]  /*2f10*/  MOV R22, 0x2f60 ;  /* 0x00002f6000167802 */ /* 0x000fe20000000f00 */
[----:B------:R-:W-:Y:S02]  /*2f20*/  IMAD.MOV.U32 R30, RZ, RZ, 0x10 ;  /* 0x00000010ff1e7424 */ /* 0x000fe400078e00ff */
[----:B------:R-:W-:Y:S02]  /*2f30*/  IMAD.MOV.U32 R29, RZ, RZ, 0x1f ;  /* 0x0000001fff1d7424 */ /* 0x000fe400078e00ff */
[----:B------:R-:W-:Y:S02]  /*2f40*/  IMAD.MOV.U32 R28, RZ, RZ, -0x1 ;  /* 0xffffffffff1c7424 */ /* 0x000fe400078e00ff */
[----:B01----:R-:W-:Y:S05]  /*2f50*/  CALL.REL.NOINC `($__internal_192_$__cuda_sm70_shflsync_bfly_p) ;  /* 0x0000067000007944 */ /* 0x003fea0003c00000 */
[----:B-1----:R-:W-:Y:S01]  /*2f60*/  IMAD.MOV.U32 R24, RZ, RZ, R29 ;  /* 0x000000ffff187224 */ /* 0x002fe200078e001d */
[----:B------:R-:W-:Y:S01]  /*2f70*/  MOV R22, 0x2fd0 ;  /* 0x00002fd000167802 */ /* 0x000fe20000000f00 */
[----:B0-----:R-:W-:-:S02]  /*2f80*/  IMAD.MOV.U32 R31, RZ, RZ, R25 ;  /* 0x000000ffff1f7224 */ /* 0x001fc400078e0019 */
[----:B------:R-:W-:Y:S02]  /*2f90*/  IMAD.MOV.U32 R30, RZ, RZ, 0x10 ;  /* 0x00000010ff1e7424 */ /* 0x000fe400078e00ff */
[----:B------:R-:W-:Y:S02]  /*2fa0*/  IMAD.MOV.U32 R29, RZ, RZ, 0x1f ;  /* 0x0000001fff1d7424 */ /* 0x000fe400078e00ff */
[----:B------:R-:W-:Y:S02]  /*2fb0*/  IMAD.MOV.U32 R28, RZ, RZ, -0x1 ;  /* 0xffffffffff1c7424 */ /* 0x000fe400078e00ff */
[----:B------:R-:W-:Y:S05]  /*2fc0*/  CALL.REL.NOINC `($__internal_192_$__cuda_sm70_shflsync_bfly_p) ;  /* 0x0000060000007944 */ /* 0x000fea0003c00000 */
[----:B-1----:R-:W-:Y:S01]  /*2fd0*/  IMAD.MOV.U32 R26, RZ, RZ, R29 ;  /* 0x000000ffff1a7224 */ /* 0x002fe200078e001d */
[----:B0-----:R-:W-:Y:S05]  /*2fe0*/  BRA `(.L_x_10642) ;  /* 0xffffed6000007947 */ /* 0x001fea000383ffff */
.L_x_10619:
[----:B------:R-:W-:Y:S01]  /*2ff0*/  IMAD.MOV.U32 R31, RZ, RZ, R20 ;  /* 0x000000ffff1f7224 */ /* 0x000fe200078e0014 */
[----:B------:R-:W-:Y:S01]  /*3000*/  MOV R22, 0x3050 ;  /* 0x0000305000167802 */ /* 0x000fe20000000f00 */
[----:B------:R-:W-:Y:S02]  /*3010*/  IMAD.MOV.U32 R30, RZ, RZ, 0x8 ;  /* 0x00000008ff1e7424 */ /* 0x000fe400078e00ff */
[----:B------:R-:W-:Y:S02]  /*3020*/  IMAD.MOV.U32 R29, RZ, RZ, 0x1f ;  /* 0x0000001fff1d7424 */ /* 0x000fe400078e00ff */
[----:B------:R-:W-:-:S02]  /*3030*/  IMAD.MOV.U32 R28, RZ, RZ, -0x1 ;  /* 0xffffffffff1c7424 */ /* 0x000fc400078e00ff */
[----:B0-23--:R-:W-:Y:S05]  /*3040*/  CALL.REL.NOINC `($__internal_192_$__cuda_sm70_shflsync_bfly_p) ;  /* 0x0000058000007944 */ /* 0x00dfea0003c00000 */
[----:B------:R-:W-:Y:S01]  /*3050*/  FSEL R24, R24, R21, P1 ;  /* 0x0000001518187208 */ /* 0x000fe20000800000 */
[----:B-1----:R-:W-:Y:S01]  /*3060*/  IMAD.MOV.U32 R21, RZ, RZ, R29 ;  /* 0x000000ffff157224 */ /* 0x002fe200078e001d */
[----:B------:R-:W-:Y:S01]  /*3070*/  MOV R22, 0x30d0 ;  /* 0x000030d000167802 */ /* 0x000fe20000000f00 */
[----:B0-----:R-:W-:-:S02]  /*3080*/  IMAD.MOV.U32 R30, RZ, RZ, 0x8 ;  /* 0x00000008ff1e7424 */ /* 0x001fc400078e00ff */
[----:B------:R-:W-:Y:S02]  /*3090*/  IMAD.MOV.U32 R29, RZ, RZ, 0x1f ;  /* 0x0000001fff1d7424 */ /* 0x000fe400078e00ff */
[----:B------:R-:W-:Y:S02]  /*30a0*/  IMAD.MOV.U32 R28, RZ, RZ, -0x1 ;  /* 0xffffffffff1c7424 */ /* 0x000fe400078e00ff */
[----:B------:R-:W-:Y:S02]  /*30b0*/  IMAD.MOV.U32 R31, RZ, RZ, R24 ;  /* 0x000000ffff1f7224 */ /* 0x000fe400078e0018 */
[----:B------:R-:W-:Y:S05]  /*30c0*/  CALL.REL.NOINC `($__internal_192_$__cuda_sm70_shflsync_bfly_p) ;  /* 0x0000050000007944 */ /* 0x000fea0003c00000 */
[----:B------:R-:W-:Y:S01]  /*30d0*/  SEL R26, R26, R25, P1 ;  /* 0x000000191a1a7207 */ /* 0x000fe20000800000 */
[----:B-1----:R-:W-:Y:S01]  /*30e0*/  IMAD.MOV.U32 R27, RZ, RZ, R29 ;  /* 0x000000ffff1b7224 */ /* 0x002fe200078e001d */
[----:B------:R-:W-:Y:S01]  /*30f0*/  MOV R22, 0x3150 ;  /* 0x0000315000167802 */ /* 0x000fe20000000f00 */
[----:B0-----:R-:W-:Y:S02]  /*3100*/  IMAD.MOV.U32 R30, RZ, RZ, 0x8 ;  /* 0x00000008ff1e7424 */ /* 0x001fe400078e00ff */
[----:B------:R-:W-:Y:S02]  /*3110*/  IMAD.MOV.U32 R29, RZ, RZ, 0x1f ;  /* 0x0000001fff1d7424 */ /* 0x000fe400078e00ff */
[----:B------:R-:W-:-:S02]  /*3120*/  IMAD.MOV.U32 R28, RZ, RZ, -0x1 ;  /* 0xffffffffff1c7424 */ /* 0x000fc400078e00ff */
[----:B------:R-:W-:Y:S02]  /*3130*/  IMAD.MOV.U32 R31, RZ, RZ, R26 ;  /* 0x000000ffff1f7224 */ /* 0x000fe400078e001a */
[----:B------:R-:W-:Y:S05]  /*3140*/  CALL.REL.NOINC `($__internal_192_$__cuda_sm70_shflsync_bfly_p) ;  /* 0x0000048000007944 */ /* 0x000fea0003c00000 */
[----:B-1----:R-:W-:Y:S01]  /*3150*/  IMAD.MOV.U32 R25, RZ, RZ, R29 ;  /* 0x000000ffff197224 */ /* 0x002fe200078e001d */
[----:B0-----:R-:W-:Y:S05]  /*3160*/  BRA `(.L_x_10643) ;  /* 0xffffeca000007947 */ /* 0x001fea000383ffff */
.L_x_10620:
[----:B------:R-:W-:Y:S01]  /*3170*/  IMAD.MOV.U32 R31, RZ, RZ, R20 ;  /* 0x000000ffff1f7224 */ /* 0x000fe200078e0014 */
[----:B------:R-:W-:Y:S01]  /*3180*/  MOV R22, 0x31d0 ;  /* 0x000031d000167802 */ /* 0x000fe20000000f00 */
[----:B------:R-:W-:Y:S02]  /*3190*/  IMAD.MOV.U32 R30, RZ, RZ, 0x4 ;  /* 0x00000004ff1e7424 */ /* 0x000fe400078e00ff */
[----:B------:R-:W-:Y:S02]  /*31a0*/  IMAD.MOV.U32 R29, RZ, RZ, 0x1f ;  /* 0x0000001fff1d7424 */ /* 0x000fe400078e00ff */
[----:B------:R-:W-:Y:S02]  /*31b0*/  IMAD.MOV.U32 R28, RZ, RZ, -0x1 ;  /* 0xffffffffff1c7424 */ /* 0x000fe400078e00ff */
[----:B0-----:R-:W-:Y:S05]  /*31c0*/  CALL.REL.NOINC `($__internal_192_$__cuda_sm70_shflsync_bfly_p) ;  /* 0x0000040000007944 */ /* 0x001fea0003c00000 */
[----:B-1----:R-:W-:Y:S01]  /*31d0*/  IMAD.MOV.U32 R21, RZ, RZ, R29 ;  /* 0x000000ffff157224 */ /* 0x002fe200078e001d */
[----:B0-----:R-:W-:Y:S05]  /*31e0*/  BRA `(.L_x_10644) ;  /* 0xffffec8000007947 */ /* 0x001fea000383ffff */
.L_x_10621:
        /* <DEDUP_REMOVED lines=16> */
.L_x_10622:
        /* <DEDUP_REMOVED lines=24> */
.L_x_10623:
        /* <DEDUP_REMOVED lines=8> */
.L_x_10624:
[----:B------:R-:W-:Y:S01]  /*34f0*/  IMAD.MOV.U32 R31, RZ, RZ, R27 ;  /* 0x000000ffff1f7224 */ /* 0x000fe200078e001b */
[----:B------:R-:W-:Y:S01]  /*3500*/  MOV R22, 0x3550 ;  /* 0x0000355000167802 */ /* 0x000fe20000000f00 */
[----:B------:R-:W-:-:S02]  /*3510*/  IMAD.MOV.U32 R30, RZ, RZ, 0x1 ;  /* 0x00000001ff1e7424 */ /* 0x000fc400078e00ff */
[----:B------:R-:W-:Y:S02]  /*3520*/  IMAD.MOV.U32 R29, RZ, RZ, 0x1f ;  /* 0x0000001fff1d7424 */ /* 0x000fe400078e00ff */
[----:B------:R-:W-:Y:S02]  /*3530*/  IMAD.MOV.U32 R28, RZ, RZ, -0x1 ;  /* 0xffffffffff1c7424 */ /* 0x000fe400078e00ff */
[----:B01----:R-:W-:Y:S05]  /*3540*/  CALL.REL.NOINC `($__internal_192_$__cuda_sm70_shflsync_bfly_p) ;  /* 0x0000008000007944 */ /* 0x003fea0003c00000 */
[----:B-1----:R-:W-:Y:S01]  /*3550*/  IMAD.MOV.U32 R24, RZ, RZ, R29 ;  /* 0x000000ffff187224 */ /* 0x002fe200078e001d */
[----:B0-----:R-:W-:Y:S01]  /*3560*/  SEL R31, R25, R26, P0 ;  /* 0x0000001a191f7207 */ /* 0x001fe20000000000 */
[----:B------:R-:W-:Y:S01]  /*3570*/  IMAD.MOV.U32 R30, RZ, RZ, 0x1 ;  /* 0x00000001ff1e7424 */ /* 0x000fe200078e00ff */
[----:B------:R-:W-:Y:S01]  /*3580*/  MOV R22, 0x35c0 ;  /* 0x000035c000167802 */ /* 0x000fe20000000f00 */
[----:B------:R-:W-:Y:S02]  /*3590*/  IMAD.MOV.U32 R29, RZ, RZ, 0x1f ;  /* 0x0000001fff1d7424 */ /* 0x000fe400078e00ff */
[----:B------:R-:W-:Y:S02]  /*35a0*/  IMAD.MOV.U32 R28, RZ, RZ, -0x1 ;  /* 0xffffffffff1c7424 */ /* 0x000fe400078e00ff */
[----:B------:R-:W-:Y:S05]  /*35b0*/  CALL.REL.NOINC `($__internal_192_$__cuda_sm70_shflsync_bfly_p) ;  /* 0x0000001000007944 */ /* 0x000fea0003c00000 */
[----:B01----:R-:W-:Y:S05]  /*35c0*/  BRA `(.L_x_10648) ;  /* 0xffffea6000007947 */ /* 0x003fea000383ffff */
        .weak           $__internal_192_$__cuda_sm70_shflsync_bfly_p
        .type           $__internal_192_$__cuda_sm70_shflsync_bfly_p,@function
        .size           $__internal_192_$__cuda_sm70_shflsync_bfly_p,(.L_x_11136 - $__internal_192_$__cuda_sm70_shflsync_bfly_p)
$__internal_192_$__cuda_sm70_shflsync_bfly_p:
[----:B------:R-:W-:Y:S01]  /*35d0*/  IMAD.MOV.U32 R23, RZ, RZ, 0x0 ;  /* 0x00000000ff177424 */ /* 0x000fe200078e00ff */
[----:B------:R-:W-:Y:S04]  /*35e0*/  WARPSYNC R28 ;  /* 0x0000001c00007348 */ /* 0x000fe80003800000 */
[----:B------:R0:W1:Y:S01]  /*35f0*/  SHFL.BFLY PT, R29, R31, R30, R29 ;  /* 0x0c00001e1f1d7389 */ /* 0x00006200000e001d */
[----:B------:R-:W-:Y:S05]  /*3600*/  RET.REL.NODEC R22 `(_ZN4vllm3moe10topkGatingILi16ELi512ELi4ELi16ELi32EifLNS0_11ScoringFuncE0EEEvPKT5_PKbPfiPT4_PiiiibPKf) ;  /* 0xffffc9f016007950 */ /* 0x000fea0003c3ffff */
.L_x_10649:
        /* <DEDUP_REMOVED lines=15> */
.L_x_11136:


//--------------------- .text._ZN4vllm3moe10topkGatingILi8ELi256ELi4ELi16ELi32EifLNS0_11ScoringFuncE0EEEvPKT5_PKbPfiPT4_PiiiibPKf --------------------------
	.section	.text._ZN4vllm3moe10topkGatingILi8ELi256ELi4ELi16ELi32EifLNS0_11ScoringFuncE0EEEvPKT5_PKbPfiPT4_PiiiibPKf,"ax",@progbits
	.sectioninfo	@"SHI_REGISTERS=32"
	.align	128
        .global         _ZN4vllm3moe10topkGatingILi8ELi256ELi4ELi16ELi32EifLNS0_11ScoringFuncE0EEEvPKT5_PKbPfiPT4_PiiiibPKf
        .type           _ZN4vllm3moe10topkGatingILi8ELi256ELi4ELi16ELi32EifLNS0_11ScoringFuncE0EEEvPKT5_PKbPfiPT4_PiiiibPKf,@function
        .size           _ZN4vllm3moe10topkGatingILi8ELi256ELi4ELi16ELi32EifLNS0_11ScoringFuncE0EEEvPKT5_PKbPfiPT4_PiiiibPKf,(.L_x_11137 - _ZN4vllm3moe10topkGatingILi8ELi256ELi4ELi16ELi32EifLNS0_11ScoringFuncE0EEEvPKT5_PKbPfiPT4_PiiiibPKf)
        .other          _ZN4vllm3moe10topkGatingILi8ELi256ELi4ELi16ELi32EifLNS0_11ScoringFuncE0EEEvPKT5_PKbPfiPT4_PiiiibPKf,@"STO_CUDA_ENTRY STV_DEFAULT"
_ZN4vllm3moe10topkGatingILi8ELi256ELi4ELi16ELi32EifLNS0_11ScoringFuncE0EEEvPKT5_PKbPfiPT4_PiiiibPKf:
.text._ZN4vllm3moe10topkGatingILi8ELi256ELi4ELi16ELi32EifLNS0_11ScoringFuncE0EEEvPKT5_PKbPfiPT4_PiiiibPKf:
        /* <DEDUP_REMOVED lines=144> */
.L_x_10665:
        /* <DEDUP_REMOVED lines=33> */
.L_x_10682:
[----:B------:R-:W-:Y:S05]  /*0b10*/  BRA.DIV ~URZ, `(.L_x_10653) ;  /* 0x000012b27f007947 */ /* 0x000fea000b800000 */
[----:B------:R2:W3:Y:S04]  /*0b20*/  SHFL.BFLY PT, R18, R17, 0x10, 0x1f ;  /* 0x0e001f0011127f89 */ /* 0x0004e800000e0000 */
[----:B------:R2:W4:Y:S02]  /*0b30*/  SHFL.BFLY PT, R12, R13, 0x10, 0x1f ;  /* 0x0e001f000d0c7f89 */ /* 0x00052400000e0000 */
.L_x_10683:
        /* <DEDUP_REMOVED lines=12> */
.L_x_10684:
[----:B--2---:R-:W-:-:S13]  /*0c00*/  FSETP.GEU.FTZ.AND P1, PT, R16, R17, PT ;  /* 0x000000111000720b */ /* 0x004fda0003f3e000 */
[----:B------:R-:W-:-:S04]  /*0c10*/  @P1 FSETP.NEU.FTZ.AND P3, PT, R16, R17, PT ;  /* 0x000000111000120b */ /* 0x000fc80003f7d000 */
[----:B---3--:R-:W-:-:S13]  /*0c20*/  @P1 ISETP.LT.AND P0, PT, R13, R12, !P3 ;  /* 0x0000000c0d00120c */ /* 0x008fda0005f01270 */
[----:B-1----:R-:W-:Y:S01]  /*0c30*/  FSEL R16, R17, R16, P0 ;  /* 0x0000001011107208 */ /* 0x002fe20000000000 */
[----:B------:R-:W-:Y:S05]  /*0c40*/  BRA.DIV ~URZ, `(.L_x_10655) ;  /* 0x000013f27f007947 */ /* 0x000fea000b800000 */
[----:B------:R1:W2:Y:S02]  /*0c50*/  SHFL.BFLY PT, R17, R16, 0x4, 0x1f ;  /* 0x0c801f0010117f89 */ /* 0x0002a400000e0000 */
.L_x_10685:
[----:B0-----:R-:W-:Y:S01]  /*0c60*/  FSEL R19, R19, R18, P0 ;  /* 0x0000001213137208 */ /* 0x001fe20000000000 */
[----:B------:R-:W-:Y:S05]  /*0c70*/  BRA.DIV ~URZ, `(.L_x_10656) ;  /* 0x000014427f007947 */ /* 0x000fea000b800000 */
[----:B------:R-:W-:Y:S01]  /*0c80*/  SEL R13, R13, R12, P0 ;  /* 0x0000000c0d0d7207 */ /* 0x000fe20000000000 */
[----:B------:R0:W3:Y:S04]  /*0c90*/  SHFL.BFLY PT, R18, R19, 0x4, 0x1f ;  /* 0x0c801f0013127f89 */ /* 0x0000e800000e0000 */
[----:B------:R0:W4:Y:S02]  /*0ca0*/  SHFL.BFLY PT, R12, R13, 0x4, 0x1f ;  /* 0x0c801f000d0c7f89 */ /* 0x00012400000e0000 */
.L_x_10686:
        /* <DEDUP_REMOVED lines=12> */
.L_x_10687:
[----:B-1----:R-:W-:-:S13]  /*0d70*/  FSETP.GEU.FTZ.AND P1, PT, R16, R17, PT ;  /* 0x000000111000720b */ /* 0x002fda0003f3e000 */
[----:B------:R-:W-:-:S04]  /*0d80*/  @P1 FSETP.NEU.FTZ.AND P3, PT, R16, R17, PT ;  /* 0x000000111000120b */ /* 0x000fc80003f7d000 */
[----:B---3--:R-:W-:-:S13]  /*0d90*/  @P1 ISETP.LT.AND P0, PT, R13, R12, !P3 ;  /* 0x0000000c0d00120c */ /* 0x008fda0005f01270 */
[----:B0-----:R-:W-:Y:S01]  /*0da0*/  FSEL R16, R17, R16, P0 ;  /* 0x0000001011107208 */ /* 0x001fe20000000000 */
[----:B------:R-:W-:Y:S05]  /*0db0*/  BRA.DIV ~URZ, `(.L_x_10658) ;  /* 0x000015827f007947 */ /* 0x000fea000b800000 */
[----:B------:R0:W1:Y:S02]  /*0dc0*/  SHFL.BFLY PT, R17, R16, 0x1, 0x1f ;  /* 0x0c201f0010117f89 */ /* 0x00006400000e0000 */
.L_x_10688:
[----:B--2---:R-:W-:Y:S01]  /*0dd0*/  FSEL R18, R18, R19, P0 ;  /* 0x0000001312127208 */ /* 0x004fe20000000000 */
[----:B------:R-:W-:Y:S05]  /*0de0*/  BRA.DIV ~URZ, `(.L_x_10659) ;  /* 0x000015d27f007947 */ /* 0x000fea000b800000 */
[----:B------:R-:W-:Y:S02]  /*0df0*/  SEL R26, R13, R12, P0 ;  /* 0x0000000c0d1a7207 */ /* 0x000fe40000000000 */
[----:B------:R2:W3:Y:S04]  /*0e00*/  SHFL.BFLY PT, R13, R18, 0x1, 0x1f ;  /* 0x0c201f00120d7f89 */ /* 0x0004e800000e0000 */
[----:B------:R2:W4:Y:S02]  /*0e10*/  SHFL.BFLY PT, R24, R26, 0x1, 0x1f ;  /* 0x0c201f001a187f89 */ /* 0x00052400000e0000 */
.L_x_10689:
        /* <DEDUP_REMOVED lines=27> */
.L_x_10661:
[----:B------:R-:W-:Y:S05]  /*0fd0*/  BSYNC B1 ;  /* 0x0000000000017941 */ /* 0x000fea0003800000 */
.L_x_10660:
        /* <DEDUP_REMOVED lines=20> */
.L_x_10664:
[----:B------:R-:W-:Y:S05]  /*1120*/  BSYNC B1 ;  /* 0x0000000000017941 */ /* 0x000fea0003800000 */
.L_x_10663:
[----:B0-----:R-:W-:Y:S05]  /*1130*/  BRA `(.L_x_10665) ;  /* 0xfffff7c000007947 */ /* 0x001fea000383ffff */
.L_x_10651:
[----:B------:R-:W-:Y:S02]  /*1140*/  IMAD.MOV.U32 R22, RZ, RZ, RZ ;  /* 0x000000ffff167224 */ /* 0x000fe400078e00ff */
.L_x_10678:
        /* <DEDUP_REMOVED lines=33> */
.L_x_10690:
[----:B------:R-:W-:Y:S05]  /*1360*/  BRA.DIV ~URZ, `(.L_x_10667) ;  /* 0x000011b27f007947 */ /* 0x000fea000b800000 */
[----:B------:R2:W3:Y:S04]  /*1370*/  SHFL.BFLY PT, R18, R13, 0x10, 0x1f ;  /* 0x0e001f000d127f89 */ /* 0x0004e800000e0000 */
[----:B------:R2:W4:Y:S02]  /*1380*/  SHFL.BFLY PT, R19, R16, 0x10, 0x1f ;  /* 0x0e001f0010137f89 */ /* 0x00052400000e0000 */
.L_x_10691:
        /* <DEDUP_REMOVED lines=12> */
.L_x_10692:
[----:B-1----:R-:W-:-:S13]  /*1450*/  FSETP.GEU.FTZ.AND P1, PT, R12, R17, PT ;  /* 0x000000110c00720b */ /* 0x002fda0003f3e000 */
[----:B------:R-:W-:-:S04]  /*1460*/  @P1 FSETP.NEU.FTZ.AND P3, PT, R12, R17, PT ;  /* 0x000000110c00120b */ /* 0x000fc80003f7d000 */
[----:B---3--:R-:W-:-:S13]  /*1470*/  @P1 ISETP.LT.AND P0, PT, R16, R19, !P3 ;  /* 0x000000131000120c */ /* 0x008fda0005f01270 */
[----:B0-----:R-:W-:Y:S01]  /*1480*/  FSEL R12, R17, R12, P0 ;  /* 0x0000000c110c7208 */ /* 0x001fe20000000000 */
[----:B------:R-:W-:Y:S05]  /*1490*/  BRA.DIV ~URZ, `(.L_x_10669) ;  /* 0x000012f27f007947 */ /* 0x000fea000b800000 */
[----:B------:R0:W1:Y:S02]  /*14a0*/  SHFL.BFLY PT, R17, R12, 0x4, 0x1f ;  /* 0x0c801f000c117f89 */ /* 0x00006400000e0000 */
.L_x_10693:
[----:B--2---:R-:W-:Y:S01]  /*14b0*/  FSEL R13, R13, R18, P0 ;  /* 0x000000120d0d7208 */ /* 0x004fe20000000000 */
[----:B------:R-:W-:Y:S05]  /*14c0*/  BRA.DIV ~URZ, `(.L_x_10670) ;  /* 0x000013427f007947 */ /* 0x000fea000b800000 */
[----:B------:R-:W-:Y:S01]  /*14d0*/  SEL R19, R16, R19, P0 ;  /* 0x0000001310137207 */ /* 0x000fe20000000000 */
[----:B------:R2:W3:Y:S04]  /*14e0*/  SHFL.BFLY PT, R18, R13, 0x4, 0x1f ;  /* 0x0c801f000d127f89 */ /* 0x0004e800000e0000 */
[----:B------:R2:W4:Y:S02]  /*14f0*/  SHFL.BFLY PT, R16, R19, 0x4, 0x1f ;  /* 0x0c801f0013107f89 */ /* 0x00052400000e0000 */
.L_x_10694:
        /* <DEDUP_REMOVED lines=12> */
.L_x_10695:
[----:B-1----:R-:W-:-:S13]  /*15c0*/  FSETP.GEU.FTZ.AND P1, PT, R12, R17, PT ;  /* 0x000000110c00720b */ /* 0x002fda0003f3e000 */
[----:B------:R-:W-:-:S04]  /*15d0*/  @P1 FSETP.NEU.FTZ.AND P3, PT, R12, R17, PT ;  /* 0x000000110c00120b */ /* 0x000fc80003f7d000 */
[----:B---3--:R-:W-:-:S13]  /*15e0*/  @P1 ISETP.LT.AND P0, PT, R16, R19, !P3 ;  /* 0x000000131000120c */ /* 0x008fda0005f01270 */
[----:B0-----:R-:W-:Y:S01]  /*15f0*/  FSEL R12, R17, R12, P0 ;  /* 0x0000000c110c7208 */ /* 0x001fe20000000000 */
[----:B------:R-:W-:Y:S05]  /*1600*/  BRA.DIV ~URZ, `(.L_x_10672) ;  /* 0x000014827f007947 */ /* 0x000fea000b800000 */
[----:B------:R0:W1:Y:S02]  /*1610*/  SHFL.BFLY PT, R17, R12, 0x1, 0x1f ;  /* 0x0c201f000c117f89 */ /* 0x00006400000e0000 */
.L_x_10696:
[----:B--2---:R-:W-:Y:S01]  /*1620*/  FSEL R18, R18, R13, P0 ;  /* 0x0000000d12127208 */ /* 0x004fe20000000000 */
[----:B------:R-:W-:Y:S05]  /*1630*/  BRA.DIV ~URZ, `(.L_x_10673) ;  /* 0x000014d27f007947 */ /* 0x000fea000b800000 */
[----:B------:R-:W-:Y:S01]  /*1640*/  SEL R26, R16, R19, P0 ;  /* 0x00000013101a7207 */ /* 0x000fe20000000000 */
[----:B------:R2:W3:Y:S04]  /*1650*/  SHFL.BFLY PT, R13, R18, 0x1, 0x1f ;  /* 0x0c201f00120d7f89 */ /* 0x0004e800000e0000 */
[----:B------:R2:W4:Y:S02]  /*1660*/  SHFL.BFLY PT, R24, R26, 0x1, 0x1f ;  /* 0x0c201f001a187f89 */ /* 0x00052400000e0000 */
.L_x_10697:
        /* <DEDUP_REMOVED lines=26> */
.L_x_10675:
[----:B------:R-:W-:Y:S05]  /*1810*/  BSYNC B1 ;  /* 0x0000000000017941 */ /* 0x000fea0003800000 */
.L_x_10674:
        /* <DEDUP_REMOVED lines=20> */
.L_x_10677:
[----:B------:R-:W-:Y:S05]  /*1960*/  BSYNC B1 ;  /* 0x0000000000017941 */ /* 0x000fea0003800000 */
.L_x_10676:
[----:B0-----:R-:W-:Y:S05]  /*1970*/  BRA `(.L_x_10678) ;  /* 0xfffff7d000007947 */ /* 0x001fea000383ffff */
.L_x_10662:
[----:B------:R-:W-:Y:S05]  /*1980*/  BSYNC B0 ;  /* 0x0000000000007941 */ /* 0x000fea0003800000 */
.L_x_10650:
        /* <DEDUP_REMOVED lines=18> */
.L_x_10680:
        /* <DEDUP_REMOVED lines=20> */
.L_x_10679:
        /* <DEDUP_REMOVED lines=11> */
.L_x_10681:
        /* <DEDUP_REMOVED lines=11> */
.L_x_10652:
[----:B------:R-:W-:Y:S01]  /*1d50*/  IMAD.MOV.U32 R26, RZ, RZ, R19 ;  /* 0x000000ffff1a7224 */ /* 0x000fe200078e0013 */
[----:B------:R-:W-:Y:S01]  /*1d60*/  MOV R14, 0x1db0 ;  /* 0x00001db0000e7802 */ /* 0x000fe20000000f00 */
[----:B------:R-:W-:Y:S02]  /*1d70*/  IMAD.MOV.U32 R25, RZ, RZ, 0x10 ;  /* 0x00000010ff197424 */ /* 0x000fe400078e00ff */
[----:B------:R-:W-:Y:S02]  /*1d80*/  IMAD.MOV.U32 R24, RZ, RZ, 0x1f ;  /* 0x0000001fff187424 */ /* 0x000fe400078e00ff */
[----:B------:R-:W-:Y:S02]  /*1d90*/  IMAD.MOV.U32 R23, RZ, RZ, -0x1 ;  /* 0xffffffffff177424 */ /* 0x000fe400078e00ff */
[----:B------:R-:W-:Y:S05]  /*1da0*/  CALL.REL.NOINC `($__internal_193_$__cuda_sm70_shflsync_bfly_p) ;  /* 0x00000e4000007944 */ /* 0x000fea0003c00000 */
[----:B-1----:R-:W-:Y:S01]  /*1db0*/  IMAD.MOV.U32 R16, RZ, RZ, R24 ;  /* 0x000000ffff107224 */ /* 0x002fe200078e0018 */
[----:B0-----:R-:W-:Y:S05]  /*1dc0*/  BRA `(.L_x_10682) ;  /* 0xffffed4000007947 */ /* 0x001fea000383ffff */
.L_x_10653:
[----:B------:R-:W-:Y:S01]  /*1dd0*/  IMAD.MOV.U32 R26, RZ, RZ, R17 ;  /* 0x000000ffff1a7224 */ /* 0x000fe200078e0011 */
[----:B------:R-:W-:Y:S01]  /*1de0*/  MOV R14, 0x1e30 ;  /* 0x00001e30000e7802 */ /* 0x000fe20000000f00 */
[----:B------:R-:W-:Y:S02]  /*1df0*/  IMAD.MOV.U32 R25, RZ, RZ, 0x10 ;  /* 0x00000010ff197424 */ /* 0x000fe400078e00ff */
[----:B------:R-:W-:-:S02]  /*1e00*/  IMAD.MOV.U32 R24, RZ, RZ, 0x1f ;  /* 0x0000001fff187424 */ /* 0x000fc400078e00ff */
[----:B------:R-:W-:Y:S02]  /*1e10*/  IMAD.MOV.U32 R23, RZ, RZ, -0x1 ;  /* 0xffffffffff177424 */ /* 0x000fe400078e00ff */
[----:B01----:R-:W-:Y:S05]  /*1e20*/  CALL.REL.NOINC `($__internal_193_$__cuda_sm70_shflsync_bfly_p) ;  /* 0x00000dc000007944 */ /* 0x003fea0003c00000 */
[----:B-1----:R-:W-:Y:S01]  /*1e30*/  IMAD.MOV.U32 R18, RZ, RZ, R24 ;  /* 0x000000ffff127224 */ /* 0x002fe200078e0018 */
[----:B------:R-:W-:Y:S01]  /*1e40*/  MOV R14, 0x1ea0 ;  /* 0x00001ea0000e7802 */ /* 0x000fe20000000f00 */
[----:B0-----:R-:W-:Y:S02]  /*1e50*/  IMAD.MOV.U32 R26, RZ, RZ, R13 ;  /* 0x000000ffff1a7224 */ /* 0x001fe400078e000d */
[----:B------:R-:W-:Y:S02]  /*1e60*/  IMAD.MOV.U32 R25, RZ, RZ, 0x10 ;  /* 0x00000010ff197424 */ /* 0x000fe400078e00ff */
[----:B------:R-:W-:Y:S02]  /*1e70*/  IMAD.MOV.U32 R24, RZ, RZ, 0x1f ;  /* 0x0000001fff187424 */ /* 0x000fe400078e00ff */
[----:B------:R-:W-:Y:S02]  /*1e80*/  IMAD.MOV.U32 R23, RZ, RZ, -0x1 ;  /* 0xffffffffff177424 */ /* 0x000fe400078e00ff */
[----:B------:R-:W-:Y:S05]  /*1e90*/  CALL.REL.NOINC `($__internal_193_$__cuda_sm70_shflsync_bfly_p) ;  /* 0x00000d5000007944 */ /* 0x000fea0003c00000 */
[----:B-1----:R-:W-:Y:S01]  /*1ea0*/  IMAD.MOV.U32 R12, RZ, RZ, R24 ;  /* 0x000000ffff0c7224 */ /* 0x002fe200078e0018 */
[----:B0-----:R-:W-:Y:S05]  /*1eb0*/  BRA `(.L_x_10683) ;  /* 0xffffec8000007947 */ /* 0x001fea000383ffff */
.L_x_10654:
[----:B------:R-:W-:Y:S01]  /*1ec0*/  IMAD.MOV.U32 R26, RZ, RZ, R16 ;  /* 0x000000ffff1a7224 */ /* 0x000fe200078e0010 */
[----:B------:R-:W-:Y:S01]  /*1ed0*/  MOV R14, 0x1f20 ;  /* 0x00001f20000e7802 */ /* 0x000fe20000000f00 */
[----:B------:R-:W-:-:S02]  /*1ee0*/  IMAD.MOV.U32 R25, RZ, RZ, 0x8 ;  /* 0x00000008ff197424 */ /* 0x000fc400078e00ff */
[----:B------:R-:W-:Y:S02]  /*1ef0*/  IMAD.MOV.U32 R24, RZ, RZ, 0x1f ;  /* 0x0000001fff187424 */ /* 0x000fe400078e00ff */
[----:B------:R-:W-:Y:S02]  /*1f00*/  IMAD.MOV.U32 R23, RZ, RZ, -0x1 ;  /* 0xffffffffff177424 */ /* 0x000fe400078e00ff */
[----:B0-23--:R-:W-:Y:S05]  /*1f10*/  CALL.REL.NOINC `($__internal_193_$__cuda_sm70_shflsync_bfly_p) ;  /* 0x00000cd000007944 */ /* 0x00dfea0003c00000 */
[----:B------:R-:W-:Y:S01]  /*1f20*/  FSEL R18, R18, R17, P1 ;  /* 0x0000001112127208 */ /* 0x000fe20000800000 */
[----:B-1----:R-:W-:Y:S01]  /*1f30*/  IMAD.MOV.U32 R17, RZ, RZ, R24 ;  /* 0x000000ffff117224 */ /* 0x002fe200078e0018 */
[----:B------:R-:W-:Y:S01]  /*1f40*/  MOV R14, 0x1fa0 ;  /* 0x00001fa0000e7802 */ /* 0x000fe20000000f00 */
[----:B0-----:R-:W-:Y:S02]  /*1f50*/  IMAD.MOV.U32 R25, RZ, RZ, 0x8 ;  /* 0x00000008ff197424 */ /* 0x001fe400078e00ff */
[----:B------:R-:W-:Y:S02]  /*1f60*/  IMAD.MOV.U32 R24, RZ, RZ, 0x1f ;  /* 0x0000001fff187424 */ /* 0x000fe400078e00ff */
[----:B------:R-:W-:Y:S02]  /*1f70*/  IMAD.MOV.U32 R23, RZ, RZ, -0x1 ;  /* 0xffffffffff177424 */ /* 0x000fe400078e00ff */
[----:B------:R-:W-:-:S02]  /*1f80*/  IMAD.MOV.U32 R26, RZ, RZ, R18 ;  /* 0x000000ffff1a7224 */ /* 0x000fc400078e0012 */
[----:B------:R-:W-:Y:S05]  /*1f90*/  CALL.REL.NOINC `($__internal_193_$__cuda_sm70_shflsync_bfly_p) ;  /* 0x00000c5000007944 */ /* 0x000fea0003c00000 */
[----:B------:R-:W-:Y:S01]  /*1fa0*/  SEL R12, R12, R13, P1 ;  /* 0x0000000d0c0c7207 */ /* 0x000fe20000800000 */
[----:B-1----:R-:W-:Y:S01]  /*1fb0*/  IMAD.MOV.U32 R19, RZ, RZ, R24 ;  /* 0x000000ffff137224 */ /* 0x002fe200078e0018 */
[----:B------:R-:W-:Y:S01]  /*1fc0*/  MOV R14, 0x2020 ;  /* 0x00002020000e7802 */ /* 0x000fe20000000f00 */
[----:B0-----:R-:W-:-:S02]  /*1fd0*/  IMAD.MOV.U32 R25, RZ, RZ, 0x8 ;  /* 0x00000008ff197424 */ /* 0x001fc400078e00ff */
[----:B------:R-:W-:Y:S02]  /*1fe0*/  IMAD.MOV.U32 R24, RZ, RZ, 0x1f ;  /* 0x0000001fff187424 */ /* 0x000fe400078e00ff */
[----:B------:R-:W-:Y:S02]  /*1ff0*/  IMAD.MOV.U32 R23, RZ, RZ, -0x1 ;  /* 0xffffffffff177424 */ /* 0x000fe400078e00ff */
[----:B------:R-:W-:Y:S02]  /*2000*/  IMAD.MOV.U32 R26, RZ, RZ, R12 ;  /* 0x000000ffff1a7224 */ /* 0x000fe400078e000c */
[----:B------:R-:W-:Y:S05]  /*2010*/  CALL.REL.NOINC `($__internal_193_$__cuda_sm70_shflsync_bfly_p) ;  /* 0x00000bd000007944 */ /* 0x000fea0003c00000 */
[----:B-1----:R-:W-:Y:S01]  /*2020*/  IMAD.MOV.U32 R13, RZ, RZ, R24 ;  /* 0x000000ffff0d7224 */ /* 0x002fe200078e0018 */
[----:B0-----:R-:W-:Y:S05]  /*2030*/  BRA `(.L_x_10684) ;  /* 0xffffebc000007947 */ /* 0x001fea000383ffff */
.L_x_10655:
[----:B------:R-:W-:Y:S01]  /*2040*/  IMAD.MOV.U32 R26, RZ, RZ, R16 ;  /* 0x000000ffff1a7224 */ /* 0x000fe200078e0010 */
[----:B------:R-:W-:Y:S01]  /*2050*/  MOV R14, 0x20a0 ;  /* 0x000020a0000e7802 */ /* 0x000fe20000000f00 */
[----:B------:R-:W-:Y:S02]  /*2060*/  IMAD.MOV.U32 R25, RZ, RZ, 0x4 ;  /* 0x00000004ff197424 */ /* 0x000fe400078e00ff */
[----:B------:R-:W-:Y:S02]  /*2070*/  IMAD.MOV.U32 R24, RZ, RZ, 0x1f ;  /* 0x0000001fff187424 */ /* 0x000fe400078e00ff */
[----:B------:R-:W-:-:S02]  /*2080*/  IMAD.MOV.U32 R23, RZ, RZ, -0x1 ;  /* 0xffffffffff177424 */ /* 0x000fc400078e00ff */
[----:B0-----:R-:W-:Y:S05]  /*2090*/  CALL.REL.NOINC `($__internal_193_$__cuda_sm70_shflsync_bfly_p) ;  /* 0x00000b5000007944 */ /* 0x001fea0003c00000 */
[----:B-1----:R-:W-:Y:S01]  /*20a0*/  IMAD.MOV.U32 R17, RZ, RZ, R24 ;  /* 0x000000ffff117224 */ /* 0x002fe200078e0018 */
[----:B0-----:R-:W-:Y:S05]  /*20b0*/  BRA `(.L_x_10685) ;  /* 0xffffeba000007947 */ /* 0x001fea000383ffff */
.L_x_10656:
[----:B------:R-:W-:Y:S01]  /*20c0*/  IMAD.MOV.U32 R26, RZ, RZ, R19 ;  /* 0x000000ffff1a7224 */ /* 0x000fe200078e0013 */
[----:B------:R-:W-:Y:S01]  /*20d0*/  MOV R14, 0x2120 ;  /* 0x00002120000e7802 */ /* 0x000fe20000000f00 */
[----:B------:R-:W-:-:S02]  /*20e0*/  IMAD.MOV.U32 R25, RZ, RZ, 0x4 ;  /* 0x00000004ff197424 */ /* 0x000fc400078e00ff */
[----:B------:R-:W-:Y:S02]  /*20f0*/  IMAD.MOV.U32 R24, RZ, RZ, 0x1f ;  /* 0x0000001fff187424 */ /* 0x000fe400078e00ff */
[----:B------:R-:W-:Y:S02]  /*2100*/  IMAD.MOV.U32 R23, RZ, RZ, -0x1 ;  /* 0xffffffffff177424 */ /* 0x000fe400078e00ff */
[----:B-12---:R-:W-:Y:S05]  /*2110*/  CALL.REL.NOINC `($__internal_193_$__cuda_sm70_shflsync_bfly_p) ;  /* 0x00000ad000007944 */ /* 0x006fea0003c00000 */
[----:B------:R-:W-:Y:S01]  /*2120*/  SEL R13, R13, R12, P0 ;  /* 0x0000000c0d0d7207 */ /* 0x000fe20000000000 */
[----:B-1----:R-:W-:Y:S01]  /*2130*/  IMAD.MOV.U32 R18, RZ, RZ, R24 ;  /* 0x000000ffff127224 */ /* 0x002fe200078e0018 */
[----:B------:R-:W-:Y:S01]  /*2140*/  MOV R14, 0x21a0 ;  /* 0x000021a0000e7802 */ /* 0x000fe20000000f00 */
[----:B0-----:R-:W-:Y:S02]  /*2150*/  IMAD.MOV.U32 R25, RZ, RZ, 0x4 ;  /* 0x00000004ff197424 */ /* 0x001fe400078e00ff */
[----:B------:R-:W-:Y:S02]  /*2160*/  IMAD.MOV.U32 R24, RZ, RZ, 0x1f ;  /* 0x0000001fff187424 */ /* 0x000fe400078e00ff */
[----:B------:R-:W-:Y:S02]  /*2170*/  IMAD.MOV.U32 R23, RZ, RZ, -0x1 ;  /* 0xffffffffff177424 */ /* 0x000fe400078e00ff */
[----:B------:R-:W-:-:S02]  /*2180*/  IMAD.MOV.U32 R26, RZ, RZ, R13 ;  /* 0x000000ffff1a7224 */ /* 0x000fc400078e000d */
[----:B------:R-:W-:Y:S05]  /*2190*/  CALL.REL.NOINC `($__internal_193_$__cuda_sm70_shflsync_bfly_p) ;  /* 0x00000a5000007944 */ /* 0x000fea0003c00000 */
[----:B-1----:R-:W-:Y:S01]  /*21a0*/  IMAD.MOV.U32 R12, RZ, RZ, R24 ;  /* 0x000000ffff0c7224 */ /* 0x002fe200078e0018 */
[----:B0-----:R-:W-:Y:S05]  /*21b0*/  BRA `(.L_x_10686) ;  /* 0xffffeaf000007947 */ /* 0x001fea000383ffff */
.L_x_10657:
[----:B------:R-:W-:Y:S01]  /*21c0*/  IMAD.MOV.U32 R26, RZ, RZ, R16 ;  /* 0x000000ffff1a7224 */ /* 0x000fe200078e0010 */
[----:B------:R-:W-:Y:S01]  /*21d0*/  MOV R14, 0x2220 ;  /* 0x00002220000e7802 */ /* 0x000fe20000000f00 */
[----:B------:R-:W-:-:S02]  /*21e0*/  IMAD.MOV.U32 R25, RZ, RZ, 0x2 ;  /* 0x00000002ff197424 */ /* 0x000fc400078e00ff */
[----:B------:R-:W-:Y:S02]  /*21f0*/  IMAD.MOV.U32 R24, RZ, RZ, 0x1f ;  /* 0x0000001fff187424 */ /* 0x000fe400078e00ff */
[----:B------:R-:W-:Y:S02]  /*2200*/  IMAD.MOV.U32 R23, RZ, RZ, -0x1 ;  /* 0xffffffffff177424 */ /* 0x000fe400078e00ff */
[----:B0--3--:R-:W-:Y:S05]  /*2210*/  CALL.REL.NOINC `($__internal_193_$__cuda_sm70_shflsync_bfly_p) ;  /* 0x000009d000007944 */ /* 0x009fea0003c00000 */
        /* <DEDUP_REMOVED lines=18> */
.L_x_10658:
[----:B------:R-:W-:Y:S01]  /*2340*/  IMAD.MOV.U32 R26, RZ, RZ, R16 ;  /* 0x000000ffff1a7224 */ /* 0x000fe200078e0010 */
[----:B------:R-:W-:Y:S01]  /*2350*/  MOV R14, 0x23a0 ;  /* 0x000023a0000e7802 */ /* 0x000fe20000000f00 */
[----:B------:R-:W-:Y:S02]  /*2360*/  IMAD.MOV.U32 R25, RZ, RZ, 0x1 ;  /* 0x00000001ff197424 */ /* 0x000fe400078e00ff */
[----:B------:R-:W-:Y:S02]  /*2370*/  IMAD.MOV.U32 R24, RZ, RZ, 0x1f ;  /* 0x0000001fff187424 */ /* 0x000fe400078e00ff */
[----:B------:R-:W-:-:S02]  /*2380*/  IMAD.MOV.U32 R23, RZ, RZ, -0x1 ;  /* 0xffffffffff177424 */ /* 0x000fc400078e00ff */
[----:B--2---:R-:W-:Y:S05]  /*2390*/  CALL.REL.NOINC `($__internal_193_$__cuda_sm70_shflsync_bfly_p) ;  /* 0x0000085000007944 */ /* 0x004fea0003c00000 */
[----:B-1----:R-:W-:Y:S01]  /*23a0*/  IMAD.MOV.U32 R17, RZ, RZ, R24 ;  /* 0x000000ffff117224 */ /* 0x002fe200078e0018 */
[----:B0-----:R-:W-:Y:S05]  /*23b0*/  BRA `(.L_x_10688) ;  /* 0xffffea1000007947 */ /* 0x001fea000383ffff */
.L_x_10659:
[----:B------:R-:W-:Y:S01]  /*23c0*/  IMAD.MOV.U32 R26, RZ, RZ, R18 ;  /* 0x000000ffff1a7224 */ /* 0x000fe200078e0012 */
[----:B------:R-:W-:Y:S01]  /*23d0*/  MOV R14, 0x2420 ;  /* 0x00002420000e7802 */ /* 0x000fe20000000f00 */
[----:B------:R-:W-:-:S02]  /*23e0*/  IMAD.MOV.U32 R25, RZ, RZ, 0x1 ;  /* 0x00000001ff197424 */ /* 0x000fc400078e00ff */
[----:B------:R-:W-:Y:S02]  /*23f0*/  IMAD.MOV.U32 R24, RZ, RZ, 0x1f ;  /* 0x0000001fff187424 */ /* 0x000fe400078e00ff */
[----:B------:R-:W-:Y:S02]  /*2400*/  IMAD.MOV.U32 R23, RZ, RZ, -0x1 ;  /* 0xffffffffff177424 */ /* 0x000fe400078e00ff */
[----:B01----:R-:W-:Y:S05]  /*2410*/  CALL.REL.NOINC `($__internal_193_$__cuda_sm70_shflsync_bfly_p) ;  /* 0x000007d000007944 */ /* 0x003fea0003c00000 */
[----:B0-----:R-:W-:Y:S01]  /*2420*/  SEL R26, R13, R12, P0 ;  /* 0x0000000c0d1a7207 */ /* 0x001fe20000000000 */
[----:B-1----:R-:W-:Y:S01]  /*2430*/  IMAD.MOV.U32 R13, RZ, RZ, R24 ;  /* 0x000000ffff0d7224 */ /* 0x002fe200078e0018 */
[----:B------:R-:W-:Y:S01]  /*2440*/  MOV R14, 0x2490 ;  /* 0x00002490000e7802 */ /* 0x000fe20000000f00 */
[----:B------:R-:W-:Y:S02]  /*2450*/  IMAD.MOV.U32 R25, RZ, RZ, 0x1 ;  /* 0x00000001ff197424 */ /* 0x000fe400078e00ff */
[----:B------:R-:W-:Y:S02]  /*2460*/  IMAD.MOV.U32 R24, RZ, RZ, 0x1f ;  /* 0x0000001fff187424 */ /* 0x000fe400078e00ff */
[----:B------:R-:W-:Y:S02]  /*2470*/  IMAD.MOV.U32 R23, RZ, RZ, -0x1 ;  /* 0xffffffffff177424 */ /* 0x000fe400078e00ff */
[----:B------:R-:W-:Y:S05]  /*2480*/  CALL.REL.NOINC `($__internal_193_$__cuda_sm70_shflsync_bfly_p) ;  /* 0x0000076000007944 */ /* 0x000fea0003c00000 */
[----:B01----:R-:W-:Y:S05]  /*2490*/  BRA `(.L_x_10689) ;  /* 0xffffe98000007947 */ /* 0x003fea000383ffff */
.L_x_10666:
[----:B------:R-:W-:Y:S01]  /*24a0*/  IMAD.MOV.U32 R26, RZ, RZ, R17 ;  /* 0x000000ffff1a7224 */ /* 0x000fe200078e0011 */
[----:B------:R-:W-:Y:S01]  /*24b0*/  MOV R14, 0x2500 ;  /* 0x00002500000e7802 */ /* 0x000fe20000000f00 */
[----:B------:R-:W-:-:S02]  /*24c0*/  IMAD.MOV.U32 R25, RZ, RZ, 0x10 ;  /* 0x00000010ff197424 */ /* 0x000fc400078e00ff */
[----:B------:R-:W-:Y:S02]  /*24d0*/  IMAD.MOV.U32 R24, RZ, RZ, 0x1f ;  /* 0x0000001fff187424 */ /* 0x000fe400078e00ff */
[----:B------:R-:W-:Y:S02]  /*24e0*/  IMAD.MOV.U32 R23, RZ, RZ, -0x1 ;  /* 0xffffffffff177424 */ /* 0x000fe400078e00ff */
[----:B------:R-:W-:Y:S05]  /*24f0*/  CALL.REL.NOINC `($__internal_193_$__cuda_sm70_shflsync_bfly_p) ;  /* 0x000006f000007944 */ /* 0x000fea0003c00000 */
[----:B-1----:R-:W-:Y:S01]  /*2500*/  IMAD.MOV.U32 R12, RZ, RZ, R24 ;  /* 0x000000ffff0c7224 */ /* 0x002fe200078e0018 */
[----:B0-----:R-:W-:Y:S05]  /*2510*/  BRA `(.L_x_10690) ;  /* 0xffffee4000007947 */ /* 0x001fea000383ffff */
.L_x_10667:
[----:B------:R-:W-:Y:S01]  /*2520*/  IMAD.MOV.U32 R26, RZ, RZ, R13 ;  /* 0x000000ffff1a7224 */ /* 0x000fe200078e000d */
[----:B------:R-:W-:Y:S01]  /*2530*/  MOV R14, 0x2580 ;  /* 0x00002580000e7802 */ /* 0x000fe20000000f00 */
[----:B------:R-:W-:Y:S02]  /*2540*/  IMAD.MOV.U32 R25, RZ, RZ, 0x10 ;  /* 0x00000010ff197424 */ /* 0x000fe400078e00ff */
[----:B------:R-:W-:Y:S02]  /*2550*/  IMAD.MOV.U32 R24, RZ, RZ, 0x1f ;  /* 0x0000001fff187424 */ /* 0x000fe400078e00ff */
[----:B------:R-:W-:Y:S02]  /*2560*/  IMAD.MOV.U32 R23, RZ, RZ, -0x1 ;  /* 0xffffffffff177424 */ /* 0x000fe400078e00ff */
[----:B01----:R-:W-:Y:S05]  /*2570*/  CALL.REL.NOINC `($__internal_193_$__cuda_sm70_shflsync_bfly_p) ;  /* 0x0000067000007944 */ /* 0x003fea0003c00000 */
[----:B-1----:R-:W-:Y:S01]  /*2580*/  IMAD.MOV.U32 R18, RZ, RZ, R24 ;  /* 0x000000ffff127224 */ /* 0x002fe200078e0018 */
[----:B------:R-:W-:Y:S01]  /*2590*/  MOV R14, 0x25f0 ;  /* 0x000025f0000e7802 */ /* 0x000fe20000000f00 */
[----:B0-----:R-:W-:-:S02]  /*25a0*/  IMAD.MOV.U32 R26, RZ, RZ, R16 ;  /* 0x000000ffff1a7224 */ /* 0x001fc400078e0010 */
[----:B------:R-:W-:Y:S02]  /*25b0*/  IMAD.MOV.U32 R25, RZ, RZ, 0x10 ;  /* 0x00000010ff197424 */ /* 0x000fe400078e00ff */
[----:B------:R-:W-:Y:S02]  /*25c0*/  IMAD.MOV.U32 R24, RZ, RZ, 0x1f ;  /* 0x0000001fff187424 */ /* 0x000fe400078e00ff */
[----:B------:R-:W-:Y:S02]  /*25d0*/  IMAD.MOV.U32 R23, RZ, RZ, -0x1 ;  /* 0xffffffffff177424 */ /* 0x000fe400078e00ff */
[----:B------:R-:W-:Y:S05]  /*25e0*/  CALL.REL.NOINC `($__internal_193_$__cuda_sm70_shflsync_bfly_p) ;  /* 0x0000060000007944 */ /* 0x000fea0003c00000 */
[----:B-1----:R-:W-:Y:S01]  /*25f0*/  IMAD.MOV.U32 R19, RZ, RZ, R24 ;  /* 0x000000ffff137224 */ /* 0x002fe200078e0018 */
[----:B0-----:R-:W-:Y:S05]  /*2600*/  BRA `(.L_x_10691) ;  /* 0xffffed8000007947 */ /* 0x001fea000383ffff */
.L_x_10668:
[----:B------:R-:W-:Y:S01]  /*2610*/  IMAD.MOV.U32 R26, RZ, RZ, R12 ;  /* 0x000000ffff1a7224 */ /* 0x000fe200078e000c */
[----:B------:R-:W-:Y:S01]  /*2620*/  MOV R14, 0x2670 ;  /* 0x00002670000e7802 */ /* 0x000fe20000000f00 */
[----:B------:R-:W-:Y:S02]  /*2630*/  IMAD.MOV.U32 R25, RZ, RZ, 0x8 ;  /* 0x00000008ff197424 */ /* 0x000fe400078e00ff */
[----:B------:R-:W-:Y:S02]  /*2640*/  IMAD.MOV.U32 R24, RZ, RZ, 0x1f ;  /* 0x0000001fff187424 */ /* 0x000fe400078e00ff */
[----:B------:R-:W-:-:S02]  /*2650*/  IMAD.MOV.U32 R23, RZ, RZ, -0x1 ;  /* 0xffffffffff177424 */ /* 0x000fc400078e00ff */
[----:B0-23--:R-:W-:Y:S05]  /*2660*/  CALL.REL.NOINC `($__internal_193_$__cuda_sm70_shflsync_bfly_p) ;  /* 0x0000058000007944 */ /* 0x00dfea0003c00000 */
[----:B------:R-:W-:Y:S01]  /*2670*/  FSEL R18, R18, R13, P1 ;  /* 0x0000000d12127208 */ /* 0x000fe20000800000 */
[----:B-1----:R-:W-:Y:S01]  /*2680*/  IMAD.MOV.U32 R17, RZ, RZ, R24 ;  /* 0x000000ffff117224 */ /* 0x002fe200078e0018 */
[----:B------:R-:W-:Y:S01]  /*2690*/  MOV R14, 0x26f0 ;  /* 0x000026f0000e7802 */ /* 0x000fe20000000f00 */
[----:B0-----:R-:W-:-:S02]  /*26a0*/  IMAD.MOV.U32 R25, RZ, RZ, 0x8 ;  /* 0x00000008ff197424 */ /* 0x001fc400078e00ff */
[----:B------:R-:W-:Y:S02]  /*26b0*/  IMAD.MOV.U32 R24, RZ, RZ, 0x1f ;  /* 0x0000001fff187424 */ /* 0x000fe400078e00ff */
[----:B------:R-:W-:Y:S02]  /*26c0*/  IMAD.MOV.U32 R23, RZ, RZ, -0x1 ;  /* 0xffffffffff177424 */ /* 0x000fe400078e00ff */
[----:B------:R-:W-:Y:S02]  /*26d0*/  IMAD.MOV.U32 R26, RZ, RZ, R18 ;  /* 0x000000ffff1a7224 */ /* 0x000fe400078e0012 */
[----:B------:R-:W-:Y:S05]  /*26e0*/  CALL.REL.NOINC `($__internal_193_$__cuda_sm70_shflsync_bfly_p) ;  /* 0x0000050000007944 */ /* 0x000fea0003c00000 */
[----:B------:R-:W-:Y:S01]  /*26f0*/  SEL R19, R19, R16, P1 ;  /* 0x0000001013137207 */ /* 0x000fe20000800000 */
[----:B-1----:R-:W-:Y:S01]  /*2700*/  IMAD.MOV.U32 R13, RZ, RZ, R24 ;  /* 0x000000ffff0d7224 */ /* 0x002fe200078e0018 */
[----:B------:R-:W-:Y:S01]  /*2710*/  MOV R14, 0x2770 ;  /* 0x00002770000e7802 */ /* 0x000fe20000000f00 */
[----:B0-----:R-:W-:Y:S02]  /*2720*/  IMAD.MOV.U32 R25, RZ, RZ, 0x8 ;  /* 0x00000008ff197424 */ /* 0x001fe400078e00ff */
[----:B------:R-:W-:Y:S02]  /*2730*/  IMAD.MOV.U32 R24, RZ, RZ, 0x1f ;  /* 0x0000001fff187424 */ /* 0x000fe400078e00ff */
[----:B------:R-:W-:-:S02]  /*2740*/  IMAD.MOV.U32 R23, RZ, RZ, -0x1 ;  /* 0xffffffffff177424 */ /* 0x000fc400078e00ff */
[----:B------:R-:W-:Y:S02]  /*2750*/  IMAD.MOV.U32 R26, RZ, RZ, R19 ;  /* 0x000000ffff1a7224 */ /* 0x000fe400078e0013 */
[----:B------:R-:W-:Y:S05]  /*2760*/  CALL.REL.NOINC `($__internal_193_$__cuda_sm70_shflsync_bfly_p) ;  /* 0x0000048000007944 */ /* 0x000fea0003c00000 */
[----:B-1----:R-:W-:Y:S01]  /*2770*/  IMAD.MOV.U32 R16, RZ, RZ, R24 ;  /* 0x000000ffff107224 */ /* 0x002fe200078e0018 */
[----:B0-----:R-:W-:Y:S05]  /*2780*/  BRA `(.L_x_10692) ;  /* 0xffffecc000007947 */ /* 0x001fea000383ffff */
.L_x_10669:
[----:B------:R-:W-:Y:S01]  /*2790*/  IMAD.MOV.U32 R26, RZ, RZ, R12 ;  /* 0x000000ffff1a7224 */ /* 0x000fe200078e000c */
[----:B------:R-:W-:Y:S01]  /*27a0*/  MOV R14, 0x27f0 ;  /* 0x000027f0000e7802 */ /* 0x000fe20000000f00 */
[----:B------:R-:W-:Y:S02]  /*27b0*/  IMAD.MOV.U32 R25, RZ, RZ, 0x4 ;  /* 0x00000004ff197424 */ /* 0x000fe400078e00ff */
[----:B------:R-:W-:Y:S02]  /*27c0*/  IMAD.MOV.U32 R24, RZ, RZ, 0x1f ;  /* 0x0000001fff187424 */ /* 0x000fe400078e00ff */
[----:B------:R-:W-:Y:S02]  /*27d0*/  IMAD.MOV.U32 R23, RZ, RZ, -0x1 ;  /* 0xffffffffff177424 */ /* 0x000fe400078e00ff */
[----:B--2---:R-:W-:Y:S05]  /*27e0*/  CALL.REL.NOINC `($__internal_193_$__cuda_sm70_shflsync_bfly_p) ;  /* 0x0000040000007944 */ /* 0x004fea0003c00000 */
[----:B-1----:R-:W-:Y:S01]  /*27f0*/  IMAD.MOV.U32 R17, RZ, RZ, R24 ;  /* 0x000000ffff117224 */ /* 0x002fe200078e0018 */
[----:B0-----:R-:W-:Y:S05]  /*2800*/  BRA `(.L_x_10693) ;  /* 0xffffeca000007947 */ /* 0x001fea000383ffff */
.L_x_10670:
[----:B------:R-:W-:Y:S01]  /*2810*/  IMAD.MOV.U32 R26, RZ, RZ, R13 ;  /* 0x000000ffff1a7224 */ /* 0x000fe200078e000d */
[----:B------:R-:W-:Y:S01]  /*2820*/  MOV R14, 0x2870 ;  /* 0x00002870000e7802 */ /* 0x000fe20000000f00 */
[----:B------:R-:W-:-:S02]  /*2830*/  IMAD.MOV.U32 R25, RZ, RZ, 0x4 ;  /* 0x00000004ff197424 */ /* 0x000fc400078e00ff */
[----:B------:R-:W-:Y:S02]  /*2840*/  IMAD.MOV.U32 R24, RZ, RZ, 0x1f ;  /* 0x0000001fff187424 */ /* 0x000fe400078e00ff */
[----:B------:R-:W-:Y:S02]  /*2850*/  IMAD.MOV.U32 R23, RZ, RZ, -0x1 ;  /* 0xffffffffff177424 */ /* 0x000fe400078e00ff */
[----:B01----:R-:W-:Y:S05]  /*2860*/  CALL.REL.NOINC `($__internal_193_$__cuda_sm70_shflsync_bfly_p) ;  /* 0x0000038000007944 */ /* 0x003fea0003c00000 */
        /* <DEDUP_REMOVED lines=10> */
.L_x_10671:
[----:B------:R-:W-:Y:S01]  /*2910*/  IMAD.MOV.U32 R26, RZ, RZ, R12 ;  /* 0x000000ffff1a7224 */ /* 0x000fe200078e000c */
[----:B------:R-:W-:Y:S01]  /*2920*/  MOV R14, 0x2970 ;  /* 0x00002970000e7802 */ /* 0x000fe20000000f00 */
[----:B------:R-:W-:-:S02]  /*2930*/  IMAD.MOV.U32 R25, RZ, RZ, 0x2 ;  /* 0x00000002ff197424 */ /* 0x000fc400078e00ff */
[----:B------:R-:W-:Y:S02]  /*2940*/  IMAD.MOV.U32 R24, RZ, RZ, 0x1f ;  /* 0x0000001fff187424 */ /* 0x000fe400078e00ff */
[----:B------:R-:W-:Y:S02]  /*2950*/  IMAD.MOV.U32 R23, RZ, RZ, -0x1 ;  /* 0xffffffffff177424 */ /* 0x000fe400078e00ff */
[----:B--23--:R-:W-:Y:S05]  /*2960*/  CALL.REL.NOINC `($__internal_193_$__cuda_sm70_shflsync_bfly_p) ;  /* 0x0000028000007944 */ /* 0x00cfea0003c00000 */
        /* <DEDUP_REMOVED lines=18> */
.L_x_10672:
        /* <DEDUP_REMOVED lines=8> */
.L_x_10673:
[----:B------:R-:W-:Y:S01]  /*2b10*/  IMAD.MOV.U32 R26, RZ, RZ, R18 ;  /* 0x000000ffff1a7224 */ /* 0x000fe200078e0012 */
[----:B------:R-:W-:Y:S01]  /*2b20*/  MOV R14, 0x2b70 ;  /* 0x00002b70000e7802 */ /* 0x000fe20000000f00 */
[----:B------:R-:W-:-:S02]  /*2b30*/  IMAD.MOV.U32 R25, RZ, RZ, 0x1 ;  /* 0x00000001ff197424 */ /* 0x000fc400078e00ff */
[----:B------:R-:W-:Y:S02]  /*2b40*/  IMAD.MOV.U32 R24, RZ, RZ, 0x1f ;  /* 0x0000001fff187424 */ /* 0x000fe400078e00ff */
[----:B------:R-:W-:Y:S02]  /*2b50*/  IMAD.MOV.U32 R23, RZ, RZ, -0x1 ;  /* 0xffffffffff177424 */ /* 0x000fe400078e00ff */
[----:B01----:R-:W-:Y:S05]  /*2b60*/  CALL.REL.NOINC `($__internal_193_$__cuda_sm70_shflsync_bfly_p) ;  /* 0x0000008000007944 */ /* 0x003fea0003c00000 */
[----:B-1----:R-:W-:Y:S01]  /*2b70*/  IMAD.MOV.U32 R13, RZ, RZ, R24 ;  /* 0x000000ffff0d7224 */ /* 0x002fe200078e0018 */
[----:B0-----:R-:W-:Y:S01]  /*2b80*/  SEL R26, R16, R19, P0 ;  /* 0x00000013101a7207 */ /* 0x001fe20000000000 */
[----:B------:R-:W-:Y:S01]  /*2b90*/  IMAD.MOV.U32 R25, RZ, RZ, 0x1 ;  /* 0x00000001ff197424 */ /* 0x000fe200078e00ff */
[----:B------:R-:W-:Y:S01]  /*2ba0*/  MOV R14, 0x2be0 ;  /* 0x00002be0000e7802 */ /* 0x000fe20000000f00 */
[----:B------:R-:W-:Y:S02]  /*2bb0*/  IMAD.MOV.U32 R24, RZ, RZ, 0x1f ;  /* 0x0000001fff187424 */ /* 0x000fe400078e00ff */
[----:B------:R-:W-:Y:S02]  /*2bc0*/  IMAD.MOV.U32 R23, RZ, RZ, -0x1 ;  /* 0xffffffffff177424 */ /* 0x000fe400078e00ff */
[----:B------:R-:W-:Y:S05]  /*2bd0*/  CALL.REL.NOINC `($__internal_193_$__cuda_sm70_shflsync_bfly_p) ;  /* 0x0000001000007944 */ /* 0x000fea0003c00000 */
[----:B01----:R-:W-:Y:S05]  /*2be0*/  BRA `(.L_x_10697) ;  /* 0xffffea8000007947 */ /* 0x003fea000383ffff */
        .weak           $__internal_193_$__cuda_sm70_shflsync_bfly_p
        .type           $__internal_193_$__cuda_sm70_shflsync_bfly_p,@function
        .size           $__internal_193_$__cuda_sm70_shflsync_bfly_p,(.L_x_11137 - $__internal_193_$__cuda_sm70_shflsync_bfly_p)
$__internal_193_$__cuda_sm70_shflsync_bfly_p:
[----:B------:R-:W-:Y:S01]  /*2bf0*/  IMAD.MOV.U32 R15, RZ, RZ, 0x0 ;  /* 0x00000000ff0f7424 */ /* 0x000fe200078e00ff */
[----:B------:R-:W-:Y:S04]  /*2c00*/  WARPSYNC R23 ;  /* 0x0000001700007348 */ /* 0x000fe80003800000 */
[----:B------:R0:W1:Y:S01]  /*2c10*/  SHFL.BFLY PT, R24, R26, R25, R24 ;  /* 0x0c0000191a187389 */ /* 0x00006200000e0018 */
[----:B------:R-:W-:Y:S05]  /*2c20*/  RET.REL.NODEC R14 `(_ZN4vllm3moe10topkGatingILi8ELi256ELi4ELi16ELi32EifLNS0_11ScoringFuncE0EEEvPKT5_PKbPfiPT4_PiiiibPKf) ;  /* 0xffffd3d00e007950 */ /* 0x000fea0003c3ffff */
.L_x_10698:
        /* <DEDUP_REMOVED lines=13> */
.L_x_11137:


//--------------------- .text._ZN4vllm3moe10topkGatingILi4ELi128ELi4ELi16ELi32EifLNS0_11ScoringFuncE0EEEvPKT5_PKbPfiPT4_PiiiibPKf --------------------------
	.section	.text._ZN4vllm3moe10topkGatingILi4ELi128ELi4ELi16ELi32EifLNS0_11ScoringFuncE0EEEvPKT5_PKbPfiPT4_PiiiibPKf,"ax",@progbits
	.sectioninfo	@"SHI_REGISTERS=27"
	.align	128
        .global         _ZN4vllm3moe10topkGatingILi4ELi128ELi4ELi16ELi32EifLNS0_11ScoringFuncE0EEEvPKT5_PKbPfiPT4_PiiiibPKf
        .type           _ZN4vllm3moe10topkGatingILi4ELi128ELi4ELi16ELi32EifLNS0_11ScoringFuncE0EEEvPKT5_PKbPfiPT4_PiiiibPKf,@function
        .size           _ZN4vllm3moe10topkGatingILi4ELi128ELi4ELi16ELi32EifLNS0_11ScoringFuncE0EEEvPKT5_PKbPfiPT4_PiiiibPKf,(.L_x_11138 - _ZN4vllm3moe10topkGatingILi4ELi128ELi4ELi16ELi32EifLNS0_11ScoringFuncE0EEEvPKT5_PKbPfiPT4_PiiiibPKf)
        .other          _ZN4vllm3moe10topkGatingILi4ELi128ELi4ELi16ELi32EifLNS0_11ScoringFuncE0EEEvPKT5_PKbPfiPT4_PiiiibPKf,@"STO_CUDA_ENTRY STV_DEFAULT"
_ZN4vllm3moe10topkGatingILi4ELi128ELi4ELi16ELi32EifLNS0_11ScoringFuncE0EEEvPKT5_PKbPfiPT4_PiiiibPKf:
.text._ZN4vllm3moe10topkGatingILi4ELi128ELi4ELi16ELi32EifLNS0_11ScoringFuncE0EEEvPKT5_PKbPfiPT4_PiiiibPKf:
        /* <DEDUP_REMOVED lines=101> */
.L_x_10714:
        /* <DEDUP_REMOVED lines=16> */
.L_x_10731:
[----:B------:R-:W-:Y:S05]  /*0750*/  BRA.DIV ~URZ, `(.L_x_10702) ;  /* 0x000011a27f007947 */ /* 0x000fea000b800000 */
[----:B------:R2:W3:Y:S04]  /*0760*/  SHFL.BFLY PT, R24, R15, 0x10, 0x1f ;  /* 0x0e001f000f187f89 */ /* 0x0004e800000e0000 */
[----:B------:R2:W4:Y:S02]  /*0770*/  SHFL.BFLY PT, R19, R20, 0x10, 0x1f ;  /* 0x0e001f0014137f89 */ /* 0x00052400000e0000 */
.L_x_10732:
        /* <DEDUP_REMOVED lines=12> */
.L_x_10733:
[----:B-1----:R-:W-:-:S13]  /*0840*/  FSETP.GEU.FTZ.AND P1, PT, R17, R22, PT ;  /* 0x000000161100720b */ /* 0x002fda0003f3e000 */
[----:B------:R-:W-:-:S04]  /*0850*/  @P1 FSETP.NEU.FTZ.AND P3, PT, R17, R22, PT ;  /* 0x000000161100120b */ /* 0x000fc80003f7d000 */
[----:B---3--:R-:W-:-:S13]  /*0860*/  @P1 ISETP.LT.AND P0, PT, R19, R20, !P3 ;  /* 0x000000141300120c */ /* 0x008fda0005f01270 */
[----:B0-----:R-:W-:Y:S01]  /*0870*/  FSEL R17, R22, R17, P0 ;  /* 0x0000001116117208 */ /* 0x001fe20000000000 */
[----:B------:R-:W-:Y:S05]  /*0880*/  BRA.DIV ~URZ, `(.L_x_10704) ;  /* 0x000012e27f007947 */ /* 0x000fea000b800000 */
[----:B------:R0:W1:Y:S02]  /*0890*/  SHFL.BFLY PT, R22, R17, 0x4, 0x1f ;  /* 0x0c801f0011167f89 */ /* 0x00006400000e0000 */
.L_x_10734:
[----:B--2---:R-:W-:Y:S01]  /*08a0*/  FSEL R15, R24, R15, P0 ;  /* 0x0000000f180f7208 */ /* 0x004fe20000000000 */
[----:B------:R-:W-:Y:S05]  /*08b0*/  BRA.DIV ~URZ, `(.L_x_10705) ;  /* 0x000013327f007947 */ /* 0x000fea000b800000 */
[----:B------:R-:W-:Y:S01]  /*08c0*/  SEL R20, R19, R20, P0 ;  /* 0x0000001413147207 */ /* 0x000fe20000000000 */
[----:B------:R2:W3:Y:S04]  /*08d0*/  SHFL.BFLY PT, R24, R15, 0x4, 0x1f ;  /* 0x0c801f000f187f89 */ /* 0x0004e800000e0000 */
[----:B------:R2:W4:Y:S02]  /*08e0*/  SHFL.BFLY PT, R19, R20, 0x4, 0x1f ;  /* 0x0c801f0014137f89 */ /* 0x00052400000e0000 */
.L_x_10735:
        /* <DEDUP_REMOVED lines=12> */
.L_x_10736:
[----:B-1----:R-:W-:-:S13]  /*09b0*/  FSETP.GEU.FTZ.AND P1, PT, R17, R22, PT ;  /* 0x000000161100720b */ /* 0x002fda0003f3e000 */
[----:B------:R-:W-:-:S04]  /*09c0*/  @P1 FSETP.NEU.FTZ.AND P3, PT, R17, R22, PT ;  /* 0x000000161100120b */ /* 0x000fc80003f7d000 */
[----:B---3--:R-:W-:-:S13]  /*09d0*/  @P1 ISETP.LT.AND P0, PT, R19, R20, !P3 ;  /* 0x000000141300120c */ /* 0x008fda0005f01270 */
[----:B------:R-:W-:Y:S01]  /*09e0*/  FSEL R22, R22, R17, P0 ;  /* 0x0000001116167208 */ /* 0x000fe20000000000 */
[----:B------:R-:W-:Y:S05]  /*09f0*/  BRA.DIV ~URZ, `(.L_x_10707) ;  /* 0x000014727f007947 */ /* 0x000fea000b800000 */
[----:B0-----:R0:W1:Y:S02]  /*0a00*/  SHFL.BFLY PT, R17, R22, 0x1, 0x1f ;  /* 0x0c201f0016117f89 */ /* 0x00106400000e0000 */
.L_x_10737:
[----:B--2---:R-:W-:Y:S01]  /*0a10*/  FSEL R15, R24, R15, P0 ;  /* 0x0000000f180f7208 */ /* 0x004fe20000000000 */
[----:B------:R-:W-:Y:S05]  /*0a20*/  BRA.DIV ~URZ, `(.L_x_10708) ;  /* 0x000014c27f007947 */ /* 0x000fea000b800000 */
[----:B------:R-:W-:Y:S02]  /*0a30*/  SEL R21, R19, R20, P0 ;  /* 0x0000001413157207 */ /* 0x000fe40000000000 */
[----:B------:R2:W3:Y:S04]  /*0a40*/  SHFL.BFLY PT, R20, R15, 0x1, 0x1f ;  /* 0x0c201f000f147f89 */ /* 0x0004e800000e0000 */
[----:B------:R2:W4:Y:S02]  /*0a50*/  SHFL.BFLY PT, R8, R21, 0x1, 0x1f ;  /* 0x0c201f0015087f89 */ /* 0x00052400000e0000 */
.L_x_10738:
        /* <DEDUP_REMOVED lines=27> */
.L_x_10710:
[----:B------:R-:W-:Y:S05]  /*0c10*/  BSYNC B1 ;  /* 0x0000000000017941 */ /* 0x000fea0003800000 */
.L_x_10709:
        /* <DEDUP_REMOVED lines=20> */
.L_x_10713:
[----:B------:R-:W-:Y:S05]  /*0d60*/  BSYNC B1 ;  /* 0x0000000000017941 */ /* 0x000fea0003800000 */
.L_x_10712:
[----:B0-----:R-:W-:Y:S05]  /*0d70*/  BRA `(.L_x_10714) ;  /* 0xfffff8d000007947 */ /* 0x001fea000383ffff */
.L_x_10700:
[----:B------:R-:W-:Y:S02]  /*0d80*/  IMAD.MOV.U32 R16, RZ, RZ, RZ ;  /* 0x000000ffff107224 */ /* 0x000fe400078e00ff */
.L_x_10727:
        /* <DEDUP_REMOVED lines=16> */
.L_x_10739:
[----:B------:R-:W-:Y:S05]  /*0e90*/  BRA.DIV ~URZ, `(.L_x_10716) ;  /* 0x000011d27f007947 */ /* 0x000fea000b800000 */
[----:B------:R2:W3:Y:S04]  /*0ea0*/  SHFL.BFLY PT, R24, R15, 0x10, 0x1f ;  /* 0x0e001f000f187f89 */ /* 0x0004e800000e0000 */
[----:B------:R2:W4:Y:S02]  /*0eb0*/  SHFL.BFLY PT, R19, R20, 0x10, 0x1f ;  /* 0x0e001f0014137f89 */ /* 0x00052400000e0000 */
.L_x_10740:
        /* <DEDUP_REMOVED lines=12> */
.L_x_10741:
[----:B-1----:R-:W-:-:S13]  /*0f80*/  FSETP.GEU.FTZ.AND P1, PT, R17, R22, PT ;  /* 0x000000161100720b */ /* 0x002fda0003f3e000 */
[----:B------:R-:W-:-:S04]  /*0f90*/  @P1 FSETP.NEU.FTZ.AND P3, PT, R17, R22, PT ;  /* 0x000000161100120b */ /* 0x000fc80003f7d000 */
[----:B---3--:R-:W-:-:S13]  /*0fa0*/  @P1 ISETP.LT.AND P0, PT, R19, R20, !P3 ;  /* 0x000000141300120c */ /* 0x008fda0005f01270 */
[----:B0-----:R-:W-:Y:S01]  /*0fb0*/  FSEL R17, R22, R17, P0 ;  /* 0x0000001116117208 */ /* 0x001fe20000000000 */
[----:B------:R-:W-:Y:S05]  /*0fc0*/  BRA.DIV ~URZ, `(.L_x_10718) ;  /* 0x000013127f007947 */ /* 0x000fea000b800000 */
[----:B------:R0:W1:Y:S02]  /*0fd0*/  SHFL.BFLY PT, R22, R17, 0x4, 0x1f ;  /* 0x0c801f0011167f89 */ /* 0x00006400000e0000 */
.L_x_10742:
[----:B--2---:R-:W-:Y:S01]  /*0fe0*/  FSEL R15, R24, R15, P0 ;  /* 0x0000000f180f7208 */ /* 0x004fe20000000000 */
[----:B------:R-:W-:Y:S05]  /*0ff0*/  BRA.DIV ~URZ, `(.L_x_10719) ;  /* 0x000013627f007947 */ /* 0x000fea000b800000 */
[----:B------:R-:W-:Y:S01]  /*1000*/  SEL R20, R19, R20, P0 ;  /* 0x0000001413147207 */ /* 0x000fe20000000000 */
[----:B------:R2:W3:Y:S04]  /*1010*/  SHFL.BFLY PT, R24, R15, 0x4, 0x1f ;  /* 0x0c801f000f187f89 */ /* 0x0004e800000e0000 */
[----:B------:R2:W4:Y:S02]  /*1020*/  SHFL.BFLY PT, R19, R20, 0x4, 0x1f ;  /* 0x0c801f0014137f89 */ /* 0x00052400000e0000 */
.L_x_10743:
        /* <DEDUP_REMOVED lines=12> */
.L_x_10744:
[----:B-1----:R-:W-:-:S13]  /*10f0*/  FSETP.GEU.FTZ.AND P1, PT, R17, R22, PT ;  /* 0x000000161100720b */ /* 0x002fda0003f3e000 */
[----:B------:R-:W-:-:S04]  /*1100*/  @P1 FSETP.NEU.FTZ.AND P3, PT, R17, R22, PT ;  /* 0x000000161100120b */ /* 0x000fc80003f7d000 */
[----:B---3--:R-:W-:-:S13]  /*1110*/  @P1 ISETP.LT.AND P0, PT, R19, R20, !P3 ;  /* 0x000000141300120c */ /* 0x008fda0005f01270 */
[----:B------:R-:W-:Y:S01]  /*1120*/  FSEL R22, R22, R17, P0 ;  /* 0x0000001116167208 */ /* 0x000fe20000000000 */
[----:B------:R-:W-:Y:S05]  /*1130*/  BRA.DIV ~URZ, `(.L_x_10721) ;  /* 0x000014a27f007947 */ /* 0x000fea000b800000 */
[----:B0-----:R0:W1:Y:S02]  /*1140*/  SHFL.BFLY PT, R17, R22, 0x1, 0x1f ;  /* 0x0c201f0016117f89 */ /* 0x00106400000e0000 */
.L_x_10745:
[----:B--2---:R-:W-:Y:S01]  /*1150*/  FSEL R15, R24, R15, P0 ;  /* 0x0000000f180f7208 */ /* 0x004fe20000000000 */
[----:B------:R-:W-:Y:S05]  /*1160*/  BRA.DIV ~URZ, `(.L_x_10722) ;  /* 0x000014f27f007947 */ /* 0x000fea000b800000 */
[----:B------:R-:W-:Y:S02]  /*1170*/  SEL R21, R19, R20, P0 ;  /* 0x0000001413157207 */ /* 0x000fe40000000000 */
[----:B------:R2:W3:Y:S04]  /*1180*/  SHFL.BFLY PT, R20, R15, 0x1, 0x1f ;  /* 0x0c201f000f147f89 */ /* 0x0004e800000e0000 */
[----:B------:R2:W4:Y:S02]  /*1190*/  SHFL.BFLY PT, R8, R21, 0x1, 0x1f ;  /* 0x0c201f0015087f89 */ /* 0x00052400000e0000 */
.L_x_10746:
        /* <DEDUP_REMOVED lines=26> */
.L_x_10724:
[----:B------:R-:W-:Y:S05]  /*1340*/  BSYNC B1 ;  /* 0x0000000000017941 */ /* 0x000fea0003800000 */
.L_x_10723:
        /* <DEDUP_REMOVED lines=20> */
.L_x_10726:
[----:B------:R-:W-:Y:S05]  /*1490*/  BSYNC B1 ;  /* 0x0000000000017941 */ /* 0x000fea0003800000 */
.L_x_10725:
[----:B0-----:R-:W-:Y:S05]  /*14a0*/  BRA `(.L_x_10727) ;  /* 0xfffff8e000007947 */ /* 0x001fea000383ffff */
.L_x_10711:
[----:B------:R-:W-:Y:S05]  /*14b0*/  BSYNC B0 ;  /* 0x0000000000007941 */ /* 0x000fea0003800000 */
.L_x_10699:
        /* <DEDUP_REMOVED lines=18> */
.L_x_10729:
        /* <DEDUP_REMOVED lines=20> */
.L_x_10728:
        /* <DEDUP_REMOVED lines=11> */
.L_x_10730:
        /* <DEDUP_REMOVED lines=11> */
.L_x_10701:
[----:B------:R-:W-:Y:S01]  /*1880*/  IMAD.MOV.U32 R18, RZ, RZ, R17 ;  /* 0x000000ffff127224 */ /* 0x000fe200078e0011 */
[----:B------:R-:W-:Y:S01]  /*1890*/  MOV R8, 0x18e0 ;  /* 0x000018e000087802 */ /* 0x000fe20000000f00 */
[----:B------:R-:W-:Y:S02]  /*18a0*/  IMAD.MOV.U32 R11, RZ, RZ, 0x10 ;  /* 0x00000010ff0b7424 */ /* 0x000fe400078e00ff */
[----:B------:R-:W-:Y:S02]  /*18b0*/  IMAD.MOV.U32 R10, RZ, RZ, 0x1f ;  /* 0x0000001fff0a7424 */ /* 0x000fe400078e00ff */
[----:B------:R-:W-:Y:S02]  /*18c0*/  IMAD.MOV.U32 R3, RZ, RZ, -0x1 ;  /* 0xffffffffff037424 */ /* 0x000fe400078e00ff */
[----:B------:R-:W-:Y:S05]  /*18d0*/  CALL.REL.NOINC `($__internal_194_$__cuda_sm70_shflsync_bfly_p) ;  /* 0x00000e8000007944 */ /* 0x000fea0003c00000 */
[----:B-1----:R-:W-:Y:S01]  /*18e0*/  IMAD.MOV.U32 R22, RZ, RZ, R3 ;  /* 0x000000ffff167224 */ /* 0x002fe200078e0003 */
[----:B0-----:R-:W-:Y:S05]  /*18f0*/  BRA `(.L_x_10731) ;  /* 0xffffee5000007947 */ /* 0x001fea000383ffff */
.L_x_10702:
[----:B------:R-:W-:Y:S01]  /*1900*/  IMAD.MOV.U32 R18, RZ, RZ, R15 ;  /* 0x000000ffff127224 */ /* 0x000fe200078e000f */
[----:B------:R-:W-:Y:S01]  /*1910*/  MOV R8, 0x1960 ;  /* 0x0000196000087802 */ /* 0x000fe20000000f00 */
[----:B------:R-:W-:Y:S02]  /*1920*/  IMAD.MOV.U32 R11, RZ, RZ, 0x10 ;  /* 0x00000010ff0b7424 */ /* 0x000fe400078e00ff */
[----:B------:R-:W-:-:S02]  /*1930*/  IMAD.MOV.U32 R10, RZ, RZ, 0x1f ;  /* 0x0000001fff0a7424 */ /* 0x000fc400078e00ff */
[----:B------:R-:W-:Y:S02]  /*1940*/  IMAD.MOV.U32 R3, RZ, RZ, -0x1 ;  /* 0xffffffffff037424 */ /* 0x000fe400078e00ff */
[----:B01----:R-:W-:Y:S05]  /*1950*/  CALL.REL.NOINC `($__internal_194_$__cuda_sm70_shflsync_bfly_p) ;  /* 0x00000e0000007944 */ /* 0x003fea0003c00000 */
[----:B-1----:R-:W-:Y:S01]  /*1960*/  IMAD.MOV.U32 R24, RZ, RZ, R3 ;  /* 0x000000ffff187224 */ /* 0x002fe200078e0003 */
[----:B------:R-:W-:Y:S01]  /*1970*/  MOV R8, 0x19d0 ;  /* 0x000019d000087802 */ /* 0x000fe20000000f00 */
[----:B0-----:R-:W-:Y:S02]  /*1980*/  IMAD.MOV.U32 R18, RZ, RZ, R20 ;  /* 0x000000ffff127224 */ /* 0x001fe400078e0014 */
[----:B------:R-:W-:Y:S02]  /*1990*/  IMAD.MOV.U32 R11, RZ, RZ, 0x10 ;  /* 0x00000010ff0b7424 */ /* 0x000fe400078e00ff */
[----:B------:R-:W-:Y:S02]  /*19a0*/  IMAD.MOV.U32 R10, RZ, RZ, 0x1f ;  /* 0x0000001fff0a7424 */ /* 0x000fe400078e00ff */
[----:B------:R-:W-:Y:S02]  /*19b0*/  IMAD.MOV.U32 R3, RZ, RZ, -0x1 ;  /* 0xffffffffff037424 */ /* 0x000fe400078e00ff */
[----:B------:R-:W-:Y:S05]  /*19c0*/  CALL.REL.NOINC `($__internal_194_$__cuda_sm70_shflsync_bfly_p) ;  /* 0x00000d9000007944 */ /* 0x000fea0003c00000 */
[----:B-1----:R-:W-:Y:S01]  /*19d0*/  MOV R19, R3 ;  /* 0x0000000300137202 */ /* 0x002fe20000000f00 */
[----:B0-----:R-:W-:Y:S05]  /*19e0*/  BRA `(.L_x_10732) ;  /* 0xffffed9000007947 */ /* 0x001fea000383ffff */
.L_x_10703:
[----:B------:R-:W-:Y:S01]  /*19f0*/  IMAD.MOV.U32 R18, RZ, RZ, R17 ;  /* 0x000000ffff127224 */ /* 0x000fe200078e0011 */
[----:B------:R-:W-:Y:S01]  /*1a00*/  MOV R8, 0x1a50 ;  /* 0x00001a5000087802 */ /* 0x000fe20000000f00 */
[----:B------:R-:W-:-:S02]  /*1a10*/  IMAD.MOV.U32 R11, RZ, RZ, 0x8 ;  /* 0x00000008ff0b7424 */ /* 0x000fc400078e00ff */
[----:B------:R-:W-:Y:S02]  /*1a20*/  IMAD.MOV.U32 R10, RZ, RZ, 0x1f ;  /* 0x0000001fff0a7424 */ /* 0x000fe400078e00ff */
[----:B------:R-:W-:Y:S02]  /*1a30*/  IMAD.MOV.U32 R3, RZ, RZ, -0x1 ;  /* 0xffffffffff037424 */ /* 0x000fe400078e00ff */
[----:B--23--:R-:W-:Y:S05]  /*1a40*/  CALL.REL.NOINC `($__internal_194_$__cuda_sm70_shflsync_bfly_p) ;  /* 0x00000d1000007944 */ /* 0x00cfea0003c00000 */
[----:B------:R-:W-:Y:S01]  /*1a50*/  FSEL R15, R24, R15, P1 ;  /* 0x0000000f180f7208 */ /* 0x000fe20000800000 */
[----:B-1----:R-:W-:Y:S01]  /*1a60*/  IMAD.MOV.U32 R22, RZ, RZ, R3 ;  /* 0x000000ffff167224 */ /* 0x002fe200078e0003 */
[----:B------:R-:W-:Y:S01]  /*1a70*/  MOV R8, 0x1ad0 ;  /* 0x00001ad000087802 */ /* 0x000fe20000000f00 */
[----:B0-----:R-:W-:Y:S02]  /*1a80*/  IMAD.MOV.U32 R11, RZ, RZ, 0x8 ;  /* 0x00000008ff0b7424 */ /* 0x001fe400078e00ff */
[----:B------:R-:W-:Y:S02]  /*1a90*/  IMAD.MOV.U32 R10, RZ, RZ, 0x1f ;  /* 0x0000001fff0a7424 */ /* 0x000fe400078e00ff */
[----:B------:R-:W-:Y:S02]  /*1aa0*/  IMAD.MOV.U32 R3, RZ, RZ, -0x1 ;  /* 0xffffffffff037424 */ /* 0x000fe400078e00ff */
[----:B------:R-:W-:-:S02]  /*1ab0*/  IMAD.MOV.U32 R18, RZ, RZ, R15 ;  /* 0x000000ffff127224 */ /* 0x000fc400078e000f */
[----:B------:R-:W-:Y:S05]  /*1ac0*/  CALL.REL.NOINC `($__internal_194_$__cuda_sm70_shflsync_bfly_p) ;  /* 0x00000c9000007944 */ /* 0x000fea0003c00000 */
[----:B------:R-:W-:Y:S01]  /*1ad0*/  SEL R20, R19, R20, P1 ;  /* 0x0000001413147207 */ /* 0x000fe20000800000 */
[----:B-1----:R-:W-:Y:S01]  /*1ae0*/  IMAD.MOV.U32 R24, RZ, RZ, R3 ;  /* 0x000000ffff187224 */ /* 0x002fe200078e0003 */
[----:B------:R-:W-:Y:S01]  /*1af0*/  MOV R8, 0x1b50 ;  /* 0x00001b5000087802 */ /* 0x000fe20000000f00 */
[----:B0-----:R-:W-:-:S02]  /*1b00*/  IMAD.MOV.U32 R11, RZ, RZ, 0x8 ;  /* 0x00000008ff0b7424 */ /* 0x001fc400078e00ff */
[----:B------:R-:W-:Y:S02]  /*1b10*/  IMAD.MOV.U32 R10, RZ, RZ, 0x1f ;  /* 0x0000001fff0a7424 */ /* 0x000fe400078e00ff */
[----:B------:R-:W-:Y:S02]  /*1b20*/  IMAD.MOV.U32 R3, RZ, RZ, -0x1 ;  /* 0xffffffffff037424 */ /* 0x000fe400078e00ff */
[----:B------:R-:W-:Y:S02]  /*1b30*/  IMAD.MOV.U32 R18, RZ, RZ, R20 ;  /* 0x000000ffff127224 */ /* 0x000fe400078e0014 */
[----:B------:R-:W-:Y:S05]  /*1b40*/  CALL.REL.NOINC `($__internal_194_$__cuda_sm70_shflsync_bfly_p) ;  /* 0x00000c1000007944 */ /* 0x000fea0003c00000 */
[----:B-1----:R-:W-:Y:S01]  /*1b50*/  IMAD.MOV.U32 R19, RZ, RZ, R3 ;  /* 0x000000ffff137224 */ /* 0x002fe200078e0003 */
[----:B0-----:R-:W-:Y:S05]  /*1b60*/  BRA `(.L_x_10733) ;  /* 0xffffecd000007947 */ /* 0x001fea000383ffff */
.L_x_10704:
[----:B------:R-:W-:Y:S01]  /*1b70*/  IMAD.MOV.U32 R18, RZ, RZ, R17 ;  /* 0x000000ffff127224 */ /* 0x000fe200078e0011 */
[----:B------:R-:W-:Y:S01]  /*1b80*/  MOV R8, 0x1bd0 ;  /* 0x00001bd000087802 */ /* 0x000fe20000000f00 */
[----:B------:R-:W-:Y:S02]  /*1b90*/  IMAD.MOV.U32 R11, RZ, RZ, 0x4 ;  /* 0x00000004ff0b7424 */ /* 0x000fe400078e00ff */
[----:B------:R-:W-:Y:S02]  /*1ba0*/  IMAD.MOV.U32 R10, RZ, RZ, 0x1f ;  /* 0x0000001fff0a7424 */ /* 0x000fe400078e00ff */
[----:B------:R-:W-:-:S02]  /*1bb0*/  IMAD.MOV.U32 R3, RZ, RZ, -0x1 ;  /* 0xffffffffff037424 */ /* 0x000fc400078e00ff */
[----:B--2---:R-:W-:Y:S05]  /*1bc0*/  CALL.REL.NOINC `($__internal_194_$__cuda_sm70_shflsync_bfly_p) ;  /* 0x00000b9000007944 */ /* 0x004fea0003c00000 */
[----:B-1----:R-:W-:Y:S01]  /*1bd0*/  IMAD.MOV.U32 R22, RZ, RZ, R3 ;  /* 0x000000ffff167224 */ /* 0x002fe200078e0003 */
[----:B0-----:R-:W-:Y:S05]  /*1be0*/  BRA `(.L_x_10734) ;  /* 0xffffecb000007947 */ /* 0x001fea000383ffff */
.L_x_10705:
[----:B------:R-:W-:Y:S01]  /*1bf0*/  HFMA2.MMA R10, -RZ, RZ, 0, 1.847743988037109375e-06 ;  /* 0x0000001fff0a7435 */ /* 0x000fe200000001ff */
[----:B------:R-:W-:Y:S01]  /*1c00*/  IMAD.MOV.U32 R18, RZ, RZ, R15 ;  /* 0x000000ffff127224 */ /* 0x000fe200078e000f */
[----:B------:R-:W-:Y:S01]  /*1c10*/  MOV R8, 0x1c50 ;  /* 0x00001c5000087802 */ /* 0x000fe20000000f00 */
[----:B------:R-:W-:-:S02]  /*1c20*/  IMAD.MOV.U32 R11, RZ, RZ, 0x4 ;  /* 0x00000004ff0b7424 */ /* 0x000fc400078e00ff */
[----:B------:R-:W-:Y:S02]  /*1c30*/  IMAD.MOV.U32 R3, RZ, RZ, -0x1 ;  /* 0xffffffffff037424 */ /* 0x000fe400078e00ff */
[----:B01----:R-:W-:Y:S05]  /*1c40*/  CALL.REL.NOINC `($__internal_194_$__cuda_sm70_shflsync_bfly_p) ;  /* 0x00000b1000007944 */ /* 0x003fea0003c00000 */
[----:B------:R-:W-:Y:S01]  /*1c50*/  SEL R20, R19, R20, P0 ;  /* 0x0000001413147207 */ /* 0x000fe20000000000 */
[----:B-1----:R-:W-:Y:S01]  /*1c60*/  IMAD.MOV.U32 R24, RZ, RZ, R3 ;  /* 0x000000ffff187224 */ /* 0x002fe200078e0003 */
[----:B------:R-:W-:Y:S01]  /*1c70*/  MOV R8, 0x1cd0 ;  /* 0x00001cd000087802 */ /* 0x000fe20000000f00 */
[----:B0-----:R-:W-:Y:S02]  /*1c80*/  IMAD.MOV.U32 R11, RZ, RZ, 0x4 ;  /* 0x00000004ff0b7424 */ /* 0x001fe400078e00ff */
[----:B------:R-:W-:Y:S02]  /*1c90*/  IMAD.MOV.U32 R10, RZ, RZ, 0x1f ;  /* 0x0000001fff0a7424 */ /* 0x000fe400078e00ff */
[----:B------:R-:W-:Y:S02]  /*1ca0*/  IMAD.MOV.U32 R3, RZ, RZ, -0x1 ;  /* 0xffffffffff037424 */ /* 0x000fe400078e00ff */
[----:B------:R-:W-:Y:S02]  /*1cb0*/  IMAD.MOV.U32 R18, RZ, RZ, R20 ;  /* 0x000000ffff127224 */ /* 0x000fe400078e0014 */
[----:B------:R-:W-:Y:S05]  /*1cc0*/  CALL.REL.NOINC `($__internal_194_$__cuda_sm70_shflsync_bfly_p) ;  /* 0x00000a9000007944 */ /* 0x000fea0003c00000 */
[----:B-1----:R-:W-:Y:S01]  /*1cd0*/  IMAD.MOV.U32 R19, RZ, RZ, R3 ;  /* 0x000000ffff137224 */ /* 0x002fe200078e0003 */
[----:B0-----:R-:W-:Y:S05]  /*1ce0*/  BRA `(.L_x_10735) ;  /* 0xffffec0000007947 */ /* 0x001fea000383ffff */
.L_x_10706:
        /* <DEDUP_REMOVED lines=24> */
.L_x_10707:
[----:B------:R-:W-:Y:S01]  /*1e70*/  MOV R18, R22 ;  /* 0x0000001600127202 */ /* 0x000fe20000000f00 */
[----:B------:R-:W-:Y:S01]  /*1e80*/  IMAD.MOV.U32 R11, RZ, RZ, 0x1 ;  /* 0x00000001ff0b7424 */ /* 0x000fe200078e00ff */
[----:B------:R-:W-:Y:S01]  /*1e90*/  MOV R8, 0x1ed0 ;  /* 0x00001ed000087802 */ /* 0x000fe20000000f00 */
[----:B------:R-:W-:Y:S02]  /*1ea0*/  IMAD.MOV.U32 R10, RZ, RZ, 0x1f ;  /* 0x0000001fff0a7424 */ /* 0x000fe400078e00ff */
[----:B------:R-:W-:-:S02]  /*1eb0*/  IMAD.MOV.U32 R3, RZ, RZ, -0x1 ;  /* 0xffffffffff037424 */ /* 0x000fc400078e00ff */
[----:B0-2---:R-:W-:Y:S05]  /*1ec0*/  CALL.REL.NOINC `($__internal_194_$__cuda_sm70_shflsync_bfly_p) ;  /* 0x0000089000007944 */ /* 0x005fea0003c00000 */
[----:B-1----:R-:W-:Y:S01]  /*1ed0*/  IMAD.MOV.U32 R17, RZ, RZ, R3 ;  /* 0x000000ffff117224 */ /* 0x002fe200078e0003 */
[----:B0-----:R-:W-:Y:S05]  /*1ee0*/  BRA `(.L_x_10737) ;  /* 0xffffeb2000007947 */ /* 0x001fea000383ffff */
.L_x_10708:
[----:B------:R-:W-:Y:S01]  /*1ef0*/  IMAD.MOV.U32 R18, RZ, RZ, R15 ;  /* 0x000000ffff127224 */ /* 0x000fe200078e000f */
[----:B------:R-:W-:Y:S01]  /*1f00*/  MOV R8, 0x1f50 ;  /* 0x00001f5000087802 */ /* 0x000fe20000000f00 */
[----:B------:R-:W-:-:S02]  /*1f10*/  IMAD.MOV.U32 R11, RZ, RZ, 0x1 ;  /* 0x00000001ff0b7424 */ /* 0x000fc400078e00ff */
[----:B------:R-:W-:Y:S02]  /*1f20*/  IMAD.MOV.U32 R10, RZ, RZ, 0x1f ;  /* 0x0000001fff0a7424 */ /* 0x000fe400078e00ff */
        /* <DEDUP_REMOVED lines=8> */
[----:B------:R-:W-:-:S02]  /*1fb0*/  IMAD.MOV.U32 R18, RZ, RZ, R21 ;  /* 0x000000ffff127224 */ /* 0x000fc400078e0015 */
[----:B------:R-:W-:Y:S05]  /*1fc0*/  CALL.REL.NOINC `($__internal_194_$__cuda_sm70_shflsync_bfly_p) ;  /* 0x0000079000007944 */ /* 0x000fea0003c00000 */
[----:B-1----:R-:W-:Y:S01]  /*1fd0*/  IMAD.MOV.U32 R8, RZ, RZ, R3 ;  /* 0x000000ffff087224 */ /* 0x002fe200078e0003 */
[----:B0-----:R-:W-:Y:S05]  /*1fe0*/  BRA `(.L_x_10738) ;  /* 0xffffea7000007947 */ /* 0x001fea000383ffff */
.L_x_10715:
[----:B------:R-:W-:Y:S01]  /*1ff0*/  IMAD.MOV.U32 R18, RZ, RZ, R17 ;  /* 0x000000ffff127224 */ /* 0x000fe200078e0011 */
[----:B------:R-:W-:Y:S01]  /*2000*/  MOV R8, 0x2050 ;  /* 0x0000205000087802 */ /* 0x000fe20000000f00 */
[----:B------:R-:W-:-:S02]  /*2010*/  IMAD.MOV.U32 R11, RZ, RZ, 0x10 ;  /* 0x00000010ff0b7424 */ /* 0x000fc400078e00ff */
[----:B------:R-:W-:Y:S02]  /*2020*/  IMAD.MOV.U32 R10, RZ, RZ, 0x1f ;  /* 0x0000001fff0a7424 */ /* 0x000fe400078e00ff */
[----:B------:R-:W-:Y:S02]  /*2030*/  IMAD.MOV.U32 R3, RZ, RZ, -0x1 ;  /* 0xffffffffff037424 */ /* 0x000fe400078e00ff */
[----:B------:R-:W-:Y:S05]  /*2040*/  CALL.REL.NOINC `($__internal_194_$__cuda_sm70_shflsync_bfly_p) ;  /* 0x0000071000007944 */ /* 0x000fea0003c00000 */
[----:B-1----:R-:W-:Y:S01]  /*2050*/  IMAD.MOV.U32 R22, RZ, RZ, R3 ;  /* 0x000000ffff167224 */ /* 0x002fe200078e0003 */
[----:B0-----:R-:W-:Y:S05]  /*2060*/  BRA `(.L_x_10739) ;  /* 0xffffee2000007947 */ /* 0x001fea000383ffff */
.L_x_10716:
[----:B------:R-:W-:Y:S01]  /*2070*/  IMAD.MOV.U32 R18, RZ, RZ, R15 ;  /* 0x000000ffff127224 */ /* 0x000fe200078e000f */
[----:B------:R-:W-:Y:S01]  /*2080*/  MOV R3, 0xffffffff ;  /* 0xffffffff00037802 */ /* 0x000fe20000000f00 */
[----:B------:R-:W-:Y:S01]  /*2090*/  IMAD.MOV.U32 R11, RZ, RZ, 0x10 ;  /* 0x00000010ff0b7424 */ /* 0x000fe200078e00ff */
[----:B------:R-:W-:Y:S01]  /*20a0*/  MOV R8, 0x20d0 ;  /* 0x000020d000087802 */ /* 0x000fe20000000f00 */
[----:B------:R-:W-:Y:S02]  /*20b0*/  IMAD.MOV.U32 R10, RZ, RZ, 0x1f ;  /* 0x0000001fff0a7424 */ /* 0x000fe400078e00ff */
[----:B01----:R-:W-:Y:S05]  /*20c0*/  CALL.REL.NOINC `($__internal_194_$__cuda_sm70_shflsync_bfly_p) ;  /* 0x0000069000007944 */ /* 0x003fea0003c00000 */
[----:B-1----:R-:W-:Y:S01]  /*20d0*/  IMAD.MOV.U32 R24, RZ, RZ, R3 ;  /* 0x000000ffff187224 */ /* 0x002fe200078e0003 */
[----:B------:R-:W-:Y:S01]  /*20e0*/  MOV R8, 0x2140 ;  /* 0x0000214000087802 */ /* 0x000fe20000000f00 */
[----:B0-----:R-:W-:Y:S02]  /*20f0*/  IMAD.MOV.U32 R18, RZ, RZ, R20 ;  /* 0x000000ffff127224 */ /* 0x001fe400078e0014 */
[----:B------:R-:W-:-:S02]  /*2100*/  IMAD.MOV.U32 R11, RZ, RZ, 0x10 ;  /* 0x00000010ff0b7424 */ /* 0x000fc400078e00ff */
[----:B------:R-:W-:Y:S02]  /*2110*/  IMAD.MOV.U32 R10, RZ, RZ, 0x1f ;  /* 0x0000001fff0a7424 */ /* 0x000fe400078e00ff */
[----:B------:R-:W-:Y:S02]  /*2120*/  IMAD.MOV.U32 R3, RZ, RZ, -0x1 ;  /* 0xffffffffff037424 */ /* 0x000fe400078e00ff */
[----:B------:R-:W-:Y:S05]  /*2130*/  CALL.REL.NOINC `($__internal_194_$__cuda_sm70_shflsync_bfly_p) ;  /* 0x0000062000007944 */ /* 0x000fea0003c00000 */
[----:B-1----:R-:W-:Y:S01]  /*2140*/  IMAD.MOV.U32 R19, RZ, RZ, R3 ;  /* 0x000000ffff137224 */ /* 0x002fe200078e0003 */
[----:B0-----:R-:W-:Y:S05]  /*2150*/  BRA `(.L_x_10740) ;  /* 0xffffed6000007947 */ /* 0x001fea000383ffff */
.L_x_10717:
[----:B------:R-:W-:Y:S01]  /*2160*/  IMAD.MOV.U32 R18, RZ, RZ, R17 ;  /* 0x000000ffff127224 */ /* 0x000fe200078e0011 */
[----:B------:R-:W-:Y:S01]  /*2170*/  MOV R8, 0x21c0 ;  /* 0x000021c000087802 */ /* 0x000fe20000000f00 */
[----:B------:R-:W-:Y:S02]  /*2180*/  IMAD.MOV.U32 R11, RZ, RZ, 0x8 ;  /* 0x00000008ff0b7424 */ /* 0x000fe400078e00ff */
[----:B------:R-:W-:Y:S02]  /*2190*/  IMAD.MOV.U32 R10, RZ, RZ, 0x1f ;  /* 0x0000001fff0a7424 */ /* 0x000fe400078e00ff */
[----:B------:R-:W-:Y:S02]  /*21a0*/  IMAD.MOV.U32 R3, RZ, RZ, -0x1 ;  /* 0xffffffffff037424 */ /* 0x000fe400078e00ff */
[----:B--23--:R-:W-:Y:S05]  /*21b0*/  CALL.REL.NOINC `($__internal_194_$__cuda_sm70_shflsync_bfly_p) ;  /* 0x000005a000007944 */ /* 0x00cfea0003c00000 */
[----:B------:R-:W-:Y:S01]  /*21c0*/  FSEL R15, R24, R15, P1 ;  /* 0x0000000f180f7208 */ /* 0x000fe20000800000 */
[----:B-1----:R-:W-:Y:S01]  /*21d0*/  IMAD.MOV.U32 R22, RZ, RZ, R3 ;  /* 0x000000ffff167224 */ /* 0x002fe200078e0003 */
[----:B------:R-:W-:Y:S01]  /*21e0*/  MOV R8, 0x2240 ;  /* 0x0000224000087802 */ /* 0x000fe20000000f00 */
[----:B0-----:R-:W-:-:S02]  /*21f0*/  IMAD.MOV.U32 R11, RZ, RZ, 0x8 ;  /* 0x00000008ff0b7424 */ /* 0x001fc400078e00ff */
[----:B------:R-:W-:Y:S02]  /*2200*/  IMAD.MOV.U32 R10, RZ, RZ, 0x1f ;  /* 0x0000001fff0a7424 */ /* 0x000fe400078e00ff */
[----:B------:R-:W-:Y:S02]  /*2210*/  IMAD.MOV.U32 R3, RZ, RZ, -0x1 ;  /* 0xffffffffff037424 */ /* 0x000fe400078e00ff */
[----:B------:R-:W-:Y:S02]  /*2220*/  IMAD.MOV.U32 R18, RZ, RZ, R15 ;  /* 0x000000ffff127224 */ /* 0x000fe400078e000f */
[----:B------:R-:W-:Y:S05]  /*2230*/  CALL.REL.NOINC `($__internal_194_$__cuda_sm70_shflsync_bfly_p) ;  /* 0x0000052000007944 */ /* 0x000fea0003c00000 */
[----:B------:R-:W-:Y:S01]  /*2240*/  SEL R20, R19, R20, P1 ;  /* 0x0000001413147207 */ /* 0x000fe20000800000 */
[----:B-1----:R-:W-:Y:S01]  /*2250*/  IMAD.MOV.U32 R24, RZ, RZ, R3 ;  /* 0x000000ffff187224 */ /* 0x002fe200078e0003 */
[----:B------:R-:W-:Y:S01]  /*2260*/  MOV R8, 0x22c0 ;  /* 0x000022c000087802 */ /* 0x000fe20000000f00 */
[----:B0-----:R-:W-:Y:S02]  /*2270*/  IMAD.MOV.U32 R11, RZ, RZ, 0x8 ;  /* 0x00000008ff0b7424 */ /* 0x001fe400078e00ff */
[----:B------:R-:W-:Y:S02]  /*2280*/  IMAD.MOV.U32 R10, RZ, RZ, 0x1f ;  /* 0x0000001fff0a7424 */ /* 0x000fe400078e00ff */
[----:B------:R-:W-:-:S02]  /*2290*/  IMAD.MOV.U32 R3, RZ, RZ, -0x1 ;  /* 0xffffffffff037424 */ /* 0x000fc400078e00ff */
[----:B------:R-:W-:Y:S02]  /*22a0*/  IMAD.MOV.U32 R18, RZ, RZ, R20 ;  /* 0x000000ffff127224 */ /* 0x000fe400078e0014 */
[----:B------:R-:W-:Y:S05]  /*22b0*/  CALL.REL.NOINC `($__internal_194_$__cuda_sm70_shflsync_bfly_p) ;  /* 0x000004a000007944 */ /* 0x000fea0003c00000 */
[----:B-1----:R-:W-:Y:S01]  /*22c0*/  IMAD.MOV.U32 R19, RZ, RZ, R3 ;  /* 0x000000ffff137224 */ /* 0x002fe200078e0003 */
[----:B0-----:R-:W-:Y:S05]  /*22d0*/  BRA `(.L_x_10741) ;  /* 0xffffeca000007947 */ /* 0x001fea000383ffff */
.L_x_10718:
[----:B------:R-:W-:Y:S01]  /*22e0*/  HFMA2.MMA R11, -RZ, RZ, 0, 2.384185791015625e-07 ;  /* 0x00000004ff0b7435 */ /* 0x000fe200000001ff */
[----:B------:R-:W-:Y:S01]  /*22f0*/  IMAD.MOV.U32 R18, RZ, RZ, R17 ;  /* 0x000000ffff127224 */ /* 0x000fe200078e0011 */
[----:B------:R-:W-:Y:S01]  /*2300*/  MOV R8, 0x2340 ;  /* 0x0000234000087802 */ /* 0x000fe20000000f00 */
[----:B------:R-:W-:Y:S02]  /*2310*/  IMAD.MOV.U32 R10, RZ, RZ, 0x1f ;  /* 0x0000001fff0a7424 */ /* 0x000fe400078e00ff */
[----:B------:R-:W-:Y:S02]  /*2320*/  IMAD.MOV.U32 R3, RZ, RZ, -0x1 ;  /* 0xffffffffff037424 */ /* 0x000fe400078e00ff */
[----:B--2---:R-:W-:Y:S05]  /*2330*/  CALL.REL.NOINC `($__internal_194_$__cuda_sm70_shflsync_bfly_p) ;  /* 0x0000042000007944 */ /* 0x004fea0003c00000 */
[----:B-1----:R-:W-:Y:S01]  /*2340*/  IMAD.MOV.U32 R22, RZ, RZ, R3 ;  /* 0x000000ffff167224 */ /* 0x002fe200078e0003 */
[----:B0-----:R-:W-:Y:S05]  /*2350*/  BRA `(.L_x_10742) ;  /* 0xffffec8000007947 */ /* 0x001fea000383ffff */
.L_x_10719:
[----:B------:R-:W-:Y:S01]  /*2360*/  IMAD.MOV.U32 R18, RZ, RZ, R15 ;  /* 0x000000ffff127224 */ /* 0x000fe200078e000f */
[----:B------:R-:W-:Y:S01]  /*2370*/  MOV R8, 0x23c0 ;  /* 0x000023c000087802 */ /* 0x000fe20000000f00 */
[----:B------:R-:W-:Y:S02]  /*2380*/  IMAD.MOV.U32 R11, RZ, RZ, 0x4 ;  /* 0x00000004ff0b7424 */ /* 0x000fe400078e00ff */
        /* <DEDUP_REMOVED lines=13> */
.L_x_10720:
        /* <DEDUP_REMOVED lines=15> */
[----:B0-----:R-:W-:Y:S01]  /*2550*/  IMAD.MOV.U32 R11, RZ, RZ, 0x2 ;  /* 0x00000002ff0b7424 */ /* 0x001fe200078e00ff */
[----:B-1----:R-:W-:Y:S01]  /*2560*/  MOV R24, R3 ;  /* 0x0000000300187202 */ /* 0x002fe20000000f00 */
[----:B------:R-:W-:Y:S01]  /*2570*/  IMAD.MOV.U32 R10, RZ, RZ, 0x1f ;  /* 0x0000001fff0a7424 */ /* 0x000fe200078e00ff */
[----:B------:R-:W-:Y:S01]  /*2580*/  MOV R8, 0x25c0 ;  /* 0x000025c000087802 */ /* 0x000fe20000000f00 */
[----:B------:R-:W-:-:S02]  /*2590*/  IMAD.MOV.U32 R3, RZ, RZ, -0x1 ;  /* 0xffffffffff037424 */ /* 0x000fc400078e00ff */
[----:B------:R-:W-:Y:S02]  /*25a0*/  IMAD.MOV.U32 R18, RZ, RZ, R20 ;  /* 0x000000ffff127224 */ /* 0x000fe400078e0014 */
[----:B------:R-:W-:Y:S05]  /*25b0*/  CALL.REL.NOINC `($__internal_194_$__cuda_sm70_shflsync_bfly_p) ;  /* 0x000001a000007944 */ /* 0x000fea0003c00000 */
[----:B-1----:R-:W-:Y:S01]  /*25c0*/  IMAD.MOV.U32 R19, RZ, RZ, R3 ;  /* 0x000000ffff137224 */ /* 0x002fe200078e0003 */
[----:B0-----:R-:W-:Y:S05]  /*25d0*/  BRA `(.L_x_10744) ;  /* 0xffffeb1000007947 */ /* 0x001fea000383ffff */
.L_x_10721:
[----:B------:R-:W-:Y:S01]  /*25e0*/  IMAD.MOV.U32 R18, RZ, RZ, R22 ;  /* 0x000000ffff127224 */ /* 0x000fe200078e0016 */
[----:B------:R-:W-:Y:S01]  /*25f0*/  MOV R8, 0x2640 ;  /* 0x0000264000087802 */ /* 0x000fe20000000f00 */
[----:B------:R-:W-:Y:S02]  /*2600*/  IMAD.MOV.U32 R11, RZ, RZ, 0x1 ;  /* 0x00000001ff0b7424 */ /* 0x000fe400078e00ff */
[----:B------:R-:W-:Y:S02]  /*2610*/  IMAD.MOV.U32 R10, RZ, RZ, 0x1f ;  /* 0x0000001fff0a7424 */ /* 0x000fe400078e00ff */
[----:B------:R-:W-:Y:S02]  /*2620*/  IMAD.MOV.U32 R3, RZ, RZ, -0x1 ;  /* 0xffffffffff037424 */ /* 0x000fe400078e00ff */
[----:B0-2---:R-:W-:Y:S05]  /*2630*/  CALL.REL.NOINC `($__internal_194_$__cuda_sm70_shflsync_bfly_p) ;  /* 0x0000012000007944 */ /* 0x005fea0003c00000 */
[----:B-1----:R-:W-:Y:S01]  /*2640*/  IMAD.MOV.U32 R17, RZ, RZ, R3 ;  /* 0x000000ffff117224 */ /* 0x002fe200078e0003 */
[----:B0-----:R-:W-:Y:S05]  /*2650*/  BRA `(.L_x_10745) ;  /* 0xffffeaf000007947 */ /* 0x001fea000383ffff */
.L_x_10722:
        /* <DEDUP_REMOVED lines=16> */
        .weak           $__internal_194_$__cuda_sm70_shflsync_bfly_p
        .type           $__internal_194_$__cuda_sm70_shflsync_bfly_p,@function
        .size           $__internal_194_$__cuda_sm70_shflsync_bfly_p,(.L_x_11138 - $__internal_194_$__cuda_sm70_shflsync_bfly_p)
$__internal_194_$__cuda_sm70_shflsync_bfly_p:
[----:B------:R-:W-:Y:S01]  /*2760*/  IMAD.MOV.U32 R9, RZ, RZ, 0x0 ;  /* 0x00000000ff097424 */ /* 0x000fe200078e00ff */
[----:B------:R-:W-:Y:S04]  /*2770*/  WARPSYNC R3 ;  /* 0x0000000300007348 */ /* 0x000fe80003800000 */
[----:B------:R0:W1:Y:S01]  /*2780*/  SHFL.BFLY PT, R3, R18, R11, R10 ;  /* 0x0c00000b12037389 */ /* 0x00006200000e000a */
[----:B------:R-:W-:Y:S05]  /*2790*/  RET.REL.NODEC R8 `(_ZN4vllm3moe10topkGatingILi4ELi128ELi4ELi16ELi32EifLNS0_11ScoringFuncE0EEEvPKT5_PKbPfiPT4_PiiiibPKf) ;  /* 0xffffd86008007950 */ /* 0x000fea0003c3ffff */
.L_x_10747:
        /* <DEDUP_REMOVED lines=14> */
.L_x_11138:


//--------------------- .text._ZN4vllm3moe10topkGatingILi4ELi64ELi4ELi16ELi32EifLNS0_11ScoringFuncE0EEEvPKT5_PKbPfiPT4_PiiiibPKf --------------------------
	.section	.text._ZN4vllm3moe10topkGatingILi4ELi64ELi4ELi16ELi32EifLNS0_11ScoringFuncE0EEEvPKT5_PKbPfiPT4_PiiiibPKf,"ax",@progbits
	.sectioninfo	@"SHI_REGISTERS=27"
	.align	128
        .global         _ZN4vllm3moe10topkGatingILi4ELi64ELi4ELi16ELi32EifLNS0_11ScoringFuncE0EEEvPKT5_PKbPfiPT4_PiiiibPKf
        .type           _ZN4vllm3moe10topkGatingILi4ELi64ELi4ELi16ELi32EifLNS0_11ScoringFuncE0EEEvPKT5_PKbPfiPT4_PiiiibPKf,@function
        .size           _ZN4vllm3moe10topkGatingILi4ELi64ELi4ELi16ELi32EifLNS0_11ScoringFuncE0EEEvPKT5_PKbPfiPT4_PiiiibPKf,(.L_x_11139 - _ZN4vllm3moe10topkGatingILi4ELi64ELi4ELi16ELi32EifLNS0_11ScoringFuncE0EEEvPKT5_PKbPfiPT4_PiiiibPKf)
        .other          _ZN4vllm3moe10topkGatingILi4ELi64ELi4ELi16ELi32EifLNS0_11ScoringFuncE0EEEvPKT5_PKbPfiPT4_PiiiibPKf,@"STO_CUDA_ENTRY STV_DEFAULT"
_ZN4vllm3moe10topkGatingILi4ELi64ELi4ELi16ELi32EifLNS0_11ScoringFuncE0EEEvPKT5_PKbPfiPT4_PiiiibPKf:
.text._ZN4vllm3moe10topkGatingILi4ELi64ELi4ELi16ELi32EifLNS0_11ScoringFuncE0EEEvPKT5_PKbPfiPT4_PiiiibPKf:
        /* <DEDUP_REMOVED lines=98> */
.L_x_10761:
        /* <DEDUP_REMOVED lines=16> */
.L_x_10776:
[----:B------:R-:W-:Y:S05]  /*0720*/  BRA.DIV ~URZ, `(.L_x_10751) ;  /* 0x000010327f007947 */ /* 0x000fea000b800000 */
[----:B------:R2:W3:Y:S04]  /*0730*/  SHFL.BFLY PT, R24, R15, 0x8, 0x101f ;  /* 0x0d101f000f187f89 */ /* 0x0004e800000e0000 */
[----:B------:R2:W4:Y:S02]  /*0740*/  SHFL.BFLY PT, R19, R20, 0x8, 0x101f ;  /* 0x0d101f0014137f89 */ /* 0x00052400000e0000 */
.L_x_10777:
        /* <DEDUP_REMOVED lines=12> */
.L_x_10778:
[----:B-1----:R-:W-:-:S13]  /*0810*/  FSETP.GEU.FTZ.AND P1, PT, R17, R22, PT ;  /* 0x000000161100720b */ /* 0x002fda0003f3e000 */
[----:B------:R-:W-:-:S04]  /*0820*/  @P1 FSETP.NEU.FTZ.AND P3, PT, R17, R22, PT ;  /* 0x000000161100120b */ /* 0x000fc80003f7d000 */
[----:B---3--:R-:W-:-:S13]  /*0830*/  @P1 ISETP.LT.AND P0, PT, R19, R20, !P3 ;  /* 0x000000141300120c */ /* 0x008fda0005f01270 */
[----:B0-----:R-:W-:Y:S01]  /*0840*/  FSEL R17, R22, R17, P0 ;  /* 0x0000001116117208 */ /* 0x001fe20000000000 */
[----:B------:R-:W-:Y:S05]  /*0850*/  BRA.DIV ~URZ, `(.L_x_10753) ;  /* 0x000011727f007947 */ /* 0x000fea000b800000 */
[----:B------:R0:W1:Y:S02]  /*0860*/  SHFL.BFLY PT, R22, R17, 0x2, 0x101f ;  /* 0x0c501f0011167f89 */ /* 0x00006400000e0000 */
.L_x_10779:
[----:B--2---:R-:W-:Y:S01]  /*0870*/  FSEL R15, R24, R15, P0 ;  /* 0x0000000f180f7208 */ /* 0x004fe20000000000 */
[----:B------:R-:W-:Y:S05]  /*0880*/  BRA.DIV ~URZ, `(.L_x_10754) ;  /* 0x000011c27f007947 */ /* 0x000fea000b800000 */
[----:B------:R-:W-:Y:S01]  /*0890*/  SEL R20, R19, R20, P0 ;  /* 0x0000001413147207 */ /* 0x000fe20000000000 */
[----:B------:R2:W3:Y:S04]  /*08a0*/  SHFL.BFLY PT, R24, R15, 0x2, 0x101f ;  /* 0x0c501f000f187f89 */ /* 0x0004e800000e0000 */
[----:B------:R2:W4:Y:S02]  /*08b0*/  SHFL.BFLY PT, R19, R20, 0x2, 0x101f ;  /* 0x0c501f0014137f89 */ /* 0x00052400000e0000 */
.L_x_10780:
        /* <DEDUP_REMOVED lines=12> */
.L_x_10781:
        /* <DEDUP_REMOVED lines=26> */
.L_x_10757:
[----:B------:R-:W-:Y:S05]  /*0b20*/  BSYNC B1 ;  /* 0x0000000000017941 */ /* 0x000fea0003800000 */
.L_x_10756:
        /* <DEDUP_REMOVED lines=20> */
.L_x_10760:
[----:B------:R-:W-:Y:S05]  /*0c70*/  BSYNC B1 ;  /* 0x0000000000017941 */ /* 0x000fea0003800000 */
.L_x_10759:
[----:B0-----:R-:W-:Y:S05]  /*0c80*/  BRA `(.L_x_10761) ;  /* 0xfffff99000007947 */ /* 0x001fea000383ffff */
.L_x_10749:
[----:B------:R-:W-:Y:S02]  /*0c90*/  IMAD.MOV.U32 R16, RZ, RZ, RZ ;  /* 0x000000ffff107224 */ /* 0x000fe400078e00ff */
.L_x_10772:
        /* <DEDUP_REMOVED lines=16> */
.L_x_10782:
[----:B------:R-:W-:Y:S05]  /*0da0*/  BRA.DIV ~URZ, `(.L_x_10763) ;  /* 0x00000fa27f007947 */ /* 0x000fea000b800000 */
[----:B------:R2:W3:Y:S04]  /*0db0*/  SHFL.BFLY PT, R24, R15, 0x8, 0x101f ;  /* 0x0d101f000f187f89 */ /* 0x0004e800000e0000 */
[----:B------:R2:W4:Y:S02]  /*0dc0*/  SHFL.BFLY PT, R19, R20, 0x8, 0x101f ;  /* 0x0d101f0014137f89 */ /* 0x00052400000e0000 */
.L_x_10783:
        /* <DEDUP_REMOVED lines=12> */
.L_x_10784:
[----:B-1----:R-:W-:-:S13]  /*0e90*/  FSETP.GEU.FTZ.AND P1, PT, R17, R22, PT ;  /* 0x000000161100720b */ /* 0x002fda0003f3e000 */
[----:B------:R-:W-:-:S04]  /*0ea0*/  @P1 FSETP.NEU.FTZ.AND P3, PT, R17, R22, PT ;  /* 0x000000161100120b */ /* 0x000fc80003f7d000 */
[----:B---3--:R-:W-:-:S13]  /*0eb0*/  @P1 ISETP.LT.AND P0, PT, R19, R20, !P3 ;  /* 0x000000141300120c */ /* 0x008fda0005f01270 */
[----:B0-----:R-:W-:Y:S01]  /*0ec0*/  FSEL R17, R22, R17, P0 ;  /* 0x0000001116117208 */ /* 0x001fe20000000000 */
[----:B------:R-:W-:Y:S05]  /*0ed0*/  BRA.DIV ~URZ, `(.L_x_10765) ;  /* 0x000010e27f007947 */ /* 0x000fea000b800000 */
[----:B------:R0:W1:Y:S02]  /*0ee0*/  SHFL.BFLY PT, R22, R17, 0x2, 0x101f ;  /* 0x0c501f0011167f89 */ /* 0x00006400000e0000 */
.L_x_10785:
[----:B--2---:R-:W-:Y:S01]  /*0ef0*/  FSEL R15, R24, R15, P0 ;  /* 0x0000000f180f7208 */ /* 0x004fe20000000000 */
[----:B------:R-:W-:Y:S05]  /*0f00*/  BRA.DIV ~URZ, `(.L_x_10766) ;  /* 0x000011327f007947 */ /* 0x000fea000b800000 */
[----:B------:R-:W-:Y:S01]  /*0f10*/  SEL R20, R19, R20, P0 ;  /* 0x0000001413147207 */ /* 0x000fe20000000000 */
[----:B------:R2:W3:Y:S04]  /*0f20*/  SHFL.BFLY PT, R24, R15, 0x2, 0x101f ;  /* 0x0c501f000f187f89 */ /* 0x0004e800000e0000 */
[----:B------:R2:W4:Y:S02]  /*0f30*/  SHFL.BFLY PT, R19, R20, 0x2, 0x101f ;  /* 0x0c501f0014137f89 */ /* 0x00052400000e0000 */
.L_x_10786:
        /* <DEDUP_REMOVED lines=12> */
.L_x_10787:
        /* <DEDUP_REMOVED lines=25> */
.L_x_10769:
[----:B------:R-:W-:Y:S05]  /*1190*/  BSYNC B1 ;  /* 0x0000000000017941 */ /* 0x000fea0003800000 */
.L_x_10768:
        /* <DEDUP_REMOVED lines=20> */
.L_x_10771:
[----:B------:R-:W-:Y:S05]  /*12e0*/  BSYNC B1 ;  /* 0x0000000000017941 */ /* 0x000fea0003800000 */
.L_x_10770:
[----:B0-----:R-:W-:Y:S05]  /*12f0*/  BRA `(.L_x_10772) ;  /* 0xfffff9a000007947 */ /* 0x001fea000383ffff */
.L_x_10758:
[----:B------:R-:W-:Y:S05]  /*1300*/  BSYNC B0 ;  /* 0x0000000000007941 */ /* 0x000fea0003800000 */
.L_x_10748:
        /* <DEDUP_REMOVED lines=18> */
.L_x_10774:
        /* <DEDUP_REMOVED lines=20> */
.L_x_10773:
        /* <DEDUP_REMOVED lines=12> */
.L_x_10775:
        /* <DEDUP_REMOVED lines=11> */
.L_x_10750:
[----:B------:R-:W-:Y:S01]  /*16e0*/  HFMA2.MMA R10, -RZ, RZ, 0, 0.000503063201904296875 ;  /* 0x0000101fff0a7435 */ /* 0x000fe200000001ff */
[----:B------:R-:W-:Y:S01]  /*16f0*/  IMAD.MOV.U32 R18, RZ, RZ, R17 ;  /* 0x000000ffff127224 */ /* 0x000fe200078e0011 */
[----:B------:R-:W-:Y:S01]  /*1700*/  MOV R8, 0x1740 ;  /* 0x0000174000087802 */ /* 0x000fe20000000f00 */
[----:B------:R-:W-:Y:S02]  /*1710*/  IMAD.MOV.U32 R11, RZ, RZ, 0x8 ;  /* 0x00000008ff0b7424 */ /* 0x000fe400078e00ff */
[----:B------:R-:W-:Y:S02]  /*1720*/  IMAD.MOV.U32 R3, RZ, RZ, -0x1 ;  /* 0xffffffffff037424 */ /* 0x000fe400078e00ff */
[----:B------:R-:W-:Y:S05]  /*1730*/  CALL.REL.NOINC `($__internal_195_$__cuda_sm70_shflsync_bfly_p) ;  /* 0x00000b8000007944 */ /* 0x000fea0003c00000 */
[----:B-1----:R-:W-:Y:S01]  /*1740*/  IMAD.MOV.U32 R22, RZ, RZ, R3 ;  /* 0x000000ffff167224 */ /* 0x002fe200078e0003 */
[----:B0-----:R-:W-:Y:S05]  /*1750*/  BRA `(.L_x_10776) ;  /* 0xffffefc000007947 */ /* 0x001fea000383ffff */
.L_x_10751:
[----:B------:R-:W-:Y:S01]  /*1760*/  IMAD.MOV.U32 R18, RZ, RZ, R15 ;  /* 0x000000ffff127224 */ /* 0x000fe200078e000f */
[----:B------:R-:W-:Y:S01]  /*1770*/  MOV R8, 0x17c0 ;  /* 0x000017c000087802 */ /* 0x000fe20000000f00 */
[----:B------:R-:W-:Y:S02]  /*1780*/  IMAD.MOV.U32 R11, RZ, RZ, 0x8 ;  /* 0x00000008ff0b7424 */ /* 0x000fe400078e00ff */
[----:B------:R-:W-:-:S02]  /*1790*/  IMAD.MOV.U32 R10, RZ, RZ, 0x101f ;  /* 0x0000101fff0a7424 */ /* 0x000fc400078e00ff */
[----:B------:R-:W-:Y:S02]  /*17a0*/  IMAD.MOV.U32 R3, RZ, RZ, -0x1 ;  /* 0xffffffffff037424 */ /* 0x000fe400078e00ff */
[----:B01----:R-:W-:Y:S05]  /*17b0*/  CALL.REL.NOINC `($__internal_195_$__cuda_sm70_shflsync_bfly_p) ;  /* 0x00000b0000007944 */ /* 0x003fea0003c00000 */
[----:B-1----:R-:W-:Y:S01]  /*17c0*/  IMAD.MOV.U32 R24, RZ, RZ, R3 ;  /* 0x000000ffff187224 */ /* 0x002fe200078e0003 */
[----:B------:R-:W-:Y:S01]  /*17d0*/  MOV R8, 0x1830 ;  /* 0x0000183000087802 */ /* 0x000fe20000000f00 */
[----:B0-----:R-:W-:Y:S02]  /*17e0*/  IMAD.MOV.U32 R18, RZ, RZ, R20 ;  /* 0x000000ffff127224 */ /* 0x001fe400078e0014 */
[----:B------:R-:W-:Y:S02]  /*17f0*/  IMAD.MOV.U32 R11, RZ, RZ, 0x8 ;  /* 0x00000008ff0b7424 */ /* 0x000fe400078e00ff */
[----:B------:R-:W-:Y:S02]  /*1800*/  IMAD.MOV.U32 R10, RZ, RZ, 0x101f ;  /* 0x0000101fff0a7424 */ /* 0x000fe400078e00ff */
[----:B------:R-:W-:Y:S02]  /*1810*/  IMAD.MOV.U32 R3, RZ, RZ, -0x1 ;  /* 0xffffffffff037424 */ /* 0x000fe400078e00ff */
[----:B------:R-:W-:Y:S05]  /*1820*/  CALL.REL.NOINC `($__internal_195_$__cuda_sm70_shflsync_bfly_p) ;  /* 0x00000a9000007944 */ /* 0x000fea0003c00000 */
[----:B-1----:R-:W-:Y:S01]  /*1830*/  IMAD.MOV.U32 R19, RZ, RZ, R3 ;  /* 0x000000ffff137224 */ /* 0x002fe200078e0003 */
[----:B0-----:R-:W-:Y:S05]  /*1840*/  BRA `(.L_x_10777) ;  /* 0xffffef0000007947 */ /* 0x001fea000383ffff */
.L_x_10752:
[----:B------:R-:W-:Y:S01]  /*1850*/  IMAD.MOV.U32 R18, RZ, RZ, R17 ;  /* 0x000000ffff127224 */ /* 0x000fe200078e0011 */
[----:B------:R-:W-:Y:S01]  /*1860*/  MOV R8, 0x18b0 ;  /* 0x000018b000087802 */ /* 0x000fe20000000f00 */
[----:B------:R-:W-:-:S02]  /*1870*/  IMAD.MOV.U32 R11, RZ, RZ, 0x4 ;  /* 0x00000004ff0b7424 */ /* 0x000fc400078e00ff */
[----:B------:R-:W-:Y:S02]  /*1880*/  IMAD.MOV.U32 R10, RZ, RZ, 0x101f ;  /* 0x0000101fff0a7424 */ /* 0x000fe400078e00ff */
[----:B------:R-:W-:Y:S02]  /*1890*/  IMAD.MOV.U32 R3, RZ, RZ, -0x1 ;  /* 0xffffffffff037424 */ /* 0x000fe400078e00ff */
[----:B--23--:R-:W-:Y:S05]  /*18a0*/  CALL.REL.NOINC `($__internal_195_$__cuda_sm70_shflsync_bfly_p) ;  /* 0x00000a1000007944 */ /* 0x00cfea0003c00000 */
[----:B------:R-:W-:Y:S01]  /*18b0*/  FSEL R15, R24, R15, P1 ;  /* 0x0000000f180f7208 */ /* 0x000fe20000800000 */
[----:B-1----:R-:W-:Y:S01]  /*18c0*/  IMAD.MOV.U32 R22, RZ, RZ, R3 ;  /* 0x000000ffff167224 */ /* 0x002fe200078e0003 */
[----:B------:R-:W-:Y:S01]  /*18d0*/  MOV R8, 0x1930 ;  /* 0x0000193000087802 */ /* 0x000fe20000000f00 */
[----:B0-----:R-:W-:Y:S02]  /*18e0*/  IMAD.MOV.U32 R11, RZ, RZ, 0x4 ;  /* 0x00000004ff0b7424 */ /* 0x001fe400078e00ff */
[----:B------:R-:W-:Y:S02]  /*18f0*/  IMAD.MOV.U32 R10, RZ, RZ, 0x101f ;  /* 0x0000101fff0a7424 */ /* 0x000fe400078e00ff */
[----:B------:R-:W-:Y:S02]  /*1900*/  IMAD.MOV.U32 R3, RZ, RZ, -0x1 ;  /* 0xffffffffff037424 */ /* 0x000fe400078e00ff */
[----:B------:R-:W-:-:S02]  /*1910*/  IMAD.MOV.U32 R18, RZ, RZ, R15 ;  /* 0x000000ffff127224 */ /* 0x000fc400078e000f */
[----:B------:R-:W-:Y:S05]  /*1920*/  CALL.REL.NOINC `($__internal_195_$__cuda_sm70_shflsync_bfly_p) ;  /* 0x0000099000007944 */ /* 0x000fea0003c00000 */
[----:B------:R-:W-:Y:S01]  /*1930*/  SEL R20, R19, R20, P1 ;  /* 0x0000001413147207 */ /* 0x000fe20000800000 */
[----:B-1----:R-:W-:Y:S01]  /*1940*/  IMAD.MOV.U32 R24, RZ, RZ, R3 ;  /* 0x000000ffff187224 */ /* 0x002fe200078e0003 */
[----:B------:R-:W-:Y:S01]  /*1950*/  MOV R8, 0x19b0 ;  /* 0x000019b000087802 */ /* 0x000fe20000000f00 */
[----:B0-----:R-:W-:-:S02]  /*1960*/  IMAD.MOV.U32 R11, RZ, RZ, 0x4 ;  /* 0x00000004ff0b7424 */ /* 0x001fc400078e00ff */
[----:B------:R-:W-:Y:S02]  /*1970*/  IMAD.MOV.U32 R10, RZ, RZ, 0x101f ;  /* 0x0000101fff0a7424 */ /* 0x000fe400078e00ff */
[----:B------:R-:W-:Y:S02]  /*1980*/  IMAD.MOV.U32 R3, RZ, RZ, -0x1 ;  /* 0xffffffffff037424 */ /* 0x000fe400078e00ff */
[----:B------:R-:W-:Y:S02]  /*1990*/  IMAD.MOV.U32 R18, RZ, RZ, R20 ;  /* 0x000000ffff127224 */ /* 0x000fe400078e0014 */
[----:B------:R-:W-:Y:S05]  /*19a0*/  CALL.REL.NOINC `($__internal_195_$__cuda_sm70_shflsync_bfly_p) ;  /* 0x0000091000007944 */ /* 0x000fea0003c00000 */
[----:B-1----:R-:W-:Y:S01]  /*19b0*/  IMAD.MOV.U32 R19, RZ, RZ, R3 ;  /* 0x000000ffff137224 */ /* 0x002fe200078e0003 */
[----:B0-----:R-:W-:Y:S05]  /*19c0*/  BRA `(.L_x_10778) ;  /* 0xffffee4000007947 */ /* 0x001fea000383ffff */
.L_x_10753:
[----:B------:R-:W-:Y:S01]  /*19d0*/  IMAD.MOV.U32 R18, RZ, RZ, R17 ;  /* 0x000000ffff127224 */ /* 0x000fe200078e0011 */
[----:B------:R-:W-:Y:S01]  /*19e0*/  MOV R10, 0x101f ;  /* 0x0000101f000a7802 */ /* 0x000fe20000000f00 */
[----:B------:R-:W-:Y:S01]  /*19f0*/  IMAD.MOV.U32 R11, RZ, RZ, 0x2 ;  /* 0x00000002ff0b7424 */ /* 0x000fe200078e00ff */
[----:B------:R-:W-:Y:S01]  /*1a00*/  MOV R8, 0x1a30 ;  /* 0x00001a3000087802 */ /* 0x000fe20000000f00 */
[----:B------:R-:W-:Y:S02]  /*1a10*/  IMAD.MOV.U32 R3, RZ, RZ, -0x1 ;  /* 0xffffffffff037424 */ /* 0x000fe400078e00ff */
[----:B--2---:R-:W-:Y:S05]  /*1a20*/  CALL.REL.NOINC `($__internal_195_$__cuda_sm70_shflsync_bfly_p) ;  /* 0x0000089000007944 */ /* 0x004fea0003c00000 */
[----:B-1----:R-:W-:Y:S01]  /*1a30*/  IMAD.MOV.U32 R22, RZ, RZ, R3 ;  /* 0x000000ffff167224 */ /* 0x002fe200078e0003 */
[----:B0-----:R-:W-:Y:S05]  /*1a40*/  BRA `(.L_x_10779) ;  /* 0xffffee2000007947 */ /* 0x001fea000383ffff */
.L_x_10754:
[----:B------:R-:W-:Y:S01]  /*1a50*/  IMAD.MOV.U32 R18, RZ, RZ, R15 ;  /* 0x000000ffff127224 */ /* 0x000fe200078e000f */
[----:B------:R-:W-:Y:S01]  /*1a60*/  MOV R8, 0x1ab0 ;  /* 0x00001ab000087802 */ /* 0x000fe20000000f00 */
[----:B------:R-:W-:-:S02]  /*1a70*/  IMAD.MOV.U32 R11, RZ, RZ, 0x2 ;  /* 0x00000002ff0b7424 */ /* 0x000fc400078e00ff */
[----:B------:R-:W-:Y:S02]  /*1a80*/  IMAD.MOV.U32 R10, RZ, RZ, 0x101f ;  /* 0x0000101fff0a7424 */ /* 0x000fe400078e00ff */
[----:B------:R-:W-:Y:S02]  /*1a90*/  IMAD.MOV.U32 R3, RZ, RZ, -0x1 ;  /* 0xffffffffff037424 */ /* 0x000fe400078e00ff */
[----:B01----:R-:W-:Y:S05]  /*1aa0*/  CALL.REL.NOINC `($__internal_195_$__cuda_sm70_shflsync_bfly_p) ;  /* 0x0000081000007944 */ /* 0x003fea0003c00000 */
[----:B------:R-:W-:Y:S01]  /*1ab0*/  SEL R20, R19, R20, P0 ;  /* 0x0000001413147207 */ /* 0x000fe20000000000 */
[----:B-1----:R-:W-:Y:S01]  /*1ac0*/  IMAD.MOV.U32 R24, RZ, RZ, R3 ;  /* 0x000000ffff187224 */ /* 0x002fe200078e0003 */
[----:B------:R-:W-:Y:S01]  /*1ad0*/  MOV R8, 0x1b30 ;  /* 0x00001b3000087802 */ /* 0x000fe20000000f00 */
[----:B0-----:R-:W-:Y:S02]  /*1ae0*/  IMAD.MOV.U32 R11, RZ, RZ, 0x2 ;  /* 0x00000002ff0b7424 */ /* 0x001fe400078e00ff */
[----:B------:R-:W-:Y:S02]  /*1af0*/  IMAD.MOV.U32 R10, RZ, RZ, 0x101f ;  /* 0x0000101fff0a7424 */ /* 0x000fe400078e00ff */
[----:B------:R-:W-:Y:S02]  /*1b00*/  IMAD.MOV.U32 R3, RZ, RZ, -0x1 ;  /* 0xffffffffff037424 */ /* 0x000fe400078e00ff */
[----:B------:R-:W-:-:S02]  /*1b10*/  IMAD.MOV.U32 R18, RZ, RZ, R20 ;  /* 0x000000ffff127224 */ /* 0x000fc400078e0014 */
[----:B------:R-:W-:Y:S05]  /*1b20*/  CALL.REL.NOINC `($__internal_195_$__cuda_sm70_shflsync_bfly_p) ;  /* 0x0000079000007944 */ /* 0x000fea0003c00000 */
[----:B-1----:R-:W-:Y:S01]  /*1b30*/  IMAD.MOV.U32 R19, RZ, RZ, R3 ;  /* 0x000000ffff137224 */ /* 0x002fe200078e0003 */
[----:B0-----:R-:W-:Y:S05]  /*1b40*/  BRA `(.L_x_10780) ;  /* 0xffffed7000007947 */ /* 0x001fea000383ffff */
.L_x_10755:
        /* <DEDUP_REMOVED lines=24> */
.L_x_10762:
[----:B------:R-:W-:Y:S01]  /*1cd0*/  HFMA2.MMA R10, -RZ, RZ, 0, 0.000503063201904296875 ;  /* 0x0000101fff0a7435 */ /* 0x000fe200000001ff */
[----:B------:R-:W-:Y:S01]  /*1ce0*/  IMAD.MOV.U32 R18, RZ, RZ, R17 ;  /* 0x000000ffff127224 */ /* 0x000fe200078e0011 */
[----:B------:R-:W-:Y:S01]  /*1cf0*/  MOV R8, 0x1d30 ;  /* 0x00001d3000087802 */ /* 0x000fe20000000f00 */
[----:B------:R-:W-:Y:S02]  /*1d00*/  IMAD.MOV.U32 R11, RZ, RZ, 0x8 ;  /* 0x00000008ff0b7424 */ /* 0x000fe400078e00ff */
[----:B------:R-:W-:-:S02]  /*1d10*/  IMAD.MOV.U32 R3, RZ, RZ, -0x1 ;  /* 0xffffffffff037424 */ /* 0x000fc400078e00ff */
[----:B------:R-:W-:Y:S05]  /*1d20*/  CALL.REL.NOINC `($__internal_195_$__cuda_sm70_shflsync_bfly_p) ;  /* 0x0000059000007944 */ /* 0x000fea0003c00000 */
[----:B-1----:R-:W-:Y:S01]  /*1d30*/  IMAD.MOV.U32 R22, RZ, RZ, R3 ;  /* 0x000000ffff167224 */ /* 0x002fe200078e0003 */
[----:B0-----:R-:W-:Y:S05]  /*1d40*/  BRA `(.L_x_10782) ;  /* 0xfffff05000007947 */ /* 0x001fea000383ffff */
.L_x_10763:
[----:B------:R-:W-:Y:S01]  /*1d50*/  IMAD.MOV.U32 R18, RZ, RZ, R15 ;  /* 0x000000ffff127224 */ /* 0x000fe200078e000f */
[----:B------:R-:W-:Y:S01]  /*1d60*/  MOV R8, 0x1db0 ;  /* 0x00001db000087802 */ /* 0x000fe20000000f00 */
[----:B------:R-:W-:-:S02]  /*1d70*/  IMAD.MOV.U32 R11, RZ, RZ, 0x8 ;  /* 0x00000008ff0b7424 */ /* 0x000fc400078e00ff */
[----:B------:R-:W-:Y:S02]  /*1d80*/  IMAD.MOV.U32 R10, RZ, RZ, 0x101f ;  /* 0x0000101fff0a7424 */ /* 0x000fe400078e00ff */
[----:B------:R-:W-:Y:S02]  /*1d90*/  IMAD.MOV.U32 R3, RZ, RZ, -0x1 ;  /* 0xffffffffff037424 */ /* 0x000fe400078e00ff */
[----:B01----:R-:W-:Y:S05]  /*1da0*/  CALL.REL.NOINC `($__internal_195_$__cuda_sm70_shflsync_bfly_p) ;  /* 0x0000051000007944 */ /* 0x003fea0003c00000 */
[----:B-1----:R-:W-:Y:S01]  /*1db0*/  IMAD.MOV.U32 R24, RZ, RZ, R3 ;  /* 0x000000ffff187224 */ /* 0x002fe200078e0003 */
[----:B------:R-:W-:Y:S01]  /*1dc0*/  MOV R8, 0x1e20 ;  /* 0x00001e2000087802 */ /* 0x000fe20000000f00 */
[----:B0-----:R-:W-:Y:S02]  /*1dd0*/  IMAD.MOV.U32 R18, RZ, RZ, R20 ;  /* 0x000000ffff127224 */ /* 0x001fe400078e0014 */
[----:B------:R-:W-:Y:S02]  /*1de0*/  IMAD.MOV.U32 R11, RZ, RZ, 0x8 ;  /* 0x00000008ff0b7424 */ /* 0x000fe400078e00ff */
[----:B------:R-:W-:Y:S02]  /*1df0*/  IMAD.MOV.U32 R10, RZ, RZ, 0x101f ;  /* 0x0000101fff0a7424 */ /* 0x000fe400078e00ff */
[----:B------:R-:W-:-:S02]  /*1e00*/  IMAD.MOV.U32 R3, RZ, RZ, -0x1 ;  /* 0xffffffffff037424 */ /* 0x000fc400078e00ff */
[----:B------:R-:W-:Y:S05]  /*1e10*/  CALL.REL.NOINC `($__internal_195_$__cuda_sm70_shflsync_bfly_p) ;  /* 0x000004a000007944 */ /* 0x000fea0003c00000 */
[----:B-1----:R-:W-:Y:S01]  /*1e20*/  IMAD.MOV.U32 R19, RZ, RZ, R3 ;  /* 0x000000ffff137224 */ /* 0x002fe200078e0003 */
[----:B0-----:R-:W-:Y:S05]  /*1e30*/  BRA `(.L_x_10783) ;  /* 0xffffef9000007947 */ /* 0x001fea000383ffff */
.L_x_10764:
        /* <DEDUP_REMOVED lines=24> */
.L_x_10765:
        /* <DEDUP_REMOVED lines=8> */
.L_x_10766:
        /* <DEDUP_REMOVED lines=16> */
.L_x_10767:
        /* <DEDUP_REMOVED lines=24> */
        .weak           $__internal_195_$__cuda_sm70_shflsync_bfly_p
        .type           $__internal_195_$__cuda_sm70_shflsync_bfly_p,@function
        .size           $__internal_195_$__cuda_sm70_shflsync_bfly_p,(.L_x_11139 - $__internal_195_$__cuda_sm70_shflsync_bfly_p)
$__internal_195_$__cuda_sm70_shflsync_bfly_p:
[----:B------:R-:W-:Y:S01]  /*22c0*/  IMAD.MOV.U32 R9, RZ, RZ, 0x0 ;  /* 0x00000000ff097424 */ /* 0x000fe200078e00ff */
[----:B------:R-:W-:Y:S04]  /*22d0*/  WARPSYNC R3 ;  /* 0x0000000300007348 */ /* 0x000fe80003800000 */
[----:B------:R0:W1:Y:S01]  /*22e0*/  SHFL.BFLY PT, R3, R18, R11, R10 ;  /* 0x0c00000b12037389 */ /* 0x00006200000e000a */
[----:B------:R-:W-:Y:S05]  /*22f0*/  RET.REL.NODEC R8 `(_ZN4vllm3moe10topkGatingILi4ELi64ELi4ELi16ELi32EifLNS0_11ScoringFuncE0EEEvPKT5_PKbPfiPT4_PiiiibPKf) ;  /* 0xffffdd0008007950 */ /* 0x000fea0003c3ffff */
.L_x_10788:
        /* <DEDUP_REMOVED lines=16> */
.L_x_11139:


//--------------------- .text._ZN4vllm3moe10topkGatingILi4ELi32ELi4ELi16ELi32EifLNS0_11ScoringFuncE0EEEvPKT5_PKbPfiPT4_PiiiibPKf --------------------------
	.section	.text._ZN4vllm3moe10topkGatingILi4ELi32ELi4ELi16ELi32EifLNS0_11ScoringFuncE0EEEvPKT5_PKbPfiPT4_PiiiibPKf,"ax",@progbits
	.sectioninfo	@"SHI_REGISTERS=27"
	.align	128
        .global         _ZN4vllm3moe10topkGatingILi4ELi32ELi4ELi16ELi32EifLNS0_11ScoringFuncE0EEEvPKT5_PKbPfiPT4_PiiiibPKf
        .type           _ZN4vllm3moe10topkGatingILi4ELi32ELi4ELi16ELi32EifLNS0_11ScoringFuncE0EEEvPKT5_PKbPfiPT4_PiiiibPKf,@function
        .size           _ZN4vllm3moe10topkGatingILi4ELi32ELi4ELi16ELi32EifLNS0_11ScoringFuncE0EEEvPKT5_PKbPfiPT4_PiiiibPKf,(.L_x_11140 - _ZN4vllm3moe10topkGatingILi4ELi32ELi4ELi16ELi32EifLNS0_11ScoringFuncE0EEEvPKT5_PKbPfiPT4_PiiiibPKf)
        .other          _ZN4vllm3moe10topkGatingILi4ELi32ELi4ELi16ELi32EifLNS0_11ScoringFuncE0EEEvPKT5_PKbPfiPT4_PiiiibPKf,@"STO_CUDA_ENTRY STV_DEFAULT"
_ZN4vllm3moe10topkGatingILi4ELi32ELi4ELi16ELi32EifLNS0_11ScoringFuncE0EEEvPKT5_PKbPfiPT4_PiiiibPKf:
.text._ZN4vllm3moe10topkGatingILi4ELi32ELi4ELi16ELi32EifLNS0_11ScoringFuncE0EEEvPKT5_PKbPfiPT4_PiiiibPKf:
        /* <DEDUP_REMOVED lines=94> */
.L_x_10801:
        /* <DEDUP_REMOVED lines=16> */
.L_x_10815:
[----:B------:R-:W-:Y:S05]  /*06e0*/  BRA.DIV ~URZ, `(.L_x_10792) ;  /* 0x00000ed27f007947 */ /* 0x000fea000b800000 */
[----:B------:R2:W3:Y:S04]  /*06f0*/  SHFL.BFLY PT, R24, R15, 0x4, 0x181f ;  /* 0x0c981f000f187f89 */ /* 0x0004e800000e0000 */
[----:B------:R2:W4:Y:S02]  /*0700*/  SHFL.BFLY PT, R19, R20, 0x4, 0x181f ;  /* 0x0c981f0014137f89 */ /* 0x00052400000e0000 */
.L_x_10816:
        /* <DEDUP_REMOVED lines=12> */
.L_x_10817:
[----:B-1----:R-:W-:-:S13]  /*07d0*/  FSETP.GEU.FTZ.AND P1, PT, R17, R22, PT ;  /* 0x000000161100720b */ /* 0x002fda0003f3e000 */
[----:B------:R-:W-:-:S04]  /*07e0*/  @P1 FSETP.NEU.FTZ.AND P3, PT, R17, R22, PT ;  /* 0x000000161100120b */ /* 0x000fc80003f7d000 */
[----:B---3--:R-:W-:-:S13]  /*07f0*/  @P1 ISETP.LT.AND P0, PT, R19, R20, !P3 ;  /* 0x000000141300120c */ /* 0x008fda0005f01270 */
[----:B------:R-:W-:Y:S01]  /*0800*/  FSEL R22, R22, R17, P0 ;  /* 0x0000001116167208 */ /* 0x000fe20000000000 */
[----:B------:R-:W-:Y:S05]  /*0810*/  BRA.DIV ~URZ, `(.L_x_10794) ;  /* 0x000010127f007947 */ /* 0x000fea000b800000 */
[----:B0-----:R0:W1:Y:S02]  /*0820*/  SHFL.BFLY PT, R17, R22, 0x1, 0x181f ;  /* 0x0c381f0016117f89 */ /* 0x00106400000e0000 */
.L_x_10818:
[----:B--2---:R-:W-:Y:S01]  /*0830*/  FSEL R15, R24, R15, P0 ;  /* 0x0000000f180f7208 */ /* 0x004fe20000000000 */
[----:B------:R-:W-:Y:S05]  /*0840*/  BRA.DIV ~URZ, `(.L_x_10795) ;  /* 0x000010627f007947 */ /* 0x000fea000b800000 */
[----:B------:R-:W-:Y:S02]  /*0850*/  SEL R21, R19, R20, P0 ;  /* 0x0000001413157207 */ /* 0x000fe40000000000 */
[----:B------:R2:W3:Y:S04]  /*0860*/  SHFL.BFLY PT, R20, R15, 0x1, 0x181f ;  /* 0x0c381f000f147f89 */ /* 0x0004e800000e0000 */
[----:B------:R2:W4:Y:S02]  /*0870*/  SHFL.BFLY PT, R8, R21, 0x1, 0x181f ;  /* 0x0c381f0015087f89 */ /* 0x00052400000e0000 */
.L_x_10819:
        /* <DEDUP_REMOVED lines=27> */
.L_x_10797:
[----:B------:R-:W-:Y:S05]  /*0a30*/  BSYNC B1 ;  /* 0x0000000000017941 */ /* 0x000fea0003800000 */
.L_x_10796:
        /* <DEDUP_REMOVED lines=20> */
.L_x_10800:
[----:B------:R-:W-:Y:S05]  /*0b80*/  BSYNC B1 ;  /* 0x0000000000017941 */ /* 0x000fea0003800000 */
.L_x_10799:
[----:B0-----:R-:W-:Y:S05]  /*0b90*/  BRA `(.L_x_10801) ;  /* 0xfffffa4000007947 */ /* 0x001fea000383ffff */
.L_x_10790:
[----:B------:R-:W-:Y:S02]  /*0ba0*/  IMAD.MOV.U32 R16, RZ, RZ, RZ ;  /* 0x000000ffff107224 */ /* 0x000fe400078e00ff */
.L_x_10811:
        /* <DEDUP_REMOVED lines=16> */
.L_x_10820:
[----:B------:R-:W-:Y:S05]  /*0cb0*/  BRA.DIV ~URZ, `(.L_x_10803) ;  /* 0x00000d727f007947 */ /* 0x000fea000b800000 */
[----:B------:R2:W3:Y:S04]  /*0cc0*/  SHFL.BFLY PT, R24, R15, 0x4, 0x181f ;  /* 0x0c981f000f187f89 */ /* 0x0004e800000e0000 */
[----:B------:R2:W4:Y:S02]  /*0cd0*/  SHFL.BFLY PT, R19, R20, 0x4, 0x181f ;  /* 0x0c981f0014137f89 */ /* 0x00052400000e0000 */
.L_x_10821:
        /* <DEDUP_REMOVED lines=12> */
.L_x_10822:
[----:B-1----:R-:W-:-:S13]  /*0da0*/  FSETP.GEU.FTZ.AND P1, PT, R17, R22, PT ;  /* 0x000000161100720b */ /* 0x002fda0003f3e000 */
[----:B------:R-:W-:-:S04]  /*0db0*/  @P1 FSETP.NEU.FTZ.AND P3, PT, R17, R22, PT ;  /* 0x000000161100120b */ /* 0x000fc80003f7d000 */
[----:B---3--:R-:W-:-:S13]  /*0dc0*/  @P1 ISETP.LT.AND P0, PT, R19, R20, !P3 ;  /* 0x000000141300120c */ /* 0x008fda0005f01270 */
[----:B------:R-:W-:Y:S01]  /*0dd0*/  FSEL R22, R22, R17, P0 ;  /* 0x0000001116167208 */ /* 0x000fe20000000000 */
[----:B------:R-:W-:Y:S05]  /*0de0*/  BRA.DIV ~URZ, `(.L_x_10805) ;  /* 0x00000eb27f007947 */ /* 0x000fea000b800000 */
[----:B0-----:R0:W1:Y:S02]  /*0df0*/  SHFL.BFLY PT, R17, R22, 0x1, 0x181f ;  /* 0x0c381f0016117f89 */ /* 0x00106400000e0000 */
.L_x_10823:
[----:B--2---:R-:W-:Y:S01]  /*0e00*/  FSEL R15, R24, R15, P0 ;  /* 0x0000000f180f7208 */ /* 0x004fe20000000000 */
[----:B------:R-:W-:Y:S05]  /*0e10*/  BRA.DIV ~URZ, `(.L_x_10806) ;  /* 0x00000f027f007947 */ /* 0x000fea000b800000 */
[----:B------:R-:W-:Y:S02]  /*0e20*/  SEL R21, R19, R20, P0 ;  /* 0x0000001413157207 */ /* 0x000fe40000000000 */
[----:B------:R2:W3:Y:S04]  /*0e30*/  SHFL.BFLY PT, R20, R15, 0x1, 0x181f ;  /* 0x0c381f000f147f89 */ /* 0x0004e800000e0000 */
[----:B------:R2:W4:Y:S02]  /*0e40*/  SHFL.BFLY PT, R8, R21, 0x1, 0x181f ;  /* 0x0c381f0015087f89 */ /* 0x00052400000e0000 */
.L_x_10824:
        /* <DEDUP_REMOVED lines=26> */
.L_x_10808:
[----:B------:R-:W-:Y:S05]  /*0ff0*/  BSYNC B1 ;  /* 0x0000000000017941 */ /* 0x000fea0003800000 */
.L_x_10807:
        /* <DEDUP_REMOVED lines=20> */
.L_x_10810:
[----:B------:R-:W-:Y:S05]  /*1140*/  BSYNC B1 ;  /* 0x0000000000017941 */ /* 0x000fea0003800000 */
.L_x_10809:
[----:B0-----:R-:W-:Y:S05]  /*1150*/  BRA `(.L_x_10811) ;  /* 0xfffffa5000007947 */ /* 0x001fea000383ffff */
.L_x_10798:
[----:B------:R-:W-:Y:S05]  /*1160*/  BSYNC B0 ;  /* 0x0000000000007941 */ /* 0x000fea0003800000 */
.L_x_10789:
        /* <DEDUP_REMOVED lines=18> */
.L_x_10813:
        /* <DEDUP_REMOVED lines=20> */
.L_x_10812:
        /* <DEDUP_REMOVED lines=12> */
.L_x_10814:
        /* <DEDUP_REMOVED lines=11> */
.L_x_10791:
[----:B------:R-:W-:Y:S01]  /*1540*/  IMAD.MOV.U32 R18, RZ, RZ, R17 ;  /* 0x000000ffff127224 */ /* 0x000fe200078e0011 */
[----:B------:R-:W-:Y:S01]  /*1550*/  MOV R8, 0x15a0 ;  /* 0x000015a000087802 */ /* 0x000fe20000000f00 */
[----:B------:R-:W-:Y:S02]  /*1560*/  IMAD.MOV.U32 R11, RZ, RZ, 0x4 ;  /* 0x00000004ff0b7424 */ /* 0x000fe400078e00ff */
[----:B------:R-:W-:Y:S02]  /*1570*/  IMAD.MOV.U32 R10, RZ, RZ, 0x181f ;  /* 0x0000181fff0a7424 */ /* 0x000fe400078e00ff */
[----:B------:R-:W-:Y:S02]  /*1580*/  IMAD.MOV.U32 R3, RZ, RZ, -0x1 ;  /* 0xffffffffff037424 */ /* 0x000fe400078e00ff */
[----:B------:R-:W-:Y:S05]  /*1590*/  CALL.REL.NOINC `($__internal_196_$__cuda_sm70_shflsync_bfly_p) ;  /* 0x0000088000007944 */ /* 0x000fea0003c00000 */
[----:B-1----:R-:W-:Y:S01]  /*15a0*/  IMAD.MOV.U32 R22, RZ, RZ, R3 ;  /* 0x000000ffff167224 */ /* 0x002fe200078e0003 */
[----:B0-----:R-:W-:Y:S05]  /*15b0*/  BRA `(.L_x_10815) ;  /* 0xfffff12000007947 */ /* 0x001fea000383ffff */
.L_x_10792:
[----:B------:R-:W-:Y:S01]  /*15c0*/  IMAD.MOV.U32 R18, RZ, RZ, R15 ;  /* 0x000000ffff127224 */ /* 0x000fe200078e000f */
[----:B------:R-:W-:Y:S01]  /*15d0*/  MOV R8, 0x1620 ;  /* 0x0000162000087802 */ /* 0x000fe20000000f00 */
[----:B------:R-:W-:Y:S02]  /*15e0*/  IMAD.MOV.U32 R11, RZ, RZ, 0x4 ;  /* 0x00000004ff0b7424 */ /* 0x000fe400078e00ff */
[----:B------:R-:W-:-:S02]  /*15f0*/  IMAD.MOV.U32 R10, RZ, RZ, 0x181f ;  /* 0x0000181fff0a7424 */ /* 0x000fc400078e00ff */
[----:B------:R-:W-:Y:S02]  /*1600*/  IMAD.MOV.U32 R3, RZ, RZ, -0x1 ;  /* 0xffffffffff037424 */ /* 0x000fe400078e00ff */
[----:B01----:R-:W-:Y:S05]  /*1610*/  CALL.REL.NOINC `($__internal_196_$__cuda_sm70_shflsync_bfly_p) ;  /* 0x0000080000007944 */ /* 0x003fea0003c00000 */
[----:B-1----:R-:W-:Y:S01]  /*1620*/  IMAD.MOV.U32 R24, RZ, RZ, R3 ;  /* 0x000000ffff187224 */ /* 0x002fe200078e0003 */
[----:B------:R-:W-:Y:S01]  /*1630*/  MOV R8, 0x1690 ;  /* 0x0000169000087802 */ /* 0x000fe20000000f00 */
[----:B0-----:R-:W-:Y:S02]  /*1640*/  IMAD.MOV.U32 R18, RZ, RZ, R20 ;  /* 0x000000ffff127224 */ /* 0x001fe400078e0014 */
[----:B------:R-:W-:Y:S02]  /*1650*/  IMAD.MOV.U32 R11, RZ, RZ, 0x4 ;  /* 0x00000004ff0b7424 */ /* 0x000fe400078e00ff */
[----:B------:R-:W-:Y:S02]  /*1660*/  IMAD.MOV.U32 R10, RZ, RZ, 0x181f ;  /* 0x0000181fff0a7424 */ /* 0x000fe400078e00ff */
[----:B------:R-:W-:Y:S02]  /*1670*/  IMAD.MOV.U32 R3, RZ, RZ, -0x1 ;  /* 0xffffffffff037424 */ /* 0x000fe400078e00ff */
[----:B------:R-:W-:Y:S05]  /*1680*/  CALL.REL.NOINC `($__internal_196_$__cuda_sm70_shflsync_bfly_p) ;  /* 0x0000079000007944 */ /* 0x000fea0003c00000 */
[----:B-1----:R-:W-:Y:S01]  /*1690*/  IMAD.MOV.U32 R19, RZ, RZ, R3 ;  /* 0x000000ffff137224 */ /* 0x002fe200078e0003 */
[----:B0-----:R-:W-:Y:S05]  /*16a0*/  BRA `(.L_x_10816) ;  /* 0xfffff06000007947 */ /* 0x001fea000383ffff */
.L_x_10793:
[----:B------:R-:W-:Y:S01]  /*16b0*/  IMAD.MOV.U32 R18, RZ, RZ, R17 ;  /* 0x000000ffff127224 */ /* 0x000fe200078e0011 */
[----:B------:R-:W-:Y:S01]  /*16c0*/  MOV R8, 0x1710 ;  /* 0x0000171000087802 */ /* 0x000fe20000000f00 */
[----:B------:R-:W-:-:S02]  /*16d0*/  IMAD.MOV.U32 R11, RZ, RZ, 0x2 ;  /* 0x00000002ff0b7424 */ /* 0x000fc400078e00ff */
[----:B------:R-:W-:Y:S02]  /*16e0*/  IMAD.MOV.U32 R10, RZ, RZ, 0x181f ;  /* 0x0000181fff0a7424 */ /* 0x000fe400078e00ff */
[----:B------:R-:W-:Y:S02]  /*16f0*/  IMAD.MOV.U32 R3, RZ, RZ, -0x1 ;  /* 0xffffffffff037424 */ /* 0x000fe400078e00ff */
[----:B--23--:R-:W-:Y:S05]  /*1700*/  CALL.REL.NOINC `($__internal_196_$__cuda_sm70_shflsync_bfly_p) ;  /* 0x0000071000007944 */ /* 0x00cfea0003c00000 */
[----:B------:R-:W-:Y:S01]  /*1710*/  FSEL R15, R24, R15, P1 ;  /* 0x0000000f180f7208 */ /* 0x000fe20000800000 */
[----:B-1----:R-:W-:Y:S01]  /*1720*/  IMAD.MOV.U32 R22, RZ, RZ, R3 ;  /* 0x000000ffff167224 */ /* 0x002fe200078e0003 */
[----:B------:R-:W-:Y:S01]  /*1730*/  MOV R8, 0x1790 ;  /* 0x0000179000087802 */ /* 0x000fe20000000f00 */
[----:B0-----:R-:W-:Y:S02]  /*1740*/  IMAD.MOV.U32 R11, RZ, RZ, 0x2 ;  /* 0x00000002ff0b7424 */ /* 0x001fe400078e00ff */
[----:B------:R-:W-:Y:S02]  /*1750*/  IMAD.MOV.U32 R10, RZ, RZ, 0x181f ;  /* 0x0000181fff0a7424 */ /* 0x000fe400078e00ff */
[----:B------:R-:W-:Y:S02]  /*1760*/  IMAD.MOV.U32 R3, RZ, RZ, -0x1 ;  /* 0xffffffffff037424 */ /* 0x000fe400078e00ff */
[----:B------:R-:W-:-:S02]  /*1770*/  IMAD.MOV.U32 R18, RZ, RZ, R15 ;  /* 0x000000ffff127224 */ /* 0x000fc400078e000f */
[----:B------:R-:W-:Y:S05]  /*1780*/  CALL.REL.NOINC `($__internal_196_$__cuda_sm70_shflsync_bfly_p) ;  /* 0x0000069000007944 */ /* 0x000fea0003c00000 */
[----:B------:R-:W-:Y:S01]  /*1790*/  SEL R20, R19, R20, P1 ;  /* 0x0000001413147207 */ /* 0x000fe20000800000 */
[----:B-1----:R-:W-:Y:S01]  /*17a0*/  IMAD.MOV.U32 R24, RZ, RZ, R3 ;  /* 0x000000ffff187224 */ /* 0x002fe200078e0003 */
[----:B------:R-:W-:Y:S01]  /*17b0*/  MOV R8, 0x1810 ;  /* 0x0000181000087802 */ /* 0x000fe20000000f00 */
[----:B0-----:R-:W-:-:S02]  /*17c0*/  IMAD.MOV.U32 R11, RZ, RZ, 0x2 ;  /* 0x00000002ff0b7424 */ /* 0x001fc400078e00ff */
[----:B------:R-:W-:Y:S02]  /*17d0*/  IMAD.MOV.U32 R10, RZ, RZ, 0x181f ;  /* 0x0000181fff0a7424 */ /* 0x000fe400078e00ff */
[----:B------:R-:W-:Y:S02]  /*17e0*/  IMAD.MOV.U32 R3, RZ, RZ, -0x1 ;  /* 0xffffffffff037424 */ /* 0x000fe400078e00ff */
[----:B------:R-:W-:Y:S02]  /*17f0*/  IMAD.MOV.U32 R18, RZ, RZ, R20 ;  /* 0x000000ffff127224 */ /* 0x000fe400078e0014 */
[----:B------:R-:W-:Y:S05]  /*1800*/  CALL.REL.NOINC `($__internal_196_$__cuda_sm70_shflsync_bfly_p) ;  /* 0x0000061000007944 */ /* 0x000fea0003c00000 */
[----:B-1----:R-:W-:Y:S01]  /*1810*/  IMAD.MOV.U32 R19, RZ, RZ, R3 ;  /* 0x000000ffff137224 */ /* 0x002fe200078e0003 */
[----:B0-----:R-:W-:Y:S05]  /*1820*/  BRA `(.L_x_10817) ;  /* 0xffffefa000007947 */ /* 0x001fea000383ffff */
.L_x_10794:
[----:B------:R-:W-:Y:S01]  /*1830*/  IMAD.MOV.U32 R18, RZ, RZ, R22 ;  /* 0x000000ffff127224 */ /* 0x000fe200078e0016 */
[----:B------:R-:W-:Y:S01]  /*1840*/  MOV R8, 0x1890 ;  /* 0x0000189000087802 */ /* 0x000fe20000000f00 */
[----:B------:R-:W-:Y:S02]  /*1850*/  IMAD.MOV.U32 R11, RZ, RZ, 0x1 ;  /* 0x00000001ff0b7424 */ /* 0x000fe400078e00ff */
[----:B------:R-:W-:Y:S02]  /*1860*/  IMAD.MOV.U32 R10, RZ, RZ, 0x181f ;  /* 0x0000181fff0a7424 */ /* 0x000fe400078e00ff */
[----:B------:R-:W-:-:S02]  /*1870*/  IMAD.MOV.U32 R3, RZ, RZ, -0x1 ;  /* 0xffffffffff037424 */ /* 0x000fc400078e00ff */
[----:B0-2---:R-:W-:Y:S05]  /*1880*/  CALL.REL.NOINC `($__internal_196_$__cuda_sm70_shflsync_bfly_p) ;  /* 0x0000059000007944 */ /* 0x005fea0003c00000 */
[----:B-1----:R-:W-:Y:S01]  /*1890*/  IMAD.MOV.U32 R17, RZ, RZ, R3 ;  /* 0x000000ffff117224 */ /* 0x002fe200078e0003 */
[----:B0-----:R-:W-:Y:S05]  /*18a0*/  BRA `(.L_x_10818) ;  /* 0xffffef8000007947 */ /* 0x001fea000383ffff */
.L_x_10795:
[----:B------:R-:W-:Y:S01]  /*18b0*/  IMAD.MOV.U32 R18, RZ, RZ, R15 ;  /* 0x000000ffff127224 */ /* 0x000fe200078e000f */
[----:B------:R-:W-:Y:S01]  /*18c0*/  MOV R8, 0x1910 ;  /* 0x0000191000087802 */ /* 0x000fe20000000f00 */
[----:B------:R-:W-:-:S02]  /*18d0*/  IMAD.MOV.U32 R11, RZ, RZ, 0x1 ;  /* 0x00000001ff0b7424 */ /* 0x000fc400078e00ff */
[----:B------:R-:W-:Y:S02]  /*18e0*/  IMAD.MOV.U32 R10, RZ, RZ, 0x181f ;  /* 0x0000181fff0a7424 */ /* 0x000fe400078e00ff */
[----:B------:R-:W-:Y:S02]  /*18f0*/  IMAD.MOV.U32 R3, RZ, RZ, -0x1 ;  /* 0xffffffffff037424 */ /* 0x000fe400078e00ff */
[----:B01----:R-:W-:Y:S05]  /*1900*/  CALL.REL.NOINC `($__internal_196_$__cuda_sm70_shflsync_bfly_p) ;  /* 0x0000051000007944 */ /* 0x003fea0003c00000 */
[----:B------:R-:W-:Y:S01]  /*1910*/  SEL R21, R19, R20, P0 ;  /* 0x0000001413157207 */ /* 0x000fe20000000000 */
[----:B-1----:R-:W-:Y:S01]  /*1920*/  IMAD.MOV.U32 R20, RZ, RZ, R3 ;  /* 0x000000ffff147224 */ /* 0x002fe200078e0003 */
[----:B------:R-:W-:Y:S01]  /*1930*/  MOV R8, 0x1990 ;  /* 0x0000199000087802 */ /* 0x000fe20000000f00 */
[----:B0-----:R-:W-:Y:S02]  /*1940*/  IMAD.MOV.U32 R11, RZ, RZ, 0x1 ;  /* 0x00000001ff0b7424 */ /* 0x001fe400078e00ff */
[----:B------:R-:W-:Y:S02]  /*1950*/  IMAD.MOV.U32 R10, RZ, RZ, 0x181f ;  /* 0x0000181fff0a7424 */ /* 0x000fe400078e00ff */
[----:B------:R-:W-:Y:S02]  /*1960*/  IMAD.MOV.U32 R3, RZ, RZ, -0x1 ;  /* 0xffffffffff037424 */ /* 0x000fe400078e00ff */
[----:B------:R-:W-:-:S02]  /*1970*/  IMAD.MOV.U32 R18, RZ, RZ, R21 ;  /* 0x000000ffff127224 */ /* 0x000fc400078e0015 */
[----:B------:R-:W-:Y:S05]  /*1980*/  CALL.REL.NOINC `($__internal_196_$__cuda_sm70_shflsync_bfly_p) ;  /* 0x0000049000007944 */ /* 0x000fea0003c00000 */
[----:B-1----:R-:W-:Y:S01]  /*1990*/  IMAD.MOV.U32 R8, RZ, RZ, R3 ;  /* 0x000000ffff087224 */ /* 0x002fe200078e0003 */
[----:B0-----:R-:W-:Y:S05]  /*19a0*/  BRA `(.L_x_10819) ;  /* 0xffffeed000007947 */ /* 0x001fea000383ffff */
.L_x_10802:
[----:B------:R-:W-:Y:S01]  /*19b0*/  IMAD.MOV.U32 R18, RZ, RZ, R17 ;  /* 0x000000ffff127224 */ /* 0x000fe200078e0011 */
[----:B------:R-:W-:Y:S01]  /*19c0*/  MOV R8, 0x1a10 ;  /* 0x00001a1000087802 */ /* 0x000fe20000000f00 */
[----:B------:R-:W-:-:S02]  /*19d0*/  IMAD.MOV.U32 R11, RZ, RZ, 0x4 ;  /* 0x00000004ff0b7424 */ /* 0x000fc400078e00ff */
[----:B------:R-:W-:Y:S02]  /*19e0*/  IMAD.MOV.U32 R10, RZ, RZ, 0x181f ;  /* 0x0000181fff0a7424 */ /* 0x000fe400078e00ff */
[----:B------:R-:W-:Y:S02]  /*19f0*/  IMAD.MOV.U32 R3, RZ, RZ, -0x1 ;  /* 0xffffffffff037424 */ /* 0x000fe400078e00ff */
[----:B------:R-:W-:Y:S05]  /*1a00*/  CALL.REL.NOINC `($__internal_196_$__cuda_sm70_shflsync_bfly_p) ;  /* 0x0000041000007944 */ /* 0x000fea0003c00000 */
[----:B-1----:R-:W-:Y:S01]  /*1a10*/  IMAD.MOV.U32 R22, RZ, RZ, R3 ;  /* 0x000000ffff167224 */ /* 0x002fe200078e0003 */
[----:B0-----:R-:W-:Y:S05]  /*1a20*/  BRA `(.L_x_10820) ;  /* 0xfffff28000007947 */ /* 0x001fea000383ffff */
.L_x_10803:
[----:B------:R-:W-:Y:S01]  /*1a30*/  IMAD.MOV.U32 R18, RZ, RZ, R15 ;  /* 0x000000ffff127224 */ /* 0x000fe200078e000f */
[----:B------:R-:W-:Y:S01]  /*1a40*/  MOV R8, 0x1a90 ;  /* 0x00001a9000087802 */ /* 0x000fe20000000f00 */
[----:B------:R-:W-:Y:S02]  /*1a50*/  IMAD.MOV.U32 R11, RZ, RZ, 0x4 ;  /* 0x00000004ff0b7424 */ /* 0x000fe400078e00ff */
[----:B------:R-:W-:Y:S02]  /*1a60*/  IMAD.MOV.U32 R10, RZ, RZ, 0x181f ;  /* 0x0000181fff0a7424 */ /* 0x000fe400078e00ff */
[----:B------:R-:W-:Y:S02]  /*1a70*/  IMAD.MOV.U32 R3, RZ, RZ, -0x1 ;  /* 0xffffffffff037424 */ /* 0x000fe400078e00ff */
[----:B01----:R-:W-:Y:S05]  /*1a80*/  CALL.REL.NOINC `($__internal_196_$__cuda_sm70_shflsync_bfly_p) ;  /* 0x0000039000007944 */ /* 0x003fea0003c00000 */
[----:B-1----:R-:W-:Y:S01]  /*1a90*/  IMAD.MOV.U32 R24, RZ, RZ, R3 ;  /* 0x000000ffff187224 */ /* 0x002fe200078e0003 */
[----:B------:R-:W-:Y:S01]  /*1aa0*/  MOV R8, 0x1b00 ;  /* 0x00001b0000087802 */ /* 0x000fe20000000f00 */
[----:B0-----:R-:W-:-:S02]  /*1ab0*/  IMAD.MOV.U32 R18, RZ, RZ, R20 ;  /* 0x000000ffff127224 */ /* 0x001fc400078e0014 */
[----:B------:R-:W-:Y:S02]  /*1ac0*/  IMAD.MOV.U32 R11, RZ, RZ, 0x4 ;  /* 0x00000004ff0b7424 */ /* 0x000fe400078e00ff */
[----:B------:R-:W-:Y:S02]  /*1ad0*/  IMAD.MOV.U32 R10, RZ, RZ, 0x181f ;  /* 0x0000181fff0a7424 */ /* 0x000fe400078e00ff */
[----:B------:R-:W-:Y:S02]  /*1ae0*/  IMAD.MOV.U32 R3, RZ, RZ, -0x1 ;  /* 0xffffffffff037424 */ /* 0x000fe400078e00ff */
[----:B------:R-:W-:Y:S05]  /*1af0*/  CALL.REL.NOINC `($__internal_196_$__cuda_sm70_shflsync_bfly_p) ;  /* 0x0000032000007944 */ /* 0x000fea0003c00000 */
[----:B-1----:R-:W-:Y:S01]  /*1b00*/  IMAD.MOV.U32 R19, RZ, RZ, R3 ;  /* 0x000000ffff137224 */ /* 0x002fe200078e0003 */
[----:B0-----:R-:W-:Y:S05]  /*1b10*/  BRA `(.L_x_10821) ;  /* 0xfffff1c000007947 */ /* 0x001fea000383ffff */
.L_x_10804:
[----:B------:R-:W-:Y:S01]  /*1b20*/  IMAD.MOV.U32 R18, RZ, RZ, R17 ;  /* 0x000000ffff127224 */ /* 0x000fe200078e0011 */
[----:B------:R-:W-:Y:S01]  /*1b30*/  MOV R8, 0x1b80 ;  /* 0x00001b8000087802 */ /* 0x000fe20000000f00 */
[----:B------:R-:W-:Y:S02]  /*1b40*/  IMAD.MOV.U32 R11, RZ, RZ, 0x2 ;  /* 0x00000002ff0b7424 */ /* 0x000fe400078e00ff */
[----:B------:R-:W-:Y:S02]  /*1b50*/  IMAD.MOV.U32 R10, RZ, RZ, 0x181f ;  /* 0x0000181fff0a7424 */ /* 0x000fe400078e00ff */
[----:B------:R-:W-:-:S02]  /*1b60*/  IMAD.MOV.U32 R3, RZ, RZ, -0x1 ;  /* 0xffffffffff037424 */ /* 0x000fc400078e00ff */
[----:B--23--:R-:W-:Y:S05]  /*1b70*/  CALL.REL.NOINC `($__internal_196_$__cuda_sm70_shflsync_bfly_p) ;  /* 0x000002a000007944 */ /* 0x00cfea0003c00000 */
[----:B------:R-:W-:Y:S01]  /*1b80*/  FSEL R15, R24, R15, P1 ;  /* 0x0000000f180f7208 */ /* 0x000fe20000800000 */
[----:B-1----:R-:W-:Y:S01]  /*1b90*/  IMAD.MOV.U32 R22, RZ, RZ, R3 ;  /* 0x000000ffff167224 */ /* 0x002fe200078e0003 */
[----:B------:R-:W-:Y:S01]  /*1ba0*/  MOV R8, 0x1c00 ;  /* 0x00001c0000087802 */ /* 0x000fe20000000f00 */
[----:B0-----:R-:W-:-:S02]  /*1bb0*/  IMAD.MOV.U32 R11, RZ, RZ, 0x2 ;  /* 0x00000002ff0b7424 */ /* 0x001fc400078e00ff */
[----:B------:R-:W-:Y:S02]  /*1bc0*/  IMAD.MOV.U32 R10, RZ, RZ, 0x181f ;  /* 0x0000181fff0a7424 */ /* 0x000fe400078e00ff */
[----:B------:R-:W-:Y:S02]  /*1bd0*/  IMAD.MOV.U32 R3, RZ, RZ, -0x1 ;  /* 0xffffffffff037424 */ /* 0x000fe400078e00ff */
[----:B------:R-:W-:Y:S02]  /*1be0*/  IMAD.MOV.U32 R18, RZ, RZ, R15 ;  /* 0x000000ffff127224 */ /* 0x000fe400078e000f */
[----:B------:R-:W-:Y:S05]  /*1bf0*/  CALL.REL.NOINC `($__internal_196_$__cuda_sm70_shflsync_bfly_p) ;  /* 0x0000022000007944 */ /* 0x000fea0003c00000 */
[----:B------:R-:W-:Y:S01]  /*1c00*/  SEL R20, R19, R20, P1 ;  /* 0x0000001413147207 */ /* 0x000fe20000800000 */
[----:B-1----:R-:W-:Y:S01]  /*1c10*/  IMAD.MOV.U32 R24, RZ, RZ, R3 ;  /* 0x000000ffff187224 */ /* 0x002fe200078e0003 */
[----:B------:R-:W-:Y:S01]  /*1c20*/  MOV R8, 0x1c80 ;  /* 0x00001c8000087802 */ /* 0x000fe20000000f00 */
[----:B0-----:R-:W-:Y:S02]  /*1c30*/  IMAD.MOV.U32 R11, RZ, RZ, 0x2 ;  /* 0x00000002ff0b7424 */ /* 0x001fe400078e00ff */
[----:B------:R-:W-:Y:S02]  /*1c40*/  IMAD.MOV.U32 R10, RZ, RZ, 0x181f ;  /* 0x0000181fff0a7424 */ /* 0x000fe400078e00ff */
[----:B------:R-:W-:-:S02]  /*1c50*/  IMAD.MOV.U32 R3, RZ, RZ, -0x1 ;  /* 0xffffffffff037424 */ /* 0x000fc400078e00ff */
[----:B------:R-:W-:Y:S02]  /*1c60*/  IMAD.MOV.U32 R18, RZ, RZ, R20 ;  /* 0x000000ffff127224 */ /* 0x000fe400078e0014 */
[----:B------:R-:W-:Y:S05]  /*1c70*/  CALL.REL.NOINC `($__internal_196_$__cuda_sm70_shflsync_bfly_p) ;  /* 0x000001a000007944 */ /* 0x000fea0003c00000 */
[----:B-1----:R-:W-:Y:S01]  /*1c80*/  IMAD.MOV.U32 R19, RZ, RZ, R3 ;  /* 0x000000ffff137224 */ /* 0x002fe200078e0003 */
[----:B0-----:R-:W-:Y:S05]  /*1c90*/  BRA `(.L_x_10822) ;  /* 0xfffff10000007947 */ /* 0x001fea000383ffff */
.L_x_10805:
[----:B------:R-:W-:Y:S01]  /*1ca0*/  IMAD.MOV.U32 R18, RZ, RZ, R22 ;  /* 0x000000ffff127224 */ /* 0x000fe200078e0016 */
[----:B------:R-:W-:Y:S01]  /*1cb0*/  MOV R8, 0x1d00 ;  /* 0x00001d0000087802 */ /* 0x000fe20000000f00 */
[----:B------:R-:W-:Y:S02]  /*1cc0*/  IMAD.MOV.U32 R11, RZ, RZ, 0x1 ;  /* 0x00000001ff0b7424 */ /* 0x000fe400078e00ff */
[----:B------:R-:W-:Y:S02]  /*1cd0*/  IMAD.MOV.U32 R10, RZ, RZ, 0x181f ;  /* 0x0000181fff0a7424 */ /* 0x000fe400078e00ff */
[----:B------:R-:W-:Y:S02]  /*1ce0*/  IMAD.MOV.U32 R3, RZ, RZ, -0x1 ;  /* 0xffffffffff037424 */ /* 0x000fe400078e00ff */
[----:B0-2---:R-:W-:Y:S05]  /*1cf0*/  CALL.REL.NOINC `($__internal_196_$__cuda_sm70_shflsync_bfly_p) ;  /* 0x0000012000007944 */ /* 0x005fea0003c00000 */
[----:B-1----:R-:W-:Y:S01]  /*1d00*/  IMAD.MOV.U32 R17, RZ, RZ, R3 ;  /* 0x000000ffff117224 */ /* 0x002fe200078e0003 */
[----:B0-----:R-:W-:Y:S05]  /*1d10*/  BRA `(.L_x_10823) ;  /* 0xfffff0e000007947 */ /* 0x001fea000383ffff */
.L_x_10806:
        /* <DEDUP_REMOVED lines=16> */
        .weak           $__internal_196_$__cuda_sm70_shflsync_bfly_p
        .type           $__internal_196_$__cuda_sm70_shflsync_bfly_p,@function
        .size           $__internal_196_$__cuda_sm70_shflsync_bfly_p,(.L_x_11140 - $__internal_196_$__cuda_sm70_shflsync_bfly_p)
$__internal_196_$__cuda_sm70_shflsync_bfly_p:
[----:B------:R-:W-:Y:S01]  /*1e20*/  IMAD.MOV.U32 R9, RZ, RZ, 0x0 ;  /* 0x00000000ff097424 */ /* 0x000fe200078e00ff */
[----:B------:R-:W-:Y:S04]  /*1e30*/  WARPSYNC R3 ;  /* 0x0000000300007348 */ /* 0x000fe80003800000 */
[----:B------:R0:W1:Y:S01]  /*1e40*/  SHFL.BFLY PT, R3, R18, R11, R10 ;  /* 0x0c00000b12037389 */ /* 0x00006200000e000a */
[----:B------:R-:W-:Y:S05]  /*1e50*/  RET.REL.NODEC R8 `(_ZN4vllm3moe10topkGatingILi4ELi32ELi4ELi16ELi32EifLNS0_11ScoringFuncE0EEEvPKT5_PKbPfiPT4_PiiiibPKf) ;  /* 0xffffe1a008007950 */ /* 0x000fea0003c3ffff */
.L_x_10825:
        /* <DEDUP_REMOVED lines=10> */
.L_x_11140:


//--------------------- .text._ZN4vllm3moe10topkGatingILi4ELi16ELi4ELi16ELi32EifLNS0_11ScoringFuncE0EEEvPKT5_PKbPfiPT4_PiiiibPKf --------------------------
	.section	.text._ZN4vllm3moe10topkGatingILi4ELi16ELi4ELi16ELi32EifLNS0_11ScoringFuncE0EEEvPKT5_PKbPfiPT4_PiiiibPKf,"ax",@progbits
	.sectioninfo	@"SHI_REGISTERS=30"
	.align	128
        .global         _ZN4vllm3moe10topkGatingILi4ELi16ELi4ELi16ELi32EifLNS0_11ScoringFuncE0EEEvPKT5_PKbPfiPT4_PiiiibPKf
        .type           _ZN4vllm3moe10topkGatingILi4ELi16ELi4ELi16ELi32EifLNS0_11ScoringFuncE0EEEvPKT5_PKbPfiPT4_PiiiibPKf,@function
        .size           _ZN4vllm3moe10topkGatingILi4ELi16ELi4ELi16ELi32EifLNS0_11ScoringFuncE0EEEvPKT5_PKbPfiPT4_PiiiibPKf,(.L_x_11141 - _ZN4vllm3moe10topkGatingILi4ELi16ELi4ELi16ELi32EifLNS0_11ScoringFuncE0EEEvPKT5_PKbPfiPT4_PiiiibPKf)
        .other          _ZN4vllm3moe10topkGatingILi4ELi16ELi4ELi16ELi32EifLNS0_11ScoringFuncE0EEEvPKT5_PKbPfiPT4_PiiiibPKf,@"STO_CUDA_ENTRY STV_DEFAULT"
_ZN4vllm3moe10topkGatingILi4ELi16ELi4ELi16ELi32EifLNS0_11ScoringFuncE0EEEvPKT5_PKbPfiPT4_PiiiibPKf:
.text._ZN4vllm3moe10topkGatingILi4ELi16ELi4ELi16ELi32EifLNS0_11ScoringFuncE0EEEvPKT5_PKbPfiPT4_PiiiibPKf:
        /* <DEDUP_REMOVED lines=91> */
.L_x_10836:
        /* <DEDUP_REMOVED lines=16> */
.L_x_10848:
[----:B------:R-:W-:Y:S05]  /*06b0*/  BRA.DIV ~URZ, `(.L_x_10829) ;  /* 0x00000d227f007947 */ /* 0x000fea000b800000 */
[----:B------:R2:W3:Y:S04]  /*06c0*/  SHFL.BFLY PT, R23, R22, 0x2, 0x1c1f ;  /* 0x0c5c1f0016177f89 */ /* 0x0004e800000e0000 */
[----:B------:R2:W4:Y:S02]  /*06d0*/  SHFL.BFLY PT, R21, R18, 0x2, 0x1c1f ;  /* 0x0c5c1f0012157f89 */ /* 0x00052400000e0000 */
.L_x_10849:
        /* <DEDUP_REMOVED lines=12> */
.L_x_10850:
        /* <DEDUP_REMOVED lines=26> */
.L_x_10832:
[----:B------:R-:W-:Y:S05]  /*0940*/  BSYNC B1 ;  /* 0x0000000000017941 */ /* 0x000fea0003800000 */
.L_x_10831:
        /* <DEDUP_REMOVED lines=20> */
.L_x_10835:
[----:B------:R-:W-:Y:S05]  /*0a90*/  BSYNC B1 ;  /* 0x0000000000017941 */ /* 0x000fea0003800000 */
.L_x_10834:
[----:B0-----:R-:W-:Y:S05]  /*0aa0*/  BRA `(.L_x_10836) ;  /* 0xfffffb0000007947 */ /* 0x001fea000383ffff */
.L_x_10827:
[----:B------:R-:W-:Y:S02]  /*0ab0*/  IMAD.MOV.U32 R17, RZ, RZ, RZ ;  /* 0x000000ffff117224 */ /* 0x000fe400078e00ff */
.L_x_10844:
        /* <DEDUP_REMOVED lines=16> */
.L_x_10851:
[----:B------:R-:W-:Y:S05]  /*0bc0*/  BRA.DIV ~URZ, `(.L_x_10838) ;  /* 0x00000af27f007947 */ /* 0x000fea000b800000 */
[----:B------:R2:W3:Y:S04]  /*0bd0*/  SHFL.BFLY PT, R23, R22, 0x2, 0x1c1f ;  /* 0x0c5c1f0016177f89 */ /* 0x0004e800000e0000 */
[----:B------:R2:W4:Y:S02]  /*0be0*/  SHFL.BFLY PT, R21, R18, 0x2, 0x1c1f ;  /* 0x0c5c1f0012157f89 */ /* 0x00052400000e0000 */
.L_x_10852:
        /* <DEDUP_REMOVED lines=12> */
.L_x_10853:
        /* <DEDUP_REMOVED lines=25> */
.L_x_10841:
[----:B------:R-:W-:Y:S05]  /*0e40*/  BSYNC B1 ;  /* 0x0000000000017941 */ /* 0x000fea0003800000 */
.L_x_10840:
        /* <DEDUP_REMOVED lines=20> */
.L_x_10843:
[----:B------:R-:W-:Y:S05]  /*0f90*/  BSYNC B1 ;  /* 0x0000000000017941 */ /* 0x000fea0003800000 */
.L_x_10842:
[----:B0-----:R-:W-:Y:S05]  /*0fa0*/  BRA `(.L_x_10844) ;  /* 0xfffffb1000007947 */ /* 0x001fea000383ffff */
.L_x_10833:
[----:B------:R-:W-:Y:S05]  /*0fb0*/  BSYNC B0 ;  /* 0x0000000000007941 */ /* 0x000fea0003800000 */
.L_x_10826:
        /* <DEDUP_REMOVED lines=18> */
.L_x_10846:
        /* <DEDUP_REMOVED lines=20> */
.L_x_10845:
        /* <DEDUP_REMOVED lines=9> */
.L_x_10847:
        /* <DEDUP_REMOVED lines=11> */
.L_x_10828:
[----:B------:R-:W-:Y:S01]  /*1360*/  IMAD.MOV.U32 R10, RZ, RZ, R20 ;  /* 0x000000ffff0a7224 */ /* 0x000fe200078e0014 */
[----:B------:R-:W-:Y:S01]  /*1370*/  MOV R8, 0x13c0 ;  /* 0x000013c000087802 */ /* 0x000fe20000000f00 */
[----:B------:R-:W-:Y:S02]  /*1380*/  IMAD.MOV.U32 R11, RZ, RZ, 0x2 ;  /* 0x00000002ff0b7424 */ /* 0x000fe400078e00ff */
[----:B------:R-:W-:Y:S02]  /*1390*/  IMAD.MOV.U32 R16, RZ, RZ, 0x1c1f ;  /* 0x00001c1fff107424 */ /* 0x000fe400078e00ff */
[----:B------:R-:W-:Y:S02]  /*13a0*/  IMAD.MOV.U32 R19, RZ, RZ, -0x1 ;  /* 0xffffffffff137424 */ /* 0x000fe400078e00ff */
[----:B------:R-:W-:Y:S05]  /*13b0*/  CALL.REL.NOINC `($__internal_197_$__cuda_sm70_shflsync_bfly_p) ;  /* 0x0000056000007944 */ /* 0x000fea0003c00000 */
[----:B-1----:R-:W-:Y:S01]  /*13c0*/  IMAD.MOV.U32 R25, RZ, RZ, R10 ;  /* 0x000000ffff197224 */ /* 0x002fe200078e000a */
[----:B0-----:R-:W-:Y:S05]  /*13d0*/  BRA `(.L_x_10848) ;  /* 0xfffff2d000007947 */ /* 0x001fea000383ffff */
.L_x_10829:
[----:B------:R-:W-:Y:S01]  /*13e0*/  IMAD.MOV.U32 R10, RZ, RZ, R22 ;  /* 0x000000ffff0a7224 */ /* 0x000fe200078e0016 */
[----:B------:R-:W-:Y:S01]  /*13f0*/  MOV R8, 0x1440 ;  /* 0x0000144000087802 */ /* 0x000fe20000000f00 */
[----:B------:R-:W-:Y:S02]  /*1400*/  IMAD.MOV.U32 R11, RZ, RZ, 0x2 ;  /* 0x00000002ff0b7424 */ /* 0x000fe400078e00ff */
[----:B------:R-:W-:-:S02]  /*1410*/  IMAD.MOV.U32 R16, RZ, RZ, 0x1c1f ;  /* 0x00001c1fff107424 */ /* 0x000fc400078e00ff */
[----:B------:R-:W-:Y:S02]  /*1420*/  IMAD.MOV.U32 R19, RZ, RZ, -0x1 ;  /* 0xffffffffff137424 */ /* 0x000fe400078e00ff */
[----:B01----:R-:W-:Y:S05]  /*1430*/  CALL.REL.NOINC `($__internal_197_$__cuda_sm70_shflsync_bfly_p) ;  /* 0x000004e000007944 */ /* 0x003fea0003c00000 */
[----:B-1----:R-:W-:Y:S01]  /*1440*/  IMAD.MOV.U32 R23, RZ, RZ, R10 ;  /* 0x000000ffff177224 */ /* 0x002fe200078e000a */
[----:B------:R-:W-:Y:S01]  /*1450*/  MOV R8, 0x14b0 ;  /* 0x000014b000087802 */ /* 0x000fe20000000f00 */
[----:B------:R-:W-:Y:S02]  /*1460*/  IMAD.MOV.U32 R10, RZ, RZ, R18 ;  /* 0x000000ffff0a7224 */ /* 0x000fe400078e0012 */
[----:B0-----:R-:W-:Y:S02]  /*1470*/  IMAD.MOV.U32 R11, RZ, RZ, 0x2 ;  /* 0x00000002ff0b7424 */ /* 0x001fe400078e00ff */
[----:B------:R-:W-:Y:S02]  /*1480*/  IMAD.MOV.U32 R16, RZ, RZ, 0x1c1f ;  /* 0x00001c1fff107424 */ /* 0x000fe400078e00ff */
[----:B------:R-:W-:Y:S02]  /*1490*/  IMAD.MOV.U32 R19, RZ, RZ, -0x1 ;  /* 0xffffffffff137424 */ /* 0x000fe400078e00ff */
[----:B------:R-:W-:Y:S05]  /*14a0*/  CALL.REL.NOINC `($__internal_197_$__cuda_sm70_shflsync_bfly_p) ;  /* 0x0000047000007944 */ /* 0x000fea0003c00000 */
[----:B-1----:R-:W-:Y:S01]  /*14b0*/  IMAD.MOV.U32 R21, RZ, RZ, R10 ;  /* 0x000000ffff157224 */ /* 0x002fe200078e000a */
[----:B0-----:R-:W-:Y:S05]  /*14c0*/  BRA `(.L_x_10849) ;  /* 0xfffff21000007947 */ /* 0x001fea000383ffff */
.L_x_10830:
[----:B------:R-:W-:Y:S01]  /*14d0*/  IMAD.MOV.U32 R10, RZ, RZ, R20 ;  /* 0x000000ffff0a7224 */ /* 0x000fe200078e0014 */
[----:B------:R-:W-:Y:S01]  /*14e0*/  MOV R8, 0x1530 ;  /* 0x0000153000087802 */ /* 0x000fe20000000f00 */
[----:B------:R-:W-:-:S02]  /*14f0*/  IMAD.MOV.U32 R11, RZ, RZ, 0x1 ;  /* 0x00000001ff0b7424 */ /* 0x000fc400078e00ff */
[----:B------:R-:W-:Y:S02]  /*1500*/  IMAD.MOV.U32 R16, RZ, RZ, 0x1c1f ;  /* 0x00001c1fff107424 */ /* 0x000fe400078e00ff */
[----:B------:R-:W-:Y:S02]  /*1510*/  IMAD.MOV.U32 R19, RZ, RZ, -0x1 ;  /* 0xffffffffff137424 */ /* 0x000fe400078e00ff */
[----:B--23--:R-:W-:Y:S05]  /*1520*/  CALL.REL.NOINC `($__internal_197_$__cuda_sm70_shflsync_bfly_p) ;  /* 0x000003f000007944 */ /* 0x00cfea0003c00000 */
[----:B------:R-:W-:Y:S01]  /*1530*/  FSEL R22, R23, R22, P1 ;  /* 0x0000001617167208 */ /* 0x000fe20000800000 */
[----:B-1----:R-:W-:Y:S01]  /*1540*/  IMAD.MOV.U32 R23, RZ, RZ, R10 ;  /* 0x000000ffff177224 */ /* 0x002fe200078e000a */
[----:B------:R-:W-:Y:S01]  /*1550*/  MOV R8, 0x15b0 ;  /* 0x000015b000087802 */ /* 0x000fe20000000f00 */
[----:B0-----:R-:W-:Y:S02]  /*1560*/  IMAD.MOV.U32 R11, RZ, RZ, 0x1 ;  /* 0x00000001ff0b7424 */ /* 0x001fe400078e00ff */
[----:B------:R-:W-:Y:S02]  /*1570*/  IMAD.MOV.U32 R16, RZ, RZ, 0x1c1f ;  /* 0x00001c1fff107424 */ /* 0x000fe400078e00ff */
[----:B------:R-:W-:Y:S02]  /*1580*/  IMAD.MOV.U32 R19, RZ, RZ, -0x1 ;  /* 0xffffffffff137424 */ /* 0x000fe400078e00ff */
[----:B------:R-:W-:-:S02]  /*1590*/  IMAD.MOV.U32 R10, RZ, RZ, R22 ;  /* 0x000000ffff0a7224 */ /* 0x000fc400078e0016 */
[----:B------:R-:W-:Y:S05]  /*15a0*/  CALL.REL.NOINC `($__internal_197_$__cuda_sm70_shflsync_bfly_p) ;  /* 0x0000037000007944 */ /* 0x000fea0003c00000 */
[----:B------:R-:W-:Y:S01]  /*15b0*/  SEL R18, R21, R18, P1 ;  /* 0x0000001215127207 */ /* 0x000fe20000800000 */
[----:B-1----:R-:W-:Y:S01]  /*15c0*/  IMAD.MOV.U32 R21, RZ, RZ, R10 ;  /* 0x000000ffff157224 */ /* 0x002fe200078e000a */
[----:B------:R-:W-:Y:S01]  /*15d0*/  MOV R8, 0x1630 ;  /* 0x0000163000087802 */ /* 0x000fe20000000f00 */
[----:B0-----:R-:W-:-:S02]  /*15e0*/  IMAD.MOV.U32 R11, RZ, RZ, 0x1 ;  /* 0x00000001ff0b7424 */ /* 0x001fc400078e00ff */
[----:B------:R-:W-:Y:S02]  /*15f0*/  IMAD.MOV.U32 R16, RZ, RZ, 0x1c1f ;  /* 0x00001c1fff107424 */ /* 0x000fe400078e00ff */
[----:B------:R-:W-:Y:S02]  /*1600*/  IMAD.MOV.U32 R19, RZ, RZ, -0x1 ;  /* 0xffffffffff137424 */ /* 0x000fe400078e00ff */
[----:B------:R-:W-:Y:S02]  /*1610*/  IMAD.MOV.U32 R10, RZ, RZ, R18 ;  /* 0x000000ffff0a7224 */ /* 0x000fe400078e0012 */
[----:B------:R-:W-:Y:S05]  /*1620*/  CALL.REL.NOINC `($__internal_197_$__cuda_sm70_shflsync_bfly_p) ;  /* 0x000002f000007944 */ /* 0x000fea0003c00000 */
[----:B01----:R-:W-:Y:S05]  /*1630*/  BRA `(.L_x_10850) ;  /* 0xfffff16000007947 */ /* 0x003fea000383ffff */
.L_x_10837:
[----:B------:R-:W-:Y:S01]  /*1640*/  IMAD.MOV.U32 R10, RZ, RZ, R20 ;  /* 0x000000ffff0a7224 */ /* 0x000fe200078e0014 */
[----:B------:R-:W-:Y:S01]  /*1650*/  MOV R8, 0x16a0 ;  /* 0x000016a000087802 */ /* 0x000fe20000000f00 */
[----:B------:R-:W-:Y:S02]  /*1660*/  IMAD.MOV.U32 R11, RZ, RZ, 0x2 ;  /* 0x00000002ff0b7424 */ /* 0x000fe400078e00ff */
[----:B------:R-:W-:Y:S02]  /*1670*/  IMAD.MOV.U32 R16, RZ, RZ, 0x1c1f ;  /* 0x00001c1fff107424 */ /* 0x000fe400078e00ff */
[----:B------:R-:W-:-:S02]  /*1680*/  IMAD.MOV.U32 R19, RZ, RZ, -0x1 ;  /* 0xffffffffff137424 */ /* 0x000fc400078e00ff */
[----:B------:R-:W-:Y:S05]  /*1690*/  CALL.REL.NOINC `($__internal_197_$__cuda_sm70_shflsync_bfly_p) ;  /* 0x0000028000007944 */ /* 0x000fea0003c00000 */
[----:B-1----:R-:W-:Y:S01]  /*16a0*/  IMAD.MOV.U32 R25, RZ, RZ, R10 ;  /* 0x000000ffff197224 */ /* 0x002fe200078e000a */
[----:B0-----:R-:W-:Y:S05]  /*16b0*/  BRA `(.L_x_10851) ;  /* 0xfffff50000007947 */ /* 0x001fea000383ffff */
.L_x_10838:
[----:B------:R-:W-:Y:S01]  /*16c0*/  IMAD.MOV.U32 R10, RZ, RZ, R22 ;  /* 0x000000ffff0a7224 */ /* 0x000fe200078e0016 */
[----:B------:R-:W-:Y:S01]  /*16d0*/  MOV R8, 0x1720 ;  /* 0x0000172000087802 */ /* 0x000fe20000000f00 */
[----:B------:R-:W-:-:S02]  /*16e0*/  IMAD.MOV.U32 R11, RZ, RZ, 0x2 ;  /* 0x00000002ff0b7424 */ /* 0x000fc400078e00ff */
[----:B------:R-:W-:Y:S02]  /*16f0*/  IMAD.MOV.U32 R16, RZ, RZ, 0x1c1f ;  /* 0x00001c1fff107424 */ /* 0x000fe400078e00ff */
[----:B------:R-:W-:Y:S02]  /*1700*/  IMAD.MOV.U32 R19, RZ, RZ, -0x1 ;  /* 0xffffffffff137424 */ /* 0x000fe400078e00ff */
[----:B01----:R-:W-:Y:S05]  /*1710*/  CALL.REL.NOINC `($__internal_197_$__cuda_sm70_shflsync_bfly_p) ;  /* 0x0000020000007944 */ /* 0x003fea0003c00000 */
[----:B-1----:R-:W-:Y:S01]  /*1720*/  IMAD.MOV.U32 R23, RZ, RZ, R10 ;  /* 0x000000ffff177224 */ /* 0x002fe200078e000a */
[----:B------:R-:W-:Y:S01]  /*1730*/  MOV R8, 0x1790 ;  /* 0x0000179000087802 */ /* 0x000fe20000000f00 */
[----:B------:R-:W-:Y:S02]  /*1740*/  IMAD.MOV.U32 R10, RZ, RZ, R18 ;  /* 0x000000ffff0a7224 */ /* 0x000fe400078e0012 */
[----:B0-----:R-:W-:Y:S02]  /*1750*/  IMAD.MOV.U32 R11, RZ, RZ, 0x2 ;  /* 0x00000002ff0b7424 */ /* 0x001fe400078e00ff */
[----:B------:R-:W-:Y:S02]  /*1760*/  IMAD.MOV.U32 R16, RZ, RZ, 0x1c1f ;  /* 0x00001c1fff107424 */ /* 0x000fe400078e00ff */
[----:B------:R-:W-:-:S02]  /*1770*/  IMAD.MOV.U32 R19, RZ, RZ, -0x1 ;  /* 0xffffffffff137424 */ /* 0x000fc400078e00ff */
[----:B------:R-:W-:Y:S05]  /*1780*/  CALL.REL.NOINC `($__internal_197_$__cuda_sm70_shflsync_bfly_p) ;  /* 0x0000019000007944 */ /* 0x000fea0003c00000 */
[----:B-1----:R-:W-:Y:S01]  /*1790*/  IMAD.MOV.U32 R21, RZ, RZ, R10 ;  /* 0x000000ffff157224 */ /* 0x002fe200078e000a */
[----:B0-----:R-:W-:Y:S05]  /*17a0*/  BRA `(.L_x_10852) ;  /* 0xfffff44000007947 */ /* 0x001fea000383ffff */
.L_x_10839:
        /* <DEDUP_REMOVED lines=23> */
        .weak           $__internal_197_$__cuda_sm70_shflsync_bfly_p
        .type           $__internal_197_$__cuda_sm70_shflsync_bfly_p,@function
        .size           $__internal_197_$__cuda_sm70_shflsync_bfly_p,(.L_x_11141 - $__internal_197_$__cuda_sm70_shflsync_bfly_p)
$__internal_197_$__cuda_sm70_shflsync_bfly_p:
[----:B------:R-:W-:Y:S01]  /*1920*/  IMAD.MOV.U32 R9, RZ, RZ, 0x0 ;  /* 0x00000000ff097424 */ /* 0x000fe200078e00ff */
[----:B------:R-:W-:Y:S04]  /*1930*/  WARPSYNC R19 ;  /* 0x0000001300007348 */ /* 0x000fe80003800000 */
[----:B------:R0:W1:Y:S01]  /*1940*/  SHFL.BFLY PT, R10, R10, R11, R16 ;  /* 0x0c00000b0a0a7389 */ /* 0x00006200000e0010 */
[----:B------:R-:W-:Y:S05]  /*1950*/  RET.REL.NODEC R8 `(_ZN4vllm3moe10topkGatingILi4ELi16ELi4ELi16ELi32EifLNS0_11ScoringFuncE0EEEvPKT5_PKbPfiPT4_PiiiibPKf) ;  /* 0xffffe6a008007950 */ /* 0x000fea0003c3ffff */
.L_x_10854:
        /* <DEDUP_REMOVED lines=10> */
.L_x_11141:


//--------------------- .text._ZN4vllm3moe10topkGatingILi4ELi8ELi4ELi16ELi32EifLNS0_11ScoringFuncE0EEEvPKT5_PKbPfiPT4_PiiiibPKf --------------------------
	.section	.text._ZN4vllm3moe10topkGatingILi4ELi8ELi4ELi16ELi32EifLNS0_11ScoringFuncE0EEEvPKT5_PKbPfiPT4_PiiiibPKf,"ax",@progbits
	.sectioninfo	@"SHI_REGISTERS=32"
	.align	128
        .global         _ZN4vllm3moe10topkGatingILi4ELi8ELi4ELi16ELi32EifLNS0_11ScoringFuncE0EEEvPKT5_PKbPfiPT4_PiiiibPKf
        .type           _ZN4vllm3moe10topkGatingILi4ELi8ELi4ELi16ELi32EifLNS0_11ScoringFuncE0EEEvPKT5_PKbPfiPT4_PiiiibPKf,@function
        .size           _ZN4vllm3moe10topkGatingILi4ELi8ELi4ELi16ELi32EifLNS0_11ScoringFuncE0EEEvPKT5_PKbPfiPT4_PiiiibPKf,(.L_x_11417 - _ZN4vllm3moe10topkGatingILi4ELi8ELi4ELi16ELi32EifLNS0_11ScoringFuncE0EEEvPKT5_PKbPfiPT4_PiiiibPKf)
        .other          _ZN4vllm3moe10topkGatingILi4ELi8ELi4ELi16ELi32EifLNS0_11ScoringFuncE0EEEvPKT5_PKbPfiPT4_PiiiibPKf,@"STO_CUDA_ENTRY STV_DEFAULT"
_ZN4vllm3moe10topkGatingILi4ELi8ELi4ELi16ELi32EifLNS0_11ScoringFuncE0EEEvPKT5_PKbPfiPT4_PiiiibPKf:
.text._ZN4vllm3moe10topkGatingILi4ELi8ELi4ELi16ELi32EifLNS0_11ScoringFuncE0EEEvPKT5_PKbPfiPT4_PiiiibPKf:
        /* <DEDUP_REMOVED lines=90> */
.L_x_10865:
        /* <DEDUP_REMOVED lines=45> */
.L_x_10859:
[----:B------:R-:W-:Y:S05]  /*0870*/  BSYNC B0 ;  /* 0x0000000000007941 */ /* 0x000fea0003800000 */
.L_x_10858:
        /* <DEDUP_REMOVED lines=19> */
.L_x_10861:
[----:B------:R-:W-:Y:S05]  /*09b0*/  BSYNC B0 ;  /* 0x0000000000007941 */ /* 0x000fea0003800000 */
.L_x_10860:
        /* <DEDUP_REMOVED lines=37> */
.L_x_10863:
[----:B------:R-:W-:Y:S05]  /*0c10*/  BSYNC B0 ;  /* 0x0000000000007941 */ /* 0x000fea0003800000 */
.L_x_10862:
        /* <DEDUP_REMOVED lines=19> */
.L_x_10864:
[----:B------:R-:W-:Y:S05]  /*0d50*/  @P2 BRA `(.L_x_10865) ;  /* 0xfffff84000002947 */ /* 0x000fea000383ffff */
.L_x_10857:
        /* <DEDUP_REMOVED lines=47> */
.L_x_10867:
[----:B------:R-:W-:Y:S05]  /*1050*/  BSYNC B0 ;  /* 0x0000000000007941 */ /* 0x000fea0003800000 */
.L_x_10866:
        /* <DEDUP_REMOVED lines=18> */
.L_x_10869:
[----:B------:R-:W-:Y:S05]  /*1180*/  BSYNC B0 ;  /* 0x0000000000007941 */ /* 0x000fea0003800000 */
.L_x_10868:
[----:B------:R-:W-:Y:S05]  /*1190*/  BRA `(.L_x_10855) ;  /* 0x00000bf000007947 */ /* 0x000fea0003800000 */
.L_x_10856:
[----:B0-----:R-:W-:Y:S02]  /*11a0*/  IMAD.MOV.U32 R8, RZ, RZ, c[0x0][0x190] ;  /* 0x00006400ff087624 */ /* 0x001fe400078e00ff */
[----:B------:R-:W-:-:S03]  /*11b0*/  IMAD.MOV.U32 R14, RZ, RZ, RZ ;  /* 0x000000ffff0e7224 */ /* 0x000fc600078e00ff */
[----:B------:R-:W-:-:S13]  /*11c0*/  ISETP.NE.AND P0, PT, R8, 0x1, PT ;  /* 0x000000010800780c */ /* 0x000fda0003f05270 */
[----:B------:R-:W-:Y:S05]  /*11d0*/  @!P0 BRA `(.L_x_10870) ;  /* 0x000007c000008947 */ /* 0x000fea0003800000 */
[----:B------:R-:W-:Y:S01]  /*11e0*/  IADD3 R22, -R15, c[0x0][0x190], RZ ;  /* 0x000064000f167a10 */ /* 0x000fe20007ffe1ff */
[----:B------:R-:W-:Y:S02]  /*11f0*/  IMAD.MOV.U32 R14, RZ, RZ, RZ ;  /* 0x000000ffff0e7224 */ /* 0x000fe400078e00ff */
.L_x_10878:
        /* <DEDUP_REMOVED lines=44> */
.L_x_10872:
[----:B------:R-:W-:Y:S05]  /*14c0*/  BSYNC B0 ;  /* 0x0000000000007941 */ /* 0x000fea0003800000 */
.L_x_10871:
        /* <DEDUP_REMOVED lines=19> */
.L_x_10874:
[----:B------:R-:W-:Y:S05]  /*1600*/  BSYNC B0 ;  /* 0x0000000000007941 */ /* 0x000fea0003800000 */
.L_x_10873:
        /* <DEDUP_REMOVED lines=36> */
.L_x_10876:
[----:B------:R-:W-:Y:S05]  /*1850*/  BSYNC B0 ;  /* 0x0000000000007941 */ /* 0x000fea0003800000 */
.L_x_10875:
        /* <DEDUP_REMOVED lines=19> */
.L_x_10877:
[----:B------:R-:W-:Y:S05]  /*1990*/  @P2 BRA `(.L_x_10878) ;  /* 0xfffff86000002947 */ /* 0x000fea000383ffff */
.L_x_10870:
        /* <DEDUP_REMOVED lines=46> */
.L_x_10880:
[----:B------:R-:W-:Y:S05]  /*1c80*/  BSYNC B0 ;  /* 0x0000000000007941 */ /* 0x000fea0003800000 */
.L_x_10879:
        /* <DEDUP_REMOVED lines=16> */
.L_x_10855:
        /* <DEDUP_REMOVED lines=18> */
.L_x_10882:
        /* <DEDUP_REMOVED lines=19> */
.L_x_10881:
        /* <DEDUP_REMOVED lines=12> */
.L_x_10883:
        /* <DEDUP_REMOVED lines=11> */
.L_x_10884:
        /* <DEDUP_REMOVED lines=11> */
.L_x_11417:


//--------------------- .text._ZN4vllm3moe10topkGatingILi4ELi4ELi4ELi16ELi32EifLNS0_11ScoringFuncE0EEEvPKT5_PKbPfiPT4_PiiiibPKf --------------------------
	.section	.text._ZN4vllm3moe10topkGatingILi4ELi4ELi4ELi16ELi32EifLNS0_11ScoringFuncE0EEEvPKT5_PKbPfiPT4_PiiiibPKf,"ax",@progbits
	.sectioninfo	@"SHI_REGISTERS=32"
	.align	128
        .global         _ZN4vllm3moe10topkGatingILi4ELi4ELi4ELi16ELi32EifLNS0_11ScoringFuncE0EEEvPKT5_PKbPfiPT4_PiiiibPKf
        .type           _ZN4vllm3moe10topkGatingILi4ELi4ELi4ELi16ELi32EifLNS0_11ScoringFuncE0EEEvPKT5_PKbPfiPT4_PiiiibPKf,@function
        .size           _ZN4vllm3moe10topkGatingILi4ELi4ELi4ELi16ELi32EifLNS0_11ScoringFuncE0EEEvPKT5_PKbPfiPT4_PiiiibPKf,(.L_x_11418 - _ZN4vllm3moe10topkGatingILi4ELi4ELi4ELi16ELi32EifLNS0_11ScoringFuncE0EEEvPKT5_PKbPfiPT4_PiiiibPKf)
        .other          _ZN4vllm3moe10topkGatingILi4ELi4ELi4ELi16ELi32EifLNS0_11ScoringFuncE0EEEvPKT5_PKbPfiPT4_PiiiibPKf,@"STO_CUDA_ENTRY STV_DEFAULT"
_ZN4vllm3moe10topkGatingILi4ELi4ELi4ELi16ELi32EifLNS0_11ScoringFuncE0EEEvPKT5_PKbPfiPT4_PiiiibPKf:
.text._ZN4vllm3moe10topkGatingILi4ELi4ELi4ELi16ELi32EifLNS0_11ScoringFuncE0EEEvPKT5_PKbPfiPT4_PiiiibPKf:
        /* <DEDUP_REMOVED lines=89> */
.L_x_10892:
        /* <DEDUP_REMOVED lines=35> */
.L_x_10888:
        /* <DEDUP_REMOVED lines=34> */
.L_x_10889:
        /* <DEDUP_REMOVED lines=33> */
.L_x_10890:
        /* <DEDUP_REMOVED lines=37> */
.L_x_10891:
[----:B------:R-:W-:Y:S05]  /*0e40*/  @P5 BRA `(.L_x_10892) ;  /* 0xfffff74000005947 */ /* 0x000fea000383ffff */
.L_x_10887:
        /* <DEDUP_REMOVED lines=15> */
.L_x_10894:
        /* <DEDUP_REMOVED lines=42> */
.L_x_10893:
[----:B------:R-:W-:Y:S02]  /*11e0*/  IMAD.X R15, RZ, RZ, R15, P4 ;  /* 0x000000ffff0f7224 */ /* 0x000fe400020e060f */
[----:B------:R-:W-:Y:S02]  /*11f0*/  IMAD.X R21, RZ, RZ, R21, P3 ;  /* 0x000000ffff157224 */ /* 0x000fe400018e0615 */
[----:B------:R-:W-:Y:S01]  /*1200*/  IMAD.X R17, RZ, RZ, R17, P1 ;  /* 0x000000ffff117224 */ /* 0x000fe200008e0611 */
[----:B------:R-:W-:Y:S05]  /*1210*/  @!P0 BRA `(.L_x_10885) ;  /* 0x00000cf000008947 */ /* 0x000fea0003800000 */
[----:B------:R-:W-:Y:S02]  /*1220*/  IADD3 R22, R22, 0x1, RZ ;  /* 0x0000000116167810 */ /* 0x000fe40007ffe0ff */
[----:B0-----:R-:W-:Y:S01]  /*1230*/  IADD3 R19, R19, c[0x0][0x178], RZ ;  /* 0x00005e0013137a10 */ /* 0x001fe20007ffe0ff */
[----:B------:R-:W-:Y:S05]  /*1240*/  BRA `(.L_x_10894) ;  /* 0xfffffcf000007947 */ /* 0x000fea000383ffff */
.L_x_10886:
[----:B------:R-:W-:Y:S01]  /*1250*/  ISETP.GE.U32.AND P0, PT, R12, 0x3, PT ;  /* 0x000000030c00780c */ /* 0x000fe20003f06070 */
[----:B------:R-:W-:-:S12]  /*1260*/  IMAD.MOV.U32 R22, RZ, RZ, RZ ;  /* 0x000000ffff167224 */ /* 0x000fd800078e00ff */
[----:B------:R-:W-:Y:S05]  /*1270*/  @!P0 BRA `(.L_x_10895) ;  /* 0x000008c000008947 */ /* 0x000fea0003800000 */
[----:B------:R-:W-:Y:S01]  /*1280*/  PRMT R21, R9, 0x9910, RZ ;  /* 0x0000991009157816 */ /* 0x000fe200000000ff */
[----:B------:R-:W-:Y:S01]  /*1290*/  IMAD.MOV.U32 R22, RZ, RZ, RZ ;  /* 0x000000ffff167224 */ /* 0x000fe200078e00ff */
[----:B------:R-:W-:Y:S02]  /*12a0*/  ULDC UR5, c[0x0][0x190] ;  /* 0x0000640000057ab9 */ /* 0x000fe40000000800 */
[----:B------:R-:W-:Y:S02]  /*12b0*/  UIADD3 UR5, -UR4, UR5, URZ ;  /* 0x0000000504057290 */ /* 0x000fe4000fffe13f */
.L_x_10900:
        /* <DEDUP_REMOVED lines=34> */
.L_x_10896:
        /* <DEDUP_REMOVED lines=33> */
.L_x_10897:
        /* <DEDUP_REMOVED lines=32> */
.L_x_10898:
        /* <DEDUP_REMOVED lines=36> */
.L_x_10899:
[----:B------:R-:W-:Y:S05]  /*1b30*/  @P5 BRA `(.L_x_10900) ;  /* 0xfffff78000005947 */ /* 0x000fea000383ffff */
.L_x_10895:
        /* <DEDUP_REMOVED lines=14> */
.L_x_10902:
        /* <DEDUP_REMOVED lines=41> */
.L_x_10901:
[----:B------:R-:W-:Y:S01]  /*1eb0*/  IADD3 R22, R22, 0x1, RZ ;  /* 0x0000000116167810 */ /* 0x000fe20007ffe0ff */
[----:B------:R-:W-:Y:S01]  /*1ec0*/  IMAD.X R21, RZ, RZ, R21, P4 ;  /* 0x000000ffff157224 */ /* 0x000fe200020e0615 */
[----:B0-----:R-:W-:Y:S01]  /*1ed0*/  IADD3 R19, R19, c[0x0][0x178], RZ ;  /* 0x00005e0013137a10 */ /* 0x001fe20007ffe0ff */
[----:B------:R-:W-:Y:S02]  /*1ee0*/  IMAD.X R15, RZ, RZ, R15, P3 ;  /* 0x000000ffff0f7224 */ /* 0x000fe400018e060f */
[----:B------:R-:W-:Y:S01]  /*1ef0*/  IMAD.X R17, RZ, RZ, R17, P1 ;  /* 0x000000ffff117224 */ /* 0x000fe200008e0611 */
[----:B------:R-:W-:Y:S05]  /*1f00*/  @P0 BRA `(.L_x_10902) ;  /* 0xfffffd1000000947 */ /* 0x000fea000383ffff */
.L_x_10885:
        /* <DEDUP_REMOVED lines=21> */
.L_x_10906:
        /* <DEDUP_REMOVED lines=64> */
.L_x_10905:
        /* <DEDUP_REMOVED lines=36> */
.L_x_10907:
[----:B------:R-:W-:-:S13]  /*26a0*/  ISETP.NE.OR P0, PT, R3, RZ, P0 ;  /* 0x000000ff0300720c */ /* 0x000fda0000705670 */
[----:B------:R-:W-:Y:S05]  /*26b0*/  @!P0 BRA `(.L_x_10903) ;  /* 0x0000014000008947 */ /* 0x000fea0003800000 */
.L_x_10904:
[----:B0-2---:R0:W2:Y:S02]  /*26c0*/  MUFU.RCP R17, R20 ;  /* 0x0000001400117308 */ /* 0x0050a40000001000 */
.L_x_10908:
        /* <DEDUP_REMOVED lines=19> */
.L_x_10903:
        /* <DEDUP_REMOVED lines=8> */
.L_x_10909:
        /* <DEDUP_REMOVED lines=11> */
.L_x_10910:
        /* <DEDUP_REMOVED lines=13> */
.L_x_11418:


//--------------------- .text._ZN4vllm3moe10topkGatingILi2ELi2ELi4ELi8ELi32EifLNS0_11ScoringFuncE0EEEvPKT5_PKbPfiPT4_PiiiibPKf --------------------------
	.section	.text._ZN4vllm3moe10topkGatingILi2ELi2ELi4ELi8ELi32EifLNS0_11ScoringFuncE0EEEvPKT5_PKbPfiPT4_PiiiibPKf,"ax",@progbits
	.sectioninfo	@"SHI_REGISTERS=32"
	.align	128
        .global         _ZN4vllm3moe10topkGatingILi2ELi2ELi4ELi8ELi32EifLNS0_11ScoringFuncE0EEEvPKT5_PKbPfiPT4_PiiiibPKf
        .type           _ZN4vllm3moe10topkGatingILi2ELi2ELi4ELi8ELi32EifLNS0_11ScoringFuncE0EEEvPKT5_PKbPfiPT4_PiiiibPKf,@function
        .size           _ZN4vllm3moe10topkGatingILi2ELi2ELi4ELi8ELi32EifLNS0_11ScoringFuncE0EEEvPKT5_PKbPfiPT4_PiiiibPKf,(.L_x_11419 - _ZN4vllm3moe10topkGatingILi2ELi2ELi4ELi8ELi32EifLNS0_11ScoringFuncE0EEEvPKT5_PKbPfiPT4_PiiiibPKf)
        .other          _ZN4vllm3moe10topkGatingILi2ELi2ELi4ELi8ELi32EifLNS0_11ScoringFuncE0EEEvPKT5_PKbPfiPT4_PiiiibPKf,@"STO_CUDA_ENTRY STV_DEFAULT"
_ZN4vllm3moe10topkGatingILi2ELi2ELi4ELi8ELi32EifLNS0_11ScoringFuncE0EEEvPKT5_PKbPfiPT4_PiiiibPKf:
.text._ZN4vllm3moe10topkGatingILi2ELi2ELi4ELi8ELi32EifLNS0_11ScoringFuncE0EEEvPKT5_PKbPfiPT4_PiiiibPKf:
        /* <DEDUP_REMOVED lines=71> */
.L_x_10914:
        /* <DEDUP_REMOVED lines=96> */
.L_x_10913:
        /* <DEDUP_REMOVED lines=14> */
.L_x_10915:
        /* <DEDUP_REMOVED lines=36> */
.L_x_10912:
        /* <DEDUP_REMOVED lines=8> */
.L_x_10917:
        /* <DEDUP_REMOVED lines=92> */
.L_x_10916:
        /* <DEDUP_REMOVED lines=15> */
.L_x_10918:
        /* <DEDUP_REMOVED lines=34> */
.L_x_10911:
        /* <DEDUP_REMOVED lines=21> */
.L_x_10922:
        /* <DEDUP_REMOVED lines=64> */
.L_x_10921:
        /* <DEDUP_REMOVED lines=36> */
.L_x_10923:
[----:B------:R-:W-:-:S13]  /*1e70*/  ISETP.NE.OR P0, PT, R4, RZ, P0 ;  /* 0x000000ff0400720c */ /* 0x000fda0000705670 */
[----:B------:R-:W-:Y:S05]  /*1e80*/  @!P0 BRA `(.L_x_10919) ;  /* 0x0000014000008947 */ /* 0x000fea0003800000 */
.L_x_10920:
[----:B-1----:R1:W2:Y:S02]  /*1e90*/  MUFU.RCP R17, R7 ;  /* 0x0000000700117308 */ /* 0x0022a40000001000 */
.L_x_10924:
        /* <DEDUP_REMOVED lines=19> */
.L_x_10919:
        /* <DEDUP_REMOVED lines=8> */
.L_x_10925:
        /* <DEDUP_REMOVED lines=11> */
.L_x_10926:
        /* <DEDUP_REMOVED lines=16> */
.L_x_11419:


//--------------------- .text._ZN4vllm3moe10topkGatingILi1ELi1ELi4ELi4ELi32EifLNS0_11ScoringFuncE0EEEvPKT5_PKbPfiPT4_PiiiibPKf --------------------------
	.section	.text._ZN4vllm3moe10topkGatingILi1ELi1ELi4ELi4ELi32EifLNS0_11ScoringFuncE0EEEvPKT5_PKbPfiPT4_PiiiibPKf,"ax",@progbits
	.sectioninfo	@"SHI_REGISTERS=32"
	.align	128
        .global         _ZN4vllm3moe10topkGatingILi1ELi1ELi4ELi4ELi32EifLNS0_11ScoringFuncE0EEEvPKT5_PKbPfiPT4_PiiiibPKf
        .type           _ZN4vllm3moe10topkGatingILi1ELi1ELi4ELi4ELi32EifLNS0_11ScoringFuncE0EEEvPKT5_PKbPfiPT4_PiiiibPKf,@function
        .size           _ZN4vllm3moe10topkGatingILi1ELi1ELi4ELi4ELi32EifLNS0_11ScoringFuncE0EEEvPKT5_PKbPfiPT4_PiiiibPKf,(.L_x_11420 - _ZN4vllm3moe10topkGatingILi1ELi1ELi4ELi4ELi32EifLNS0_11ScoringFuncE0EEEvPKT5_PKbPfiPT4_PiiiibPKf)
        .other          _ZN4vllm3moe10topkGatingILi1ELi1ELi4ELi4ELi32EifLNS0_11ScoringFuncE0EEEvPKT5_PKbPfiPT4_PiiiibPKf,@"STO_CUDA_ENTRY STV_DEFAULT"
_ZN4vllm3moe10topkGatingILi1ELi1ELi4ELi4ELi32EifLNS0_11ScoringFuncE0EEEvPKT5_PKbPfiPT4_PiiiibPKf:
.text._ZN4vllm3moe10topkGatingILi1ELi1ELi4ELi4ELi32EifLNS0_11ScoringFuncE0EEEvPKT5_PKbPfiPT4_PiiiibPKf:
        /* <DEDUP_REMOVED lines=69> */
.L_x_10930:
        /* <DEDUP_REMOVED lines=39> */
.L_x_10929:
        /* <DEDUP_REMOVED lines=23> */
.L_x_10931:
        /* <DEDUP_REMOVED lines=21> */
.L_x_10928:
        /* <DEDUP_REMOVED lines=24> */
.L_x_10933:
        /* <DEDUP_REMOVED lines=35> */
.L_x_10932:
        /* <DEDUP_REMOVED lines=14> */
.L_x_10934:
        /* <DEDUP_REMOVED lines=19> */
.L_x_10927:
        /* <DEDUP_REMOVED lines=23> */
.L_x_10938:
        /* <DEDUP_REMOVED lines=56> */
.L_x_10937:
        /* <DEDUP_REMOVED lines=34> */
.L_x_10939:
[----:B------:R-:W-:-:S13]  /*1650*/  ISETP.NE.OR P0, PT, R8, RZ, P0 ;  /* 0x000000ff0800720c */ /* 0x000fda0000705670 */
[----:B------:R-:W-:Y:S05]  /*1660*/  @!P0 BRA `(.L_x_10935) ;  /* 0x0000015000008947 */ /* 0x000fea0003800000 */
.L_x_10936:
[----:B------:R1:W2:Y:S02]  /*1670*/  MUFU.RCP R19, R6 ;  /* 0x0000000600137308 */ /* 0x0002a40000001000 */
.L_x_10940:
        /* <DEDUP_REMOVED lines=20> */
.L_x_10935:
[----:B------:R-:W-:-:S13]  /*17c0*/  ISETP.NE.AND P0, PT, R0, RZ, PT ;  /* 0x000000ff0000720c */ /* 0x000fda0003f05270 */
[----:B------:R-:W-:Y:S05]  /*17d0*/  @!P0 EXIT ;  /* 0x000000000000894d */ /* 0x000fea0003800000 */
[----:B------:R2:W3:Y:S01]  /*17e0*/  MUFU.RCP R9, R6 ;  /* 0x0000000600097308 */ /* 0x0004e20000001000 */
[----:B------:R-:W-:-:S04]  /*17f0*/  IMAD R2, R4, c[0x0][0x190], R7 ;  /* 0x0000640004027a24 */ /* 0x000fc800078e0207 */
[----:B------:R-:W-:-:S04]  /*1800*/  IMAD.WIDE R2, R2, R5, c[0x0][0x170] ;  /* 0x00005c0002027625 */ /* 0x000fc800078e0205 */
[----:B------:R-:W-:Y:S01]  /*1810*/  IMAD.MOV.U32 R7, RZ, RZ, R3 ;  /* 0x000000ffff077224 */ /* 0x000fe200078e0003 */
[----:B--2---:R-:W-:-:S04]  /*1820*/  MOV R4, R2 ;  /* 0x0000000200047202 */ /* 0x004fc80000000f00 */
.L_x_10941:
        /* <DEDUP_REMOVED lines=11> */
.L_x_10942:
        /* <DEDUP_REMOVED lines=10> */
.L_x_11420:


//--------------------- .text._ZN3cub17CUB_300001_SM_8006detail11EmptyKernelIvEEvv --------------------------
	.section	.text._ZN3cub17CUB_300001_SM_8006detail11EmptyKernelIvEEvv,"ax",@progbits
	.sectioninfo	@"SHI_REGISTERS=4"
	.align	128
        .global         _ZN3cub17CUB_300001_SM_8006detail11EmptyKernelIvEEvv
        .type           _ZN3cub17CUB_300001_SM_8006detail11EmptyKernelIvEEvv,@function
        .size           _ZN3cub17CUB_300001_SM_8006detail11EmptyKernelIvEEvv,(.L_x_11421 - _ZN3cub17CUB_300001_SM_8006detail11EmptyKernelIvEEvv)
        .other          _ZN3cub17CUB_300001_SM_8006detail11EmptyKernelIvEEvv,@"STO_CUDA_ENTRY STV_DEFAULT"
_ZN3cub17CUB_300001_SM_8006detail11EmptyKernelIvEEvv:
.text._ZN3cub17CUB_300001_SM_8006detail11EmptyKernelIvEEvv:
[----:B------:R-:W-:Y:S02]  /*0000*/  MOV R1, c[0x0][0x28] ;  /* 0x00000a0000017a02 */ /* 0x000fe40000000f00 */
[----:B------:R-:W-:Y:S05]  /*0010*/  EXIT ;  /* 0x000000000000794d */ /* 0x000fea0003800000 */
.L_x_10943:
        /* <DEDUP_REMOVED lines=14> */
.L_x_11421:


//--------------------- .nv.global.init           --------------------------
	.section	.nv.global.init,"aw",@progbits
.nv.global.init:
	.type		$str,@object
	.size		$str,($str$1 - $str)
$str:
        /*0000*/ 	.byte	0x69, 0x6e, 0x64, 0x69, 0x63, 0x65, 0x73, 0x5b, 0x69, 0x64, 0x78, 0x5d, 0x20, 0x3e, 0x3d, 0x20
        /*0010*/ 	.byte	0x30, 0x00
	.type		$str$1,@object
	.size		$str$1,(__unnamed_1 - $str$1)
$str$1:
        /*0012*/ 	.byte	0x2f, 0x74, 0x6d, 0x70, 0x2f, 0x6f, 0x73, 0x73, 0x5f, 0x6b, 0x65, 0x72, 0x6e, 0x65, 0x6c, 0x73
        /*0022*/ 	.byte	0x5f, 0x73, 0x72, 0x63, 0x2f, 0x76, 0x6c, 0x6c, 0x6d, 0x2f, 0x63, 0x73, 0x72, 0x63, 0x2f, 0x6d
        /*0032*/ 	.byte	0x6f, 0x65, 0x2f, 0x74, 0x6f, 0x70, 0x6b, 0x5f, 0x73, 0x6f, 0x66, 0x74, 0x6d, 0x61, 0x78, 0x5f
        /*0042*/ 	.byte	0x6b, 0x65, 0x72, 0x6e, 0x65, 0x6c, 0x73, 0x2e, 0x63, 0x75, 0x00
	.type		__unnamed_1,@object
	.size		__unnamed_1,(__unnamed_2 - __unnamed_1)
__unnamed_1:
        /*004d*/ 	.byte	0x76, 0x6f, 0x69, 0x64, 0x20, 0x76, 0x6c, 0x6c, 0x6d, 0x3a, 0x3a, 0x6d, 0x6f, 0x65, 0x3a, 0x3a
        /* <DEDUP_REMOVED lines=9> */
        /*00ed*/ 	.byte	0x3d, 0x20, 0x69, 0x6e, 0x74, 0x5d, 0x00
	.type		__unnamed_2,@object
	.size		__unnamed_2,(.L_1 - __unnamed_2)
__unnamed_2:
        /* <DEDUP_REMOVED lines=10> */
        /*0194*/ 	.byte	0x3d, 0x20, 0x73, 0x69, 0x67, 0x6e, 0x65, 0x64, 0x20, 0x6c, 0x6f, 0x6e, 0x67, 0x5d, 0x00
.L_1:


//--------------------- .nv.global                --------------------------
	.section	.nv.global,"aw",@nobits
.nv.global:
	.type		_ZN54_INTERNAL_6828cbcd_23_topk_softmax_kernels_cu_20f1dc726thrust23THRUST_300001_SM_800_NS12placeholders2_5E,@object
	.size		_ZN54_INTERNAL_6828cbcd_23_topk_softmax_kernels_cu_20f1dc726thrust23THRUST_300001_SM_800_NS12placeholders2_5E,(_ZN54_INTERNAL_6828cbcd_23_topk_softmax_kernels_cu_20f1dc724cuda3std3__45__cpo6cbeginE - _ZN54_INTERNAL_6828cbcd_23_topk_softmax_kernels_cu_20f1dc726thrust23THRUST_300001_SM_800_NS12placeholders2_5E)
_ZN54_INTERNAL_6828cbcd_23_topk_softmax_kernels_cu_20f1dc726thrust23THRUST_300001_SM_800_NS12placeholders2_5E:
	.zero		1
	.type		_ZN54_INTERNAL_6828cbcd_23_topk_softmax_kernels_cu_20f1dc724cuda3std3__45__cpo6cbeginE,@object
	.size		_ZN54_INTERNAL_6828cbcd_23_topk_softmax_kernels_cu_20f1dc724cuda3std3__45__cpo6cbeginE,(_ZN54_INTERNAL_6828cbcd_23_topk_softmax_kernels_cu_20f1dc724cuda3std6ranges3__45__cpo6cbeginE - _ZN54_INTERNAL_6828cbcd_23_topk_softmax_kernels_cu_20f1dc724cuda3std3__45__cpo6cbeginE)
_ZN54_INTERNAL_6828cbcd_23_topk_softmax_kernels_cu_20f1dc724cuda3std3__45__cpo6cbeginE:
	.zero		1
	.type		_ZN54_INTERNAL_6828cbcd_23_topk_softmax_kernels_cu_20f1dc724cuda3std6ranges3__45__cpo6cbeginE,@object
	.size		_ZN54_INTERNAL_6828cbcd_23_topk_softmax_kernels_cu_20f1dc724cuda3std6ranges3__45__cpo6cbeginE,(_ZN54_INTERNAL_6828cbcd_23_topk_softmax_kernels_cu_20f1dc724cuda3std3__48in_placeE - _ZN54_INTERNAL_6828cbcd_23_topk_softmax_kernels_cu_20f1dc724cuda3std6ranges3__45__cpo6cbeginE)
_ZN54_INTERNAL_6828cbcd_23_topk_softmax_kernels_cu_20f1dc724cuda3std6ranges3__45__cpo6cbeginE:
	.zero		1
	.type		_ZN54_INTERNAL_6828cbcd_23_topk_softmax_kernels_cu_20f1dc724cuda3std3__48in_placeE,@object
	.size		_ZN54_INTERNAL_6828cbcd_23_topk_softmax_kernels_cu_20f1dc724cuda3std3__48in_placeE,(_ZN54_INTERNAL_6828cbcd_23_topk_softmax_kernels_cu_20f1dc724cuda3std6ranges3__45__cpo4sizeE - _ZN54_INTERNAL_6828cbcd_23_topk_softmax_kernels_cu_20f1dc724cuda3std3__48in_placeE)
_ZN54_INTERNAL_6828cbcd_23_topk_softmax_kernels_cu_20f1dc724cuda3std3__48in_placeE:
	.zero		1
	.type		_ZN54_INTERNAL_6828cbcd_23_topk_softmax_kernels_cu_20f1dc724cuda3std6ranges3__45__cpo4sizeE,@object
	.size		_ZN54_INTERNAL_6828cbcd_23_topk_softmax_kernels_cu_20f1dc724cuda3std6ranges3__45__cpo4sizeE,(_ZN54_INTERNAL_6828cbcd_23_topk_softmax_kernels_cu_20f1dc726thrust23THRUST_300001_SM_800_NS12placeholders2_9E - _ZN54_INTERNAL_6828cbcd_23_topk_softmax_kernels_cu_20f1dc724cuda3std6ranges3__45__cpo4sizeE)
_ZN54_INTERNAL_6828cbcd_23_topk_softmax_kernels_cu_20f1dc724cuda3std6ranges3__45__cpo4sizeE:
	.zero		1
	.type		_ZN54_INTERNAL_6828cbcd_23_topk_softmax_kernels_cu_20f1dc726thrust23THRUST_300001_SM_800_NS12placeholders2_9E,@object
	.size		_ZN54_INTERNAL_6828cbcd_23_topk_softmax_kernels_cu_20f1dc726thrust23THRUST_300001_SM_800_NS12placeholders2_9E,(_ZN54_INTERNAL_6828cbcd_23_topk_softmax_kernels_cu_20f1dc724cuda3std3__45__cpo7crbeginE - _ZN54_INTERNAL_6828cbcd_23_topk_softmax_kernels_cu_20f1dc726thrust23THRUST_300001_SM_800_NS12placeholders2_9E)
_ZN54_INTERNAL_6828cbcd_23_topk_softmax_kernels_cu_20f1dc726thrust23THRUST_300001_SM_800_NS12placeholders2_9E:
	.zero		1
	.type		_ZN54_INTERNAL_6828cbcd_23_topk_softmax_kernels_cu_20f1dc724cuda3std3__45__cpo7crbeginE,@object
	.size		_ZN54_INTERNAL_6828cbcd_23_topk_softmax_kernels_cu_20f1dc724cuda3std3__45__cpo7crbeginE,(_ZN54_INTERNAL_6828cbcd_23_topk_softmax_kernels_cu_20f1dc724cuda3std6ranges3__45__cpo4nextE - _ZN54_INTERNAL_6828cbcd_23_topk_softmax_kernels_cu_20f1dc724cuda3std3__45__cpo7crbeginE)
_ZN54_INTERNAL_6828cbcd_23_topk_softmax_kernels_cu_20f1dc724cuda3std3__45__cpo7crbeginE:
	.zero		1
	.type		_ZN54_INTERNAL_6828cbcd_23_topk_softmax_kernels_cu_20f1dc724cuda3std6ranges3__45__cpo4nextE,@object
	.size		_ZN54_INTERNAL_6828cbcd_23_topk_softmax_kernels_cu_20f1dc724cuda3std6ranges3__45__cpo4nextE,(_ZN54_INTERNAL_6828cbcd_23_topk_softmax_kernels_cu_20f1dc724cuda3std6ranges3__45__cpo4swapE - _ZN54_INTERNAL_6828cbcd_23_topk_softmax_kernels_cu_20f1dc724cuda3std6ranges3__45__cpo4nextE)
_ZN54_INTERNAL_6828cbcd_23_topk_softmax_kernels_cu_20f1dc724cuda3std6ranges3__45__cpo4nextE:
	.zero		1
	.type		_ZN54_INTERNAL_6828cbcd_23_topk_softmax_kernels_cu_20f1dc724cuda3std6ranges3__45__cpo4swapE,@object
	.size		_ZN54_INTERNAL_6828cbcd_23_topk_softmax_kernels_cu_20f1dc724cuda3std6ranges3__45__cpo4swapE,(_ZN54_INTERNAL_6828cbcd_23_topk_softmax_kernels_cu_20f1dc726thrust23THRUST_300001_SM_800_NS12placeholders2_1E - _ZN54_INTERNAL_6828cbcd_23_topk_softmax_kernels_cu_20f1dc724cuda3std6ranges3__45__cpo4swapE)
_ZN54_INTERNAL_6828cbcd_23_topk_softmax_kernels_cu_20f1dc724cuda3std6ranges3__45__cpo4swapE:
	.zero		1
	.type		_ZN54_INTERNAL_6828cbcd_23_topk_softmax_kernels_cu_20f1dc726thrust23THRUST_300001_SM_800_NS12placeholders2_1E,@object
	.size		_ZN54_INTERNAL_6828cbcd_23_topk_softmax_kernels_cu_20f1dc726thrust23THRUST_300001_SM_800_NS12placeholders2_1E,(_ZN54_INTERNAL_6828cbcd_23_topk_softmax_kernels_cu_20f1dc726thrust23THRUST_300001_SM_800_NS12placeholders2_3E - _ZN54_INTERNAL_6828cbcd_23_topk_softmax_kernels_cu_20f1dc726thrust23THRUST_300001_SM_800_NS12placeholders2_1E)
_ZN54_INTERNAL_6828cbcd_23_topk_softmax_kernels_cu_20f1dc726thrust23THRUST_300001_SM_800_NS12placeholders2_1E:
	.zero		1
	.type		_ZN54_INTERNAL_6828cbcd_23_topk_softmax_kernels_cu_20f1dc726thrust23THRUST_300001_SM_800_NS12placeholders2_3E,@object
	.size		_ZN54_INTERNAL_6828cbcd_23_topk_softmax_kernels_cu_20f1dc726thrust23THRUST_300001_SM_800_NS12placeholders2_3E,(_ZN54_INTERNAL_6828cbcd_23_topk_softmax_kernels_cu_20f1dc724cuda3std3__45__cpo5beginE - _ZN54_INTERNAL_6828cbcd_23_topk_softmax_kernels_cu_20f1dc726thrust23THRUST_300001_SM_800_NS12placeholders2_3E)
_ZN54_INTERNAL_6828cbcd_23_topk_softmax_kernels_cu_20f1dc726thrust23THRUST_300001_SM_800_NS12placeholders2_3E:
	.zero		1
	.type		_ZN54_INTERNAL_6828cbcd_23_topk_softmax_kernels_cu_20f1dc724cuda3std3__45__cpo5beginE,@object
	.size		_ZN54_INTERNAL_6828cbcd_23_topk_softmax_kernels_cu_20f1dc724cuda3std3__45__cpo5beginE,(_ZN54_INTERNAL_6828cbcd_23_topk_softmax_kernels_cu_20f1dc724cuda3std6ranges3__45__cpo5beginE - _ZN54_INTERNAL_6828cbcd_23_topk_softmax_kernels_cu_20f1dc724cuda3std3__45__cpo5beginE)
_ZN54_INTERNAL_6828cbcd_23_topk_softmax_kernels_cu_20f1dc724cuda3std3__45__cpo5beginE:
	.zero		1
	.type		_ZN54_INTERNAL_6828cbcd_23_topk_softmax_kernels_cu_20f1dc724cuda3std6ranges3__45__cpo5beginE,@object
	.size		_ZN54_INTERNAL_6828cbcd_23_topk_softmax_kernels_cu_20f1dc724cuda3std6ranges3__45__cpo5beginE,(_ZN54_INTERNAL_6828cbcd_23_topk_softmax_kernels_cu_20f1dc724cuda3std3__456_GLOBAL__N__6828cbcd_23_topk_softmax_kernels_cu_20f1dc726ignoreE - _ZN54_INTERNAL_6828cbcd_23_topk_softmax_kernels_cu_20f1dc724cuda3std6ranges3__45__cpo5beginE)
_ZN54_INTERNAL_6828cbcd_23_topk_softmax_kernels_cu_20f1dc724cuda3std6ranges3__45__cpo5beginE:
	.zero		1
	.type		_ZN54_INTERNAL_6828cbcd_23_topk_softmax_kernels_cu_20f1dc724cuda3std3__456_GLOBAL__N__6828cbcd_23_topk_softmax_kernels_cu_20f1dc726ignoreE,@object
	.size		_ZN54_INTERNAL_6828cbcd_23_topk_softmax_kernels_cu_20f1dc724cuda3std3__456_GLOBAL__N__6828cbcd_23_topk_softmax_kernels_cu_20f1dc726ignoreE,(_ZN54_INTERNAL_6828cbcd_23_topk_softmax_kernels_cu_20f1dc724cuda3std6ranges3__45__cpo4dataE - _ZN54_INTERNAL_6828cbcd_23_topk_softmax_kernels_cu_20f1dc724cuda3std3__456_GLOBAL__N__6828cbcd_23_topk_softmax_kernels_cu_20f1dc726ignoreE)
_ZN54_INTERNAL_6828cbcd_23_topk_softmax_kernels_cu_20f1dc724cuda3std3__456_GLOBAL__N__6828cbcd_23_topk_softmax_kernels_cu_20f1dc726ignoreE:
	.zero		1
	.type		_ZN54_INTERNAL_6828cbcd_23_topk_softmax_kernels_cu_20f1dc724cuda3std6ranges3__45__cpo4dataE,@object
	.size		_ZN54_INTERNAL_6828cbcd_23_topk_softmax_kernels_cu_20f1dc724cuda3std6ranges3__45__cpo4dataE,(_ZN54_INTERNAL_6828cbcd_23_topk_softmax_kernels_cu_20f1dc726thrust23THRUST_300001_SM_800_NS12placeholders2_7E - _ZN54_INTERNAL_6828cbcd_23_topk_softmax_kernels_cu_20f1dc724cuda3std6ranges3__45__cpo4dataE)
_ZN54_INTERNAL_6828cbcd_23_topk_softmax_kernels_cu_20f1dc724cuda3std6ranges3__45__cpo4dataE:
	.zero		1
	.type		_ZN54_INTERNAL_6828cbcd_23_topk_softmax_kernels_cu_20f1dc726thrust23THRUST_300001_SM_800_NS12placeholders2_7E,@object
	.size		_ZN54_INTERNAL_6828cbcd_23_topk_softmax_kernels_cu_20f1dc726thrust23THRUST_300001_SM_800_NS12placeholders2_7E,(_ZN54_INTERNAL_6828cbcd_23_topk_softmax_kernels_cu_20f1dc724cuda3std3__45__cpo6rbeginE - _ZN54_INTERNAL_6828cbcd_23_topk_softmax_kernels_cu_20f1dc726thrust23THRUST_300001_SM_800_NS12placeholders2_7E)
_ZN54_INTERNAL_6828cbcd_23_topk_softmax_kernels_cu_20f1dc726thrust23THRUST_300001_SM_800_NS12placeholders2_7E:
	.zero		1
	.type		_ZN54_INTERNAL_6828cbcd_23_topk_softmax_kernels_cu_20f1dc724cuda3std3__45__cpo6rbeginE,@object
	.size		_ZN54_INTERNAL_6828cbcd_23_topk_softmax_kernels_cu_20f1dc724cuda3std3__45__cpo6rbeginE,(_ZN54_INTERNAL_6828cbcd_23_topk_softmax_kernels_cu_20f1dc724cuda3std6ranges3__45__cpo7advanceE - _ZN54_INTERNAL_6828cbcd_23_topk_softmax_kernels_cu_20f1dc724cuda3std3__45__cpo6rbeginE)
_ZN54_INTERNAL_6828cbcd_23_topk_softmax_kernels_cu_20f1dc724cuda3std3__45__cpo6rbeginE:
	.zero		1
	.type		_ZN54_INTERNAL_6828cbcd_23_topk_softmax_kernels_cu_20f1dc724cuda3std6ranges3__45__cpo7advanceE,@object
	.size		_ZN54_INTERNAL_6828cbcd_23_topk_softmax_kernels_cu_20f1dc724cuda3std6ranges3__45__cpo7advanceE,(_ZN54_INTERNAL_6828cbcd_23_topk_softmax_kernels_cu_20f1dc724cuda3std3__47nulloptE - _ZN54_INTERNAL_6828cbcd_23_topk_softmax_kernels_cu_20f1dc724cuda3std6ranges3__45__cpo7advanceE)
_ZN54_INTERNAL_6828cbcd_23_topk_softmax_kernels_cu_20f1dc724cuda3std6ranges3__45__cpo7advanceE:
	.zero		1
	.type		_ZN54_INTERNAL_6828cbcd_23_topk_softmax_kernels_cu_20f1dc724cuda3std3__47nulloptE,@object
	.size		_ZN54_INTERNAL_6828cbcd_23_topk_softmax_kernels_cu_20f1dc724cuda3std3__47nulloptE,(_ZN54_INTERNAL_6828cbcd_23_topk_softmax_kernels_cu_20f1dc724cuda3std6ranges3__45__cpo8distanceE - _ZN54_INTERNAL_6828cbcd_23_topk_softmax_kernels_cu_20f1dc724cuda3std3__47nulloptE)
_ZN54_INTERNAL_6828cbcd_23_topk_softmax_kernels_cu_20f1dc724cuda3std3__47nulloptE:
	.zero		1
	.type		_ZN54_INTERNAL_6828cbcd_23_topk_softmax_kernels_cu_20f1dc724cuda3std6ranges3__45__cpo8distanceE,@object
	.size		_ZN54_INTERNAL_6828cbcd_23_topk_softmax_kernels_cu_20f1dc724cuda3std6ranges3__45__cpo8distanceE,(_ZN54_INTERNAL_6828cbcd_23_topk_softmax_kernels_cu_20f1dc726thrust23THRUST_300001_SM_800_NS12placeholders2_6E - _ZN54_INTERNAL_6828cbcd_23_topk_softmax_kernels_cu_20f1dc724cuda3std6ranges3__45__cpo8distanceE)
_ZN54_INTERNAL_6828cbcd_23_topk_softmax_kernels_cu_20f1dc724cuda3std6ranges3__45__cpo8distanceE:
	.zero		1
	.type		_ZN54_INTERNAL_6828cbcd_23_topk_softmax_kernels_cu_20f1dc726thrust23THRUST_300001_SM_800_NS12placeholders2_6E,@object
	.size		_ZN54_INTERNAL_6828cbcd_23_topk_softmax_kernels_cu_20f1dc726thrust23THRUST_300001_SM_800_NS12placeholders2_6E,(_ZN54_INTERNAL_6828cbcd_23_topk_softmax_kernels_cu_20f1dc724cuda3std3__45__cpo4cendE - _ZN54_INTERNAL_6828cbcd_23_topk_softmax_kernels_cu_20f1dc726thrust23THRUST_300001_SM_800_NS12placeholders2_6E)
_ZN54_INTERNAL_6828cbcd_23_topk_softmax_kernels_cu_20f1dc726thrust23THRUST_300001_SM_800_NS12placeholders2_6E:
	.zero		1
	.type		_ZN54_INTERNAL_6828cbcd_23_topk_softmax_kernels_cu_20f1dc724cuda3std3__45__cpo4cendE,@object
	.size		_ZN54_INTERNAL_6828cbcd_23_topk_softmax_kernels_cu_20f1dc724cuda3std3__45__cpo4cendE,(_ZN54_INTERNAL_6828cbcd_23_topk_softmax_kernels_cu_20f1dc724cuda3std6ranges3__45__cpo4cendE - _ZN54_INTERNAL_6828cbcd_23_topk_softmax_kernels_cu_20f1dc724cuda3std3__45__cpo4cendE)
_ZN54_INTERNAL_6828cbcd_23_topk_softmax_kernels_cu_20f1dc724cuda3std3__45__cpo4cendE:
	.zero		1
	.type		_ZN54_INTERNAL_6828cbcd_23_topk_softmax_kernels_cu_20f1dc724cuda3std6ranges3__45__cpo4cendE,@object
	.size		_ZN54_INTERNAL_6828cbcd_23_topk_softmax_kernels_cu_20f1dc724cuda3std6ranges3__45__cpo4cendE,(_ZN54_INTERNAL_6828cbcd_23_topk_softmax_kernels_cu_20f1dc724cuda3std3__420unreachable_sentinelE - _ZN54_INTERNAL_6828cbcd_23_topk_softmax_kernels_cu_20f1dc724cuda3std6ranges3__45__cpo4cendE)
_ZN54_INTERNAL_6828cbcd_23_topk_softmax_kernels_cu_20f1dc724cuda3std6ranges3__45__cpo4cendE:
	.zero		1
	.type		_ZN54_INTERNAL_6828cbcd_23_topk_softmax_kernels_cu_20f1dc724cuda3std3__420unreachable_sentinelE,@object
	.size		_ZN54_INTERNAL_6828cbcd_23_topk_softmax_kernels_cu_20f1dc724cuda3std3__420unreachable_sentinelE,(_ZN54_INTERNAL_6828cbcd_23_topk_softmax_kernels_cu_20f1dc724cuda3std6ranges3__45__cpo5ssizeE - _ZN54_INTERNAL_6828cbcd_23_topk_softmax_kernels_cu_20f1dc724cuda3std3__420unreachable_sentinelE)
_ZN54_INTERNAL_6828cbcd_23_topk_softmax_kernels_cu_20f1dc724cuda3std3__420unreachable_sentinelE:
	.zero		1
	.type		_ZN54_INTERNAL_6828cbcd_23_topk_softmax_kernels_cu_20f1dc724cuda3std6ranges3__45__cpo5ssizeE,@object
	.size		_ZN54_INTERNAL_6828cbcd_23_topk_softmax_kernels_cu_20f1dc724cuda3std6ranges3__45__cpo5ssizeE,(_ZN54_INTERNAL_6828cbcd_23_topk_softmax_kernels_cu_20f1dc726thrust23THRUST_300001_SM_800_NS12placeholders3_10E - _ZN54_INTERNAL_6828cbcd_23_topk_softmax_kernels_cu_20f1dc724cuda3std6ranges3__45__cpo5ssizeE)
_ZN54_INTERNAL_6828cbcd_23_topk_softmax_kernels_cu_20f1dc724cuda3std6ranges3__45__cpo5ssizeE:
	.zero		1
	.type		_ZN54_INTERNAL_6828cbcd_23_topk_softmax_kernels_cu_20f1dc726thrust23THRUST_300001_SM_800_NS12placeholders3_10E,@object
	.size		_ZN54_INTERNAL_6828cbcd_23_topk_softmax_kernels_cu_20f1dc726thrust23THRUST_300001_SM_800_NS12placeholders3_10E,(_ZN54_INTERNAL_6828cbcd_23_topk_softmax_kernels_cu_20f1dc724cuda3std3__45__cpo5crendE - _ZN54_INTERNAL_6828cbcd_23_topk_softmax_kernels_cu_20f1dc726thrust23THRUST_300001_SM_800_NS12placeholders3_10E)
_ZN54_INTERNAL_6828cbcd_23_topk_softmax_kernels_cu_20f1dc726thrust23THRUST_300001_SM_800_NS12placeholders3_10E:
	.zero		1
	.type		_ZN54_INTERNAL_6828cbcd_23_topk_softmax_kernels_cu_20f1dc724cuda3std3__45__cpo5crendE,@object
	.size		_ZN54_INTERNAL_6828cbcd_23_topk_softmax_kernels_cu_20f1dc724cuda3std3__45__cpo5crendE,(_ZN54_INTERNAL_6828cbcd_23_topk_softmax_kernels_cu_20f1dc724cuda3std6ranges3__45__cpo4prevE - _ZN54_INTERNAL_6828cbcd_23_topk_softmax_kernels_cu_20f1dc724cuda3std3__45__cpo5crendE)
_ZN54_INTERNAL_6828cbcd_23_topk_softmax_kernels_cu_20f1dc724cuda3std3__45__cpo5crendE:
	.zero		1
	.type		_ZN54_INTERNAL_6828cbcd_23_topk_softmax_kernels_cu_20f1dc724cuda3std6ranges3__45__cpo4prevE,@object
	.size		_ZN54_INTERNAL_6828cbcd_23_topk_softmax_kernels_cu_20f1dc724cuda3std6ranges3__45__cpo4prevE,(_ZN54_INTERNAL_6828cbcd_23_topk_softmax_kernels_cu_20f1dc724cuda3std6ranges3__45__cpo9iter_moveE - _ZN54_INTERNAL_6828cbcd_23_topk_softmax_kernels_cu_20f1dc724cuda3std6ranges3__45__cpo4prevE)
_ZN54_INTERNAL_6828cbcd_23_topk_softmax_kernels_cu_20f1dc724cuda3std6ranges3__45__cpo4prevE:
	.zero		1
	.type		_ZN54_INTERNAL_6828cbcd_23_topk_softmax_kernels_cu_20f1dc724cuda3std6ranges3__45__cpo9iter_moveE,@object
	.size		_ZN54_INTERNAL_6828cbcd_23_topk_softmax_kernels_cu_20f1dc724cuda3std6ranges3__45__cpo9iter_moveE,(_ZN54_INTERNAL_6828cbcd_23_topk_softmax_kernels_cu_20f1dc726thrust23THRUST_300001_SM_800_NS12placeholders2_2E - _ZN54_INTERNAL_6828cbcd_23_topk_softmax_kernels_cu_20f1dc724cuda3std6ranges3__45__cpo9iter_moveE)
_ZN54_INTERNAL_6828cbcd_23_topk_softmax_kernels_cu_20f1dc724cuda3std6ranges3__45__cpo9iter_moveE:
	.zero		1
	.type		_ZN54_INTERNAL_6828cbcd_23_topk_softmax_kernels_cu_20f1dc726thrust23THRUST_300001_SM_800_NS12placeholders2_2E,@object
	.size		_ZN54_INTERNAL_6828cbcd_23_topk_softmax_kernels_cu_20f1dc726thrust23THRUST_300001_SM_800_NS12placeholders2_2E,(_ZN54_INTERNAL_6828cbcd_23_topk_softmax_kernels_cu_20f1dc726thrust23THRUST_300001_SM_800_NS12placeholders2_4E - _ZN54_INTERNAL_6828cbcd_23_topk_softmax_kernels_cu_20f1dc726thrust23THRUST_300001_SM_800_NS12placeholders2_2E)
_ZN54_INTERNAL_6828cbcd_23_topk_softmax_kernels_cu_20f1dc726thrust23THRUST_300001_SM_800_NS12placeholders2_2E:
	.zero		1
	.type		_ZN54_INTERNAL_6828cbcd_23_topk_softmax_kernels_cu_20f1dc726thrust23THRUST_300001_SM_800_NS12placeholders2_4E,@object
	.size		_ZN54_INTERNAL_6828cbcd_23_topk_softmax_kernels_cu_20f1dc726thrust23THRUST_300001_SM_800_NS12placeholders2_4E,(_ZN54_INTERNAL_6828cbcd_23_topk_softmax_kernels_cu_20f1dc724cuda3std3__45__cpo3endE - _ZN54_INTERNAL_6828cbcd_23_topk_softmax_kernels_cu_20f1dc726thrust23THRUST_300001_SM_800_NS12placeholders2_4E)
_ZN54_INTERNAL_6828cbcd_23_topk_softmax_kernels_cu_20f1dc726thrust23THRUST_300001_SM_800_NS12placeholders2_4E:
	.zero		1
	.type		_ZN54_INTERNAL_6828cbcd_23_topk_softmax_kernels_cu_20f1dc724cuda3std3__45__cpo3endE,@object
	.size		_ZN54_INTERNAL_6828cbcd_23_topk_softmax_kernels_cu_20f1dc724cuda3std3__45__cpo3endE,(_ZN54_INTERNAL_6828cbcd_23_topk_softmax_kernels_cu_20f1dc724cuda3std6ranges3__45__cpo3endE - _ZN54_INTERNAL_6828cbcd_23_topk_softmax_kernels_cu_20f1dc724cuda3std3__45__cpo3endE)
_ZN54_INTERNAL_6828cbcd_23_topk_softmax_kernels_cu_20f1dc724cuda3std3__45__cpo3endE:
	.zero		1
	.type		_ZN54_INTERNAL_6828cbcd_23_topk_softmax_kernels_cu_20f1dc724cuda3std6ranges3__45__cpo3endE,@object
	.size		_ZN54_INTERNAL_6828cbcd_23_topk_softmax_kernels_cu_20f1dc724cuda3std6ranges3__45__cpo3endE,(_ZN54_INTERNAL_6828cbcd_23_topk_softmax_kernels_cu_20f1dc724cuda3std3__419piecewise_constructE - _ZN54_INTERNAL_6828cbcd_23_topk_softmax_kernels_cu_20f1dc724cuda3std6ranges3__45__cpo3endE)
_ZN54_INTERNAL_6828cbcd_23_topk_softmax_kernels_cu_20f1dc724cuda3std6ranges3__45__cpo3endE:
	.zero		1
	.type		_ZN54_INTERNAL_6828cbcd_23_topk_softmax_kernels_cu_20f1dc724cuda3std3__419piecewise_constructE,@object
	.size		_ZN54_INTERNAL_6828cbcd_23_topk_softmax_kernels_cu_20f1dc724cuda3std3__419piecewise_constructE,(_ZN54_INTERNAL_6828cbcd_23_topk_softmax_kernels_cu_20f1dc724cuda3std6ranges3__45__cpo5cdataE - _ZN54_INTERNAL_6828cbcd_23_topk_softmax_kernels_cu_20f1dc724cuda3std3__419piecewise_constructE)
_ZN54_INTERNAL_6828cbcd_23_topk_softmax_kernels_cu_20f1dc724cuda3std3__419piecewise_constructE:
	.zero		1
	.type		_ZN54_INTERNAL_6828cbcd_23_topk_softmax_kernels_cu_20f1dc724cuda3std6ranges3__45__cpo5cdataE,@object
	.size		_ZN54_INTERNAL_6828cbcd_23_topk_softmax_kernels_cu_20f1dc724cuda3std6ranges3__45__cpo5cdataE,(_ZN54_INTERNAL_6828cbcd_23_topk_softmax_kernels_cu_20f1dc726thrust23THRUST_300001_SM_800_NS12placeholders2_8E - _ZN54_INTERNAL_6828cbcd_23_topk_softmax_kernels_cu_20f1dc724cuda3std6ranges3__45__cpo5cdataE)
_ZN54_INTERNAL_6828cbcd_23_topk_softmax_kernels_cu_20f1dc724cuda3std6ranges3__45__cpo5cdataE:
	.zero		1
	.type		_ZN54_INTERNAL_6828cbcd_23_topk_softmax_kernels_cu_20f1dc726thrust23THRUST_300001_SM_800_NS12placeholders2_8E,@object
	.size		_ZN54_INTERNAL_6828cbcd_23_topk_softmax_kernels_cu_20f1dc726thrust23THRUST_300001_SM_800_NS12placeholders2_8E,(_ZN54_INTERNAL_6828cbcd_23_topk_softmax_kernels_cu_20f1dc724cuda3std3__45__cpo4rendE - _ZN54_INTERNAL_6828cbcd_23_topk_softmax_kernels_cu_20f1dc726thrust23THRUST_300001_SM_800_NS12placeholders2_8E)
_ZN54_INTERNAL_6828cbcd_23_topk_softmax_kernels_cu_20f1dc726thrust23THRUST_300001_SM_800_NS12placeholders2_8E:
	.zero		1
	.type		_ZN54_INTERNAL_6828cbcd_23_topk_softmax_kernels_cu_20f1dc724cuda3std3__45__cpo4rendE,@object
	.size		_ZN54_INTERNAL_6828cbcd_23_topk_softmax_kernels_cu_20f1dc724cuda3std3__45__cpo4rendE,(_ZN54_INTERNAL_6828cbcd_23_topk_softmax_kernels_cu_20f1dc724cuda3std6ranges3__45__cpo9iter_swapE - _ZN54_INTERNAL_6828cbcd_23_topk_softmax_kernels_cu_20f1dc724cuda3std3__45__cpo4rendE)
_ZN54_INTERNAL_6828cbcd_23_topk_softmax_kernels_cu_20f1dc724cuda3std3__45__cpo4rendE:
	.zero		1
	.type		_ZN54_INTERNAL_6828cbcd_23_topk_softmax_kernels_cu_20f1dc724cuda3std6ranges3__45__cpo9iter_swapE,@object
	.size		_ZN54_INTERNAL_6828cbcd_23_topk_softmax_kernels_cu_20f1dc724cuda3std6ranges3__45__cpo9iter_swapE,(_ZN54_INTERNAL_6828cbcd_23_topk_softmax_kernels_cu_20f1dc724cuda3std3__48unexpectE - _ZN54_INTERNAL_6828cbcd_23_topk_softmax_kernels_cu_20f1dc724cuda3std6ranges3__45__cpo9iter_swapE)
_ZN54_INTERNAL_6828cbcd_23_topk_softmax_kernels_cu_20f1dc724cuda3std6ranges3__45__cpo9iter_swapE:
	.zero		1
	.type		_ZN54_INTERNAL_6828cbcd_23_topk_softmax_kernels_cu_20f1dc724cuda3std3__48unexpectE,@object
	.size		_ZN54_INTERNAL_6828cbcd_23_topk_softmax_kernels_cu_20f1dc724cuda3std3__48unexpectE,(_ZN54_INTERNAL_6828cbcd_23_topk_softmax_kernels_cu_20f1dc726thrust23THRUST_300001_SM_800_NS6system6detail10sequential3seqE - _ZN54_INTERNAL_6828cbcd_23_topk_softmax_kernels_cu_20f1dc724cuda3std3__48unexpectE)
_ZN54_INTERNAL_6828cbcd_23_topk_softmax_kernels_cu_20f1dc724cuda3std3__48unexpectE:
	.zero		1
	.type		_ZN54_INTERNAL_6828cbcd_23_topk_softmax_kernels_cu_20f1dc726thrust23THRUST_300001_SM_800_NS6system6detail10sequential3seqE,@object
	.size		_ZN54_INTERNAL_6828cbcd_23_topk_softmax_kernels_cu_20f1dc726thrust23THRUST_300001_SM_800_NS6system6detail10sequential3seqE,(.L_31 - _ZN54_INTERNAL_6828cbcd_23_topk_softmax_kernels_cu_20f1dc726thrust23THRUST_300001_SM_800_NS6system6detail10sequential3seqE)
_ZN54_INTERNAL_6828cbcd_23_topk_softmax_kernels_cu_20f1dc726thrust23THRUST_300001_SM_800_NS6system6detail10sequential3seqE:
	.zero		1
.L_31:


//--------------------- .nv.shared._ZN4vllm3moe10moeSoftmaxILi256E13__nv_bfloat16EEvPKT0_PKbPfi --------------------------
	.section	.nv.shared._ZN4vllm3moe10moeSoftmaxILi256E13__nv_bfloat16EEvPKT0_PKbPfi,"aw",@nobits
	.sectionflags	@""
	.align	4
.nv.shared._ZN4vllm3moe10moeSoftmaxILi256E13__nv_bfloat16EEvPKT0_PKbPfi:
	.zero		52


//--------------------- .nv.shared._ZN4vllm3moe10moeSoftmaxILi256E6__halfEEvPKT0_PKbPfi --------------------------
	.section	.nv.shared._ZN4vllm3moe10moeSoftmaxILi256E6__halfEEvPKT0_PKbPfi,"aw",@nobits
	.sectionflags	@""
	.align	4
.nv.shared._ZN4vllm3moe10moeSoftmaxILi256E6__halfEEvPKT0_PKbPfi:
	.zero		52


//--------------------- .nv.shared._ZN4vllm3moe7moeTopKILi256ElEEvPKfPKbPfPT0_PiiiiibS3_ --------------------------
	.section	.nv.shared._ZN4vllm3moe7moeTopKILi256ElEEvPKfPKbPfPT0_PiiiiibS3_,"aw",@nobits
	.sectionflags	@""
	.align	4
.nv.shared._ZN4vllm3moe7moeTopKILi256ElEEvPKfPKbPfPT0_PiiiiibS3_:
	.zero		80


//--------------------- .nv.shared._ZN4vllm3moe7moeTopKILi256EjEEvPKfPKbPfPT0_PiiiiibS3_ --------------------------
	.section	.nv.shared._ZN4vllm3moe7moeTopKILi256EjEEvPKfPKbPfPT0_PiiiiibS3_,"aw",@nobits
	.sectionflags	@""
	.align	4
.nv.shared._ZN4vllm3moe7moeTopKILi256EjEEvPKfPKbPfPT0_PiiiiibS3_:
	.zero		80


//--------------------- .nv.shared._ZN4vllm3moe7moeTopKILi256EiEEvPKfPKbPfPT0_PiiiiibS3_ --------------------------
	.section	.nv.shared._ZN4vllm3moe7moeTopKILi256EiEEvPKfPKbPfPT0_PiiiiibS3_,"aw",@nobits
	.sectionflags	@""
	.align	4
.nv.shared._ZN4vllm3moe7moeTopKILi256EiEEvPKfPKbPfPT0_PiiiiibS3_:
	.zero		80


//--------------------- .nv.shared._ZN4vllm3moe10moeSoftmaxILi256EfEEvPKT0_PKbPfi --------------------------
	.section	.nv.shared._ZN4vllm3moe10moeSoftmaxILi256EfEEvPKT0_PKbPfi,"aw",@nobits
	.sectionflags	@""
	.align	4
.nv.shared._ZN4vllm3moe10moeSoftmaxILi256EfEEvPKT0_PKbPfi:
	.zero		52


//--------------------- SYMBOLS --------------------------

	.type		__assertfail,@function
